	.target	sm_103a

	.elftype	@"ET_EXEC"


//--------------------- .note.nv.tkinfo           --------------------------
	.section	.note.nv.tkinfo,"",@"SHT_NOTE"
	.sectionflags	@"SHF_NOTE_NV_TKINFO"
	.tkinfo
        /*0018*/ 	.word	0x00000002
        /*0030*/ 	.string	""
        /*0030*/ 	.string	"ptxas"
        /*0030*/ 	.string	"Cuda compilation tools, release 13.0, V13.0.88"
        /*0030*/ 	.string	"Build cuda_13.0.r13.0/compiler.36424714_0"
        /*0030*/ 	.string	"-arch sm_103a -m 64 "



//--------------------- .note.nv.cuinfo           --------------------------
	.section	.note.nv.cuinfo,"",@"SHT_NOTE"
	.sectionflags	@"SHF_NOTE_NV_CUINFO"
        /*0018*/ 	.short	0x0002
        /*001a*/ 	.short	0x0067
        /*001c*/ 	.short	0x0082
	.zero		2


//--------------------- .nv.info                  --------------------------
	.section	.nv.info,"",@"SHT_CUDA_INFO"
	.align	4


	//----- nvinfo : EIATTR_REGCOUNT
	.align		4
        /*0000*/ 	.byte	0x04, 0x2f
        /*0002*/ 	.short	(.L_41 - .L_40)
	.align		4
.L_40:
        /*0004*/ 	.word	index@(_Z35group_norm_nhwc_fwd_one_pass_kernelI11Fp32IOFp16WLi512ELi84ELi672EEv26Group_norm_nhwc_fwd_params)
        /*0008*/ 	.word	0x00000050


	//----- nvinfo : EIATTR_FRAME_SIZE
	.align		4
.L_41:
        /*000c*/ 	.byte	0x04, 0x11
        /*000e*/ 	.short	(.L_43 - .L_42)
	.align		4
.L_42:
        /*0010*/ 	.word	index@(_Z35group_norm_nhwc_fwd_one_pass_kernelI11Fp32IOFp16WLi512ELi84ELi672EEv26Group_norm_nhwc_fwd_params)
        /*0014*/ 	.word	0x00000010


	//----- nvinfo : EIATTR_REGCOUNT
	.align		4
.L_43:
        /*0018*/ 	.byte	0x04, 0x2f
        /*001a*/ 	.short	(.L_45 - .L_44)
	.align		4
.L_44:
        /*001c*/ 	.word	index@(_Z35group_norm_nhwc_fwd_one_pass_kernelI11Fp32IOFp16WLi256ELi84ELi672EEv26Group_norm_nhwc_fwd_params)
        /*0020*/ 	.word	0x00000050


	//----- nvinfo : EIATTR_FRAME_SIZE
	.align		4
.L_45:
        /*0024*/ 	.byte	0x04, 0x11
        /*0026*/ 	.short	(.L_47 - .L_46)
	.align		4
.L_46:
        /*0028*/ 	.word	index@(_Z35group_norm_nhwc_fwd_one_pass_kernelI11Fp32IOFp16WLi256ELi84ELi672EEv26Group_norm_nhwc_fwd_params)
        /*002c*/ 	.word	0x00000000


	//----- nvinfo : EIATTR_REGCOUNT
	.align		4
.L_47:
        /*0030*/ 	.byte	0x04, 0x2f
        /*0032*/ 	.short	(.L_49 - .L_48)
	.align		4
.L_48:
        /*0034*/ 	.word	index@(_Z35group_norm_nhwc_fwd_one_pass_kernelI11Fp32IOFp16WLi128ELi84ELi672EEv26Group_norm_nhwc_fwd_params)
        /*0038*/ 	.word	0x0000004a


	//----- nvinfo : EIATTR_FRAME_SIZE
	.align		4
.L_49:
        /*003c*/ 	.byte	0x04, 0x11
        /*003e*/ 	.short	(.L_51 - .L_50)
	.align		4
.L_50:
        /*0040*/ 	.word	index@(_Z35group_norm_nhwc_fwd_one_pass_kernelI11Fp32IOFp16WLi128ELi84ELi672EEv26Group_norm_nhwc_fwd_params)
        /*0044*/ 	.word	0x00000000


	//----- nvinfo : EIATTR_REGCOUNT
	.align		4
.L_51:
        /*0048*/ 	.byte	0x04, 0x2f
        /*004a*/ 	.short	(.L_53 - .L_52)
	.align		4
.L_52:
        /*004c*/ 	.word	index@(_Z35group_norm_nhwc_fwd_one_pass_kernelI11Fp32IOFp16WLi64ELi84ELi672EEv26Group_norm_nhwc_fwd_params)
        /*0050*/ 	.word	0x00000020


	//----- nvinfo : EIATTR_FRAME_SIZE
	.align		4
.L_53:
        /*0054*/ 	.byte	0x04, 0x11
        /*0056*/ 	.short	(.L_55 - .L_54)
	.align		4
.L_54:
        /*0058*/ 	.word	index@(_Z35group_norm_nhwc_fwd_one_pass_kernelI11Fp32IOFp16WLi64ELi84ELi672EEv26Group_norm_nhwc_fwd_params)
        /*005c*/ 	.word	0x00000000


	//----- nvinfo : EIATTR_REGCOUNT
	.align		4
.L_55:
        /*0060*/ 	.byte	0x04, 0x2f
        /*0062*/ 	.short	(.L_57 - .L_56)
	.align		4
.L_56:
        /*0064*/ 	.word	index@(_Z35group_norm_nhwc_fwd_one_pass_kernelI11Fp32IOBf16WLi512ELi84ELi672EEv26Group_norm_nhwc_fwd_params)
        /*0068*/ 	.word	0x00000050


	//----- nvinfo : EIATTR_FRAME_SIZE
	.align		4
.L_57:
        /*006c*/ 	.byte	0x04, 0x11
        /*006e*/ 	.short	(.L_59 - .L_58)
	.align		4
.L_58:
        /*0070*/ 	.word	index@(_Z35group_norm_nhwc_fwd_one_pass_kernelI11Fp32IOBf16WLi512ELi84ELi672EEv26Group_norm_nhwc_fwd_params)
        /*0074*/ 	.word	0x00000010


	//----- nvinfo : EIATTR_REGCOUNT
	.align		4
.L_59:
        /*0078*/ 	.byte	0x04, 0x2f
        /*007a*/ 	.short	(.L_61 - .L_60)
	.align		4
.L_60:
        /*007c*/ 	.word	index@(_Z35group_norm_nhwc_fwd_one_pass_kernelI11Fp32IOBf16WLi256ELi84ELi672EEv26Group_norm_nhwc_fwd_params)
        /*0080*/ 	.word	0x00000050


	//----- nvinfo : EIATTR_FRAME_SIZE
	.align		4
.L_61:
        /*0084*/ 	.byte	0x04, 0x11
        /*0086*/ 	.short	(.L_63 - .L_62)
	.align		4
.L_62:
        /*0088*/ 	.word	index@(_Z35group_norm_nhwc_fwd_one_pass_kernelI11Fp32IOBf16WLi256ELi84ELi672EEv26Group_norm_nhwc_fwd_params)
        /*008c*/ 	.word	0x00000000


	//----- nvinfo : EIATTR_REGCOUNT
	.align		4
.L_63:
        /*0090*/ 	.byte	0x04, 0x2f
        /*0092*/ 	.short	(.L_65 - .L_64)
	.align		4
.L_64:
        /*0094*/ 	.word	index@(_Z35group_norm_nhwc_fwd_one_pass_kernelI11Fp32IOBf16WLi128ELi84ELi672EEv26Group_norm_nhwc_fwd_params)
        /*0098*/ 	.word	0x0000004a


	//----- nvinfo : EIATTR_FRAME_SIZE
	.align		4
.L_65:
        /*009c*/ 	.byte	0x04, 0x11
        /*009e*/ 	.short	(.L_67 - .L_66)
	.align		4
.L_66:
        /*00a0*/ 	.word	index@(_Z35group_norm_nhwc_fwd_one_pass_kernelI11Fp32IOBf16WLi128ELi84ELi672EEv26Group_norm_nhwc_fwd_params)
        /*00a4*/ 	.word	0x00000000


	//----- nvinfo : EIATTR_REGCOUNT
	.align		4
.L_67:
        /*00a8*/ 	.byte	0x04, 0x2f
        /*00aa*/ 	.short	(.L_69 - .L_68)
	.align		4
.L_68:
        /*00ac*/ 	.word	index@(_Z35group_norm_nhwc_fwd_one_pass_kernelI11Fp32IOBf16WLi64ELi84ELi672EEv26Group_norm_nhwc_fwd_params)
        /*00b0*/ 	.word	0x00000020


	//----- nvinfo : EIATTR_FRAME_SIZE
	.align		4
.L_69:
        /*00b4*/ 	.byte	0x04, 0x11
        /*00b6*/ 	.short	(.L_71 - .L_70)
	.align		4
.L_70:
        /*00b8*/ 	.word	index@(_Z35group_norm_nhwc_fwd_one_pass_kernelI11Fp32IOBf16WLi64ELi84ELi672EEv26Group_norm_nhwc_fwd_params)
        /*00bc*/ 	.word	0x00000000


	//----- nvinfo : EIATTR_REGCOUNT
	.align		4
.L_71:
        /*00c0*/ 	.byte	0x04, 0x2f
        /*00c2*/ 	.short	(.L_73 - .L_72)
	.align		4
.L_72:
        /*00c4*/ 	.word	index@(_Z35group_norm_nhwc_fwd_one_pass_kernelI11Fp32IOFp32WLi512ELi84ELi672EEv26Group_norm_nhwc_fwd_params)
        /*00c8*/ 	.word	0x00000050


	//----- nvinfo : EIATTR_FRAME_SIZE
	.align		4
.L_73:
        /*00cc*/ 	.byte	0x04, 0x11
        /*00ce*/ 	.short	(.L_75 - .L_74)
	.align		4
.L_74:
        /*00d0*/ 	.word	index@(_Z35group_norm_nhwc_fwd_one_pass_kernelI11Fp32IOFp32WLi512ELi84ELi672EEv26Group_norm_nhwc_fwd_params)
        /*00d4*/ 	.word	0x00000008


	//----- nvinfo : EIATTR_REGCOUNT
	.align		4
.L_75:
        /*00d8*/ 	.byte	0x04, 0x2f
        /*00da*/ 	.short	(.L_77 - .L_76)
	.align		4
.L_76:
        /*00dc*/ 	.word	index@(_Z35group_norm_nhwc_fwd_one_pass_kernelI11Fp32IOFp32WLi256ELi84ELi672EEv26Group_norm_nhwc_fwd_params)
        /*00e0*/ 	.word	0x00000050


	//----- nvinfo : EIATTR_FRAME_SIZE
	.align		4
.L_77:
        /*00e4*/ 	.byte	0x04, 0x11
        /*00e6*/ 	.short	(.L_79 - .L_78)
	.align		4
.L_78:
        /*00e8*/ 	.word	index@(_Z35group_norm_nhwc_fwd_one_pass_kernelI11Fp32IOFp32WLi256ELi84ELi672EEv26Group_norm_nhwc_fwd_params)
        /*00ec*/ 	.word	0x00000000


	//----- nvinfo : EIATTR_REGCOUNT
	.align		4
.L_79:
        /*00f0*/ 	.byte	0x04, 0x2f
        /*00f2*/ 	.short	(.L_81 - .L_80)
	.align		4
.L_80:
        /*00f4*/ 	.word	index@(_Z35group_norm_nhwc_fwd_one_pass_kernelI11Fp32IOFp32WLi128ELi84ELi672EEv26Group_norm_nhwc_fwd_params)
        /*00f8*/ 	.word	0x0000004a


	//----- nvinfo : EIATTR_FRAME_SIZE
	.align		4
.L_81:
        /*00fc*/ 	.byte	0x04, 0x11
        /*00fe*/ 	.short	(.L_83 - .L_82)
	.align		4
.L_82:
        /*0100*/ 	.word	index@(_Z35group_norm_nhwc_fwd_one_pass_kernelI11Fp32IOFp32WLi128ELi84ELi672EEv26Group_norm_nhwc_fwd_params)
        /*0104*/ 	.word	0x00000000


	//----- nvinfo : EIATTR_REGCOUNT
	.align		4
.L_83:
        /*0108*/ 	.byte	0x04, 0x2f
        /*010a*/ 	.short	(.L_85 - .L_84)
	.align		4
.L_84:
        /*010c*/ 	.word	index@(_Z35group_norm_nhwc_fwd_one_pass_kernelI11Fp32IOFp32WLi64ELi84ELi672EEv26Group_norm_nhwc_fwd_params)
        /*0110*/ 	.word	0x00000020


	//----- nvinfo : EIATTR_FRAME_SIZE
	.align		4
.L_85:
        /*0114*/ 	.byte	0x04, 0x11
        /*0116*/ 	.short	(.L_87 - .L_86)
	.align		4
.L_86:
        /*0118*/ 	.word	index@(_Z35group_norm_nhwc_fwd_one_pass_kernelI11Fp32IOFp32WLi64ELi84ELi672EEv26Group_norm_nhwc_fwd_params)
        /*011c*/ 	.word	0x00000000


	//----- nvinfo : EIATTR_REGCOUNT
	.align		4
.L_87:
        /*0120*/ 	.byte	0x04, 0x2f
        /*0122*/ 	.short	(.L_89 - .L_88)
	.align		4
.L_88:
        /*0124*/ 	.word	index@(_Z35group_norm_nhwc_fwd_one_pass_kernelI11Fp16IOFp16WLi512ELi84ELi672EEv26Group_norm_nhwc_fwd_params)
        /*0128*/ 	.word	0x00000050


	//----- nvinfo : EIATTR_FRAME_SIZE
	.align		4
.L_89:
        /*012c*/ 	.byte	0x04, 0x11
        /*012e*/ 	.short	(.L_91 - .L_90)
	.align		4
.L_90:
        /*0130*/ 	.word	index@(_Z35group_norm_nhwc_fwd_one_pass_kernelI11Fp16IOFp16WLi512ELi84ELi672EEv26Group_norm_nhwc_fwd_params)
        /*0134*/ 	.word	0x00000010


	//----- nvinfo : EIATTR_REGCOUNT
	.align		4
.L_91:
        /*0138*/ 	.byte	0x04, 0x2f
        /*013a*/ 	.short	(.L_93 - .L_92)
	.align		4
.L_92:
        /*013c*/ 	.word	index@(_Z35group_norm_nhwc_fwd_one_pass_kernelI11Fp16IOFp16WLi256ELi84ELi672EEv26Group_norm_nhwc_fwd_params)
        /*0140*/ 	.word	0x00000050


	//----- nvinfo : EIATTR_FRAME_SIZE
	.align		4
.L_93:
        /*0144*/ 	.byte	0x04, 0x11
        /*0146*/ 	.short	(.L_95 - .L_94)
	.align		4
.L_94:
        /*0148*/ 	.word	index@(_Z35group_norm_nhwc_fwd_one_pass_kernelI11Fp16IOFp16WLi256ELi84ELi672EEv26Group_norm_nhwc_fwd_params)
        /*014c*/ 	.word	0x00000000


	//----- nvinfo : EIATTR_REGCOUNT
	.align		4
.L_95:
        /*0150*/ 	.byte	0x04, 0x2f
        /*0152*/ 	.short	(.L_97 - .L_96)
	.align		4
.L_96:
        /*0154*/ 	.word	index@(_Z35group_norm_nhwc_fwd_one_pass_kernelI11Fp16IOFp16WLi128ELi84ELi672EEv26Group_norm_nhwc_fwd_params)
        /*0158*/ 	.word	0x0000004a


	//----- nvinfo : EIATTR_FRAME_SIZE
	.align		4
.L_97:
        /*015c*/ 	.byte	0x04, 0x11
        /*015e*/ 	.short	(.L_99 - .L_98)
	.align		4
.L_98:
        /*0160*/ 	.word	index@(_Z35group_norm_nhwc_fwd_one_pass_kernelI11Fp16IOFp16WLi128ELi84ELi672EEv26Group_norm_nhwc_fwd_params)
        /*0164*/ 	.word	0x00000000


	//----- nvinfo : EIATTR_REGCOUNT
	.align		4
.L_99:
        /*0168*/ 	.byte	0x04, 0x2f
        /*016a*/ 	.short	(.L_101 - .L_100)
	.align		4
.L_100:
        /*016c*/ 	.word	index@(_Z35group_norm_nhwc_fwd_one_pass_kernelI11Fp16IOFp16WLi64ELi84ELi672EEv26Group_norm_nhwc_fwd_params)
        /*0170*/ 	.word	0x00000020


	//----- nvinfo : EIATTR_FRAME_SIZE
	.align		4
.L_101:
        /*0174*/ 	.byte	0x04, 0x11
        /*0176*/ 	.short	(.L_103 - .L_102)
	.align		4
.L_102:
        /*0178*/ 	.word	index@(_Z35group_norm_nhwc_fwd_one_pass_kernelI11Fp16IOFp16WLi64ELi84ELi672EEv26Group_norm_nhwc_fwd_params)
        /*017c*/ 	.word	0x00000000


	//----- nvinfo : EIATTR_REGCOUNT
	.align		4
.L_103:
        /*0180*/ 	.byte	0x04, 0x2f
        /*0182*/ 	.short	(.L_105 - .L_104)
	.align		4
.L_104:
        /*0184*/ 	.word	index@(_Z35group_norm_nhwc_fwd_one_pass_kernelI11Fp16IOBf16WLi512ELi84ELi672EEv26Group_norm_nhwc_fwd_params)
        /*0188*/ 	.word	0x00000050


	//----- nvinfo : EIATTR_FRAME_SIZE
	.align		4
.L_105:
        /*018c*/ 	.byte	0x04, 0x11
        /*018e*/ 	.short	(.L_107 - .L_106)
	.align		4
.L_106:
        /*0190*/ 	.word	index@(_Z35group_norm_nhwc_fwd_one_pass_kernelI11Fp16IOBf16WLi512ELi84ELi672EEv26Group_norm_nhwc_fwd_params)
        /*0194*/ 	.word	0x00000010


	//----- nvinfo : EIATTR_REGCOUNT
	.align		4
.L_107:
        /*0198*/ 	.byte	0x04, 0x2f
        /*019a*/ 	.short	(.L_109 - .L_108)
	.align		4
.L_108:
        /*019c*/ 	.word	index@(_Z35group_norm_nhwc_fwd_one_pass_kernelI11Fp16IOBf16WLi256ELi84ELi672EEv26Group_norm_nhwc_fwd_params)
        /*01a0*/ 	.word	0x00000050


	//----- nvinfo : EIATTR_FRAME_SIZE
	.align		4
.L_109:
        /*01a4*/ 	.byte	0x04, 0x11
        /*01a6*/ 	.short	(.L_111 - .L_110)
	.align		4
.L_110:
        /*01a8*/ 	.word	index@(_Z35group_norm_nhwc_fwd_one_pass_kernelI11Fp16IOBf16WLi256ELi84ELi672EEv26Group_norm_nhwc_fwd_params)
        /*01ac*/ 	.word	0x00000000


	//----- nvinfo : EIATTR_REGCOUNT
	.align		4
.L_111:
        /*01b0*/ 	.byte	0x04, 0x2f
        /*01b2*/ 	.short	(.L_113 - .L_112)
	.align		4
.L_112:
        /*01b4*/ 	.word	index@(_Z35group_norm_nhwc_fwd_one_pass_kernelI11Fp16IOBf16WLi128ELi84ELi672EEv26Group_norm_nhwc_fwd_params)
        /*01b8*/ 	.word	0x0000004a


	//----- nvinfo : EIATTR_FRAME_SIZE
	.align		4
.L_113:
        /*01bc*/ 	.byte	0x04, 0x11
        /*01be*/ 	.short	(.L_115 - .L_114)
	.align		4
.L_114:
        /*01c0*/ 	.word	index@(_Z35group_norm_nhwc_fwd_one_pass_kernelI11Fp16IOBf16WLi128ELi84ELi672EEv26Group_norm_nhwc_fwd_params)
        /*01c4*/ 	.word	0x00000000


	//----- nvinfo : EIATTR_REGCOUNT
	.align		4
.L_115:
        /*01c8*/ 	.byte	0x04, 0x2f
        /*01ca*/ 	.short	(.L_117 - .L_116)
	.align		4
.L_116:
        /*01cc*/ 	.word	index@(_Z35group_norm_nhwc_fwd_one_pass_kernelI11Fp16IOBf16WLi64ELi84ELi672EEv26Group_norm_nhwc_fwd_params)
        /*01d0*/ 	.word	0x00000020


	//----- nvinfo : EIATTR_FRAME_SIZE
	.align		4
.L_117:
        /*01d4*/ 	.byte	0x04, 0x11
        /*01d6*/ 	.short	(.L_119 - .L_118)
	.align		4
.L_118:
        /*01d8*/ 	.word	index@(_Z35group_norm_nhwc_fwd_one_pass_kernelI11Fp16IOBf16WLi64ELi84ELi672EEv26Group_norm_nhwc_fwd_params)
        /*01dc*/ 	.word	0x00000000


	//----- nvinfo : EIATTR_REGCOUNT
	.align		4
.L_119:
        /*01e0*/ 	.byte	0x04, 0x2f
        /*01e2*/ 	.short	(.L_121 - .L_120)
	.align		4
.L_120:
        /*01e4*/ 	.word	index@(_Z35group_norm_nhwc_fwd_one_pass_kernelI11Fp16IOFp32WLi512ELi84ELi672EEv26Group_norm_nhwc_fwd_params)
        /*01e8*/ 	.word	0x00000050


	//----- nvinfo : EIATTR_FRAME_SIZE
	.align		4
.L_121:
        /*01ec*/ 	.byte	0x04, 0x11
        /*01ee*/ 	.short	(.L_123 - .L_122)
	.align		4
.L_122:
        /*01f0*/ 	.word	index@(_Z35group_norm_nhwc_fwd_one_pass_kernelI11Fp16IOFp32WLi512ELi84ELi672EEv26Group_norm_nhwc_fwd_params)
        /*01f4*/ 	.word	0x00000008


	//----- nvinfo : EIATTR_REGCOUNT
	.align		4
.L_123:
        /*01f8*/ 	.byte	0x04, 0x2f
        /*01fa*/ 	.short	(.L_125 - .L_124)
	.align		4
.L_124:
        /*01fc*/ 	.word	index@(_Z35group_norm_nhwc_fwd_one_pass_kernelI11Fp16IOFp32WLi256ELi84ELi672EEv26Group_norm_nhwc_fwd_params)
        /*0200*/ 	.word	0x00000050


	//----- nvinfo : EIATTR_FRAME_SIZE
	.align		4
.L_125:
        /*0204*/ 	.byte	0x04, 0x11
        /*0206*/ 	.short	(.L_127 - .L_126)
	.align		4
.L_126:
        /*0208*/ 	.word	index@(_Z35group_norm_nhwc_fwd_one_pass_kernelI11Fp16IOFp32WLi256ELi84ELi672EEv26Group_norm_nhwc_fwd_params)
        /*020c*/ 	.word	0x00000000


	//----- nvinfo : EIATTR_REGCOUNT
	.align		4
.L_127:
        /*0210*/ 	.byte	0x04, 0x2f
        /*0212*/ 	.short	(.L_129 - .L_128)
	.align		4
.L_128:
        /*0214*/ 	.word	index@(_Z35group_norm_nhwc_fwd_one_pass_kernelI11Fp16IOFp32WLi128ELi84ELi672EEv26Group_norm_nhwc_fwd_params)
        /*0218*/ 	.word	0x0000004a


	//----- nvinfo : EIATTR_FRAME_SIZE
	.align		4
.L_129:
        /*021c*/ 	.byte	0x04, 0x11
        /*021e*/ 	.short	(.L_131 - .L_130)
	.align		4
.L_130:
        /*0220*/ 	.word	index@(_Z35group_norm_nhwc_fwd_one_pass_kernelI11Fp16IOFp32WLi128ELi84ELi672EEv26Group_norm_nhwc_fwd_params)
        /*0224*/ 	.word	0x00000000


	//----- nvinfo : EIATTR_REGCOUNT
	.align		4
.L_131:
        /*0228*/ 	.byte	0x04, 0x2f
        /*022a*/ 	.short	(.L_133 - .L_132)
	.align		4
.L_132:
        /*022c*/ 	.word	index@(_Z35group_norm_nhwc_fwd_one_pass_kernelI11Fp16IOFp32WLi64ELi84ELi672EEv26Group_norm_nhwc_fwd_params)
        /*0230*/ 	.word	0x00000020


	//----- nvinfo : EIATTR_FRAME_SIZE
	.align		4
.L_133:
        /*0234*/ 	.byte	0x04, 0x11
        /*0236*/ 	.short	(.L_135 - .L_134)
	.align		4
.L_134:
        /*0238*/ 	.word	index@(_Z35group_norm_nhwc_fwd_one_pass_kernelI11Fp16IOFp32WLi64ELi84ELi672EEv26Group_norm_nhwc_fwd_params)
        /*023c*/ 	.word	0x00000000


	//----- nvinfo : EIATTR_REGCOUNT
	.align		4
.L_135:
        /*0240*/ 	.byte	0x04, 0x2f
        /*0242*/ 	.short	(.L_137 - .L_136)
	.align		4
.L_136:
        /*0244*/ 	.word	index@(_Z35group_norm_nhwc_fwd_one_pass_kernelI11Bf16IOFp16WLi512ELi84ELi672EEv26Group_norm_nhwc_fwd_params)
        /*0248*/ 	.word	0x00000050


	//----- nvinfo : EIATTR_FRAME_SIZE
	.align		4
.L_137:
        /*024c*/ 	.byte	0x04, 0x11
        /*024e*/ 	.short	(.L_139 - .L_138)
	.align		4
.L_138:
        /*0250*/ 	.word	index@(_Z35group_norm_nhwc_fwd_one_pass_kernelI11Bf16IOFp16WLi512ELi84ELi672EEv26Group_norm_nhwc_fwd_params)
        /*0254*/ 	.word	0x00000010


	//----- nvinfo : EIATTR_REGCOUNT
	.align		4
.L_139:
        /*0258*/ 	.byte	0x04, 0x2f
        /*025a*/ 	.short	(.L_141 - .L_140)
	.align		4
.L_140:
        /*025c*/ 	.word	index@(_Z35group_norm_nhwc_fwd_one_pass_kernelI11Bf16IOFp16WLi256ELi84ELi672EEv26Group_norm_nhwc_fwd_params)
        /*0260*/ 	.word	0x00000050


	//----- nvinfo : EIATTR_FRAME_SIZE
	.align		4
.L_141:
        /*0264*/ 	.byte	0x04, 0x11
        /*0266*/ 	.short	(.L_143 - .L_142)
	.align		4
.L_142:
        /*0268*/ 	.word	index@(_Z35group_norm_nhwc_fwd_one_pass_kernelI11Bf16IOFp16WLi256ELi84ELi672EEv26Group_norm_nhwc_fwd_params)
        /*026c*/ 	.word	0x00000000


	//----- nvinfo : EIATTR_REGCOUNT
	.align		4
.L_143:
        /*0270*/ 	.byte	0x04, 0x2f
        /*0272*/ 	.short	(.L_145 - .L_144)
	.align		4
.L_144:
        /*0274*/ 	.word	index@(_Z35group_norm_nhwc_fwd_one_pass_kernelI11Bf16IOFp16WLi128ELi84ELi672EEv26Group_norm_nhwc_fwd_params)
        /*0278*/ 	.word	0x0000004a


	//----- nvinfo : EIATTR_FRAME_SIZE
	.align		4
.L_145:
        /*027c*/ 	.byte	0x04, 0x11
        /*027e*/ 	.short	(.L_147 - .L_146)
	.align		4
.L_146:
        /*0280*/ 	.word	index@(_Z35group_norm_nhwc_fwd_one_pass_kernelI11Bf16IOFp16WLi128ELi84ELi672EEv26Group_norm_nhwc_fwd_params)
        /*0284*/ 	.word	0x00000000


	//----- nvinfo : EIATTR_REGCOUNT
	.align		4
.L_147:
        /*0288*/ 	.byte	0x04, 0x2f
        /*028a*/ 	.short	(.L_149 - .L_148)
	.align		4
.L_148:
        /*028c*/ 	.word	index@(_Z35group_norm_nhwc_fwd_one_pass_kernelI11Bf16IOFp16WLi64ELi84ELi672EEv26Group_norm_nhwc_fwd_params)
        /*0290*/ 	.word	0x00000020


	//----- nvinfo : EIATTR_FRAME_SIZE
	.align		4
.L_149:
        /*0294*/ 	.byte	0x04, 0x11
        /*0296*/ 	.short	(.L_151 - .L_150)
	.align		4
.L_150:
        /*0298*/ 	.word	index@(_Z35group_norm_nhwc_fwd_one_pass_kernelI11Bf16IOFp16WLi64ELi84ELi672EEv26Group_norm_nhwc_fwd_params)
        /*029c*/ 	.word	0x00000000


	//----- nvinfo : EIATTR_REGCOUNT
	.align		4
.L_151:
        /*02a0*/ 	.byte	0x04, 0x2f
        /*02a2*/ 	.short	(.L_153 - .L_152)
	.align		4
.L_152:
        /*02a4*/ 	.word	index@(_Z35group_norm_nhwc_fwd_one_pass_kernelI11Bf16IOBf16WLi512ELi84ELi672EEv26Group_norm_nhwc_fwd_params)
        /*02a8*/ 	.word	0x00000050


	//----- nvinfo : EIATTR_FRAME_SIZE
	.align		4
.L_153:
        /*02ac*/ 	.byte	0x04, 0x11
        /*02ae*/ 	.short	(.L_155 - .L_154)
	.align		4
.L_154:
        /*02b0*/ 	.word	index@(_Z35group_norm_nhwc_fwd_one_pass_kernelI11Bf16IOBf16WLi512ELi84ELi672EEv26Group_norm_nhwc_fwd_params)
        /*02b4*/ 	.word	0x00000010


	//----- nvinfo : EIATTR_REGCOUNT
	.align		4
.L_155:
        /*02b8*/ 	.byte	0x04, 0x2f
        /*02ba*/ 	.short	(.L_157 - .L_156)
	.align		4
.L_156:
        /*02bc*/ 	.word	index@(_Z35group_norm_nhwc_fwd_one_pass_kernelI11Bf16IOBf16WLi256ELi84ELi672EEv26Group_norm_nhwc_fwd_params)
        /*02c0*/ 	.word	0x00000050


	//----- nvinfo : EIATTR_FRAME_SIZE
	.align		4
.L_157:
        /*02c4*/ 	.byte	0x04, 0x11
        /*02c6*/ 	.short	(.L_159 - .L_158)
	.align		4
.L_158:
        /*02c8*/ 	.word	index@(_Z35group_norm_nhwc_fwd_one_pass_kernelI11Bf16IOBf16WLi256ELi84ELi672EEv26Group_norm_nhwc_fwd_params)
        /*02cc*/ 	.word	0x00000000


	//----- nvinfo : EIATTR_REGCOUNT
	.align		4
.L_159:
        /*02d0*/ 	.byte	0x04, 0x2f
        /*02d2*/ 	.short	(.L_161 - .L_160)
	.align		4
.L_160:
        /*02d4*/ 	.word	index@(_Z35group_norm_nhwc_fwd_one_pass_kernelI11Bf16IOBf16WLi128ELi84ELi672EEv26Group_norm_nhwc_fwd_params)
        /*02d8*/ 	.word	0x0000004a


	//----- nvinfo : EIATTR_FRAME_SIZE
	.align		4
.L_161:
        /*02dc*/ 	.byte	0x04, 0x11
        /*02de*/ 	.short	(.L_163 - .L_162)
	.align		4
.L_162:
        /*02e0*/ 	.word	index@(_Z35group_norm_nhwc_fwd_one_pass_kernelI11Bf16IOBf16WLi128ELi84ELi672EEv26Group_norm_nhwc_fwd_params)
        /*02e4*/ 	.word	0x00000000


	//----- nvinfo : EIATTR_REGCOUNT
	.align		4
.L_163:
        /*02e8*/ 	.byte	0x04, 0x2f
        /*02ea*/ 	.short	(.L_165 - .L_164)
	.align		4
.L_164:
        /*02ec*/ 	.word	index@(_Z35group_norm_nhwc_fwd_one_pass_kernelI11Bf16IOBf16WLi64ELi84ELi672EEv26Group_norm_nhwc_fwd_params)
        /*02f0*/ 	.word	0x00000020


	//----- nvinfo : EIATTR_FRAME_SIZE
	.align		4
.L_165:
        /*02f4*/ 	.byte	0x04, 0x11
        /*02f6*/ 	.short	(.L_167 - .L_166)
	.align		4
.L_166:
        /*02f8*/ 	.word	index@(_Z35group_norm_nhwc_fwd_one_pass_kernelI11Bf16IOBf16WLi64ELi84ELi672EEv26Group_norm_nhwc_fwd_params)
        /*02fc*/ 	.word	0x00000000


	//----- nvinfo : EIATTR_REGCOUNT
	.align		4
.L_167:
        /*0300*/ 	.byte	0x04, 0x2f
        /*0302*/ 	.short	(.L_169 - .L_168)
	.align		4
.L_168:
        /*0304*/ 	.word	index@(_Z35group_norm_nhwc_fwd_one_pass_kernelI11Bf16IOFp32WLi512ELi84ELi672EEv26Group_norm_nhwc_fwd_params)
        /*0308*/ 	.word	0x00000050


	//----- nvinfo : EIATTR_FRAME_SIZE
	.align		4
.L_169:
        /*030c*/ 	.byte	0x04, 0x11
        /*030e*/ 	.short	(.L_171 - .L_170)
	.align		4
.L_170:
        /*0310*/ 	.word	index@(_Z35group_norm_nhwc_fwd_one_pass_kernelI11Bf16IOFp32WLi512ELi84ELi672EEv26Group_norm_nhwc_fwd_params)
        /*0314*/ 	.word	0x00000008


	//----- nvinfo : EIATTR_REGCOUNT
	.align		4
.L_171:
        /*0318*/ 	.byte	0x04, 0x2f
        /*031a*/ 	.short	(.L_173 - .L_172)
	.align		4
.L_172:
        /*031c*/ 	.word	index@(_Z35group_norm_nhwc_fwd_one_pass_kernelI11Bf16IOFp32WLi256ELi84ELi672EEv26Group_norm_nhwc_fwd_params)
        /*0320*/ 	.word	0x00000050


	//----- nvinfo : EIATTR_FRAME_SIZE
	.align		4
.L_173:
        /*0324*/ 	.byte	0x04, 0x11
        /*0326*/ 	.short	(.L_175 - .L_174)
	.align		4
.L_174:
        /*0328*/ 	.word	index@(_Z35group_norm_nhwc_fwd_one_pass_kernelI11Bf16IOFp32WLi256ELi84ELi672EEv26Group_norm_nhwc_fwd_params)
        /*032c*/ 	.word	0x00000000


	//----- nvinfo : EIATTR_REGCOUNT
	.align		4
.L_175:
        /*0330*/ 	.byte	0x04, 0x2f
        /*0332*/ 	.short	(.L_177 - .L_176)
	.align		4
.L_176:
        /*0334*/ 	.word	index@(_Z35group_norm_nhwc_fwd_one_pass_kernelI11Bf16IOFp32WLi128ELi84ELi672EEv26Group_norm_nhwc_fwd_params)
        /*0338*/ 	.word	0x0000004a


	//----- nvinfo : EIATTR_FRAME_SIZE
	.align		4
.L_177:
        /*033c*/ 	.byte	0x04, 0x11
        /*033e*/ 	.short	(.L_179 - .L_178)
	.align		4
.L_178:
        /*0340*/ 	.word	index@(_Z35group_norm_nhwc_fwd_one_pass_kernelI11Bf16IOFp32WLi128ELi84ELi672EEv26Group_norm_nhwc_fwd_params)
        /*0344*/ 	.word	0x00000000


	//----- nvinfo : EIATTR_REGCOUNT
	.align		4
.L_179:
        /*0348*/ 	.byte	0x04, 0x2f
        /*034a*/ 	.short	(.L_181 - .L_180)
	.align		4
.L_180:
        /*034c*/ 	.word	index@(_Z35group_norm_nhwc_fwd_one_pass_kernelI11Bf16IOFp32WLi64ELi84ELi672EEv26Group_norm_nhwc_fwd_params)
        /*0350*/ 	.word	0x00000020


	//----- nvinfo : EIATTR_FRAME_SIZE
	.align		4
.L_181:
        /*0354*/ 	.byte	0x04, 0x11
        /*0356*/ 	.short	(.L_183 - .L_182)
	.align		4
.L_182:
        /*0358*/ 	.word	index@(_Z35group_norm_nhwc_fwd_one_pass_kernelI11Bf16IOFp32WLi64ELi84ELi672EEv26Group_norm_nhwc_fwd_params)
        /*035c*/ 	.word	0x00000000


	//----- nvinfo : EIATTR_REGCOUNT
	.align		4
.L_183:
        /*0360*/ 	.byte	0x04, 0x2f
        /*0362*/ 	.short	(.L_185 - .L_184)
	.align		4
.L_184:
        /*0364*/ 	.word	index@(_Z35group_norm_nhwc_bwd_one_pass_kernelI11Fp32IOFp16WLi512ELi84ELi672EEv26Group_norm_nhwc_bwd_params)
        /*0368*/ 	.word	0x00000028


	//----- nvinfo : EIATTR_FRAME_SIZE
	.align		4
.L_185:
        /*036c*/ 	.byte	0x04, 0x11
        /*036e*/ 	.short	(.L_187 - .L_186)
	.align		4
.L_186:
        /*0370*/ 	.word	index@(_Z35group_norm_nhwc_bwd_one_pass_kernelI11Fp32IOFp16WLi512ELi84ELi672EEv26Group_norm_nhwc_bwd_params)
        /*0374*/ 	.word	0x000005b0


	//----- nvinfo : EIATTR_REGCOUNT
	.align		4
.L_187:
        /*0378*/ 	.byte	0x04, 0x2f
        /*037a*/ 	.short	(.L_189 - .L_188)
	.align		4
.L_188:
        /*037c*/ 	.word	index@(_Z35group_norm_nhwc_bwd_one_pass_kernelI11Fp32IOFp16WLi256ELi84ELi672EEv26Group_norm_nhwc_bwd_params)
        /*0380*/ 	.word	0x00000050


	//----- nvinfo : EIATTR_FRAME_SIZE
	.align		4
.L_189:
        /*0384*/ 	.byte	0x04, 0x11
        /*0386*/ 	.short	(.L_191 - .L_190)
	.align		4
.L_190:
        /*0388*/ 	.word	index@(_Z35group_norm_nhwc_bwd_one_pass_kernelI11Fp32IOFp16WLi256ELi84ELi672EEv26Group_norm_nhwc_bwd_params)
        /*038c*/ 	.word	0x00000038


	//----- nvinfo : EIATTR_REGCOUNT
	.align		4
.L_191:
        /*0390*/ 	.byte	0x04, 0x2f
        /*0392*/ 	.short	(.L_193 - .L_192)
	.align		4
.L_192:
        /*0394*/ 	.word	index@(_Z35group_norm_nhwc_bwd_one_pass_kernelI11Fp32IOFp16WLi128ELi84ELi672EEv26Group_norm_nhwc_bwd_params)
        /*0398*/ 	.word	0x00000050


	//----- nvinfo : EIATTR_FRAME_SIZE
	.align		4
.L_193:
        /*039c*/ 	.byte	0x04, 0x11
        /*039e*/ 	.short	(.L_195 - .L_194)
	.align		4
.L_194:
        /*03a0*/ 	.word	index@(_Z35group_norm_nhwc_bwd_one_pass_kernelI11Fp32IOFp16WLi128ELi84ELi672EEv26Group_norm_nhwc_bwd_params)
        /*03a4*/ 	.word	0x00000000


	//----- nvinfo : EIATTR_REGCOUNT
	.align		4
.L_195:
        /*03a8*/ 	.byte	0x04, 0x2f
        /*03aa*/ 	.short	(.L_197 - .L_196)
	.align		4
.L_196:
        /*03ac*/ 	.word	index@(_Z35group_norm_nhwc_bwd_one_pass_kernelI11Fp32IOFp16WLi64ELi84ELi672EEv26Group_norm_nhwc_bwd_params)
        /*03b0*/ 	.word	0x00000033


	//----- nvinfo : EIATTR_FRAME_SIZE
	.align		4
.L_197:
        /*03b4*/ 	.byte	0x04, 0x11
        /*03b6*/ 	.short	(.L_199 - .L_198)
	.align		4
.L_198:
        /*03b8*/ 	.word	index@(_Z35group_norm_nhwc_bwd_one_pass_kernelI11Fp32IOFp16WLi64ELi84ELi672EEv26Group_norm_nhwc_bwd_params)
        /*03bc*/ 	.word	0x00000000


	//----- nvinfo : EIATTR_REGCOUNT
	.align		4
.L_199:
        /*03c0*/ 	.byte	0x04, 0x2f
        /*03c2*/ 	.short	(.L_201 - .L_200)
	.align		4
.L_200:
        /*03c4*/ 	.word	index@(_Z35group_norm_nhwc_bwd_one_pass_kernelI11Fp32IOBf16WLi512ELi84ELi672EEv26Group_norm_nhwc_bwd_params)
        /*03c8*/ 	.word	0x00000028


	//----- nvinfo : EIATTR_FRAME_SIZE
	.align		4
.L_201:
        /*03cc*/ 	.byte	0x04, 0x11
        /*03ce*/ 	.short	(.L_203 - .L_202)
	.align		4
.L_202:
        /*03d0*/ 	.word	index@(_Z35group_norm_nhwc_bwd_one_pass_kernelI11Fp32IOBf16WLi512ELi84ELi672EEv26Group_norm_nhwc_bwd_params)
        /*03d4*/ 	.word	0x000005a0


	//----- nvinfo : EIATTR_REGCOUNT
	.align		4
.L_203:
        /*03d8*/ 	.byte	0x04, 0x2f
        /*03da*/ 	.short	(.L_205 - .L_204)
	.align		4
.L_204:
        /*03dc*/ 	.word	index@(_Z35group_norm_nhwc_bwd_one_pass_kernelI11Fp32IOBf16WLi256ELi84ELi672EEv26Group_norm_nhwc_bwd_params)
        /*03e0*/ 	.word	0x00000050


	//----- nvinfo : EIATTR_FRAME_SIZE
	.align		4
.L_205:
        /*03e4*/ 	.byte	0x04, 0x11
        /*03e6*/ 	.short	(.L_207 - .L_206)
	.align		4
.L_206:
        /*03e8*/ 	.word	index@(_Z35group_norm_nhwc_bwd_one_pass_kernelI11Fp32IOBf16WLi256ELi84ELi672EEv26Group_norm_nhwc_bwd_params)
        /*03ec*/ 	.word	0x00000038


	//----- nvinfo : EIATTR_REGCOUNT
	.align		4
.L_207:
        /*03f0*/ 	.byte	0x04, 0x2f
        /*03f2*/ 	.short	(.L_209 - .L_208)
	.align		4
.L_208:
        /*03f4*/ 	.word	index@(_Z35group_norm_nhwc_bwd_one_pass_kernelI11Fp32IOBf16WLi128ELi84ELi672EEv26Group_norm_nhwc_bwd_params)
        /*03f8*/ 	.word	0x00000050


	//----- nvinfo : EIATTR_FRAME_SIZE
	.align		4
.L_209:
        /*03fc*/ 	.byte	0x04, 0x11
        /*03fe*/ 	.short	(.L_211 - .L_210)
	.align		4
.L_210:
        /*0400*/ 	.word	index@(_Z35group_norm_nhwc_bwd_one_pass_kernelI11Fp32IOBf16WLi128ELi84ELi672EEv26Group_norm_nhwc_bwd_params)
        /*0404*/ 	.word	0x00000000


	//----- nvinfo : EIATTR_REGCOUNT
	.align		4
.L_211:
        /*0408*/ 	.byte	0x04, 0x2f
        /*040a*/ 	.short	(.L_213 - .L_212)
	.align		4
.L_212:
        /*040c*/ 	.word	index@(_Z35group_norm_nhwc_bwd_one_pass_kernelI11Fp32IOBf16WLi64ELi84ELi672EEv26Group_norm_nhwc_bwd_params)
        /*0410*/ 	.word	0x00000033


	//----- nvinfo : EIATTR_FRAME_SIZE
	.align		4
.L_213:
        /*0414*/ 	.byte	0x04, 0x11
        /*0416*/ 	.short	(.L_215 - .L_214)
	.align		4
.L_214:
        /*0418*/ 	.word	index@(_Z35group_norm_nhwc_bwd_one_pass_kernelI11Fp32IOBf16WLi64ELi84ELi672EEv26Group_norm_nhwc_bwd_params)
        /*041c*/ 	.word	0x00000000


	//----- nvinfo : EIATTR_REGCOUNT
	.align		4
.L_215:
        /*0420*/ 	.byte	0x04, 0x2f
        /*0422*/ 	.short	(.L_217 - .L_216)
	.align		4
.L_216:
        /*0424*/ 	.word	index@(_Z35group_norm_nhwc_bwd_one_pass_kernelI11Fp32IOFp32WLi512ELi84ELi672EEv26Group_norm_nhwc_bwd_params)
        /*0428*/ 	.word	0x00000028


	//----- nvinfo : EIATTR_FRAME_SIZE
	.align		4
.L_217:
        /*042c*/ 	.byte	0x04, 0x11
        /*042e*/ 	.short	(.L_219 - .L_218)
	.align		4
.L_218:
        /*0430*/ 	.word	index@(_Z35group_norm_nhwc_bwd_one_pass_kernelI11Fp32IOFp32WLi512ELi84ELi672EEv26Group_norm_nhwc_bwd_params)
        /*0434*/ 	.word	0x000005a0


	//----- nvinfo : EIATTR_REGCOUNT
	.align		4
.L_219:
        /*0438*/ 	.byte	0x04, 0x2f
        /*043a*/ 	.short	(.L_221 - .L_220)
	.align		4
.L_220:
        /*043c*/ 	.word	index@(_Z35group_norm_nhwc_bwd_one_pass_kernelI11Fp32IOFp32WLi256ELi84ELi672EEv26Group_norm_nhwc_bwd_params)
        /*0440*/ 	.word	0x00000050


	//----- nvinfo : EIATTR_FRAME_SIZE
	.align		4
.L_221:
        /*0444*/ 	.byte	0x04, 0x11
        /*0446*/ 	.short	(.L_223 - .L_222)
	.align		4
.L_222:
        /*0448*/ 	.word	index@(_Z35group_norm_nhwc_bwd_one_pass_kernelI11Fp32IOFp32WLi256ELi84ELi672EEv26Group_norm_nhwc_bwd_params)
        /*044c*/ 	.word	0x00000030


	//----- nvinfo : EIATTR_REGCOUNT
	.align		4
.L_223:
        /*0450*/ 	.byte	0x04, 0x2f
        /*0452*/ 	.short	(.L_225 - .L_224)
	.align		4
.L_224:
        /*0454*/ 	.word	index@(_Z35group_norm_nhwc_bwd_one_pass_kernelI11Fp32IOFp32WLi128ELi84ELi672EEv26Group_norm_nhwc_bwd_params)
        /*0458*/ 	.word	0x00000050


	//----- nvinfo : EIATTR_FRAME_SIZE
	.align		4
.L_225:
        /*045c*/ 	.byte	0x04, 0x11
        /*045e*/ 	.short	(.L_227 - .L_226)
	.align		4
.L_226:
        /*0460*/ 	.word	index@(_Z35group_norm_nhwc_bwd_one_pass_kernelI11Fp32IOFp32WLi128ELi84ELi672EEv26Group_norm_nhwc_bwd_params)
        /*0464*/ 	.word	0x00000000


	//----- nvinfo : EIATTR_REGCOUNT
	.align		4
.L_227:
        /*0468*/ 	.byte	0x04, 0x2f
        /*046a*/ 	.short	(.L_229 - .L_228)
	.align		4
.L_228:
        /*046c*/ 	.word	index@(_Z35group_norm_nhwc_bwd_one_pass_kernelI11Fp32IOFp32WLi64ELi84ELi672EEv26Group_norm_nhwc_bwd_params)
        /*0470*/ 	.word	0x00000035


	//----- nvinfo : EIATTR_FRAME_SIZE
	.align		4
.L_229:
        /*0474*/ 	.byte	0x04, 0x11
        /*0476*/ 	.short	(.L_231 - .L_230)
	.align		4
.L_230:
        /*0478*/ 	.word	index@(_Z35group_norm_nhwc_bwd_one_pass_kernelI11Fp32IOFp32WLi64ELi84ELi672EEv26Group_norm_nhwc_bwd_params)
        /*047c*/ 	.word	0x00000000


	//----- nvinfo : EIATTR_REGCOUNT
	.align		4
.L_231:
        /*0480*/ 	.byte	0x04, 0x2f
        /*0482*/ 	.short	(.L_233 - .L_232)
	.align		4
.L_232:
        /*0484*/ 	.word	index@(_Z35group_norm_nhwc_bwd_one_pass_kernelI11Fp16IOFp16WLi512ELi84ELi672EEv26Group_norm_nhwc_bwd_params)
        /*0488*/ 	.word	0x00000050


	//----- nvinfo : EIATTR_FRAME_SIZE
	.align		4
.L_233:
        /*048c*/ 	.byte	0x04, 0x11
        /*048e*/ 	.short	(.L_235 - .L_234)
	.align		4
.L_234:
        /*0490*/ 	.word	index@(_Z35group_norm_nhwc_bwd_one_pass_kernelI11Fp16IOFp16WLi512ELi84ELi672EEv26Group_norm_nhwc_bwd_params)
        /*0494*/ 	.word	0x00000220


	//----- nvinfo : EIATTR_REGCOUNT
	.align		4
.L_235:
        /*0498*/ 	.byte	0x04, 0x2f
        /*049a*/ 	.short	(.L_237 - .L_236)
	.align		4
.L_236:
        /*049c*/ 	.word	index@(_Z35group_norm_nhwc_bwd_one_pass_kernelI11Fp16IOFp16WLi256ELi84ELi672EEv26Group_norm_nhwc_bwd_params)
        /*04a0*/ 	.word	0x00000050


	//----- nvinfo : EIATTR_FRAME_SIZE
	.align		4
.L_237:
        /*04a4*/ 	.byte	0x04, 0x11
        /*04a6*/ 	.short	(.L_239 - .L_238)
	.align		4
.L_238:
        /*04a8*/ 	.word	index@(_Z35group_norm_nhwc_bwd_one_pass_kernelI11Fp16IOFp16WLi256ELi84ELi672EEv26Group_norm_nhwc_bwd_params)
        /*04ac*/ 	.word	0x00000000


	//----- nvinfo : EIATTR_REGCOUNT
	.align		4
.L_239:
        /*04b0*/ 	.byte	0x04, 0x2f
        /*04b2*/ 	.short	(.L_241 - .L_240)
	.align		4
.L_240:
        /*04b4*/ 	.word	index@(_Z35group_norm_nhwc_bwd_one_pass_kernelI11Fp16IOFp16WLi128ELi84ELi672EEv26Group_norm_nhwc_bwd_params)
        /*04b8*/ 	.word	0x00000042


	//----- nvinfo : EIATTR_FRAME_SIZE
	.align		4
.L_241:
        /*04bc*/ 	.byte	0x04, 0x11
        /*04be*/ 	.short	(.L_243 - .L_242)
	.align		4
.L_242:
        /*04c0*/ 	.word	index@(_Z35group_norm_nhwc_bwd_one_pass_kernelI11Fp16IOFp16WLi128ELi84ELi672EEv26Group_norm_nhwc_bwd_params)
        /*04c4*/ 	.word	0x00000000


	//----- nvinfo : EIATTR_REGCOUNT
	.align		4
.L_243:
        /*04c8*/ 	.byte	0x04, 0x2f
        /*04ca*/ 	.short	(.L_245 - .L_244)
	.align		4
.L_244:
        /*04cc*/ 	.word	index@(_Z35group_norm_nhwc_bwd_one_pass_kernelI11Fp16IOFp16WLi64ELi84ELi672EEv26Group_norm_nhwc_bwd_params)
        /*04d0*/ 	.word	0x00000044


	//----- nvinfo : EIATTR_FRAME_SIZE
	.align		4
.L_245:
        /*04d4*/ 	.byte	0x04, 0x11
        /*04d6*/ 	.short	(.L_247 - .L_246)
	.align		4
.L_246:
        /*04d8*/ 	.word	index@(_Z35group_norm_nhwc_bwd_one_pass_kernelI11Fp16IOFp16WLi64ELi84ELi672EEv26Group_norm_nhwc_bwd_params)
        /*04dc*/ 	.word	0x00000000


	//----- nvinfo : EIATTR_REGCOUNT
	.align		4
.L_247:
        /*04e0*/ 	.byte	0x04, 0x2f
        /*04e2*/ 	.short	(.L_249 - .L_248)
	.align		4
.L_248:
        /*04e4*/ 	.word	index@(_Z35group_norm_nhwc_bwd_one_pass_kernelI11Fp16IOBf16WLi512ELi84ELi672EEv26Group_norm_nhwc_bwd_params)
        /*04e8*/ 	.word	0x00000050


	//----- nvinfo : EIATTR_FRAME_SIZE
	.align		4
.L_249:
        /*04ec*/ 	.byte	0x04, 0x11
        /*04ee*/ 	.short	(.L_251 - .L_250)
	.align		4
.L_250:
        /*04f0*/ 	.word	index@(_Z35group_norm_nhwc_bwd_one_pass_kernelI11Fp16IOBf16WLi512ELi84ELi672EEv26Group_norm_nhwc_bwd_params)
        /*04f4*/ 	.word	0x00000220


	//----- nvinfo : EIATTR_REGCOUNT
	.align		4
.L_251:
        /*04f8*/ 	.byte	0x04, 0x2f
        /*04fa*/ 	.short	(.L_253 - .L_252)
	.align		4
.L_252:
        /*04fc*/ 	.word	index@(_Z35group_norm_nhwc_bwd_one_pass_kernelI11Fp16IOBf16WLi256ELi84ELi672EEv26Group_norm_nhwc_bwd_params)
        /*0500*/ 	.word	0x00000050


	//----- nvinfo : EIATTR_FRAME_SIZE
	.align		4
.L_253:
        /*0504*/ 	.byte	0x04, 0x11
        /*0506*/ 	.short	(.L_255 - .L_254)
	.align		4
.L_254:
        /*0508*/ 	.word	index@(_Z35group_norm_nhwc_bwd_one_pass_kernelI11Fp16IOBf16WLi256ELi84ELi672EEv26Group_norm_nhwc_bwd_params)
        /*050c*/ 	.word	0x00000000


	//----- nvinfo : EIATTR_REGCOUNT
	.align		4
.L_255:
        /*0510*/ 	.byte	0x04, 0x2f
        /*0512*/ 	.short	(.L_257 - .L_256)
	.align		4
.L_256:
        /*0514*/ 	.word	index@(_Z35group_norm_nhwc_bwd_one_pass_kernelI11Fp16IOBf16WLi128ELi84ELi672EEv26Group_norm_nhwc_bwd_params)
        /*0518*/ 	.word	0x00000042


	//----- nvinfo : EIATTR_FRAME_SIZE
	.align		4
.L_257:
        /*051c*/ 	.byte	0x04, 0x11
        /*051e*/ 	.short	(.L_259 - .L_258)
	.align		4
.L_258:
        /*0520*/ 	.word	index@(_Z35group_norm_nhwc_bwd_one_pass_kernelI11Fp16IOBf16WLi128ELi84ELi672EEv26Group_norm_nhwc_bwd_params)
        /*0524*/ 	.word	0x00000000


	//----- nvinfo : EIATTR_REGCOUNT
	.align		4
.L_259:
        /*0528*/ 	.byte	0x04, 0x2f
        /*052a*/ 	.short	(.L_261 - .L_260)
	.align		4
.L_260:
        /*052c*/ 	.word	index@(_Z35group_norm_nhwc_bwd_one_pass_kernelI11Fp16IOBf16WLi64ELi84ELi672EEv26Group_norm_nhwc_bwd_params)
        /*0530*/ 	.word	0x00000044


	//----- nvinfo : EIATTR_FRAME_SIZE
	.align		4
.L_261:
        /*0534*/ 	.byte	0x04, 0x11
        /*0536*/ 	.short	(.L_263 - .L_262)
	.align		4
.L_262:
        /*0538*/ 	.word	index@(_Z35group_norm_nhwc_bwd_one_pass_kernelI11Fp16IOBf16WLi64ELi84ELi672EEv26Group_norm_nhwc_bwd_params)
        /*053c*/ 	.word	0x00000000


	//----- nvinfo : EIATTR_REGCOUNT
	.align		4
.L_263:
        /*0540*/ 	.byte	0x04, 0x2f
        /*0542*/ 	.short	(.L_265 - .L_264)
	.align		4
.L_264:
        /*0544*/ 	.word	index@(_Z35group_norm_nhwc_bwd_one_pass_kernelI11Fp16IOFp32WLi512ELi84ELi672EEv26Group_norm_nhwc_bwd_params)
        /*0548*/ 	.word	0x00000050


	//----- nvinfo : EIATTR_FRAME_SIZE
	.align		4
.L_265:
        /*054c*/ 	.byte	0x04, 0x11
        /*054e*/ 	.short	(.L_267 - .L_266)
	.align		4
.L_266:
        /*0550*/ 	.word	index@(_Z35group_norm_nhwc_bwd_one_pass_kernelI11Fp16IOFp32WLi512ELi84ELi672EEv26Group_norm_nhwc_bwd_params)
        /*0554*/ 	.word	0x00000230


	//----- nvinfo : EIATTR_REGCOUNT
	.align		4
.L_267:
        /*0558*/ 	.byte	0x04, 0x2f
        /*055a*/ 	.short	(.L_269 - .L_268)
	.align		4
.L_268:
        /*055c*/ 	.word	index@(_Z35group_norm_nhwc_bwd_one_pass_kernelI11Fp16IOFp32WLi256ELi84ELi672EEv26Group_norm_nhwc_bwd_params)
        /*0560*/ 	.word	0x0000004f


	//----- nvinfo : EIATTR_FRAME_SIZE
	.align		4
.L_269:
        /*0564*/ 	.byte	0x04, 0x11
        /*0566*/ 	.short	(.L_271 - .L_270)
	.align		4
.L_270:
        /*0568*/ 	.word	index@(_Z35group_norm_nhwc_bwd_one_pass_kernelI11Fp16IOFp32WLi256ELi84ELi672EEv26Group_norm_nhwc_bwd_params)
        /*056c*/ 	.word	0x00000000


	//----- nvinfo : EIATTR_REGCOUNT
	.align		4
.L_271:
        /*0570*/ 	.byte	0x04, 0x2f
        /*0572*/ 	.short	(.L_273 - .L_272)
	.align		4
.L_272:
        /*0574*/ 	.word	index@(_Z35group_norm_nhwc_bwd_one_pass_kernelI11Fp16IOFp32WLi128ELi84ELi672EEv26Group_norm_nhwc_bwd_params)
        /*0578*/ 	.word	0x00000044


	//----- nvinfo : EIATTR_FRAME_SIZE
	.align		4
.L_273:
        /*057c*/ 	.byte	0x04, 0x11
        /*057e*/ 	.short	(.L_275 - .L_274)
	.align		4
.L_274:
        /*0580*/ 	.word	index@(_Z35group_norm_nhwc_bwd_one_pass_kernelI11Fp16IOFp32WLi128ELi84ELi672EEv26Group_norm_nhwc_bwd_params)
        /*0584*/ 	.word	0x00000000


	//----- nvinfo : EIATTR_REGCOUNT
	.align		4
.L_275:
        /*0588*/ 	.byte	0x04, 0x2f
        /*058a*/ 	.short	(.L_277 - .L_276)
	.align		4
.L_276:
        /*058c*/ 	.word	index@(_Z35group_norm_nhwc_bwd_one_pass_kernelI11Fp16IOFp32WLi64ELi84ELi672EEv26Group_norm_nhwc_bwd_params)
        /*0590*/ 	.word	0x00000044


	//----- nvinfo : EIATTR_FRAME_SIZE
	.align		4
.L_277:
        /*0594*/ 	.byte	0x04, 0x11
        /*0596*/ 	.short	(.L_279 - .L_278)
	.align		4
.L_278:
        /*0598*/ 	.word	index@(_Z35group_norm_nhwc_bwd_one_pass_kernelI11Fp16IOFp32WLi64ELi84ELi672EEv26Group_norm_nhwc_bwd_params)
        /*059c*/ 	.word	0x00000000


	//----- nvinfo : EIATTR_REGCOUNT
	.align		4
.L_279:
        /*05a0*/ 	.byte	0x04, 0x2f
        /*05a2*/ 	.short	(.L_281 - .L_280)
	.align		4
.L_280:
        /*05a4*/ 	.word	index@(_Z35group_norm_nhwc_bwd_one_pass_kernelI11Bf16IOFp16WLi512ELi84ELi672EEv26Group_norm_nhwc_bwd_params)
        /*05a8*/ 	.word	0x00000028


	//----- nvinfo : EIATTR_FRAME_SIZE
	.align		4
.L_281:
        /*05ac*/ 	.byte	0x04, 0x11
        /*05ae*/ 	.short	(.L_283 - .L_282)
	.align		4
.L_282:
        /*05b0*/ 	.word	index@(_Z35group_norm_nhwc_bwd_one_pass_kernelI11Bf16IOFp16WLi512ELi84ELi672EEv26Group_norm_nhwc_bwd_params)
        /*05b4*/ 	.word	0x000004f0


	//----- nvinfo : EIATTR_REGCOUNT
	.align		4
.L_283:
        /*05b8*/ 	.byte	0x04, 0x2f
        /*05ba*/ 	.short	(.L_285 - .L_284)
	.align		4
.L_284:
        /*05bc*/ 	.word	index@(_Z35group_norm_nhwc_bwd_one_pass_kernelI11Bf16IOFp16WLi256ELi84ELi672EEv26Group_norm_nhwc_bwd_params)
        /*05c0*/ 	.word	0x00000050


	//----- nvinfo : EIATTR_FRAME_SIZE
	.align		4
.L_285:
        /*05c4*/ 	.byte	0x04, 0x11
        /*05c6*/ 	.short	(.L_287 - .L_286)
	.align		4
.L_286:
        /*05c8*/ 	.word	index@(_Z35group_norm_nhwc_bwd_one_pass_kernelI11Bf16IOFp16WLi256ELi84ELi672EEv26Group_norm_nhwc_bwd_params)
        /*05cc*/ 	.word	0x00000000


	//----- nvinfo : EIATTR_REGCOUNT
	.align		4
.L_287:
        /*05d0*/ 	.byte	0x04, 0x2f
        /*05d2*/ 	.short	(.L_289 - .L_288)
	.align		4
.L_288:
        /*05d4*/ 	.word	index@(_Z35group_norm_nhwc_bwd_one_pass_kernelI11Bf16IOFp16WLi128ELi84ELi672EEv26Group_norm_nhwc_bwd_params)
        /*05d8*/ 	.word	0x00000050


	//----- nvinfo : EIATTR_FRAME_SIZE
	.align		4
.L_289:
        /*05dc*/ 	.byte	0x04, 0x11
        /*05de*/ 	.short	(.L_291 - .L_290)
	.align		4
.L_290:
        /*05e0*/ 	.word	index@(_Z35group_norm_nhwc_bwd_one_pass_kernelI11Bf16IOFp16WLi128ELi84ELi672EEv26Group_norm_nhwc_bwd_params)
        /*05e4*/ 	.word	0x00000000


	//----- nvinfo : EIATTR_REGCOUNT
	.align		4
.L_291:
        /*05e8*/ 	.byte	0x04, 0x2f
        /*05ea*/ 	.short	(.L_293 - .L_292)
	.align		4
.L_292:
        /*05ec*/ 	.word	index@(_Z35group_norm_nhwc_bwd_one_pass_kernelI11Bf16IOFp16WLi64ELi84ELi672EEv26Group_norm_nhwc_bwd_params)
        /*05f0*/ 	.word	0x00000050


	//----- nvinfo : EIATTR_FRAME_SIZE
	.align		4
.L_293:
        /*05f4*/ 	.byte	0x04, 0x11
        /*05f6*/ 	.short	(.L_295 - .L_294)
	.align		4
.L_294:
        /*05f8*/ 	.word	index@(_Z35group_norm_nhwc_bwd_one_pass_kernelI11Bf16IOFp16WLi64ELi84ELi672EEv26Group_norm_nhwc_bwd_params)
        /*05fc*/ 	.word	0x00000000


	//----- nvinfo : EIATTR_REGCOUNT
	.align		4
.L_295:
        /*0600*/ 	.byte	0x04, 0x2f
        /*0602*/ 	.short	(.L_297 - .L_296)
	.align		4
.L_296:
        /*0604*/ 	.word	index@(_Z35group_norm_nhwc_bwd_one_pass_kernelI11Bf16IOBf16WLi512ELi84ELi672EEv26Group_norm_nhwc_bwd_params)
        /*0608*/ 	.word	0x00000028


	//----- nvinfo : EIATTR_FRAME_SIZE
	.align		4
.L_297:
        /*060c*/ 	.byte	0x04, 0x11
        /*060e*/ 	.short	(.L_299 - .L_298)
	.align		4
.L_298:
        /*0610*/ 	.word	index@(_Z35group_norm_nhwc_bwd_one_pass_kernelI11Bf16IOBf16WLi512ELi84ELi672EEv26Group_norm_nhwc_bwd_params)
        /*0614*/ 	.word	0x000004f0


	//----- nvinfo : EIATTR_REGCOUNT
	.align		4
.L_299:
        /*0618*/ 	.byte	0x04, 0x2f
        /*061a*/ 	.short	(.L_301 - .L_300)
	.align		4
.L_300:
        /*061c*/ 	.word	index@(_Z35group_norm_nhwc_bwd_one_pass_kernelI11Bf16IOBf16WLi256ELi84ELi672EEv26Group_norm_nhwc_bwd_params)
        /*0620*/ 	.word	0x00000050


	//----- nvinfo : EIATTR_FRAME_SIZE
	.align		4
.L_301:
        /*0624*/ 	.byte	0x04, 0x11
        /*0626*/ 	.short	(.L_303 - .L_302)
	.align		4
.L_302:
        /*0628*/ 	.word	index@(_Z35group_norm_nhwc_bwd_one_pass_kernelI11Bf16IOBf16WLi256ELi84ELi672EEv26Group_norm_nhwc_bwd_params)
        /*062c*/ 	.word	0x00000000


	//----- nvinfo : EIATTR_REGCOUNT
	.align		4
.L_303:
        /*0630*/ 	.byte	0x04, 0x2f
        /*0632*/ 	.short	(.L_305 - .L_304)
	.align		4
.L_304:
        /*0634*/ 	.word	index@(_Z35group_norm_nhwc_bwd_one_pass_kernelI11Bf16IOBf16WLi128ELi84ELi672EEv26Group_norm_nhwc_bwd_params)
        /*0638*/ 	.word	0x00000050


	//----- nvinfo : EIATTR_FRAME_SIZE
	.align		4
.L_305:
        /*063c*/ 	.byte	0x04, 0x11
        /*063e*/ 	.short	(.L_307 - .L_306)
	.align		4
.L_306:
        /*0640*/ 	.word	index@(_Z35group_norm_nhwc_bwd_one_pass_kernelI11Bf16IOBf16WLi128ELi84ELi672EEv26Group_norm_nhwc_bwd_params)
        /*0644*/ 	.word	0x00000000


	//----- nvinfo : EIATTR_REGCOUNT
	.align		4
.L_307:
        /*0648*/ 	.byte	0x04, 0x2f
        /*064a*/ 	.short	(.L_309 - .L_308)
	.align		4
.L_308:
        /*064c*/ 	.word	index@(_Z35group_norm_nhwc_bwd_one_pass_kernelI11Bf16IOBf16WLi64ELi84ELi672EEv26Group_norm_nhwc_bwd_params)
        /*0650*/ 	.word	0x00000050


	//----- nvinfo : EIATTR_FRAME_SIZE
	.align		4
.L_309:
        /*0654*/ 	.byte	0x04, 0x11
        /*0656*/ 	.short	(.L_311 - .L_310)
	.align		4
.L_310:
        /*0658*/ 	.word	index@(_Z35group_norm_nhwc_bwd_one_pass_kernelI11Bf16IOBf16WLi64ELi84ELi672EEv26Group_norm_nhwc_bwd_params)
        /*065c*/ 	.word	0x00000000


	//----- nvinfo : EIATTR_REGCOUNT
	.align		4
.L_311:
        /*0660*/ 	.byte	0x04, 0x2f
        /*0662*/ 	.short	(.L_313 - .L_312)
	.align		4
.L_312:
        /*0664*/ 	.word	index@(_Z35group_norm_nhwc_bwd_one_pass_kernelI11Bf16IOFp32WLi512ELi84ELi672EEv26Group_norm_nhwc_bwd_params)
        /*0668*/ 	.word	0x00000028


	//----- nvinfo : EIATTR_FRAME_SIZE
	.align		4
.L_313:
        /*066c*/ 	.byte	0x04, 0x11
        /*066e*/ 	.short	(.L_315 - .L_314)
	.align		4
.L_314:
        /*0670*/ 	.word	index@(_Z35group_norm_nhwc_bwd_one_pass_kernelI11Bf16IOFp32WLi512ELi84ELi672EEv26Group_norm_nhwc_bwd_params)
        /*0674*/ 	.word	0x00000530


	//----- nvinfo : EIATTR_REGCOUNT
	.align		4
.L_315:
        /*0678*/ 	.byte	0x04, 0x2f
        /*067a*/ 	.short	(.L_317 - .L_316)
	.align		4
.L_316:
        /*067c*/ 	.word	index@(_Z35group_norm_nhwc_bwd_one_pass_kernelI11Bf16IOFp32WLi256ELi84ELi672EEv26Group_norm_nhwc_bwd_params)
        /*0680*/ 	.word	0x00000050


	//----- nvinfo : EIATTR_FRAME_SIZE
	.align		4
.L_317:
        /*0684*/ 	.byte	0x04, 0x11
        /*0686*/ 	.short	(.L_319 - .L_318)
	.align		4
.L_318:
        /*0688*/ 	.word	index@(_Z35group_norm_nhwc_bwd_one_pass_kernelI11Bf16IOFp32WLi256ELi84ELi672EEv26Group_norm_nhwc_bwd_params)
        /*068c*/ 	.word	0x00000000


	//----- nvinfo : EIATTR_REGCOUNT
	.align		4
.L_319:
        /*0690*/ 	.byte	0x04, 0x2f
        /*0692*/ 	.short	(.L_321 - .L_320)
	.align		4
.L_320:
        /*0694*/ 	.word	index@(_Z35group_norm_nhwc_bwd_one_pass_kernelI11Bf16IOFp32WLi128ELi84ELi672EEv26Group_norm_nhwc_bwd_params)
        /*0698*/ 	.word	0x00000050


	//----- nvinfo : EIATTR_FRAME_SIZE
	.align		4
.L_321:
        /*069c*/ 	.byte	0x04, 0x11
        /*069e*/ 	.short	(.L_323 - .L_322)
	.align		4
.L_322:
        /*06a0*/ 	.word	index@(_Z35group_norm_nhwc_bwd_one_pass_kernelI11Bf16IOFp32WLi128ELi84ELi672EEv26Group_norm_nhwc_bwd_params)
        /*06a4*/ 	.word	0x00000000


	//----- nvinfo : EIATTR_REGCOUNT
	.align		4
.L_323:
        /*06a8*/ 	.byte	0x04, 0x2f
        /*06aa*/ 	.short	(.L_325 - .L_324)
	.align		4
.L_324:
        /*06ac*/ 	.word	index@(_Z35group_norm_nhwc_bwd_one_pass_kernelI11Bf16IOFp32WLi64ELi84ELi672EEv26Group_norm_nhwc_bwd_params)
        /*06b0*/ 	.word	0x00000050


	//----- nvinfo : EIATTR_FRAME_SIZE
	.align		4
.L_325:
        /*06b4*/ 	.byte	0x04, 0x11
        /*06b6*/ 	.short	(.L_327 - .L_326)
	.align		4
.L_326:
        /*06b8*/ 	.word	index@(_Z35group_norm_nhwc_bwd_one_pass_kernelI11Bf16IOFp32WLi64ELi84ELi672EEv26Group_norm_nhwc_bwd_params)
        /*06bc*/ 	.word	0x00000000


	//----- nvinfo : EIATTR_REGCOUNT
	.align		4
.L_327:
        /*06c0*/ 	.byte	0x04, 0x2f
        /*06c2*/ 	.short	(.L_329 - .L_328)
	.align		4
.L_328:
        /*06c4*/ 	.word	index@(_ZN3cub18CUB_300001_SM_10306detail11EmptyKernelIvEEvv)
        /*06c8*/ 	.word	0x00000004


	//----- nvinfo : EIATTR_FRAME_SIZE
	.align		4
.L_329:
        /*06cc*/ 	.byte	0x04, 0x11
        /*06ce*/ 	.short	(.L_331 - .L_330)
	.align		4
.L_330:
        /*06d0*/ 	.word	index@(_ZN3cub18CUB_300001_SM_10306detail11EmptyKernelIvEEvv)
        /*06d4*/ 	.word	0x00000000


	//----- nvinfo : EIATTR_MIN_STACK_SIZE
	.align		4
.L_331:
        /*06d8*/ 	.byte	0x04, 0x12
        /*06da*/ 	.short	(.L_333 - .L_332)
	.align		4
.L_332:
        /*06dc*/ 	.word	index@(_ZN3cub18CUB_300001_SM_10306detail11EmptyKernelIvEEvv)
        /*06e0*/ 	.word	0x00000000


	//----- nvinfo : EIATTR_MIN_STACK_SIZE
	.align		4
.L_333:
        /*06e4*/ 	.byte	0x04, 0x12
        /*06e6*/ 	.short	(.L_335 - .L_334)
	.align		4
.L_334:
        /*06e8*/ 	.word	index@(_Z35group_norm_nhwc_bwd_one_pass_kernelI11Bf16IOFp32WLi64ELi84ELi672EEv26Group_norm_nhwc_bwd_params)
        /*06ec*/ 	.word	0x00000000


	//----- nvinfo : EIATTR_MIN_STACK_SIZE
	.align		4
.L_335:
        /*06f0*/ 	.byte	0x04, 0x12
        /*06f2*/ 	.short	(.L_337 - .L_336)
	.align		4
.L_336:
        /*06f4*/ 	.word	index@(_Z35group_norm_nhwc_bwd_one_pass_kernelI11Bf16IOFp32WLi128ELi84ELi672EEv26Group_norm_nhwc_bwd_params)
        /*06f8*/ 	.word	0x00000000


	//----- nvinfo : EIATTR_MIN_STACK_SIZE
	.align		4
.L_337:
        /*06fc*/ 	.byte	0x04, 0x12
        /*06fe*/ 	.short	(.L_339 - .L_338)
	.align		4
.L_338:
        /*0700*/ 	.word	index@(_Z35group_norm_nhwc_bwd_one_pass_kernelI11Bf16IOFp32WLi256ELi84ELi672EEv26Group_norm_nhwc_bwd_params)
        /*0704*/ 	.word	0x00000000


	//----- nvinfo : EIATTR_MIN_STACK_SIZE
	.align		4
.L_339:
        /*0708*/ 	.byte	0x04, 0x12
        /*070a*/ 	.short	(.L_341 - .L_340)
	.align		4
.L_340:
        /*070c*/ 	.word	index@(_Z35group_norm_nhwc_bwd_one_pass_kernelI11Bf16IOFp32WLi512ELi84ELi672EEv26Group_norm_nhwc_bwd_params)
        /*0710*/ 	.word	0x00000530


	//----- nvinfo : EIATTR_MIN_STACK_SIZE
	.align		4
.L_341:
        /*0714*/ 	.byte	0x04, 0x12
        /*0716*/ 	.short	(.L_343 - .L_342)
	.align		4
.L_342:
        /*0718*/ 	.word	index@(_Z35group_norm_nhwc_bwd_one_pass_kernelI11Bf16IOBf16WLi64ELi84ELi672EEv26Group_norm_nhwc_bwd_params)
        /*071c*/ 	.word	0x00000000


	//----- nvinfo : EIATTR_MIN_STACK_SIZE
	.align		4
.L_343:
        /*0720*/ 	.byte	0x04, 0x12
        /*0722*/ 	.short	(.L_345 - .L_344)
	.align		4
.L_344:
        /*0724*/ 	.word	index@(_Z35group_norm_nhwc_bwd_one_pass_kernelI11Bf16IOBf16WLi128ELi84ELi672EEv26Group_norm_nhwc_bwd_params)
        /*0728*/ 	.word	0x00000000


	//----- nvinfo : EIATTR_MIN_STACK_SIZE
	.align		4
.L_345:
        /*072c*/ 	.byte	0x04, 0x12
        /*072e*/ 	.short	(.L_347 - .L_346)
	.align		4
.L_346:
        /*0730*/ 	.word	index@(_Z35group_norm_nhwc_bwd_one_pass_kernelI11Bf16IOBf16WLi256ELi84ELi672EEv26Group_norm_nhwc_bwd_params)
        /*0734*/ 	.word	0x00000000


	//----- nvinfo : EIATTR_MIN_STACK_SIZE
	.align		4
.L_347:
        /*0738*/ 	.byte	0x04, 0x12
        /*073a*/ 	.short	(.L_349 - .L_348)
	.align		4
.L_348:
        /*073c*/ 	.word	index@(_Z35group_norm_nhwc_bwd_one_pass_kernelI11Bf16IOBf16WLi512ELi84ELi672EEv26Group_norm_nhwc_bwd_params)
        /*0740*/ 	.word	0x000004f0


	//----- nvinfo : EIATTR_MIN_STACK_SIZE
	.align		4
.L_349:
        /*0744*/ 	.byte	0x04, 0x12
        /*0746*/ 	.short	(.L_351 - .L_350)
	.align		4
.L_350:
        /*0748*/ 	.word	index@(_Z35group_norm_nhwc_bwd_one_pass_kernelI11Bf16IOFp16WLi64ELi84ELi672EEv26Group_norm_nhwc_bwd_params)
        /*074c*/ 	.word	0x00000000


	//----- nvinfo : EIATTR_MIN_STACK_SIZE
	.align		4
.L_351:
        /*0750*/ 	.byte	0x04, 0x12
        /*0752*/ 	.short	(.L_353 - .L_352)
	.align		4
.L_352:
        /*0754*/ 	.word	index@(_Z35group_norm_nhwc_bwd_one_pass_kernelI11Bf16IOFp16WLi128ELi84ELi672EEv26Group_norm_nhwc_bwd_params)
        /*0758*/ 	.word	0x00000000


	//----- nvinfo : EIATTR_MIN_STACK_SIZE
	.align		4
.L_353:
        /*075c*/ 	.byte	0x04, 0x12
        /*075e*/ 	.short	(.L_355 - .L_354)
	.align		4
.L_354:
        /*0760*/ 	.word	index@(_Z35group_norm_nhwc_bwd_one_pass_kernelI11Bf16IOFp16WLi256ELi84ELi672EEv26Group_norm_nhwc_bwd_params)
        /*0764*/ 	.word	0x00000000


	//----- nvinfo : EIATTR_MIN_STACK_SIZE
	.align		4
.L_355:
        /*0768*/ 	.byte	0x04, 0x12
        /*076a*/ 	.short	(.L_357 - .L_356)
	.align		4
.L_356:
        /*076c*/ 	.word	index@(_Z35group_norm_nhwc_bwd_one_pass_kernelI11Bf16IOFp16WLi512ELi84ELi672EEv26Group_norm_nhwc_bwd_params)
        /*0770*/ 	.word	0x000004f0


	//----- nvinfo : EIATTR_MIN_STACK_SIZE
	.align		4
.L_357:
        /*0774*/ 	.byte	0x04, 0x12
        /*0776*/ 	.short	(.L_359 - .L_358)
	.align		4
.L_358:
        /*0778*/ 	.word	index@(_Z35group_norm_nhwc_bwd_one_pass_kernelI11Fp16IOFp32WLi64ELi84ELi672EEv26Group_norm_nhwc_bwd_params)
        /*077c*/ 	.word	0x00000000


	//----- nvinfo : EIATTR_MIN_STACK_SIZE
	.align		4
.L_359:
        /*0780*/ 	.byte	0x04, 0x12
        /*0782*/ 	.short	(.L_361 - .L_360)
	.align		4
.L_360:
        /*0784*/ 	.word	index@(_Z35group_norm_nhwc_bwd_one_pass_kernelI11Fp16IOFp32WLi128ELi84ELi672EEv26Group_norm_nhwc_bwd_params)
        /*0788*/ 	.word	0x00000000


	//----- nvinfo : EIATTR_MIN_STACK_SIZE
	.align		4
.L_361:
        /*078c*/ 	.byte	0x04, 0x12
        /*078e*/ 	.short	(.L_363 - .L_362)
	.align		4
.L_362:
        /*0790*/ 	.word	index@(_Z35group_norm_nhwc_bwd_one_pass_kernelI11Fp16IOFp32WLi256ELi84ELi672EEv26Group_norm_nhwc_bwd_params)
        /*0794*/ 	.word	0x00000000


	//----- nvinfo : EIATTR_MIN_STACK_SIZE
	.align		4
.L_363:
        /*0798*/ 	.byte	0x04, 0x12
        /*079a*/ 	.short	(.L_365 - .L_364)
	.align		4
.L_364:
        /*079c*/ 	.word	index@(_Z35group_norm_nhwc_bwd_one_pass_kernelI11Fp16IOFp32WLi512ELi84ELi672EEv26Group_norm_nhwc_bwd_params)
        /*07a0*/ 	.word	0x00000230


	//----- nvinfo : EIATTR_MIN_STACK_SIZE
	.align		4
.L_365:
        /*07a4*/ 	.byte	0x04, 0x12
        /*07a6*/ 	.short	(.L_367 - .L_366)
	.align		4
.L_366:
        /*07a8*/ 	.word	index@(_Z35group_norm_nhwc_bwd_one_pass_kernelI11Fp16IOBf16WLi64ELi84ELi672EEv26Group_norm_nhwc_bwd_params)
        /*07ac*/ 	.word	0x00000000


	//----- nvinfo : EIATTR_MIN_STACK_SIZE
	.align		4
.L_367:
        /*07b0*/ 	.byte	0x04, 0x12
        /*07b2*/ 	.short	(.L_369 - .L_368)
	.align		4
.L_368:
        /*07b4*/ 	.word	index@(_Z35group_norm_nhwc_bwd_one_pass_kernelI11Fp16IOBf16WLi128ELi84ELi672EEv26Group_norm_nhwc_bwd_params)
        /*07b8*/ 	.word	0x00000000


	//----- nvinfo : EIATTR_MIN_STACK_SIZE
	.align		4
.L_369:
        /*07bc*/ 	.byte	0x04, 0x12
        /*07be*/ 	.short	(.L_371 - .L_370)
	.align		4
.L_370:
        /*07c0*/ 	.word	index@(_Z35group_norm_nhwc_bwd_one_pass_kernelI11Fp16IOBf16WLi256ELi84ELi672EEv26Group_norm_nhwc_bwd_params)
        /*07c4*/ 	.word	0x00000000


	//----- nvinfo : EIATTR_MIN_STACK_SIZE
	.align		4
.L_371:
        /*07c8*/ 	.byte	0x04, 0x12
        /*07ca*/ 	.short	(.L_373 - .L_372)
	.align		4
.L_372:
        /*07cc*/ 	.word	index@(_Z35group_norm_nhwc_bwd_one_pass_kernelI11Fp16IOBf16WLi512ELi84ELi672EEv26Group_norm_nhwc_bwd_params)
        /*07d0*/ 	.word	0x00000220


	//----- nvinfo : EIATTR_MIN_STACK_SIZE
	.align		4
.L_373:
        /*07d4*/ 	.byte	0x04, 0x12
        /*07d6*/ 	.short	(.L_375 - .L_374)
	.align		4
.L_374:
        /*07d8*/ 	.word	index@(_Z35group_norm_nhwc_bwd_one_pass_kernelI11Fp16IOFp16WLi64ELi84ELi672EEv26Group_norm_nhwc_bwd_params)
        /*07dc*/ 	.word	0x00000000


	//----- nvinfo : EIATTR_MIN_STACK_SIZE
	.align		4
.L_375:
        /*07e0*/ 	.byte	0x04, 0x12
        /*07e2*/ 	.short	(.L_377 - .L_376)
	.align		4
.L_376:
        /*07e4*/ 	.word	index@(_Z35group_norm_nhwc_bwd_one_pass_kernelI11Fp16IOFp16WLi128ELi84ELi672EEv26Group_norm_nhwc_bwd_params)
        /*07e8*/ 	.word	0x00000000


	//----- nvinfo : EIATTR_MIN_STACK_SIZE
	.align		4
.L_377:
        /*07ec*/ 	.byte	0x04, 0x12
        /*07ee*/ 	.short	(.L_379 - .L_378)
	.align		4
.L_378:
        /*07f0*/ 	.word	index@(_Z35group_norm_nhwc_bwd_one_pass_kernelI11Fp16IOFp16WLi256ELi84ELi672EEv26Group_norm_nhwc_bwd_params)
        /*07f4*/ 	.word	0x00000000


	//----- nvinfo : EIATTR_MIN_STACK_SIZE
	.align		4
.L_379:
        /*07f8*/ 	.byte	0x04, 0x12
        /*07fa*/ 	.short	(.L_381 - .L_380)
	.align		4
.L_380:
        /*07fc*/ 	.word	index@(_Z35group_norm_nhwc_bwd_one_pass_kernelI11Fp16IOFp16WLi512ELi84ELi672EEv26Group_norm_nhwc_bwd_params)
        /*0800*/ 	.word	0x00000220


	//----- nvinfo : EIATTR_MIN_STACK_SIZE
	.align		4
.L_381:
        /*0804*/ 	.byte	0x04, 0x12
        /*0806*/ 	.short	(.L_383 - .L_382)
	.align		4
.L_382:
        /*0808*/ 	.word	index@(_Z35group_norm_nhwc_bwd_one_pass_kernelI11Fp32IOFp32WLi64ELi84ELi672EEv26Group_norm_nhwc_bwd_params)
        /*080c*/ 	.word	0x00000000


	//----- nvinfo : EIATTR_MIN_STACK_SIZE
	.align		4
.L_383:
        /*0810*/ 	.byte	0x04, 0x12
        /*0812*/ 	.short	(.L_385 - .L_384)
	.align		4
.L_384:
        /*0814*/ 	.word	index@(_Z35group_norm_nhwc_bwd_one_pass_kernelI11Fp32IOFp32WLi128ELi84ELi672EEv26Group_norm_nhwc_bwd_params)
        /*0818*/ 	.word	0x00000000


	//----- nvinfo : EIATTR_MIN_STACK_SIZE
	.align		4
.L_385:
        /*081c*/ 	.byte	0x04, 0x12
        /*081e*/ 	.short	(.L_387 - .L_386)
	.align		4
.L_386:
        /*0820*/ 	.word	index@(_Z35group_norm_nhwc_bwd_one_pass_kernelI11Fp32IOFp32WLi256ELi84ELi672EEv26Group_norm_nhwc_bwd_params)
        /*0824*/ 	.word	0x00000030


	//----- nvinfo : EIATTR_MIN_STACK_SIZE
	.align		4
.L_387:
        /*0828*/ 	.byte	0x04, 0x12
        /*082a*/ 	.short	(.L_389 - .L_388)
	.align		4
.L_388:
        /*082c*/ 	.word	index@(_Z35group_norm_nhwc_bwd_one_pass_kernelI11Fp32IOFp32WLi512ELi84ELi672EEv26Group_norm_nhwc_bwd_params)
        /*0830*/ 	.word	0x000005a0


	//----- nvinfo : EIATTR_MIN_STACK_SIZE
	.align		4
.L_389:
        /*0834*/ 	.byte	0x04, 0x12
        /*0836*/ 	.short	(.L_391 - .L_390)
	.align		4
.L_390:
        /*0838*/ 	.word	index@(_Z35group_norm_nhwc_bwd_one_pass_kernelI11Fp32IOBf16WLi64ELi84ELi672EEv26Group_norm_nhwc_bwd_params)
        /*083c*/ 	.word	0x00000000


	//----- nvinfo : EIATTR_MIN_STACK_SIZE
	.align		4
.L_391:
        /*0840*/ 	.byte	0x04, 0x12
        /*0842*/ 	.short	(.L_393 - .L_392)
	.align		4
.L_392:
        /*0844*/ 	.word	index@(_Z35group_norm_nhwc_bwd_one_pass_kernelI11Fp32IOBf16WLi128ELi84ELi672EEv26Group_norm_nhwc_bwd_params)
        /*0848*/ 	.word	0x00000000


	//----- nvinfo : EIATTR_MIN_STACK_SIZE
	.align		4
.L_393:
        /*084c*/ 	.byte	0x04, 0x12
        /*084e*/ 	.short	(.L_395 - .L_394)
	.align		4
.L_394:
        /*0850*/ 	.word	index@(_Z35group_norm_nhwc_bwd_one_pass_kernelI11Fp32IOBf16WLi256ELi84ELi672EEv26Group_norm_nhwc_bwd_params)
        /*0854*/ 	.word	0x00000038


	//----- nvinfo : EIATTR_MIN_STACK_SIZE
	.align		4
.L_395:
        /*0858*/ 	.byte	0x04, 0x12
        /*085a*/ 	.short	(.L_397 - .L_396)
	.align		4
.L_396:
        /*085c*/ 	.word	index@(_Z35group_norm_nhwc_bwd_one_pass_kernelI11Fp32IOBf16WLi512ELi84ELi672EEv26Group_norm_nhwc_bwd_params)
        /*0860*/ 	.word	0x000005a0


	//----- nvinfo : EIATTR_MIN_STACK_SIZE
	.align		4
.L_397:
        /*0864*/ 	.byte	0x04, 0x12
        /*0866*/ 	.short	(.L_399 - .L_398)
	.align		4
.L_398:
        /*0868*/ 	.word	index@(_Z35group_norm_nhwc_bwd_one_pass_kernelI11Fp32IOFp16WLi64ELi84ELi672EEv26Group_norm_nhwc_bwd_params)
        /*086c*/ 	.word	0x00000000


	//----- nvinfo : EIATTR_MIN_STACK_SIZE
	.align		4
.L_399:
        /*0870*/ 	.byte	0x04, 0x12
        /*0872*/ 	.short	(.L_401 - .L_400)
	.align		4
.L_400:
        /*0874*/ 	.word	index@(_Z35group_norm_nhwc_bwd_one_pass_kernelI11Fp32IOFp16WLi128ELi84ELi672EEv26Group_norm_nhwc_bwd_params)
        /*0878*/ 	.word	0x00000000


	//----- nvinfo : EIATTR_MIN_STACK_SIZE
	.align		4
.L_401:
        /*087c*/ 	.byte	0x04, 0x12
        /*087e*/ 	.short	(.L_403 - .L_402)
	.align		4
.L_402:
        /*0880*/ 	.word	index@(_Z35group_norm_nhwc_bwd_one_pass_kernelI11Fp32IOFp16WLi256ELi84ELi672EEv26Group_norm_nhwc_bwd_params)
        /*0884*/ 	.word	0x00000038


	//----- nvinfo : EIATTR_MIN_STACK_SIZE
	.align		4
.L_403:
        /*0888*/ 	.byte	0x04, 0x12
        /*088a*/ 	.short	(.L_405 - .L_404)
	.align		4
.L_404:
        /*088c*/ 	.word	index@(_Z35group_norm_nhwc_bwd_one_pass_kernelI11Fp32IOFp16WLi512ELi84ELi672EEv26Group_norm_nhwc_bwd_params)
        /*0890*/ 	.word	0x000005b0


	//----- nvinfo : EIATTR_MIN_STACK_SIZE
	.align		4
.L_405:
        /*0894*/ 	.byte	0x04, 0x12
        /*0896*/ 	.short	(.L_407 - .L_406)
	.align		4
.L_406:
        /*0898*/ 	.word	index@(_Z35group_norm_nhwc_fwd_one_pass_kernelI11Bf16IOFp32WLi64ELi84ELi672EEv26Group_norm_nhwc_fwd_params)
        /*089c*/ 	.word	0x00000000


	//----- nvinfo : EIATTR_MIN_STACK_SIZE
	.align		4
.L_407:
        /*08a0*/ 	.byte	0x04, 0x12
        /*08a2*/ 	.short	(.L_409 - .L_408)
	.align		4
.L_408:
        /*08a4*/ 	.word	index@(_Z35group_norm_nhwc_fwd_one_pass_kernelI11Bf16IOFp32WLi128ELi84ELi672EEv26Group_norm_nhwc_fwd_params)
        /*08a8*/ 	.word	0x00000000


	//----- nvinfo : EIATTR_MIN_STACK_SIZE
	.align		4
.L_409:
        /*08ac*/ 	.byte	0x04, 0x12
        /*08ae*/ 	.short	(.L_411 - .L_410)
	.align		4
.L_410:
        /*08b0*/ 	.word	index@(_Z35group_norm_nhwc_fwd_one_pass_kernelI11Bf16IOFp32WLi256ELi84ELi672EEv26Group_norm_nhwc_fwd_params)
        /*08b4*/ 	.word	0x00000000


	//----- nvinfo : EIATTR_MIN_STACK_SIZE
	.align		4
.L_411:
        /*08b8*/ 	.byte	0x04, 0x12
        /*08ba*/ 	.short	(.L_413 - .L_412)
	.align		4
.L_412:
        /*08bc*/ 	.word	index@(_Z35group_norm_nhwc_fwd_one_pass_kernelI11Bf16IOFp32WLi512ELi84ELi672EEv26Group_norm_nhwc_fwd_params)
        /*08c0*/ 	.word	0x00000008


	//----- nvinfo : EIATTR_MIN_STACK_SIZE
	.align		4
.L_413:
        /*08c4*/ 	.byte	0x04, 0x12
        /*08c6*/ 	.short	(.L_415 - .L_414)
	.align		4
.L_414:
        /*08c8*/ 	.word	index@(_Z35group_norm_nhwc_fwd_one_pass_kernelI11Bf16IOBf16WLi64ELi84ELi672EEv26Group_norm_nhwc_fwd_params)
        /*08cc*/ 	.word	0x00000000


	//----- nvinfo : EIATTR_MIN_STACK_SIZE
	.align		4
.L_415:
        /*08d0*/ 	.byte	0x04, 0x12
        /*08d2*/ 	.short	(.L_417 - .L_416)
	.align		4
.L_416:
        /*08d4*/ 	.word	index@(_Z35group_norm_nhwc_fwd_one_pass_kernelI11Bf16IOBf16WLi128ELi84ELi672EEv26Group_norm_nhwc_fwd_params)
        /*08d8*/ 	.word	0x00000000


	//----- nvinfo : EIATTR_MIN_STACK_SIZE
	.align		4
.L_417:
        /*08dc*/ 	.byte	0x04, 0x12
        /*08de*/ 	.short	(.L_419 - .L_418)
	.align		4
.L_418:
        /*08e0*/ 	.word	index@(_Z35group_norm_nhwc_fwd_one_pass_kernelI11Bf16IOBf16WLi256ELi84ELi672EEv26Group_norm_nhwc_fwd_params)
        /*08e4*/ 	.word	0x00000000


	//----- nvinfo : EIATTR_MIN_STACK_SIZE
	.align		4
.L_419:
        /*08e8*/ 	.byte	0x04, 0x12
        /*08ea*/ 	.short	(.L_421 - .L_420)
	.align		4
.L_420:
        /*08ec*/ 	.word	index@(_Z35group_norm_nhwc_fwd_one_pass_kernelI11Bf16IOBf16WLi512ELi84ELi672EEv26Group_norm_nhwc_fwd_params)
        /*08f0*/ 	.word	0x00000010


	//----- nvinfo : EIATTR_MIN_STACK_SIZE
	.align		4
.L_421:
        /*08f4*/ 	.byte	0x04, 0x12
        /*08f6*/ 	.short	(.L_423 - .L_422)
	.align		4
.L_422:
        /*08f8*/ 	.word	index@(_Z35group_norm_nhwc_fwd_one_pass_kernelI11Bf16IOFp16WLi64ELi84ELi672EEv26Group_norm_nhwc_fwd_params)
        /*08fc*/ 	.word	0x00000000


	//----- nvinfo : EIATTR_MIN_STACK_SIZE
	.align		4
.L_423:
        /*0900*/ 	.byte	0x04, 0x12
        /*0902*/ 	.short	(.L_425 - .L_424)
	.align		4
.L_424:
        /*0904*/ 	.word	index@(_Z35group_norm_nhwc_fwd_one_pass_kernelI11Bf16IOFp16WLi128ELi84ELi672EEv26Group_norm_nhwc_fwd_params)
        /*0908*/ 	.word	0x00000000


	//----- nvinfo : EIATTR_MIN_STACK_SIZE
	.align		4
.L_425:
        /*090c*/ 	.byte	0x04, 0x12
        /*090e*/ 	.short	(.L_427 - .L_426)
	.align		4
.L_426:
        /*0910*/ 	.word	index@(_Z35group_norm_nhwc_fwd_one_pass_kernelI11Bf16IOFp16WLi256ELi84ELi672EEv26Group_norm_nhwc_fwd_params)
        /*0914*/ 	.word	0x00000000


	//----- nvinfo : EIATTR_MIN_STACK_SIZE
	.align		4
.L_427:
        /*0918*/ 	.byte	0x04, 0x12
        /*091a*/ 	.short	(.L_429 - .L_428)
	.align		4
.L_428:
        /*091c*/ 	.word	index@(_Z35group_norm_nhwc_fwd_one_pass_kernelI11Bf16IOFp16WLi512ELi84ELi672EEv26Group_norm_nhwc_fwd_params)
        /*0920*/ 	.word	0x00000010


	//----- nvinfo : EIATTR_MIN_STACK_SIZE
	.align		4
.L_429:
        /*0924*/ 	.byte	0x04, 0x12
        /*0926*/ 	.short	(.L_431 - .L_430)
	.align		4
.L_430:
        /*0928*/ 	.word	index@(_Z35group_norm_nhwc_fwd_one_pass_kernelI11Fp16IOFp32WLi64ELi84ELi672EEv26Group_norm_nhwc_fwd_params)
        /*092c*/ 	.word	0x00000000


	//----- nvinfo : EIATTR_MIN_STACK_SIZE
	.align		4
.L_431:
        /*0930*/ 	.byte	0x04, 0x12
        /*0932*/ 	.short	(.L_433 - .L_432)
	.align		4
.L_432:
        /*0934*/ 	.word	index@(_Z35group_norm_nhwc_fwd_one_pass_kernelI11Fp16IOFp32WLi128ELi84ELi672EEv26Group_norm_nhwc_fwd_params)
        /*0938*/ 	.word	0x00000000


	//----- nvinfo : EIATTR_MIN_STACK_SIZE
	.align		4
.L_433:
        /*093c*/ 	.byte	0x04, 0x12
        /*093e*/ 	.short	(.L_435 - .L_434)
	.align		4
.L_434:
        /*0940*/ 	.word	index@(_Z35group_norm_nhwc_fwd_one_pass_kernelI11Fp16IOFp32WLi256ELi84ELi672EEv26Group_norm_nhwc_fwd_params)
        /*0944*/ 	.word	0x00000000


	//----- nvinfo : EIATTR_MIN_STACK_SIZE
	.align		4
.L_435:
        /*0948*/ 	.byte	0x04, 0x12
        /*094a*/ 	.short	(.L_437 - .L_436)
	.align		4
.L_436:
        /*094c*/ 	.word	index@(_Z35group_norm_nhwc_fwd_one_pass_kernelI11Fp16IOFp32WLi512ELi84ELi672EEv26Group_norm_nhwc_fwd_params)
        /*0950*/ 	.word	0x00000008


	//----- nvinfo : EIATTR_MIN_STACK_SIZE
	.align		4
.L_437:
        /*0954*/ 	.byte	0x04, 0x12
        /*0956*/ 	.short	(.L_439 - .L_438)
	.align		4
.L_438:
        /*0958*/ 	.word	index@(_Z35group_norm_nhwc_fwd_one_pass_kernelI11Fp16IOBf16WLi64ELi84ELi672EEv26Group_norm_nhwc_fwd_params)
        /*095c*/ 	.word	0x00000000


	//----- nvinfo : EIATTR_MIN_STACK_SIZE
	.align		4
.L_439:
        /*0960*/ 	.byte	0x04, 0x12
        /*0962*/ 	.short	(.L_441 - .L_440)
	.align		4
.L_440:
        /*0964*/ 	.word	index@(_Z35group_norm_nhwc_fwd_one_pass_kernelI11Fp16IOBf16WLi128ELi84ELi672EEv26Group_norm_nhwc_fwd_params)
        /*0968*/ 	.word	0x00000000


	//----- nvinfo : EIATTR_MIN_STACK_SIZE
	.align		4
.L_441:
        /*096c*/ 	.byte	0x04, 0x12
        /*096e*/ 	.short	(.L_443 - .L_442)
	.align		4
.L_442:
        /*0970*/ 	.word	index@(_Z35group_norm_nhwc_fwd_one_pass_kernelI11Fp16IOBf16WLi256ELi84ELi672EEv26Group_norm_nhwc_fwd_params)
        /*0974*/ 	.word	0x00000000


	//----- nvinfo : EIATTR_MIN_STACK_SIZE
	.align		4
.L_443:
        /*0978*/ 	.byte	0x04, 0x12
        /*097a*/ 	.short	(.L_445 - .L_444)
	.align		4
.L_444:
        /*097c*/ 	.word	index@(_Z35group_norm_nhwc_fwd_one_pass_kernelI11Fp16IOBf16WLi512ELi84ELi672EEv26Group_norm_nhwc_fwd_params)
        /*0980*/ 	.word	0x00000010


	//----- nvinfo : EIATTR_MIN_STACK_SIZE
	.align		4
.L_445:
        /*0984*/ 	.byte	0x04, 0x12
        /*0986*/ 	.short	(.L_447 - .L_446)
	.align		4
.L_446:
        /*0988*/ 	.word	index@(_Z35group_norm_nhwc_fwd_one_pass_kernelI11Fp16IOFp16WLi64ELi84ELi672EEv26Group_norm_nhwc_fwd_params)
        /*098c*/ 	.word	0x00000000


	//----- nvinfo : EIATTR_MIN_STACK_SIZE
	.align		4
.L_447:
        /*0990*/ 	.byte	0x04, 0x12
        /*0992*/ 	.short	(.L_449 - .L_448)
	.align		4
.L_448:
        /*0994*/ 	.word	index@(_Z35group_norm_nhwc_fwd_one_pass_kernelI11Fp16IOFp16WLi128ELi84ELi672EEv26Group_norm_nhwc_fwd_params)
        /*0998*/ 	.word	0x00000000


	//----- nvinfo : EIATTR_MIN_STACK_SIZE
	.align		4
.L_449:
        /*099c*/ 	.byte	0x04, 0x12
        /*099e*/ 	.short	(.L_451 - .L_450)
	.align		4
.L_450:
        /*09a0*/ 	.word	index@(_Z35group_norm_nhwc_fwd_one_pass_kernelI11Fp16IOFp16WLi256ELi84ELi672EEv26Group_norm_nhwc_fwd_params)
        /*09a4*/ 	.word	0x00000000


	//----- nvinfo : EIATTR_MIN_STACK_SIZE
	.align		4
.L_451:
        /*09a8*/ 	.byte	0x04, 0x12
        /*09aa*/ 	.short	(.L_453 - .L_452)
	.align		4
.L_452:
        /*09ac*/ 	.word	index@(_Z35group_norm_nhwc_fwd_one_pass_kernelI11Fp16IOFp16WLi512ELi84ELi672EEv26Group_norm_nhwc_fwd_params)
        /*09b0*/ 	.word	0x00000010


	//----- nvinfo : EIATTR_MIN_STACK_SIZE
	.align		4
.L_453:
        /*09b4*/ 	.byte	0x04, 0x12
        /*09b6*/ 	.short	(.L_455 - .L_454)
	.align		4
.L_454:
        /*09b8*/ 	.word	index@(_Z35group_norm_nhwc_fwd_one_pass_kernelI11Fp32IOFp32WLi64ELi84ELi672EEv26Group_norm_nhwc_fwd_params)
        /*09bc*/ 	.word	0x00000000


	//----- nvinfo : EIATTR_MIN_STACK_SIZE
	.align		4
.L_455:
        /*09c0*/ 	.byte	0x04, 0x12
        /*09c2*/ 	.short	(.L_457 - .L_456)
	.align		4
.L_456:
        /*09c4*/ 	.word	index@(_Z35group_norm_nhwc_fwd_one_pass_kernelI11Fp32IOFp32WLi128ELi84ELi672EEv26Group_norm_nhwc_fwd_params)
        /*09c8*/ 	.word	0x00000000


	//----- nvinfo : EIATTR_MIN_STACK_SIZE
	.align		4
.L_457:
        /*09cc*/ 	.byte	0x04, 0x12
        /*09ce*/ 	.short	(.L_459 - .L_458)
	.align		4
.L_458:
        /*09d0*/ 	.word	index@(_Z35group_norm_nhwc_fwd_one_pass_kernelI11Fp32IOFp32WLi256ELi84ELi672EEv26Group_norm_nhwc_fwd_params)
        /*09d4*/ 	.word	0x00000000


	//----- nvinfo : EIATTR_MIN_STACK_SIZE
	.align		4
.L_459:
        /*09d8*/ 	.byte	0x04, 0x12
        /*09da*/ 	.short	(.L_461 - .L_460)
	.align		4
.L_460:
        /*09dc*/ 	.word	index@(_Z35group_norm_nhwc_fwd_one_pass_kernelI11Fp32IOFp32WLi512ELi84ELi672EEv26Group_norm_nhwc_fwd_params)
        /*09e0*/ 	.word	0x00000008


	//----- nvinfo : EIATTR_MIN_STACK_SIZE
	.align		4
.L_461:
        /*09e4*/ 	.byte	0x04, 0x12
        /*09e6*/ 	.short	(.L_463 - .L_462)
	.align		4
.L_462:
        /*09e8*/ 	.word	index@(_Z35group_norm_nhwc_fwd_one_pass_kernelI11Fp32IOBf16WLi64ELi84ELi672EEv26Group_norm_nhwc_fwd_params)
        /*09ec*/ 	.word	0x00000000


	//----- nvinfo : EIATTR_MIN_STACK_SIZE
	.align		4
.L_463:
        /*09f0*/ 	.byte	0x04, 0x12
        /*09f2*/ 	.short	(.L_465 - .L_464)
	.align		4
.L_464:
        /*09f4*/ 	.word	index@(_Z35group_norm_nhwc_fwd_one_pass_kernelI11Fp32IOBf16WLi128ELi84ELi672EEv26Group_norm_nhwc_fwd_params)
        /*09f8*/ 	.word	0x00000000


	//----- nvinfo : EIATTR_MIN_STACK_SIZE
	.align		4
.L_465:
        /*09fc*/ 	.byte	0x04, 0x12
        /*09fe*/ 	.short	(.L_467 - .L_466)
	.align		4
.L_466:
        /*0a00*/ 	.word	index@(_Z35group_norm_nhwc_fwd_one_pass_kernelI11Fp32IOBf16WLi256ELi84ELi672EEv26Group_norm_nhwc_fwd_params)
        /*0a04*/ 	.word	0x00000000


	//----- nvinfo : EIATTR_MIN_STACK_SIZE
	.align		4
.L_467:
        /*0a08*/ 	.byte	0x04, 0x12
        /*0a0a*/ 	.short	(.L_469 - .L_468)
	.align		4
.L_468:
        /*0a0c*/ 	.word	index@(_Z35group_norm_nhwc_fwd_one_pass_kernelI11Fp32IOBf16WLi512ELi84ELi672EEv26Group_norm_nhwc_fwd_params)
        /*0a10*/ 	.word	0x00000010


	//----- nvinfo : EIATTR_MIN_STACK_SIZE
	.align		4
.L_469:
        /*0a14*/ 	.byte	0x04, 0x12
        /*0a16*/ 	.short	(.L_471 - .L_470)
	.align		4
.L_470:
        /*0a18*/ 	.word	index@(_Z35group_norm_nhwc_fwd_one_pass_kernelI11Fp32IOFp16WLi64ELi84ELi672EEv26Group_norm_nhwc_fwd_params)
        /*0a1c*/ 	.word	0x00000000


	//----- nvinfo : EIATTR_MIN_STACK_SIZE
	.align		4
.L_471:
        /*0a20*/ 	.byte	0x04, 0x12
        /*0a22*/ 	.short	(.L_473 - .L_472)
	.align		4
.L_472:
        /*0a24*/ 	.word	index@(_Z35group_norm_nhwc_fwd_one_pass_kernelI11Fp32IOFp16WLi128ELi84ELi672EEv26Group_norm_nhwc_fwd_params)
        /*0a28*/ 	.word	0x00000000


	//----- nvinfo : EIATTR_MIN_STACK_SIZE
	.align		4
.L_473:
        /*0a2c*/ 	.byte	0x04, 0x12
        /*0a2e*/ 	.short	(.L_475 - .L_474)
	.align		4
.L_474:
        /*0a30*/ 	.word	index@(_Z35group_norm_nhwc_fwd_one_pass_kernelI11Fp32IOFp16WLi256ELi84ELi672EEv26Group_norm_nhwc_fwd_params)
        /*0a34*/ 	.word	0x00000000


	//----- nvinfo : EIATTR_MIN_STACK_SIZE
	.align		4
.L_475:
        /*0a38*/ 	.byte	0x04, 0x12
        /*0a3a*/ 	.short	(.L_477 - .L_476)
	.align		4
.L_476:
        /*0a3c*/ 	.word	index@(_Z35group_norm_nhwc_fwd_one_pass_kernelI11Fp32IOFp16WLi512ELi84ELi672EEv26Group_norm_nhwc_fwd_params)
        /*0a40*/ 	.word	0x00000010
.L_477:


//--------------------- .nv.compat                --------------------------
	.section	.nv.compat,"",@"SHT_CUDA_COMPAT_INFO"
	.align	4
        /*0000*/ 	.byte	0x02, 0x09, 0x01, 0x00, 0x02, 0x02, 0x01, 0x00, 0x02, 0x05, 0x05, 0x00, 0x03, 0x07, 0x01, 0x01
        /*0010*/ 	.byte	0x02, 0x03, 0x00, 0x00, 0x02, 0x06, 0x01, 0x00, 0x04, 0x0b, 0x08, 0x00, 0x00, 0x00, 0x00, 0x00
        /*0020*/ 	.byte	0x00, 0x00, 0x00, 0x00


//--------------------- .nv.info._ZN3cub18CUB_300001_SM_10306detail11EmptyKernelIvEEvv --------------------------
	.section	.nv.info._ZN3cub18CUB_300001_SM_10306detail11EmptyKernelIvEEvv,"",@"SHT_CUDA_INFO"
	.sectionflags	@""
	.align	4


	//----- nvinfo : EIATTR_CUDA_API_VERSION
	.align		4
        /*0000*/ 	.byte	0x04, 0x37
        /*0002*/ 	.short	(.L_479 - .L_478)
.L_478:
        /*0004*/ 	.word	0x00000082


	//----- nvinfo : EIATTR_SPARSE_MMA_MASK
	.align		4
.L_479:
        /*0008*/ 	.byte	0x03, 0x50
        /*000a*/ 	.short	0x0000


	//----- nvinfo : EIATTR_MAXREG_COUNT
	.align		4
        /*000c*/ 	.byte	0x03, 0x1b
        /*000e*/ 	.short	0x00ff


	//----- nvinfo : EIATTR_MERCURY_ISA_VERSION
	.align		4
        /*0010*/ 	.byte	0x03, 0x5f
        /*0012*/ 	.short	0x0101


	//----- nvinfo : EIATTR_VRC_CTA_INIT_COUNT
	.align		4
        /*0014*/ 	.byte	0x02, 0x4a
	.zero		1
	.zero		1


	//----- nvinfo : EIATTR_EXIT_INSTR_OFFSETS
	.align		4
        /*0018*/ 	.byte	0x04, 0x1c
        /*001a*/ 	.short	(.L_481 - .L_480)


	//   ....[0]....
.L_480:
        /*001c*/ 	.word	0x00000010


	//----- nvinfo : EIATTR_SW_WAR
	.align		4
.L_481:
        /*0020*/ 	.byte	0x04, 0x36
        /*0022*/ 	.short	(.L_483 - .L_482)
.L_482:
        /*0024*/ 	.word	0x00000008
.L_483:


//--------------------- .nv.info._Z35group_norm_nhwc_bwd_one_pass_kernelI11Bf16IOFp32WLi64ELi84ELi672EEv26Group_norm_nhwc_bwd_params --------------------------
	.section	.nv.info._Z35group_norm_nhwc_bwd_one_pass_kernelI11Bf16IOFp32WLi64ELi84ELi672EEv26Group_norm_nhwc_bwd_params,"",@"SHT_CUDA_INFO"
	.sectionflags	@""
	.align	4


	//----- nvinfo : EIATTR_CUDA_API_VERSION
	.align		4
        /*0000*/ 	.byte	0x04, 0x37
        /*0002*/ 	.short	(.L_485 - .L_484)
.L_484:
        /*0004*/ 	.word	0x00000082


	//----- nvinfo : EIATTR_KPARAM_INFO
	.align		4
.L_485:
        /*0008*/ 	.byte	0x04, 0x17
        /*000a*/ 	.short	(.L_487 - .L_486)
.L_486:
        /*000c*/ 	.word	0x00000000
        /*0010*/ 	.short	0x0000
        /*0012*/ 	.short	0x0000
        /*0014*/ 	.byte	0x00, 0xf0, 0xe1, 0x02


	//----- nvinfo : EIATTR_SPARSE_MMA_MASK
	.align		4
.L_487:
        /*0018*/ 	.byte	0x03, 0x50
        /*001a*/ 	.short	0x0000


	//----- nvinfo : EIATTR_MAXREG_COUNT
	.align		4
        /*001c*/ 	.byte	0x03, 0x1b
        /*001e*/ 	.short	0x0050


	//----- nvinfo : EIATTR_NUM_BARRIERS
	.align		4
        /*0020*/ 	.byte	0x02, 0x4c
        /*0022*/ 	.byte	0x01
	.zero		1


	//----- nvinfo : EIATTR_MERCURY_ISA_VERSION
	.align		4
        /*0024*/ 	.byte	0x03, 0x5f
        /*0026*/ 	.short	0x0101


	//----- nvinfo : EIATTR_COOP_GROUP_MASK_REGIDS
	.align		4
        /*0028*/ 	.byte	0x04, 0x29
        /*002a*/ 	.short	(.L_489 - .L_488)


	//   ....[0]....
.L_488:
        /*002c*/ 	.word	0xffffffff


	//   ....[1]....
        /*0030*/ 	.word	0xffffffff


	//   ....[2]....
        /*0034*/ 	.word	0xffffffff


	//   ....[3]....
        /*0038*/ 	.word	0xffffffff


	//   ....[4]....
        /*003c*/ 	.word	0xffffffff


	//   ....[5]....
        /*0040*/ 	.word	0xffffffff


	//   ....[6]....
        /*0044*/ 	.word	0xffffffff


	//   ....[7]....
        /*0048*/ 	.word	0xffffffff


	//   ....[8]....
        /*004c*/ 	.word	0xffffffff


	//   ....[9]....
        /*0050*/ 	.word	0xffffffff


	//----- nvinfo : EIATTR_COOP_GROUP_INSTR_OFFSETS
	.align		4
.L_489:
        /*0054*/ 	.byte	0x04, 0x28
        /*0056*/ 	.short	(.L_491 - .L_490)


	//   ....[0]....
.L_490:
        /*0058*/ 	.word	0x00001a30


	//   ....[1]....
        /*005c*/ 	.word	0x00001a70


	//   ....[2]....
        /*0060*/ 	.word	0x00001ae0


	//   ....[3]....
        /*0064*/ 	.word	0x00001b00


	//   ....[4]....
        /*0068*/ 	.word	0x00001b30


	//   ....[5]....
        /*006c*/ 	.word	0x00001b50


	//   ....[6]....
        /*0070*/ 	.word	0x00001b80


	//   ....[7]....
        /*0074*/ 	.word	0x00001ba0


	//   ....[8]....
        /*0078*/ 	.word	0x00001bf0


	//   ....[9]....
        /*007c*/ 	.word	0x00001c00


	//----- nvinfo : EIATTR_VRC_CTA_INIT_COUNT
	.align		4
.L_491:
        /*0080*/ 	.byte	0x02, 0x4a
	.zero		1
	.zero		1


	//----- nvinfo : EIATTR_EXIT_INSTR_OFFSETS
	.align		4
        /*0084*/ 	.byte	0x04, 0x1c
        /*0086*/ 	.short	(.L_493 - .L_492)


	//   ....[0]....
.L_492:
        /*0088*/ 	.word	0x00003f90


	//   ....[1]....
        /*008c*/ 	.word	0x000040c0


	//   ....[2]....
        /*0090*/ 	.word	0x000046b0


	//   ....[3]....
        /*0094*/ 	.word	0x00004c60


	//----- nvinfo : EIATTR_MAX_THREADS
	.align		4
.L_493:
        /*0098*/ 	.byte	0x04, 0x05
        /*009a*/ 	.short	(.L_495 - .L_494)
.L_494:
        /*009c*/ 	.word	0x000002a0
        /*00a0*/ 	.word	0x00000001
        /*00a4*/ 	.word	0x00000001


	//----- nvinfo : EIATTR_CRS_STACK_SIZE
	.align		4
.L_495:
        /*00a8*/ 	.byte	0x04, 0x1e
        /*00aa*/ 	.short	(.L_497 - .L_496)
.L_496:
        /*00ac*/ 	.word	0x00000000


	//----- nvinfo : EIATTR_CBANK_PARAM_SIZE
	.align		4
.L_497:
        /*00b0*/ 	.byte	0x03, 0x19
        /*00b2*/ 	.short	0x00b8


	//----- nvinfo : EIATTR_PARAM_CBANK
	.align		4
        /*00b4*/ 	.byte	0x04, 0x0a
        /*00b6*/ 	.short	(.L_499 - .L_498)
	.align		4
.L_498:
        /*00b8*/ 	.word	index@(.nv.constant0._Z35group_norm_nhwc_bwd_one_pass_kernelI11Bf16IOFp32WLi64ELi84ELi672EEv26Group_norm_nhwc_bwd_params)
        /*00bc*/ 	.short	0x0380
        /*00be*/ 	.short	0x00b8


	//----- nvinfo : EIATTR_SW_WAR
	.align		4
.L_499:
        /*00c0*/ 	.byte	0x04, 0x36
        /*00c2*/ 	.short	(.L_501 - .L_500)
.L_500:
        /*00c4*/ 	.word	0x00000008
.L_501:


//--------------------- .nv.info._Z35group_norm_nhwc_bwd_one_pass_kernelI11Bf16IOFp32WLi128ELi84ELi672EEv26Group_norm_nhwc_bwd_params --------------------------
	.section	.nv.info._Z35group_norm_nhwc_bwd_one_pass_kernelI11Bf16IOFp32WLi128ELi84ELi672EEv26Group_norm_nhwc_bwd_params,"",@"SHT_CUDA_INFO"
	.sectionflags	@""
	.align	4


	//----- nvinfo : EIATTR_CUDA_API_VERSION
	.align		4
        /*0000*/ 	.byte	0x04, 0x37
        /*0002*/ 	.short	(.L_503 - .L_502)
.L_502:
        /*0004*/ 	.word	0x00000082


	//----- nvinfo : EIATTR_KPARAM_INFO
	.align		4
.L_503:
        /*0008*/ 	.byte	0x04, 0x17
        /*000a*/ 	.short	(.L_505 - .L_504)
.L_504:
        /*000c*/ 	.word	0x00000000
        /*0010*/ 	.short	0x0000
        /*0012*/ 	.short	0x0000
        /*0014*/ 	.byte	0x00, 0xf0, 0xe1, 0x02


	//----- nvinfo : EIATTR_SPARSE_MMA_MASK
	.align		4
.L_505:
        /*0018*/ 	.byte	0x03, 0x50
        /*001a*/ 	.short	0x0000


	//----- nvinfo : EIATTR_MAXREG_COUNT
	.align		4
        /*001c*/ 	.byte	0x03, 0x1b
        /*001e*/ 	.short	0x0050


	//----- nvinfo : EIATTR_NUM_BARRIERS
	.align		4
        /*0020*/ 	.byte	0x02, 0x4c
        /*0022*/ 	.byte	0x01
	.zero		1


	//----- nvinfo : EIATTR_MERCURY_ISA_VERSION
	.align		4
        /*0024*/ 	.byte	0x03, 0x5f
        /*0026*/ 	.short	0x0101


	//----- nvinfo : EIATTR_INT_WARP_WIDE_INSTR_OFFSETS
	.align		4
        /*0028*/ 	.byte	0x04, 0x31
        /*002a*/ 	.short	(.L_507 - .L_506)


	//   ....[0]....
.L_506:
        /*002c*/ 	.word	0x00002f20


	//----- nvinfo : EIATTR_COOP_GROUP_MASK_REGIDS
	.align		4
.L_507:
        /*0030*/ 	.byte	0x04, 0x29
        /*0032*/ 	.short	(.L_509 - .L_508)


	//   ....[0]....
.L_508:
        /*0034*/ 	.word	0xffffffff


	//   ....[1]....
        /*0038*/ 	.word	0xffffffff


	//   ....[2]....
        /*003c*/ 	.word	0xffffffff


	//   ....[3]....
        /*0040*/ 	.word	0xffffffff


	//   ....[4]....
        /*0044*/ 	.word	0xffffffff


	//   ....[5]....
        /*0048*/ 	.word	0xffffffff


	//   ....[6]....
        /*004c*/ 	.word	0xffffffff


	//   ....[7]....
        /*0050*/ 	.word	0xffffffff


	//   ....[8]....
        /*0054*/ 	.word	0xffffffff


	//   ....[9]....
        /*0058*/ 	.word	0xffffffff


	//----- nvinfo : EIATTR_COOP_GROUP_INSTR_OFFSETS
	.align		4
.L_509:
        /*005c*/ 	.byte	0x04, 0x28
        /*005e*/ 	.short	(.L_511 - .L_510)


	//   ....[0]....
.L_510:
        /*0060*/ 	.word	0x00002cb0


	//   ....[1]....
        /*0064*/ 	.word	0x00002cf0


	//   ....[2]....
        /*0068*/ 	.word	0x00002d70


	//   ....[3]....
        /*006c*/ 	.word	0x00002d90


	//   ....[4]....
        /*0070*/ 	.word	0x00002e00


	//   ....[5]....
        /*0074*/ 	.word	0x00002e20


	//   ....[6]....
        /*0078*/ 	.word	0x00002e50


	//   ....[7]....
        /*007c*/ 	.word	0x00002e70


	//   ....[8]....
        /*0080*/ 	.word	0x00002ec0


	//   ....[9]....
        /*0084*/ 	.word	0x00002ed0


	//----- nvinfo : EIATTR_VRC_CTA_INIT_COUNT
	.align		4
.L_511:
        /*0088*/ 	.byte	0x02, 0x4a
	.zero		1
	.zero		1


	//----- nvinfo : EIATTR_EXIT_INSTR_OFFSETS
	.align		4
        /*008c*/ 	.byte	0x04, 0x1c
        /*008e*/ 	.short	(.L_513 - .L_512)


	//   ....[0]....
.L_512:
        /*0090*/ 	.word	0x00006100


	//   ....[1]....
        /*0094*/ 	.word	0x00006230


	//   ....[2]....
        /*0098*/ 	.word	0x00006830


	//   ....[3]....
        /*009c*/ 	.word	0x00006de0


	//----- nvinfo : EIATTR_MAX_THREADS
	.align		4
.L_513:
        /*00a0*/ 	.byte	0x04, 0x05
        /*00a2*/ 	.short	(.L_515 - .L_514)
.L_514:
        /*00a4*/ 	.word	0x000002a0
        /*00a8*/ 	.word	0x00000001
        /*00ac*/ 	.word	0x00000001


	//----- nvinfo : EIATTR_CRS_STACK_SIZE
	.align		4
.L_515:
        /*00b0*/ 	.byte	0x04, 0x1e
        /*00b2*/ 	.short	(.L_517 - .L_516)
.L_516:
        /*00b4*/ 	.word	0x00000000


	//----- nvinfo : EIATTR_CBANK_PARAM_SIZE
	.align		4
.L_517:
        /*00b8*/ 	.byte	0x03, 0x19
        /*00ba*/ 	.short	0x00b8


	//----- nvinfo : EIATTR_PARAM_CBANK
	.align		4
        /*00bc*/ 	.byte	0x04, 0x0a
        /*00be*/ 	.short	(.L_519 - .L_518)
	.align		4
.L_518:
        /*00c0*/ 	.word	index@(.nv.constant0._Z35group_norm_nhwc_bwd_one_pass_kernelI11Bf16IOFp32WLi128ELi84ELi672EEv26Group_norm_nhwc_bwd_params)
        /*00c4*/ 	.short	0x0380
        /*00c6*/ 	.short	0x00b8


	//----- nvinfo : EIATTR_SW_WAR
	.align		4
.L_519:
        /*00c8*/ 	.byte	0x04, 0x36
        /*00ca*/ 	.short	(.L_521 - .L_520)
.L_520:
        /*00cc*/ 	.word	0x00000008
.L_521:


//--------------------- .nv.info._Z35group_norm_nhwc_bwd_one_pass_kernelI11Bf16IOFp32WLi256ELi84ELi672EEv26Group_norm_nhwc_bwd_params --------------------------
	.section	.nv.info._Z35group_norm_nhwc_bwd_one_pass_kernelI11Bf16IOFp32WLi256ELi84ELi672EEv26Group_norm_nhwc_bwd_params,"",@"SHT_CUDA_INFO"
	.sectionflags	@""
	.align	4


	//----- nvinfo : EIATTR_CUDA_API_VERSION
	.align		4
        /*0000*/ 	.byte	0x04, 0x37
        /*0002*/ 	.short	(.L_523 - .L_522)
.L_522:
        /*0004*/ 	.word	0x00000082


	//----- nvinfo : EIATTR_KPARAM_INFO
	.align		4
.L_523:
        /*0008*/ 	.byte	0x04, 0x17
        /*000a*/ 	.short	(.L_525 - .L_524)
.L_524:
        /*000c*/ 	.word	0x00000000
        /*0010*/ 	.short	0x0000
        /*0012*/ 	.short	0x0000
        /*0014*/ 	.byte	0x00, 0xf0, 0xe1, 0x02


	//----- nvinfo : EIATTR_SPARSE_MMA_MASK
	.align		4
.L_525:
        /*0018*/ 	.byte	0x03, 0x50
        /*001a*/ 	.short	0x0000


	//----- nvinfo : EIATTR_MAXREG_COUNT
	.align		4
        /*001c*/ 	.byte	0x03, 0x1b
        /*001e*/ 	.short	0x0050


	//----- nvinfo : EIATTR_NUM_BARRIERS
	.align		4
        /*0020*/ 	.byte	0x02, 0x4c
        /*0022*/ 	.byte	0x01
	.zero		1


	//----- nvinfo : EIATTR_MERCURY_ISA_VERSION
	.align		4
        /*0024*/ 	.byte	0x03, 0x5f
        /*0026*/ 	.short	0x0101


	//----- nvinfo : EIATTR_INT_WARP_WIDE_INSTR_OFFSETS
	.align		4
        /*0028*/ 	.byte	0x04, 0x31
        /*002a*/ 	.short	(.L_527 - .L_526)


	//   ....[0]....
.L_526:
        /*002c*/ 	.word	0x00005810


	//----- nvinfo : EIATTR_COOP_GROUP_MASK_REGIDS
	.align		4
.L_527:
        /*0030*/ 	.byte	0x04, 0x29
        /*0032*/ 	.short	(.L_529 - .L_528)


	//   ....[0]....
.L_528:
        /*0034*/ 	.word	0xffffffff


	//   ....[1]....
        /*0038*/ 	.word	0xffffffff


	//   ....[2]....
        /*003c*/ 	.word	0xffffffff


	//   ....[3]....
        /*0040*/ 	.word	0xffffffff


	//   ....[4]....
        /*0044*/ 	.word	0xffffffff


	//   ....[5]....
        /*0048*/ 	.word	0xffffffff


	//   ....[6]....
        /*004c*/ 	.word	0xffffffff


	//   ....[7]....
        /*0050*/ 	.word	0xffffffff


	//   ....[8]....
        /*0054*/ 	.word	0xffffffff


	//   ....[9]....
        /*0058*/ 	.word	0xffffffff


	//----- nvinfo : EIATTR_COOP_GROUP_INSTR_OFFSETS
	.align		4
.L_529:
        /*005c*/ 	.byte	0x04, 0x28
        /*005e*/ 	.short	(.L_531 - .L_530)


	//   ....[0]....
.L_530:
        /*0060*/ 	.word	0x000055a0


	//   ....[1]....
        /*0064*/ 	.word	0x000055e0


	//   ....[2]....
        /*0068*/ 	.word	0x00005670


	//   ....[3]....
        /*006c*/ 	.word	0x00005690


	//   ....[4]....
        /*0070*/ 	.word	0x000056f0


	//   ....[5]....
        /*0074*/ 	.word	0x00005710


	//   ....[6]....
        /*0078*/ 	.word	0x00005740


	//   ....[7]....
        /*007c*/ 	.word	0x00005760


	//   ....[8]....
        /*0080*/ 	.word	0x000057b0


	//   ....[9]....
        /*0084*/ 	.word	0x000057c0


	//----- nvinfo : EIATTR_VRC_CTA_INIT_COUNT
	.align		4
.L_531:
        /*0088*/ 	.byte	0x02, 0x4a
	.zero		1
	.zero		1


	//----- nvinfo : EIATTR_EXIT_INSTR_OFFSETS
	.align		4
        /*008c*/ 	.byte	0x04, 0x1c
        /*008e*/ 	.short	(.L_533 - .L_532)


	//   ....[0]....
.L_532:
        /*0090*/ 	.word	0x0000b000


	//   ....[1]....
        /*0094*/ 	.word	0x0000b130


	//   ....[2]....
        /*0098*/ 	.word	0x0000b730


	//   ....[3]....
        /*009c*/ 	.word	0x0000bce0


	//----- nvinfo : EIATTR_MAX_THREADS
	.align		4
.L_533:
        /*00a0*/ 	.byte	0x04, 0x05
        /*00a2*/ 	.short	(.L_535 - .L_534)
.L_534:
        /*00a4*/ 	.word	0x000002a0
        /*00a8*/ 	.word	0x00000001
        /*00ac*/ 	.word	0x00000001


	//----- nvinfo : EIATTR_CRS_STACK_SIZE
	.align		4
.L_535:
        /*00b0*/ 	.byte	0x04, 0x1e
        /*00b2*/ 	.short	(.L_537 - .L_536)
.L_536:
        /*00b4*/ 	.word	0x00000000


	//----- nvinfo : EIATTR_CBANK_PARAM_SIZE
	.align		4
.L_537:
        /*00b8*/ 	.byte	0x03, 0x19
        /*00ba*/ 	.short	0x00b8


	//----- nvinfo : EIATTR_PARAM_CBANK
	.align		4
        /*00bc*/ 	.byte	0x04, 0x0a
        /*00be*/ 	.short	(.L_539 - .L_538)
	.align		4
.L_538:
        /*00c0*/ 	.word	index@(.nv.constant0._Z35group_norm_nhwc_bwd_one_pass_kernelI11Bf16IOFp32WLi256ELi84ELi672EEv26Group_norm_nhwc_bwd_params)
        /*00c4*/ 	.short	0x0380
        /*00c6*/ 	.short	0x00b8


	//----- nvinfo : EIATTR_SW_WAR
	.align		4
.L_539:
        /*00c8*/ 	.byte	0x04, 0x36
        /*00ca*/ 	.short	(.L_541 - .L_540)
.L_540:
        /*00cc*/ 	.word	0x00000008
.L_541:


//--------------------- .nv.info._Z35group_norm_nhwc_bwd_one_pass_kernelI11Bf16IOFp32WLi512ELi84ELi672EEv26Group_norm_nhwc_bwd_params --------------------------
	.section	.nv.info._Z35group_norm_nhwc_bwd_one_pass_kernelI11Bf16IOFp32WLi512ELi84ELi672EEv26Group_norm_nhwc_bwd_params,"",@"SHT_CUDA_INFO"
	.sectionflags	@""
	.align	4


	//----- nvinfo : EIATTR_CUDA_API_VERSION
	.align		4
        /*0000*/ 	.byte	0x04, 0x37
        /*0002*/ 	.short	(.L_543 - .L_542)
.L_542:
        /*0004*/ 	.word	0x00000082


	//----- nvinfo : EIATTR_KPARAM_INFO
	.align		4
.L_543:
        /*0008*/ 	.byte	0x04, 0x17
        /*000a*/ 	.short	(.L_545 - .L_544)
.L_544:
        /*000c*/ 	.word	0x00000000
        /*0010*/ 	.short	0x0000
        /*0012*/ 	.short	0x0000
        /*0014*/ 	.byte	0x00, 0xf0, 0xe1, 0x02


	//----- nvinfo : EIATTR_SPARSE_MMA_MASK
	.align		4
.L_545:
        /*0018*/ 	.byte	0x03, 0x50
        /*001a*/ 	.short	0x0000


	//----- nvinfo : EIATTR_MAXREG_COUNT
	.align		4
        /*001c*/ 	.byte	0x03, 0x1b
        /*001e*/ 	.short	0x0050


	//----- nvinfo : EIATTR_NUM_BARRIERS
	.align		4
        /*0020*/ 	.byte	0x02, 0x4c
        /*0022*/ 	.byte	0x01
	.zero		1


	//----- nvinfo : EIATTR_ANNOTATIONS
	.align		4
        /*0024*/ 	.byte	0x04, 0x55
        /*0026*/ 	.short	(.L_547 - .L_546)


	//   ....[0]....
.L_546:
        /*0028*/ 	.word	0x00000001
        /*002c*/ 	.byte	0xa0, 0x01, 0x00, 0x00, 0x01, 0x00, 0x00, 0x00, 0xb0, 0x01, 0x00, 0x00, 0x01, 0x00, 0x00, 0x00
        /* <DEDUP_REMOVED lines=471> */
        /*1dac*/ 	.byte	0x90, 0x03, 0x01, 0x00


	//----- nvinfo : EIATTR_MERCURY_ISA_VERSION
	.align		4
.L_547:
        /*1db0*/ 	.byte	0x03, 0x5f
        /*1db2*/ 	.short	0x0101


	//----- nvinfo : EIATTR_INT_WARP_WIDE_INSTR_OFFSETS
	.align		4
        /*1db4*/ 	.byte	0x04, 0x31
        /*1db6*/ 	.short	(.L_549 - .L_548)


	//   ....[0]....
.L_548:
        /*1db8*/ 	.word	0x0000f550


	//   ....[1]....
        /*1dbc*/ 	.word	0x00011070


	//   ....[2]....
        /*1dc0*/ 	.word	0x000110b0


	//   ....[3]....
        /*1dc4*/ 	.word	0x000110f0


	//   ....[4]....
        /*1dc8*/ 	.word	0x00011130


	//   ....[5]....
        /*1dcc*/ 	.word	0x00011350


	//----- nvinfo : EIATTR_COOP_GROUP_MASK_REGIDS
	.align		4
.L_549:
        /*1dd0*/ 	.byte	0x04, 0x29
        /*1dd2*/ 	.short	(.L_551 - .L_550)


	//   ....[0]....
.L_550:
        /*1dd4*/ 	.word	0xffffffff


	//   ....[1]....
        /*1dd8*/ 	.word	0xffffffff


	//   ....[2]....
        /*1ddc*/ 	.word	0xffffffff


	//   ....[3]....
        /*1de0*/ 	.word	0xffffffff


	//   ....[4]....
        /*1de4*/ 	.word	0xffffffff


	//   ....[5]....
        /*1de8*/ 	.word	0xffffffff


	//   ....[6]....
        /*1dec*/ 	.word	0xffffffff


	//   ....[7]....
        /*1df0*/ 	.word	0xffffffff


	//   ....[8]....
        /*1df4*/ 	.word	0xffffffff


	//   ....[9]....
        /*1df8*/ 	.word	0xffffffff


	//----- nvinfo : EIATTR_COOP_GROUP_INSTR_OFFSETS
	.align		4
.L_551:
        /*1dfc*/ 	.byte	0x04, 0x28
        /*1dfe*/ 	.short	(.L_553 - .L_552)


	//   ....[0]....
.L_552:
        /*1e00*/ 	.word	0x0000f2f0


	//   ....[1]....
        /*1e04*/ 	.word	0x0000f320


	//   ....[2]....
        /*1e08*/ 	.word	0x0000f3f0


	//   ....[3]....
        /*1e0c*/ 	.word	0x0000f400


	//   ....[4]....
        /*1e10*/ 	.word	0x0000f430


	//   ....[5]....
        /*1e14*/ 	.word	0x0000f450


	//   ....[6]....
        /*1e18*/ 	.word	0x0000f480


	//   ....[7]....
        /*1e1c*/ 	.word	0x0000f4a0


	//   ....[8]....
        /*1e20*/ 	.word	0x0000f4f0


	//   ....[9]....
        /*1e24*/ 	.word	0x0000f500


	//----- nvinfo : EIATTR_VRC_CTA_INIT_COUNT
	.align		4
.L_553:
        /*1e28*/ 	.byte	0x02, 0x4a
	.zero		1
	.zero		1


	//----- nvinfo : EIATTR_EXIT_INSTR_OFFSETS
	.align		4
        /*1e2c*/ 	.byte	0x04, 0x1c
        /*1e2e*/ 	.short	(.L_555 - .L_554)


	//   ....[0]....
.L_554:
        /*1e30*/ 	.word	0x00011ed0


	//   ....[1]....
        /*1e34*/ 	.word	0x00012000


	//   ....[2]....
        /*1e38*/ 	.word	0x000125e0


	//   ....[3]....
        /*1e3c*/ 	.word	0x00012b90


	//----- nvinfo : EIATTR_MAX_THREADS
	.align		4
.L_555:
        /*1e40*/ 	.byte	0x04, 0x05
        /*1e42*/ 	.short	(.L_557 - .L_556)
.L_556:
        /*1e44*/ 	.word	0x000002a0
        /*1e48*/ 	.word	0x00000001
        /*1e4c*/ 	.word	0x00000001


	//----- nvinfo : EIATTR_CRS_STACK_SIZE
	.align		4
.L_557:
        /*1e50*/ 	.byte	0x04, 0x1e
        /*1e52*/ 	.short	(.L_559 - .L_558)
.L_558:
        /*1e54*/ 	.word	0x00000000


	//----- nvinfo : EIATTR_CBANK_PARAM_SIZE
	.align		4
.L_559:
        /*1e58*/ 	.byte	0x03, 0x19
        /*1e5a*/ 	.short	0x00b8


	//----- nvinfo : EIATTR_PARAM_CBANK
	.align		4
        /*1e5c*/ 	.byte	0x04, 0x0a
        /*1e5e*/ 	.short	(.L_561 - .L_560)
	.align		4
.L_560:
        /*1e60*/ 	.word	index@(.nv.constant0._Z35group_norm_nhwc_bwd_one_pass_kernelI11Bf16IOFp32WLi512ELi84ELi672EEv26Group_norm_nhwc_bwd_params)
        /*1e64*/ 	.short	0x0380
        /*1e66*/ 	.short	0x00b8


	//----- nvinfo : EIATTR_SW_WAR
	.align		4
.L_561:
        /*1e68*/ 	.byte	0x04, 0x36
        /*1e6a*/ 	.short	(.L_563 - .L_562)
.L_562:
        /*1e6c*/ 	.word	0x00000008
.L_563:


//--------------------- .nv.info._Z35group_norm_nhwc_bwd_one_pass_kernelI11Bf16IOBf16WLi64ELi84ELi672EEv26Group_norm_nhwc_bwd_params --------------------------
	.section	.nv.info._Z35group_norm_nhwc_bwd_one_pass_kernelI11Bf16IOBf16WLi64ELi84ELi672EEv26Group_norm_nhwc_bwd_params,"",@"SHT_CUDA_INFO"
	.sectionflags	@""
	.align	4


	//----- nvinfo : EIATTR_CUDA_API_VERSION
	.align		4
        /*0000*/ 	.byte	0x04, 0x37
        /*0002*/ 	.short	(.L_565 - .L_564)
.L_564:
        /*0004*/ 	.word	0x00000082


	//----- nvinfo : EIATTR_KPARAM_INFO
	.align		4
.L_565:
        /*0008*/ 	.byte	0x04, 0x17
        /*000a*/ 	.short	(.L_567 - .L_566)
.L_566:
        /*000c*/ 	.word	0x00000000
        /*0010*/ 	.short	0x0000
        /*0012*/ 	.short	0x0000
        /*0014*/ 	.byte	0x00, 0xf0, 0xe1, 0x02


	//----- nvinfo : EIATTR_SPARSE_MMA_MASK
	.align		4
.L_567:
        /*0018*/ 	.byte	0x03, 0x50
        /*001a*/ 	.short	0x0000


	//----- nvinfo : EIATTR_MAXREG_COUNT
	.align		4
        /*001c*/ 	.byte	0x03, 0x1b
        /*001e*/ 	.short	0x0050


	//----- nvinfo : EIATTR_NUM_BARRIERS
	.align		4
        /*0020*/ 	.byte	0x02, 0x4c
        /*0022*/ 	.byte	0x01
	.zero		1


	//----- nvinfo : EIATTR_MERCURY_ISA_VERSION
	.align		4
        /*0024*/ 	.byte	0x03, 0x5f
        /*0026*/ 	.short	0x0101


	//----- nvinfo : EIATTR_COOP_GROUP_MASK_REGIDS
	.align		4
        /*0028*/ 	.byte	0x04, 0x29
        /*002a*/ 	.short	(.L_569 - .L_568)


	//   ....[0]....
.L_568:
        /*002c*/ 	.word	0xffffffff


	//   ....[1]....
        /*0030*/ 	.word	0xffffffff


	//   ....[2]....
        /*0034*/ 	.word	0xffffffff


	//   ....[3]....
        /*0038*/ 	.word	0xffffffff


	//   ....[4]....
        /*003c*/ 	.word	0xffffffff


	//   ....[5]....
        /*0040*/ 	.word	0xffffffff


	//   ....[6]....
        /*0044*/ 	.word	0xffffffff


	//   ....[7]....
        /*0048*/ 	.word	0xffffffff


	//   ....[8]....
        /*004c*/ 	.word	0xffffffff


	//   ....[9]....
        /*0050*/ 	.word	0xffffffff


	//----- nvinfo : EIATTR_COOP_GROUP_INSTR_OFFSETS
	.align		4
.L_569:
        /*0054*/ 	.byte	0x04, 0x28
        /*0056*/ 	.short	(.L_571 - .L_570)


	//   ....[0]....
.L_570:
        /*0058*/ 	.word	0x00001ab0


	//   ....[1]....
        /*005c*/ 	.word	0x00001af0


	//   ....[2]....
        /*0060*/ 	.word	0x00001b60


	//   ....[3]....
        /*0064*/ 	.word	0x00001b80


	//   ....[4]....
        /*0068*/ 	.word	0x00001bb0


	//   ....[5]....
        /*006c*/ 	.word	0x00001bd0


	//   ....[6]....
        /*0070*/ 	.word	0x00001c00


	//   ....[7]....
        /*0074*/ 	.word	0x00001c20


	//   ....[8]....
        /*0078*/ 	.word	0x00001c70


	//   ....[9]....
        /*007c*/ 	.word	0x00001c80


	//----- nvinfo : EIATTR_VRC_CTA_INIT_COUNT
	.align		4
.L_571:
        /*0080*/ 	.byte	0x02, 0x4a
	.zero		1
	.zero		1


	//----- nvinfo : EIATTR_EXIT_INSTR_OFFSETS
	.align		4
        /*0084*/ 	.byte	0x04, 0x1c
        /*0086*/ 	.short	(.L_573 - .L_572)


	//   ....[0]....
.L_572:
        /*0088*/ 	.word	0x00004010


	//   ....[1]....
        /*008c*/ 	.word	0x00004140


	//   ....[2]....
        /*0090*/ 	.word	0x00004750


	//   ....[3]....
        /*0094*/ 	.word	0x00004d50


	//----- nvinfo : EIATTR_MAX_THREADS
	.align		4
.L_573:
        /*0098*/ 	.byte	0x04, 0x05
        /*009a*/ 	.short	(.L_575 - .L_574)
.L_574:
        /*009c*/ 	.word	0x000002a0
        /*00a0*/ 	.word	0x00000001
        /*00a4*/ 	.word	0x00000001


	//----- nvinfo : EIATTR_CRS_STACK_SIZE
	.align		4
.L_575:
        /*00a8*/ 	.byte	0x04, 0x1e
        /*00aa*/ 	.short	(.L_577 - .L_576)
.L_576:
        /*00ac*/ 	.word	0x00000000


	//----- nvinfo : EIATTR_CBANK_PARAM_SIZE
	.align		4
.L_577:
        /*00b0*/ 	.byte	0x03, 0x19
        /*00b2*/ 	.short	0x00b8


	//----- nvinfo : EIATTR_PARAM_CBANK
	.align		4
        /*00b4*/ 	.byte	0x04, 0x0a
        /*00b6*/ 	.short	(.L_579 - .L_578)
	.align		4
.L_578:
        /*00b8*/ 	.word	index@(.nv.constant0._Z35group_norm_nhwc_bwd_one_pass_kernelI11Bf16IOBf16WLi64ELi84ELi672EEv26Group_norm_nhwc_bwd_params)
        /*00bc*/ 	.short	0x0380
        /*00be*/ 	.short	0x00b8


	//----- nvinfo : EIATTR_SW_WAR
	.align		4
.L_579:
        /*00c0*/ 	.byte	0x04, 0x36
        /*00c2*/ 	.short	(.L_581 - .L_580)
.L_580:
        /*00c4*/ 	.word	0x00000008
.L_581:


//--------------------- .nv.info._Z35group_norm_nhwc_bwd_one_pass_kernelI11Bf16IOBf16WLi128ELi84ELi672EEv26Group_norm_nhwc_bwd_params --------------------------
	.section	.nv.info._Z35group_norm_nhwc_bwd_one_pass_kernelI11Bf16IOBf16WLi128ELi84ELi672EEv26Group_norm_nhwc_bwd_params,"",@"SHT_CUDA_INFO"
	.sectionflags	@""
	.align	4


	//----- nvinfo : EIATTR_CUDA_API_VERSION
	.align		4
        /*0000*/ 	.byte	0x04, 0x37
        /*0002*/ 	.short	(.L_583 - .L_582)
.L_582:
        /*0004*/ 	.word	0x00000082


	//----- nvinfo : EIATTR_KPARAM_INFO
	.align		4
.L_583:
        /*0008*/ 	.byte	0x04, 0x17
        /*000a*/ 	.short	(.L_585 - .L_584)
.L_584:
        /*000c*/ 	.word	0x00000000
        /*0010*/ 	.short	0x0000
        /*0012*/ 	.short	0x0000
        /*0014*/ 	.byte	0x00, 0xf0, 0xe1, 0x02


	//----- nvinfo : EIATTR_SPARSE_MMA_MASK
	.align		4
.L_585:
        /*0018*/ 	.byte	0x03, 0x50
        /*001a*/ 	.short	0x0000


	//----- nvinfo : EIATTR_MAXREG_COUNT
	.align		4
        /*001c*/ 	.byte	0x03, 0x1b
        /*001e*/ 	.short	0x0050


	//----- nvinfo : EIATTR_NUM_BARRIERS
	.align		4
        /*0020*/ 	.byte	0x02, 0x4c
        /*0022*/ 	.byte	0x01
	.zero		1


	//----- nvinfo : EIATTR_MERCURY_ISA_VERSION
	.align		4
        /*0024*/ 	.byte	0x03, 0x5f
        /*0026*/ 	.short	0x0101


	//----- nvinfo : EIATTR_INT_WARP_WIDE_INSTR_OFFSETS
	.align		4
        /*0028*/ 	.byte	0x04, 0x31
        /*002a*/ 	.short	(.L_587 - .L_586)


	//   ....[0]....
.L_586:
        /*002c*/ 	.word	0x00002f80


	//----- nvinfo : EIATTR_COOP_GROUP_MASK_REGIDS
	.align		4
.L_587:
        /*0030*/ 	.byte	0x04, 0x29
        /*0032*/ 	.short	(.L_589 - .L_588)


	//   ....[0]....
.L_588:
        /*0034*/ 	.word	0xffffffff


	//   ....[1]....
        /*0038*/ 	.word	0xffffffff


	//   ....[2]....
        /*003c*/ 	.word	0xffffffff


	//   ....[3]....
        /*0040*/ 	.word	0xffffffff


	//   ....[4]....
        /*0044*/ 	.word	0xffffffff


	//   ....[5]....
        /*0048*/ 	.word	0xffffffff


	//   ....[6]....
        /*004c*/ 	.word	0xffffffff


	//   ....[7]....
        /*0050*/ 	.word	0xffffffff


	//   ....[8]....
        /*0054*/ 	.word	0xffffffff


	//   ....[9]....
        /*0058*/ 	.word	0xffffffff


	//----- nvinfo : EIATTR_COOP_GROUP_INSTR_OFFSETS
	.align		4
.L_589:
        /*005c*/ 	.byte	0x04, 0x28
        /*005e*/ 	.short	(.L_591 - .L_590)


	//   ....[0]....
.L_590:
        /*0060*/ 	.word	0x00002d10


	//   ....[1]....
        /*0064*/ 	.word	0x00002d50


	//   ....[2]....
        /*0068*/ 	.word	0x00002dd0


	//   ....[3]....
        /*006c*/ 	.word	0x00002df0


	//   ....[4]....
        /*0070*/ 	.word	0x00002e60


	//   ....[5]....
        /*0074*/ 	.word	0x00002e80


	//   ....[6]....
        /*0078*/ 	.word	0x00002eb0


	//   ....[7]....
        /*007c*/ 	.word	0x00002ed0


	//   ....[8]....
        /*0080*/ 	.word	0x00002f20


	//   ....[9]....
        /*0084*/ 	.word	0x00002f30


	//----- nvinfo : EIATTR_VRC_CTA_INIT_COUNT
	.align		4
.L_591:
        /*0088*/ 	.byte	0x02, 0x4a
	.zero		1
	.zero		1


	//----- nvinfo : EIATTR_EXIT_INSTR_OFFSETS
	.align		4
        /*008c*/ 	.byte	0x04, 0x1c
        /*008e*/ 	.short	(.L_593 - .L_592)


	//   ....[0]....
.L_592:
        /*0090*/ 	.word	0x00006160


	//   ....[1]....
        /*0094*/ 	.word	0x00006290


	//   ....[2]....
        /*0098*/ 	.word	0x000068b0


	//   ....[3]....
        /*009c*/ 	.word	0x00006eb0


	//----- nvinfo : EIATTR_MAX_THREADS
	.align		4
.L_593:
        /*00a0*/ 	.byte	0x04, 0x05
        /*00a2*/ 	.short	(.L_595 - .L_594)
.L_594:
        /*00a4*/ 	.word	0x000002a0
        /*00a8*/ 	.word	0x00000001
        /*00ac*/ 	.word	0x00000001


	//----- nvinfo : EIATTR_CRS_STACK_SIZE
	.align		4
.L_595:
        /*00b0*/ 	.byte	0x04, 0x1e
        /*00b2*/ 	.short	(.L_597 - .L_596)
.L_596:
        /*00b4*/ 	.word	0x00000000


	//----- nvinfo : EIATTR_CBANK_PARAM_SIZE
	.align		4
.L_597:
        /*00b8*/ 	.byte	0x03, 0x19
        /*00ba*/ 	.short	0x00b8


	//----- nvinfo : EIATTR_PARAM_CBANK
	.align		4
        /*00bc*/ 	.byte	0x04, 0x0a
        /*00be*/ 	.short	(.L_599 - .L_598)
	.align		4
.L_598:
        /*00c0*/ 	.word	index@(.nv.constant0._Z35group_norm_nhwc_bwd_one_pass_kernelI11Bf16IOBf16WLi128ELi84ELi672EEv26Group_norm_nhwc_bwd_params)
        /*00c4*/ 	.short	0x0380
        /*00c6*/ 	.short	0x00b8


	//----- nvinfo : EIATTR_SW_WAR
	.align		4
.L_599:
        /*00c8*/ 	.byte	0x04, 0x36
        /*00ca*/ 	.short	(.L_601 - .L_600)
.L_600:
        /*00cc*/ 	.word	0x00000008
.L_601:


//--------------------- .nv.info._Z35group_norm_nhwc_bwd_one_pass_kernelI11Bf16IOBf16WLi256ELi84ELi672EEv26Group_norm_nhwc_bwd_params --------------------------
	.section	.nv.info._Z35group_norm_nhwc_bwd_one_pass_kernelI11Bf16IOBf16WLi256ELi84ELi672EEv26Group_norm_nhwc_bwd_params,"",@"SHT_CUDA_INFO"
	.sectionflags	@""
	.align	4


	//----- nvinfo : EIATTR_CUDA_API_VERSION
	.align		4
        /*0000*/ 	.byte	0x04, 0x37
        /*0002*/ 	.short	(.L_603 - .L_602)
.L_602:
        /*0004*/ 	.word	0x00000082


	//----- nvinfo : EIATTR_KPARAM_INFO
	.align		4
.L_603:
        /*0008*/ 	.byte	0x04, 0x17
        /*000a*/ 	.short	(.L_605 - .L_604)
.L_604:
        /*000c*/ 	.word	0x00000000
        /*0010*/ 	.short	0x0000
        /*0012*/ 	.short	0x0000
        /*0014*/ 	.byte	0x00, 0xf0, 0xe1, 0x02


	//----- nvinfo : EIATTR_SPARSE_MMA_MASK
	.align		4
.L_605:
        /*0018*/ 	.byte	0x03, 0x50
        /*001a*/ 	.short	0x0000


	//----- nvinfo : EIATTR_MAXREG_COUNT
	.align		4
        /*001c*/ 	.byte	0x03, 0x1b
        /*001e*/ 	.short	0x0050


	//----- nvinfo : EIATTR_NUM_BARRIERS
	.align		4
        /*0020*/ 	.byte	0x02, 0x4c
        /*0022*/ 	.byte	0x01
	.zero		1


	//----- nvinfo : EIATTR_MERCURY_ISA_VERSION
	.align		4
        /*0024*/ 	.byte	0x03, 0x5f
        /*0026*/ 	.short	0x0101


	//----- nvinfo : EIATTR_INT_WARP_WIDE_INSTR_OFFSETS
	.align		4
        /*0028*/ 	.byte	0x04, 0x31
        /*002a*/ 	.short	(.L_607 - .L_606)


	//   ....[0]....
.L_606:
        /*002c*/ 	.word	0x00005880


	//----- nvinfo : EIATTR_COOP_GROUP_MASK_REGIDS
	.align		4
.L_607:
        /*0030*/ 	.byte	0x04, 0x29
        /*0032*/ 	.short	(.L_609 - .L_608)


	//   ....[0]....
.L_608:
        /*0034*/ 	.word	0xffffffff


	//   ....[1]....
        /*0038*/ 	.word	0xffffffff


	//   ....[2]....
        /*003c*/ 	.word	0xffffffff


	//   ....[3]....
        /*0040*/ 	.word	0xffffffff


	//   ....[4]....
        /*0044*/ 	.word	0xffffffff


	//   ....[5]....
        /*0048*/ 	.word	0xffffffff


	//   ....[6]....
        /*004c*/ 	.word	0xffffffff


	//   ....[7]....
        /*0050*/ 	.word	0xffffffff


	//   ....[8]....
        /*0054*/ 	.word	0xffffffff


	//   ....[9]....
        /*0058*/ 	.word	0xffffffff


	//----- nvinfo : EIATTR_COOP_GROUP_INSTR_OFFSETS
	.align		4
.L_609:
        /*005c*/ 	.byte	0x04, 0x28
        /*005e*/ 	.short	(.L_611 - .L_610)


	//   ....[0]....
.L_610:
        /*0060*/ 	.word	0x00005610


	//   ....[1]....
        /*0064*/ 	.word	0x00005650


	//   ....[2]....
        /*0068*/ 	.word	0x000056d0


	//   ....[3]....
        /*006c*/ 	.word	0x000056f0


	//   ....[4]....
        /*0070*/ 	.word	0x00005740


	//   ....[5]....
        /*0074*/ 	.word	0x00005750


	//   ....[6]....
        /*0078*/ 	.word	0x00005780


	//   ....[7]....
        /*007c*/ 	.word	0x000057b0


	//   ....[8]....
        /*0080*/ 	.word	0x00005820


	//   ....[9]....
        /*0084*/ 	.word	0x00005830


	//----- nvinfo : EIATTR_VRC_CTA_INIT_COUNT
	.align		4
.L_611:
        /*0088*/ 	.byte	0x02, 0x4a
	.zero		1
	.zero		1


	//----- nvinfo : EIATTR_EXIT_INSTR_OFFSETS
	.align		4
        /*008c*/ 	.byte	0x04, 0x1c
        /*008e*/ 	.short	(.L_613 - .L_612)


	//   ....[0]....
.L_612:
        /*0090*/ 	.word	0x0000b070


	//   ....[1]....
        /*0094*/ 	.word	0x0000b1a0


	//   ....[2]....
        /*0098*/ 	.word	0x0000b7b0


	//   ....[3]....
        /*009c*/ 	.word	0x0000bdb0


	//----- nvinfo : EIATTR_MAX_THREADS
	.align		4
.L_613:
        /*00a0*/ 	.byte	0x04, 0x05
        /*00a2*/ 	.short	(.L_615 - .L_614)
.L_614:
        /*00a4*/ 	.word	0x000002a0
        /*00a8*/ 	.word	0x00000001
        /*00ac*/ 	.word	0x00000001


	//----- nvinfo : EIATTR_CRS_STACK_SIZE
	.align		4
.L_615:
        /*00b0*/ 	.byte	0x04, 0x1e
        /*00b2*/ 	.short	(.L_617 - .L_616)
.L_616:
        /*00b4*/ 	.word	0x00000000


	//----- nvinfo : EIATTR_CBANK_PARAM_SIZE
	.align		4
.L_617:
        /*00b8*/ 	.byte	0x03, 0x19
        /*00ba*/ 	.short	0x00b8


	//----- nvinfo : EIATTR_PARAM_CBANK
	.align		4
        /*00bc*/ 	.byte	0x04, 0x0a
        /*00be*/ 	.short	(.L_619 - .L_618)
	.align		4
.L_618:
        /*00c0*/ 	.word	index@(.nv.constant0._Z35group_norm_nhwc_bwd_one_pass_kernelI11Bf16IOBf16WLi256ELi84ELi672EEv26Group_norm_nhwc_bwd_params)
        /*00c4*/ 	.short	0x0380
        /*00c6*/ 	.short	0x00b8


	//----- nvinfo : EIATTR_SW_WAR
	.align		4
.L_619:
        /*00c8*/ 	.byte	0x04, 0x36
        /*00ca*/ 	.short	(.L_621 - .L_620)
.L_620:
        /*00cc*/ 	.word	0x00000008
.L_621:


//--------------------- .nv.info._Z35group_norm_nhwc_bwd_one_pass_kernelI11Bf16IOBf16WLi512ELi84ELi672EEv26Group_norm_nhwc_bwd_params --------------------------
	.section	.nv.info._Z35group_norm_nhwc_bwd_one_pass_kernelI11Bf16IOBf16WLi512ELi84ELi672EEv26Group_norm_nhwc_bwd_params,"",@"SHT_CUDA_INFO"
	.sectionflags	@""
	.align	4


	//----- nvinfo : EIATTR_CUDA_API_VERSION
	.align		4
        /*0000*/ 	.byte	0x04, 0x37
        /*0002*/ 	.short	(.L_623 - .L_622)
.L_622:
        /*0004*/ 	.word	0x00000082


	//----- nvinfo : EIATTR_KPARAM_INFO
	.align		4
.L_623:
        /*0008*/ 	.byte	0x04, 0x17
        /*000a*/ 	.short	(.L_625 - .L_624)
.L_624:
        /*000c*/ 	.word	0x00000000
        /*0010*/ 	.short	0x0000
        /*0012*/ 	.short	0x0000
        /*0014*/ 	.byte	0x00, 0xf0, 0xe1, 0x02


	//----- nvinfo : EIATTR_SPARSE_MMA_MASK
	.align		4
.L_625:
        /*0018*/ 	.byte	0x03, 0x50
        /*001a*/ 	.short	0x0000


	//----- nvinfo : EIATTR_MAXREG_COUNT
	.align		4
        /*001c*/ 	.byte	0x03, 0x1b
        /*001e*/ 	.short	0x0050


	//----- nvinfo : EIATTR_NUM_BARRIERS
	.align		4
        /*0020*/ 	.byte	0x02, 0x4c
        /*0022*/ 	.byte	0x01
	.zero		1


	//----- nvinfo : EIATTR_ANNOTATIONS
	.align		4
        /*0024*/ 	.byte	0x04, 0x55
        /*0026*/ 	.short	(.L_627 - .L_626)


	//   ....[0]....
.L_626:
        /* <DEDUP_REMOVED lines=460> */


	//----- nvinfo : EIATTR_MERCURY_ISA_VERSION
	.align		4
.L_627:
        /*1cd0*/ 	.byte	0x03, 0x5f
        /*1cd2*/ 	.short	0x0101


	//----- nvinfo : EIATTR_INT_WARP_WIDE_INSTR_OFFSETS
	.align		4
        /*1cd4*/ 	.byte	0x04, 0x31
        /*1cd6*/ 	.short	(.L_629 - .L_628)


	//   ....[0]....
.L_628:
        /*1cd8*/ 	.word	0x0000f370


	//   ....[1]....
        /*1cdc*/ 	.word	0x00010eb0


	//   ....[2]....
        /*1ce0*/ 	.word	0x00010ef0


	//   ....[3]....
        /*1ce4*/ 	.word	0x00010f30


	//   ....[4]....
        /*1ce8*/ 	.word	0x00010f70


	//   ....[5]....
        /*1cec*/ 	.word	0x00011190


	//----- nvinfo : EIATTR_COOP_GROUP_MASK_REGIDS
	.align		4
.L_629:
        /*1cf0*/ 	.byte	0x04, 0x29
        /*1cf2*/ 	.short	(.L_631 - .L_630)


	//   ....[0]....
.L_630:
        /*1cf4*/ 	.word	0xffffffff


	//   ....[1]....
        /*1cf8*/ 	.word	0xffffffff


	//   ....[2]....
        /*1cfc*/ 	.word	0xffffffff


	//   ....[3]....
        /*1d00*/ 	.word	0xffffffff


	//   ....[4]....
        /*1d04*/ 	.word	0xffffffff


	//   ....[5]....
        /*1d08*/ 	.word	0xffffffff


	//   ....[6]....
        /*1d0c*/ 	.word	0xffffffff


	//   ....[7]....
        /*1d10*/ 	.word	0xffffffff


	//   ....[8]....
        /*1d14*/ 	.word	0xffffffff


	//   ....[9]....
        /*1d18*/ 	.word	0xffffffff


	//----- nvinfo : EIATTR_COOP_GROUP_INSTR_OFFSETS
	.align		4
.L_631:
        /*1d1c*/ 	.byte	0x04, 0x28
        /*1d1e*/ 	.short	(.L_633 - .L_632)


	//   ....[0]....
.L_632:
        /*1d20*/ 	.word	0x0000f110


	//   ....[1]....
        /*1d24*/ 	.word	0x0000f140


	//   ....[2]....
        /*1d28*/ 	.word	0x0000f210


	//   ....[3]....
        /*1d2c*/ 	.word	0x0000f220


	//   ....[4]....
        /*1d30*/ 	.word	0x0000f250


	//   ....[5]....
        /*1d34*/ 	.word	0x0000f270


	//   ....[6]....
        /*1d38*/ 	.word	0x0000f2a0


	//   ....[7]....
        /*1d3c*/ 	.word	0x0000f2c0


	//   ....[8]....
        /*1d40*/ 	.word	0x0000f310


	//   ....[9]....
        /*1d44*/ 	.word	0x0000f320


	//----- nvinfo : EIATTR_VRC_CTA_INIT_COUNT
	.align		4
.L_633:
        /*1d48*/ 	.byte	0x02, 0x4a
	.zero		1
	.zero		1


	//----- nvinfo : EIATTR_EXIT_INSTR_OFFSETS
	.align		4
        /*1d4c*/ 	.byte	0x04, 0x1c
        /*1d4e*/ 	.short	(.L_635 - .L_634)


	//   ....[0]....
.L_634:
        /*1d50*/ 	.word	0x00011d10


	//   ....[1]....
        /*1d54*/ 	.word	0x00011e40


	//   ....[2]....
        /*1d58*/ 	.word	0x00012450


	//   ....[3]....
        /*1d5c*/ 	.word	0x00012a50


	//----- nvinfo : EIATTR_MAX_THREADS
	.align		4
.L_635:
        /*1d60*/ 	.byte	0x04, 0x05
        /*1d62*/ 	.short	(.L_637 - .L_636)
.L_636:
        /*1d64*/ 	.word	0x000002a0
        /*1d68*/ 	.word	0x00000001
        /*1d6c*/ 	.word	0x00000001


	//----- nvinfo : EIATTR_CRS_STACK_SIZE
	.align		4
.L_637:
        /*1d70*/ 	.byte	0x04, 0x1e
        /*1d72*/ 	.short	(.L_639 - .L_638)
.L_638:
        /*1d74*/ 	.word	0x00000000


	//----- nvinfo : EIATTR_CBANK_PARAM_SIZE
	.align		4
.L_639:
        /*1d78*/ 	.byte	0x03, 0x19
        /*1d7a*/ 	.short	0x00b8


	//----- nvinfo : EIATTR_PARAM_CBANK
	.align		4
        /*1d7c*/ 	.byte	0x04, 0x0a
        /*1d7e*/ 	.short	(.L_641 - .L_640)
	.align		4
.L_640:
        /*1d80*/ 	.word	index@(.nv.constant0._Z35group_norm_nhwc_bwd_one_pass_kernelI11Bf16IOBf16WLi512ELi84ELi672EEv26Group_norm_nhwc_bwd_params)
        /*1d84*/ 	.short	0x0380
        /*1d86*/ 	.short	0x00b8


	//----- nvinfo : EIATTR_SW_WAR
	.align		4
.L_641:
        /*1d88*/ 	.byte	0x04, 0x36
        /*1d8a*/ 	.short	(.L_643 - .L_642)
.L_642:
        /*1d8c*/ 	.word	0x00000008
.L_643:


//--------------------- .nv.info._Z35group_norm_nhwc_bwd_one_pass_kernelI11Bf16IOFp16WLi64ELi84ELi672EEv26Group_norm_nhwc_bwd_params --------------------------
	.section	.nv.info._Z35group_norm_nhwc_bwd_one_pass_kernelI11Bf16IOFp16WLi64ELi84ELi672EEv26Group_norm_nhwc_bwd_params,"",@"SHT_CUDA_INFO"
	.sectionflags	@""
	.align	4


	//----- nvinfo : EIATTR_CUDA_API_VERSION
	.align		4
        /*0000*/ 	.byte	0x04, 0x37
        /*0002*/ 	.short	(.L_645 - .L_644)
.L_644:
        /*0004*/ 	.word	0x00000082


	//----- nvinfo : EIATTR_KPARAM_INFO
	.align		4
.L_645:
        /*0008*/ 	.byte	0x04, 0x17
        /*000a*/ 	.short	(.L_647 - .L_646)
.L_646:
        /*000c*/ 	.word	0x00000000
        /*0010*/ 	.short	0x0000
        /*0012*/ 	.short	0x0000
        /*0014*/ 	.byte	0x00, 0xf0, 0xe1, 0x02


	//----- nvinfo : EIATTR_SPARSE_MMA_MASK
	.align		4
.L_647:
        /*0018*/ 	.byte	0x03, 0x50
        /*001a*/ 	.short	0x0000


	//----- nvinfo : EIATTR_MAXREG_COUNT
	.align		4
        /*001c*/ 	.byte	0x03, 0x1b
        /*001e*/ 	.short	0x0050


	//----- nvinfo : EIATTR_NUM_BARRIERS
	.align		4
        /*0020*/ 	.byte	0x02, 0x4c
        /*0022*/ 	.byte	0x01
	.zero		1


	//----- nvinfo : EIATTR_MERCURY_ISA_VERSION
	.align		4
        /*0024*/ 	.byte	0x03, 0x5f
        /*0026*/ 	.short	0x0101


	//----- nvinfo : EIATTR_COOP_GROUP_MASK_REGIDS
	.align		4
        /*0028*/ 	.byte	0x04, 0x29
        /*002a*/ 	.short	(.L_649 - .L_648)


	//   ....[0]....
.L_648:
        /*002c*/ 	.word	0xffffffff


	//   ....[1]....
        /*0030*/ 	.word	0xffffffff


	//   ....[2]....
        /*0034*/ 	.word	0xffffffff


	//   ....[3]....
        /*0038*/ 	.word	0xffffffff


	//   ....[4]....
        /*003c*/ 	.word	0xffffffff


	//   ....[5]....
        /*0040*/ 	.word	0xffffffff


	//   ....[6]....
        /*0044*/ 	.word	0xffffffff


	//   ....[7]....
        /*0048*/ 	.word	0xffffffff


	//   ....[8]....
        /*004c*/ 	.word	0xffffffff


	//   ....[9]....
        /*0050*/ 	.word	0xffffffff


	//----- nvinfo : EIATTR_COOP_GROUP_INSTR_OFFSETS
	.align		4
.L_649:
        /*0054*/ 	.byte	0x04, 0x28
        /*0056*/ 	.short	(.L_651 - .L_650)


	//   ....[0]....
.L_650:
        /*0058*/ 	.word	0x00001ab0


	//   ....[1]....
        /*005c*/ 	.word	0x00001af0


	//   ....[2]....
        /*0060*/ 	.word	0x00001b60


	//   ....[3]....
        /*0064*/ 	.word	0x00001b80


	//   ....[4]....
        /*0068*/ 	.word	0x00001bb0


	//   ....[5]....
        /*006c*/ 	.word	0x00001bd0


	//   ....[6]....
        /*0070*/ 	.word	0x00001c00


	//   ....[7]....
        /*0074*/ 	.word	0x00001c20


	//   ....[8]....
        /*0078*/ 	.word	0x00001c70


	//   ....[9]....
        /*007c*/ 	.word	0x00001c80


	//----- nvinfo : EIATTR_VRC_CTA_INIT_COUNT
	.align		4
.L_651:
        /*0080*/ 	.byte	0x02, 0x4a
	.zero		1
	.zero		1


	//----- nvinfo : EIATTR_EXIT_INSTR_OFFSETS
	.align		4
        /*0084*/ 	.byte	0x04, 0x1c
        /*0086*/ 	.short	(.L_653 - .L_652)


	//   ....[0]....
.L_652:
        /*0088*/ 	.word	0x00004010


	//   ....[1]....
        /*008c*/ 	.word	0x00004140


	//   ....[2]....
        /*0090*/ 	.word	0x00004750


	//   ....[3]....
        /*0094*/ 	.word	0x00004d50


	//----- nvinfo : EIATTR_MAX_THREADS
	.align		4
.L_653:
        /*0098*/ 	.byte	0x04, 0x05
        /*009a*/ 	.short	(.L_655 - .L_654)
.L_654:
        /*009c*/ 	.word	0x000002a0
        /*00a0*/ 	.word	0x00000001
        /*00a4*/ 	.word	0x00000001


	//----- nvinfo : EIATTR_CRS_STACK_SIZE
	.align		4
.L_655:
        /*00a8*/ 	.byte	0x04, 0x1e
        /*00aa*/ 	.short	(.L_657 - .L_656)
.L_656:
        /*00ac*/ 	.word	0x00000000


	//----- nvinfo : EIATTR_CBANK_PARAM_SIZE
	.align		4
.L_657:
        /*00b0*/ 	.byte	0x03, 0x19
        /*00b2*/ 	.short	0x00b8


	//----- nvinfo : EIATTR_PARAM_CBANK
	.align		4
        /*00b4*/ 	.byte	0x04, 0x0a
        /*00b6*/ 	.short	(.L_659 - .L_658)
	.align		4
.L_658:
        /*00b8*/ 	.word	index@(.nv.constant0._Z35group_norm_nhwc_bwd_one_pass_kernelI11Bf16IOFp16WLi64ELi84ELi672EEv26Group_norm_nhwc_bwd_params)
        /*00bc*/ 	.short	0x0380
        /*00be*/ 	.short	0x00b8


	//----- nvinfo : EIATTR_SW_WAR
	.align		4
.L_659:
        /*00c0*/ 	.byte	0x04, 0x36
        /*00c2*/ 	.short	(.L_661 - .L_660)
.L_660:
        /*00c4*/ 	.word	0x00000008
.L_661:


//--------------------- .nv.info._Z35group_norm_nhwc_bwd_one_pass_kernelI11Bf16IOFp16WLi128ELi84ELi672EEv26Group_norm_nhwc_bwd_params --------------------------
	.section	.nv.info._Z35group_norm_nhwc_bwd_one_pass_kernelI11Bf16IOFp16WLi128ELi84ELi672EEv26Group_norm_nhwc_bwd_params,"",@"SHT_CUDA_INFO"
	.sectionflags	@""
	.align	4


	//----- nvinfo : EIATTR_CUDA_API_VERSION
	.align		4
        /*0000*/ 	.byte	0x04, 0x37
        /*0002*/ 	.short	(.L_663 - .L_662)
.L_662:
        /*0004*/ 	.word	0x00000082


	//----- nvinfo : EIATTR_KPARAM_INFO
	.align		4
.L_663:
        /*0008*/ 	.byte	0x04, 0x17
        /*000a*/ 	.short	(.L_665 - .L_664)
.L_664:
        /*000c*/ 	.word	0x00000000
        /*0010*/ 	.short	0x0000
        /*0012*/ 	.short	0x0000
        /*0014*/ 	.byte	0x00, 0xf0, 0xe1, 0x02


	//----- nvinfo : EIATTR_SPARSE_MMA_MASK
	.align		4
.L_665:
        /*0018*/ 	.byte	0x03, 0x50
        /*001a*/ 	.short	0x0000


	//----- nvinfo : EIATTR_MAXREG_COUNT
	.align		4
        /*001c*/ 	.byte	0x03, 0x1b
        /*001e*/ 	.short	0x0050


	//----- nvinfo : EIATTR_NUM_BARRIERS
	.align		4
        /*0020*/ 	.byte	0x02, 0x4c
        /*0022*/ 	.byte	0x01
	.zero		1


	//----- nvinfo : EIATTR_MERCURY_ISA_VERSION
	.align		4
        /*0024*/ 	.byte	0x03, 0x5f
        /*0026*/ 	.short	0x0101


	//----- nvinfo : EIATTR_INT_WARP_WIDE_INSTR_OFFSETS
	.align		4
        /*0028*/ 	.byte	0x04, 0x31
        /*002a*/ 	.short	(.L_667 - .L_666)


	//   ....[0]....
.L_666:
        /*002c*/ 	.word	0x00002f80


	//----- nvinfo : EIATTR_COOP_GROUP_MASK_REGIDS
	.align		4
.L_667:
        /*0030*/ 	.byte	0x04, 0x29
        /*0032*/ 	.short	(.L_669 - .L_668)


	//   ....[0]....
.L_668:
        /*0034*/ 	.word	0xffffffff


	//   ....[1]....
        /*0038*/ 	.word	0xffffffff


	//   ....[2]....
        /*003c*/ 	.word	0xffffffff


	//   ....[3]....
        /*0040*/ 	.word	0xffffffff


	//   ....[4]....
        /*0044*/ 	.word	0xffffffff


	//   ....[5]....
        /*0048*/ 	.word	0xffffffff


	//   ....[6]....
        /*004c*/ 	.word	0xffffffff


	//   ....[7]....
        /*0050*/ 	.word	0xffffffff


	//   ....[8]....
        /*0054*/ 	.word	0xffffffff


	//   ....[9]....
        /*0058*/ 	.word	0xffffffff


	//----- nvinfo : EIATTR_COOP_GROUP_INSTR_OFFSETS
	.align		4
.L_669:
        /*005c*/ 	.byte	0x04, 0x28
        /*005e*/ 	.short	(.L_671 - .L_670)


	//   ....[0]....
.L_670:
        /*0060*/ 	.word	0x00002d10


	//   ....[1]....
        /*0064*/ 	.word	0x00002d50


	//   ....[2]....
        /*0068*/ 	.word	0x00002dd0


	//   ....[3]....
        /*006c*/ 	.word	0x00002df0


	//   ....[4]....
        /*0070*/ 	.word	0x00002e60


	//   ....[5]....
        /*0074*/ 	.word	0x00002e80


	//   ....[6]....
        /*0078*/ 	.word	0x00002eb0


	//   ....[7]....
        /*007c*/ 	.word	0x00002ed0


	//   ....[8]....
        /*0080*/ 	.word	0x00002f20


	//   ....[9]....
        /*0084*/ 	.word	0x00002f30


	//----- nvinfo : EIATTR_VRC_CTA_INIT_COUNT
	.align		4
.L_671:
        /*0088*/ 	.byte	0x02, 0x4a
	.zero		1
	.zero		1


	//----- nvinfo : EIATTR_EXIT_INSTR_OFFSETS
	.align		4
        /*008c*/ 	.byte	0x04, 0x1c
        /*008e*/ 	.short	(.L_673 - .L_672)


	//   ....[0]....
.L_672:
        /*0090*/ 	.word	0x00006160


	//   ....[1]....
        /*0094*/ 	.word	0x00006290


	//   ....[2]....
        /*0098*/ 	.word	0x000068b0


	//   ....[3]....
        /*009c*/ 	.word	0x00006eb0


	//----- nvinfo : EIATTR_MAX_THREADS
	.align		4
.L_673:
        /*00a0*/ 	.byte	0x04, 0x05
        /*00a2*/ 	.short	(.L_675 - .L_674)
.L_674:
        /*00a4*/ 	.word	0x000002a0
        /*00a8*/ 	.word	0x00000001
        /*00ac*/ 	.word	0x00000001


	//----- nvinfo : EIATTR_CRS_STACK_SIZE
	.align		4
.L_675:
        /*00b0*/ 	.byte	0x04, 0x1e
        /*00b2*/ 	.short	(.L_677 - .L_676)
.L_676:
        /*00b4*/ 	.word	0x00000000


	//----- nvinfo : EIATTR_CBANK_PARAM_SIZE
	.align		4
.L_677:
        /*00b8*/ 	.byte	0x03, 0x19
        /*00ba*/ 	.short	0x00b8


	//----- nvinfo : EIATTR_PARAM_CBANK
	.align		4
        /*00bc*/ 	.byte	0x04, 0x0a
        /*00be*/ 	.short	(.L_679 - .L_678)
	.align		4
.L_678:
        /*00c0*/ 	.word	index@(.nv.constant0._Z35group_norm_nhwc_bwd_one_pass_kernelI11Bf16IOFp16WLi128ELi84ELi672EEv26Group_norm_nhwc_bwd_params)
        /*00c4*/ 	.short	0x0380
        /*00c6*/ 	.short	0x00b8


	//----- nvinfo : EIATTR_SW_WAR
	.align		4
.L_679:
        /*00c8*/ 	.byte	0x04, 0x36
        /*00ca*/ 	.short	(.L_681 - .L_680)
.L_680:
        /*00cc*/ 	.word	0x00000008
.L_681:


//--------------------- .nv.info._Z35group_norm_nhwc_bwd_one_pass_kernelI11Bf16IOFp16WLi256ELi84ELi672EEv26Group_norm_nhwc_bwd_params --------------------------
	.section	.nv.info._Z35group_norm_nhwc_bwd_one_pass_kernelI11Bf16IOFp16WLi256ELi84ELi672EEv26Group_norm_nhwc_bwd_params,"",@"SHT_CUDA_INFO"
	.sectionflags	@""
	.align	4


	//----- nvinfo : EIATTR_CUDA_API_VERSION
	.align		4
        /*0000*/ 	.byte	0x04, 0x37
        /*0002*/ 	.short	(.L_683 - .L_682)
.L_682:
        /*0004*/ 	.word	0x00000082


	//----- nvinfo : EIATTR_KPARAM_INFO
	.align		4
.L_683:
        /*0008*/ 	.byte	0x04, 0x17
        /*000a*/ 	.short	(.L_685 - .L_684)
.L_684:
        /*000c*/ 	.word	0x00000000
        /*0010*/ 	.short	0x0000
        /*0012*/ 	.short	0x0000
        /*0014*/ 	.byte	0x00, 0xf0, 0xe1, 0x02


	//----- nvinfo : EIATTR_SPARSE_MMA_MASK
	.align		4
.L_685:
        /*0018*/ 	.byte	0x03, 0x50
        /*001a*/ 	.short	0x0000


	//----- nvinfo : EIATTR_MAXREG_COUNT
	.align		4
        /*001c*/ 	.byte	0x03, 0x1b
        /*001e*/ 	.short	0x0050


	//----- nvinfo : EIATTR_NUM_BARRIERS
	.align		4
        /*0020*/ 	.byte	0x02, 0x4c
        /*0022*/ 	.byte	0x01
	.zero		1


	//----- nvinfo : EIATTR_MERCURY_ISA_VERSION
	.align		4
        /*0024*/ 	.byte	0x03, 0x5f
        /*0026*/ 	.short	0x0101


	//----- nvinfo : EIATTR_INT_WARP_WIDE_INSTR_OFFSETS
	.align		4
        /*0028*/ 	.byte	0x04, 0x31
        /*002a*/ 	.short	(.L_687 - .L_686)


	//   ....[0]....
.L_686:
        /*002c*/ 	.word	0x00005880


	//----- nvinfo : EIATTR_COOP_GROUP_MASK_REGIDS
	.align		4
.L_687:
        /*0030*/ 	.byte	0x04, 0x29
        /*0032*/ 	.short	(.L_689 - .L_688)


	//   ....[0]....
.L_688:
        /*0034*/ 	.word	0xffffffff


	//   ....[1]....
        /*0038*/ 	.word	0xffffffff


	//   ....[2]....
        /*003c*/ 	.word	0xffffffff


	//   ....[3]....
        /*0040*/ 	.word	0xffffffff


	//   ....[4]....
        /*0044*/ 	.word	0xffffffff


	//   ....[5]....
        /*0048*/ 	.word	0xffffffff


	//   ....[6]....
        /*004c*/ 	.word	0xffffffff


	//   ....[7]....
        /*0050*/ 	.word	0xffffffff


	//   ....[8]....
        /*0054*/ 	.word	0xffffffff


	//   ....[9]....
        /*0058*/ 	.word	0xffffffff


	//----- nvinfo : EIATTR_COOP_GROUP_INSTR_OFFSETS
	.align		4
.L_689:
        /*005c*/ 	.byte	0x04, 0x28
        /*005e*/ 	.short	(.L_691 - .L_690)


	//   ....[0]....
.L_690:
        /*0060*/ 	.word	0x00005610


	//   ....[1]....
        /*0064*/ 	.word	0x00005650


	//   ....[2]....
        /*0068*/ 	.word	0x000056d0


	//   ....[3]....
        /*006c*/ 	.word	0x000056f0


	//   ....[4]....
        /*0070*/ 	.word	0x00005740


	//   ....[5]....
        /*0074*/ 	.word	0x00005750


	//   ....[6]....
        /*0078*/ 	.word	0x00005780


	//   ....[7]....
        /*007c*/ 	.word	0x000057b0


	//   ....[8]....
        /*0080*/ 	.word	0x00005820


	//   ....[9]....
        /*0084*/ 	.word	0x00005830


	//----- nvinfo : EIATTR_VRC_CTA_INIT_COUNT
	.align		4
.L_691:
        /*0088*/ 	.byte	0x02, 0x4a
	.zero		1
	.zero		1


	//----- nvinfo : EIATTR_EXIT_INSTR_OFFSETS
	.align		4
        /*008c*/ 	.byte	0x04, 0x1c
        /*008e*/ 	.short	(.L_693 - .L_692)


	//   ....[0]....
.L_692:
        /*0090*/ 	.word	0x0000b070


	//   ....[1]....
        /*0094*/ 	.word	0x0000b1a0


	//   ....[2]....
        /*0098*/ 	.word	0x0000b7b0


	//   ....[3]....
        /*009c*/ 	.word	0x0000bdb0


	//----- nvinfo : EIATTR_MAX_THREADS
	.align		4
.L_693:
        /*00a0*/ 	.byte	0x04, 0x05
        /*00a2*/ 	.short	(.L_695 - .L_694)
.L_694:
        /*00a4*/ 	.word	0x000002a0
        /*00a8*/ 	.word	0x00000001
        /*00ac*/ 	.word	0x00000001


	//----- nvinfo : EIATTR_CRS_STACK_SIZE
	.align		4
.L_695:
        /*00b0*/ 	.byte	0x04, 0x1e
        /*00b2*/ 	.short	(.L_697 - .L_696)
.L_696:
        /*00b4*/ 	.word	0x00000000


	//----- nvinfo : EIATTR_CBANK_PARAM_SIZE
	.align		4
.L_697:
        /*00b8*/ 	.byte	0x03, 0x19
        /*00ba*/ 	.short	0x00b8


	//----- nvinfo : EIATTR_PARAM_CBANK
	.align		4
        /*00bc*/ 	.byte	0x04, 0x0a
        /*00be*/ 	.short	(.L_699 - .L_698)
	.align		4
.L_698:
        /*00c0*/ 	.word	index@(.nv.constant0._Z35group_norm_nhwc_bwd_one_pass_kernelI11Bf16IOFp16WLi256ELi84ELi672EEv26Group_norm_nhwc_bwd_params)
        /*00c4*/ 	.short	0x0380
        /*00c6*/ 	.short	0x00b8


	//----- nvinfo : EIATTR_SW_WAR
	.align		4
.L_699:
        /*00c8*/ 	.byte	0x04, 0x36
        /*00ca*/ 	.short	(.L_701 - .L_700)
.L_700:
        /*00cc*/ 	.word	0x00000008
.L_701:


//--------------------- .nv.info._Z35group_norm_nhwc_bwd_one_pass_kernelI11Bf16IOFp16WLi512ELi84ELi672EEv26Group_norm_nhwc_bwd_params --------------------------
	.section	.nv.info._Z35group_norm_nhwc_bwd_one_pass_kernelI11Bf16IOFp16WLi512ELi84ELi672EEv26Group_norm_nhwc_bwd_params,"",@"SHT_CUDA_INFO"
	.sectionflags	@""
	.align	4


	//----- nvinfo : EIATTR_CUDA_API_VERSION
	.align		4
        /*0000*/ 	.byte	0x04, 0x37
        /*0002*/ 	.short	(.L_703 - .L_702)
.L_702:
        /*0004*/ 	.word	0x00000082


	//----- nvinfo : EIATTR_KPARAM_INFO
	.align		4
.L_703:
        /*0008*/ 	.byte	0x04, 0x17
        /*000a*/ 	.short	(.L_705 - .L_704)
.L_704:
        /*000c*/ 	.word	0x00000000
        /*0010*/ 	.short	0x0000
        /*0012*/ 	.short	0x0000
        /*0014*/ 	.byte	0x00, 0xf0, 0xe1, 0x02


	//----- nvinfo : EIATTR_SPARSE_MMA_MASK
	.align		4
.L_705:
        /*0018*/ 	.byte	0x03, 0x50
        /*001a*/ 	.short	0x0000


	//----- nvinfo : EIATTR_MAXREG_COUNT
	.align		4
        /*001c*/ 	.byte	0x03, 0x1b
        /*001e*/ 	.short	0x0050


	//----- nvinfo : EIATTR_NUM_BARRIERS
	.align		4
        /*0020*/ 	.byte	0x02, 0x4c
        /*0022*/ 	.byte	0x01
	.zero		1


	//----- nvinfo : EIATTR_ANNOTATIONS
	.align		4
        /*0024*/ 	.byte	0x04, 0x55
        /*0026*/ 	.short	(.L_707 - .L_706)


	//   ....[0]....
.L_706:
        /* <DEDUP_REMOVED lines=459> */


	//----- nvinfo : EIATTR_MERCURY_ISA_VERSION
	.align		4
.L_707:
        /*1cc0*/ 	.byte	0x03, 0x5f
        /*1cc2*/ 	.short	0x0101


	//----- nvinfo : EIATTR_INT_WARP_WIDE_INSTR_OFFSETS
	.align		4
        /*1cc4*/ 	.byte	0x04, 0x31
        /*1cc6*/ 	.short	(.L_709 - .L_708)


	//   ....[0]....
.L_708:
        /*1cc8*/ 	.word	0x0000f350


	//   ....[1]....
        /*1ccc*/ 	.word	0x00010e90


	//   ....[2]....
        /*1cd0*/ 	.word	0x00010ed0


	//   ....[3]....
        /*1cd4*/ 	.word	0x00010f10


	//   ....[4]....
        /*1cd8*/ 	.word	0x00010f50


	//   ....[5]....
        /*1cdc*/ 	.word	0x00011170


	//----- nvinfo : EIATTR_COOP_GROUP_MASK_REGIDS
	.align		4
.L_709:
        /*1ce0*/ 	.byte	0x04, 0x29
        /*1ce2*/ 	.short	(.L_711 - .L_710)


	//   ....[0]....
.L_710:
        /*1ce4*/ 	.word	0xffffffff


	//   ....[1]....
        /*1ce8*/ 	.word	0xffffffff


	//   ....[2]....
        /*1cec*/ 	.word	0xffffffff


	//   ....[3]....
        /*1cf0*/ 	.word	0xffffffff


	//   ....[4]....
        /*1cf4*/ 	.word	0xffffffff


	//   ....[5]....
        /*1cf8*/ 	.word	0xffffffff


	//   ....[6]....
        /*1cfc*/ 	.word	0xffffffff


	//   ....[7]....
        /*1d00*/ 	.word	0xffffffff


	//   ....[8]....
        /*1d04*/ 	.word	0xffffffff


	//   ....[9]....
        /*1d08*/ 	.word	0xffffffff


	//----- nvinfo : EIATTR_COOP_GROUP_INSTR_OFFSETS
	.align		4
.L_711:
        /*1d0c*/ 	.byte	0x04, 0x28
        /*1d0e*/ 	.short	(.L_713 - .L_712)


	//   ....[0]....
.L_712:
        /*1d10*/ 	.word	0x0000f0f0


	//   ....[1]....
        /*1d14*/ 	.word	0x0000f120


	//   ....[2]....
        /*1d18*/ 	.word	0x0000f1f0


	//   ....[3]....
        /*1d1c*/ 	.word	0x0000f200


	//   ....[4]....
        /*1d20*/ 	.word	0x0000f230


	//   ....[5]....
        /*1d24*/ 	.word	0x0000f250


	//   ....[6]....
        /*1d28*/ 	.word	0x0000f280


	//   ....[7]....
        /*1d2c*/ 	.word	0x0000f2a0


	//   ....[8]....
        /*1d30*/ 	.word	0x0000f2f0


	//   ....[9]....
        /*1d34*/ 	.word	0x0000f300


	//----- nvinfo : EIATTR_VRC_CTA_INIT_COUNT
	.align		4
.L_713:
        /*1d38*/ 	.byte	0x02, 0x4a
	.zero		1
	.zero		1


	//----- nvinfo : EIATTR_EXIT_INSTR_OFFSETS
	.align		4
        /*1d3c*/ 	.byte	0x04, 0x1c
        /*1d3e*/ 	.short	(.L_715 - .L_714)


	//   ....[0]....
.L_714:
        /*1d40*/ 	.word	0x00011cf0


	//   ....[1]....
        /*1d44*/ 	.word	0x00011e20


	//   ....[2]....
        /*1d48*/ 	.word	0x00012430


	//   ....[3]....
        /*1d4c*/ 	.word	0x00012a30


	//----- nvinfo : EIATTR_MAX_THREADS
	.align		4
.L_715:
        /*1d50*/ 	.byte	0x04, 0x05
        /*1d52*/ 	.short	(.L_717 - .L_716)
.L_716:
        /*1d54*/ 	.word	0x000002a0
        /*1d58*/ 	.word	0x00000001
        /*1d5c*/ 	.word	0x00000001


	//----- nvinfo : EIATTR_CRS_STACK_SIZE
	.align		4
.L_717:
        /*1d60*/ 	.byte	0x04, 0x1e
        /*1d62*/ 	.short	(.L_719 - .L_718)
.L_718:
        /*1d64*/ 	.word	0x00000000


	//----- nvinfo : EIATTR_CBANK_PARAM_SIZE
	.align		4
.L_719:
        /*1d68*/ 	.byte	0x03, 0x19
        /*1d6a*/ 	.short	0x00b8


	//----- nvinfo : EIATTR_PARAM_CBANK
	.align		4
        /*1d6c*/ 	.byte	0x04, 0x0a
        /*1d6e*/ 	.short	(.L_721 - .L_720)
	.align		4
.L_720:
        /*1d70*/ 	.word	index@(.nv.constant0._Z35group_norm_nhwc_bwd_one_pass_kernelI11Bf16IOFp16WLi512ELi84ELi672EEv26Group_norm_nhwc_bwd_params)
        /*1d74*/ 	.short	0x0380
        /*1d76*/ 	.short	0x00b8


	//----- nvinfo : EIATTR_SW_WAR
	.align		4
.L_721:
        /*1d78*/ 	.byte	0x04, 0x36
        /*1d7a*/ 	.short	(.L_723 - .L_722)
.L_722:
        /*1d7c*/ 	.word	0x00000008
.L_723:


//--------------------- .nv.info._Z35group_norm_nhwc_bwd_one_pass_kernelI11Fp16IOFp32WLi64ELi84ELi672EEv26Group_norm_nhwc_bwd_params --------------------------
	.section	.nv.info._Z35group_norm_nhwc_bwd_one_pass_kernelI11Fp16IOFp32WLi64ELi84ELi672EEv26Group_norm_nhwc_bwd_params,"",@"SHT_CUDA_INFO"
	.sectionflags	@""
	.align	4


	//----- nvinfo : EIATTR_CUDA_API_VERSION
	.align		4
        /*0000*/ 	.byte	0x04, 0x37
        /*0002*/ 	.short	(.L_725 - .L_724)
.L_724:
        /*0004*/ 	.word	0x00000082


	//----- nvinfo : EIATTR_KPARAM_INFO
	.align		4
.L_725:
        /*0008*/ 	.byte	0x04, 0x17
        /*000a*/ 	.short	(.L_727 - .L_726)
.L_726:
        /*000c*/ 	.word	0x00000000
        /*0010*/ 	.short	0x0000
        /*0012*/ 	.short	0x0000
        /*0014*/ 	.byte	0x00, 0xf0, 0xe1, 0x02


	//----- nvinfo : EIATTR_SPARSE_MMA_MASK
	.align		4
.L_727:
        /*0018*/ 	.byte	0x03, 0x50
        /*001a*/ 	.short	0x0000


	//----- nvinfo : EIATTR_MAXREG_COUNT
	.align		4
        /*001c*/ 	.byte	0x03, 0x1b
        /*001e*/ 	.short	0x0050


	//----- nvinfo : EIATTR_NUM_BARRIERS
	.align		4
        /*0020*/ 	.byte	0x02, 0x4c
        /*0022*/ 	.byte	0x01
	.zero		1


	//----- nvinfo : EIATTR_MERCURY_ISA_VERSION
	.align		4
        /*0024*/ 	.byte	0x03, 0x5f
        /*0026*/ 	.short	0x0101


	//----- nvinfo : EIATTR_COOP_GROUP_MASK_REGIDS
	.align		4
        /*0028*/ 	.byte	0x04, 0x29
        /*002a*/ 	.short	(.L_729 - .L_728)


	//   ....[0]....
.L_728:
        /*002c*/ 	.word	0xffffffff


	//   ....[1]....
        /*0030*/ 	.word	0xffffffff


	//   ....[2]....
        /*0034*/ 	.word	0xffffffff


	//   ....[3]....
        /*0038*/ 	.word	0xffffffff


	//   ....[4]....
        /*003c*/ 	.word	0xffffffff


	//   ....[5]....
        /*0040*/ 	.word	0xffffffff


	//   ....[6]....
        /*0044*/ 	.word	0xffffffff


	//   ....[7]....
        /*0048*/ 	.word	0xffffffff


	//   ....[8]....
        /*004c*/ 	.word	0xffffffff


	//   ....[9]....
        /*0050*/ 	.word	0xffffffff


	//----- nvinfo : EIATTR_COOP_GROUP_INSTR_OFFSETS
	.align		4
.L_729:
        /*0054*/ 	.byte	0x04, 0x28
        /*0056*/ 	.short	(.L_731 - .L_730)


	//   ....[0]....
.L_730:
        /*0058*/ 	.word	0x000019c0


	//   ....[1]....
        /*005c*/ 	.word	0x00001a00


	//   ....[2]....
        /*0060*/ 	.word	0x00001a70


	//   ....[3]....
        /*0064*/ 	.word	0x00001a90


	//   ....[4]....
        /*0068*/ 	.word	0x00001ac0


	//   ....[5]....
        /*006c*/ 	.word	0x00001ae0


	//   ....[6]....
        /*0070*/ 	.word	0x00001b10


	//   ....[7]....
        /*0074*/ 	.word	0x00001b30


	//   ....[8]....
        /*0078*/ 	.word	0x00001b80


	//   ....[9]....
        /*007c*/ 	.word	0x00001b90


	//----- nvinfo : EIATTR_VRC_CTA_INIT_COUNT
	.align		4
.L_731:
        /*0080*/ 	.byte	0x02, 0x4a
	.zero		1
	.zero		1


	//----- nvinfo : EIATTR_EXIT_INSTR_OFFSETS
	.align		4
        /*0084*/ 	.byte	0x04, 0x1c
        /*0086*/ 	.short	(.L_733 - .L_732)


	//   ....[0]....
.L_732:
        /*0088*/ 	.word	0x00003f20


	//   ....[1]....
        /*008c*/ 	.word	0x00004050


	//   ....[2]....
        /*0090*/ 	.word	0x00004640


	//   ....[3]....
        /*0094*/ 	.word	0x00004bf0


	//----- nvinfo : EIATTR_MAX_THREADS
	.align		4
.L_733:
        /*0098*/ 	.byte	0x04, 0x05
        /*009a*/ 	.short	(.L_735 - .L_734)
.L_734:
        /*009c*/ 	.word	0x000002a0
        /*00a0*/ 	.word	0x00000001
        /*00a4*/ 	.word	0x00000001


	//----- nvinfo : EIATTR_CRS_STACK_SIZE
	.align		4
.L_735:
        /*00a8*/ 	.byte	0x04, 0x1e
        /*00aa*/ 	.short	(.L_737 - .L_736)
.L_736:
        /*00ac*/ 	.word	0x00000000


	//----- nvinfo : EIATTR_CBANK_PARAM_SIZE
	.align		4
.L_737:
        /*00b0*/ 	.byte	0x03, 0x19
        /*00b2*/ 	.short	0x00b8


	//----- nvinfo : EIATTR_PARAM_CBANK
	.align		4
        /*00b4*/ 	.byte	0x04, 0x0a
        /*00b6*/ 	.short	(.L_739 - .L_738)
	.align		4
.L_738:
        /*00b8*/ 	.word	index@(.nv.constant0._Z35group_norm_nhwc_bwd_one_pass_kernelI11Fp16IOFp32WLi64ELi84ELi672EEv26Group_norm_nhwc_bwd_params)
        /*00bc*/ 	.short	0x0380
        /*00be*/ 	.short	0x00b8


	//----- nvinfo : EIATTR_SW_WAR
	.align		4
.L_739:
        /*00c0*/ 	.byte	0x04, 0x36
        /*00c2*/ 	.short	(.L_741 - .L_740)
.L_740:
        /*00c4*/ 	.word	0x00000008
.L_741:


//--------------------- .nv.info._Z35group_norm_nhwc_bwd_one_pass_kernelI11Fp16IOFp32WLi128ELi84ELi672EEv26Group_norm_nhwc_bwd_params --------------------------
	.section	.nv.info._Z35group_norm_nhwc_bwd_one_pass_kernelI11Fp16IOFp32WLi128ELi84ELi672EEv26Group_norm_nhwc_bwd_params,"",@"SHT_CUDA_INFO"
	.sectionflags	@""
	.align	4


	//----- nvinfo : EIATTR_CUDA_API_VERSION
	.align		4
        /*0000*/ 	.byte	0x04, 0x37
        /*0002*/ 	.short	(.L_743 - .L_742)
.L_742:
        /*0004*/ 	.word	0x00000082


	//----- nvinfo : EIATTR_KPARAM_INFO
	.align		4
.L_743:
        /*0008*/ 	.byte	0x04, 0x17
        /*000a*/ 	.short	(.L_745 - .L_744)
.L_744:
        /*000c*/ 	.word	0x00000000
        /*0010*/ 	.short	0x0000
        /*0012*/ 	.short	0x0000
        /*0014*/ 	.byte	0x00, 0xf0, 0xe1, 0x02


	//----- nvinfo : EIATTR_SPARSE_MMA_MASK
	.align		4
.L_745:
        /*0018*/ 	.byte	0x03, 0x50
        /*001a*/ 	.short	0x0000


	//----- nvinfo : EIATTR_MAXREG_COUNT
	.align		4
        /*001c*/ 	.byte	0x03, 0x1b
        /*001e*/ 	.short	0x0050


	//----- nvinfo : EIATTR_NUM_BARRIERS
	.align		4
        /*0020*/ 	.byte	0x02, 0x4c
        /*0022*/ 	.byte	0x01
	.zero		1


	//----- nvinfo : EIATTR_MERCURY_ISA_VERSION
	.align		4
        /*0024*/ 	.byte	0x03, 0x5f
        /*0026*/ 	.short	0x0101


	//----- nvinfo : EIATTR_INT_WARP_WIDE_INSTR_OFFSETS
	.align		4
        /*0028*/ 	.byte	0x04, 0x31
        /*002a*/ 	.short	(.L_747 - .L_746)


	//   ....[0]....
.L_746:
        /*002c*/ 	.word	0x00002e20


	//----- nvinfo : EIATTR_COOP_GROUP_MASK_REGIDS
	.align		4
.L_747:
        /*0030*/ 	.byte	0x04, 0x29
        /*0032*/ 	.short	(.L_749 - .L_748)


	//   ....[0]....
.L_748:
        /*0034*/ 	.word	0xffffffff


	//   ....[1]....
        /*0038*/ 	.word	0xffffffff


	//   ....[2]....
        /*003c*/ 	.word	0xffffffff


	//   ....[3]....
        /*0040*/ 	.word	0xffffffff


	//   ....[4]....
        /*0044*/ 	.word	0xffffffff


	//   ....[5]....
        /*0048*/ 	.word	0xffffffff


	//   ....[6]....
        /*004c*/ 	.word	0xffffffff


	//   ....[7]....
        /*0050*/ 	.word	0xffffffff


	//   ....[8]....
        /*0054*/ 	.word	0xffffffff


	//   ....[9]....
        /*0058*/ 	.word	0xffffffff


	//----- nvinfo : EIATTR_COOP_GROUP_INSTR_OFFSETS
	.align		4
.L_749:
        /*005c*/ 	.byte	0x04, 0x28
        /*005e*/ 	.short	(.L_751 - .L_750)


	//   ....[0]....
.L_750:
        /*0060*/ 	.word	0x00002bf0


	//   ....[1]....
        /*0064*/ 	.word	0x00002c30


	//   ....[2]....
        /*0068*/ 	.word	0x00002c70


	//   ....[3]....
        /*006c*/ 	.word	0x00002ca0


	//   ....[4]....
        /*0070*/ 	.word	0x00002d00


	//   ....[5]....
        /*0074*/ 	.word	0x00002d20


	//   ....[6]....
        /*0078*/ 	.word	0x00002d50


	//   ....[7]....
        /*007c*/ 	.word	0x00002d70


	//   ....[8]....
        /*0080*/ 	.word	0x00002dc0


	//   ....[9]....
        /*0084*/ 	.word	0x00002dd0


	//----- nvinfo : EIATTR_VRC_CTA_INIT_COUNT
	.align		4
.L_751:
        /*0088*/ 	.byte	0x02, 0x4a
	.zero		1
	.zero		1


	//----- nvinfo : EIATTR_EXIT_INSTR_OFFSETS
	.align		4
        /*008c*/ 	.byte	0x04, 0x1c
        /*008e*/ 	.short	(.L_753 - .L_752)


	//   ....[0]....
.L_752:
        /*0090*/ 	.word	0x00006000


	//   ....[1]....
        /*0094*/ 	.word	0x00006130


	//   ....[2]....
        /*0098*/ 	.word	0x00006730


	//   ....[3]....
        /*009c*/ 	.word	0x00006ce0


	//----- nvinfo : EIATTR_MAX_THREADS
	.align		4
.L_753:
        /*00a0*/ 	.byte	0x04, 0x05
        /*00a2*/ 	.short	(.L_755 - .L_754)
.L_754:
        /*00a4*/ 	.word	0x000002a0
        /*00a8*/ 	.word	0x00000001
        /*00ac*/ 	.word	0x00000001


	//----- nvinfo : EIATTR_CRS_STACK_SIZE
	.align		4
.L_755:
        /*00b0*/ 	.byte	0x04, 0x1e
        /*00b2*/ 	.short	(.L_757 - .L_756)
.L_756:
        /*00b4*/ 	.word	0x00000000


	//----- nvinfo : EIATTR_CBANK_PARAM_SIZE
	.align		4
.L_757:
        /*00b8*/ 	.byte	0x03, 0x19
        /*00ba*/ 	.short	0x00b8


	//----- nvinfo : EIATTR_PARAM_CBANK
	.align		4
        /*00bc*/ 	.byte	0x04, 0x0a
        /*00be*/ 	.short	(.L_759 - .L_758)
	.align		4
.L_758:
        /*00c0*/ 	.word	index@(.nv.constant0._Z35group_norm_nhwc_bwd_one_pass_kernelI11Fp16IOFp32WLi128ELi84ELi672EEv26Group_norm_nhwc_bwd_params)
        /*00c4*/ 	.short	0x0380
        /*00c6*/ 	.short	0x00b8


	//----- nvinfo : EIATTR_SW_WAR
	.align		4
.L_759:
        /*00c8*/ 	.byte	0x04, 0x36
        /*00ca*/ 	.short	(.L_761 - .L_760)
.L_760:
        /*00cc*/ 	.word	0x00000008
.L_761:


//--------------------- .nv.info._Z35group_norm_nhwc_bwd_one_pass_kernelI11Fp16IOFp32WLi256ELi84ELi672EEv26Group_norm_nhwc_bwd_params --------------------------
	.section	.nv.info._Z35group_norm_nhwc_bwd_one_pass_kernelI11Fp16IOFp32WLi256ELi84ELi672EEv26Group_norm_nhwc_bwd_params,"",@"SHT_CUDA_INFO"
	.sectionflags	@""
	.align	4


	//----- nvinfo : EIATTR_CUDA_API_VERSION
	.align		4
        /*0000*/ 	.byte	0x04, 0x37
        /*0002*/ 	.short	(.L_763 - .L_762)
.L_762:
        /*0004*/ 	.word	0x00000082


	//----- nvinfo : EIATTR_KPARAM_INFO
	.align		4
.L_763:
        /*0008*/ 	.byte	0x04, 0x17
        /*000a*/ 	.short	(.L_765 - .L_764)
.L_764:
        /*000c*/ 	.word	0x00000000
        /*0010*/ 	.short	0x0000
        /*0012*/ 	.short	0x0000
        /*0014*/ 	.byte	0x00, 0xf0, 0xe1, 0x02


	//----- nvinfo : EIATTR_SPARSE_MMA_MASK
	.align		4
.L_765:
        /*0018*/ 	.byte	0x03, 0x50
        /*001a*/ 	.short	0x0000


	//----- nvinfo : EIATTR_MAXREG_COUNT
	.align		4
        /*001c*/ 	.byte	0x03, 0x1b
        /*001e*/ 	.short	0x0050


	//----- nvinfo : EIATTR_NUM_BARRIERS
	.align		4
        /*0020*/ 	.byte	0x02, 0x4c
        /*0022*/ 	.byte	0x01
	.zero		1


	//----- nvinfo : EIATTR_MERCURY_ISA_VERSION
	.align		4
        /*0024*/ 	.byte	0x03, 0x5f
        /*0026*/ 	.short	0x0101


	//----- nvinfo : EIATTR_INT_WARP_WIDE_INSTR_OFFSETS
	.align		4
        /*0028*/ 	.byte	0x04, 0x31
        /*002a*/ 	.short	(.L_767 - .L_766)


	//   ....[0]....
.L_766:
        /*002c*/ 	.word	0x00005410


	//----- nvinfo : EIATTR_COOP_GROUP_MASK_REGIDS
	.align		4
.L_767:
        /*0030*/ 	.byte	0x04, 0x29
        /*0032*/ 	.short	(.L_769 - .L_768)


	//   ....[0]....
.L_768:
        /*0034*/ 	.word	0xffffffff


	//   ....[1]....
        /*0038*/ 	.word	0xffffffff


	//   ....[2]....
        /*003c*/ 	.word	0xffffffff


	//   ....[3]....
        /*0040*/ 	.word	0xffffffff


	//   ....[4]....
        /*0044*/ 	.word	0xffffffff


	//   ....[5]....
        /*0048*/ 	.word	0xffffffff


	//   ....[6]....
        /*004c*/ 	.word	0xffffffff


	//   ....[7]....
        /*0050*/ 	.word	0xffffffff


	//   ....[8]....
        /*0054*/ 	.word	0xffffffff


	//   ....[9]....
        /*0058*/ 	.word	0xffffffff


	//----- nvinfo : EIATTR_COOP_GROUP_INSTR_OFFSETS
	.align		4
.L_769:
        /*005c*/ 	.byte	0x04, 0x28
        /*005e*/ 	.short	(.L_771 - .L_770)


	//   ....[0]....
.L_770:
        /*0060*/ 	.word	0x000051a0


	//   ....[1]....
        /*0064*/ 	.word	0x000051e0


	//   ....[2]....
        /*0068*/ 	.word	0x00005260


	//   ....[3]....
        /*006c*/ 	.word	0x00005280


	//   ....[4]....
        /*0070*/ 	.word	0x000052d0


	//   ....[5]....
        /*0074*/ 	.word	0x000052e0


	//   ....[6]....
        /*0078*/ 	.word	0x00005310


	//   ....[7]....
        /*007c*/ 	.word	0x00005340


	//   ....[8]....
        /*0080*/ 	.word	0x000053b0


	//   ....[9]....
        /*0084*/ 	.word	0x000053c0


	//----- nvinfo : EIATTR_VRC_CTA_INIT_COUNT
	.align		4
.L_771:
        /*0088*/ 	.byte	0x02, 0x4a
	.zero		1
	.zero		1


	//----- nvinfo : EIATTR_EXIT_INSTR_OFFSETS
	.align		4
        /*008c*/ 	.byte	0x04, 0x1c
        /*008e*/ 	.short	(.L_773 - .L_772)


	//   ....[0]....
.L_772:
        /*0090*/ 	.word	0x0000a9a0


	//   ....[1]....
        /*0094*/ 	.word	0x0000aad0


	//   ....[2]....
        /*0098*/ 	.word	0x0000b0d0


	//   ....[3]....
        /*009c*/ 	.word	0x0000b680


	//----- nvinfo : EIATTR_MAX_THREADS
	.align		4
.L_773:
        /*00a0*/ 	.byte	0x04, 0x05
        /*00a2*/ 	.short	(.L_775 - .L_774)
.L_774:
        /*00a4*/ 	.word	0x000002a0
        /*00a8*/ 	.word	0x00000001
        /*00ac*/ 	.word	0x00000001


	//----- nvinfo : EIATTR_CRS_STACK_SIZE
	.align		4
.L_775:
        /*00b0*/ 	.byte	0x04, 0x1e
        /*00b2*/ 	.short	(.L_777 - .L_776)
.L_776:
        /*00b4*/ 	.word	0x00000000


	//----- nvinfo : EIATTR_CBANK_PARAM_SIZE
	.align		4
.L_777:
        /*00b8*/ 	.byte	0x03, 0x19
        /*00ba*/ 	.short	0x00b8


	//----- nvinfo : EIATTR_PARAM_CBANK
	.align		4
        /*00bc*/ 	.byte	0x04, 0x0a
        /*00be*/ 	.short	(.L_779 - .L_778)
	.align		4
.L_778:
        /*00c0*/ 	.word	index@(.nv.constant0._Z35group_norm_nhwc_bwd_one_pass_kernelI11Fp16IOFp32WLi256ELi84ELi672EEv26Group_norm_nhwc_bwd_params)
        /*00c4*/ 	.short	0x0380
        /*00c6*/ 	.short	0x00b8


	//----- nvinfo : EIATTR_SW_WAR
	.align		4
.L_779:
        /*00c8*/ 	.byte	0x04, 0x36
        /*00ca*/ 	.short	(.L_781 - .L_780)
.L_780:
        /*00cc*/ 	.word	0x00000008
.L_781:


//--------------------- .nv.info._Z35group_norm_nhwc_bwd_one_pass_kernelI11Fp16IOFp32WLi512ELi84ELi672EEv26Group_norm_nhwc_bwd_params --------------------------
	.section	.nv.info._Z35group_norm_nhwc_bwd_one_pass_kernelI11Fp16IOFp32WLi512ELi84ELi672EEv26Group_norm_nhwc_bwd_params,"",@"SHT_CUDA_INFO"
	.sectionflags	@""
	.align	4


	//----- nvinfo : EIATTR_CUDA_API_VERSION
	.align		4
        /*0000*/ 	.byte	0x04, 0x37
        /*0002*/ 	.short	(.L_783 - .L_782)
.L_782:
        /*0004*/ 	.word	0x00000082


	//----- nvinfo : EIATTR_KPARAM_INFO
	.align		4
.L_783:
        /*0008*/ 	.byte	0x04, 0x17
        /*000a*/ 	.short	(.L_785 - .L_784)
.L_784:
        /*000c*/ 	.word	0x00000000
        /*0010*/ 	.short	0x0000
        /*0012*/ 	.short	0x0000
        /*0014*/ 	.byte	0x00, 0xf0, 0xe1, 0x02


	//----- nvinfo : EIATTR_SPARSE_MMA_MASK
	.align		4
.L_785:
        /*0018*/ 	.byte	0x03, 0x50
        /*001a*/ 	.short	0x0000


	//----- nvinfo : EIATTR_MAXREG_COUNT
	.align		4
        /*001c*/ 	.byte	0x03, 0x1b
        /*001e*/ 	.short	0x0050


	//----- nvinfo : EIATTR_NUM_BARRIERS
	.align		4
        /*0020*/ 	.byte	0x02, 0x4c
        /*0022*/ 	.byte	0x01
	.zero		1


	//----- nvinfo : EIATTR_ANNOTATIONS
	.align		4
        /*0024*/ 	.byte	0x04, 0x55
        /*0026*/ 	.short	(.L_787 - .L_786)


	//   ....[0]....
.L_786:
        /* <DEDUP_REMOVED lines=155> */


	//----- nvinfo : EIATTR_MERCURY_ISA_VERSION
	.align		4
.L_787:
        /*09c0*/ 	.byte	0x03, 0x5f
        /*09c2*/ 	.short	0x0101


	//----- nvinfo : EIATTR_INT_WARP_WIDE_INSTR_OFFSETS
	.align		4
        /*09c4*/ 	.byte	0x04, 0x31
        /*09c6*/ 	.short	(.L_789 - .L_788)


	//   ....[0]....
.L_788:
        /*09c8*/ 	.word	0x0000d020


	//   ....[1]....
        /*09cc*/ 	.word	0x0000e440


	//   ....[2]....
        /*09d0*/ 	.word	0x0000e480


	//   ....[3]....
        /*09d4*/ 	.word	0x0000e4c0


	//   ....[4]....
        /*09d8*/ 	.word	0x0000e500


	//   ....[5]....
        /*09dc*/ 	.word	0x0000e720


	//----- nvinfo : EIATTR_COOP_GROUP_MASK_REGIDS
	.align		4
.L_789:
        /*09e0*/ 	.byte	0x04, 0x29
        /*09e2*/ 	.short	(.L_791 - .L_790)


	//   ....[0]....
.L_790:
        /*09e4*/ 	.word	0xffffffff


	//   ....[1]....
        /*09e8*/ 	.word	0xffffffff


	//   ....[2]....
        /*09ec*/ 	.word	0xffffffff


	//   ....[3]....
        /*09f0*/ 	.word	0xffffffff


	//   ....[4]....
        /*09f4*/ 	.word	0xffffffff


	//   ....[5]....
        /*09f8*/ 	.word	0xffffffff


	//   ....[6]....
        /*09fc*/ 	.word	0xffffffff


	//   ....[7]....
        /*0a00*/ 	.word	0xffffffff


	//   ....[8]....
        /*0a04*/ 	.word	0xffffffff


	//   ....[9]....
        /*0a08*/ 	.word	0xffffffff


	//----- nvinfo : EIATTR_COOP_GROUP_INSTR_OFFSETS
	.align		4
.L_791:
        /*0a0c*/ 	.byte	0x04, 0x28
        /*0a0e*/ 	.short	(.L_793 - .L_792)


	//   ....[0]....
.L_792:
        /*0a10*/ 	.word	0x0000cdc0


	//   ....[1]....
        /*0a14*/ 	.word	0x0000cdf0


	//   ....[2]....
        /*0a18*/ 	.word	0x0000cec0


	//   ....[3]....
        /*0a1c*/ 	.word	0x0000ced0


	//   ....[4]....
        /*0a20*/ 	.word	0x0000cf00


	//   ....[5]....
        /*0a24*/ 	.word	0x0000cf20


	//   ....[6]....
        /*0a28*/ 	.word	0x0000cf50


	//   ....[7]....
        /*0a2c*/ 	.word	0x0000cf70


	//   ....[8]....
        /*0a30*/ 	.word	0x0000cfc0


	//   ....[9]....
        /*0a34*/ 	.word	0x0000cfd0


	//----- nvinfo : EIATTR_VRC_CTA_INIT_COUNT
	.align		4
.L_793:
        /*0a38*/ 	.byte	0x02, 0x4a
	.zero		1
	.zero		1


	//----- nvinfo : EIATTR_EXIT_INSTR_OFFSETS
	.align		4
        /*0a3c*/ 	.byte	0x04, 0x1c
        /*0a3e*/ 	.short	(.L_795 - .L_794)


	//   ....[0]....
.L_794:
        /*0a40*/ 	.word	0x0000f260


	//   ....[1]....
        /*0a44*/ 	.word	0x0000f390


	//   ....[2]....
        /*0a48*/ 	.word	0x0000f990


	//   ....[3]....
        /*0a4c*/ 	.word	0x0000ff40


	//----- nvinfo : EIATTR_MAX_THREADS
	.align		4
.L_795:
        /*0a50*/ 	.byte	0x04, 0x05
        /*0a52*/ 	.short	(.L_797 - .L_796)
.L_796:
        /*0a54*/ 	.word	0x000002a0
        /*0a58*/ 	.word	0x00000001
        /*0a5c*/ 	.word	0x00000001


	//----- nvinfo : EIATTR_CRS_STACK_SIZE
	.align		4
.L_797:
        /*0a60*/ 	.byte	0x04, 0x1e
        /*0a62*/ 	.short	(.L_799 - .L_798)
.L_798:
        /*0a64*/ 	.word	0x00000000


	//----- nvinfo : EIATTR_CBANK_PARAM_SIZE
	.align		4
.L_799:
        /*0a68*/ 	.byte	0x03, 0x19
        /*0a6a*/ 	.short	0x00b8


	//----- nvinfo : EIATTR_PARAM_CBANK
	.align		4
        /*0a6c*/ 	.byte	0x04, 0x0a
        /*0a6e*/ 	.short	(.L_801 - .L_800)
	.align		4
.L_800:
        /*0a70*/ 	.word	index@(.nv.constant0._Z35group_norm_nhwc_bwd_one_pass_kernelI11Fp16IOFp32WLi512ELi84ELi672EEv26Group_norm_nhwc_bwd_params)
        /*0a74*/ 	.short	0x0380
        /*0a76*/ 	.short	0x00b8


	//----- nvinfo : EIATTR_SW_WAR
	.align		4
.L_801:
        /*0a78*/ 	.byte	0x04, 0x36
        /*0a7a*/ 	.short	(.L_803 - .L_802)
.L_802:
        /*0a7c*/ 	.word	0x00000008
.L_803:


//--------------------- .nv.info._Z35group_norm_nhwc_bwd_one_pass_kernelI11Fp16IOBf16WLi64ELi84ELi672EEv26Group_norm_nhwc_bwd_params --------------------------
	.section	.nv.info._Z35group_norm_nhwc_bwd_one_pass_kernelI11Fp16IOBf16WLi64ELi84ELi672EEv26Group_norm_nhwc_bwd_params,"",@"SHT_CUDA_INFO"
	.sectionflags	@""
	.align	4


	//----- nvinfo : EIATTR_CUDA_API_VERSION
	.align		4
        /*0000*/ 	.byte	0x04, 0x37
        /*0002*/ 	.short	(.L_805 - .L_804)
.L_804:
        /*0004*/ 	.word	0x00000082


	//----- nvinfo : EIATTR_KPARAM_INFO
	.align		4
.L_805:
        /*0008*/ 	.byte	0x04, 0x17
        /*000a*/ 	.short	(.L_807 - .L_806)
.L_806:
        /*000c*/ 	.word	0x00000000
        /*0010*/ 	.short	0x0000
        /*0012*/ 	.short	0x0000
        /*0014*/ 	.byte	0x00, 0xf0, 0xe1, 0x02


	//----- nvinfo : EIATTR_SPARSE_MMA_MASK
	.align		4
.L_807:
        /*0018*/ 	.byte	0x03, 0x50
        /*001a*/ 	.short	0x0000


	//----- nvinfo : EIATTR_MAXREG_COUNT
	.align		4
        /*001c*/ 	.byte	0x03, 0x1b
        /*001e*/ 	.short	0x0050


	//----- nvinfo : EIATTR_NUM_BARRIERS
	.align		4
        /*0020*/ 	.byte	0x02, 0x4c
        /*0022*/ 	.byte	0x01
	.zero		1


	//----- nvinfo : EIATTR_MERCURY_ISA_VERSION
	.align		4
        /*0024*/ 	.byte	0x03, 0x5f
        /*0026*/ 	.short	0x0101


	//----- nvinfo : EIATTR_COOP_GROUP_MASK_REGIDS
	.align		4
        /*0028*/ 	.byte	0x04, 0x29
        /*002a*/ 	.short	(.L_809 - .L_808)


	//   ....[0]....
.L_808:
        /*002c*/ 	.word	0xffffffff


	//   ....[1]....
        /*0030*/ 	.word	0xffffffff


	//   ....[2]....
        /*0034*/ 	.word	0xffffffff


	//   ....[3]....
        /*0038*/ 	.word	0xffffffff


	//   ....[4]....
        /*003c*/ 	.word	0xffffffff


	//   ....[5]....
        /*0040*/ 	.word	0xffffffff


	//   ....[6]....
        /*0044*/ 	.word	0xffffffff


	//   ....[7]....
        /*0048*/ 	.word	0xffffffff


	//   ....[8]....
        /*004c*/ 	.word	0xffffffff


	//   ....[9]....
        /*0050*/ 	.word	0xffffffff


	//----- nvinfo : EIATTR_COOP_GROUP_INSTR_OFFSETS
	.align		4
.L_809:
        /*0054*/ 	.byte	0x04, 0x28
        /*0056*/ 	.short	(.L_811 - .L_810)


	//   ....[0]....
.L_810:
        /*0058*/ 	.word	0x00001a40


	//   ....[1]....
        /*005c*/ 	.word	0x00001a80


	//   ....[2]....
        /*0060*/ 	.word	0x00001af0


	//   ....[3]....
        /*0064*/ 	.word	0x00001b10


	//   ....[4]....
        /*0068*/ 	.word	0x00001b40


	//   ....[5]....
        /*006c*/ 	.word	0x00001b60


	//   ....[6]....
        /*0070*/ 	.word	0x00001b90


	//   ....[7]....
        /*0074*/ 	.word	0x00001bb0


	//   ....[8]....
        /*0078*/ 	.word	0x00001c00


	//   ....[9]....
        /*007c*/ 	.word	0x00001c10


	//----- nvinfo : EIATTR_VRC_CTA_INIT_COUNT
	.align		4
.L_811:
        /*0080*/ 	.byte	0x02, 0x4a
	.zero		1
	.zero		1


	//----- nvinfo : EIATTR_EXIT_INSTR_OFFSETS
	.align		4
        /*0084*/ 	.byte	0x04, 0x1c
        /*0086*/ 	.short	(.L_813 - .L_812)


	//   ....[0]....
.L_812:
        /*0088*/ 	.word	0x00003fa0


	//   ....[1]....
        /*008c*/ 	.word	0x000040d0


	//   ....[2]....
        /*0090*/ 	.word	0x000046e0


	//   ....[3]....
        /*0094*/ 	.word	0x00004ce0


	//----- nvinfo : EIATTR_MAX_THREADS
	.align		4
.L_813:
        /*0098*/ 	.byte	0x04, 0x05
        /*009a*/ 	.short	(.L_815 - .L_814)
.L_814:
        /*009c*/ 	.word	0x000002a0
        /*00a0*/ 	.word	0x00000001
        /*00a4*/ 	.word	0x00000001


	//----- nvinfo : EIATTR_CRS_STACK_SIZE
	.align		4
.L_815:
        /*00a8*/ 	.byte	0x04, 0x1e
        /*00aa*/ 	.short	(.L_817 - .L_816)
.L_816:
        /*00ac*/ 	.word	0x00000000


	//----- nvinfo : EIATTR_CBANK_PARAM_SIZE
	.align		4
.L_817:
        /*00b0*/ 	.byte	0x03, 0x19
        /*00b2*/ 	.short	0x00b8


	//----- nvinfo : EIATTR_PARAM_CBANK
	.align		4
        /*00b4*/ 	.byte	0x04, 0x0a
        /*00b6*/ 	.short	(.L_819 - .L_818)
	.align		4
.L_818:
        /*00b8*/ 	.word	index@(.nv.constant0._Z35group_norm_nhwc_bwd_one_pass_kernelI11Fp16IOBf16WLi64ELi84ELi672EEv26Group_norm_nhwc_bwd_params)
        /*00bc*/ 	.short	0x0380
        /*00be*/ 	.short	0x00b8


	//----- nvinfo : EIATTR_SW_WAR
	.align		4
.L_819:
        /*00c0*/ 	.byte	0x04, 0x36
        /*00c2*/ 	.short	(.L_821 - .L_820)
.L_820:
        /*00c4*/ 	.word	0x00000008
.L_821:


//--------------------- .nv.info._Z35group_norm_nhwc_bwd_one_pass_kernelI11Fp16IOBf16WLi128ELi84ELi672EEv26Group_norm_nhwc_bwd_params --------------------------
	.section	.nv.info._Z35group_norm_nhwc_bwd_one_pass_kernelI11Fp16IOBf16WLi128ELi84ELi672EEv26Group_norm_nhwc_bwd_params,"",@"SHT_CUDA_INFO"
	.sectionflags	@""
	.align	4


	//----- nvinfo : EIATTR_CUDA_API_VERSION
	.align		4
        /*0000*/ 	.byte	0x04, 0x37
        /*0002*/ 	.short	(.L_823 - .L_822)
.L_822:
        /*0004*/ 	.word	0x00000082


	//----- nvinfo : EIATTR_KPARAM_INFO
	.align		4
.L_823:
        /*0008*/ 	.byte	0x04, 0x17
        /*000a*/ 	.short	(.L_825 - .L_824)
.L_824:
        /*000c*/ 	.word	0x00000000
        /*0010*/ 	.short	0x0000
        /*0012*/ 	.short	0x0000
        /*0014*/ 	.byte	0x00, 0xf0, 0xe1, 0x02


	//----- nvinfo : EIATTR_SPARSE_MMA_MASK
	.align		4
.L_825:
        /*0018*/ 	.byte	0x03, 0x50
        /*001a*/ 	.short	0x0000


	//----- nvinfo : EIATTR_MAXREG_COUNT
	.align		4
        /*001c*/ 	.byte	0x03, 0x1b
        /*001e*/ 	.short	0x0050


	//----- nvinfo : EIATTR_NUM_BARRIERS
	.align		4
        /*0020*/ 	.byte	0x02, 0x4c
        /*0022*/ 	.byte	0x01
	.zero		1


	//----- nvinfo : EIATTR_MERCURY_ISA_VERSION
	.align		4
        /*0024*/ 	.byte	0x03, 0x5f
        /*0026*/ 	.short	0x0101


	//----- nvinfo : EIATTR_INT_WARP_WIDE_INSTR_OFFSETS
	.align		4
        /*0028*/ 	.byte	0x04, 0x31
        /*002a*/ 	.short	(.L_827 - .L_826)


	//   ....[0]....
.L_826:
        /*002c*/ 	.word	0x00002e90


	//----- nvinfo : EIATTR_COOP_GROUP_MASK_REGIDS
	.align		4
.L_827:
        /*0030*/ 	.byte	0x04, 0x29
        /*0032*/ 	.short	(.L_829 - .L_828)


	//   ....[0]....
.L_828:
        /*0034*/ 	.word	0xffffffff


	//   ....[1]....
        /*0038*/ 	.word	0xffffffff


	//   ....[2]....
        /*003c*/ 	.word	0xffffffff


	//   ....[3]....
        /*0040*/ 	.word	0xffffffff


	//   ....[4]....
        /*0044*/ 	.word	0xffffffff


	//   ....[5]....
        /*0048*/ 	.word	0xffffffff


	//   ....[6]....
        /*004c*/ 	.word	0xffffffff


	//   ....[7]....
        /*0050*/ 	.word	0xffffffff


	//   ....[8]....
        /*0054*/ 	.word	0xffffffff


	//   ....[9]....
        /*0058*/ 	.word	0xffffffff


	//----- nvinfo : EIATTR_COOP_GROUP_INSTR_OFFSETS
	.align		4
.L_829:
        /*005c*/ 	.byte	0x04, 0x28
        /*005e*/ 	.short	(.L_831 - .L_830)


	//   ....[0]....
.L_830:
        /*0060*/ 	.word	0x00002c20


	//   ....[1]....
        /*0064*/ 	.word	0x00002c60


	//   ....[2]....
        /*0068*/ 	.word	0x00002ce0


	//   ....[3]....
        /*006c*/ 	.word	0x00002d00


	//   ....[4]....
        /*0070*/ 	.word	0x00002d70


	//   ....[5]....
        /*0074*/ 	.word	0x00002d90


	//   ....[6]....
        /*0078*/ 	.word	0x00002dc0


	//   ....[7]....
        /*007c*/ 	.word	0x00002de0


	//   ....[8]....
        /*0080*/ 	.word	0x00002e30


	//   ....[9]....
        /*0084*/ 	.word	0x00002e40


	//----- nvinfo : EIATTR_VRC_CTA_INIT_COUNT
	.align		4
.L_831:
        /*0088*/ 	.byte	0x02, 0x4a
	.zero		1
	.zero		1


	//----- nvinfo : EIATTR_EXIT_INSTR_OFFSETS
	.align		4
        /*008c*/ 	.byte	0x04, 0x1c
        /*008e*/ 	.short	(.L_833 - .L_832)


	//   ....[0]....
.L_832:
        /*0090*/ 	.word	0x00006070


	//   ....[1]....
        /*0094*/ 	.word	0x000061a0


	//   ....[2]....
        /*0098*/ 	.word	0x000067c0


	//   ....[3]....
        /*009c*/ 	.word	0x00006dc0


	//----- nvinfo : EIATTR_MAX_THREADS
	.align		4
.L_833:
        /*00a0*/ 	.byte	0x04, 0x05
        /*00a2*/ 	.short	(.L_835 - .L_834)
.L_834:
        /*00a4*/ 	.word	0x000002a0
        /*00a8*/ 	.word	0x00000001
        /*00ac*/ 	.word	0x00000001


	//----- nvinfo : EIATTR_CRS_STACK_SIZE
	.align		4
.L_835:
        /*00b0*/ 	.byte	0x04, 0x1e
        /*00b2*/ 	.short	(.L_837 - .L_836)
.L_836:
        /*00b4*/ 	.word	0x00000000


	//----- nvinfo : EIATTR_CBANK_PARAM_SIZE
	.align		4
.L_837:
        /*00b8*/ 	.byte	0x03, 0x19
        /*00ba*/ 	.short	0x00b8


	//----- nvinfo : EIATTR_PARAM_CBANK
	.align		4
        /*00bc*/ 	.byte	0x04, 0x0a
        /*00be*/ 	.short	(.L_839 - .L_838)
	.align		4
.L_838:
        /*00c0*/ 	.word	index@(.nv.constant0._Z35group_norm_nhwc_bwd_one_pass_kernelI11Fp16IOBf16WLi128ELi84ELi672EEv26Group_norm_nhwc_bwd_params)
        /*00c4*/ 	.short	0x0380
        /*00c6*/ 	.short	0x00b8


	//----- nvinfo : EIATTR_SW_WAR
	.align		4
.L_839:
        /*00c8*/ 	.byte	0x04, 0x36
        /*00ca*/ 	.short	(.L_841 - .L_840)
.L_840:
        /*00cc*/ 	.word	0x00000008
.L_841:


//--------------------- .nv.info._Z35group_norm_nhwc_bwd_one_pass_kernelI11Fp16IOBf16WLi256ELi84ELi672EEv26Group_norm_nhwc_bwd_params --------------------------
	.section	.nv.info._Z35group_norm_nhwc_bwd_one_pass_kernelI11Fp16IOBf16WLi256ELi84ELi672EEv26Group_norm_nhwc_bwd_params,"",@"SHT_CUDA_INFO"
	.sectionflags	@""
	.align	4


	//----- nvinfo : EIATTR_CUDA_API_VERSION
	.align		4
        /*0000*/ 	.byte	0x04, 0x37
        /*0002*/ 	.short	(.L_843 - .L_842)
.L_842:
        /*0004*/ 	.word	0x00000082


	//----- nvinfo : EIATTR_KPARAM_INFO
	.align		4
.L_843:
        /*0008*/ 	.byte	0x04, 0x17
        /*000a*/ 	.short	(.L_845 - .L_844)
.L_844:
        /*000c*/ 	.word	0x00000000
        /*0010*/ 	.short	0x0000
        /*0012*/ 	.short	0x0000
        /*0014*/ 	.byte	0x00, 0xf0, 0xe1, 0x02


	//----- nvinfo : EIATTR_SPARSE_MMA_MASK
	.align		4
.L_845:
        /*0018*/ 	.byte	0x03, 0x50
        /*001a*/ 	.short	0x0000


	//----- nvinfo : EIATTR_MAXREG_COUNT
	.align		4
        /*001c*/ 	.byte	0x03, 0x1b
        /*001e*/ 	.short	0x0050


	//----- nvinfo : EIATTR_NUM_BARRIERS
	.align		4
        /*0020*/ 	.byte	0x02, 0x4c
        /*0022*/ 	.byte	0x01
	.zero		1


	//----- nvinfo : EIATTR_MERCURY_ISA_VERSION
	.align		4
        /*0024*/ 	.byte	0x03, 0x5f
        /*0026*/ 	.short	0x0101


	//----- nvinfo : EIATTR_INT_WARP_WIDE_INSTR_OFFSETS
	.align		4
        /*0028*/ 	.byte	0x04, 0x31
        /*002a*/ 	.short	(.L_847 - .L_846)


	//   ....[0]....
.L_846:
        /*002c*/ 	.word	0x000054a0


	//----- nvinfo : EIATTR_COOP_GROUP_MASK_REGIDS
	.align		4
.L_847:
        /*0030*/ 	.byte	0x04, 0x29
        /*0032*/ 	.short	(.L_849 - .L_848)


	//   ....[0]....
.L_848:
        /*0034*/ 	.word	0xffffffff


	//   ....[1]....
        /*0038*/ 	.word	0xffffffff


	//   ....[2]....
        /*003c*/ 	.word	0xffffffff


	//   ....[3]....
        /*0040*/ 	.word	0xffffffff


	//   ....[4]....
        /*0044*/ 	.word	0xffffffff


	//   ....[5]....
        /*0048*/ 	.word	0xffffffff


	//   ....[6]....
        /*004c*/ 	.word	0xffffffff


	//   ....[7]....
        /*0050*/ 	.word	0xffffffff


	//   ....[8]....
        /*0054*/ 	.word	0xffffffff


	//   ....[9]....
        /*0058*/ 	.word	0xffffffff


	//----- nvinfo : EIATTR_COOP_GROUP_INSTR_OFFSETS
	.align		4
.L_849:
        /*005c*/ 	.byte	0x04, 0x28
        /*005e*/ 	.short	(.L_851 - .L_850)


	//   ....[0]....
.L_850:
        /*0060*/ 	.word	0x00005230


	//   ....[1]....
        /*0064*/ 	.word	0x00005270


	//   ....[2]....
        /*0068*/ 	.word	0x00005300


	//   ....[3]....
        /*006c*/ 	.word	0x00005320


	//   ....[4]....
        /*0070*/ 	.word	0x00005380


	//   ....[5]....
        /*0074*/ 	.word	0x000053a0


	//   ....[6]....
        /*0078*/ 	.word	0x000053d0


	//   ....[7]....
        /*007c*/ 	.word	0x000053f0


	//   ....[8]....
        /*0080*/ 	.word	0x00005440


	//   ....[9]....
        /*0084*/ 	.word	0x00005450


	//----- nvinfo : EIATTR_VRC_CTA_INIT_COUNT
	.align		4
.L_851:
        /*0088*/ 	.byte	0x02, 0x4a
	.zero		1
	.zero		1


	//----- nvinfo : EIATTR_EXIT_INSTR_OFFSETS
	.align		4
        /*008c*/ 	.byte	0x04, 0x1c
        /*008e*/ 	.short	(.L_853 - .L_852)


	//   ....[0]....
.L_852:
        /*0090*/ 	.word	0x0000aa30


	//   ....[1]....
        /*0094*/ 	.word	0x0000ab60


	//   ....[2]....
        /*0098*/ 	.word	0x0000b160


	//   ....[3]....
        /*009c*/ 	.word	0x0000b760


	//----- nvinfo : EIATTR_MAX_THREADS
	.align		4
.L_853:
        /*00a0*/ 	.byte	0x04, 0x05
        /*00a2*/ 	.short	(.L_855 - .L_854)
.L_854:
        /*00a4*/ 	.word	0x000002a0
        /*00a8*/ 	.word	0x00000001
        /*00ac*/ 	.word	0x00000001


	//----- nvinfo : EIATTR_CRS_STACK_SIZE
	.align		4
.L_855:
        /*00b0*/ 	.byte	0x04, 0x1e
        /*00b2*/ 	.short	(.L_857 - .L_856)
.L_856:
        /*00b4*/ 	.word	0x00000000


	//----- nvinfo : EIATTR_CBANK_PARAM_SIZE
	.align		4
.L_857:
        /*00b8*/ 	.byte	0x03, 0x19
        /*00ba*/ 	.short	0x00b8


	//----- nvinfo : EIATTR_PARAM_CBANK
	.align		4
        /*00bc*/ 	.byte	0x04, 0x0a
        /*00be*/ 	.short	(.L_859 - .L_858)
	.align		4
.L_858:
        /*00c0*/ 	.word	index@(.nv.constant0._Z35group_norm_nhwc_bwd_one_pass_kernelI11Fp16IOBf16WLi256ELi84ELi672EEv26Group_norm_nhwc_bwd_params)
        /*00c4*/ 	.short	0x0380
        /*00c6*/ 	.short	0x00b8


	//----- nvinfo : EIATTR_SW_WAR
	.align		4
.L_859:
        /*00c8*/ 	.byte	0x04, 0x36
        /*00ca*/ 	.short	(.L_861 - .L_860)
.L_860:
        /*00cc*/ 	.word	0x00000008
.L_861:


//--------------------- .nv.info._Z35group_norm_nhwc_bwd_one_pass_kernelI11Fp16IOBf16WLi512ELi84ELi672EEv26Group_norm_nhwc_bwd_params --------------------------
	.section	.nv.info._Z35group_norm_nhwc_bwd_one_pass_kernelI11Fp16IOBf16WLi512ELi84ELi672EEv26Group_norm_nhwc_bwd_params,"",@"SHT_CUDA_INFO"
	.sectionflags	@""
	.align	4


	//----- nvinfo : EIATTR_CUDA_API_VERSION
	.align		4
        /*0000*/ 	.byte	0x04, 0x37
        /*0002*/ 	.short	(.L_863 - .L_862)
.L_862:
        /*0004*/ 	.word	0x00000082


	//----- nvinfo : EIATTR_KPARAM_INFO
	.align		4
.L_863:
        /*0008*/ 	.byte	0x04, 0x17
        /*000a*/ 	.short	(.L_865 - .L_864)
.L_864:
        /*000c*/ 	.word	0x00000000
        /*0010*/ 	.short	0x0000
        /*0012*/ 	.short	0x0000
        /*0014*/ 	.byte	0x00, 0xf0, 0xe1, 0x02


	//----- nvinfo : EIATTR_SPARSE_MMA_MASK
	.align		4
.L_865:
        /*0018*/ 	.byte	0x03, 0x50
        /*001a*/ 	.short	0x0000


	//----- nvinfo : EIATTR_MAXREG_COUNT
	.align		4
        /*001c*/ 	.byte	0x03, 0x1b
        /*001e*/ 	.short	0x0050


	//----- nvinfo : EIATTR_NUM_BARRIERS
	.align		4
        /*0020*/ 	.byte	0x02, 0x4c
        /*0022*/ 	.byte	0x01
	.zero		1


	//----- nvinfo : EIATTR_ANNOTATIONS
	.align		4
        /*0024*/ 	.byte	0x04, 0x55
        /*0026*/ 	.short	(.L_867 - .L_866)


	//   ....[0]....
.L_866:
        /* <DEDUP_REMOVED lines=154> */


	//----- nvinfo : EIATTR_MERCURY_ISA_VERSION
	.align		4
.L_867:
        /*09b0*/ 	.byte	0x03, 0x5f
        /*09b2*/ 	.short	0x0101


	//----- nvinfo : EIATTR_INT_WARP_WIDE_INSTR_OFFSETS
	.align		4
        /*09b4*/ 	.byte	0x04, 0x31
        /*09b6*/ 	.short	(.L_869 - .L_868)


	//   ....[0]....
.L_868:
        /*09b8*/ 	.word	0x0000cf90


	//   ....[1]....
        /*09bc*/ 	.word	0x0000e3b0


	//   ....[2]....
        /*09c0*/ 	.word	0x0000e3f0


	//   ....[3]....
        /*09c4*/ 	.word	0x0000e430


	//   ....[4]....
        /*09c8*/ 	.word	0x0000e470


	//   ....[5]....
        /*09cc*/ 	.word	0x0000e690


	//----- nvinfo : EIATTR_COOP_GROUP_MASK_REGIDS
	.align		4
.L_869:
        /*09d0*/ 	.byte	0x04, 0x29
        /*09d2*/ 	.short	(.L_871 - .L_870)


	//   ....[0]....
.L_870:
        /*09d4*/ 	.word	0xffffffff


	//   ....[1]....
        /*09d8*/ 	.word	0xffffffff


	//   ....[2]....
        /*09dc*/ 	.word	0xffffffff


	//   ....[3]....
        /*09e0*/ 	.word	0xffffffff


	//   ....[4]....
        /*09e4*/ 	.word	0xffffffff


	//   ....[5]....
        /*09e8*/ 	.word	0xffffffff


	//   ....[6]....
        /*09ec*/ 	.word	0xffffffff


	//   ....[7]....
        /*09f0*/ 	.word	0xffffffff


	//   ....[8]....
        /*09f4*/ 	.word	0xffffffff


	//   ....[9]....
        /*09f8*/ 	.word	0xffffffff


	//----- nvinfo : EIATTR_COOP_GROUP_INSTR_OFFSETS
	.align		4
.L_871:
        /*09fc*/ 	.byte	0x04, 0x28
        /*09fe*/ 	.short	(.L_873 - .L_872)


	//   ....[0]....
.L_872:
        /*0a00*/ 	.word	0x0000cd30


	//   ....[1]....
        /*0a04*/ 	.word	0x0000cd60


	//   ....[2]....
        /*0a08*/ 	.word	0x0000ce30


	//   ....[3]....
        /*0a0c*/ 	.word	0x0000ce40


	//   ....[4]....
        /*0a10*/ 	.word	0x0000ce70


	//   ....[5]....
        /*0a14*/ 	.word	0x0000ce90


	//   ....[6]....
        /*0a18*/ 	.word	0x0000cec0


	//   ....[7]....
        /*0a1c*/ 	.word	0x0000cee0


	//   ....[8]....
        /*0a20*/ 	.word	0x0000cf30


	//   ....[9]....
        /*0a24*/ 	.word	0x0000cf40


	//----- nvinfo : EIATTR_VRC_CTA_INIT_COUNT
	.align		4
.L_873:
        /*0a28*/ 	.byte	0x02, 0x4a
	.zero		1
	.zero		1


	//----- nvinfo : EIATTR_EXIT_INSTR_OFFSETS
	.align		4
        /*0a2c*/ 	.byte	0x04, 0x1c
        /*0a2e*/ 	.short	(.L_875 - .L_874)


	//   ....[0]....
.L_874:
        /*0a30*/ 	.word	0x0000f1d0


	//   ....[1]....
        /*0a34*/ 	.word	0x0000f300


	//   ....[2]....
        /*0a38*/ 	.word	0x0000f920


	//   ....[3]....
        /*0a3c*/ 	.word	0x0000ff20


	//----- nvinfo : EIATTR_MAX_THREADS
	.align		4
.L_875:
        /*0a40*/ 	.byte	0x04, 0x05
        /*0a42*/ 	.short	(.L_877 - .L_876)
.L_876:
        /*0a44*/ 	.word	0x000002a0
        /*0a48*/ 	.word	0x00000001
        /*0a4c*/ 	.word	0x00000001


	//----- nvinfo : EIATTR_CRS_STACK_SIZE
	.align		4
.L_877:
        /*0a50*/ 	.byte	0x04, 0x1e
        /*0a52*/ 	.short	(.L_879 - .L_878)
.L_878:
        /*0a54*/ 	.word	0x00000000


	//----- nvinfo : EIATTR_CBANK_PARAM_SIZE
	.align		4
.L_879:
        /*0a58*/ 	.byte	0x03, 0x19
        /*0a5a*/ 	.short	0x00b8


	//----- nvinfo : EIATTR_PARAM_CBANK
	.align		4
        /*0a5c*/ 	.byte	0x04, 0x0a
        /*0a5e*/ 	.short	(.L_881 - .L_880)
	.align		4
.L_880:
        /*0a60*/ 	.word	index@(.nv.constant0._Z35group_norm_nhwc_bwd_one_pass_kernelI11Fp16IOBf16WLi512ELi84ELi672EEv26Group_norm_nhwc_bwd_params)
        /*0a64*/ 	.short	0x0380
        /*0a66*/ 	.short	0x00b8


	//----- nvinfo : EIATTR_SW_WAR
	.align		4
.L_881:
        /*0a68*/ 	.byte	0x04, 0x36
        /*0a6a*/ 	.short	(.L_883 - .L_882)
.L_882:
        /*0a6c*/ 	.word	0x00000008
.L_883:


//--------------------- .nv.info._Z35group_norm_nhwc_bwd_one_pass_kernelI11Fp16IOFp16WLi64ELi84ELi672EEv26Group_norm_nhwc_bwd_params --------------------------
	.section	.nv.info._Z35group_norm_nhwc_bwd_one_pass_kernelI11Fp16IOFp16WLi64ELi84ELi672EEv26Group_norm_nhwc_bwd_params,"",@"SHT_CUDA_INFO"
	.sectionflags	@""
	.align	4


	//----- nvinfo : EIATTR_CUDA_API_VERSION
	.align		4
        /*0000*/ 	.byte	0x04, 0x37
        /*0002*/ 	.short	(.L_885 - .L_884)
.L_884:
        /*0004*/ 	.word	0x00000082


	//----- nvinfo : EIATTR_KPARAM_INFO
	.align		4
.L_885:
        /*0008*/ 	.byte	0x04, 0x17
        /*000a*/ 	.short	(.L_887 - .L_886)
.L_886:
        /*000c*/ 	.word	0x00000000
        /*0010*/ 	.short	0x0000
        /*0012*/ 	.short	0x0000
        /*0014*/ 	.byte	0x00, 0xf0, 0xe1, 0x02


	//----- nvinfo : EIATTR_SPARSE_MMA_MASK
	.align		4
.L_887:
        /*0018*/ 	.byte	0x03, 0x50
        /*001a*/ 	.short	0x0000


	//----- nvinfo : EIATTR_MAXREG_COUNT
	.align		4
        /*001c*/ 	.byte	0x03, 0x1b
        /*001e*/ 	.short	0x0050


	//----- nvinfo : EIATTR_NUM_BARRIERS
	.align		4
        /*0020*/ 	.byte	0x02, 0x4c
        /*0022*/ 	.byte	0x01
	.zero		1


	//----- nvinfo : EIATTR_MERCURY_ISA_VERSION
	.align		4
        /*0024*/ 	.byte	0x03, 0x5f
        /*0026*/ 	.short	0x0101


	//----- nvinfo : EIATTR_COOP_GROUP_MASK_REGIDS
	.align		4
        /*0028*/ 	.byte	0x04, 0x29
        /*002a*/ 	.short	(.L_889 - .L_888)


	//   ....[0]....
.L_888:
        /*002c*/ 	.word	0xffffffff


	//   ....[1]....
        /*0030*/ 	.word	0xffffffff


	//   ....[2]....
        /*0034*/ 	.word	0xffffffff


	//   ....[3]....
        /*0038*/ 	.word	0xffffffff


	//   ....[4]....
        /*003c*/ 	.word	0xffffffff


	//   ....[5]....
        /*0040*/ 	.word	0xffffffff


	//   ....[6]....
        /*0044*/ 	.word	0xffffffff


	//   ....[7]....
        /*0048*/ 	.word	0xffffffff


	//   ....[8]....
        /*004c*/ 	.word	0xffffffff


	//   ....[9]....
        /*0050*/ 	.word	0xffffffff


	//----- nvinfo : EIATTR_COOP_GROUP_INSTR_OFFSETS
	.align		4
.L_889:
        /*0054*/ 	.byte	0x04, 0x28
        /*0056*/ 	.short	(.L_891 - .L_890)


	//   ....[0]....
.L_890:
        /*0058*/ 	.word	0x00001a40


	//   ....[1]....
        /*005c*/ 	.word	0x00001a80


	//   ....[2]....
        /*0060*/ 	.word	0x00001af0


	//   ....[3]....
        /*0064*/ 	.word	0x00001b10


	//   ....[4]....
        /*0068*/ 	.word	0x00001b40


	//   ....[5]....
        /*006c*/ 	.word	0x00001b60


	//   ....[6]....
        /*0070*/ 	.word	0x00001b90


	//   ....[7]....
        /*0074*/ 	.word	0x00001bb0


	//   ....[8]....
        /*0078*/ 	.word	0x00001c00


	//   ....[9]....
        /*007c*/ 	.word	0x00001c10


	//----- nvinfo : EIATTR_VRC_CTA_INIT_COUNT
	.align		4
.L_891:
        /*0080*/ 	.byte	0x02, 0x4a
	.zero		1
	.zero		1


	//----- nvinfo : EIATTR_EXIT_INSTR_OFFSETS
	.align		4
        /*0084*/ 	.byte	0x04, 0x1c
        /*0086*/ 	.short	(.L_893 - .L_892)


	//   ....[0]....
.L_892:
        /*0088*/ 	.word	0x00003fa0


	//   ....[1]....
        /*008c*/ 	.word	0x000040d0


	//   ....[2]....
        /*0090*/ 	.word	0x000046e0


	//   ....[3]....
        /*0094*/ 	.word	0x00004ce0


	//----- nvinfo : EIATTR_MAX_THREADS
	.align		4
.L_893:
        /*0098*/ 	.byte	0x04, 0x05
        /*009a*/ 	.short	(.L_895 - .L_894)
.L_894:
        /*009c*/ 	.word	0x000002a0
        /*00a0*/ 	.word	0x00000001
        /*00a4*/ 	.word	0x00000001


	//----- nvinfo : EIATTR_CRS_STACK_SIZE
	.align		4
.L_895:
        /*00a8*/ 	.byte	0x04, 0x1e
        /*00aa*/ 	.short	(.L_897 - .L_896)
.L_896:
        /*00ac*/ 	.word	0x00000000


	//----- nvinfo : EIATTR_CBANK_PARAM_SIZE
	.align		4
.L_897:
        /*00b0*/ 	.byte	0x03, 0x19
        /*00b2*/ 	.short	0x00b8


	//----- nvinfo : EIATTR_PARAM_CBANK
	.align		4
        /*00b4*/ 	.byte	0x04, 0x0a
        /*00b6*/ 	.short	(.L_899 - .L_898)
	.align		4
.L_898:
        /*00b8*/ 	.word	index@(.nv.constant0._Z35group_norm_nhwc_bwd_one_pass_kernelI11Fp16IOFp16WLi64ELi84ELi672EEv26Group_norm_nhwc_bwd_params)
        /*00bc*/ 	.short	0x0380
        /*00be*/ 	.short	0x00b8


	//----- nvinfo : EIATTR_SW_WAR
	.align		4
.L_899:
        /*00c0*/ 	.byte	0x04, 0x36
        /*00c2*/ 	.short	(.L_901 - .L_900)
.L_900:
        /*00c4*/ 	.word	0x00000008
.L_901:


//--------------------- .nv.info._Z35group_norm_nhwc_bwd_one_pass_kernelI11Fp16IOFp16WLi128ELi84ELi672EEv26Group_norm_nhwc_bwd_params --------------------------
	.section	.nv.info._Z35group_norm_nhwc_bwd_one_pass_kernelI11Fp16IOFp16WLi128ELi84ELi672EEv26Group_norm_nhwc_bwd_params,"",@"SHT_CUDA_INFO"
	.sectionflags	@""
	.align	4


	//----- nvinfo : EIATTR_CUDA_API_VERSION
	.align		4
        /*0000*/ 	.byte	0x04, 0x37
        /*0002*/ 	.short	(.L_903 - .L_902)
.L_902:
        /*0004*/ 	.word	0x00000082


	//----- nvinfo : EIATTR_KPARAM_INFO
	.align		4
.L_903:
        /*0008*/ 	.byte	0x04, 0x17
        /*000a*/ 	.short	(.L_905 - .L_904)
.L_904:
        /*000c*/ 	.word	0x00000000
        /*0010*/ 	.short	0x0000
        /*0012*/ 	.short	0x0000
        /*0014*/ 	.byte	0x00, 0xf0, 0xe1, 0x02


	//----- nvinfo : EIATTR_SPARSE_MMA_MASK
	.align		4
.L_905:
        /*0018*/ 	.byte	0x03, 0x50
        /*001a*/ 	.short	0x0000


	//----- nvinfo : EIATTR_MAXREG_COUNT
	.align		4
        /*001c*/ 	.byte	0x03, 0x1b
        /*001e*/ 	.short	0x0050


	//----- nvinfo : EIATTR_NUM_BARRIERS
	.align		4
        /*0020*/ 	.byte	0x02, 0x4c
        /*0022*/ 	.byte	0x01
	.zero		1


	//----- nvinfo : EIATTR_MERCURY_ISA_VERSION
	.align		4
        /*0024*/ 	.byte	0x03, 0x5f
        /*0026*/ 	.short	0x0101


	//----- nvinfo : EIATTR_INT_WARP_WIDE_INSTR_OFFSETS
	.align		4
        /*0028*/ 	.byte	0x04, 0x31
        /*002a*/ 	.short	(.L_907 - .L_906)


	//   ....[0]....
.L_906:
        /*002c*/ 	.word	0x00002e90


	//----- nvinfo : EIATTR_COOP_GROUP_MASK_REGIDS
	.align		4
.L_907:
        /*0030*/ 	.byte	0x04, 0x29
        /*0032*/ 	.short	(.L_909 - .L_908)


	//   ....[0]....
.L_908:
        /*0034*/ 	.word	0xffffffff


	//   ....[1]....
        /*0038*/ 	.word	0xffffffff


	//   ....[2]....
        /*003c*/ 	.word	0xffffffff


	//   ....[3]....
        /*0040*/ 	.word	0xffffffff


	//   ....[4]....
        /*0044*/ 	.word	0xffffffff


	//   ....[5]....
        /*0048*/ 	.word	0xffffffff


	//   ....[6]....
        /*004c*/ 	.word	0xffffffff


	//   ....[7]....
        /*0050*/ 	.word	0xffffffff


	//   ....[8]....
        /*0054*/ 	.word	0xffffffff


	//   ....[9]....
        /*0058*/ 	.word	0xffffffff


	//----- nvinfo : EIATTR_COOP_GROUP_INSTR_OFFSETS
	.align		4
.L_909:
        /*005c*/ 	.byte	0x04, 0x28
        /*005e*/ 	.short	(.L_911 - .L_910)


	//   ....[0]....
.L_910:
        /*0060*/ 	.word	0x00002c20


	//   ....[1]....
        /*0064*/ 	.word	0x00002c60


	//   ....[2]....
        /*0068*/ 	.word	0x00002ce0


	//   ....[3]....
        /*006c*/ 	.word	0x00002d00


	//   ....[4]....
        /*0070*/ 	.word	0x00002d70


	//   ....[5]....
        /*0074*/ 	.word	0x00002d90


	//   ....[6]....
        /*0078*/ 	.word	0x00002dc0


	//   ....[7]....
        /*007c*/ 	.word	0x00002de0


	//   ....[8]....
        /*0080*/ 	.word	0x00002e30


	//   ....[9]....
        /*0084*/ 	.word	0x00002e40


	//----- nvinfo : EIATTR_VRC_CTA_INIT_COUNT
	.align		4
.L_911:
        /*0088*/ 	.byte	0x02, 0x4a
	.zero		1
	.zero		1


	//----- nvinfo : EIATTR_EXIT_INSTR_OFFSETS
	.align		4
        /*008c*/ 	.byte	0x04, 0x1c
        /*008e*/ 	.short	(.L_913 - .L_912)


	//   ....[0]....
.L_912:
        /*0090*/ 	.word	0x00006070


	//   ....[1]....
        /*0094*/ 	.word	0x000061a0


	//   ....[2]....
        /*0098*/ 	.word	0x000067c0


	//   ....[3]....
        /*009c*/ 	.word	0x00006dc0


	//----- nvinfo : EIATTR_MAX_THREADS
	.align		4
.L_913:
        /*00a0*/ 	.byte	0x04, 0x05
        /*00a2*/ 	.short	(.L_915 - .L_914)
.L_914:
        /*00a4*/ 	.word	0x000002a0
        /*00a8*/ 	.word	0x00000001
        /*00ac*/ 	.word	0x00000001


	//----- nvinfo : EIATTR_CRS_STACK_SIZE
	.align		4
.L_915:
        /*00b0*/ 	.byte	0x04, 0x1e
        /*00b2*/ 	.short	(.L_917 - .L_916)
.L_916:
        /*00b4*/ 	.word	0x00000000


	//----- nvinfo : EIATTR_CBANK_PARAM_SIZE
	.align		4
.L_917:
        /*00b8*/ 	.byte	0x03, 0x19
        /*00ba*/ 	.short	0x00b8


	//----- nvinfo : EIATTR_PARAM_CBANK
	.align		4
        /*00bc*/ 	.byte	0x04, 0x0a
        /*00be*/ 	.short	(.L_919 - .L_918)
	.align		4
.L_918:
        /*00c0*/ 	.word	index@(.nv.constant0._Z35group_norm_nhwc_bwd_one_pass_kernelI11Fp16IOFp16WLi128ELi84ELi672EEv26Group_norm_nhwc_bwd_params)
        /*00c4*/ 	.short	0x0380
        /*00c6*/ 	.short	0x00b8


	//----- nvinfo : EIATTR_SW_WAR
	.align		4
.L_919:
        /*00c8*/ 	.byte	0x04, 0x36
        /*00ca*/ 	.short	(.L_921 - .L_920)
.L_920:
        /*00cc*/ 	.word	0x00000008
.L_921:


//--------------------- .nv.info._Z35group_norm_nhwc_bwd_one_pass_kernelI11Fp16IOFp16WLi256ELi84ELi672EEv26Group_norm_nhwc_bwd_params --------------------------
	.section	.nv.info._Z35group_norm_nhwc_bwd_one_pass_kernelI11Fp16IOFp16WLi256ELi84ELi672EEv26Group_norm_nhwc_bwd_params,"",@"SHT_CUDA_INFO"
	.sectionflags	@""
	.align	4


	//----- nvinfo : EIATTR_CUDA_API_VERSION
	.align		4
        /*0000*/ 	.byte	0x04, 0x37
        /*0002*/ 	.short	(.L_923 - .L_922)
.L_922:
        /*0004*/ 	.word	0x00000082


	//----- nvinfo : EIATTR_KPARAM_INFO
	.align		4
.L_923:
        /*0008*/ 	.byte	0x04, 0x17
        /*000a*/ 	.short	(.L_925 - .L_924)
.L_924:
        /*000c*/ 	.word	0x00000000
        /*0010*/ 	.short	0x0000
        /*0012*/ 	.short	0x0000
        /*0014*/ 	.byte	0x00, 0xf0, 0xe1, 0x02


	//----- nvinfo : EIATTR_SPARSE_MMA_MASK
	.align		4
.L_925:
        /*0018*/ 	.byte	0x03, 0x50
        /*001a*/ 	.short	0x0000


	//----- nvinfo : EIATTR_MAXREG_COUNT
	.align		4
        /*001c*/ 	.byte	0x03, 0x1b
        /*001e*/ 	.short	0x0050


	//----- nvinfo : EIATTR_NUM_BARRIERS
	.align		4
        /*0020*/ 	.byte	0x02, 0x4c
        /*0022*/ 	.byte	0x01
	.zero		1


	//----- nvinfo : EIATTR_MERCURY_ISA_VERSION
	.align		4
        /*0024*/ 	.byte	0x03, 0x5f
        /*0026*/ 	.short	0x0101


	//----- nvinfo : EIATTR_INT_WARP_WIDE_INSTR_OFFSETS
	.align		4
        /*0028*/ 	.byte	0x04, 0x31
        /*002a*/ 	.short	(.L_927 - .L_926)


	//   ....[0]....
.L_926:
        /*002c*/ 	.word	0x000054a0


	//----- nvinfo : EIATTR_COOP_GROUP_MASK_REGIDS
	.align		4
.L_927:
        /*0030*/ 	.byte	0x04, 0x29
        /*0032*/ 	.short	(.L_929 - .L_928)


	//   ....[0]....
.L_928:
        /*0034*/ 	.word	0xffffffff


	//   ....[1]....
        /*0038*/ 	.word	0xffffffff


	//   ....[2]....
        /*003c*/ 	.word	0xffffffff


	//   ....[3]....
        /*0040*/ 	.word	0xffffffff


	//   ....[4]....
        /*0044*/ 	.word	0xffffffff


	//   ....[5]....
        /*0048*/ 	.word	0xffffffff


	//   ....[6]....
        /*004c*/ 	.word	0xffffffff


	//   ....[7]....
        /*0050*/ 	.word	0xffffffff


	//   ....[8]....
        /*0054*/ 	.word	0xffffffff


	//   ....[9]....
        /*0058*/ 	.word	0xffffffff


	//----- nvinfo : EIATTR_COOP_GROUP_INSTR_OFFSETS
	.align		4
.L_929:
        /*005c*/ 	.byte	0x04, 0x28
        /*005e*/ 	.short	(.L_931 - .L_930)


	//   ....[0]....
.L_930:
        /*0060*/ 	.word	0x00005230


	//   ....[1]....
        /*0064*/ 	.word	0x00005270


	//   ....[2]....
        /*0068*/ 	.word	0x00005300


	//   ....[3]....
        /*006c*/ 	.word	0x00005320


	//   ....[4]....
        /*0070*/ 	.word	0x00005380


	//   ....[5]....
        /*0074*/ 	.word	0x000053a0


	//   ....[6]....
        /*0078*/ 	.word	0x000053d0


	//   ....[7]....
        /*007c*/ 	.word	0x000053f0


	//   ....[8]....
        /*0080*/ 	.word	0x00005440


	//   ....[9]....
        /*0084*/ 	.word	0x00005450


	//----- nvinfo : EIATTR_VRC_CTA_INIT_COUNT
	.align		4
.L_931:
        /*0088*/ 	.byte	0x02, 0x4a
	.zero		1
	.zero		1


	//----- nvinfo : EIATTR_EXIT_INSTR_OFFSETS
	.align		4
        /*008c*/ 	.byte	0x04, 0x1c
        /*008e*/ 	.short	(.L_933 - .L_932)


	//   ....[0]....
.L_932:
        /*0090*/ 	.word	0x0000aa30


	//   ....[1]....
        /*0094*/ 	.word	0x0000ab60


	//   ....[2]....
        /*0098*/ 	.word	0x0000b160


	//   ....[3]....
        /*009c*/ 	.word	0x0000b760


	//----- nvinfo : EIATTR_MAX_THREADS
	.align		4
.L_933:
        /*00a0*/ 	.byte	0x04, 0x05
        /*00a2*/ 	.short	(.L_935 - .L_934)
.L_934:
        /*00a4*/ 	.word	0x000002a0
        /*00a8*/ 	.word	0x00000001
        /*00ac*/ 	.word	0x00000001


	//----- nvinfo : EIATTR_CRS_STACK_SIZE
	.align		4
.L_935:
        /*00b0*/ 	.byte	0x04, 0x1e
        /*00b2*/ 	.short	(.L_937 - .L_936)
.L_936:
        /*00b4*/ 	.word	0x00000000


	//----- nvinfo : EIATTR_CBANK_PARAM_SIZE
	.align		4
.L_937:
        /*00b8*/ 	.byte	0x03, 0x19
        /*00ba*/ 	.short	0x00b8


	//----- nvinfo : EIATTR_PARAM_CBANK
	.align		4
        /*00bc*/ 	.byte	0x04, 0x0a
        /*00be*/ 	.short	(.L_939 - .L_938)
	.align		4
.L_938:
        /*00c0*/ 	.word	index@(.nv.constant0._Z35group_norm_nhwc_bwd_one_pass_kernelI11Fp16IOFp16WLi256ELi84ELi672EEv26Group_norm_nhwc_bwd_params)
        /*00c4*/ 	.short	0x0380
        /*00c6*/ 	.short	0x00b8


	//----- nvinfo : EIATTR_SW_WAR
	.align		4
.L_939:
        /*00c8*/ 	.byte	0x04, 0x36
        /*00ca*/ 	.short	(.L_941 - .L_940)
.L_940:
        /*00cc*/ 	.word	0x00000008
.L_941:


//--------------------- .nv.info._Z35group_norm_nhwc_bwd_one_pass_kernelI11Fp16IOFp16WLi512ELi84ELi672EEv26Group_norm_nhwc_bwd_params --------------------------
	.section	.nv.info._Z35group_norm_nhwc_bwd_one_pass_kernelI11Fp16IOFp16WLi512ELi84ELi672EEv26Group_norm_nhwc_bwd_params,"",@"SHT_CUDA_INFO"
	.sectionflags	@""
	.align	4


	//----- nvinfo : EIATTR_CUDA_API_VERSION
	.align		4
        /*0000*/ 	.byte	0x04, 0x37
        /*0002*/ 	.short	(.L_943 - .L_942)
.L_942:
        /*0004*/ 	.word	0x00000082


	//----- nvinfo : EIATTR_KPARAM_INFO
	.align		4
.L_943:
        /*0008*/ 	.byte	0x04, 0x17
        /*000a*/ 	.short	(.L_945 - .L_944)
.L_944:
        /*000c*/ 	.word	0x00000000
        /*0010*/ 	.short	0x0000
        /*0012*/ 	.short	0x0000
        /*0014*/ 	.byte	0x00, 0xf0, 0xe1, 0x02


	//----- nvinfo : EIATTR_SPARSE_MMA_MASK
	.align		4
.L_945:
        /*0018*/ 	.byte	0x03, 0x50
        /*001a*/ 	.short	0x0000


	//----- nvinfo : EIATTR_MAXREG_COUNT
	.align		4
        /*001c*/ 	.byte	0x03, 0x1b
        /*001e*/ 	.short	0x0050


	//----- nvinfo : EIATTR_NUM_BARRIERS
	.align		4
        /*0020*/ 	.byte	0x02, 0x4c
        /*0022*/ 	.byte	0x01
	.zero		1


	//----- nvinfo : EIATTR_ANNOTATIONS
	.align		4
        /*0024*/ 	.byte	0x04, 0x55
        /*0026*/ 	.short	(.L_947 - .L_946)


	//   ....[0]....
.L_946:
        /* <DEDUP_REMOVED lines=155> */


	//----- nvinfo : EIATTR_MERCURY_ISA_VERSION
	.align		4
.L_947:
        /*09c0*/ 	.byte	0x03, 0x5f
        /*09c2*/ 	.short	0x0101


	//----- nvinfo : EIATTR_INT_WARP_WIDE_INSTR_OFFSETS
	.align		4
        /*09c4*/ 	.byte	0x04, 0x31
        /*09c6*/ 	.short	(.L_949 - .L_948)


	//   ....[0]....
.L_948:
        /*09c8*/ 	.word	0x0000cfd0


	//   ....[1]....
        /*09cc*/ 	.word	0x0000e3f0


	//   ....[2]....
        /*09d0*/ 	.word	0x0000e430


	//   ....[3]....
        /*09d4*/ 	.word	0x0000e470


	//   ....[4]....
        /*09d8*/ 	.word	0x0000e4b0


	//   ....[5]....
        /*09dc*/ 	.word	0x0000e6d0


	//----- nvinfo : EIATTR_COOP_GROUP_MASK_REGIDS
	.align		4
.L_949:
        /*09e0*/ 	.byte	0x04, 0x29
        /*09e2*/ 	.short	(.L_951 - .L_950)


	//   ....[0]....
.L_950:
        /*09e4*/ 	.word	0xffffffff


	//   ....[1]....
        /*09e8*/ 	.word	0xffffffff


	//   ....[2]....
        /*09ec*/ 	.word	0xffffffff


	//   ....[3]....
        /*09f0*/ 	.word	0xffffffff


	//   ....[4]....
        /*09f4*/ 	.word	0xffffffff


	//   ....[5]....
        /*09f8*/ 	.word	0xffffffff


	//   ....[6]....
        /*09fc*/ 	.word	0xffffffff


	//   ....[7]....
        /*0a00*/ 	.word	0xffffffff


	//   ....[8]....
        /*0a04*/ 	.word	0xffffffff


	//   ....[9]....
        /*0a08*/ 	.word	0xffffffff


	//----- nvinfo : EIATTR_COOP_GROUP_INSTR_OFFSETS
	.align		4
.L_951:
        /*0a0c*/ 	.byte	0x04, 0x28
        /*0a0e*/ 	.short	(.L_953 - .L_952)


	//   ....[0]....
.L_952:
        /*0a10*/ 	.word	0x0000cd70


	//   ....[1]....
        /*0a14*/ 	.word	0x0000cda0


	//   ....[2]....
        /*0a18*/ 	.word	0x0000ce70


	//   ....[3]....
        /*0a1c*/ 	.word	0x0000ce80


	//   ....[4]....
        /*0a20*/ 	.word	0x0000ceb0


	//   ....[5]....
        /*0a24*/ 	.word	0x0000ced0


	//   ....[6]....
        /*0a28*/ 	.word	0x0000cf00


	//   ....[7]....
        /*0a2c*/ 	.word	0x0000cf20


	//   ....[8]....
        /*0a30*/ 	.word	0x0000cf70


	//   ....[9]....
        /*0a34*/ 	.word	0x0000cf80


	//----- nvinfo : EIATTR_VRC_CTA_INIT_COUNT
	.align		4
.L_953:
        /*0a38*/ 	.byte	0x02, 0x4a
	.zero		1
	.zero		1


	//----- nvinfo : EIATTR_EXIT_INSTR_OFFSETS
	.align		4
        /*0a3c*/ 	.byte	0x04, 0x1c
        /*0a3e*/ 	.short	(.L_955 - .L_954)


	//   ....[0]....
.L_954:
        /*0a40*/ 	.word	0x0000f210


	//   ....[1]....
        /*0a44*/ 	.word	0x0000f340


	//   ....[2]....
        /*0a48*/ 	.word	0x0000f960


	//   ....[3]....
        /*0a4c*/ 	.word	0x0000ff60


	//----- nvinfo : EIATTR_MAX_THREADS
	.align		4
.L_955:
        /*0a50*/ 	.byte	0x04, 0x05
        /*0a52*/ 	.short	(.L_957 - .L_956)
.L_956:
        /*0a54*/ 	.word	0x000002a0
        /*0a58*/ 	.word	0x00000001
        /*0a5c*/ 	.word	0x00000001


	//----- nvinfo : EIATTR_CRS_STACK_SIZE
	.align		4
.L_957:
        /*0a60*/ 	.byte	0x04, 0x1e
        /*0a62*/ 	.short	(.L_959 - .L_958)
.L_958:
        /*0a64*/ 	.word	0x00000000


	//----- nvinfo : EIATTR_CBANK_PARAM_SIZE
	.align		4
.L_959:
        /*0a68*/ 	.byte	0x03, 0x19
        /*0a6a*/ 	.short	0x00b8


	//----- nvinfo : EIATTR_PARAM_CBANK
	.align		4
        /*0a6c*/ 	.byte	0x04, 0x0a
        /*0a6e*/ 	.short	(.L_961 - .L_960)
	.align		4
.L_960:
        /*0a70*/ 	.word	index@(.nv.constant0._Z35group_norm_nhwc_bwd_one_pass_kernelI11Fp16IOFp16WLi512ELi84ELi672EEv26Group_norm_nhwc_bwd_params)
        /*0a74*/ 	.short	0x0380
        /*0a76*/ 	.short	0x00b8


	//----- nvinfo : EIATTR_SW_WAR
	.align		4
.L_961:
        /*0a78*/ 	.byte	0x04, 0x36
        /*0a7a*/ 	.short	(.L_963 - .L_962)
.L_962:
        /*0a7c*/ 	.word	0x00000008
.L_963:


//--------------------- .nv.info._Z35group_norm_nhwc_bwd_one_pass_kernelI11Fp32IOFp32WLi64ELi84ELi672EEv26Group_norm_nhwc_bwd_params --------------------------
	.section	.nv.info._Z35group_norm_nhwc_bwd_one_pass_kernelI11Fp32IOFp32WLi64ELi84ELi672EEv26Group_norm_nhwc_bwd_params,"",@"SHT_CUDA_INFO"
	.sectionflags	@""
	.align	4


	//----- nvinfo : EIATTR_CUDA_API_VERSION
	.align		4
        /*0000*/ 	.byte	0x04, 0x37
        /*0002*/ 	.short	(.L_965 - .L_964)
.L_964:
        /*0004*/ 	.word	0x00000082


	//----- nvinfo : EIATTR_KPARAM_INFO
	.align		4
.L_965:
        /*0008*/ 	.byte	0x04, 0x17
        /*000a*/ 	.short	(.L_967 - .L_966)
.L_966:
        /*000c*/ 	.word	0x00000000
        /*0010*/ 	.short	0x0000
        /*0012*/ 	.short	0x0000
        /*0014*/ 	.byte	0x00, 0xf0, 0xe1, 0x02


	//----- nvinfo : EIATTR_SPARSE_MMA_MASK
	.align		4
.L_967:
        /*0018*/ 	.byte	0x03, 0x50
        /*001a*/ 	.short	0x0000


	//----- nvinfo : EIATTR_MAXREG_COUNT
	.align		4
        /*001c*/ 	.byte	0x03, 0x1b
        /*001e*/ 	.short	0x0050


	//----- nvinfo : EIATTR_NUM_BARRIERS
	.align		4
        /*0020*/ 	.byte	0x02, 0x4c
        /*0022*/ 	.byte	0x01
	.zero		1


	//----- nvinfo : EIATTR_MERCURY_ISA_VERSION
	.align		4
        /*0024*/ 	.byte	0x03, 0x5f
        /*0026*/ 	.short	0x0101


	//----- nvinfo : EIATTR_INT_WARP_WIDE_INSTR_OFFSETS
	.align		4
        /*0028*/ 	.byte	0x04, 0x31
        /*002a*/ 	.short	(.L_969 - .L_968)


	//   ....[0]....
.L_968:
        /*002c*/ 	.word	0x000019a0


	//----- nvinfo : EIATTR_COOP_GROUP_MASK_REGIDS
	.align		4
.L_969:
        /*0030*/ 	.byte	0x04, 0x29
        /*0032*/ 	.short	(.L_971 - .L_970)


	//   ....[0]....
.L_970:
        /*0034*/ 	.word	0xffffffff


	//   ....[1]....
        /*0038*/ 	.word	0xffffffff


	//   ....[2]....
        /*003c*/ 	.word	0xffffffff


	//   ....[3]....
        /*0040*/ 	.word	0xffffffff


	//   ....[4]....
        /*0044*/ 	.word	0xffffffff


	//   ....[5]....
        /*0048*/ 	.word	0xffffffff


	//   ....[6]....
        /*004c*/ 	.word	0xffffffff


	//   ....[7]....
        /*0050*/ 	.word	0xffffffff


	//   ....[8]....
        /*0054*/ 	.word	0xffffffff


	//   ....[9]....
        /*0058*/ 	.word	0xffffffff


	//----- nvinfo : EIATTR_COOP_GROUP_INSTR_OFFSETS
	.align		4
.L_971:
        /*005c*/ 	.byte	0x04, 0x28
        /*005e*/ 	.short	(.L_973 - .L_972)


	//   ....[0]....
.L_972:
        /*0060*/ 	.word	0x00001720


	//   ....[1]....
        /*0064*/ 	.word	0x00001760


	//   ....[2]....
        /*0068*/ 	.word	0x000017f0


	//   ....[3]....
        /*006c*/ 	.word	0x00001810


	//   ....[4]....
        /*0070*/ 	.word	0x00001860


	//   ....[5]....
        /*0074*/ 	.word	0x00001870


	//   ....[6]....
        /*0078*/ 	.word	0x000018a0


	//   ....[7]....
        /*007c*/ 	.word	0x000018d0


	//   ....[8]....
        /*0080*/ 	.word	0x00001940


	//   ....[9]....
        /*0084*/ 	.word	0x00001950


	//----- nvinfo : EIATTR_VRC_CTA_INIT_COUNT
	.align		4
.L_973:
        /*0088*/ 	.byte	0x02, 0x4a
	.zero		1
	.zero		1


	//----- nvinfo : EIATTR_EXIT_INSTR_OFFSETS
	.align		4
        /*008c*/ 	.byte	0x04, 0x1c
        /*008e*/ 	.short	(.L_975 - .L_974)


	//   ....[0]....
.L_974:
        /*0090*/ 	.word	0x000044a0


	//   ....[1]....
        /*0094*/ 	.word	0x000045d0


	//   ....[2]....
        /*0098*/ 	.word	0x00004bc0


	//   ....[3]....
        /*009c*/ 	.word	0x00005170


	//----- nvinfo : EIATTR_MAX_THREADS
	.align		4
.L_975:
        /*00a0*/ 	.byte	0x04, 0x05
        /*00a2*/ 	.short	(.L_977 - .L_976)
.L_976:
        /*00a4*/ 	.word	0x000002a0
        /*00a8*/ 	.word	0x00000001
        /*00ac*/ 	.word	0x00000001


	//----- nvinfo : EIATTR_CRS_STACK_SIZE
	.align		4
.L_977:
        /*00b0*/ 	.byte	0x04, 0x1e
        /*00b2*/ 	.short	(.L_979 - .L_978)
.L_978:
        /*00b4*/ 	.word	0x00000000


	//----- nvinfo : EIATTR_CBANK_PARAM_SIZE
	.align		4
.L_979:
        /*00b8*/ 	.byte	0x03, 0x19
        /*00ba*/ 	.short	0x00b8


	//----- nvinfo : EIATTR_PARAM_CBANK
	.align		4
        /*00bc*/ 	.byte	0x04, 0x0a
        /*00be*/ 	.short	(.L_981 - .L_980)
	.align		4
.L_980:
        /*00c0*/ 	.word	index@(.nv.constant0._Z35group_norm_nhwc_bwd_one_pass_kernelI11Fp32IOFp32WLi64ELi84ELi672EEv26Group_norm_nhwc_bwd_params)
        /*00c4*/ 	.short	0x0380
        /*00c6*/ 	.short	0x00b8


	//----- nvinfo : EIATTR_SW_WAR
	.align		4
.L_981:
        /*00c8*/ 	.byte	0x04, 0x36
        /*00ca*/ 	.short	(.L_983 - .L_982)
.L_982:
        /*00cc*/ 	.word	0x00000008
.L_983:


//--------------------- .nv.info._Z35group_norm_nhwc_bwd_one_pass_kernelI11Fp32IOFp32WLi128ELi84ELi672EEv26Group_norm_nhwc_bwd_params --------------------------
	.section	.nv.info._Z35group_norm_nhwc_bwd_one_pass_kernelI11Fp32IOFp32WLi128ELi84ELi672EEv26Group_norm_nhwc_bwd_params,"",@"SHT_CUDA_INFO"
	.sectionflags	@""
	.align	4


	//----- nvinfo : EIATTR_CUDA_API_VERSION
	.align		4
        /*0000*/ 	.byte	0x04, 0x37
        /*0002*/ 	.short	(.L_985 - .L_984)
.L_984:
        /*0004*/ 	.word	0x00000082


	//----- nvinfo : EIATTR_KPARAM_INFO
	.align		4
.L_985:
        /*0008*/ 	.byte	0x04, 0x17
        /*000a*/ 	.short	(.L_987 - .L_986)
.L_986:
        /*000c*/ 	.word	0x00000000
        /*0010*/ 	.short	0x0000
        /*0012*/ 	.short	0x0000
        /*0014*/ 	.byte	0x00, 0xf0, 0xe1, 0x02


	//----- nvinfo : EIATTR_SPARSE_MMA_MASK
	.align		4
.L_987:
        /*0018*/ 	.byte	0x03, 0x50
        /*001a*/ 	.short	0x0000


	//----- nvinfo : EIATTR_MAXREG_COUNT
	.align		4
        /*001c*/ 	.byte	0x03, 0x1b
        /*001e*/ 	.short	0x0050


	//----- nvinfo : EIATTR_NUM_BARRIERS
	.align		4
        /*0020*/ 	.byte	0x02, 0x4c
        /*0022*/ 	.byte	0x01
	.zero		1


	//----- nvinfo : EIATTR_MERCURY_ISA_VERSION
	.align		4
        /*0024*/ 	.byte	0x03, 0x5f
        /*0026*/ 	.short	0x0101


	//----- nvinfo : EIATTR_COOP_GROUP_MASK_REGIDS
	.align		4
        /*0028*/ 	.byte	0x04, 0x29
        /*002a*/ 	.short	(.L_989 - .L_988)


	//   ....[0]....
.L_988:
        /*002c*/ 	.word	0xffffffff


	//   ....[1]....
        /*0030*/ 	.word	0xffffffff


	//   ....[2]....
        /*0034*/ 	.word	0xffffffff


	//   ....[3]....
        /*0038*/ 	.word	0xffffffff


	//   ....[4]....
        /*003c*/ 	.word	0xffffffff


	//   ....[5]....
        /*0040*/ 	.word	0xffffffff


	//   ....[6]....
        /*0044*/ 	.word	0xffffffff


	//   ....[7]....
        /*0048*/ 	.word	0xffffffff


	//   ....[8]....
        /*004c*/ 	.word	0xffffffff


	//   ....[9]....
        /*0050*/ 	.word	0xffffffff


	//----- nvinfo : EIATTR_COOP_GROUP_INSTR_OFFSETS
	.align		4
.L_989:
        /*0054*/ 	.byte	0x04, 0x28
        /*0056*/ 	.short	(.L_991 - .L_990)


	//   ....[0]....
.L_990:
        /*0058*/ 	.word	0x000028d0


	//   ....[1]....
        /*005c*/ 	.word	0x00002910


	//   ....[2]....
        /*0060*/ 	.word	0x00002980


	//   ....[3]....
        /*0064*/ 	.word	0x000029a0


	//   ....[4]....
        /*0068*/ 	.word	0x000029d0


	//   ....[5]....
        /*006c*/ 	.word	0x000029f0


	//   ....[6]....
        /*0070*/ 	.word	0x00002a20


	//   ....[7]....
        /*0074*/ 	.word	0x00002a40


	//   ....[8]....
        /*0078*/ 	.word	0x00002a90


	//   ....[9]....
        /*007c*/ 	.word	0x00002aa0


	//----- nvinfo : EIATTR_VRC_CTA_INIT_COUNT
	.align		4
.L_991:
        /*0080*/ 	.byte	0x02, 0x4a
	.zero		1
	.zero		1


	//----- nvinfo : EIATTR_EXIT_INSTR_OFFSETS
	.align		4
        /*0084*/ 	.byte	0x04, 0x1c
        /*0086*/ 	.short	(.L_993 - .L_992)


	//   ....[0]....
.L_992:
        /*0088*/ 	.word	0x00005930


	//   ....[1]....
        /*008c*/ 	.word	0x00005a60


	//   ....[2]....
        /*0090*/ 	.word	0x00006040


	//   ....[3]....
        /*0094*/ 	.word	0x000065f0


	//----- nvinfo : EIATTR_MAX_THREADS
	.align		4
.L_993:
        /*0098*/ 	.byte	0x04, 0x05
        /*009a*/ 	.short	(.L_995 - .L_994)
.L_994:
        /*009c*/ 	.word	0x000002a0
        /*00a0*/ 	.word	0x00000001
        /*00a4*/ 	.word	0x00000001


	//----- nvinfo : EIATTR_CRS_STACK_SIZE
	.align		4
.L_995:
        /*00a8*/ 	.byte	0x04, 0x1e
        /*00aa*/ 	.short	(.L_997 - .L_996)
.L_996:
        /*00ac*/ 	.word	0x00000000


	//----- nvinfo : EIATTR_CBANK_PARAM_SIZE
	.align		4
.L_997:
        /*00b0*/ 	.byte	0x03, 0x19
        /*00b2*/ 	.short	0x00b8


	//----- nvinfo : EIATTR_PARAM_CBANK
	.align		4
        /*00b4*/ 	.byte	0x04, 0x0a
        /*00b6*/ 	.short	(.L_999 - .L_998)
	.align		4
.L_998:
        /*00b8*/ 	.word	index@(.nv.constant0._Z35group_norm_nhwc_bwd_one_pass_kernelI11Fp32IOFp32WLi128ELi84ELi672EEv26Group_norm_nhwc_bwd_params)
        /*00bc*/ 	.short	0x0380
        /*00be*/ 	.short	0x00b8


	//----- nvinfo : EIATTR_SW_WAR
	.align		4
.L_999:
        /*00c0*/ 	.byte	0x04, 0x36
        /*00c2*/ 	.short	(.L_1001 - .L_1000)
.L_1000:
        /*00c4*/ 	.word	0x00000008
.L_1001:


//--------------------- .nv.info._Z35group_norm_nhwc_bwd_one_pass_kernelI11Fp32IOFp32WLi256ELi84ELi672EEv26Group_norm_nhwc_bwd_params --------------------------
	.section	.nv.info._Z35group_norm_nhwc_bwd_one_pass_kernelI11Fp32IOFp32WLi256ELi84ELi672EEv26Group_norm_nhwc_bwd_params,"",@"SHT_CUDA_INFO"
	.sectionflags	@""
	.align	4


	//----- nvinfo : EIATTR_CUDA_API_VERSION
	.align		4
        /*0000*/ 	.byte	0x04, 0x37
        /*0002*/ 	.short	(.L_1003 - .L_1002)
.L_1002:
        /*0004*/ 	.word	0x00000082


	//----- nvinfo : EIATTR_KPARAM_INFO
	.align		4
.L_1003:
        /*0008*/ 	.byte	0x04, 0x17
        /*000a*/ 	.short	(.L_1005 - .L_1004)
.L_1004:
        /*000c*/ 	.word	0x00000000
        /*0010*/ 	.short	0x0000
        /*0012*/ 	.short	0x0000
        /*0014*/ 	.byte	0x00, 0xf0, 0xe1, 0x02


	//----- nvinfo : EIATTR_SPARSE_MMA_MASK
	.align		4
.L_1005:
        /*0018*/ 	.byte	0x03, 0x50
        /*001a*/ 	.short	0x0000


	//----- nvinfo : EIATTR_MAXREG_COUNT
	.align		4
        /*001c*/ 	.byte	0x03, 0x1b
        /*001e*/ 	.short	0x0050


	//----- nvinfo : EIATTR_NUM_BARRIERS
	.align		4
        /*0020*/ 	.byte	0x02, 0x4c
        /*0022*/ 	.byte	0x01
	.zero		1


	//----- nvinfo : EIATTR_ANNOTATIONS
	.align		4
        /*0024*/ 	.byte	0x04, 0x55
        /*0026*/ 	.short	(.L_1007 - .L_1006)


	//   ....[0]....
.L_1006:
        /* <DEDUP_REMOVED lines=15> */
        /*010c*/ 	.byte	0x80, 0x79, 0x00, 0x00, 0x01, 0x00, 0x00, 0x00, 0x90, 0x79, 0x00, 0x00


	//----- nvinfo : EIATTR_MERCURY_ISA_VERSION
	.align		4
.L_1007:
        /*0118*/ 	.byte	0x03, 0x5f
        /*011a*/ 	.short	0x0101


	//----- nvinfo : EIATTR_INT_WARP_WIDE_INSTR_OFFSETS
	.align		4
        /*011c*/ 	.byte	0x04, 0x31
        /*011e*/ 	.short	(.L_1009 - .L_1008)


	//   ....[0]....
.L_1008:
        /*0120*/ 	.word	0x00004f20


	//----- nvinfo : EIATTR_COOP_GROUP_MASK_REGIDS
	.align		4
.L_1009:
        /*0124*/ 	.byte	0x04, 0x29
        /*0126*/ 	.short	(.L_1011 - .L_1010)


	//   ....[0]....
.L_1010:
        /*0128*/ 	.word	0xffffffff


	//   ....[1]....
        /*012c*/ 	.word	0xffffffff


	//   ....[2]....
        /*0130*/ 	.word	0xffffffff


	//   ....[3]....
        /*0134*/ 	.word	0xffffffff


	//   ....[4]....
        /*0138*/ 	.word	0xffffffff


	//   ....[5]....
        /*013c*/ 	.word	0xffffffff


	//   ....[6]....
        /*0140*/ 	.word	0xffffffff


	//   ....[7]....
        /*0144*/ 	.word	0xffffffff


	//   ....[8]....
        /*0148*/ 	.word	0xffffffff


	//   ....[9]....
        /*014c*/ 	.word	0xffffffff


	//----- nvinfo : EIATTR_COOP_GROUP_INSTR_OFFSETS
	.align		4
.L_1011:
        /*0150*/ 	.byte	0x04, 0x28
        /*0152*/ 	.short	(.L_1013 - .L_1012)


	//   ....[0]....
.L_1012:
        /*0154*/ 	.word	0x00004d00


	//   ....[1]....
        /*0158*/ 	.word	0x00004d20


	//   ....[2]....
        /*015c*/ 	.word	0x00004d90


	//   ....[3]....
        /*0160*/ 	.word	0x00004da0


	//   ....[4]....
        /*0164*/ 	.word	0x00004dd0


	//   ....[5]....
        /*0168*/ 	.word	0x00004df0


	//   ....[6]....
        /*016c*/ 	.word	0x00004e40


	//   ....[7]....
        /*0170*/ 	.word	0x00004e50


	//   ....[8]....
        /*0174*/ 	.word	0x00004ec0


	//   ....[9]....
        /*0178*/ 	.word	0x00004ed0


	//----- nvinfo : EIATTR_VRC_CTA_INIT_COUNT
	.align		4
.L_1013:
        /*017c*/ 	.byte	0x02, 0x4a
	.zero		1
	.zero		1


	//----- nvinfo : EIATTR_EXIT_INSTR_OFFSETS
	.align		4
        /*0180*/ 	.byte	0x04, 0x1c
        /*0182*/ 	.short	(.L_1015 - .L_1014)


	//   ....[0]....
.L_1014:
        /*0184*/ 	.word	0x0000a190


	//   ....[1]....
        /*0188*/ 	.word	0x0000a2c0


	//   ....[2]....
        /*018c*/ 	.word	0x0000a8b0


	//   ....[3]....
        /*0190*/ 	.word	0x0000ae60


	//----- nvinfo : EIATTR_MAX_THREADS
	.align		4
.L_1015:
        /*0194*/ 	.byte	0x04, 0x05
        /*0196*/ 	.short	(.L_1017 - .L_1016)
.L_1016:
        /*0198*/ 	.word	0x000002a0
        /*019c*/ 	.word	0x00000001
        /*01a0*/ 	.word	0x00000001


	//----- nvinfo : EIATTR_CRS_STACK_SIZE
	.align		4
.L_1017:
        /*01a4*/ 	.byte	0x04, 0x1e
        /*01a6*/ 	.short	(.L_1019 - .L_1018)
.L_1018:
        /*01a8*/ 	.word	0x00000000


	//----- nvinfo : EIATTR_CBANK_PARAM_SIZE
	.align		4
.L_1019:
        /*01ac*/ 	.byte	0x03, 0x19
        /*01ae*/ 	.short	0x00b8


	//----- nvinfo : EIATTR_PARAM_CBANK
	.align		4
        /*01b0*/ 	.byte	0x04, 0x0a
        /*01b2*/ 	.short	(.L_1021 - .L_1020)
	.align		4
.L_1020:
        /*01b4*/ 	.word	index@(.nv.constant0._Z35group_norm_nhwc_bwd_one_pass_kernelI11Fp32IOFp32WLi256ELi84ELi672EEv26Group_norm_nhwc_bwd_params)
        /*01b8*/ 	.short	0x0380
        /*01ba*/ 	.short	0x00b8


	//----- nvinfo : EIATTR_SW_WAR
	.align		4
.L_1021:
        /*01bc*/ 	.byte	0x04, 0x36
        /*01be*/ 	.short	(.L_1023 - .L_1022)
.L_1022:
        /*01c0*/ 	.word	0x00000008
.L_1023:


//--------------------- .nv.info._Z35group_norm_nhwc_bwd_one_pass_kernelI11Fp32IOFp32WLi512ELi84ELi672EEv26Group_norm_nhwc_bwd_params --------------------------
	.section	.nv.info._Z35group_norm_nhwc_bwd_one_pass_kernelI11Fp32IOFp32WLi512ELi84ELi672EEv26Group_norm_nhwc_bwd_params,"",@"SHT_CUDA_INFO"
	.sectionflags	@""
	.align	4


	//----- nvinfo : EIATTR_CUDA_API_VERSION
	.align		4
        /*0000*/ 	.byte	0x04, 0x37
        /*0002*/ 	.short	(.L_1025 - .L_1024)
.L_1024:
        /*0004*/ 	.word	0x00000082


	//----- nvinfo : EIATTR_KPARAM_INFO
	.align		4
.L_1025:
        /*0008*/ 	.byte	0x04, 0x17
        /*000a*/ 	.short	(.L_1027 - .L_1026)
.L_1026:
        /*000c*/ 	.word	0x00000000
        /*0010*/ 	.short	0x0000
        /*0012*/ 	.short	0x0000
        /*0014*/ 	.byte	0x00, 0xf0, 0xe1, 0x02


	//----- nvinfo : EIATTR_SPARSE_MMA_MASK
	.align		4
.L_1027:
        /*0018*/ 	.byte	0x03, 0x50
        /*001a*/ 	.short	0x0000


	//----- nvinfo : EIATTR_MAXREG_COUNT
	.align		4
        /*001c*/ 	.byte	0x03, 0x1b
        /*001e*/ 	.short	0x0050


	//----- nvinfo : EIATTR_NUM_BARRIERS
	.align		4
        /*0020*/ 	.byte	0x02, 0x4c
        /*0022*/ 	.byte	0x01
	.zero		1


	//----- nvinfo : EIATTR_ANNOTATIONS
	.align		4
        /*0024*/ 	.byte	0x04, 0x55
        /*0026*/ 	.short	(.L_1029 - .L_1028)


	//   ....[0]....
.L_1028:
        /* <DEDUP_REMOVED lines=408> */


	//----- nvinfo : EIATTR_MERCURY_ISA_VERSION
	.align		4
.L_1029:
        /*1990*/ 	.byte	0x03, 0x5f
        /*1992*/ 	.short	0x0101


	//----- nvinfo : EIATTR_INT_WARP_WIDE_INSTR_OFFSETS
	.align		4
        /*1994*/ 	.byte	0x04, 0x31
        /*1996*/ 	.short	(.L_1031 - .L_1030)


	//   ....[0]....
.L_1030:
        /*1998*/ 	.word	0x0000e090


	//   ....[1]....
        /*199c*/ 	.word	0x0000fbb0


	//   ....[2]....
        /*19a0*/ 	.word	0x0000fbf0


	//   ....[3]....
        /*19a4*/ 	.word	0x0000fc30


	//   ....[4]....
        /*19a8*/ 	.word	0x0000fc70


	//   ....[5]....
        /*19ac*/ 	.word	0x0000fe90


	//----- nvinfo : EIATTR_COOP_GROUP_MASK_REGIDS
	.align		4
.L_1031:
        /*19b0*/ 	.byte	0x04, 0x29
        /*19b2*/ 	.short	(.L_1033 - .L_1032)


	//   ....[0]....
.L_1032:
        /*19b4*/ 	.word	0xffffffff


	//   ....[1]....
        /*19b8*/ 	.word	0xffffffff


	//   ....[2]....
        /*19bc*/ 	.word	0xffffffff


	//   ....[3]....
        /*19c0*/ 	.word	0xffffffff


	//   ....[4]....
        /*19c4*/ 	.word	0xffffffff


	//   ....[5]....
        /*19c8*/ 	.word	0xffffffff


	//   ....[6]....
        /*19cc*/ 	.word	0xffffffff


	//   ....[7]....
        /*19d0*/ 	.word	0xffffffff


	//   ....[8]....
        /*19d4*/ 	.word	0xffffffff


	//   ....[9]....
        /*19d8*/ 	.word	0xffffffff


	//----- nvinfo : EIATTR_COOP_GROUP_INSTR_OFFSETS
	.align		4
.L_1033:
        /*19dc*/ 	.byte	0x04, 0x28
        /*19de*/ 	.short	(.L_1035 - .L_1034)


	//   ....[0]....
.L_1034:
        /*19e0*/ 	.word	0x0000de30


	//   ....[1]....
        /*19e4*/ 	.word	0x0000de60


	//   ....[2]....
        /*19e8*/ 	.word	0x0000df30


	//   ....[3]....
        /*19ec*/ 	.word	0x0000df40


	//   ....[4]....
        /*19f0*/ 	.word	0x0000df70


	//   ....[5]....
        /*19f4*/ 	.word	0x0000df90


	//   ....[6]....
        /*19f8*/ 	.word	0x0000dfc0


	//   ....[7]....
        /*19fc*/ 	.word	0x0000dfe0


	//   ....[8]....
        /*1a00*/ 	.word	0x0000e030


	//   ....[9]....
        /*1a04*/ 	.word	0x0000e040


	//----- nvinfo : EIATTR_VRC_CTA_INIT_COUNT
	.align		4
.L_1035:
        /*1a08*/ 	.byte	0x02, 0x4a
	.zero		1
	.zero		1


	//----- nvinfo : EIATTR_EXIT_INSTR_OFFSETS
	.align		4
        /*1a0c*/ 	.byte	0x04, 0x1c
        /*1a0e*/ 	.short	(.L_1037 - .L_1036)


	//   ....[0]....
.L_1036:
        /*1a10*/ 	.word	0x00010940


	//   ....[1]....
        /*1a14*/ 	.word	0x00010a70


	//   ....[2]....
        /*1a18*/ 	.word	0x00011050


	//   ....[3]....
        /*1a1c*/ 	.word	0x00011600


	//----- nvinfo : EIATTR_MAX_THREADS
	.align		4
.L_1037:
        /*1a20*/ 	.byte	0x04, 0x05
        /*1a22*/ 	.short	(.L_1039 - .L_1038)
.L_1038:
        /*1a24*/ 	.word	0x000002a0
        /*1a28*/ 	.word	0x00000001
        /*1a2c*/ 	.word	0x00000001


	//----- nvinfo : EIATTR_CRS_STACK_SIZE
	.align		4
.L_1039:
        /*1a30*/ 	.byte	0x04, 0x1e
        /*1a32*/ 	.short	(.L_1041 - .L_1040)
.L_1040:
        /*1a34*/ 	.word	0x00000000


	//----- nvinfo : EIATTR_CBANK_PARAM_SIZE
	.align		4
.L_1041:
        /*1a38*/ 	.byte	0x03, 0x19
        /*1a3a*/ 	.short	0x00b8


	//----- nvinfo : EIATTR_PARAM_CBANK
	.align		4
        /*1a3c*/ 	.byte	0x04, 0x0a
        /*1a3e*/ 	.short	(.L_1043 - .L_1042)
	.align		4
.L_1042:
        /*1a40*/ 	.word	index@(.nv.constant0._Z35group_norm_nhwc_bwd_one_pass_kernelI11Fp32IOFp32WLi512ELi84ELi672EEv26Group_norm_nhwc_bwd_params)
        /*1a44*/ 	.short	0x0380
        /*1a46*/ 	.short	0x00b8


	//----- nvinfo : EIATTR_SW_WAR
	.align		4
.L_1043:
        /*1a48*/ 	.byte	0x04, 0x36
        /*1a4a*/ 	.short	(.L_1045 - .L_1044)
.L_1044:
        /*1a4c*/ 	.word	0x00000008
.L_1045:


//--------------------- .nv.info._Z35group_norm_nhwc_bwd_one_pass_kernelI11Fp32IOBf16WLi64ELi84ELi672EEv26Group_norm_nhwc_bwd_params --------------------------
	.section	.nv.info._Z35group_norm_nhwc_bwd_one_pass_kernelI11Fp32IOBf16WLi64ELi84ELi672EEv26Group_norm_nhwc_bwd_params,"",@"SHT_CUDA_INFO"
	.sectionflags	@""
	.align	4


	//----- nvinfo : EIATTR_CUDA_API_VERSION
	.align		4
        /*0000*/ 	.byte	0x04, 0x37
        /*0002*/ 	.short	(.L_1047 - .L_1046)
.L_1046:
        /*0004*/ 	.word	0x00000082


	//----- nvinfo : EIATTR_KPARAM_INFO
	.align		4
.L_1047:
        /*0008*/ 	.byte	0x04, 0x17
        /*000a*/ 	.short	(.L_1049 - .L_1048)
.L_1048:
        /*000c*/ 	.word	0x00000000
        /*0010*/ 	.short	0x0000
        /*0012*/ 	.short	0x0000
        /*0014*/ 	.byte	0x00, 0xf0, 0xe1, 0x02


	//----- nvinfo : EIATTR_SPARSE_MMA_MASK
	.align		4
.L_1049:
        /*0018*/ 	.byte	0x03, 0x50
        /*001a*/ 	.short	0x0000


	//----- nvinfo : EIATTR_MAXREG_COUNT
	.align		4
        /*001c*/ 	.byte	0x03, 0x1b
        /*001e*/ 	.short	0x0050


	//----- nvinfo : EIATTR_NUM_BARRIERS
	.align		4
        /*0020*/ 	.byte	0x02, 0x4c
        /*0022*/ 	.byte	0x01
	.zero		1


	//----- nvinfo : EIATTR_MERCURY_ISA_VERSION
	.align		4
        /*0024*/ 	.byte	0x03, 0x5f
        /*0026*/ 	.short	0x0101


	//----- nvinfo : EIATTR_INT_WARP_WIDE_INSTR_OFFSETS
	.align		4
        /*0028*/ 	.byte	0x04, 0x31
        /*002a*/ 	.short	(.L_1051 - .L_1050)


	//   ....[0]....
.L_1050:
        /*002c*/ 	.word	0x00001a10


	//----- nvinfo : EIATTR_COOP_GROUP_MASK_REGIDS
	.align		4
.L_1051:
        /*0030*/ 	.byte	0x04, 0x29
        /*0032*/ 	.short	(.L_1053 - .L_1052)


	//   ....[0]....
.L_1052:
        /*0034*/ 	.word	0xffffffff


	//   ....[1]....
        /*0038*/ 	.word	0xffffffff


	//   ....[2]....
        /*003c*/ 	.word	0xffffffff


	//   ....[3]....
        /*0040*/ 	.word	0xffffffff


	//   ....[4]....
        /*0044*/ 	.word	0xffffffff


	//   ....[5]....
        /*0048*/ 	.word	0xffffffff


	//   ....[6]....
        /*004c*/ 	.word	0xffffffff


	//   ....[7]....
        /*0050*/ 	.word	0xffffffff


	//   ....[8]....
        /*0054*/ 	.word	0xffffffff


	//   ....[9]....
        /*0058*/ 	.word	0xffffffff


	//----- nvinfo : EIATTR_COOP_GROUP_INSTR_OFFSETS
	.align		4
.L_1053:
        /*005c*/ 	.byte	0x04, 0x28
        /*005e*/ 	.short	(.L_1055 - .L_1054)


	//   ....[0]....
.L_1054:
        /*0060*/ 	.word	0x00001790


	//   ....[1]....
        /*0064*/ 	.word	0x000017d0


	//   ....[2]....
        /*0068*/ 	.word	0x00001860


	//   ....[3]....
        /*006c*/ 	.word	0x00001880


	//   ....[4]....
        /*0070*/ 	.word	0x000018d0


	//   ....[5]....
        /*0074*/ 	.word	0x000018e0


	//   ....[6]....
        /*0078*/ 	.word	0x00001910


	//   ....[7]....
        /*007c*/ 	.word	0x00001940


	//   ....[8]....
        /*0080*/ 	.word	0x000019b0


	//   ....[9]....
        /*0084*/ 	.word	0x000019c0


	//----- nvinfo : EIATTR_VRC_CTA_INIT_COUNT
	.align		4
.L_1055:
        /*0088*/ 	.byte	0x02, 0x4a
	.zero		1
	.zero		1


	//----- nvinfo : EIATTR_EXIT_INSTR_OFFSETS
	.align		4
        /*008c*/ 	.byte	0x04, 0x1c
        /*008e*/ 	.short	(.L_1057 - .L_1056)


	//   ....[0]....
.L_1056:
        /*0090*/ 	.word	0x00004510


	//   ....[1]....
        /*0094*/ 	.word	0x00004640


	//   ....[2]....
        /*0098*/ 	.word	0x00004c50


	//   ....[3]....
        /*009c*/ 	.word	0x00005250


	//----- nvinfo : EIATTR_MAX_THREADS
	.align		4
.L_1057:
        /*00a0*/ 	.byte	0x04, 0x05
        /*00a2*/ 	.short	(.L_1059 - .L_1058)
.L_1058:
        /*00a4*/ 	.word	0x000002a0
        /*00a8*/ 	.word	0x00000001
        /*00ac*/ 	.word	0x00000001


	//----- nvinfo : EIATTR_CRS_STACK_SIZE
	.align		4
.L_1059:
        /*00b0*/ 	.byte	0x04, 0x1e
        /*00b2*/ 	.short	(.L_1061 - .L_1060)
.L_1060:
        /*00b4*/ 	.word	0x00000000


	//----- nvinfo : EIATTR_CBANK_PARAM_SIZE
	.align		4
.L_1061:
        /*00b8*/ 	.byte	0x03, 0x19
        /*00ba*/ 	.short	0x00b8


	//----- nvinfo : EIATTR_PARAM_CBANK
	.align		4
        /*00bc*/ 	.byte	0x04, 0x0a
        /*00be*/ 	.short	(.L_1063 - .L_1062)
	.align		4
.L_1062:
        /*00c0*/ 	.word	index@(.nv.constant0._Z35group_norm_nhwc_bwd_one_pass_kernelI11Fp32IOBf16WLi64ELi84ELi672EEv26Group_norm_nhwc_bwd_params)
        /*00c4*/ 	.short	0x0380
        /*00c6*/ 	.short	0x00b8


	//----- nvinfo : EIATTR_SW_WAR
	.align		4
.L_1063:
        /*00c8*/ 	.byte	0x04, 0x36
        /*00ca*/ 	.short	(.L_1065 - .L_1064)
.L_1064:
        /*00cc*/ 	.word	0x00000008
.L_1065:


//--------------------- .nv.info._Z35group_norm_nhwc_bwd_one_pass_kernelI11Fp32IOBf16WLi128ELi84ELi672EEv26Group_norm_nhwc_bwd_params --------------------------
	.section	.nv.info._Z35group_norm_nhwc_bwd_one_pass_kernelI11Fp32IOBf16WLi128ELi84ELi672EEv26Group_norm_nhwc_bwd_params,"",@"SHT_CUDA_INFO"
	.sectionflags	@""
	.align	4


	//----- nvinfo : EIATTR_CUDA_API_VERSION
	.align		4
        /*0000*/ 	.byte	0x04, 0x37
        /*0002*/ 	.short	(.L_1067 - .L_1066)
.L_1066:
        /*0004*/ 	.word	0x00000082


	//----- nvinfo : EIATTR_KPARAM_INFO
	.align		4
.L_1067:
        /*0008*/ 	.byte	0x04, 0x17
        /*000a*/ 	.short	(.L_1069 - .L_1068)
.L_1068:
        /*000c*/ 	.word	0x00000000
        /*0010*/ 	.short	0x0000
        /*0012*/ 	.short	0x0000
        /*0014*/ 	.byte	0x00, 0xf0, 0xe1, 0x02


	//----- nvinfo : EIATTR_SPARSE_MMA_MASK
	.align		4
.L_1069:
        /*0018*/ 	.byte	0x03, 0x50
        /*001a*/ 	.short	0x0000


	//----- nvinfo : EIATTR_MAXREG_COUNT
	.align		4
        /*001c*/ 	.byte	0x03, 0x1b
        /*001e*/ 	.short	0x0050


	//----- nvinfo : EIATTR_NUM_BARRIERS
	.align		4
        /*0020*/ 	.byte	0x02, 0x4c
        /*0022*/ 	.byte	0x01
	.zero		1


	//----- nvinfo : EIATTR_MERCURY_ISA_VERSION
	.align		4
        /*0024*/ 	.byte	0x03, 0x5f
        /*0026*/ 	.short	0x0101


	//----- nvinfo : EIATTR_COOP_GROUP_MASK_REGIDS
	.align		4
        /*0028*/ 	.byte	0x04, 0x29
        /*002a*/ 	.short	(.L_1071 - .L_1070)


	//   ....[0]....
.L_1070:
        /*002c*/ 	.word	0xffffffff


	//   ....[1]....
        /*0030*/ 	.word	0xffffffff


	//   ....[2]....
        /*0034*/ 	.word	0xffffffff


	//   ....[3]....
        /*0038*/ 	.word	0xffffffff


	//   ....[4]....
        /*003c*/ 	.word	0xffffffff


	//   ....[5]....
        /*0040*/ 	.word	0xffffffff


	//   ....[6]....
        /*0044*/ 	.word	0xffffffff


	//   ....[7]....
        /*0048*/ 	.word	0xffffffff


	//   ....[8]....
        /*004c*/ 	.word	0xffffffff


	//   ....[9]....
        /*0050*/ 	.word	0xffffffff


	//----- nvinfo : EIATTR_COOP_GROUP_INSTR_OFFSETS
	.align		4
.L_1071:
        /*0054*/ 	.byte	0x04, 0x28
        /*0056*/ 	.short	(.L_1073 - .L_1072)


	//   ....[0]....
.L_1072:
        /*0058*/ 	.word	0x00002a40


	//   ....[1]....
        /*005c*/ 	.word	0x00002a70


	//   ....[2]....
        /*0060*/ 	.word	0x00002ab0


	//   ....[3]....
        /*0064*/ 	.word	0x00002ad0


	//   ....[4]....
        /*0068*/ 	.word	0x00002b00


	//   ....[5]....
        /*006c*/ 	.word	0x00002b20


	//   ....[6]....
        /*0070*/ 	.word	0x00002b50


	//   ....[7]....
        /*0074*/ 	.word	0x00002b70


	//   ....[8]....
        /*0078*/ 	.word	0x00002bc0


	//   ....[9]....
        /*007c*/ 	.word	0x00002bd0


	//----- nvinfo : EIATTR_VRC_CTA_INIT_COUNT
	.align		4
.L_1073:
        /*0080*/ 	.byte	0x02, 0x4a
	.zero		1
	.zero		1


	//----- nvinfo : EIATTR_EXIT_INSTR_OFFSETS
	.align		4
        /*0084*/ 	.byte	0x04, 0x1c
        /*0086*/ 	.short	(.L_1075 - .L_1074)


	//   ....[0]....
.L_1074:
        /*0088*/ 	.word	0x00005a40


	//   ....[1]....
        /*008c*/ 	.word	0x00005b70


	//   ....[2]....
        /*0090*/ 	.word	0x00006170


	//   ....[3]....
        /*0094*/ 	.word	0x00006770


	//----- nvinfo : EIATTR_MAX_THREADS
	.align		4
.L_1075:
        /*0098*/ 	.byte	0x04, 0x05
        /*009a*/ 	.short	(.L_1077 - .L_1076)
.L_1076:
        /*009c*/ 	.word	0x000002a0
        /*00a0*/ 	.word	0x00000001
        /*00a4*/ 	.word	0x00000001


	//----- nvinfo : EIATTR_CRS_STACK_SIZE
	.align		4
.L_1077:
        /*00a8*/ 	.byte	0x04, 0x1e
        /*00aa*/ 	.short	(.L_1079 - .L_1078)
.L_1078:
        /*00ac*/ 	.word	0x00000000


	//----- nvinfo : EIATTR_CBANK_PARAM_SIZE
	.align		4
.L_1079:
        /*00b0*/ 	.byte	0x03, 0x19
        /*00b2*/ 	.short	0x00b8


	//----- nvinfo : EIATTR_PARAM_CBANK
	.align		4
        /*00b4*/ 	.byte	0x04, 0x0a
        /*00b6*/ 	.short	(.L_1081 - .L_1080)
	.align		4
.L_1080:
        /*00b8*/ 	.word	index@(.nv.constant0._Z35group_norm_nhwc_bwd_one_pass_kernelI11Fp32IOBf16WLi128ELi84ELi672EEv26Group_norm_nhwc_bwd_params)
        /*00bc*/ 	.short	0x0380
        /*00be*/ 	.short	0x00b8


	//----- nvinfo : EIATTR_SW_WAR
	.align		4
.L_1081:
        /*00c0*/ 	.byte	0x04, 0x36
        /*00c2*/ 	.short	(.L_1083 - .L_1082)
.L_1082:
        /*00c4*/ 	.word	0x00000008
.L_1083:


//--------------------- .nv.info._Z35group_norm_nhwc_bwd_one_pass_kernelI11Fp32IOBf16WLi256ELi84ELi672EEv26Group_norm_nhwc_bwd_params --------------------------
	.section	.nv.info._Z35group_norm_nhwc_bwd_one_pass_kernelI11Fp32IOBf16WLi256ELi84ELi672EEv26Group_norm_nhwc_bwd_params,"",@"SHT_CUDA_INFO"
	.sectionflags	@""
	.align	4


	//----- nvinfo : EIATTR_CUDA_API_VERSION
	.align		4
        /*0000*/ 	.byte	0x04, 0x37
        /*0002*/ 	.short	(.L_1085 - .L_1084)
.L_1084:
        /*0004*/ 	.word	0x00000082


	//----- nvinfo : EIATTR_KPARAM_INFO
	.align		4
.L_1085:
        /*0008*/ 	.byte	0x04, 0x17
        /*000a*/ 	.short	(.L_1087 - .L_1086)
.L_1086:
        /*000c*/ 	.word	0x00000000
        /*0010*/ 	.short	0x0000
        /*0012*/ 	.short	0x0000
        /*0014*/ 	.byte	0x00, 0xf0, 0xe1, 0x02


	//----- nvinfo : EIATTR_SPARSE_MMA_MASK
	.align		4
.L_1087:
        /*0018*/ 	.byte	0x03, 0x50
        /*001a*/ 	.short	0x0000


	//----- nvinfo : EIATTR_MAXREG_COUNT
	.align		4
        /*001c*/ 	.byte	0x03, 0x1b
        /*001e*/ 	.short	0x0050


	//----- nvinfo : EIATTR_NUM_BARRIERS
	.align		4
        /*0020*/ 	.byte	0x02, 0x4c
        /*0022*/ 	.byte	0x01
	.zero		1


	//----- nvinfo : EIATTR_ANNOTATIONS
	.align		4
        /*0024*/ 	.byte	0x04, 0x55
        /*0026*/ 	.short	(.L_1089 - .L_1088)


	//   ....[0]....
.L_1088:
        /* <DEDUP_REMOVED lines=18> */


	//----- nvinfo : EIATTR_MERCURY_ISA_VERSION
	.align		4
.L_1089:
        /*0130*/ 	.byte	0x03, 0x5f
        /*0132*/ 	.short	0x0101


	//----- nvinfo : EIATTR_INT_WARP_WIDE_INSTR_OFFSETS
	.align		4
        /*0134*/ 	.byte	0x04, 0x31
        /*0136*/ 	.short	(.L_1091 - .L_1090)


	//   ....[0]....
.L_1090:
        /*0138*/ 	.word	0x00004fb0


	//----- nvinfo : EIATTR_COOP_GROUP_MASK_REGIDS
	.align		4
.L_1091:
        /*013c*/ 	.byte	0x04, 0x29
        /*013e*/ 	.short	(.L_1093 - .L_1092)


	//   ....[0]....
.L_1092:
        /*0140*/ 	.word	0xffffffff


	//   ....[1]....
        /*0144*/ 	.word	0xffffffff


	//   ....[2]....
        /*0148*/ 	.word	0xffffffff


	//   ....[3]....
        /*014c*/ 	.word	0xffffffff


	//   ....[4]....
        /*0150*/ 	.word	0xffffffff


	//   ....[5]....
        /*0154*/ 	.word	0xffffffff


	//   ....[6]....
        /*0158*/ 	.word	0xffffffff


	//   ....[7]....
        /*015c*/ 	.word	0xffffffff


	//   ....[8]....
        /*0160*/ 	.word	0xffffffff


	//   ....[9]....
        /*0164*/ 	.word	0xffffffff


	//----- nvinfo : EIATTR_COOP_GROUP_INSTR_OFFSETS
	.align		4
.L_1093:
        /*0168*/ 	.byte	0x04, 0x28
        /*016a*/ 	.short	(.L_1095 - .L_1094)


	//   ....[0]....
.L_1094:
        /*016c*/ 	.word	0x00004d90


	//   ....[1]....
        /*0170*/ 	.word	0x00004db0


	//   ....[2]....
        /*0174*/ 	.word	0x00004e20


	//   ....[3]....
        /*0178*/ 	.word	0x00004e30


	//   ....[4]....
        /*017c*/ 	.word	0x00004e60


	//   ....[5]....
        /*0180*/ 	.word	0x00004e80


	//   ....[6]....
        /*0184*/ 	.word	0x00004ed0


	//   ....[7]....
        /*0188*/ 	.word	0x00004ee0


	//   ....[8]....
        /*018c*/ 	.word	0x00004f50


	//   ....[9]....
        /*0190*/ 	.word	0x00004f60


	//----- nvinfo : EIATTR_VRC_CTA_INIT_COUNT
	.align		4
.L_1095:
        /*0194*/ 	.byte	0x02, 0x4a
	.zero		1
	.zero		1


	//----- nvinfo : EIATTR_EXIT_INSTR_OFFSETS
	.align		4
        /*0198*/ 	.byte	0x04, 0x1c
        /*019a*/ 	.short	(.L_1097 - .L_1096)


	//   ....[0]....
.L_1096:
        /*019c*/ 	.word	0x0000a230


	//   ....[1]....
        /*01a0*/ 	.word	0x0000a360


	//   ....[2]....
        /*01a4*/ 	.word	0x0000a970


	//   ....[3]....
        /*01a8*/ 	.word	0x0000af70


	//----- nvinfo : EIATTR_MAX_THREADS
	.align		4
.L_1097:
        /*01ac*/ 	.byte	0x04, 0x05
        /*01ae*/ 	.short	(.L_1099 - .L_1098)
.L_1098:
        /*01b0*/ 	.word	0x000002a0
        /*01b4*/ 	.word	0x00000001
        /*01b8*/ 	.word	0x00000001


	//----- nvinfo : EIATTR_CRS_STACK_SIZE
	.align		4
.L_1099:
        /*01bc*/ 	.byte	0x04, 0x1e
        /*01be*/ 	.short	(.L_1101 - .L_1100)
.L_1100:
        /*01c0*/ 	.word	0x00000000


	//----- nvinfo : EIATTR_CBANK_PARAM_SIZE
	.align		4
.L_1101:
        /*01c4*/ 	.byte	0x03, 0x19
        /*01c6*/ 	.short	0x00b8


	//----- nvinfo : EIATTR_PARAM_CBANK
	.align		4
        /*01c8*/ 	.byte	0x04, 0x0a
        /*01ca*/ 	.short	(.L_1103 - .L_1102)
	.align		4
.L_1102:
        /*01cc*/ 	.word	index@(.nv.constant0._Z35group_norm_nhwc_bwd_one_pass_kernelI11Fp32IOBf16WLi256ELi84ELi672EEv26Group_norm_nhwc_bwd_params)
        /*01d0*/ 	.short	0x0380
        /*01d2*/ 	.short	0x00b8


	//----- nvinfo : EIATTR_SW_WAR
	.align		4
.L_1103:
        /*01d4*/ 	.byte	0x04, 0x36
        /*01d6*/ 	.short	(.L_1105 - .L_1104)
.L_1104:
        /*01d8*/ 	.word	0x00000008
.L_1105:


//--------------------- .nv.info._Z35group_norm_nhwc_bwd_one_pass_kernelI11Fp32IOBf16WLi512ELi84ELi672EEv26Group_norm_nhwc_bwd_params --------------------------
	.section	.nv.info._Z35group_norm_nhwc_bwd_one_pass_kernelI11Fp32IOBf16WLi512ELi84ELi672EEv26Group_norm_nhwc_bwd_params,"",@"SHT_CUDA_INFO"
	.sectionflags	@""
	.align	4


	//----- nvinfo : EIATTR_CUDA_API_VERSION
	.align		4
        /*0000*/ 	.byte	0x04, 0x37
        /*0002*/ 	.short	(.L_1107 - .L_1106)
.L_1106:
        /*0004*/ 	.word	0x00000082


	//----- nvinfo : EIATTR_KPARAM_INFO
	.align		4
.L_1107:
        /*0008*/ 	.byte	0x04, 0x17
        /*000a*/ 	.short	(.L_1109 - .L_1108)
.L_1108:
        /*000c*/ 	.word	0x00000000
        /*0010*/ 	.short	0x0000
        /*0012*/ 	.short	0x0000
        /*0014*/ 	.byte	0x00, 0xf0, 0xe1, 0x02


	//----- nvinfo : EIATTR_SPARSE_MMA_MASK
	.align		4
.L_1109:
        /*0018*/ 	.byte	0x03, 0x50
        /*001a*/ 	.short	0x0000


	//----- nvinfo : EIATTR_MAXREG_COUNT
	.align		4
        /*001c*/ 	.byte	0x03, 0x1b
        /*001e*/ 	.short	0x0050


	//----- nvinfo : EIATTR_NUM_BARRIERS
	.align		4
        /*0020*/ 	.byte	0x02, 0x4c
        /*0022*/ 	.byte	0x01
	.zero		1


	//----- nvinfo : EIATTR_ANNOTATIONS
	.align		4
        /*0024*/ 	.byte	0x04, 0x55
        /*0026*/ 	.short	(.L_1111 - .L_1110)


	//   ....[0]....
.L_1110:
        /* <DEDUP_REMOVED lines=413> */


	//----- nvinfo : EIATTR_MERCURY_ISA_VERSION
	.align		4
.L_1111:
        /*19e8*/ 	.byte	0x03, 0x5f
        /*19ea*/ 	.short	0x0101


	//----- nvinfo : EIATTR_INT_WARP_WIDE_INSTR_OFFSETS
	.align		4
        /*19ec*/ 	.byte	0x04, 0x31
        /*19ee*/ 	.short	(.L_1113 - .L_1112)


	//   ....[0]....
.L_1112:
        /*19f0*/ 	.word	0x0000e010


	//   ....[1]....
        /*19f4*/ 	.word	0x0000fb80


	//   ....[2]....
        /*19f8*/ 	.word	0x0000fbc0


	//   ....[3]....
        /*19fc*/ 	.word	0x0000fc00


	//   ....[4]....
        /*1a00*/ 	.word	0x0000fc40


	//   ....[5]....
        /*1a04*/ 	.word	0x0000fe60


	//----- nvinfo : EIATTR_COOP_GROUP_MASK_REGIDS
	.align		4
.L_1113:
        /*1a08*/ 	.byte	0x04, 0x29
        /*1a0a*/ 	.short	(.L_1115 - .L_1114)


	//   ....[0]....
.L_1114:
        /*1a0c*/ 	.word	0xffffffff


	//   ....[1]....
        /*1a10*/ 	.word	0xffffffff


	//   ....[2]....
        /*1a14*/ 	.word	0xffffffff


	//   ....[3]....
        /*1a18*/ 	.word	0xffffffff


	//   ....[4]....
        /*1a1c*/ 	.word	0xffffffff


	//   ....[5]....
        /*1a20*/ 	.word	0xffffffff


	//   ....[6]....
        /*1a24*/ 	.word	0xffffffff


	//   ....[7]....
        /*1a28*/ 	.word	0xffffffff


	//   ....[8]....
        /*1a2c*/ 	.word	0xffffffff


	//   ....[9]....
        /*1a30*/ 	.word	0xffffffff


	//----- nvinfo : EIATTR_COOP_GROUP_INSTR_OFFSETS
	.align		4
.L_1115:
        /*1a34*/ 	.byte	0x04, 0x28
        /*1a36*/ 	.short	(.L_1117 - .L_1116)


	//   ....[0]....
.L_1116:
        /*1a38*/ 	.word	0x0000ddb0


	//   ....[1]....
        /*1a3c*/ 	.word	0x0000dde0


	//   ....[2]....
        /*1a40*/ 	.word	0x0000deb0


	//   ....[3]....
        /*1a44*/ 	.word	0x0000dec0


	//   ....[4]....
        /*1a48*/ 	.word	0x0000def0


	//   ....[5]....
        /*1a4c*/ 	.word	0x0000df10


	//   ....[6]....
        /*1a50*/ 	.word	0x0000df40


	//   ....[7]....
        /*1a54*/ 	.word	0x0000df60


	//   ....[8]....
        /*1a58*/ 	.word	0x0000dfb0


	//   ....[9]....
        /*1a5c*/ 	.word	0x0000dfc0


	//----- nvinfo : EIATTR_VRC_CTA_INIT_COUNT
	.align		4
.L_1117:
        /*1a60*/ 	.byte	0x02, 0x4a
	.zero		1
	.zero		1


	//----- nvinfo : EIATTR_EXIT_INSTR_OFFSETS
	.align		4
        /*1a64*/ 	.byte	0x04, 0x1c
        /*1a66*/ 	.short	(.L_1119 - .L_1118)


	//   ....[0]....
.L_1118:
        /*1a68*/ 	.word	0x00010910


	//   ....[1]....
        /*1a6c*/ 	.word	0x00010a40


	//   ....[2]....
        /*1a70*/ 	.word	0x00011050


	//   ....[3]....
        /*1a74*/ 	.word	0x00011650


	//----- nvinfo : EIATTR_MAX_THREADS
	.align		4
.L_1119:
        /*1a78*/ 	.byte	0x04, 0x05
        /*1a7a*/ 	.short	(.L_1121 - .L_1120)
.L_1120:
        /*1a7c*/ 	.word	0x000002a0
        /*1a80*/ 	.word	0x00000001
        /*1a84*/ 	.word	0x00000001


	//----- nvinfo : EIATTR_CRS_STACK_SIZE
	.align		4
.L_1121:
        /*1a88*/ 	.byte	0x04, 0x1e
        /*1a8a*/ 	.short	(.L_1123 - .L_1122)
.L_1122:
        /*1a8c*/ 	.word	0x00000000


	//----- nvinfo : EIATTR_CBANK_PARAM_SIZE
	.align		4
.L_1123:
        /*1a90*/ 	.byte	0x03, 0x19
        /*1a92*/ 	.short	0x00b8


	//----- nvinfo : EIATTR_PARAM_CBANK
	.align		4
        /*1a94*/ 	.byte	0x04, 0x0a
        /*1a96*/ 	.short	(.L_1125 - .L_1124)
	.align		4
.L_1124:
        /*1a98*/ 	.word	index@(.nv.constant0._Z35group_norm_nhwc_bwd_one_pass_kernelI11Fp32IOBf16WLi512ELi84ELi672EEv26Group_norm_nhwc_bwd_params)
        /*1a9c*/ 	.short	0x0380
        /*1a9e*/ 	.short	0x00b8


	//----- nvinfo : EIATTR_SW_WAR
	.align		4
.L_1125:
        /*1aa0*/ 	.byte	0x04, 0x36
        /*1aa2*/ 	.short	(.L_1127 - .L_1126)
.L_1126:
        /*1aa4*/ 	.word	0x00000008
.L_1127:


//--------------------- .nv.info._Z35group_norm_nhwc_bwd_one_pass_kernelI11Fp32IOFp16WLi64ELi84ELi672EEv26Group_norm_nhwc_bwd_params --------------------------
	.section	.nv.info._Z35group_norm_nhwc_bwd_one_pass_kernelI11Fp32IOFp16WLi64ELi84ELi672EEv26Group_norm_nhwc_bwd_params,"",@"SHT_CUDA_INFO"
	.sectionflags	@""
	.align	4


	//----- nvinfo : EIATTR_CUDA_API_VERSION
	.align		4
        /*0000*/ 	.byte	0x04, 0x37
        /*0002*/ 	.short	(.L_1129 - .L_1128)
.L_1128:
        /*0004*/ 	.word	0x00000082


	//----- nvinfo : EIATTR_KPARAM_INFO
	.align		4
.L_1129:
        /*0008*/ 	.byte	0x04, 0x17
        /*000a*/ 	.short	(.L_1131 - .L_1130)
.L_1130:
        /*000c*/ 	.word	0x00000000
        /*0010*/ 	.short	0x0000
        /*0012*/ 	.short	0x0000
        /*0014*/ 	.byte	0x00, 0xf0, 0xe1, 0x02


	//----- nvinfo : EIATTR_SPARSE_MMA_MASK
	.align		4
.L_1131:
        /*0018*/ 	.byte	0x03, 0x50
        /*001a*/ 	.short	0x0000


	//----- nvinfo : EIATTR_MAXREG_COUNT
	.align		4
        /*001c*/ 	.byte	0x03, 0x1b
        /*001e*/ 	.short	0x0050


	//----- nvinfo : EIATTR_NUM_BARRIERS
	.align		4
        /*0020*/ 	.byte	0x02, 0x4c
        /*0022*/ 	.byte	0x01
	.zero		1


	//----- nvinfo : EIATTR_MERCURY_ISA_VERSION
	.align		4
        /*0024*/ 	.byte	0x03, 0x5f
        /*0026*/ 	.short	0x0101


	//----- nvinfo : EIATTR_INT_WARP_WIDE_INSTR_OFFSETS
	.align		4
        /*0028*/ 	.byte	0x04, 0x31
        /*002a*/ 	.short	(.L_1133 - .L_1132)


	//   ....[0]....
.L_1132:
        /*002c*/ 	.word	0x00001a10


	//----- nvinfo : EIATTR_COOP_GROUP_MASK_REGIDS
	.align		4
.L_1133:
        /*0030*/ 	.byte	0x04, 0x29
        /*0032*/ 	.short	(.L_1135 - .L_1134)


	//   ....[0]....
.L_1134:
        /*0034*/ 	.word	0xffffffff


	//   ....[1]....
        /*0038*/ 	.word	0xffffffff


	//   ....[2]....
        /*003c*/ 	.word	0xffffffff


	//   ....[3]....
        /*0040*/ 	.word	0xffffffff


	//   ....[4]....
        /*0044*/ 	.word	0xffffffff


	//   ....[5]....
        /*0048*/ 	.word	0xffffffff


	//   ....[6]....
        /*004c*/ 	.word	0xffffffff


	//   ....[7]....
        /*0050*/ 	.word	0xffffffff


	//   ....[8]....
        /*0054*/ 	.word	0xffffffff


	//   ....[9]....
        /*0058*/ 	.word	0xffffffff


	//----- nvinfo : EIATTR_COOP_GROUP_INSTR_OFFSETS
	.align		4
.L_1135:
        /*005c*/ 	.byte	0x04, 0x28
        /*005e*/ 	.short	(.L_1137 - .L_1136)


	//   ....[0]....
.L_1136:
        /*0060*/ 	.word	0x00001790


	//   ....[1]....
        /*0064*/ 	.word	0x000017d0


	//   ....[2]....
        /*0068*/ 	.word	0x00001860


	//   ....[3]....
        /*006c*/ 	.word	0x00001880


	//   ....[4]....
        /*0070*/ 	.word	0x000018d0


	//   ....[5]....
        /*0074*/ 	.word	0x000018e0


	//   ....[6]....
        /*0078*/ 	.word	0x00001910


	//   ....[7]....
        /*007c*/ 	.word	0x00001940


	//   ....[8]....
        /*0080*/ 	.word	0x000019b0


	//   ....[9]....
        /*0084*/ 	.word	0x000019c0


	//----- nvinfo : EIATTR_VRC_CTA_INIT_COUNT
	.align		4
.L_1137:
        /*0088*/ 	.byte	0x02, 0x4a
	.zero		1
	.zero		1


	//----- nvinfo : EIATTR_EXIT_INSTR_OFFSETS
	.align		4
        /*008c*/ 	.byte	0x04, 0x1c
        /*008e*/ 	.short	(.L_1139 - .L_1138)


	//   ....[0]....
.L_1138:
        /*0090*/ 	.word	0x00004510


	//   ....[1]....
        /*0094*/ 	.word	0x00004640


	//   ....[2]....
        /*0098*/ 	.word	0x00004c50


	//   ....[3]....
        /*009c*/ 	.word	0x00005250


	//----- nvinfo : EIATTR_MAX_THREADS
	.align		4
.L_1139:
        /*00a0*/ 	.byte	0x04, 0x05
        /*00a2*/ 	.short	(.L_1141 - .L_1140)
.L_1140:
        /*00a4*/ 	.word	0x000002a0
        /*00a8*/ 	.word	0x00000001
        /*00ac*/ 	.word	0x00000001


	//----- nvinfo : EIATTR_CRS_STACK_SIZE
	.align		4
.L_1141:
        /*00b0*/ 	.byte	0x04, 0x1e
        /*00b2*/ 	.short	(.L_1143 - .L_1142)
.L_1142:
        /*00b4*/ 	.word	0x00000000


	//----- nvinfo : EIATTR_CBANK_PARAM_SIZE
	.align		4
.L_1143:
        /*00b8*/ 	.byte	0x03, 0x19
        /*00ba*/ 	.short	0x00b8


	//----- nvinfo : EIATTR_PARAM_CBANK
	.align		4
        /*00bc*/ 	.byte	0x04, 0x0a
        /*00be*/ 	.short	(.L_1145 - .L_1144)
	.align		4
.L_1144:
        /*00c0*/ 	.word	index@(.nv.constant0._Z35group_norm_nhwc_bwd_one_pass_kernelI11Fp32IOFp16WLi64ELi84ELi672EEv26Group_norm_nhwc_bwd_params)
        /*00c4*/ 	.short	0x0380
        /*00c6*/ 	.short	0x00b8


	//----- nvinfo : EIATTR_SW_WAR
	.align		4
.L_1145:
        /*00c8*/ 	.byte	0x04, 0x36
        /*00ca*/ 	.short	(.L_1147 - .L_1146)
.L_1146:
        /*00cc*/ 	.word	0x00000008
.L_1147:


//--------------------- .nv.info._Z35group_norm_nhwc_bwd_one_pass_kernelI11Fp32IOFp16WLi128ELi84ELi672EEv26Group_norm_nhwc_bwd_params --------------------------
	.section	.nv.info._Z35group_norm_nhwc_bwd_one_pass_kernelI11Fp32IOFp16WLi128ELi84ELi672EEv26Group_norm_nhwc_bwd_params,"",@"SHT_CUDA_INFO"
	.sectionflags	@""
	.align	4


	//----- nvinfo : EIATTR_CUDA_API_VERSION
	.align		4
        /*0000*/ 	.byte	0x04, 0x37
        /*0002*/ 	.short	(.L_1149 - .L_1148)
.L_1148:
        /*0004*/ 	.word	0x00000082


	//----- nvinfo : EIATTR_KPARAM_INFO
	.align		4
.L_1149:
        /*0008*/ 	.byte	0x04, 0x17
        /*000a*/ 	.short	(.L_1151 - .L_1150)
.L_1150:
        /*000c*/ 	.word	0x00000000
        /*0010*/ 	.short	0x0000
        /*0012*/ 	.short	0x0000
        /*0014*/ 	.byte	0x00, 0xf0, 0xe1, 0x02


	//----- nvinfo : EIATTR_SPARSE_MMA_MASK
	.align		4
.L_1151:
        /*0018*/ 	.byte	0x03, 0x50
        /*001a*/ 	.short	0x0000


	//----- nvinfo : EIATTR_MAXREG_COUNT
	.align		4
        /*001c*/ 	.byte	0x03, 0x1b
        /*001e*/ 	.short	0x0050


	//----- nvinfo : EIATTR_NUM_BARRIERS
	.align		4
        /*0020*/ 	.byte	0x02, 0x4c
        /*0022*/ 	.byte	0x01
	.zero		1


	//----- nvinfo : EIATTR_MERCURY_ISA_VERSION
	.align		4
        /*0024*/ 	.byte	0x03, 0x5f
        /*0026*/ 	.short	0x0101


	//----- nvinfo : EIATTR_COOP_GROUP_MASK_REGIDS
	.align		4
        /*0028*/ 	.byte	0x04, 0x29
        /*002a*/ 	.short	(.L_1153 - .L_1152)


	//   ....[0]....
.L_1152:
        /*002c*/ 	.word	0xffffffff


	//   ....[1]....
        /*0030*/ 	.word	0xffffffff


	//   ....[2]....
        /*0034*/ 	.word	0xffffffff


	//   ....[3]....
        /*0038*/ 	.word	0xffffffff


	//   ....[4]....
        /*003c*/ 	.word	0xffffffff


	//   ....[5]....
        /*0040*/ 	.word	0xffffffff


	//   ....[6]....
        /*0044*/ 	.word	0xffffffff


	//   ....[7]....
        /*0048*/ 	.word	0xffffffff


	//   ....[8]....
        /*004c*/ 	.word	0xffffffff


	//   ....[9]....
        /*0050*/ 	.word	0xffffffff


	//----- nvinfo : EIATTR_COOP_GROUP_INSTR_OFFSETS
	.align		4
.L_1153:
        /*0054*/ 	.byte	0x04, 0x28
        /*0056*/ 	.short	(.L_1155 - .L_1154)


	//   ....[0]....
.L_1154:
        /*0058*/ 	.word	0x00002a40


	//   ....[1]....
        /*005c*/ 	.word	0x00002a70


	//   ....[2]....
        /*0060*/ 	.word	0x00002ab0


	//   ....[3]....
        /*0064*/ 	.word	0x00002ad0


	//   ....[4]....
        /*0068*/ 	.word	0x00002b00


	//   ....[5]....
        /*006c*/ 	.word	0x00002b20


	//   ....[6]....
        /*0070*/ 	.word	0x00002b50


	//   ....[7]....
        /*0074*/ 	.word	0x00002b70


	//   ....[8]....
        /*0078*/ 	.word	0x00002bc0


	//   ....[9]....
        /*007c*/ 	.word	0x00002bd0


	//----- nvinfo : EIATTR_VRC_CTA_INIT_COUNT
	.align		4
.L_1155:
        /*0080*/ 	.byte	0x02, 0x4a
	.zero		1
	.zero		1


	//----- nvinfo : EIATTR_EXIT_INSTR_OFFSETS
	.align		4
        /*0084*/ 	.byte	0x04, 0x1c
        /*0086*/ 	.short	(.L_1157 - .L_1156)


	//   ....[0]....
.L_1156:
        /*0088*/ 	.word	0x00005a40


	//   ....[1]....
        /*008c*/ 	.word	0x00005b70


	//   ....[2]....
        /*0090*/ 	.word	0x00006170


	//   ....[3]....
        /*0094*/ 	.word	0x00006770


	//----- nvinfo : EIATTR_MAX_THREADS
	.align		4
.L_1157:
        /*0098*/ 	.byte	0x04, 0x05
        /*009a*/ 	.short	(.L_1159 - .L_1158)
.L_1158:
        /*009c*/ 	.word	0x000002a0
        /*00a0*/ 	.word	0x00000001
        /*00a4*/ 	.word	0x00000001


	//----- nvinfo : EIATTR_CRS_STACK_SIZE
	.align		4
.L_1159:
        /*00a8*/ 	.byte	0x04, 0x1e
        /*00aa*/ 	.short	(.L_1161 - .L_1160)
.L_1160:
        /*00ac*/ 	.word	0x00000000


	//----- nvinfo : EIATTR_CBANK_PARAM_SIZE
	.align		4
.L_1161:
        /*00b0*/ 	.byte	0x03, 0x19
        /*00b2*/ 	.short	0x00b8


	//----- nvinfo : EIATTR_PARAM_CBANK
	.align		4
        /*00b4*/ 	.byte	0x04, 0x0a
        /*00b6*/ 	.short	(.L_1163 - .L_1162)
	.align		4
.L_1162:
        /*00b8*/ 	.word	index@(.nv.constant0._Z35group_norm_nhwc_bwd_one_pass_kernelI11Fp32IOFp16WLi128ELi84ELi672EEv26Group_norm_nhwc_bwd_params)
        /*00bc*/ 	.short	0x0380
        /*00be*/ 	.short	0x00b8


	//----- nvinfo : EIATTR_SW_WAR
	.align		4
.L_1163:
        /*00c0*/ 	.byte	0x04, 0x36
        /*00c2*/ 	.short	(.L_1165 - .L_1164)
.L_1164:
        /*00c4*/ 	.word	0x00000008
.L_1165:


//--------------------- .nv.info._Z35group_norm_nhwc_bwd_one_pass_kernelI11Fp32IOFp16WLi256ELi84ELi672EEv26Group_norm_nhwc_bwd_params --------------------------
	.section	.nv.info._Z35group_norm_nhwc_bwd_one_pass_kernelI11Fp32IOFp16WLi256ELi84ELi672EEv26Group_norm_nhwc_bwd_params,"",@"SHT_CUDA_INFO"
	.sectionflags	@""
	.align	4


	//----- nvinfo : EIATTR_CUDA_API_VERSION
	.align		4
        /*0000*/ 	.byte	0x04, 0x37
        /*0002*/ 	.short	(.L_1167 - .L_1166)
.L_1166:
        /*0004*/ 	.word	0x00000082


	//----- nvinfo : EIATTR_KPARAM_INFO
	.align		4
.L_1167:
        /*0008*/ 	.byte	0x04, 0x17
        /*000a*/ 	.short	(.L_1169 - .L_1168)
.L_1168:
        /*000c*/ 	.word	0x00000000
        /*0010*/ 	.short	0x0000
        /*0012*/ 	.short	0x0000
        /*0014*/ 	.byte	0x00, 0xf0, 0xe1, 0x02


	//----- nvinfo : EIATTR_SPARSE_MMA_MASK
	.align		4
.L_1169:
        /*0018*/ 	.byte	0x03, 0x50
        /*001a*/ 	.short	0x0000


	//----- nvinfo : EIATTR_MAXREG_COUNT
	.align		4
        /*001c*/ 	.byte	0x03, 0x1b
        /*001e*/ 	.short	0x0050


	//----- nvinfo : EIATTR_NUM_BARRIERS
	.align		4
        /*0020*/ 	.byte	0x02, 0x4c
        /*0022*/ 	.byte	0x01
	.zero		1


	//----- nvinfo : EIATTR_ANNOTATIONS
	.align		4
        /*0024*/ 	.byte	0x04, 0x55
        /*0026*/ 	.short	(.L_1171 - .L_1170)


	//   ....[0]....
.L_1170:
        /* <DEDUP_REMOVED lines=18> */


	//----- nvinfo : EIATTR_MERCURY_ISA_VERSION
	.align		4
.L_1171:
        /*0130*/ 	.byte	0x03, 0x5f
        /*0132*/ 	.short	0x0101


	//----- nvinfo : EIATTR_INT_WARP_WIDE_INSTR_OFFSETS
	.align		4
        /*0134*/ 	.byte	0x04, 0x31
        /*0136*/ 	.short	(.L_1173 - .L_1172)


	//   ....[0]....
.L_1172:
        /*0138*/ 	.word	0x00004fb0


	//----- nvinfo : EIATTR_COOP_GROUP_MASK_REGIDS
	.align		4
.L_1173:
        /*013c*/ 	.byte	0x04, 0x29
        /*013e*/ 	.short	(.L_1175 - .L_1174)


	//   ....[0]....
.L_1174:
        /*0140*/ 	.word	0xffffffff


	//   ....[1]....
        /*0144*/ 	.word	0xffffffff


	//   ....[2]....
        /*0148*/ 	.word	0xffffffff


	//   ....[3]....
        /*014c*/ 	.word	0xffffffff


	//   ....[4]....
        /*0150*/ 	.word	0xffffffff


	//   ....[5]....
        /*0154*/ 	.word	0xffffffff


	//   ....[6]....
        /*0158*/ 	.word	0xffffffff


	//   ....[7]....
        /*015c*/ 	.word	0xffffffff


	//   ....[8]....
        /*0160*/ 	.word	0xffffffff


	//   ....[9]....
        /*0164*/ 	.word	0xffffffff


	//----- nvinfo : EIATTR_COOP_GROUP_INSTR_OFFSETS
	.align		4
.L_1175:
        /*0168*/ 	.byte	0x04, 0x28
        /*016a*/ 	.short	(.L_1177 - .L_1176)


	//   ....[0]....
.L_1176:
        /*016c*/ 	.word	0x00004d90


	//   ....[1]....
        /*0170*/ 	.word	0x00004db0


	//   ....[2]....
        /*0174*/ 	.word	0x00004e20


	//   ....[3]....
        /*0178*/ 	.word	0x00004e30


	//   ....[4]....
        /*017c*/ 	.word	0x00004e60


	//   ....[5]....
        /*0180*/ 	.word	0x00004e80


	//   ....[6]....
        /*0184*/ 	.word	0x00004ed0


	//   ....[7]....
        /*0188*/ 	.word	0x00004ee0


	//   ....[8]....
        /*018c*/ 	.word	0x00004f50


	//   ....[9]....
        /*0190*/ 	.word	0x00004f60


	//----- nvinfo : EIATTR_VRC_CTA_INIT_COUNT
	.align		4
.L_1177:
        /*0194*/ 	.byte	0x02, 0x4a
	.zero		1
	.zero		1


	//----- nvinfo : EIATTR_EXIT_INSTR_OFFSETS
	.align		4
        /*0198*/ 	.byte	0x04, 0x1c
        /*019a*/ 	.short	(.L_1179 - .L_1178)


	//   ....[0]....
.L_1178:
        /*019c*/ 	.word	0x0000a230


	//   ....[1]....
        /*01a0*/ 	.word	0x0000a360


	//   ....[2]....
        /*01a4*/ 	.word	0x0000a970


	//   ....[3]....
        /*01a8*/ 	.word	0x0000af70


	//----- nvinfo : EIATTR_MAX_THREADS
	.align		4
.L_1179:
        /*01ac*/ 	.byte	0x04, 0x05
        /*01ae*/ 	.short	(.L_1181 - .L_1180)
.L_1180:
        /*01b0*/ 	.word	0x000002a0
        /*01b4*/ 	.word	0x00000001
        /*01b8*/ 	.word	0x00000001


	//----- nvinfo : EIATTR_CRS_STACK_SIZE
	.align		4
.L_1181:
        /*01bc*/ 	.byte	0x04, 0x1e
        /*01be*/ 	.short	(.L_1183 - .L_1182)
.L_1182:
        /*01c0*/ 	.word	0x00000000


	//----- nvinfo : EIATTR_CBANK_PARAM_SIZE
	.align		4
.L_1183:
        /*01c4*/ 	.byte	0x03, 0x19
        /*01c6*/ 	.short	0x00b8


	//----- nvinfo : EIATTR_PARAM_CBANK
	.align		4
        /*01c8*/ 	.byte	0x04, 0x0a
        /*01ca*/ 	.short	(.L_1185 - .L_1184)
	.align		4
.L_1184:
        /*01cc*/ 	.word	index@(.nv.constant0._Z35group_norm_nhwc_bwd_one_pass_kernelI11Fp32IOFp16WLi256ELi84ELi672EEv26Group_norm_nhwc_bwd_params)
        /*01d0*/ 	.short	0x0380
        /*01d2*/ 	.short	0x00b8


	//----- nvinfo : EIATTR_SW_WAR
	.align		4
.L_1185:
        /*01d4*/ 	.byte	0x04, 0x36
        /*01d6*/ 	.short	(.L_1187 - .L_1186)
.L_1186:
        /*01d8*/ 	.word	0x00000008
.L_1187:


//--------------------- .nv.info._Z35group_norm_nhwc_bwd_one_pass_kernelI11Fp32IOFp16WLi512ELi84ELi672EEv26Group_norm_nhwc_bwd_params --------------------------
	.section	.nv.info._Z35group_norm_nhwc_bwd_one_pass_kernelI11Fp32IOFp16WLi512ELi84ELi672EEv26Group_norm_nhwc_bwd_params,"",@"SHT_CUDA_INFO"
	.sectionflags	@""
	.align	4


	//----- nvinfo : EIATTR_CUDA_API_VERSION
	.align		4
        /*0000*/ 	.byte	0x04, 0x37
        /*0002*/ 	.short	(.L_1189 - .L_1188)
.L_1188:
        /*0004*/ 	.word	0x00000082


	//----- nvinfo : EIATTR_KPARAM_INFO
	.align		4
.L_1189:
        /*0008*/ 	.byte	0x04, 0x17
        /*000a*/ 	.short	(.L_1191 - .L_1190)
.L_1190:
        /*000c*/ 	.word	0x00000000
        /*0010*/ 	.short	0x0000
        /*0012*/ 	.short	0x0000
        /*0014*/ 	.byte	0x00, 0xf0, 0xe1, 0x02


	//----- nvinfo : EIATTR_SPARSE_MMA_MASK
	.align		4
.L_1191:
        /*0018*/ 	.byte	0x03, 0x50
        /*001a*/ 	.short	0x0000


	//----- nvinfo : EIATTR_MAXREG_COUNT
	.align		4
        /*001c*/ 	.byte	0x03, 0x1b
        /*001e*/ 	.short	0x0050


	//----- nvinfo : EIATTR_NUM_BARRIERS
	.align		4
        /*0020*/ 	.byte	0x02, 0x4c
        /*0022*/ 	.byte	0x01
	.zero		1


	//----- nvinfo : EIATTR_ANNOTATIONS
	.align		4
        /*0024*/ 	.byte	0x04, 0x55
        /*0026*/ 	.short	(.L_1193 - .L_1192)


	//   ....[0]....
.L_1192:
        /* <DEDUP_REMOVED lines=412> */


	//----- nvinfo : EIATTR_MERCURY_ISA_VERSION
	.align		4
.L_1193:
        /*19d8*/ 	.byte	0x03, 0x5f
        /*19da*/ 	.short	0x0101


	//----- nvinfo : EIATTR_INT_WARP_WIDE_INSTR_OFFSETS
	.align		4
        /*19dc*/ 	.byte	0x04, 0x31
        /*19de*/ 	.short	(.L_1195 - .L_1194)


	//   ....[0]....
.L_1194:
        /*19e0*/ 	.word	0x0000e010


	//   ....[1]....
        /*19e4*/ 	.word	0x0000fb80


	//   ....[2]....
        /*19e8*/ 	.word	0x0000fbc0


	//   ....[3]....
        /*19ec*/ 	.word	0x0000fc00


	//   ....[4]....
        /*19f0*/ 	.word	0x0000fc40


	//   ....[5]....
        /*19f4*/ 	.word	0x0000fe60


	//----- nvinfo : EIATTR_COOP_GROUP_MASK_REGIDS
	.align		4
.L_1195:
        /*19f8*/ 	.byte	0x04, 0x29
        /*19fa*/ 	.short	(.L_1197 - .L_1196)


	//   ....[0]....
.L_1196:
        /*19fc*/ 	.word	0xffffffff


	//   ....[1]....
        /*1a00*/ 	.word	0xffffffff


	//   ....[2]....
        /*1a04*/ 	.word	0xffffffff


	//   ....[3]....
        /*1a08*/ 	.word	0xffffffff


	//   ....[4]....
        /*1a0c*/ 	.word	0xffffffff


	//   ....[5]....
        /*1a10*/ 	.word	0xffffffff


	//   ....[6]....
        /*1a14*/ 	.word	0xffffffff


	//   ....[7]....
        /*1a18*/ 	.word	0xffffffff


	//   ....[8]....
        /*1a1c*/ 	.word	0xffffffff


	//   ....[9]....
        /*1a20*/ 	.word	0xffffffff


	//----- nvinfo : EIATTR_COOP_GROUP_INSTR_OFFSETS
	.align		4
.L_1197:
        /*1a24*/ 	.byte	0x04, 0x28
        /*1a26*/ 	.short	(.L_1199 - .L_1198)


	//   ....[0]....
.L_1198:
        /*1a28*/ 	.word	0x0000ddb0


	//   ....[1]....
        /*1a2c*/ 	.word	0x0000dde0


	//   ....[2]....
        /*1a30*/ 	.word	0x0000deb0


	//   ....[3]....
        /*1a34*/ 	.word	0x0000dec0


	//   ....[4]....
        /*1a38*/ 	.word	0x0000def0


	//   ....[5]....
        /*1a3c*/ 	.word	0x0000df10


	//   ....[6]....
        /*1a40*/ 	.word	0x0000df40


	//   ....[7]....
        /*1a44*/ 	.word	0x0000df60


	//   ....[8]....
        /*1a48*/ 	.word	0x0000dfb0


	//   ....[9]....
        /*1a4c*/ 	.word	0x0000dfc0


	//----- nvinfo : EIATTR_VRC_CTA_INIT_COUNT
	.align		4
.L_1199:
        /*1a50*/ 	.byte	0x02, 0x4a
	.zero		1
	.zero		1


	//----- nvinfo : EIATTR_EXIT_INSTR_OFFSETS
	.align		4
        /*1a54*/ 	.byte	0x04, 0x1c
        /*1a56*/ 	.short	(.L_1201 - .L_1200)


	//   ....[0]....
.L_1200:
        /*1a58*/ 	.word	0x00010910


	//   ....[1]....
        /*1a5c*/ 	.word	0x00010a40


	//   ....[2]....
        /*1a60*/ 	.word	0x00011050


	//   ....[3]....
        /*1a64*/ 	.word	0x00011650


	//----- nvinfo : EIATTR_MAX_THREADS
	.align		4
.L_1201:
        /*1a68*/ 	.byte	0x04, 0x05
        /*1a6a*/ 	.short	(.L_1203 - .L_1202)
.L_1202:
        /*1a6c*/ 	.word	0x000002a0
        /*1a70*/ 	.word	0x00000001
        /*1a74*/ 	.word	0x00000001


	//----- nvinfo : EIATTR_CRS_STACK_SIZE
	.align		4
.L_1203:
        /*1a78*/ 	.byte	0x04, 0x1e
        /*1a7a*/ 	.short	(.L_1205 - .L_1204)
.L_1204:
        /*1a7c*/ 	.word	0x00000000


	//----- nvinfo : EIATTR_CBANK_PARAM_SIZE
	.align		4
.L_1205:
        /*1a80*/ 	.byte	0x03, 0x19
        /*1a82*/ 	.short	0x00b8


	//----- nvinfo : EIATTR_PARAM_CBANK
	.align		4
        /*1a84*/ 	.byte	0x04, 0x0a
        /*1a86*/ 	.short	(.L_1207 - .L_1206)
	.align		4
.L_1206:
        /*1a88*/ 	.word	index@(.nv.constant0._Z35group_norm_nhwc_bwd_one_pass_kernelI11Fp32IOFp16WLi512ELi84ELi672EEv26Group_norm_nhwc_bwd_params)
        /*1a8c*/ 	.short	0x0380
        /*1a8e*/ 	.short	0x00b8


	//----- nvinfo : EIATTR_SW_WAR
	.align		4
.L_1207:
        /*1a90*/ 	.byte	0x04, 0x36
        /*1a92*/ 	.short	(.L_1209 - .L_1208)
.L_1208:
        /*1a94*/ 	.word	0x00000008
.L_1209:


//--------------------- .nv.info._Z35group_norm_nhwc_fwd_one_pass_kernelI11Bf16IOFp32WLi64ELi84ELi672EEv26Group_norm_nhwc_fwd_params --------------------------
	.section	.nv.info._Z35group_norm_nhwc_fwd_one_pass_kernelI11Bf16IOFp32WLi64ELi84ELi672EEv26Group_norm_nhwc_fwd_params,"",@"SHT_CUDA_INFO"
	.sectionflags	@""
	.align	4


	//----- nvinfo : EIATTR_CUDA_API_VERSION
	.align		4
        /*0000*/ 	.byte	0x04, 0x37
        /*0002*/ 	.short	(.L_1211 - .L_1210)
.L_1210:
        /*0004*/ 	.word	0x00000082


	//----- nvinfo : EIATTR_KPARAM_INFO
	.align		4
.L_1211:
        /*0008*/ 	.byte	0x04, 0x17
        /*000a*/ 	.short	(.L_1213 - .L_1212)
.L_1212:
        /*000c*/ 	.word	0x00000000
        /*0010*/ 	.short	0x0000
        /*0012*/ 	.short	0x0000
        /*0014*/ 	.byte	0x00, 0xf0, 0x81, 0x02


	//----- nvinfo : EIATTR_SPARSE_MMA_MASK
	.align		4
.L_1213:
        /*0018*/ 	.byte	0x03, 0x50
        /*001a*/ 	.short	0x0000


	//----- nvinfo : EIATTR_MAXREG_COUNT
	.align		4
        /*001c*/ 	.byte	0x03, 0x1b
        /*001e*/ 	.short	0x0050


	//----- nvinfo : EIATTR_NUM_BARRIERS
	.align		4
        /*0020*/ 	.byte	0x02, 0x4c
        /*0022*/ 	.byte	0x01
	.zero		1


	//----- nvinfo : EIATTR_MERCURY_ISA_VERSION
	.align		4
        /*0024*/ 	.byte	0x03, 0x5f
        /*0026*/ 	.short	0x0101


	//----- nvinfo : EIATTR_INT_WARP_WIDE_INSTR_OFFSETS
	.align		4
        /*0028*/ 	.byte	0x04, 0x31
        /*002a*/ 	.short	(.L_1215 - .L_1214)


	//   ....[0]....
.L_1214:
        /*002c*/ 	.word	0x00001510


	//   ....[1]....
        /*0030*/ 	.word	0x00001530


	//   ....[2]....
        /*0034*/ 	.word	0x00001610


	//   ....[3]....
        /*0038*/ 	.word	0x00001630


	//   ....[4]....
        /*003c*/ 	.word	0x00001740


	//   ....[5]....
        /*0040*/ 	.word	0x000017d0


	//   ....[6]....
        /*0044*/ 	.word	0x00001890


	//   ....[7]....
        /*0048*/ 	.word	0x000018b0


	//   ....[8]....
        /*004c*/ 	.word	0x00001af0


	//   ....[9]....
        /*0050*/ 	.word	0x00001be0


	//   ....[10]....
        /*0054*/ 	.word	0x00001c00


	//   ....[11]....
        /*0058*/ 	.word	0x00001c30


	//   ....[12]....
        /*005c*/ 	.word	0x00001e40


	//   ....[13]....
        /*0060*/ 	.word	0x00001e60


	//----- nvinfo : EIATTR_COOP_GROUP_MASK_REGIDS
	.align		4
.L_1215:
        /*0064*/ 	.byte	0x04, 0x29
        /*0066*/ 	.short	(.L_1217 - .L_1216)


	//   ....[0]....
.L_1216:
        /*0068*/ 	.word	0xffffffff


	//   ....[1]....
        /*006c*/ 	.word	0xffffffff


	//   ....[2]....
        /*0070*/ 	.word	0xffffffff


	//   ....[3]....
        /*0074*/ 	.word	0xffffffff


	//   ....[4]....
        /*0078*/ 	.word	0xffffffff


	//   ....[5]....
        /*007c*/ 	.word	0xffffffff


	//   ....[6]....
        /*0080*/ 	.word	0xffffffff


	//   ....[7]....
        /*0084*/ 	.word	0xffffffff


	//   ....[8]....
        /*0088*/ 	.word	0xffffffff


	//   ....[9]....
        /*008c*/ 	.word	0xffffffff


	//----- nvinfo : EIATTR_COOP_GROUP_INSTR_OFFSETS
	.align		4
.L_1217:
        /*0090*/ 	.byte	0x04, 0x28
        /*0092*/ 	.short	(.L_1219 - .L_1218)


	//   ....[0]....
.L_1218:
        /*0094*/ 	.word	0x00000bd0


	//   ....[1]....
        /*0098*/ 	.word	0x00000be0


	//   ....[2]....
        /*009c*/ 	.word	0x00000c10


	//   ....[3]....
        /*00a0*/ 	.word	0x00000c20


	//   ....[4]....
        /*00a4*/ 	.word	0x00000c60


	//   ....[5]....
        /*00a8*/ 	.word	0x00000c70


	//   ....[6]....
        /*00ac*/ 	.word	0x00000cb0


	//   ....[7]....
        /*00b0*/ 	.word	0x00000cc0


	//   ....[8]....
        /*00b4*/ 	.word	0x00000d20


	//   ....[9]....
        /*00b8*/ 	.word	0x00000d30


	//----- nvinfo : EIATTR_VRC_CTA_INIT_COUNT
	.align		4
.L_1219:
        /*00bc*/ 	.byte	0x02, 0x4a
	.zero		1
	.zero		1


	//----- nvinfo : EIATTR_EXIT_INSTR_OFFSETS
	.align		4
        /*00c0*/ 	.byte	0x04, 0x1c
        /*00c2*/ 	.short	(.L_1221 - .L_1220)


	//   ....[0]....
.L_1220:
        /*00c4*/ 	.word	0x00000070


	//   ....[1]....
        /*00c8*/ 	.word	0x00003110


	//----- nvinfo : EIATTR_MAX_THREADS
	.align		4
.L_1221:
        /*00cc*/ 	.byte	0x04, 0x05
        /*00ce*/ 	.short	(.L_1223 - .L_1222)
.L_1222:
        /*00d0*/ 	.word	0x000002a0
        /*00d4*/ 	.word	0x00000001
        /*00d8*/ 	.word	0x00000001


	//----- nvinfo : EIATTR_CRS_STACK_SIZE
	.align		4
.L_1223:
        /*00dc*/ 	.byte	0x04, 0x1e
        /*00de*/ 	.short	(.L_1225 - .L_1224)
.L_1224:
        /*00e0*/ 	.word	0x00000000


	//----- nvinfo : EIATTR_CBANK_PARAM_SIZE
	.align		4
.L_1225:
        /*00e4*/ 	.byte	0x03, 0x19
        /*00e6*/ 	.short	0x00a0


	//----- nvinfo : EIATTR_PARAM_CBANK
	.align		4
        /*00e8*/ 	.byte	0x04, 0x0a
        /*00ea*/ 	.short	(.L_1227 - .L_1226)
	.align		4
.L_1226:
        /*00ec*/ 	.word	index@(.nv.constant0._Z35group_norm_nhwc_fwd_one_pass_kernelI11Bf16IOFp32WLi64ELi84ELi672EEv26Group_norm_nhwc_fwd_params)
        /*00f0*/ 	.short	0x0380
        /*00f2*/ 	.short	0x00a0


	//----- nvinfo : EIATTR_SW_WAR
	.align		4
.L_1227:
        /*00f4*/ 	.byte	0x04, 0x36
        /*00f6*/ 	.short	(.L_1229 - .L_1228)
.L_1228:
        /*00f8*/ 	.word	0x00000008
.L_1229:


//--------------------- .nv.info._Z35group_norm_nhwc_fwd_one_pass_kernelI11Bf16IOFp32WLi128ELi84ELi672EEv26Group_norm_nhwc_fwd_params --------------------------
	.section	.nv.info._Z35group_norm_nhwc_fwd_one_pass_kernelI11Bf16IOFp32WLi128ELi84ELi672EEv26Group_norm_nhwc_fwd_params,"",@"SHT_CUDA_INFO"
	.sectionflags	@""
	.align	4


	//----- nvinfo : EIATTR_CUDA_API_VERSION
	.align		4
        /*0000*/ 	.byte	0x04, 0x37
        /*0002*/ 	.short	(.L_1231 - .L_1230)
.L_1230:
        /*0004*/ 	.word	0x00000082


	//----- nvinfo : EIATTR_KPARAM_INFO
	.align		4
.L_1231:
        /*0008*/ 	.byte	0x04, 0x17
        /*000a*/ 	.short	(.L_1233 - .L_1232)
.L_1232:
        /*000c*/ 	.word	0x00000000
        /*0010*/ 	.short	0x0000
        /*0012*/ 	.short	0x0000
        /*0014*/ 	.byte	0x00, 0xf0, 0x81, 0x02


	//----- nvinfo : EIATTR_SPARSE_MMA_MASK
	.align		4
.L_1233:
        /*0018*/ 	.byte	0x03, 0x50
        /*001a*/ 	.short	0x0000


	//----- nvinfo : EIATTR_MAXREG_COUNT
	.align		4
        /*001c*/ 	.byte	0x03, 0x1b
        /*001e*/ 	.short	0x0050


	//----- nvinfo : EIATTR_NUM_BARRIERS
	.align		4
        /*0020*/ 	.byte	0x02, 0x4c
        /*0022*/ 	.byte	0x01
	.zero		1


	//----- nvinfo : EIATTR_MERCURY_ISA_VERSION
	.align		4
        /*0024*/ 	.byte	0x03, 0x5f
        /*0026*/ 	.short	0x0101


	//----- nvinfo : EIATTR_COOP_GROUP_MASK_REGIDS
	.align		4
        /*0028*/ 	.byte	0x04, 0x29
        /*002a*/ 	.short	(.L_1235 - .L_1234)


	//   ....[0]....
.L_1234:
        /*002c*/ 	.word	0xffffffff


	//   ....[1]....
        /*0030*/ 	.word	0xffffffff


	//   ....[2]....
        /*0034*/ 	.word	0xffffffff


	//   ....[3]....
        /*0038*/ 	.word	0xffffffff


	//   ....[4]....
        /*003c*/ 	.word	0xffffffff


	//   ....[5]....
        /*0040*/ 	.word	0xffffffff


	//   ....[6]....
        /*0044*/ 	.word	0xffffffff


	//   ....[7]....
        /*0048*/ 	.word	0xffffffff


	//   ....[8]....
        /*004c*/ 	.word	0xffffffff


	//   ....[9]....
        /*0050*/ 	.word	0xffffffff


	//----- nvinfo : EIATTR_COOP_GROUP_INSTR_OFFSETS
	.align		4
.L_1235:
        /*0054*/ 	.byte	0x04, 0x28
        /*0056*/ 	.short	(.L_1237 - .L_1236)


	//   ....[0]....
.L_1236:
        /*0058*/ 	.word	0x00001040


	//   ....[1]....
        /*005c*/ 	.word	0x00001050


	//   ....[2]....
        /*0060*/ 	.word	0x00001080


	//   ....[3]....
        /*0064*/ 	.word	0x00001090


	//   ....[4]....
        /*0068*/ 	.word	0x000010d0


	//   ....[5]....
        /*006c*/ 	.word	0x000010e0


	//   ....[6]....
        /*0070*/ 	.word	0x00001120


	//   ....[7]....
        /*0074*/ 	.word	0x00001130


	//   ....[8]....
        /*0078*/ 	.word	0x000011a0


	//   ....[9]....
        /*007c*/ 	.word	0x000011b0


	//----- nvinfo : EIATTR_VRC_CTA_INIT_COUNT
	.align		4
.L_1237:
        /*0080*/ 	.byte	0x02, 0x4a
	.zero		1
	.zero		1


	//----- nvinfo : EIATTR_EXIT_INSTR_OFFSETS
	.align		4
        /*0084*/ 	.byte	0x04, 0x1c
        /*0086*/ 	.short	(.L_1239 - .L_1238)


	//   ....[0]....
.L_1238:
        /*0088*/ 	.word	0x00000060


	//   ....[1]....
        /*008c*/ 	.word	0x00003ed0


	//----- nvinfo : EIATTR_MAX_THREADS
	.align		4
.L_1239:
        /*0090*/ 	.byte	0x04, 0x05
        /*0092*/ 	.short	(.L_1241 - .L_1240)
.L_1240:
        /*0094*/ 	.word	0x000002a0
        /*0098*/ 	.word	0x00000001
        /*009c*/ 	.word	0x00000001


	//----- nvinfo : EIATTR_CRS_STACK_SIZE
	.align		4
.L_1241:
        /*00a0*/ 	.byte	0x04, 0x1e
        /*00a2*/ 	.short	(.L_1243 - .L_1242)
.L_1242:
        /*00a4*/ 	.word	0x00000000


	//----- nvinfo : EIATTR_CBANK_PARAM_SIZE
	.align		4
.L_1243:
        /*00a8*/ 	.byte	0x03, 0x19
        /*00aa*/ 	.short	0x00a0


	//----- nvinfo : EIATTR_PARAM_CBANK
	.align		4
        /*00ac*/ 	.byte	0x04, 0x0a
        /*00ae*/ 	.short	(.L_1245 - .L_1244)
	.align		4
.L_1244:
        /*00b0*/ 	.word	index@(.nv.constant0._Z35group_norm_nhwc_fwd_one_pass_kernelI11Bf16IOFp32WLi128ELi84ELi672EEv26Group_norm_nhwc_fwd_params)
        /*00b4*/ 	.short	0x0380
        /*00b6*/ 	.short	0x00a0


	//----- nvinfo : EIATTR_SW_WAR
	.align		4
.L_1245:
        /*00b8*/ 	.byte	0x04, 0x36
        /*00ba*/ 	.short	(.L_1247 - .L_1246)
.L_1246:
        /*00bc*/ 	.word	0x00000008
.L_1247:


//--------------------- .nv.info._Z35group_norm_nhwc_fwd_one_pass_kernelI11Bf16IOFp32WLi256ELi84ELi672EEv26Group_norm_nhwc_fwd_params --------------------------
	.section	.nv.info._Z35group_norm_nhwc_fwd_one_pass_kernelI11Bf16IOFp32WLi256ELi84ELi672EEv26Group_norm_nhwc_fwd_params,"",@"SHT_CUDA_INFO"
	.sectionflags	@""
	.align	4


	//----- nvinfo : EIATTR_CUDA_API_VERSION
	.align		4
        /*0000*/ 	.byte	0x04, 0x37
        /*0002*/ 	.short	(.L_1249 - .L_1248)
.L_1248:
        /*0004*/ 	.word	0x00000082


	//----- nvinfo : EIATTR_KPARAM_INFO
	.align		4
.L_1249:
        /*0008*/ 	.byte	0x04, 0x17
        /*000a*/ 	.short	(.L_1251 - .L_1250)
.L_1250:
        /*000c*/ 	.word	0x00000000
        /*0010*/ 	.short	0x0000
        /*0012*/ 	.short	0x0000
        /*0014*/ 	.byte	0x00, 0xf0, 0x81, 0x02


	//----- nvinfo : EIATTR_SPARSE_MMA_MASK
	.align		4
.L_1251:
        /*0018*/ 	.byte	0x03, 0x50
        /*001a*/ 	.short	0x0000


	//----- nvinfo : EIATTR_MAXREG_COUNT
	.align		4
        /*001c*/ 	.byte	0x03, 0x1b
        /*001e*/ 	.short	0x0050


	//----- nvinfo : EIATTR_NUM_BARRIERS
	.align		4
        /*0020*/ 	.byte	0x02, 0x4c
        /*0022*/ 	.byte	0x01
	.zero		1


	//----- nvinfo : EIATTR_MERCURY_ISA_VERSION
	.align		4
        /*0024*/ 	.byte	0x03, 0x5f
        /*0026*/ 	.short	0x0101


	//----- nvinfo : EIATTR_COOP_GROUP_MASK_REGIDS
	.align		4
        /*0028*/ 	.byte	0x04, 0x29
        /*002a*/ 	.short	(.L_1253 - .L_1252)


	//   ....[0]....
.L_1252:
        /*002c*/ 	.word	0xffffffff


	//   ....[1]....
        /*0030*/ 	.word	0xffffffff


	//   ....[2]....
        /*0034*/ 	.word	0xffffffff


	//   ....[3]....
        /*0038*/ 	.word	0xffffffff


	//   ....[4]....
        /*003c*/ 	.word	0xffffffff


	//   ....[5]....
        /*0040*/ 	.word	0xffffffff


	//   ....[6]....
        /*0044*/ 	.word	0xffffffff


	//   ....[7]....
        /*0048*/ 	.word	0xffffffff


	//   ....[8]....
        /*004c*/ 	.word	0xffffffff


	//   ....[9]....
        /*0050*/ 	.word	0xffffffff


	//----- nvinfo : EIATTR_COOP_GROUP_INSTR_OFFSETS
	.align		4
.L_1253:
        /*0054*/ 	.byte	0x04, 0x28
        /*0056*/ 	.short	(.L_1255 - .L_1254)


	//   ....[0]....
.L_1254:
        /*0058*/ 	.word	0x00001c20


	//   ....[1]....
        /*005c*/ 	.word	0x00001c30


	//   ....[2]....
        /*0060*/ 	.word	0x00001c70


	//   ....[3]....
        /*0064*/ 	.word	0x00001c80


	//   ....[4]....
        /*0068*/ 	.word	0x00001cc0


	//   ....[5]....
        /*006c*/ 	.word	0x00001cd0


	//   ....[6]....
        /*0070*/ 	.word	0x00001d10


	//   ....[7]....
        /*0074*/ 	.word	0x00001d20


	//   ....[8]....
        /*0078*/ 	.word	0x00001db0


	//   ....[9]....
        /*007c*/ 	.word	0x00001dc0


	//----- nvinfo : EIATTR_VRC_CTA_INIT_COUNT
	.align		4
.L_1255:
        /*0080*/ 	.byte	0x02, 0x4a
	.zero		1
	.zero		1


	//----- nvinfo : EIATTR_EXIT_INSTR_OFFSETS
	.align		4
        /*0084*/ 	.byte	0x04, 0x1c
        /*0086*/ 	.short	(.L_1257 - .L_1256)


	//   ....[0]....
.L_1256:
        /*0088*/ 	.word	0x00000060


	//   ....[1]....
        /*008c*/ 	.word	0x00006970


	//----- nvinfo : EIATTR_MAX_THREADS
	.align		4
.L_1257:
        /*0090*/ 	.byte	0x04, 0x05
        /*0092*/ 	.short	(.L_1259 - .L_1258)
.L_1258:
        /*0094*/ 	.word	0x000002a0
        /*0098*/ 	.word	0x00000001
        /*009c*/ 	.word	0x00000001


	//----- nvinfo : EIATTR_CRS_STACK_SIZE
	.align		4
.L_1259:
        /*00a0*/ 	.byte	0x04, 0x1e
        /*00a2*/ 	.short	(.L_1261 - .L_1260)
.L_1260:
        /*00a4*/ 	.word	0x00000000


	//----- nvinfo : EIATTR_CBANK_PARAM_SIZE
	.align		4
.L_1261:
        /*00a8*/ 	.byte	0x03, 0x19
        /*00aa*/ 	.short	0x00a0


	//----- nvinfo : EIATTR_PARAM_CBANK
	.align		4
        /*00ac*/ 	.byte	0x04, 0x0a
        /*00ae*/ 	.short	(.L_1263 - .L_1262)
	.align		4
.L_1262:
        /*00b0*/ 	.word	index@(.nv.constant0._Z35group_norm_nhwc_fwd_one_pass_kernelI11Bf16IOFp32WLi256ELi84ELi672EEv26Group_norm_nhwc_fwd_params)
        /*00b4*/ 	.short	0x0380
        /*00b6*/ 	.short	0x00a0


	//----- nvinfo : EIATTR_SW_WAR
	.align		4
.L_1263:
        /*00b8*/ 	.byte	0x04, 0x36
        /*00ba*/ 	.short	(.L_1265 - .L_1264)
.L_1264:
        /*00bc*/ 	.word	0x00000008
.L_1265:


//--------------------- .nv.info._Z35group_norm_nhwc_fwd_one_pass_kernelI11Bf16IOFp32WLi512ELi84ELi672EEv26Group_norm_nhwc_fwd_params --------------------------
	.section	.nv.info._Z35group_norm_nhwc_fwd_one_pass_kernelI11Bf16IOFp32WLi512ELi84ELi672EEv26Group_norm_nhwc_fwd_params,"",@"SHT_CUDA_INFO"
	.sectionflags	@""
	.align	4


	//----- nvinfo : EIATTR_CUDA_API_VERSION
	.align		4
        /*0000*/ 	.byte	0x04, 0x37
        /*0002*/ 	.short	(.L_1267 - .L_1266)
.L_1266:
        /*0004*/ 	.word	0x00000082


	//----- nvinfo : EIATTR_KPARAM_INFO
	.align		4
.L_1267:
        /*0008*/ 	.byte	0x04, 0x17
        /*000a*/ 	.short	(.L_1269 - .L_1268)
.L_1268:
        /*000c*/ 	.word	0x00000000
        /*0010*/ 	.short	0x0000
        /*0012*/ 	.short	0x0000
        /*0014*/ 	.byte	0x00, 0xf0, 0x81, 0x02


	//----- nvinfo : EIATTR_SPARSE_MMA_MASK
	.align		4
.L_1269:
        /*0018*/ 	.byte	0x03, 0x50
        /*001a*/ 	.short	0x0000


	//----- nvinfo : EIATTR_MAXREG_COUNT
	.align		4
        /*001c*/ 	.byte	0x03, 0x1b
        /*001e*/ 	.short	0x0050


	//----- nvinfo : EIATTR_NUM_BARRIERS
	.align		4
        /*0020*/ 	.byte	0x02, 0x4c
        /*0022*/ 	.byte	0x01
	.zero		1


	//----- nvinfo : EIATTR_ANNOTATIONS
	.align		4
        /*0024*/ 	.byte	0x04, 0x55
        /*0026*/ 	.short	(.L_1271 - .L_1270)


	//   ....[0]....
.L_1270:
        /*0028*/ 	.word	0x00000001
        /*002c*/ 	.byte	0x30, 0x3c, 0x00, 0x00, 0x01, 0x00, 0x00, 0x00, 0x90, 0x3c, 0x00, 0x00, 0x01, 0x00, 0x00, 0x00
        /*003c*/ 	.byte	0x10, 0x51, 0x00, 0x00, 0x01, 0x00, 0x00, 0x00, 0x60, 0x53, 0x00, 0x00


	//----- nvinfo : EIATTR_MERCURY_ISA_VERSION
	.align		4
.L_1271:
        /*0048*/ 	.byte	0x03, 0x5f
        /*004a*/ 	.short	0x0101


	//----- nvinfo : EIATTR_COOP_GROUP_MASK_REGIDS
	.align		4
        /*004c*/ 	.byte	0x04, 0x29
        /*004e*/ 	.short	(.L_1273 - .L_1272)


	//   ....[0]....
.L_1272:
        /*0050*/ 	.word	0xffffffff


	//   ....[1]....
        /*0054*/ 	.word	0xffffffff


	//   ....[2]....
        /*0058*/ 	.word	0xffffffff


	//   ....[3]....
        /*005c*/ 	.word	0xffffffff


	//   ....[4]....
        /*0060*/ 	.word	0xffffffff


	//   ....[5]....
        /*0064*/ 	.word	0xffffffff


	//   ....[6]....
        /*0068*/ 	.word	0xffffffff


	//   ....[7]....
        /*006c*/ 	.word	0xffffffff


	//   ....[8]....
        /*0070*/ 	.word	0xffffffff


	//   ....[9]....
        /*0074*/ 	.word	0xffffffff


	//----- nvinfo : EIATTR_COOP_GROUP_INSTR_OFFSETS
	.align		4
.L_1273:
        /*0078*/ 	.byte	0x04, 0x28
        /*007a*/ 	.short	(.L_1275 - .L_1274)


	//   ....[0]....
.L_1274:
        /*007c*/ 	.word	0x00003400


	//   ....[1]....
        /*0080*/ 	.word	0x00003410


	//   ....[2]....
        /*0084*/ 	.word	0x00003450


	//   ....[3]....
        /*0088*/ 	.word	0x00003460


	//   ....[4]....
        /*008c*/ 	.word	0x000034a0


	//   ....[5]....
        /*0090*/ 	.word	0x000034b0


	//   ....[6]....
        /*0094*/ 	.word	0x000034f0


	//   ....[7]....
        /*0098*/ 	.word	0x00003500


	//   ....[8]....
        /*009c*/ 	.word	0x00003580


	//   ....[9]....
        /*00a0*/ 	.word	0x00003590


	//----- nvinfo : EIATTR_VRC_CTA_INIT_COUNT
	.align		4
.L_1275:
        /*00a4*/ 	.byte	0x02, 0x4a
	.zero		1
	.zero		1


	//----- nvinfo : EIATTR_EXIT_INSTR_OFFSETS
	.align		4
        /*00a8*/ 	.byte	0x04, 0x1c
        /*00aa*/ 	.short	(.L_1277 - .L_1276)


	//   ....[0]....
.L_1276:
        /*00ac*/ 	.word	0x00000070


	//   ....[1]....
        /*00b0*/ 	.word	0x0000ccf0


	//----- nvinfo : EIATTR_MAX_THREADS
	.align		4
.L_1277:
        /*00b4*/ 	.byte	0x04, 0x05
        /*00b6*/ 	.short	(.L_1279 - .L_1278)
.L_1278:
        /*00b8*/ 	.word	0x000002a0
        /*00bc*/ 	.word	0x00000001
        /*00c0*/ 	.word	0x00000001


	//----- nvinfo : EIATTR_CRS_STACK_SIZE
	.align		4
.L_1279:
        /*00c4*/ 	.byte	0x04, 0x1e
        /*00c6*/ 	.short	(.L_1281 - .L_1280)
.L_1280:
        /*00c8*/ 	.word	0x00000000


	//----- nvinfo : EIATTR_CBANK_PARAM_SIZE
	.align		4
.L_1281:
        /*00cc*/ 	.byte	0x03, 0x19
        /*00ce*/ 	.short	0x00a0


	//----- nvinfo : EIATTR_PARAM_CBANK
	.align		4
        /*00d0*/ 	.byte	0x04, 0x0a
        /*00d2*/ 	.short	(.L_1283 - .L_1282)
	.align		4
.L_1282:
        /*00d4*/ 	.word	index@(.nv.constant0._Z35group_norm_nhwc_fwd_one_pass_kernelI11Bf16IOFp32WLi512ELi84ELi672EEv26Group_norm_nhwc_fwd_params)
        /*00d8*/ 	.short	0x0380
        /*00da*/ 	.short	0x00a0


	//----- nvinfo : EIATTR_SW_WAR
	.align		4
.L_1283:
        /*00dc*/ 	.byte	0x04, 0x36
        /*00de*/ 	.short	(.L_1285 - .L_1284)
.L_1284:
        /*00e0*/ 	.word	0x00000008
.L_1285:


//--------------------- .nv.info._Z35group_norm_nhwc_fwd_one_pass_kernelI11Bf16IOBf16WLi64ELi84ELi672EEv26Group_norm_nhwc_fwd_params --------------------------
	.section	.nv.info._Z35group_norm_nhwc_fwd_one_pass_kernelI11Bf16IOBf16WLi64ELi84ELi672EEv26Group_norm_nhwc_fwd_params,"",@"SHT_CUDA_INFO"
	.sectionflags	@""
	.align	4


	//----- nvinfo : EIATTR_CUDA_API_VERSION
	.align		4
        /*0000*/ 	.byte	0x04, 0x37
        /*0002*/ 	.short	(.L_1287 - .L_1286)
.L_1286:
        /*0004*/ 	.word	0x00000082


	//----- nvinfo : EIATTR_KPARAM_INFO
	.align		4
.L_1287:
        /*0008*/ 	.byte	0x04, 0x17
        /*000a*/ 	.short	(.L_1289 - .L_1288)
.L_1288:
        /*000c*/ 	.word	0x00000000
        /*0010*/ 	.short	0x0000
        /*0012*/ 	.short	0x0000
        /*0014*/ 	.byte	0x00, 0xf0, 0x81, 0x02


	//----- nvinfo : EIATTR_SPARSE_MMA_MASK
	.align		4
.L_1289:
        /*0018*/ 	.byte	0x03, 0x50
        /*001a*/ 	.short	0x0000


	//----- nvinfo : EIATTR_MAXREG_COUNT
	.align		4
        /*001c*/ 	.byte	0x03, 0x1b
        /*001e*/ 	.short	0x0050


	//----- nvinfo : EIATTR_NUM_BARRIERS
	.align		4
        /*0020*/ 	.byte	0x02, 0x4c
        /*0022*/ 	.byte	0x01
	.zero		1


	//----- nvinfo : EIATTR_MERCURY_ISA_VERSION
	.align		4
        /*0024*/ 	.byte	0x03, 0x5f
        /*0026*/ 	.short	0x0101


	//----- nvinfo : EIATTR_INT_WARP_WIDE_INSTR_OFFSETS
	.align		4
        /*0028*/ 	.byte	0x04, 0x31
        /*002a*/ 	.short	(.L_1291 - .L_1290)


	//   ....[0]....
.L_1290:
        /*002c*/ 	.word	0x00001520


	//   ....[1]....
        /*0030*/ 	.word	0x00001540


	//   ....[2]....
        /*0034*/ 	.word	0x00001620


	//   ....[3]....
        /*0038*/ 	.word	0x00001640


	//   ....[4]....
        /*003c*/ 	.word	0x00001750


	//   ....[5]....
        /*0040*/ 	.word	0x000017e0


	//   ....[6]....
        /*0044*/ 	.word	0x000018a0


	//   ....[7]....
        /*0048*/ 	.word	0x000018c0


	//   ....[8]....
        /*004c*/ 	.word	0x00001b10


	//   ....[9]....
        /*0050*/ 	.word	0x00001c00


	//   ....[10]....
        /*0054*/ 	.word	0x00001c20


	//   ....[11]....
        /*0058*/ 	.word	0x00001c50


	//   ....[12]....
        /*005c*/ 	.word	0x00001e60


	//   ....[13]....
        /*0060*/ 	.word	0x00001e80


	//----- nvinfo : EIATTR_COOP_GROUP_MASK_REGIDS
	.align		4
.L_1291:
        /*0064*/ 	.byte	0x04, 0x29
        /*0066*/ 	.short	(.L_1293 - .L_1292)


	//   ....[0]....
.L_1292:
        /*0068*/ 	.word	0xffffffff


	//   ....[1]....
        /*006c*/ 	.word	0xffffffff


	//   ....[2]....
        /*0070*/ 	.word	0xffffffff


	//   ....[3]....
        /*0074*/ 	.word	0xffffffff


	//   ....[4]....
        /*0078*/ 	.word	0xffffffff


	//   ....[5]....
        /*007c*/ 	.word	0xffffffff


	//   ....[6]....
        /*0080*/ 	.word	0xffffffff


	//   ....[7]....
        /*0084*/ 	.word	0xffffffff


	//   ....[8]....
        /*0088*/ 	.word	0xffffffff


	//   ....[9]....
        /*008c*/ 	.word	0xffffffff


	//----- nvinfo : EIATTR_COOP_GROUP_INSTR_OFFSETS
	.align		4
.L_1293:
        /*0090*/ 	.byte	0x04, 0x28
        /*0092*/ 	.short	(.L_1295 - .L_1294)


	//   ....[0]....
.L_1294:
        /*0094*/ 	.word	0x00000be0


	//   ....[1]....
        /*0098*/ 	.word	0x00000bf0


	//   ....[2]....
        /*009c*/ 	.word	0x00000c20


	//   ....[3]....
        /*00a0*/ 	.word	0x00000c30


	//   ....[4]....
        /*00a4*/ 	.word	0x00000c70


	//   ....[5]....
        /*00a8*/ 	.word	0x00000c80


	//   ....[6]....
        /*00ac*/ 	.word	0x00000cc0


	//   ....[7]....
        /*00b0*/ 	.word	0x00000cd0


	//   ....[8]....
        /*00b4*/ 	.word	0x00000d30


	//   ....[9]....
        /*00b8*/ 	.word	0x00000d40


	//----- nvinfo : EIATTR_VRC_CTA_INIT_COUNT
	.align		4
.L_1295:
        /*00bc*/ 	.byte	0x02, 0x4a
	.zero		1
	.zero		1


	//----- nvinfo : EIATTR_EXIT_INSTR_OFFSETS
	.align		4
        /*00c0*/ 	.byte	0x04, 0x1c
        /*00c2*/ 	.short	(.L_1297 - .L_1296)


	//   ....[0]....
.L_1296:
        /*00c4*/ 	.word	0x00000070


	//   ....[1]....
        /*00c8*/ 	.word	0x00003170


	//----- nvinfo : EIATTR_MAX_THREADS
	.align		4
.L_1297:
        /*00cc*/ 	.byte	0x04, 0x05
        /*00ce*/ 	.short	(.L_1299 - .L_1298)
.L_1298:
        /*00d0*/ 	.word	0x000002a0
        /*00d4*/ 	.word	0x00000001
        /*00d8*/ 	.word	0x00000001


	//----- nvinfo : EIATTR_CRS_STACK_SIZE
	.align		4
.L_1299:
        /*00dc*/ 	.byte	0x04, 0x1e
        /*00de*/ 	.short	(.L_1301 - .L_1300)
.L_1300:
        /*00e0*/ 	.word	0x00000000


	//----- nvinfo : EIATTR_CBANK_PARAM_SIZE
	.align		4
.L_1301:
        /*00e4*/ 	.byte	0x03, 0x19
        /*00e6*/ 	.short	0x00a0


	//----- nvinfo : EIATTR_PARAM_CBANK
	.align		4
        /*00e8*/ 	.byte	0x04, 0x0a
        /*00ea*/ 	.short	(.L_1303 - .L_1302)
	.align		4
.L_1302:
        /*00ec*/ 	.word	index@(.nv.constant0._Z35group_norm_nhwc_fwd_one_pass_kernelI11Bf16IOBf16WLi64ELi84ELi672EEv26Group_norm_nhwc_fwd_params)
        /*00f0*/ 	.short	0x0380
        /*00f2*/ 	.short	0x00a0


	//----- nvinfo : EIATTR_SW_WAR
	.align		4
.L_1303:
        /*00f4*/ 	.byte	0x04, 0x36
        /*00f6*/ 	.short	(.L_1305 - .L_1304)
.L_1304:
        /*00f8*/ 	.word	0x00000008
.L_1305:


//--------------------- .nv.info._Z35group_norm_nhwc_fwd_one_pass_kernelI11Bf16IOBf16WLi128ELi84ELi672EEv26Group_norm_nhwc_fwd_params --------------------------
	.section	.nv.info._Z35group_norm_nhwc_fwd_one_pass_kernelI11Bf16IOBf16WLi128ELi84ELi672EEv26Group_norm_nhwc_fwd_params,"",@"SHT_CUDA_INFO"
	.sectionflags	@""
	.align	4


	//----- nvinfo : EIATTR_CUDA_API_VERSION
	.align		4
        /*0000*/ 	.byte	0x04, 0x37
        /*0002*/ 	.short	(.L_1307 - .L_1306)
.L_1306:
        /*0004*/ 	.word	0x00000082


	//----- nvinfo : EIATTR_KPARAM_INFO
	.align		4
.L_1307:
        /*0008*/ 	.byte	0x04, 0x17
        /*000a*/ 	.short	(.L_1309 - .L_1308)
.L_1308:
        /*000c*/ 	.word	0x00000000
        /*0010*/ 	.short	0x0000
        /*0012*/ 	.short	0x0000
        /*0014*/ 	.byte	0x00, 0xf0, 0x81, 0x02


	//----- nvinfo : EIATTR_SPARSE_MMA_MASK
	.align		4
.L_1309:
        /*0018*/ 	.byte	0x03, 0x50
        /*001a*/ 	.short	0x0000


	//----- nvinfo : EIATTR_MAXREG_COUNT
	.align		4
        /*001c*/ 	.byte	0x03, 0x1b
        /*001e*/ 	.short	0x0050


	//----- nvinfo : EIATTR_NUM_BARRIERS
	.align		4
        /*0020*/ 	.byte	0x02, 0x4c
        /*0022*/ 	.byte	0x01
	.zero		1


	//----- nvinfo : EIATTR_MERCURY_ISA_VERSION
	.align		4
        /*0024*/ 	.byte	0x03, 0x5f
        /*0026*/ 	.short	0x0101


	//----- nvinfo : EIATTR_COOP_GROUP_MASK_REGIDS
	.align		4
        /*0028*/ 	.byte	0x04, 0x29
        /*002a*/ 	.short	(.L_1311 - .L_1310)


	//   ....[0]....
.L_1310:
        /*002c*/ 	.word	0xffffffff


	//   ....[1]....
        /*0030*/ 	.word	0xffffffff


	//   ....[2]....
        /*0034*/ 	.word	0xffffffff


	//   ....[3]....
        /*0038*/ 	.word	0xffffffff


	//   ....[4]....
        /*003c*/ 	.word	0xffffffff


	//   ....[5]....
        /*0040*/ 	.word	0xffffffff


	//   ....[6]....
        /*0044*/ 	.word	0xffffffff


	//   ....[7]....
        /*0048*/ 	.word	0xffffffff


	//   ....[8]....
        /*004c*/ 	.word	0xffffffff


	//   ....[9]....
        /*0050*/ 	.word	0xffffffff


	//----- nvinfo : EIATTR_COOP_GROUP_INSTR_OFFSETS
	.align		4
.L_1311:
        /*0054*/ 	.byte	0x04, 0x28
        /*0056*/ 	.short	(.L_1313 - .L_1312)


	//   ....[0]....
.L_1312:
        /*0058*/ 	.word	0x00001040


	//   ....[1]....
        /*005c*/ 	.word	0x00001050


	//   ....[2]....
        /*0060*/ 	.word	0x00001080


	//   ....[3]....
        /*0064*/ 	.word	0x00001090


	//   ....[4]....
        /*0068*/ 	.word	0x000010d0


	//   ....[5]....
        /*006c*/ 	.word	0x000010e0


	//   ....[6]....
        /*0070*/ 	.word	0x00001120


	//   ....[7]....
        /*0074*/ 	.word	0x00001130


	//   ....[8]....
        /*0078*/ 	.word	0x000011a0


	//   ....[9]....
        /*007c*/ 	.word	0x000011b0


	//----- nvinfo : EIATTR_VRC_CTA_INIT_COUNT
	.align		4
.L_1313:
        /*0080*/ 	.byte	0x02, 0x4a
	.zero		1
	.zero		1


	//----- nvinfo : EIATTR_EXIT_INSTR_OFFSETS
	.align		4
        /*0084*/ 	.byte	0x04, 0x1c
        /*0086*/ 	.short	(.L_1315 - .L_1314)


	//   ....[0]....
.L_1314:
        /*0088*/ 	.word	0x00000060


	//   ....[1]....
        /*008c*/ 	.word	0x00003f30


	//----- nvinfo : EIATTR_MAX_THREADS
	.align		4
.L_1315:
        /*0090*/ 	.byte	0x04, 0x05
        /*0092*/ 	.short	(.L_1317 - .L_1316)
.L_1316:
        /*0094*/ 	.word	0x000002a0
        /*0098*/ 	.word	0x00000001
        /*009c*/ 	.word	0x00000001


	//----- nvinfo : EIATTR_CRS_STACK_SIZE
	.align		4
.L_1317:
        /*00a0*/ 	.byte	0x04, 0x1e
        /*00a2*/ 	.short	(.L_1319 - .L_1318)
.L_1318:
        /*00a4*/ 	.word	0x00000000


	//----- nvinfo : EIATTR_CBANK_PARAM_SIZE
	.align		4
.L_1319:
        /*00a8*/ 	.byte	0x03, 0x19
        /*00aa*/ 	.short	0x00a0


	//----- nvinfo : EIATTR_PARAM_CBANK
	.align		4
        /*00ac*/ 	.byte	0x04, 0x0a
        /*00ae*/ 	.short	(.L_1321 - .L_1320)
	.align		4
.L_1320:
        /*00b0*/ 	.word	index@(.nv.constant0._Z35group_norm_nhwc_fwd_one_pass_kernelI11Bf16IOBf16WLi128ELi84ELi672EEv26Group_norm_nhwc_fwd_params)
        /*00b4*/ 	.short	0x0380
        /*00b6*/ 	.short	0x00a0


	//----- nvinfo : EIATTR_SW_WAR
	.align		4
.L_1321:
        /*00b8*/ 	.byte	0x04, 0x36
        /*00ba*/ 	.short	(.L_1323 - .L_1322)
.L_1322:
        /*00bc*/ 	.word	0x00000008
.L_1323:


//--------------------- .nv.info._Z35group_norm_nhwc_fwd_one_pass_kernelI11Bf16IOBf16WLi256ELi84ELi672EEv26Group_norm_nhwc_fwd_params --------------------------
	.section	.nv.info._Z35group_norm_nhwc_fwd_one_pass_kernelI11Bf16IOBf16WLi256ELi84ELi672EEv26Group_norm_nhwc_fwd_params,"",@"SHT_CUDA_INFO"
	.sectionflags	@""
	.align	4


	//----- nvinfo : EIATTR_CUDA_API_VERSION
	.align		4
        /*0000*/ 	.byte	0x04, 0x37
        /*0002*/ 	.short	(.L_1325 - .L_1324)
.L_1324:
        /*0004*/ 	.word	0x00000082


	//----- nvinfo : EIATTR_KPARAM_INFO
	.align		4
.L_1325:
        /*0008*/ 	.byte	0x04, 0x17
        /*000a*/ 	.short	(.L_1327 - .L_1326)
.L_1326:
        /*000c*/ 	.word	0x00000000
        /*0010*/ 	.short	0x0000
        /*0012*/ 	.short	0x0000
        /*0014*/ 	.byte	0x00, 0xf0, 0x81, 0x02


	//----- nvinfo : EIATTR_SPARSE_MMA_MASK
	.align		4
.L_1327:
        /*0018*/ 	.byte	0x03, 0x50
        /*001a*/ 	.short	0x0000


	//----- nvinfo : EIATTR_MAXREG_COUNT
	.align		4
        /*001c*/ 	.byte	0x03, 0x1b
        /*001e*/ 	.short	0x0050


	//----- nvinfo : EIATTR_NUM_BARRIERS
	.align		4
        /*0020*/ 	.byte	0x02, 0x4c
        /*0022*/ 	.byte	0x01
	.zero		1


	//----- nvinfo : EIATTR_MERCURY_ISA_VERSION
	.align		4
        /*0024*/ 	.byte	0x03, 0x5f
        /*0026*/ 	.short	0x0101


	//----- nvinfo : EIATTR_COOP_GROUP_MASK_REGIDS
	.align		4
        /*0028*/ 	.byte	0x04, 0x29
        /*002a*/ 	.short	(.L_1329 - .L_1328)


	//   ....[0]....
.L_1328:
        /*002c*/ 	.word	0xffffffff


	//   ....[1]....
        /*0030*/ 	.word	0xffffffff


	//   ....[2]....
        /*0034*/ 	.word	0xffffffff


	//   ....[3]....
        /*0038*/ 	.word	0xffffffff


	//   ....[4]....
        /*003c*/ 	.word	0xffffffff


	//   ....[5]....
        /*0040*/ 	.word	0xffffffff


	//   ....[6]....
        /*0044*/ 	.word	0xffffffff


	//   ....[7]....
        /*0048*/ 	.word	0xffffffff


	//   ....[8]....
        /*004c*/ 	.word	0xffffffff


	//   ....[9]....
        /*0050*/ 	.word	0xffffffff


	//----- nvinfo : EIATTR_COOP_GROUP_INSTR_OFFSETS
	.align		4
.L_1329:
        /*0054*/ 	.byte	0x04, 0x28
        /*0056*/ 	.short	(.L_1331 - .L_1330)


	//   ....[0]....
.L_1330:
        /*0058*/ 	.word	0x00001c20


	//   ....[1]....
        /*005c*/ 	.word	0x00001c30


	//   ....[2]....
        /*0060*/ 	.word	0x00001c70


	//   ....[3]....
        /*0064*/ 	.word	0x00001c80


	//   ....[4]....
        /*0068*/ 	.word	0x00001cc0


	//   ....[5]....
        /*006c*/ 	.word	0x00001cd0


	//   ....[6]....
        /*0070*/ 	.word	0x00001d10


	//   ....[7]....
        /*0074*/ 	.word	0x00001d20


	//   ....[8]....
        /*0078*/ 	.word	0x00001db0


	//   ....[9]....
        /*007c*/ 	.word	0x00001dc0


	//----- nvinfo : EIATTR_VRC_CTA_INIT_COUNT
	.align		4
.L_1331:
        /*0080*/ 	.byte	0x02, 0x4a
	.zero		1
	.zero		1


	//----- nvinfo : EIATTR_EXIT_INSTR_OFFSETS
	.align		4
        /*0084*/ 	.byte	0x04, 0x1c
        /*0086*/ 	.short	(.L_1333 - .L_1332)


	//   ....[0]....
.L_1332:
        /*0088*/ 	.word	0x00000060


	//   ....[1]....
        /*008c*/ 	.word	0x000069d0


	//----- nvinfo : EIATTR_MAX_THREADS
	.align		4
.L_1333:
        /*0090*/ 	.byte	0x04, 0x05
        /*0092*/ 	.short	(.L_1335 - .L_1334)
.L_1334:
        /*0094*/ 	.word	0x000002a0
        /*0098*/ 	.word	0x00000001
        /*009c*/ 	.word	0x00000001


	//----- nvinfo : EIATTR_CRS_STACK_SIZE
	.align		4
.L_1335:
        /*00a0*/ 	.byte	0x04, 0x1e
        /*00a2*/ 	.short	(.L_1337 - .L_1336)
.L_1336:
        /*00a4*/ 	.word	0x00000000


	//----- nvinfo : EIATTR_CBANK_PARAM_SIZE
	.align		4
.L_1337:
        /*00a8*/ 	.byte	0x03, 0x19
        /*00aa*/ 	.short	0x00a0


	//----- nvinfo : EIATTR_PARAM_CBANK
	.align		4
        /*00ac*/ 	.byte	0x04, 0x0a
        /*00ae*/ 	.short	(.L_1339 - .L_1338)
	.align		4
.L_1338:
        /*00b0*/ 	.word	index@(.nv.constant0._Z35group_norm_nhwc_fwd_one_pass_kernelI11Bf16IOBf16WLi256ELi84ELi672EEv26Group_norm_nhwc_fwd_params)
        /*00b4*/ 	.short	0x0380
        /*00b6*/ 	.short	0x00a0


	//----- nvinfo : EIATTR_SW_WAR
	.align		4
.L_1339:
        /*00b8*/ 	.byte	0x04, 0x36
        /*00ba*/ 	.short	(.L_1341 - .L_1340)
.L_1340:
        /*00bc*/ 	.word	0x00000008
.L_1341:


//--------------------- .nv.info._Z35group_norm_nhwc_fwd_one_pass_kernelI11Bf16IOBf16WLi512ELi84ELi672EEv26Group_norm_nhwc_fwd_params --------------------------
	.section	.nv.info._Z35group_norm_nhwc_fwd_one_pass_kernelI11Bf16IOBf16WLi512ELi84ELi672EEv26Group_norm_nhwc_fwd_params,"",@"SHT_CUDA_INFO"
	.sectionflags	@""
	.align	4


	//----- nvinfo : EIATTR_CUDA_API_VERSION
	.align		4
        /*0000*/ 	.byte	0x04, 0x37
        /*0002*/ 	.short	(.L_1343 - .L_1342)
.L_1342:
        /*0004*/ 	.word	0x00000082


	//----- nvinfo : EIATTR_KPARAM_INFO
	.align		4
.L_1343:
        /*0008*/ 	.byte	0x04, 0x17
        /*000a*/ 	.short	(.L_1345 - .L_1344)
.L_1344:
        /*000c*/ 	.word	0x00000000
        /*0010*/ 	.short	0x0000
        /*0012*/ 	.short	0x0000
        /*0014*/ 	.byte	0x00, 0xf0, 0x81, 0x02


	//----- nvinfo : EIATTR_SPARSE_MMA_MASK
	.align		4
.L_1345:
        /*0018*/ 	.byte	0x03, 0x50
        /*001a*/ 	.short	0x0000


	//----- nvinfo : EIATTR_MAXREG_COUNT
	.align		4
        /*001c*/ 	.byte	0x03, 0x1b
        /*001e*/ 	.short	0x0050


	//----- nvinfo : EIATTR_NUM_BARRIERS
	.align		4
        /*0020*/ 	.byte	0x02, 0x4c
        /*0022*/ 	.byte	0x01
	.zero		1


	//----- nvinfo : EIATTR_ANNOTATIONS
	.align		4
        /*0024*/ 	.byte	0x04, 0x55
        /*0026*/ 	.short	(.L_1347 - .L_1346)


	//   ....[0]....
.L_1346:
        /*0028*/ 	.word	0x00000001
        /*002c*/ 	.byte	0xa0, 0x01, 0x00, 0x00, 0x01, 0x00, 0x00, 0x00, 0xb0, 0x01, 0x00, 0x00, 0x01, 0x00, 0x00, 0x00
        /*003c*/ 	.byte	0x50, 0x3c, 0x00, 0x00, 0x01, 0x00, 0x00, 0x00, 0xb0, 0x3c, 0x00, 0x00, 0x01, 0x00, 0x00, 0x00
        /*004c*/ 	.byte	0x80, 0x53, 0x00, 0x00


	//----- nvinfo : EIATTR_MERCURY_ISA_VERSION
	.align		4
.L_1347:
        /*0050*/ 	.byte	0x03, 0x5f
        /*0052*/ 	.short	0x0101


	//----- nvinfo : EIATTR_COOP_GROUP_MASK_REGIDS
	.align		4
        /*0054*/ 	.byte	0x04, 0x29
        /*0056*/ 	.short	(.L_1349 - .L_1348)


	//   ....[0]....
.L_1348:
        /*0058*/ 	.word	0xffffffff


	//   ....[1]....
        /*005c*/ 	.word	0xffffffff


	//   ....[2]....
        /*0060*/ 	.word	0xffffffff


	//   ....[3]....
        /*0064*/ 	.word	0xffffffff


	//   ....[4]....
        /*0068*/ 	.word	0xffffffff


	//   ....[5]....
        /*006c*/ 	.word	0xffffffff


	//   ....[6]....
        /*0070*/ 	.word	0xffffffff


	//   ....[7]....
        /*0074*/ 	.word	0xffffffff


	//   ....[8]....
        /*0078*/ 	.word	0xffffffff


	//   ....[9]....
        /*007c*/ 	.word	0xffffffff


	//----- nvinfo : EIATTR_COOP_GROUP_INSTR_OFFSETS
	.align		4
.L_1349:
        /*0080*/ 	.byte	0x04, 0x28
        /*0082*/ 	.short	(.L_1351 - .L_1350)


	//   ....[0]....
.L_1350:
        /*0084*/ 	.word	0x00003420


	//   ....[1]....
        /*0088*/ 	.word	0x00003430


	//   ....[2]....
        /*008c*/ 	.word	0x00003470


	//   ....[3]....
        /*0090*/ 	.word	0x00003480


	//   ....[4]....
        /*0094*/ 	.word	0x000034c0


	//   ....[5]....
        /*0098*/ 	.word	0x000034d0


	//   ....[6]....
        /*009c*/ 	.word	0x00003510


	//   ....[7]....
        /*00a0*/ 	.word	0x00003520


	//   ....[8]....
        /*00a4*/ 	.word	0x000035a0


	//   ....[9]....
        /*00a8*/ 	.word	0x000035b0


	//----- nvinfo : EIATTR_VRC_CTA_INIT_COUNT
	.align		4
.L_1351:
        /*00ac*/ 	.byte	0x02, 0x4a
	.zero		1
	.zero		1


	//----- nvinfo : EIATTR_EXIT_INSTR_OFFSETS
	.align		4
        /*00b0*/ 	.byte	0x04, 0x1c
        /*00b2*/ 	.short	(.L_1353 - .L_1352)


	//   ....[0]....
.L_1352:
        /*00b4*/ 	.word	0x00000070


	//   ....[1]....
        /*00b8*/ 	.word	0x0000cd70


	//----- nvinfo : EIATTR_MAX_THREADS
	.align		4
.L_1353:
        /*00bc*/ 	.byte	0x04, 0x05
        /*00be*/ 	.short	(.L_1355 - .L_1354)
.L_1354:
        /*00c0*/ 	.word	0x000002a0
        /*00c4*/ 	.word	0x00000001
        /*00c8*/ 	.word	0x00000001


	//----- nvinfo : EIATTR_CRS_STACK_SIZE
	.align		4
.L_1355:
        /*00cc*/ 	.byte	0x04, 0x1e
        /*00ce*/ 	.short	(.L_1357 - .L_1356)
.L_1356:
        /*00d0*/ 	.word	0x00000000


	//----- nvinfo : EIATTR_CBANK_PARAM_SIZE
	.align		4
.L_1357:
        /*00d4*/ 	.byte	0x03, 0x19
        /*00d6*/ 	.short	0x00a0


	//----- nvinfo : EIATTR_PARAM_CBANK
	.align		4
        /*00d8*/ 	.byte	0x04, 0x0a
        /*00da*/ 	.short	(.L_1359 - .L_1358)
	.align		4
.L_1358:
        /*00dc*/ 	.word	index@(.nv.constant0._Z35group_norm_nhwc_fwd_one_pass_kernelI11Bf16IOBf16WLi512ELi84ELi672EEv26Group_norm_nhwc_fwd_params)
        /*00e0*/ 	.short	0x0380
        /*00e2*/ 	.short	0x00a0


	//----- nvinfo : EIATTR_SW_WAR
	.align		4
.L_1359:
        /*00e4*/ 	.byte	0x04, 0x36
        /*00e6*/ 	.short	(.L_1361 - .L_1360)
.L_1360:
        /*00e8*/ 	.word	0x00000008
.L_1361:


//--------------------- .nv.info._Z35group_norm_nhwc_fwd_one_pass_kernelI11Bf16IOFp16WLi64ELi84ELi672EEv26Group_norm_nhwc_fwd_params --------------------------
	.section	.nv.info._Z35group_norm_nhwc_fwd_one_pass_kernelI11Bf16IOFp16WLi64ELi84ELi672EEv26Group_norm_nhwc_fwd_params,"",@"SHT_CUDA_INFO"
	.sectionflags	@""
	.align	4


	//----- nvinfo : EIATTR_CUDA_API_VERSION
	.align		4
        /*0000*/ 	.byte	0x04, 0x37
        /*0002*/ 	.short	(.L_1363 - .L_1362)
.L_1362:
        /*0004*/ 	.word	0x00000082


	//----- nvinfo : EIATTR_KPARAM_INFO
	.align		4
.L_1363:
        /*0008*/ 	.byte	0x04, 0x17
        /*000a*/ 	.short	(.L_1365 - .L_1364)
.L_1364:
        /*000c*/ 	.word	0x00000000
        /*0010*/ 	.short	0x0000
        /*0012*/ 	.short	0x0000
        /*0014*/ 	.byte	0x00, 0xf0, 0x81, 0x02


	//----- nvinfo : EIATTR_SPARSE_MMA_MASK
	.align		4
.L_1365:
        /*0018*/ 	.byte	0x03, 0x50
        /*001a*/ 	.short	0x0000


	//----- nvinfo : EIATTR_MAXREG_COUNT
	.align		4
        /*001c*/ 	.byte	0x03, 0x1b
        /*001e*/ 	.short	0x0050


	//----- nvinfo : EIATTR_NUM_BARRIERS
	.align		4
        /*0020*/ 	.byte	0x02, 0x4c
        /*0022*/ 	.byte	0x01
	.zero		1


	//----- nvinfo : EIATTR_MERCURY_ISA_VERSION
	.align		4
        /*0024*/ 	.byte	0x03, 0x5f
        /*0026*/ 	.short	0x0101


	//----- nvinfo : EIATTR_INT_WARP_WIDE_INSTR_OFFSETS
	.align		4
        /*0028*/ 	.byte	0x04, 0x31
        /*002a*/ 	.short	(.L_1367 - .L_1366)


	//   ....[0]....
.L_1366:
        /*002c*/ 	.word	0x00001520


	//   ....[1]....
        /*0030*/ 	.word	0x00001540


	//   ....[2]....
        /*0034*/ 	.word	0x00001620


	//   ....[3]....
        /*0038*/ 	.word	0x00001640


	//   ....[4]....
        /*003c*/ 	.word	0x00001750


	//   ....[5]....
        /*0040*/ 	.word	0x000017e0


	//   ....[6]....
        /*0044*/ 	.word	0x000018a0


	//   ....[7]....
        /*0048*/ 	.word	0x000018c0


	//   ....[8]....
        /*004c*/ 	.word	0x00001b10


	//   ....[9]....
        /*0050*/ 	.word	0x00001c00


	//   ....[10]....
        /*0054*/ 	.word	0x00001c20


	//   ....[11]....
        /*0058*/ 	.word	0x00001c50


	//   ....[12]....
        /*005c*/ 	.word	0x00001e60


	//   ....[13]....
        /*0060*/ 	.word	0x00001e80


	//----- nvinfo : EIATTR_COOP_GROUP_MASK_REGIDS
	.align		4
.L_1367:
        /*0064*/ 	.byte	0x04, 0x29
        /*0066*/ 	.short	(.L_1369 - .L_1368)


	//   ....[0]....
.L_1368:
        /*0068*/ 	.word	0xffffffff


	//   ....[1]....
        /*006c*/ 	.word	0xffffffff


	//   ....[2]....
        /*0070*/ 	.word	0xffffffff


	//   ....[3]....
        /*0074*/ 	.word	0xffffffff


	//   ....[4]....
        /*0078*/ 	.word	0xffffffff


	//   ....[5]....
        /*007c*/ 	.word	0xffffffff


	//   ....[6]....
        /*0080*/ 	.word	0xffffffff


	//   ....[7]....
        /*0084*/ 	.word	0xffffffff


	//   ....[8]....
        /*0088*/ 	.word	0xffffffff


	//   ....[9]....
        /*008c*/ 	.word	0xffffffff


	//----- nvinfo : EIATTR_COOP_GROUP_INSTR_OFFSETS
	.align		4
.L_1369:
        /*0090*/ 	.byte	0x04, 0x28
        /*0092*/ 	.short	(.L_1371 - .L_1370)


	//   ....[0]....
.L_1370:
        /*0094*/ 	.word	0x00000be0


	//   ....[1]....
        /*0098*/ 	.word	0x00000bf0


	//   ....[2]....
        /*009c*/ 	.word	0x00000c20


	//   ....[3]....
        /*00a0*/ 	.word	0x00000c30


	//   ....[4]....
        /*00a4*/ 	.word	0x00000c70


	//   ....[5]....
        /*00a8*/ 	.word	0x00000c80


	//   ....[6]....
        /*00ac*/ 	.word	0x00000cc0


	//   ....[7]....
        /*00b0*/ 	.word	0x00000cd0


	//   ....[8]....
        /*00b4*/ 	.word	0x00000d30


	//   ....[9]....
        /*00b8*/ 	.word	0x00000d40


	//----- nvinfo : EIATTR_VRC_CTA_INIT_COUNT
	.align		4
.L_1371:
        /*00bc*/ 	.byte	0x02, 0x4a
	.zero		1
	.zero		1


	//----- nvinfo : EIATTR_EXIT_INSTR_OFFSETS
	.align		4
        /*00c0*/ 	.byte	0x04, 0x1c
        /*00c2*/ 	.short	(.L_1373 - .L_1372)


	//   ....[0]....
.L_1372:
        /*00c4*/ 	.word	0x00000070


	//   ....[1]....
        /*00c8*/ 	.word	0x00003170


	//----- nvinfo : EIATTR_MAX_THREADS
	.align		4
.L_1373:
        /*00cc*/ 	.byte	0x04, 0x05
        /*00ce*/ 	.short	(.L_1375 - .L_1374)
.L_1374:
        /*00d0*/ 	.word	0x000002a0
        /*00d4*/ 	.word	0x00000001
        /*00d8*/ 	.word	0x00000001


	//----- nvinfo : EIATTR_CRS_STACK_SIZE
	.align		4
.L_1375:
        /*00dc*/ 	.byte	0x04, 0x1e
        /*00de*/ 	.short	(.L_1377 - .L_1376)
.L_1376:
        /*00e0*/ 	.word	0x00000000


	//----- nvinfo : EIATTR_CBANK_PARAM_SIZE
	.align		4
.L_1377:
        /*00e4*/ 	.byte	0x03, 0x19
        /*00e6*/ 	.short	0x00a0


	//----- nvinfo : EIATTR_PARAM_CBANK
	.align		4
        /*00e8*/ 	.byte	0x04, 0x0a
        /*00ea*/ 	.short	(.L_1379 - .L_1378)
	.align		4
.L_1378:
        /*00ec*/ 	.word	index@(.nv.constant0._Z35group_norm_nhwc_fwd_one_pass_kernelI11Bf16IOFp16WLi64ELi84ELi672EEv26Group_norm_nhwc_fwd_params)
        /*00f0*/ 	.short	0x0380
        /*00f2*/ 	.short	0x00a0


	//----- nvinfo : EIATTR_SW_WAR
	.align		4
.L_1379:
        /*00f4*/ 	.byte	0x04, 0x36
        /*00f6*/ 	.short	(.L_1381 - .L_1380)
.L_1380:
        /*00f8*/ 	.word	0x00000008
.L_1381:


//--------------------- .nv.info._Z35group_norm_nhwc_fwd_one_pass_kernelI11Bf16IOFp16WLi128ELi84ELi672EEv26Group_norm_nhwc_fwd_params --------------------------
	.section	.nv.info._Z35group_norm_nhwc_fwd_one_pass_kernelI11Bf16IOFp16WLi128ELi84ELi672EEv26Group_norm_nhwc_fwd_params,"",@"SHT_CUDA_INFO"
	.sectionflags	@""
	.align	4


	//----- nvinfo : EIATTR_CUDA_API_VERSION
	.align		4
        /*0000*/ 	.byte	0x04, 0x37
        /*0002*/ 	.short	(.L_1383 - .L_1382)
.L_1382:
        /*0004*/ 	.word	0x00000082


	//----- nvinfo : EIATTR_KPARAM_INFO
	.align		4
.L_1383:
        /*0008*/ 	.byte	0x04, 0x17
        /*000a*/ 	.short	(.L_1385 - .L_1384)
.L_1384:
        /*000c*/ 	.word	0x00000000
        /*0010*/ 	.short	0x0000
        /*0012*/ 	.short	0x0000
        /*0014*/ 	.byte	0x00, 0xf0, 0x81, 0x02


	//----- nvinfo : EIATTR_SPARSE_MMA_MASK
	.align		4
.L_1385:
        /*0018*/ 	.byte	0x03, 0x50
        /*001a*/ 	.short	0x0000


	//----- nvinfo : EIATTR_MAXREG_COUNT
	.align		4
        /*001c*/ 	.byte	0x03, 0x1b
        /*001e*/ 	.short	0x0050


	//----- nvinfo : EIATTR_NUM_BARRIERS
	.align		4
        /*0020*/ 	.byte	0x02, 0x4c
        /*0022*/ 	.byte	0x01
	.zero		1


	//----- nvinfo : EIATTR_MERCURY_ISA_VERSION
	.align		4
        /*0024*/ 	.byte	0x03, 0x5f
        /*0026*/ 	.short	0x0101


	//----- nvinfo : EIATTR_COOP_GROUP_MASK_REGIDS
	.align		4
        /*0028*/ 	.byte	0x04, 0x29
        /*002a*/ 	.short	(.L_1387 - .L_1386)


	//   ....[0]....
.L_1386:
        /*002c*/ 	.word	0xffffffff


	//   ....[1]....
        /*0030*/ 	.word	0xffffffff


	//   ....[2]....
        /*0034*/ 	.word	0xffffffff


	//   ....[3]....
        /*0038*/ 	.word	0xffffffff


	//   ....[4]....
        /*003c*/ 	.word	0xffffffff


	//   ....[5]....
        /*0040*/ 	.word	0xffffffff


	//   ....[6]....
        /*0044*/ 	.word	0xffffffff


	//   ....[7]....
        /*0048*/ 	.word	0xffffffff


	//   ....[8]....
        /*004c*/ 	.word	0xffffffff


	//   ....[9]....
        /*0050*/ 	.word	0xffffffff


	//----- nvinfo : EIATTR_COOP_GROUP_INSTR_OFFSETS
	.align		4
.L_1387:
        /*0054*/ 	.byte	0x04, 0x28
        /*0056*/ 	.short	(.L_1389 - .L_1388)


	//   ....[0]....
.L_1388:
        /*0058*/ 	.word	0x00001040


	//   ....[1]....
        /*005c*/ 	.word	0x00001050


	//   ....[2]....
        /*0060*/ 	.word	0x00001080


	//   ....[3]....
        /*0064*/ 	.word	0x00001090


	//   ....[4]....
        /*0068*/ 	.word	0x000010d0


	//   ....[5]....
        /*006c*/ 	.word	0x000010e0


	//   ....[6]....
        /*0070*/ 	.word	0x00001120


	//   ....[7]....
        /*0074*/ 	.word	0x00001130


	//   ....[8]....
        /*0078*/ 	.word	0x000011a0


	//   ....[9]....
        /*007c*/ 	.word	0x000011b0


	//----- nvinfo : EIATTR_VRC_CTA_INIT_COUNT
	.align		4
.L_1389:
        /*0080*/ 	.byte	0x02, 0x4a
	.zero		1
	.zero		1


	//----- nvinfo : EIATTR_EXIT_INSTR_OFFSETS
	.align		4
        /*0084*/ 	.byte	0x04, 0x1c
        /*0086*/ 	.short	(.L_1391 - .L_1390)


	//   ....[0]....
.L_1390:
        /*0088*/ 	.word	0x00000060


	//   ....[1]....
        /*008c*/ 	.word	0x00003f30


	//----- nvinfo : EIATTR_MAX_THREADS
	.align		4
.L_1391:
        /*0090*/ 	.byte	0x04, 0x05
        /*0092*/ 	.short	(.L_1393 - .L_1392)
.L_1392:
        /*0094*/ 	.word	0x000002a0
        /*0098*/ 	.word	0x00000001
        /*009c*/ 	.word	0x00000001


	//----- nvinfo : EIATTR_CRS_STACK_SIZE
	.align		4
.L_1393:
        /*00a0*/ 	.byte	0x04, 0x1e
        /*00a2*/ 	.short	(.L_1395 - .L_1394)
.L_1394:
        /*00a4*/ 	.word	0x00000000


	//----- nvinfo : EIATTR_CBANK_PARAM_SIZE
	.align		4
.L_1395:
        /*00a8*/ 	.byte	0x03, 0x19
        /*00aa*/ 	.short	0x00a0


	//----- nvinfo : EIATTR_PARAM_CBANK
	.align		4
        /*00ac*/ 	.byte	0x04, 0x0a
        /*00ae*/ 	.short	(.L_1397 - .L_1396)
	.align		4
.L_1396:
        /*00b0*/ 	.word	index@(.nv.constant0._Z35group_norm_nhwc_fwd_one_pass_kernelI11Bf16IOFp16WLi128ELi84ELi672EEv26Group_norm_nhwc_fwd_params)
        /*00b4*/ 	.short	0x0380
        /*00b6*/ 	.short	0x00a0


	//----- nvinfo : EIATTR_SW_WAR
	.align		4
.L_1397:
        /*00b8*/ 	.byte	0x04, 0x36
        /*00ba*/ 	.short	(.L_1399 - .L_1398)
.L_1398:
        /*00bc*/ 	.word	0x00000008
.L_1399:


//--------------------- .nv.info._Z35group_norm_nhwc_fwd_one_pass_kernelI11Bf16IOFp16WLi256ELi84ELi672EEv26Group_norm_nhwc_fwd_params --------------------------
	.section	.nv.info._Z35group_norm_nhwc_fwd_one_pass_kernelI11Bf16IOFp16WLi256ELi84ELi672EEv26Group_norm_nhwc_fwd_params,"",@"SHT_CUDA_INFO"
	.sectionflags	@""
	.align	4


	//----- nvinfo : EIATTR_CUDA_API_VERSION
	.align		4
        /*0000*/ 	.byte	0x04, 0x37
        /*0002*/ 	.short	(.L_1401 - .L_1400)
.L_1400:
        /*0004*/ 	.word	0x00000082


	//----- nvinfo : EIATTR_KPARAM_INFO
	.align		4
.L_1401:
        /*0008*/ 	.byte	0x04, 0x17
        /*000a*/ 	.short	(.L_1403 - .L_1402)
.L_1402:
        /*000c*/ 	.word	0x00000000
        /*0010*/ 	.short	0x0000
        /*0012*/ 	.short	0x0000
        /*0014*/ 	.byte	0x00, 0xf0, 0x81, 0x02


	//----- nvinfo : EIATTR_SPARSE_MMA_MASK
	.align		4
.L_1403:
        /*0018*/ 	.byte	0x03, 0x50
        /*001a*/ 	.short	0x0000


	//----- nvinfo : EIATTR_MAXREG_COUNT
	.align		4
        /*001c*/ 	.byte	0x03, 0x1b
        /*001e*/ 	.short	0x0050


	//----- nvinfo : EIATTR_NUM_BARRIERS
	.align		4
        /*0020*/ 	.byte	0x02, 0x4c
        /*0022*/ 	.byte	0x01
	.zero		1


	//----- nvinfo : EIATTR_MERCURY_ISA_VERSION
	.align		4
        /*0024*/ 	.byte	0x03, 0x5f
        /*0026*/ 	.short	0x0101


	//----- nvinfo : EIATTR_COOP_GROUP_MASK_REGIDS
	.align		4
        /*0028*/ 	.byte	0x04, 0x29
        /*002a*/ 	.short	(.L_1405 - .L_1404)


	//   ....[0]....
.L_1404:
        /*002c*/ 	.word	0xffffffff


	//   ....[1]....
        /*0030*/ 	.word	0xffffffff


	//   ....[2]....
        /*0034*/ 	.word	0xffffffff


	//   ....[3]....
        /*0038*/ 	.word	0xffffffff


	//   ....[4]....
        /*003c*/ 	.word	0xffffffff


	//   ....[5]....
        /*0040*/ 	.word	0xffffffff


	//   ....[6]....
        /*0044*/ 	.word	0xffffffff


	//   ....[7]....
        /*0048*/ 	.word	0xffffffff


	//   ....[8]....
        /*004c*/ 	.word	0xffffffff


	//   ....[9]....
        /*0050*/ 	.word	0xffffffff


	//----- nvinfo : EIATTR_COOP_GROUP_INSTR_OFFSETS
	.align		4
.L_1405:
        /*0054*/ 	.byte	0x04, 0x28
        /*0056*/ 	.short	(.L_1407 - .L_1406)


	//   ....[0]....
.L_1406:
        /*0058*/ 	.word	0x00001c20


	//   ....[1]....
        /*005c*/ 	.word	0x00001c30


	//   ....[2]....
        /*0060*/ 	.word	0x00001c70


	//   ....[3]....
        /*0064*/ 	.word	0x00001c80


	//   ....[4]....
        /*0068*/ 	.word	0x00001cc0


	//   ....[5]....
        /*006c*/ 	.word	0x00001cd0


	//   ....[6]....
        /*0070*/ 	.word	0x00001d10


	//   ....[7]....
        /*0074*/ 	.word	0x00001d20


	//   ....[8]....
        /*0078*/ 	.word	0x00001db0


	//   ....[9]....
        /*007c*/ 	.word	0x00001dc0


	//----- nvinfo : EIATTR_VRC_CTA_INIT_COUNT
	.align		4
.L_1407:
        /*0080*/ 	.byte	0x02, 0x4a
	.zero		1
	.zero		1


	//----- nvinfo : EIATTR_EXIT_INSTR_OFFSETS
	.align		4
        /*0084*/ 	.byte	0x04, 0x1c
        /*0086*/ 	.short	(.L_1409 - .L_1408)


	//   ....[0]....
.L_1408:
        /*0088*/ 	.word	0x00000060


	//   ....[1]....
        /*008c*/ 	.word	0x000069d0


	//----- nvinfo : EIATTR_MAX_THREADS
	.align		4
.L_1409:
        /*0090*/ 	.byte	0x04, 0x05
        /*0092*/ 	.short	(.L_1411 - .L_1410)
.L_1410:
        /*0094*/ 	.word	0x000002a0
        /*0098*/ 	.word	0x00000001
        /*009c*/ 	.word	0x00000001


	//----- nvinfo : EIATTR_CRS_STACK_SIZE
	.align		4
.L_1411:
        /*00a0*/ 	.byte	0x04, 0x1e
        /*00a2*/ 	.short	(.L_1413 - .L_1412)
.L_1412:
        /*00a4*/ 	.word	0x00000000


	//----- nvinfo : EIATTR_CBANK_PARAM_SIZE
	.align		4
.L_1413:
        /*00a8*/ 	.byte	0x03, 0x19
        /*00aa*/ 	.short	0x00a0


	//----- nvinfo : EIATTR_PARAM_CBANK
	.align		4
        /*00ac*/ 	.byte	0x04, 0x0a
        /*00ae*/ 	.short	(.L_1415 - .L_1414)
	.align		4
.L_1414:
        /*00b0*/ 	.word	index@(.nv.constant0._Z35group_norm_nhwc_fwd_one_pass_kernelI11Bf16IOFp16WLi256ELi84ELi672EEv26Group_norm_nhwc_fwd_params)
        /*00b4*/ 	.short	0x0380
        /*00b6*/ 	.short	0x00a0


	//----- nvinfo : EIATTR_SW_WAR
	.align		4
.L_1415:
        /*00b8*/ 	.byte	0x04, 0x36
        /*00ba*/ 	.short	(.L_1417 - .L_1416)
.L_1416:
        /*00bc*/ 	.word	0x00000008
.L_1417:


//--------------------- .nv.info._Z35group_norm_nhwc_fwd_one_pass_kernelI11Bf16IOFp16WLi512ELi84ELi672EEv26Group_norm_nhwc_fwd_params --------------------------
	.section	.nv.info._Z35group_norm_nhwc_fwd_one_pass_kernelI11Bf16IOFp16WLi512ELi84ELi672EEv26Group_norm_nhwc_fwd_params,"",@"SHT_CUDA_INFO"
	.sectionflags	@""
	.align	4


	//----- nvinfo : EIATTR_CUDA_API_VERSION
	.align		4
        /*0000*/ 	.byte	0x04, 0x37
        /*0002*/ 	.short	(.L_1419 - .L_1418)
.L_1418:
        /*0004*/ 	.word	0x00000082


	//----- nvinfo : EIATTR_KPARAM_INFO
	.align		4
.L_1419:
        /*0008*/ 	.byte	0x04, 0x17
        /*000a*/ 	.short	(.L_1421 - .L_1420)
.L_1420:
        /*000c*/ 	.word	0x00000000
        /*0010*/ 	.short	0x0000
        /*0012*/ 	.short	0x0000
        /*0014*/ 	.byte	0x00, 0xf0, 0x81, 0x02


	//----- nvinfo : EIATTR_SPARSE_MMA_MASK
	.align		4
.L_1421:
        /*0018*/ 	.byte	0x03, 0x50
        /*001a*/ 	.short	0x0000


	//----- nvinfo : EIATTR_MAXREG_COUNT
	.align		4
        /*001c*/ 	.byte	0x03, 0x1b
        /*001e*/ 	.short	0x0050


	//----- nvinfo : EIATTR_NUM_BARRIERS
	.align		4
        /*0020*/ 	.byte	0x02, 0x4c
        /*0022*/ 	.byte	0x01
	.zero		1


	//----- nvinfo : EIATTR_ANNOTATIONS
	.align		4
        /*0024*/ 	.byte	0x04, 0x55
        /*0026*/ 	.short	(.L_1423 - .L_1422)


	//   ....[0]....
.L_1422:
        /*0028*/ 	.word	0x00000001
        /*002c*/ 	.byte	0xa0, 0x01, 0x00, 0x00, 0x01, 0x00, 0x00, 0x00, 0xb0, 0x01, 0x00, 0x00, 0x01, 0x00, 0x00, 0x00
        /*003c*/ 	.byte	0x50, 0x3c, 0x00, 0x00, 0x01, 0x00, 0x00, 0x00, 0xb0, 0x3c, 0x00, 0x00, 0x01, 0x00, 0x00, 0x00
        /*004c*/ 	.byte	0x80, 0x53, 0x00, 0x00


	//----- nvinfo : EIATTR_MERCURY_ISA_VERSION
	.align		4
.L_1423:
        /*0050*/ 	.byte	0x03, 0x5f
        /*0052*/ 	.short	0x0101


	//----- nvinfo : EIATTR_COOP_GROUP_MASK_REGIDS
	.align		4
        /*0054*/ 	.byte	0x04, 0x29
        /*0056*/ 	.short	(.L_1425 - .L_1424)


	//   ....[0]....
.L_1424:
        /*0058*/ 	.word	0xffffffff


	//   ....[1]....
        /*005c*/ 	.word	0xffffffff


	//   ....[2]....
        /*0060*/ 	.word	0xffffffff


	//   ....[3]....
        /*0064*/ 	.word	0xffffffff


	//   ....[4]....
        /*0068*/ 	.word	0xffffffff


	//   ....[5]....
        /*006c*/ 	.word	0xffffffff


	//   ....[6]....
        /*0070*/ 	.word	0xffffffff


	//   ....[7]....
        /*0074*/ 	.word	0xffffffff


	//   ....[8]....
        /*0078*/ 	.word	0xffffffff


	//   ....[9]....
        /*007c*/ 	.word	0xffffffff


	//----- nvinfo : EIATTR_COOP_GROUP_INSTR_OFFSETS
	.align		4
.L_1425:
        /*0080*/ 	.byte	0x04, 0x28
        /*0082*/ 	.short	(.L_1427 - .L_1426)


	//   ....[0]....
.L_1426:
        /*0084*/ 	.word	0x00003420


	//   ....[1]....
        /*0088*/ 	.word	0x00003430


	//   ....[2]....
        /*008c*/ 	.word	0x00003470


	//   ....[3]....
        /*0090*/ 	.word	0x00003480


	//   ....[4]....
        /*0094*/ 	.word	0x000034c0


	//   ....[5]....
        /*0098*/ 	.word	0x000034d0


	//   ....[6]....
        /*009c*/ 	.word	0x00003510


	//   ....[7]....
        /*00a0*/ 	.word	0x00003520


	//   ....[8]....
        /*00a4*/ 	.word	0x000035a0


	//   ....[9]....
        /*00a8*/ 	.word	0x000035b0


	//----- nvinfo : EIATTR_VRC_CTA_INIT_COUNT
	.align		4
.L_1427:
        /*00ac*/ 	.byte	0x02, 0x4a
	.zero		1
	.zero		1


	//----- nvinfo : EIATTR_EXIT_INSTR_OFFSETS
	.align		4
        /*00b0*/ 	.byte	0x04, 0x1c
        /*00b2*/ 	.short	(.L_1429 - .L_1428)


	//   ....[0]....
.L_1428:
        /*00b4*/ 	.word	0x00000070


	//   ....[1]....
        /*00b8*/ 	.word	0x0000cd70


	//----- nvinfo : EIATTR_MAX_THREADS
	.align		4
.L_1429:
        /*00bc*/ 	.byte	0x04, 0x05
        /*00be*/ 	.short	(.L_1431 - .L_1430)
.L_1430:
        /*00c0*/ 	.word	0x000002a0
        /*00c4*/ 	.word	0x00000001
        /*00c8*/ 	.word	0x00000001


	//----- nvinfo : EIATTR_CRS_STACK_SIZE
	.align		4
.L_1431:
        /*00cc*/ 	.byte	0x04, 0x1e
        /*00ce*/ 	.short	(.L_1433 - .L_1432)
.L_1432:
        /*00d0*/ 	.word	0x00000000


	//----- nvinfo : EIATTR_CBANK_PARAM_SIZE
	.align		4
.L_1433:
        /*00d4*/ 	.byte	0x03, 0x19
        /*00d6*/ 	.short	0x00a0


	//----- nvinfo : EIATTR_PARAM_CBANK
	.align		4
        /*00d8*/ 	.byte	0x04, 0x0a
        /*00da*/ 	.short	(.L_1435 - .L_1434)
	.align		4
.L_1434:
        /*00dc*/ 	.word	index@(.nv.constant0._Z35group_norm_nhwc_fwd_one_pass_kernelI11Bf16IOFp16WLi512ELi84ELi672EEv26Group_norm_nhwc_fwd_params)
        /*00e0*/ 	.short	0x0380
        /*00e2*/ 	.short	0x00a0


	//----- nvinfo : EIATTR_SW_WAR
	.align		4
.L_1435:
        /*00e4*/ 	.byte	0x04, 0x36
        /*00e6*/ 	.short	(.L_1437 - .L_1436)
.L_1436:
        /*00e8*/ 	.word	0x00000008
.L_1437:


//--------------------- .nv.info._Z35group_norm_nhwc_fwd_one_pass_kernelI11Fp16IOFp32WLi64ELi84ELi672EEv26Group_norm_nhwc_fwd_params --------------------------
	.section	.nv.info._Z35group_norm_nhwc_fwd_one_pass_kernelI11Fp16IOFp32WLi64ELi84ELi672EEv26Group_norm_nhwc_fwd_params,"",@"SHT_CUDA_INFO"
	.sectionflags	@""
	.align	4


	//----- nvinfo : EIATTR_CUDA_API_VERSION
	.align		4
        /*0000*/ 	.byte	0x04, 0x37
        /*0002*/ 	.short	(.L_1439 - .L_1438)
.L_1438:
        /*0004*/ 	.word	0x00000082


	//----- nvinfo : EIATTR_KPARAM_INFO
	.align		4
.L_1439:
        /*0008*/ 	.byte	0x04, 0x17
        /*000a*/ 	.short	(.L_1441 - .L_1440)
.L_1440:
        /*000c*/ 	.word	0x00000000
        /*0010*/ 	.short	0x0000
        /*0012*/ 	.short	0x0000
        /*0014*/ 	.byte	0x00, 0xf0, 0x81, 0x02


	//----- nvinfo : EIATTR_SPARSE_MMA_MASK
	.align		4
.L_1441:
        /*0018*/ 	.byte	0x03, 0x50
        /*001a*/ 	.short	0x0000


	//----- nvinfo : EIATTR_MAXREG_COUNT
	.align		4
        /*001c*/ 	.byte	0x03, 0x1b
        /*001e*/ 	.short	0x0050


	//----- nvinfo : EIATTR_NUM_BARRIERS
	.align		4
        /*0020*/ 	.byte	0x02, 0x4c
        /*0022*/ 	.byte	0x01
	.zero		1


	//----- nvinfo : EIATTR_MERCURY_ISA_VERSION
	.align		4
        /*0024*/ 	.byte	0x03, 0x5f
        /*0026*/ 	.short	0x0101


	//----- nvinfo : EIATTR_INT_WARP_WIDE_INSTR_OFFSETS
	.align		4
        /*0028*/ 	.byte	0x04, 0x31
        /*002a*/ 	.short	(.L_1443 - .L_1442)


	//   ....[0]....
.L_1442:
        /*002c*/ 	.word	0x000014d0


	//   ....[1]....
        /*0030*/ 	.word	0x000014f0


	//   ....[2]....
        /*0034*/ 	.word	0x000015d0


	//   ....[3]....
        /*0038*/ 	.word	0x000015f0


	//   ....[4]....
        /*003c*/ 	.word	0x00001700


	//   ....[5]....
        /*0040*/ 	.word	0x00001790


	//   ....[6]....
        /*0044*/ 	.word	0x00001850


	//   ....[7]....
        /*0048*/ 	.word	0x00001870


	//   ....[8]....
        /*004c*/ 	.word	0x00001ab0


	//   ....[9]....
        /*0050*/ 	.word	0x00001ba0


	//   ....[10]....
        /*0054*/ 	.word	0x00001bc0


	//   ....[11]....
        /*0058*/ 	.word	0x00001bf0


	//   ....[12]....
        /*005c*/ 	.word	0x00001e00


	//   ....[13]....
        /*0060*/ 	.word	0x00001e20


	//----- nvinfo : EIATTR_COOP_GROUP_MASK_REGIDS
	.align		4
.L_1443:
        /*0064*/ 	.byte	0x04, 0x29
        /*0066*/ 	.short	(.L_1445 - .L_1444)


	//   ....[0]....
.L_1444:
        /*0068*/ 	.word	0xffffffff


	//   ....[1]....
        /*006c*/ 	.word	0xffffffff


	//   ....[2]....
        /*0070*/ 	.word	0xffffffff


	//   ....[3]....
        /*0074*/ 	.word	0xffffffff


	//   ....[4]....
        /*0078*/ 	.word	0xffffffff


	//   ....[5]....
        /*007c*/ 	.word	0xffffffff


	//   ....[6]....
        /*0080*/ 	.word	0xffffffff


	//   ....[7]....
        /*0084*/ 	.word	0xffffffff


	//   ....[8]....
        /*0088*/ 	.word	0xffffffff


	//   ....[9]....
        /*008c*/ 	.word	0xffffffff


	//----- nvinfo : EIATTR_COOP_GROUP_INSTR_OFFSETS
	.align		4
.L_1445:
        /*0090*/ 	.byte	0x04, 0x28
        /*0092*/ 	.short	(.L_1447 - .L_1446)


	//   ....[0]....
.L_1446:
        /*0094*/ 	.word	0x00000b90


	//   ....[1]....
        /*0098*/ 	.word	0x00000ba0


	//   ....[2]....
        /*009c*/ 	.word	0x00000bd0


	//   ....[3]....
        /*00a0*/ 	.word	0x00000be0


	//   ....[4]....
        /*00a4*/ 	.word	0x00000c20


	//   ....[5]....
        /*00a8*/ 	.word	0x00000c30


	//   ....[6]....
        /*00ac*/ 	.word	0x00000c70


	//   ....[7]....
        /*00b0*/ 	.word	0x00000c80


	//   ....[8]....
        /*00b4*/ 	.word	0x00000ce0


	//   ....[9]....
        /*00b8*/ 	.word	0x00000cf0


	//----- nvinfo : EIATTR_VRC_CTA_INIT_COUNT
	.align		4
.L_1447:
        /*00bc*/ 	.byte	0x02, 0x4a
	.zero		1
	.zero		1


	//----- nvinfo : EIATTR_EXIT_INSTR_OFFSETS
	.align		4
        /*00c0*/ 	.byte	0x04, 0x1c
        /*00c2*/ 	.short	(.L_1449 - .L_1448)


	//   ....[0]....
.L_1448:
        /*00c4*/ 	.word	0x00000070


	//   ....[1]....
        /*00c8*/ 	.word	0x000030d0


	//----- nvinfo : EIATTR_MAX_THREADS
	.align		4
.L_1449:
        /*00cc*/ 	.byte	0x04, 0x05
        /*00ce*/ 	.short	(.L_1451 - .L_1450)
.L_1450:
        /*00d0*/ 	.word	0x000002a0
        /*00d4*/ 	.word	0x00000001
        /*00d8*/ 	.word	0x00000001


	//----- nvinfo : EIATTR_CRS_STACK_SIZE
	.align		4
.L_1451:
        /*00dc*/ 	.byte	0x04, 0x1e
        /*00de*/ 	.short	(.L_1453 - .L_1452)
.L_1452:
        /*00e0*/ 	.word	0x00000000


	//----- nvinfo : EIATTR_CBANK_PARAM_SIZE
	.align		4
.L_1453:
        /*00e4*/ 	.byte	0x03, 0x19
        /*00e6*/ 	.short	0x00a0


	//----- nvinfo : EIATTR_PARAM_CBANK
	.align		4
        /*00e8*/ 	.byte	0x04, 0x0a
        /*00ea*/ 	.short	(.L_1455 - .L_1454)
	.align		4
.L_1454:
        /*00ec*/ 	.word	index@(.nv.constant0._Z35group_norm_nhwc_fwd_one_pass_kernelI11Fp16IOFp32WLi64ELi84ELi672EEv26Group_norm_nhwc_fwd_params)
        /*00f0*/ 	.short	0x0380
        /*00f2*/ 	.short	0x00a0


	//----- nvinfo : EIATTR_SW_WAR
	.align		4
.L_1455:
        /*00f4*/ 	.byte	0x04, 0x36
        /*00f6*/ 	.short	(.L_1457 - .L_1456)
.L_1456:
        /*00f8*/ 	.word	0x00000008
.L_1457:


//--------------------- .nv.info._Z35group_norm_nhwc_fwd_one_pass_kernelI11Fp16IOFp32WLi128ELi84ELi672EEv26Group_norm_nhwc_fwd_params --------------------------
	.section	.nv.info._Z35group_norm_nhwc_fwd_one_pass_kernelI11Fp16IOFp32WLi128ELi84ELi672EEv26Group_norm_nhwc_fwd_params,"",@"SHT_CUDA_INFO"
	.sectionflags	@""
	.align	4


	//----- nvinfo : EIATTR_CUDA_API_VERSION
	.align		4
        /*0000*/ 	.byte	0x04, 0x37
        /*0002*/ 	.short	(.L_1459 - .L_1458)
.L_1458:
        /*0004*/ 	.word	0x00000082


	//----- nvinfo : EIATTR_KPARAM_INFO
	.align		4
.L_1459:
        /*0008*/ 	.byte	0x04, 0x17
        /*000a*/ 	.short	(.L_1461 - .L_1460)
.L_1460:
        /*000c*/ 	.word	0x00000000
        /*0010*/ 	.short	0x0000
        /*0012*/ 	.short	0x0000
        /*0014*/ 	.byte	0x00, 0xf0, 0x81, 0x02


	//----- nvinfo : EIATTR_SPARSE_MMA_MASK
	.align		4
.L_1461:
        /*0018*/ 	.byte	0x03, 0x50
        /*001a*/ 	.short	0x0000


	//----- nvinfo : EIATTR_MAXREG_COUNT
	.align		4
        /*001c*/ 	.byte	0x03, 0x1b
        /*001e*/ 	.short	0x0050


	//----- nvinfo : EIATTR_NUM_BARRIERS
	.align		4
        /*0020*/ 	.byte	0x02, 0x4c
        /*0022*/ 	.byte	0x01
	.zero		1


	//----- nvinfo : EIATTR_MERCURY_ISA_VERSION
	.align		4
        /*0024*/ 	.byte	0x03, 0x5f
        /*0026*/ 	.short	0x0101


	//----- nvinfo : EIATTR_COOP_GROUP_MASK_REGIDS
	.align		4
        /*0028*/ 	.byte	0x04, 0x29
        /*002a*/ 	.short	(.L_1463 - .L_1462)


	//   ....[0]....
.L_1462:
        /*002c*/ 	.word	0xffffffff


	//   ....[1]....
        /*0030*/ 	.word	0xffffffff


	//   ....[2]....
        /*0034*/ 	.word	0xffffffff


	//   ....[3]....
        /*0038*/ 	.word	0xffffffff


	//   ....[4]....
        /*003c*/ 	.word	0xffffffff


	//   ....[5]....
        /*0040*/ 	.word	0xffffffff


	//   ....[6]....
        /*0044*/ 	.word	0xffffffff


	//   ....[7]....
        /*0048*/ 	.word	0xffffffff


	//   ....[8]....
        /*004c*/ 	.word	0xffffffff


	//   ....[9]....
        /*0050*/ 	.word	0xffffffff


	//----- nvinfo : EIATTR_COOP_GROUP_INSTR_OFFSETS
	.align		4
.L_1463:
        /*0054*/ 	.byte	0x04, 0x28
        /*0056*/ 	.short	(.L_1465 - .L_1464)


	//   ....[0]....
.L_1464:
        /*0058*/ 	.word	0x00000fc0


	//   ....[1]....
        /*005c*/ 	.word	0x00000fd0


	//   ....[2]....
        /*0060*/ 	.word	0x00001000


	//   ....[3]....
        /*0064*/ 	.word	0x00001010


	//   ....[4]....
        /*0068*/ 	.word	0x00001050


	//   ....[5]....
        /*006c*/ 	.word	0x00001060


	//   ....[6]....
        /*0070*/ 	.word	0x000010a0


	//   ....[7]....
        /*0074*/ 	.word	0x000010b0


	//   ....[8]....
        /*0078*/ 	.word	0x00001120


	//   ....[9]....
        /*007c*/ 	.word	0x00001130


	//----- nvinfo : EIATTR_VRC_CTA_INIT_COUNT
	.align		4
.L_1465:
        /*0080*/ 	.byte	0x02, 0x4a
	.zero		1
	.zero		1


	//----- nvinfo : EIATTR_EXIT_INSTR_OFFSETS
	.align		4
        /*0084*/ 	.byte	0x04, 0x1c
        /*0086*/ 	.short	(.L_1467 - .L_1466)


	//   ....[0]....
.L_1466:
        /*0088*/ 	.word	0x00000060


	//   ....[1]....
        /*008c*/ 	.word	0x00003e50


	//----- nvinfo : EIATTR_MAX_THREADS
	.align		4
.L_1467:
        /*0090*/ 	.byte	0x04, 0x05
        /*0092*/ 	.short	(.L_1469 - .L_1468)
.L_1468:
        /*0094*/ 	.word	0x000002a0
        /*0098*/ 	.word	0x00000001
        /*009c*/ 	.word	0x00000001


	//----- nvinfo : EIATTR_CRS_STACK_SIZE
	.align		4
.L_1469:
        /*00a0*/ 	.byte	0x04, 0x1e
        /*00a2*/ 	.short	(.L_1471 - .L_1470)
.L_1470:
        /*00a4*/ 	.word	0x00000000


	//----- nvinfo : EIATTR_CBANK_PARAM_SIZE
	.align		4
.L_1471:
        /*00a8*/ 	.byte	0x03, 0x19
        /*00aa*/ 	.short	0x00a0


	//----- nvinfo : EIATTR_PARAM_CBANK
	.align		4
        /*00ac*/ 	.byte	0x04, 0x0a
        /*00ae*/ 	.short	(.L_1473 - .L_1472)
	.align		4
.L_1472:
        /*00b0*/ 	.word	index@(.nv.constant0._Z35group_norm_nhwc_fwd_one_pass_kernelI11Fp16IOFp32WLi128ELi84ELi672EEv26Group_norm_nhwc_fwd_params)
        /*00b4*/ 	.short	0x0380
        /*00b6*/ 	.short	0x00a0


	//----- nvinfo : EIATTR_SW_WAR
	.align		4
.L_1473:
        /*00b8*/ 	.byte	0x04, 0x36
        /*00ba*/ 	.short	(.L_1475 - .L_1474)
.L_1474:
        /*00bc*/ 	.word	0x00000008
.L_1475:


//--------------------- .nv.info._Z35group_norm_nhwc_fwd_one_pass_kernelI11Fp16IOFp32WLi256ELi84ELi672EEv26Group_norm_nhwc_fwd_params --------------------------
	.section	.nv.info._Z35group_norm_nhwc_fwd_one_pass_kernelI11Fp16IOFp32WLi256ELi84ELi672EEv26Group_norm_nhwc_fwd_params,"",@"SHT_CUDA_INFO"
	.sectionflags	@""
	.align	4


	//----- nvinfo : EIATTR_CUDA_API_VERSION
	.align		4
        /*0000*/ 	.byte	0x04, 0x37
        /*0002*/ 	.short	(.L_1477 - .L_1476)
.L_1476:
        /*0004*/ 	.word	0x00000082


	//----- nvinfo : EIATTR_KPARAM_INFO
	.align		4
.L_1477:
        /*0008*/ 	.byte	0x04, 0x17
        /*000a*/ 	.short	(.L_1479 - .L_1478)
.L_1478:
        /*000c*/ 	.word	0x00000000
        /*0010*/ 	.short	0x0000
        /*0012*/ 	.short	0x0000
        /*0014*/ 	.byte	0x00, 0xf0, 0x81, 0x02


	//----- nvinfo : EIATTR_SPARSE_MMA_MASK
	.align		4
.L_1479:
        /*0018*/ 	.byte	0x03, 0x50
        /*001a*/ 	.short	0x0000


	//----- nvinfo : EIATTR_MAXREG_COUNT
	.align		4
        /*001c*/ 	.byte	0x03, 0x1b
        /*001e*/ 	.short	0x0050


	//----- nvinfo : EIATTR_NUM_BARRIERS
	.align		4
        /*0020*/ 	.byte	0x02, 0x4c
        /*0022*/ 	.byte	0x01
	.zero		1


	//----- nvinfo : EIATTR_MERCURY_ISA_VERSION
	.align		4
        /*0024*/ 	.byte	0x03, 0x5f
        /*0026*/ 	.short	0x0101


	//----- nvinfo : EIATTR_COOP_GROUP_MASK_REGIDS
	.align		4
        /*0028*/ 	.byte	0x04, 0x29
        /*002a*/ 	.short	(.L_1481 - .L_1480)


	//   ....[0]....
.L_1480:
        /*002c*/ 	.word	0xffffffff


	//   ....[1]....
        /*0030*/ 	.word	0xffffffff


	//   ....[2]....
        /*0034*/ 	.word	0xffffffff


	//   ....[3]....
        /*0038*/ 	.word	0xffffffff


	//   ....[4]....
        /*003c*/ 	.word	0xffffffff


	//   ....[5]....
        /*0040*/ 	.word	0xffffffff


	//   ....[6]....
        /*0044*/ 	.word	0xffffffff


	//   ....[7]....
        /*0048*/ 	.word	0xffffffff


	//   ....[8]....
        /*004c*/ 	.word	0xffffffff


	//   ....[9]....
        /*0050*/ 	.word	0xffffffff


	//----- nvinfo : EIATTR_COOP_GROUP_INSTR_OFFSETS
	.align		4
.L_1481:
        /*0054*/ 	.byte	0x04, 0x28
        /*0056*/ 	.short	(.L_1483 - .L_1482)


	//   ....[0]....
.L_1482:
        /*0058*/ 	.word	0x00001b40


	//   ....[1]....
        /*005c*/ 	.word	0x00001b50


	//   ....[2]....
        /*0060*/ 	.word	0x00001b80


	//   ....[3]....
        /*0064*/ 	.word	0x00001b90


	//   ....[4]....
        /*0068*/ 	.word	0x00001bd0


	//   ....[5]....
        /*006c*/ 	.word	0x00001be0


	//   ....[6]....
        /*0070*/ 	.word	0x00001c20


	//   ....[7]....
        /*0074*/ 	.word	0x00001c30


	//   ....[8]....
        /*0078*/ 	.word	0x00001cc0


	//   ....[9]....
        /*007c*/ 	.word	0x00001cd0


	//----- nvinfo : EIATTR_VRC_CTA_INIT_COUNT
	.align		4
.L_1483:
        /*0080*/ 	.byte	0x02, 0x4a
	.zero		1
	.zero		1


	//----- nvinfo : EIATTR_EXIT_INSTR_OFFSETS
	.align		4
        /*0084*/ 	.byte	0x04, 0x1c
        /*0086*/ 	.short	(.L_1485 - .L_1484)


	//   ....[0]....
.L_1484:
        /*0088*/ 	.word	0x00000060


	//   ....[1]....
        /*008c*/ 	.word	0x00006880


	//----- nvinfo : EIATTR_MAX_THREADS
	.align		4
.L_1485:
        /*0090*/ 	.byte	0x04, 0x05
        /*0092*/ 	.short	(.L_1487 - .L_1486)
.L_1486:
        /*0094*/ 	.word	0x000002a0
        /*0098*/ 	.word	0x00000001
        /*009c*/ 	.word	0x00000001


	//----- nvinfo : EIATTR_CRS_STACK_SIZE
	.align		4
.L_1487:
        /*00a0*/ 	.byte	0x04, 0x1e
        /*00a2*/ 	.short	(.L_1489 - .L_1488)
.L_1488:
        /*00a4*/ 	.word	0x00000000


	//----- nvinfo : EIATTR_CBANK_PARAM_SIZE
	.align		4
.L_1489:
        /*00a8*/ 	.byte	0x03, 0x19
        /*00aa*/ 	.short	0x00a0


	//----- nvinfo : EIATTR_PARAM_CBANK
	.align		4
        /*00ac*/ 	.byte	0x04, 0x0a
        /*00ae*/ 	.short	(.L_1491 - .L_1490)
	.align		4
.L_1490:
        /*00b0*/ 	.word	index@(.nv.constant0._Z35group_norm_nhwc_fwd_one_pass_kernelI11Fp16IOFp32WLi256ELi84ELi672EEv26Group_norm_nhwc_fwd_params)
        /*00b4*/ 	.short	0x0380
        /*00b6*/ 	.short	0x00a0


	//----- nvinfo : EIATTR_SW_WAR
	.align		4
.L_1491:
        /*00b8*/ 	.byte	0x04, 0x36
        /*00ba*/ 	.short	(.L_1493 - .L_1492)
.L_1492:
        /*00bc*/ 	.word	0x00000008
.L_1493:


//--------------------- .nv.info._Z35group_norm_nhwc_fwd_one_pass_kernelI11Fp16IOFp32WLi512ELi84ELi672EEv26Group_norm_nhwc_fwd_params --------------------------
	.section	.nv.info._Z35group_norm_nhwc_fwd_one_pass_kernelI11Fp16IOFp32WLi512ELi84ELi672EEv26Group_norm_nhwc_fwd_params,"",@"SHT_CUDA_INFO"
	.sectionflags	@""
	.align	4


	//----- nvinfo : EIATTR_CUDA_API_VERSION
	.align		4
        /*0000*/ 	.byte	0x04, 0x37
        /*0002*/ 	.short	(.L_1495 - .L_1494)
.L_1494:
        /*0004*/ 	.word	0x00000082


	//----- nvinfo : EIATTR_KPARAM_INFO
	.align		4
.L_1495:
        /*0008*/ 	.byte	0x04, 0x17
        /*000a*/ 	.short	(.L_1497 - .L_1496)
.L_1496:
        /*000c*/ 	.word	0x00000000
        /*0010*/ 	.short	0x0000
        /*0012*/ 	.short	0x0000
        /*0014*/ 	.byte	0x00, 0xf0, 0x81, 0x02


	//----- nvinfo : EIATTR_SPARSE_MMA_MASK
	.align		4
.L_1497:
        /*0018*/ 	.byte	0x03, 0x50
        /*001a*/ 	.short	0x0000


	//----- nvinfo : EIATTR_MAXREG_COUNT
	.align		4
        /*001c*/ 	.byte	0x03, 0x1b
        /*001e*/ 	.short	0x0050


	//----- nvinfo : EIATTR_NUM_BARRIERS
	.align		4
        /*0020*/ 	.byte	0x02, 0x4c
        /*0022*/ 	.byte	0x01
	.zero		1


	//----- nvinfo : EIATTR_ANNOTATIONS
	.align		4
        /*0024*/ 	.byte	0x04, 0x55
        /*0026*/ 	.short	(.L_1499 - .L_1498)


	//   ....[0]....
.L_1498:
        /*0028*/ 	.word	0x00000001
        /*002c*/ 	.byte	0x90, 0x3a, 0x00, 0x00, 0x01, 0x00, 0x00, 0x00, 0xf0, 0x3a, 0x00, 0x00, 0x01, 0x00, 0x00, 0x00
        /*003c*/ 	.byte	0x70, 0x4f, 0x00, 0x00, 0x01, 0x00, 0x00, 0x00, 0xc0, 0x51, 0x00, 0x00


	//----- nvinfo : EIATTR_MERCURY_ISA_VERSION
	.align		4
.L_1499:
        /*0048*/ 	.byte	0x03, 0x5f
        /*004a*/ 	.short	0x0101


	//----- nvinfo : EIATTR_COOP_GROUP_MASK_REGIDS
	.align		4
        /*004c*/ 	.byte	0x04, 0x29
        /*004e*/ 	.short	(.L_1501 - .L_1500)


	//   ....[0]....
.L_1500:
        /*0050*/ 	.word	0xffffffff


	//   ....[1]....
        /*0054*/ 	.word	0xffffffff


	//   ....[2]....
        /*0058*/ 	.word	0xffffffff


	//   ....[3]....
        /*005c*/ 	.word	0xffffffff


	//   ....[4]....
        /*0060*/ 	.word	0xffffffff


	//   ....[5]....
        /*0064*/ 	.word	0xffffffff


	//   ....[6]....
        /*0068*/ 	.word	0xffffffff


	//   ....[7]....
        /*006c*/ 	.word	0xffffffff


	//   ....[8]....
        /*0070*/ 	.word	0xffffffff


	//   ....[9]....
        /*0074*/ 	.word	0xffffffff


	//----- nvinfo : EIATTR_COOP_GROUP_INSTR_OFFSETS
	.align		4
.L_1501:
        /*0078*/ 	.byte	0x04, 0x28
        /*007a*/ 	.short	(.L_1503 - .L_1502)


	//   ....[0]....
.L_1502:
        /*007c*/ 	.word	0x00003260


	//   ....[1]....
        /*0080*/ 	.word	0x00003270


	//   ....[2]....
        /*0084*/ 	.word	0x000032b0


	//   ....[3]....
        /*0088*/ 	.word	0x000032c0


	//   ....[4]....
        /*008c*/ 	.word	0x00003300


	//   ....[5]....
        /*0090*/ 	.word	0x00003310


	//   ....[6]....
        /*0094*/ 	.word	0x00003350


	//   ....[7]....
        /*0098*/ 	.word	0x00003360


	//   ....[8]....
        /*009c*/ 	.word	0x000033e0


	//   ....[9]....
        /*00a0*/ 	.word	0x000033f0


	//----- nvinfo : EIATTR_VRC_CTA_INIT_COUNT
	.align		4
.L_1503:
        /*00a4*/ 	.byte	0x02, 0x4a
	.zero		1
	.zero		1


	//----- nvinfo : EIATTR_EXIT_INSTR_OFFSETS
	.align		4
        /*00a8*/ 	.byte	0x04, 0x1c
        /*00aa*/ 	.short	(.L_1505 - .L_1504)


	//   ....[0]....
.L_1504:
        /*00ac*/ 	.word	0x00000070


	//   ....[1]....
        /*00b0*/ 	.word	0x0000cb50


	//----- nvinfo : EIATTR_MAX_THREADS
	.align		4
.L_1505:
        /*00b4*/ 	.byte	0x04, 0x05
        /*00b6*/ 	.short	(.L_1507 - .L_1506)
.L_1506:
        /*00b8*/ 	.word	0x000002a0
        /*00bc*/ 	.word	0x00000001
        /*00c0*/ 	.word	0x00000001


	//----- nvinfo : EIATTR_CRS_STACK_SIZE
	.align		4
.L_1507:
        /*00c4*/ 	.byte	0x04, 0x1e
        /*00c6*/ 	.short	(.L_1509 - .L_1508)
.L_1508:
        /*00c8*/ 	.word	0x00000000


	//----- nvinfo : EIATTR_CBANK_PARAM_SIZE
	.align		4
.L_1509:
        /*00cc*/ 	.byte	0x03, 0x19
        /*00ce*/ 	.short	0x00a0


	//----- nvinfo : EIATTR_PARAM_CBANK
	.align		4
        /*00d0*/ 	.byte	0x04, 0x0a
        /*00d2*/ 	.short	(.L_1511 - .L_1510)
	.align		4
.L_1510:
        /*00d4*/ 	.word	index@(.nv.constant0._Z35group_norm_nhwc_fwd_one_pass_kernelI11Fp16IOFp32WLi512ELi84ELi672EEv26Group_norm_nhwc_fwd_params)
        /*00d8*/ 	.short	0x0380
        /*00da*/ 	.short	0x00a0


	//----- nvinfo : EIATTR_SW_WAR
	.align		4
.L_1511:
        /*00dc*/ 	.byte	0x04, 0x36
        /*00de*/ 	.short	(.L_1513 - .L_1512)
.L_1512:
        /*00e0*/ 	.word	0x00000008
.L_1513:


//--------------------- .nv.info._Z35group_norm_nhwc_fwd_one_pass_kernelI11Fp16IOBf16WLi64ELi84ELi672EEv26Group_norm_nhwc_fwd_params --------------------------
	.section	.nv.info._Z35group_norm_nhwc_fwd_one_pass_kernelI11Fp16IOBf16WLi64ELi84ELi672EEv26Group_norm_nhwc_fwd_params,"",@"SHT_CUDA_INFO"
	.sectionflags	@""
	.align	4


	//----- nvinfo : EIATTR_CUDA_API_VERSION
	.align		4
        /*0000*/ 	.byte	0x04, 0x37
        /*0002*/ 	.short	(.L_1515 - .L_1514)
.L_1514:
        /*0004*/ 	.word	0x00000082


	//----- nvinfo : EIATTR_KPARAM_INFO
	.align		4
.L_1515:
        /*0008*/ 	.byte	0x04, 0x17
        /*000a*/ 	.short	(.L_1517 - .L_1516)
.L_1516:
        /*000c*/ 	.word	0x00000000
        /*0010*/ 	.short	0x0000
        /*0012*/ 	.short	0x0000
        /*0014*/ 	.byte	0x00, 0xf0, 0x81, 0x02


	//----- nvinfo : EIATTR_SPARSE_MMA_MASK
	.align		4
.L_1517:
        /*0018*/ 	.byte	0x03, 0x50
        /*001a*/ 	.short	0x0000


	//----- nvinfo : EIATTR_MAXREG_COUNT
	.align		4
        /*001c*/ 	.byte	0x03, 0x1b
        /*001e*/ 	.short	0x0050


	//----- nvinfo : EIATTR_NUM_BARRIERS
	.align		4
        /*0020*/ 	.byte	0x02, 0x4c
        /*0022*/ 	.byte	0x01
	.zero		1


	//----- nvinfo : EIATTR_MERCURY_ISA_VERSION
	.align		4
        /*0024*/ 	.byte	0x03, 0x5f
        /*0026*/ 	.short	0x0101


	//----- nvinfo : EIATTR_INT_WARP_WIDE_INSTR_OFFSETS
	.align		4
        /*0028*/ 	.byte	0x04, 0x31
        /*002a*/ 	.short	(.L_1519 - .L_1518)


	//   ....[0]....
.L_1518:
        /*002c*/ 	.word	0x000014e0


	//   ....[1]....
        /*0030*/ 	.word	0x00001500


	//   ....[2]....
        /*0034*/ 	.word	0x000015e0


	//   ....[3]....
        /*0038*/ 	.word	0x00001600


	//   ....[4]....
        /*003c*/ 	.word	0x00001710


	//   ....[5]....
        /*0040*/ 	.word	0x000017a0


	//   ....[6]....
        /*0044*/ 	.word	0x00001860


	//   ....[7]....
        /*0048*/ 	.word	0x00001880


	//   ....[8]....
        /*004c*/ 	.word	0x00001ad0


	//   ....[9]....
        /*0050*/ 	.word	0x00001bc0


	//   ....[10]....
        /*0054*/ 	.word	0x00001be0


	//   ....[11]....
        /*0058*/ 	.word	0x00001c10


	//   ....[12]....
        /*005c*/ 	.word	0x00001e20


	//   ....[13]....
        /*0060*/ 	.word	0x00001e40


	//----- nvinfo : EIATTR_COOP_GROUP_MASK_REGIDS
	.align		4
.L_1519:
        /*0064*/ 	.byte	0x04, 0x29
        /*0066*/ 	.short	(.L_1521 - .L_1520)


	//   ....[0]....
.L_1520:
        /*0068*/ 	.word	0xffffffff


	//   ....[1]....
        /*006c*/ 	.word	0xffffffff


	//   ....[2]....
        /*0070*/ 	.word	0xffffffff


	//   ....[3]....
        /*0074*/ 	.word	0xffffffff


	//   ....[4]....
        /*0078*/ 	.word	0xffffffff


	//   ....[5]....
        /*007c*/ 	.word	0xffffffff


	//   ....[6]....
        /*0080*/ 	.word	0xffffffff


	//   ....[7]....
        /*0084*/ 	.word	0xffffffff


	//   ....[8]....
        /*0088*/ 	.word	0xffffffff


	//   ....[9]....
        /*008c*/ 	.word	0xffffffff


	//----- nvinfo : EIATTR_COOP_GROUP_INSTR_OFFSETS
	.align		4
.L_1521:
        /*0090*/ 	.byte	0x04, 0x28
        /*0092*/ 	.short	(.L_1523 - .L_1522)


	//   ....[0]....
.L_1522:
        /*0094*/ 	.word	0x00000ba0


	//   ....[1]....
        /*0098*/ 	.word	0x00000bb0


	//   ....[2]....
        /*009c*/ 	.word	0x00000be0


	//   ....[3]....
        /*00a0*/ 	.word	0x00000bf0


	//   ....[4]....
        /*00a4*/ 	.word	0x00000c30


	//   ....[5]....
        /*00a8*/ 	.word	0x00000c40


	//   ....[6]....
        /*00ac*/ 	.word	0x00000c80


	//   ....[7]....
        /*00b0*/ 	.word	0x00000c90


	//   ....[8]....
        /*00b4*/ 	.word	0x00000cf0


	//   ....[9]....
        /*00b8*/ 	.word	0x00000d00


	//----- nvinfo : EIATTR_VRC_CTA_INIT_COUNT
	.align		4
.L_1523:
        /*00bc*/ 	.byte	0x02, 0x4a
	.zero		1
	.zero		1


	//----- nvinfo : EIATTR_EXIT_INSTR_OFFSETS
	.align		4
        /*00c0*/ 	.byte	0x04, 0x1c
        /*00c2*/ 	.short	(.L_1525 - .L_1524)


	//   ....[0]....
.L_1524:
        /*00c4*/ 	.word	0x00000070


	//   ....[1]....
        /*00c8*/ 	.word	0x00003130


	//----- nvinfo : EIATTR_MAX_THREADS
	.align		4
.L_1525:
        /*00cc*/ 	.byte	0x04, 0x05
        /*00ce*/ 	.short	(.L_1527 - .L_1526)
.L_1526:
        /*00d0*/ 	.word	0x000002a0
        /*00d4*/ 	.word	0x00000001
        /*00d8*/ 	.word	0x00000001


	//----- nvinfo : EIATTR_CRS_STACK_SIZE
	.align		4
.L_1527:
        /*00dc*/ 	.byte	0x04, 0x1e
        /*00de*/ 	.short	(.L_1529 - .L_1528)
.L_1528:
        /*00e0*/ 	.word	0x00000000


	//----- nvinfo : EIATTR_CBANK_PARAM_SIZE
	.align		4
.L_1529:
        /*00e4*/ 	.byte	0x03, 0x19
        /*00e6*/ 	.short	0x00a0


	//----- nvinfo : EIATTR_PARAM_CBANK
	.align		4
        /*00e8*/ 	.byte	0x04, 0x0a
        /*00ea*/ 	.short	(.L_1531 - .L_1530)
	.align		4
.L_1530:
        /*00ec*/ 	.word	index@(.nv.constant0._Z35group_norm_nhwc_fwd_one_pass_kernelI11Fp16IOBf16WLi64ELi84ELi672EEv26Group_norm_nhwc_fwd_params)
        /*00f0*/ 	.short	0x0380
        /*00f2*/ 	.short	0x00a0


	//----- nvinfo : EIATTR_SW_WAR
	.align		4
.L_1531:
        /*00f4*/ 	.byte	0x04, 0x36
        /*00f6*/ 	.short	(.L_1533 - .L_1532)
.L_1532:
        /*00f8*/ 	.word	0x00000008
.L_1533:


//--------------------- .nv.info._Z35group_norm_nhwc_fwd_one_pass_kernelI11Fp16IOBf16WLi128ELi84ELi672EEv26Group_norm_nhwc_fwd_params --------------------------
	.section	.nv.info._Z35group_norm_nhwc_fwd_one_pass_kernelI11Fp16IOBf16WLi128ELi84ELi672EEv26Group_norm_nhwc_fwd_params,"",@"SHT_CUDA_INFO"
	.sectionflags	@""
	.align	4


	//----- nvinfo : EIATTR_CUDA_API_VERSION
	.align		4
        /*0000*/ 	.byte	0x04, 0x37
        /*0002*/ 	.short	(.L_1535 - .L_1534)
.L_1534:
        /*0004*/ 	.word	0x00000082


	//----- nvinfo : EIATTR_KPARAM_INFO
	.align		4
.L_1535:
        /*0008*/ 	.byte	0x04, 0x17
        /*000a*/ 	.short	(.L_1537 - .L_1536)
.L_1536:
        /*000c*/ 	.word	0x00000000
        /*0010*/ 	.short	0x0000
        /*0012*/ 	.short	0x0000
        /*0014*/ 	.byte	0x00, 0xf0, 0x81, 0x02


	//----- nvinfo : EIATTR_SPARSE_MMA_MASK
	.align		4
.L_1537:
        /*0018*/ 	.byte	0x03, 0x50
        /*001a*/ 	.short	0x0000


	//----- nvinfo : EIATTR_MAXREG_COUNT
	.align		4
        /*001c*/ 	.byte	0x03, 0x1b
        /*001e*/ 	.short	0x0050


	//----- nvinfo : EIATTR_NUM_BARRIERS
	.align		4
        /*0020*/ 	.byte	0x02, 0x4c
        /*0022*/ 	.byte	0x01
	.zero		1


	//----- nvinfo : EIATTR_MERCURY_ISA_VERSION
	.align		4
        /*0024*/ 	.byte	0x03, 0x5f
        /*0026*/ 	.short	0x0101


	//----- nvinfo : EIATTR_COOP_GROUP_MASK_REGIDS
	.align		4
        /*0028*/ 	.byte	0x04, 0x29
        /*002a*/ 	.short	(.L_1539 - .L_1538)


	//   ....[0]....
.L_1538:
        /*002c*/ 	.word	0xffffffff


	//   ....[1]....
        /*0030*/ 	.word	0xffffffff


	//   ....[2]....
        /*0034*/ 	.word	0xffffffff


	//   ....[3]....
        /*0038*/ 	.word	0xffffffff


	//   ....[4]....
        /*003c*/ 	.word	0xffffffff


	//   ....[5]....
        /*0040*/ 	.word	0xffffffff


	//   ....[6]....
        /*0044*/ 	.word	0xffffffff


	//   ....[7]....
        /*0048*/ 	.word	0xffffffff


	//   ....[8]....
        /*004c*/ 	.word	0xffffffff


	//   ....[9]....
        /*0050*/ 	.word	0xffffffff


	//----- nvinfo : EIATTR_COOP_GROUP_INSTR_OFFSETS
	.align		4
.L_1539:
        /*0054*/ 	.byte	0x04, 0x28
        /*0056*/ 	.short	(.L_1541 - .L_1540)


	//   ....[0]....
.L_1540:
        /*0058*/ 	.word	0x00000fc0


	//   ....[1]....
        /*005c*/ 	.word	0x00000fd0


	//   ....[2]....
        /*0060*/ 	.word	0x00001000


	//   ....[3]....
        /*0064*/ 	.word	0x00001010


	//   ....[4]....
        /*0068*/ 	.word	0x00001050


	//   ....[5]....
        /*006c*/ 	.word	0x00001060


	//   ....[6]....
        /*0070*/ 	.word	0x000010a0


	//   ....[7]....
        /*0074*/ 	.word	0x000010b0


	//   ....[8]....
        /*0078*/ 	.word	0x00001120


	//   ....[9]....
        /*007c*/ 	.word	0x00001130


	//----- nvinfo : EIATTR_VRC_CTA_INIT_COUNT
	.align		4
.L_1541:
        /*0080*/ 	.byte	0x02, 0x4a
	.zero		1
	.zero		1


	//----- nvinfo : EIATTR_EXIT_INSTR_OFFSETS
	.align		4
        /*0084*/ 	.byte	0x04, 0x1c
        /*0086*/ 	.short	(.L_1543 - .L_1542)


	//   ....[0]....
.L_1542:
        /*0088*/ 	.word	0x00000060


	//   ....[1]....
        /*008c*/ 	.word	0x00003eb0


	//----- nvinfo : EIATTR_MAX_THREADS
	.align		4
.L_1543:
        /*0090*/ 	.byte	0x04, 0x05
        /*0092*/ 	.short	(.L_1545 - .L_1544)
.L_1544:
        /*0094*/ 	.word	0x000002a0
        /*0098*/ 	.word	0x00000001
        /*009c*/ 	.word	0x00000001


	//----- nvinfo : EIATTR_CRS_STACK_SIZE
	.align		4
.L_1545:
        /*00a0*/ 	.byte	0x04, 0x1e
        /*00a2*/ 	.short	(.L_1547 - .L_1546)
.L_1546:
        /*00a4*/ 	.word	0x00000000


	//----- nvinfo : EIATTR_CBANK_PARAM_SIZE
	.align		4
.L_1547:
        /*00a8*/ 	.byte	0x03, 0x19
        /*00aa*/ 	.short	0x00a0


	//----- nvinfo : EIATTR_PARAM_CBANK
	.align		4
        /*00ac*/ 	.byte	0x04, 0x0a
        /*00ae*/ 	.short	(.L_1549 - .L_1548)
	.align		4
.L_1548:
        /*00b0*/ 	.word	index@(.nv.constant0._Z35group_norm_nhwc_fwd_one_pass_kernelI11Fp16IOBf16WLi128ELi84ELi672EEv26Group_norm_nhwc_fwd_params)
        /*00b4*/ 	.short	0x0380
        /*00b6*/ 	.short	0x00a0


	//----- nvinfo : EIATTR_SW_WAR
	.align		4
.L_1549:
        /*00b8*/ 	.byte	0x04, 0x36
        /*00ba*/ 	.short	(.L_1551 - .L_1550)
.L_1550:
        /*00bc*/ 	.word	0x00000008
.L_1551:


//--------------------- .nv.info._Z35group_norm_nhwc_fwd_one_pass_kernelI11Fp16IOBf16WLi256ELi84ELi672EEv26Group_norm_nhwc_fwd_params --------------------------
	.section	.nv.info._Z35group_norm_nhwc_fwd_one_pass_kernelI11Fp16IOBf16WLi256ELi84ELi672EEv26Group_norm_nhwc_fwd_params,"",@"SHT_CUDA_INFO"
	.sectionflags	@""
	.align	4


	//----- nvinfo : EIATTR_CUDA_API_VERSION
	.align		4
        /*0000*/ 	.byte	0x04, 0x37
        /*0002*/ 	.short	(.L_1553 - .L_1552)
.L_1552:
        /*0004*/ 	.word	0x00000082


	//----- nvinfo : EIATTR_KPARAM_INFO
	.align		4
.L_1553:
        /*0008*/ 	.byte	0x04, 0x17
        /*000a*/ 	.short	(.L_1555 - .L_1554)
.L_1554:
        /*000c*/ 	.word	0x00000000
        /*0010*/ 	.short	0x0000
        /*0012*/ 	.short	0x0000
        /*0014*/ 	.byte	0x00, 0xf0, 0x81, 0x02


	//----- nvinfo : EIATTR_SPARSE_MMA_MASK
	.align		4
.L_1555:
        /*0018*/ 	.byte	0x03, 0x50
        /*001a*/ 	.short	0x0000


	//----- nvinfo : EIATTR_MAXREG_COUNT
	.align		4
        /*001c*/ 	.byte	0x03, 0x1b
        /*001e*/ 	.short	0x0050


	//----- nvinfo : EIATTR_NUM_BARRIERS
	.align		4
        /*0020*/ 	.byte	0x02, 0x4c
        /*0022*/ 	.byte	0x01
	.zero		1


	//----- nvinfo : EIATTR_MERCURY_ISA_VERSION
	.align		4
        /*0024*/ 	.byte	0x03, 0x5f
        /*0026*/ 	.short	0x0101


	//----- nvinfo : EIATTR_COOP_GROUP_MASK_REGIDS
	.align		4
        /*0028*/ 	.byte	0x04, 0x29
        /*002a*/ 	.short	(.L_1557 - .L_1556)


	//   ....[0]....
.L_1556:
        /*002c*/ 	.word	0xffffffff


	//   ....[1]....
        /*0030*/ 	.word	0xffffffff


	//   ....[2]....
        /*0034*/ 	.word	0xffffffff


	//   ....[3]....
        /*0038*/ 	.word	0xffffffff


	//   ....[4]....
        /*003c*/ 	.word	0xffffffff


	//   ....[5]....
        /*0040*/ 	.word	0xffffffff


	//   ....[6]....
        /*0044*/ 	.word	0xffffffff


	//   ....[7]....
        /*0048*/ 	.word	0xffffffff


	//   ....[8]....
        /*004c*/ 	.word	0xffffffff


	//   ....[9]....
        /*0050*/ 	.word	0xffffffff


	//----- nvinfo : EIATTR_COOP_GROUP_INSTR_OFFSETS
	.align		4
.L_1557:
        /*0054*/ 	.byte	0x04, 0x28
        /*0056*/ 	.short	(.L_1559 - .L_1558)


	//   ....[0]....
.L_1558:
        /*0058*/ 	.word	0x00001b20


	//   ....[1]....
        /*005c*/ 	.word	0x00001b30


	//   ....[2]....
        /*0060*/ 	.word	0x00001b70


	//   ....[3]....
        /*0064*/ 	.word	0x00001b80


	//   ....[4]....
        /*0068*/ 	.word	0x00001bc0


	//   ....[5]....
        /*006c*/ 	.word	0x00001bd0


	//   ....[6]....
        /*0070*/ 	.word	0x00001c10


	//   ....[7]....
        /*0074*/ 	.word	0x00001c20


	//   ....[8]....
        /*0078*/ 	.word	0x00001cb0


	//   ....[9]....
        /*007c*/ 	.word	0x00001cc0


	//----- nvinfo : EIATTR_VRC_CTA_INIT_COUNT
	.align		4
.L_1559:
        /*0080*/ 	.byte	0x02, 0x4a
	.zero		1
	.zero		1


	//----- nvinfo : EIATTR_EXIT_INSTR_OFFSETS
	.align		4
        /*0084*/ 	.byte	0x04, 0x1c
        /*0086*/ 	.short	(.L_1561 - .L_1560)


	//   ....[0]....
.L_1560:
        /*0088*/ 	.word	0x00000060


	//   ....[1]....
        /*008c*/ 	.word	0x000068d0


	//----- nvinfo : EIATTR_MAX_THREADS
	.align		4
.L_1561:
        /*0090*/ 	.byte	0x04, 0x05
        /*0092*/ 	.short	(.L_1563 - .L_1562)
.L_1562:
        /*0094*/ 	.word	0x000002a0
        /*0098*/ 	.word	0x00000001
        /*009c*/ 	.word	0x00000001


	//----- nvinfo : EIATTR_CRS_STACK_SIZE
	.align		4
.L_1563:
        /*00a0*/ 	.byte	0x04, 0x1e
        /*00a2*/ 	.short	(.L_1565 - .L_1564)
.L_1564:
        /*00a4*/ 	.word	0x00000000


	//----- nvinfo : EIATTR_CBANK_PARAM_SIZE
	.align		4
.L_1565:
        /*00a8*/ 	.byte	0x03, 0x19
        /*00aa*/ 	.short	0x00a0


	//----- nvinfo : EIATTR_PARAM_CBANK
	.align		4
        /*00ac*/ 	.byte	0x04, 0x0a
        /*00ae*/ 	.short	(.L_1567 - .L_1566)
	.align		4
.L_1566:
        /*00b0*/ 	.word	index@(.nv.constant0._Z35group_norm_nhwc_fwd_one_pass_kernelI11Fp16IOBf16WLi256ELi84ELi672EEv26Group_norm_nhwc_fwd_params)
        /*00b4*/ 	.short	0x0380
        /*00b6*/ 	.short	0x00a0


	//----- nvinfo : EIATTR_SW_WAR
	.align		4
.L_1567:
        /*00b8*/ 	.byte	0x04, 0x36
        /*00ba*/ 	.short	(.L_1569 - .L_1568)
.L_1568:
        /*00bc*/ 	.word	0x00000008
.L_1569:


//--------------------- .nv.info._Z35group_norm_nhwc_fwd_one_pass_kernelI11Fp16IOBf16WLi512ELi84ELi672EEv26Group_norm_nhwc_fwd_params --------------------------
	.section	.nv.info._Z35group_norm_nhwc_fwd_one_pass_kernelI11Fp16IOBf16WLi512ELi84ELi672EEv26Group_norm_nhwc_fwd_params,"",@"SHT_CUDA_INFO"
	.sectionflags	@""
	.align	4


	//----- nvinfo : EIATTR_CUDA_API_VERSION
	.align		4
        /*0000*/ 	.byte	0x04, 0x37
        /*0002*/ 	.short	(.L_1571 - .L_1570)
.L_1570:
        /*0004*/ 	.word	0x00000082


	//----- nvinfo : EIATTR_KPARAM_INFO
	.align		4
.L_1571:
        /*0008*/ 	.byte	0x04, 0x17
        /*000a*/ 	.short	(.L_1573 - .L_1572)
.L_1572:
        /*000c*/ 	.word	0x00000000
        /*0010*/ 	.short	0x0000
        /*0012*/ 	.short	0x0000
        /*0014*/ 	.byte	0x00, 0xf0, 0x81, 0x02


	//----- nvinfo : EIATTR_SPARSE_MMA_MASK
	.align		4
.L_1573:
        /*0018*/ 	.byte	0x03, 0x50
        /*001a*/ 	.short	0x0000


	//----- nvinfo : EIATTR_MAXREG_COUNT
	.align		4
        /*001c*/ 	.byte	0x03, 0x1b
        /*001e*/ 	.short	0x0050


	//----- nvinfo : EIATTR_NUM_BARRIERS
	.align		4
        /*0020*/ 	.byte	0x02, 0x4c
        /*0022*/ 	.byte	0x01
	.zero		1


	//----- nvinfo : EIATTR_ANNOTATIONS
	.align		4
        /*0024*/ 	.byte	0x04, 0x55
        /*0026*/ 	.short	(.L_1575 - .L_1574)


	//   ....[0]....
.L_1574:
        /*0028*/ 	.word	0x00000001
        /*002c*/ 	.byte	0xa0, 0x01, 0x00, 0x00, 0x01, 0x00, 0x00, 0x00, 0xb0, 0x01, 0x00, 0x00, 0x01, 0x00, 0x00, 0x00
        /*003c*/ 	.byte	0xa0, 0x3a, 0x00, 0x00, 0x01, 0x00, 0x00, 0x00, 0x00, 0x3b, 0x00, 0x00, 0x01, 0x00, 0x00, 0x00
        /*004c*/ 	.byte	0xd0, 0x51, 0x00, 0x00


	//----- nvinfo : EIATTR_MERCURY_ISA_VERSION
	.align		4
.L_1575:
        /*0050*/ 	.byte	0x03, 0x5f
        /*0052*/ 	.short	0x0101


	//----- nvinfo : EIATTR_COOP_GROUP_MASK_REGIDS
	.align		4
        /*0054*/ 	.byte	0x04, 0x29
        /*0056*/ 	.short	(.L_1577 - .L_1576)


	//   ....[0]....
.L_1576:
        /*0058*/ 	.word	0xffffffff


	//   ....[1]....
        /*005c*/ 	.word	0xffffffff


	//   ....[2]....
        /*0060*/ 	.word	0xffffffff


	//   ....[3]....
        /*0064*/ 	.word	0xffffffff


	//   ....[4]....
        /*0068*/ 	.word	0xffffffff


	//   ....[5]....
        /*006c*/ 	.word	0xffffffff


	//   ....[6]....
        /*0070*/ 	.word	0xffffffff


	//   ....[7]....
        /*0074*/ 	.word	0xffffffff


	//   ....[8]....
        /*0078*/ 	.word	0xffffffff


	//   ....[9]....
        /*007c*/ 	.word	0xffffffff


	//----- nvinfo : EIATTR_COOP_GROUP_INSTR_OFFSETS
	.align		4
.L_1577:
        /*0080*/ 	.byte	0x04, 0x28
        /*0082*/ 	.short	(.L_1579 - .L_1578)


	//   ....[0]....
.L_1578:
        /*0084*/ 	.word	0x00003270


	//   ....[1]....
        /*0088*/ 	.word	0x00003280


	//   ....[2]....
        /*008c*/ 	.word	0x000032c0


	//   ....[3]....
        /*0090*/ 	.word	0x000032d0


	//   ....[4]....
        /*0094*/ 	.word	0x00003310


	//   ....[5]....
        /*0098*/ 	.word	0x00003320


	//   ....[6]....
        /*009c*/ 	.word	0x00003360


	//   ....[7]....
        /*00a0*/ 	.word	0x00003370


	//   ....[8]....
        /*00a4*/ 	.word	0x000033f0


	//   ....[9]....
        /*00a8*/ 	.word	0x00003400


	//----- nvinfo : EIATTR_VRC_CTA_INIT_COUNT
	.align		4
.L_1579:
        /*00ac*/ 	.byte	0x02, 0x4a
	.zero		1
	.zero		1


	//----- nvinfo : EIATTR_EXIT_INSTR_OFFSETS
	.align		4
        /*00b0*/ 	.byte	0x04, 0x1c
        /*00b2*/ 	.short	(.L_1581 - .L_1580)


	//   ....[0]....
.L_1580:
        /*00b4*/ 	.word	0x00000070


	//   ....[1]....
        /*00b8*/ 	.word	0x0000cbc0


	//----- nvinfo : EIATTR_MAX_THREADS
	.align		4
.L_1581:
        /*00bc*/ 	.byte	0x04, 0x05
        /*00be*/ 	.short	(.L_1583 - .L_1582)
.L_1582:
        /*00c0*/ 	.word	0x000002a0
        /*00c4*/ 	.word	0x00000001
        /*00c8*/ 	.word	0x00000001


	//----- nvinfo : EIATTR_CRS_STACK_SIZE
	.align		4
.L_1583:
        /*00cc*/ 	.byte	0x04, 0x1e
        /*00ce*/ 	.short	(.L_1585 - .L_1584)
.L_1584:
        /*00d0*/ 	.word	0x00000000


	//----- nvinfo : EIATTR_CBANK_PARAM_SIZE
	.align		4
.L_1585:
        /*00d4*/ 	.byte	0x03, 0x19
        /*00d6*/ 	.short	0x00a0


	//----- nvinfo : EIATTR_PARAM_CBANK
	.align		4
        /*00d8*/ 	.byte	0x04, 0x0a
        /*00da*/ 	.short	(.L_1587 - .L_1586)
	.align		4
.L_1586:
        /*00dc*/ 	.word	index@(.nv.constant0._Z35group_norm_nhwc_fwd_one_pass_kernelI11Fp16IOBf16WLi512ELi84ELi672EEv26Group_norm_nhwc_fwd_params)
        /*00e0*/ 	.short	0x0380
        /*00e2*/ 	.short	0x00a0


	//----- nvinfo : EIATTR_SW_WAR
	.align		4
.L_1587:
        /*00e4*/ 	.byte	0x04, 0x36
        /*00e6*/ 	.short	(.L_1589 - .L_1588)
.L_1588:
        /*00e8*/ 	.word	0x00000008
.L_1589:


//--------------------- .nv.info._Z35group_norm_nhwc_fwd_one_pass_kernelI11Fp16IOFp16WLi64ELi84ELi672EEv26Group_norm_nhwc_fwd_params --------------------------
	.section	.nv.info._Z35group_norm_nhwc_fwd_one_pass_kernelI11Fp16IOFp16WLi64ELi84ELi672EEv26Group_norm_nhwc_fwd_params,"",@"SHT_CUDA_INFO"
	.sectionflags	@""
	.align	4


	//----- nvinfo : EIATTR_CUDA_API_VERSION
	.align		4
        /*0000*/ 	.byte	0x04, 0x37
        /*0002*/ 	.short	(.L_1591 - .L_1590)
.L_1590:
        /*0004*/ 	.word	0x00000082


	//----- nvinfo : EIATTR_KPARAM_INFO
	.align		4
.L_1591:
        /*0008*/ 	.byte	0x04, 0x17
        /*000a*/ 	.short	(.L_1593 - .L_1592)
.L_1592:
        /*000c*/ 	.word	0x00000000
        /*0010*/ 	.short	0x0000
        /*0012*/ 	.short	0x0000
        /*0014*/ 	.byte	0x00, 0xf0, 0x81, 0x02


	//----- nvinfo : EIATTR_SPARSE_MMA_MASK
	.align		4
.L_1593:
        /*0018*/ 	.byte	0x03, 0x50
        /*001a*/ 	.short	0x0000


	//----- nvinfo : EIATTR_MAXREG_COUNT
	.align		4
        /*001c*/ 	.byte	0x03, 0x1b
        /*001e*/ 	.short	0x0050


	//----- nvinfo : EIATTR_NUM_BARRIERS
	.align		4
        /*0020*/ 	.byte	0x02, 0x4c
        /*0022*/ 	.byte	0x01
	.zero		1


	//----- nvinfo : EIATTR_MERCURY_ISA_VERSION
	.align		4
        /*0024*/ 	.byte	0x03, 0x5f
        /*0026*/ 	.short	0x0101


	//----- nvinfo : EIATTR_INT_WARP_WIDE_INSTR_OFFSETS
	.align		4
        /*0028*/ 	.byte	0x04, 0x31
        /*002a*/ 	.short	(.L_1595 - .L_1594)


	//   ....[0]....
.L_1594:
        /*002c*/ 	.word	0x000014e0


	//   ....[1]....
        /*0030*/ 	.word	0x00001500


	//   ....[2]....
        /*0034*/ 	.word	0x000015e0


	//   ....[3]....
        /*0038*/ 	.word	0x00001600


	//   ....[4]....
        /*003c*/ 	.word	0x00001710


	//   ....[5]....
        /*0040*/ 	.word	0x000017a0


	//   ....[6]....
        /*0044*/ 	.word	0x00001860


	//   ....[7]....
        /*0048*/ 	.word	0x00001880


	//   ....[8]....
        /*004c*/ 	.word	0x00001ad0


	//   ....[9]....
        /*0050*/ 	.word	0x00001bc0


	//   ....[10]....
        /*0054*/ 	.word	0x00001be0


	//   ....[11]....
        /*0058*/ 	.word	0x00001c10


	//   ....[12]....
        /*005c*/ 	.word	0x00001e20


	//   ....[13]....
        /*0060*/ 	.word	0x00001e40


	//----- nvinfo : EIATTR_COOP_GROUP_MASK_REGIDS
	.align		4
.L_1595:
        /*0064*/ 	.byte	0x04, 0x29
        /*0066*/ 	.short	(.L_1597 - .L_1596)


	//   ....[0]....
.L_1596:
        /*0068*/ 	.word	0xffffffff


	//   ....[1]....
        /*006c*/ 	.word	0xffffffff


	//   ....[2]....
        /*0070*/ 	.word	0xffffffff


	//   ....[3]....
        /*0074*/ 	.word	0xffffffff


	//   ....[4]....
        /*0078*/ 	.word	0xffffffff


	//   ....[5]....
        /*007c*/ 	.word	0xffffffff


	//   ....[6]....
        /*0080*/ 	.word	0xffffffff


	//   ....[7]....
        /*0084*/ 	.word	0xffffffff


	//   ....[8]....
        /*0088*/ 	.word	0xffffffff


	//   ....[9]....
        /*008c*/ 	.word	0xffffffff


	//----- nvinfo : EIATTR_COOP_GROUP_INSTR_OFFSETS
	.align		4
.L_1597:
        /*0090*/ 	.byte	0x04, 0x28
        /*0092*/ 	.short	(.L_1599 - .L_1598)


	//   ....[0]....
.L_1598:
        /*0094*/ 	.word	0x00000ba0


	//   ....[1]....
        /*0098*/ 	.word	0x00000bb0


	//   ....[2]....
        /*009c*/ 	.word	0x00000be0


	//   ....[3]....
        /*00a0*/ 	.word	0x00000bf0


	//   ....[4]....
        /*00a4*/ 	.word	0x00000c30


	//   ....[5]....
        /*00a8*/ 	.word	0x00000c40


	//   ....[6]....
        /*00ac*/ 	.word	0x00000c80


	//   ....[7]....
        /*00b0*/ 	.word	0x00000c90


	//   ....[8]....
        /*00b4*/ 	.word	0x00000cf0


	//   ....[9]....
        /*00b8*/ 	.word	0x00000d00


	//----- nvinfo : EIATTR_VRC_CTA_INIT_COUNT
	.align		4
.L_1599:
        /*00bc*/ 	.byte	0x02, 0x4a
	.zero		1
	.zero		1


	//----- nvinfo : EIATTR_EXIT_INSTR_OFFSETS
	.align		4
        /*00c0*/ 	.byte	0x04, 0x1c
        /*00c2*/ 	.short	(.L_1601 - .L_1600)


	//   ....[0]....
.L_1600:
        /*00c4*/ 	.word	0x00000070


	//   ....[1]....
        /*00c8*/ 	.word	0x00003130


	//----- nvinfo : EIATTR_MAX_THREADS
	.align		4
.L_1601:
        /*00cc*/ 	.byte	0x04, 0x05
        /*00ce*/ 	.short	(.L_1603 - .L_1602)
.L_1602:
        /*00d0*/ 	.word	0x000002a0
        /*00d4*/ 	.word	0x00000001
        /*00d8*/ 	.word	0x00000001


	//----- nvinfo : EIATTR_CRS_STACK_SIZE
	.align		4
.L_1603:
        /*00dc*/ 	.byte	0x04, 0x1e
        /*00de*/ 	.short	(.L_1605 - .L_1604)
.L_1604:
        /*00e0*/ 	.word	0x00000000


	//----- nvinfo : EIATTR_CBANK_PARAM_SIZE
	.align		4
.L_1605:
        /*00e4*/ 	.byte	0x03, 0x19
        /*00e6*/ 	.short	0x00a0


	//----- nvinfo : EIATTR_PARAM_CBANK
	.align		4
        /*00e8*/ 	.byte	0x04, 0x0a
        /*00ea*/ 	.short	(.L_1607 - .L_1606)
	.align		4
.L_1606:
        /*00ec*/ 	.word	index@(.nv.constant0._Z35group_norm_nhwc_fwd_one_pass_kernelI11Fp16IOFp16WLi64ELi84ELi672EEv26Group_norm_nhwc_fwd_params)
        /*00f0*/ 	.short	0x0380
        /*00f2*/ 	.short	0x00a0


	//----- nvinfo : EIATTR_SW_WAR
	.align		4
.L_1607:
        /*00f4*/ 	.byte	0x04, 0x36
        /*00f6*/ 	.short	(.L_1609 - .L_1608)
.L_1608:
        /*00f8*/ 	.word	0x00000008
.L_1609:


//--------------------- .nv.info._Z35group_norm_nhwc_fwd_one_pass_kernelI11Fp16IOFp16WLi128ELi84ELi672EEv26Group_norm_nhwc_fwd_params --------------------------
	.section	.nv.info._Z35group_norm_nhwc_fwd_one_pass_kernelI11Fp16IOFp16WLi128ELi84ELi672EEv26Group_norm_nhwc_fwd_params,"",@"SHT_CUDA_INFO"
	.sectionflags	@""
	.align	4


	//----- nvinfo : EIATTR_CUDA_API_VERSION
	.align		4
        /*0000*/ 	.byte	0x04, 0x37
        /*0002*/ 	.short	(.L_1611 - .L_1610)
.L_1610:
        /*0004*/ 	.word	0x00000082


	//----- nvinfo : EIATTR_KPARAM_INFO
	.align		4
.L_1611:
        /*0008*/ 	.byte	0x04, 0x17
        /*000a*/ 	.short	(.L_1613 - .L_1612)
.L_1612:
        /*000c*/ 	.word	0x00000000
        /*0010*/ 	.short	0x0000
        /*0012*/ 	.short	0x0000
        /*0014*/ 	.byte	0x00, 0xf0, 0x81, 0x02


	//----- nvinfo : EIATTR_SPARSE_MMA_MASK
	.align		4
.L_1613:
        /*0018*/ 	.byte	0x03, 0x50
        /*001a*/ 	.short	0x0000


	//----- nvinfo : EIATTR_MAXREG_COUNT
	.align		4
        /*001c*/ 	.byte	0x03, 0x1b
        /*001e*/ 	.short	0x0050


	//----- nvinfo : EIATTR_NUM_BARRIERS
	.align		4
        /*0020*/ 	.byte	0x02, 0x4c
        /*0022*/ 	.byte	0x01
	.zero		1


	//----- nvinfo : EIATTR_MERCURY_ISA_VERSION
	.align		4
        /*0024*/ 	.byte	0x03, 0x5f
        /*0026*/ 	.short	0x0101


	//----- nvinfo : EIATTR_COOP_GROUP_MASK_REGIDS
	.align		4
        /*0028*/ 	.byte	0x04, 0x29
        /*002a*/ 	.short	(.L_1615 - .L_1614)


	//   ....[0]....
.L_1614:
        /*002c*/ 	.word	0xffffffff


	//   ....[1]....
        /*0030*/ 	.word	0xffffffff


	//   ....[2]....
        /*0034*/ 	.word	0xffffffff


	//   ....[3]....
        /*0038*/ 	.word	0xffffffff


	//   ....[4]....
        /*003c*/ 	.word	0xffffffff


	//   ....[5]....
        /*0040*/ 	.word	0xffffffff


	//   ....[6]....
        /*0044*/ 	.word	0xffffffff


	//   ....[7]....
        /*0048*/ 	.word	0xffffffff


	//   ....[8]....
        /*004c*/ 	.word	0xffffffff


	//   ....[9]....
        /*0050*/ 	.word	0xffffffff


	//----- nvinfo : EIATTR_COOP_GROUP_INSTR_OFFSETS
	.align		4
.L_1615:
        /*0054*/ 	.byte	0x04, 0x28
        /*0056*/ 	.short	(.L_1617 - .L_1616)


	//   ....[0]....
.L_1616:
        /*0058*/ 	.word	0x00000fc0


	//   ....[1]....
        /*005c*/ 	.word	0x00000fd0


	//   ....[2]....
        /*0060*/ 	.word	0x00001000


	//   ....[3]....
        /*0064*/ 	.word	0x00001010


	//   ....[4]....
        /*0068*/ 	.word	0x00001050


	//   ....[5]....
        /*006c*/ 	.word	0x00001060


	//   ....[6]....
        /*0070*/ 	.word	0x000010a0


	//   ....[7]....
        /*0074*/ 	.word	0x000010b0


	//   ....[8]....
        /*0078*/ 	.word	0x00001120


	//   ....[9]....
        /*007c*/ 	.word	0x00001130


	//----- nvinfo : EIATTR_VRC_CTA_INIT_COUNT
	.align		4
.L_1617:
        /*0080*/ 	.byte	0x02, 0x4a
	.zero		1
	.zero		1


	//----- nvinfo : EIATTR_EXIT_INSTR_OFFSETS
	.align		4
        /*0084*/ 	.byte	0x04, 0x1c
        /*0086*/ 	.short	(.L_1619 - .L_1618)


	//   ....[0]....
.L_1618:
        /*0088*/ 	.word	0x00000060


	//   ....[1]....
        /*008c*/ 	.word	0x00003eb0


	//----- nvinfo : EIATTR_MAX_THREADS
	.align		4
.L_1619:
        /*0090*/ 	.byte	0x04, 0x05
        /*0092*/ 	.short	(.L_1621 - .L_1620)
.L_1620:
        /*0094*/ 	.word	0x000002a0
        /*0098*/ 	.word	0x00000001
        /*009c*/ 	.word	0x00000001


	//----- nvinfo : EIATTR_CRS_STACK_SIZE
	.align		4
.L_1621:
        /*00a0*/ 	.byte	0x04, 0x1e
        /*00a2*/ 	.short	(.L_1623 - .L_1622)
.L_1622:
        /*00a4*/ 	.word	0x00000000


	//----- nvinfo : EIATTR_CBANK_PARAM_SIZE
	.align		4
.L_1623:
        /*00a8*/ 	.byte	0x03, 0x19
        /*00aa*/ 	.short	0x00a0


	//----- nvinfo : EIATTR_PARAM_CBANK
	.align		4
        /*00ac*/ 	.byte	0x04, 0x0a
        /*00ae*/ 	.short	(.L_1625 - .L_1624)
	.align		4
.L_1624:
        /*00b0*/ 	.word	index@(.nv.constant0._Z35group_norm_nhwc_fwd_one_pass_kernelI11Fp16IOFp16WLi128ELi84ELi672EEv26Group_norm_nhwc_fwd_params)
        /*00b4*/ 	.short	0x0380
        /*00b6*/ 	.short	0x00a0


	//----- nvinfo : EIATTR_SW_WAR
	.align		4
.L_1625:
        /*00b8*/ 	.byte	0x04, 0x36
        /*00ba*/ 	.short	(.L_1627 - .L_1626)
.L_1626:
        /*00bc*/ 	.word	0x00000008
.L_1627:


//--------------------- .nv.info._Z35group_norm_nhwc_fwd_one_pass_kernelI11Fp16IOFp16WLi256ELi84ELi672EEv26Group_norm_nhwc_fwd_params --------------------------
	.section	.nv.info._Z35group_norm_nhwc_fwd_one_pass_kernelI11Fp16IOFp16WLi256ELi84ELi672EEv26Group_norm_nhwc_fwd_params,"",@"SHT_CUDA_INFO"
	.sectionflags	@""
	.align	4


	//----- nvinfo : EIATTR_CUDA_API_VERSION
	.align		4
        /*0000*/ 	.byte	0x04, 0x37
        /*0002*/ 	.short	(.L_1629 - .L_1628)
.L_1628:
        /*0004*/ 	.word	0x00000082


	//----- nvinfo : EIATTR_KPARAM_INFO
	.align		4
.L_1629:
        /*0008*/ 	.byte	0x04, 0x17
        /*000a*/ 	.short	(.L_1631 - .L_1630)
.L_1630:
        /*000c*/ 	.word	0x00000000
        /*0010*/ 	.short	0x0000
        /*0012*/ 	.short	0x0000
        /*0014*/ 	.byte	0x00, 0xf0, 0x81, 0x02


	//----- nvinfo : EIATTR_SPARSE_MMA_MASK
	.align		4
.L_1631:
        /*0018*/ 	.byte	0x03, 0x50
        /*001a*/ 	.short	0x0000


	//----- nvinfo : EIATTR_MAXREG_COUNT
	.align		4
        /*001c*/ 	.byte	0x03, 0x1b
        /*001e*/ 	.short	0x0050


	//----- nvinfo : EIATTR_NUM_BARRIERS
	.align		4
        /*0020*/ 	.byte	0x02, 0x4c
        /*0022*/ 	.byte	0x01
	.zero		1


	//----- nvinfo : EIATTR_MERCURY_ISA_VERSION
	.align		4
        /*0024*/ 	.byte	0x03, 0x5f
        /*0026*/ 	.short	0x0101


	//----- nvinfo : EIATTR_COOP_GROUP_MASK_REGIDS
	.align		4
        /*0028*/ 	.byte	0x04, 0x29
        /*002a*/ 	.short	(.L_1633 - .L_1632)


	//   ....[0]....
.L_1632:
        /*002c*/ 	.word	0xffffffff


	//   ....[1]....
        /*0030*/ 	.word	0xffffffff


	//   ....[2]....
        /*0034*/ 	.word	0xffffffff


	//   ....[3]....
        /*0038*/ 	.word	0xffffffff


	//   ....[4]....
        /*003c*/ 	.word	0xffffffff


	//   ....[5]....
        /*0040*/ 	.word	0xffffffff


	//   ....[6]....
        /*0044*/ 	.word	0xffffffff


	//   ....[7]....
        /*0048*/ 	.word	0xffffffff


	//   ....[8]....
        /*004c*/ 	.word	0xffffffff


	//   ....[9]....
        /*0050*/ 	.word	0xffffffff


	//----- nvinfo : EIATTR_COOP_GROUP_INSTR_OFFSETS
	.align		4
.L_1633:
        /*0054*/ 	.byte	0x04, 0x28
        /*0056*/ 	.short	(.L_1635 - .L_1634)


	//   ....[0]....
.L_1634:
        /*0058*/ 	.word	0x00001b20


	//   ....[1]....
        /*005c*/ 	.word	0x00001b30


	//   ....[2]....
        /*0060*/ 	.word	0x00001b70


	//   ....[3]....
        /*0064*/ 	.word	0x00001b80


	//   ....[4]....
        /*0068*/ 	.word	0x00001bc0


	//   ....[5]....
        /*006c*/ 	.word	0x00001bd0


	//   ....[6]....
        /*0070*/ 	.word	0x00001c10


	//   ....[7]....
        /*0074*/ 	.word	0x00001c20


	//   ....[8]....
        /*0078*/ 	.word	0x00001cb0


	//   ....[9]....
        /*007c*/ 	.word	0x00001cc0


	//----- nvinfo : EIATTR_VRC_CTA_INIT_COUNT
	.align		4
.L_1635:
        /*0080*/ 	.byte	0x02, 0x4a
	.zero		1
	.zero		1


	//----- nvinfo : EIATTR_EXIT_INSTR_OFFSETS
	.align		4
        /*0084*/ 	.byte	0x04, 0x1c
        /*0086*/ 	.short	(.L_1637 - .L_1636)


	//   ....[0]....
.L_1636:
        /*0088*/ 	.word	0x00000060


	//   ....[1]....
        /*008c*/ 	.word	0x000068d0


	//----- nvinfo : EIATTR_MAX_THREADS
	.align		4
.L_1637:
        /*0090*/ 	.byte	0x04, 0x05
        /*0092*/ 	.short	(.L_1639 - .L_1638)
.L_1638:
        /*0094*/ 	.word	0x000002a0
        /*0098*/ 	.word	0x00000001
        /*009c*/ 	.word	0x00000001


	//----- nvinfo : EIATTR_CRS_STACK_SIZE
	.align		4
.L_1639:
        /*00a0*/ 	.byte	0x04, 0x1e
        /*00a2*/ 	.short	(.L_1641 - .L_1640)
.L_1640:
        /*00a4*/ 	.word	0x00000000


	//----- nvinfo : EIATTR_CBANK_PARAM_SIZE
	.align		4
.L_1641:
        /*00a8*/ 	.byte	0x03, 0x19
        /*00aa*/ 	.short	0x00a0


	//----- nvinfo : EIATTR_PARAM_CBANK
	.align		4
        /*00ac*/ 	.byte	0x04, 0x0a
        /*00ae*/ 	.short	(.L_1643 - .L_1642)
	.align		4
.L_1642:
        /*00b0*/ 	.word	index@(.nv.constant0._Z35group_norm_nhwc_fwd_one_pass_kernelI11Fp16IOFp16WLi256ELi84ELi672EEv26Group_norm_nhwc_fwd_params)
        /*00b4*/ 	.short	0x0380
        /*00b6*/ 	.short	0x00a0


	//----- nvinfo : EIATTR_SW_WAR
	.align		4
.L_1643:
        /*00b8*/ 	.byte	0x04, 0x36
        /*00ba*/ 	.short	(.L_1645 - .L_1644)
.L_1644:
        /*00bc*/ 	.word	0x00000008
.L_1645:


//--------------------- .nv.info._Z35group_norm_nhwc_fwd_one_pass_kernelI11Fp16IOFp16WLi512ELi84ELi672EEv26Group_norm_nhwc_fwd_params --------------------------
	.section	.nv.info._Z35group_norm_nhwc_fwd_one_pass_kernelI11Fp16IOFp16WLi512ELi84ELi672EEv26Group_norm_nhwc_fwd_params,"",@"SHT_CUDA_INFO"
	.sectionflags	@""
	.align	4


	//----- nvinfo : EIATTR_CUDA_API_VERSION
	.align		4
        /*0000*/ 	.byte	0x04, 0x37
        /*0002*/ 	.short	(.L_1647 - .L_1646)
.L_1646:
        /*0004*/ 	.word	0x00000082


	//----- nvinfo : EIATTR_KPARAM_INFO
	.align		4
.L_1647:
        /*0008*/ 	.byte	0x04, 0x17
        /*000a*/ 	.short	(.L_1649 - .L_1648)
.L_1648:
        /*000c*/ 	.word	0x00000000
        /*0010*/ 	.short	0x0000
        /*0012*/ 	.short	0x0000
        /*0014*/ 	.byte	0x00, 0xf0, 0x81, 0x02


	//----- nvinfo : EIATTR_SPARSE_MMA_MASK
	.align		4
.L_1649:
        /*0018*/ 	.byte	0x03, 0x50
        /*001a*/ 	.short	0x0000


	//----- nvinfo : EIATTR_MAXREG_COUNT
	.align		4
        /*001c*/ 	.byte	0x03, 0x1b
        /*001e*/ 	.short	0x0050


	//----- nvinfo : EIATTR_NUM_BARRIERS
	.align		4
        /*0020*/ 	.byte	0x02, 0x4c
        /*0022*/ 	.byte	0x01
	.zero		1


	//----- nvinfo : EIATTR_ANNOTATIONS
	.align		4
        /*0024*/ 	.byte	0x04, 0x55
        /*0026*/ 	.short	(.L_1651 - .L_1650)


	//   ....[0]....
.L_1650:
        /*0028*/ 	.word	0x00000001
        /*002c*/ 	.byte	0xa0, 0x01, 0x00, 0x00, 0x01, 0x00, 0x00, 0x00, 0xb0, 0x01, 0x00, 0x00, 0x01, 0x00, 0x00, 0x00
        /*003c*/ 	.byte	0xa0, 0x3a, 0x00, 0x00, 0x01, 0x00, 0x00, 0x00, 0x00, 0x3b, 0x00, 0x00, 0x01, 0x00, 0x00, 0x00
        /*004c*/ 	.byte	0xd0, 0x51, 0x00, 0x00


	//----- nvinfo : EIATTR_MERCURY_ISA_VERSION
	.align		4
.L_1651:
        /*0050*/ 	.byte	0x03, 0x5f
        /*0052*/ 	.short	0x0101


	//----- nvinfo : EIATTR_COOP_GROUP_MASK_REGIDS
	.align		4
        /*0054*/ 	.byte	0x04, 0x29
        /*0056*/ 	.short	(.L_1653 - .L_1652)


	//   ....[0]....
.L_1652:
        /*0058*/ 	.word	0xffffffff


	//   ....[1]....
        /*005c*/ 	.word	0xffffffff


	//   ....[2]....
        /*0060*/ 	.word	0xffffffff


	//   ....[3]....
        /*0064*/ 	.word	0xffffffff


	//   ....[4]....
        /*0068*/ 	.word	0xffffffff


	//   ....[5]....
        /*006c*/ 	.word	0xffffffff


	//   ....[6]....
        /*0070*/ 	.word	0xffffffff


	//   ....[7]....
        /*0074*/ 	.word	0xffffffff


	//   ....[8]....
        /*0078*/ 	.word	0xffffffff


	//   ....[9]....
        /*007c*/ 	.word	0xffffffff


	//----- nvinfo : EIATTR_COOP_GROUP_INSTR_OFFSETS
	.align		4
.L_1653:
        /*0080*/ 	.byte	0x04, 0x28
        /*0082*/ 	.short	(.L_1655 - .L_1654)


	//   ....[0]....
.L_1654:
        /*0084*/ 	.word	0x00003270


	//   ....[1]....
        /*0088*/ 	.word	0x00003280


	//   ....[2]....
        /*008c*/ 	.word	0x000032c0


	//   ....[3]....
        /*0090*/ 	.word	0x000032d0


	//   ....[4]....
        /*0094*/ 	.word	0x00003310


	//   ....[5]....
        /*0098*/ 	.word	0x00003320


	//   ....[6]....
        /*009c*/ 	.word	0x00003360


	//   ....[7]....
        /*00a0*/ 	.word	0x00003370


	//   ....[8]....
        /*00a4*/ 	.word	0x000033f0


	//   ....[9]....
        /*00a8*/ 	.word	0x00003400


	//----- nvinfo : EIATTR_VRC_CTA_INIT_COUNT
	.align		4
.L_1655:
        /*00ac*/ 	.byte	0x02, 0x4a
	.zero		1
	.zero		1


	//----- nvinfo : EIATTR_EXIT_INSTR_OFFSETS
	.align		4
        /*00b0*/ 	.byte	0x04, 0x1c
        /*00b2*/ 	.short	(.L_1657 - .L_1656)


	//   ....[0]....
.L_1656:
        /*00b4*/ 	.word	0x00000070


	//   ....[1]....
        /*00b8*/ 	.word	0x0000cbc0


	//----- nvinfo : EIATTR_MAX_THREADS
	.align		4
.L_1657:
        /*00bc*/ 	.byte	0x04, 0x05
        /*00be*/ 	.short	(.L_1659 - .L_1658)
.L_1658:
        /*00c0*/ 	.word	0x000002a0
        /*00c4*/ 	.word	0x00000001
        /*00c8*/ 	.word	0x00000001


	//----- nvinfo : EIATTR_CRS_STACK_SIZE
	.align		4
.L_1659:
        /*00cc*/ 	.byte	0x04, 0x1e
        /*00ce*/ 	.short	(.L_1661 - .L_1660)
.L_1660:
        /*00d0*/ 	.word	0x00000000


	//----- nvinfo : EIATTR_CBANK_PARAM_SIZE
	.align		4
.L_1661:
        /*00d4*/ 	.byte	0x03, 0x19
        /*00d6*/ 	.short	0x00a0


	//----- nvinfo : EIATTR_PARAM_CBANK
	.align		4
        /*00d8*/ 	.byte	0x04, 0x0a
        /*00da*/ 	.short	(.L_1663 - .L_1662)
	.align		4
.L_1662:
        /*00dc*/ 	.word	index@(.nv.constant0._Z35group_norm_nhwc_fwd_one_pass_kernelI11Fp16IOFp16WLi512ELi84ELi672EEv26Group_norm_nhwc_fwd_params)
        /*00e0*/ 	.short	0x0380
        /*00e2*/ 	.short	0x00a0


	//----- nvinfo : EIATTR_SW_WAR
	.align		4
.L_1663:
        /*00e4*/ 	.byte	0x04, 0x36
        /*00e6*/ 	.short	(.L_1665 - .L_1664)
.L_1664:
        /*00e8*/ 	.word	0x00000008
.L_1665:


//--------------------- .nv.info._Z35group_norm_nhwc_fwd_one_pass_kernelI11Fp32IOFp32WLi64ELi84ELi672EEv26Group_norm_nhwc_fwd_params --------------------------
	.section	.nv.info._Z35group_norm_nhwc_fwd_one_pass_kernelI11Fp32IOFp32WLi64ELi84ELi672EEv26Group_norm_nhwc_fwd_params,"",@"SHT_CUDA_INFO"
	.sectionflags	@""
	.align	4


	//----- nvinfo : EIATTR_CUDA_API_VERSION
	.align		4
        /*0000*/ 	.byte	0x04, 0x37
        /*0002*/ 	.short	(.L_1667 - .L_1666)
.L_1666:
        /*0004*/ 	.word	0x00000082


	//----- nvinfo : EIATTR_KPARAM_INFO
	.align		4
.L_1667:
        /*0008*/ 	.byte	0x04, 0x17
        /*000a*/ 	.short	(.L_1669 - .L_1668)
.L_1668:
        /*000c*/ 	.word	0x00000000
        /*0010*/ 	.short	0x0000
        /*0012*/ 	.short	0x0000
        /*0014*/ 	.byte	0x00, 0xf0, 0x81, 0x02


	//----- nvinfo : EIATTR_SPARSE_MMA_MASK
	.align		4
.L_1669:
        /*0018*/ 	.byte	0x03, 0x50
        /*001a*/ 	.short	0x0000


	//----- nvinfo : EIATTR_MAXREG_COUNT
	.align		4
        /*001c*/ 	.byte	0x03, 0x1b
        /*001e*/ 	.short	0x0050


	//----- nvinfo : EIATTR_NUM_BARRIERS
	.align		4
        /*0020*/ 	.byte	0x02, 0x4c
        /*0022*/ 	.byte	0x01
	.zero		1


	//----- nvinfo : EIATTR_MERCURY_ISA_VERSION
	.align		4
        /*0024*/ 	.byte	0x03, 0x5f
        /*0026*/ 	.short	0x0101


	//----- nvinfo : EIATTR_INT_WARP_WIDE_INSTR_OFFSETS
	.align		4
        /*0028*/ 	.byte	0x04, 0x31
        /*002a*/ 	.short	(.L_1671 - .L_1670)


	//   ....[0]....
.L_1670:
        /*002c*/ 	.word	0x00001430


	//   ....[1]....
        /*0030*/ 	.word	0x00001490


	//   ....[2]....
        /*0034*/ 	.word	0x00001520


	//   ....[3]....
        /*0038*/ 	.word	0x000015d0


	//   ....[4]....
        /*003c*/ 	.word	0x00001630


	//   ....[5]....
        /*0040*/ 	.word	0x00001730


	//   ....[6]....
        /*0044*/ 	.word	0x00001750


	//   ....[7]....
        /*0048*/ 	.word	0x00001810


	//   ....[8]....
        /*004c*/ 	.word	0x00001a30


	//   ....[9]....
        /*0050*/ 	.word	0x00001b20


	//   ....[10]....
        /*0054*/ 	.word	0x00001b40


	//   ....[11]....
        /*0058*/ 	.word	0x00001b70


	//   ....[12]....
        /*005c*/ 	.word	0x00001d80


	//   ....[13]....
        /*0060*/ 	.word	0x00001da0


	//----- nvinfo : EIATTR_COOP_GROUP_MASK_REGIDS
	.align		4
.L_1671:
        /*0064*/ 	.byte	0x04, 0x29
        /*0066*/ 	.short	(.L_1673 - .L_1672)


	//   ....[0]....
.L_1672:
        /*0068*/ 	.word	0xffffffff


	//   ....[1]....
        /*006c*/ 	.word	0xffffffff


	//   ....[2]....
        /*0070*/ 	.word	0xffffffff


	//   ....[3]....
        /*0074*/ 	.word	0xffffffff


	//   ....[4]....
        /*0078*/ 	.word	0xffffffff


	//   ....[5]....
        /*007c*/ 	.word	0xffffffff


	//   ....[6]....
        /*0080*/ 	.word	0xffffffff


	//   ....[7]....
        /*0084*/ 	.word	0xffffffff


	//   ....[8]....
        /*0088*/ 	.word	0xffffffff


	//   ....[9]....
        /*008c*/ 	.word	0xffffffff


	//----- nvinfo : EIATTR_COOP_GROUP_INSTR_OFFSETS
	.align		4
.L_1673:
        /*0090*/ 	.byte	0x04, 0x28
        /*0092*/ 	.short	(.L_1675 - .L_1674)


	//   ....[0]....
.L_1674:
        /*0094*/ 	.word	0x00000b10


	//   ....[1]....
        /*0098*/ 	.word	0x00000b20


	//   ....[2]....
        /*009c*/ 	.word	0x00000b50


	//   ....[3]....
        /*00a0*/ 	.word	0x00000b60


	//   ....[4]....
        /*00a4*/ 	.word	0x00000ba0


	//   ....[5]....
        /*00a8*/ 	.word	0x00000bb0


	//   ....[6]....
        /*00ac*/ 	.word	0x00000bf0


	//   ....[7]....
        /*00b0*/ 	.word	0x00000c00


	//   ....[8]....
        /*00b4*/ 	.word	0x00000c60


	//   ....[9]....
        /*00b8*/ 	.word	0x00000c70


	//----- nvinfo : EIATTR_VRC_CTA_INIT_COUNT
	.align		4
.L_1675:
        /*00bc*/ 	.byte	0x02, 0x4a
	.zero		1
	.zero		1


	//----- nvinfo : EIATTR_EXIT_INSTR_OFFSETS
	.align		4
        /*00c0*/ 	.byte	0x04, 0x1c
        /*00c2*/ 	.short	(.L_1677 - .L_1676)


	//   ....[0]....
.L_1676:
        /*00c4*/ 	.word	0x00000070


	//   ....[1]....
        /*00c8*/ 	.word	0x00002fd0


	//----- nvinfo : EIATTR_MAX_THREADS
	.align		4
.L_1677:
        /*00cc*/ 	.byte	0x04, 0x05
        /*00ce*/ 	.short	(.L_1679 - .L_1678)
.L_1678:
        /*00d0*/ 	.word	0x000002a0
        /*00d4*/ 	.word	0x00000001
        /*00d8*/ 	.word	0x00000001


	//----- nvinfo : EIATTR_CRS_STACK_SIZE
	.align		4
.L_1679:
        /*00dc*/ 	.byte	0x04, 0x1e
        /*00de*/ 	.short	(.L_1681 - .L_1680)
.L_1680:
        /*00e0*/ 	.word	0x00000000


	//----- nvinfo : EIATTR_CBANK_PARAM_SIZE
	.align		4
.L_1681:
        /*00e4*/ 	.byte	0x03, 0x19
        /*00e6*/ 	.short	0x00a0


	//----- nvinfo : EIATTR_PARAM_CBANK
	.align		4
        /*00e8*/ 	.byte	0x04, 0x0a
        /*00ea*/ 	.short	(.L_1683 - .L_1682)
	.align		4
.L_1682:
        /*00ec*/ 	.word	index@(.nv.constant0._Z35group_norm_nhwc_fwd_one_pass_kernelI11Fp32IOFp32WLi64ELi84ELi672EEv26Group_norm_nhwc_fwd_params)
        /*00f0*/ 	.short	0x0380
        /*00f2*/ 	.short	0x00a0


	//----- nvinfo : EIATTR_SW_WAR
	.align		4
.L_1683:
        /*00f4*/ 	.byte	0x04, 0x36
        /*00f6*/ 	.short	(.L_1685 - .L_1684)
.L_1684:
        /*00f8*/ 	.word	0x00000008
.L_1685:


//--------------------- .nv.info._Z35group_norm_nhwc_fwd_one_pass_kernelI11Fp32IOFp32WLi128ELi84ELi672EEv26Group_norm_nhwc_fwd_params --------------------------
	.section	.nv.info._Z35group_norm_nhwc_fwd_one_pass_kernelI11Fp32IOFp32WLi128ELi84ELi672EEv26Group_norm_nhwc_fwd_params,"",@"SHT_CUDA_INFO"
	.sectionflags	@""
	.align	4


	//----- nvinfo : EIATTR_CUDA_API_VERSION
	.align		4
        /*0000*/ 	.byte	0x04, 0x37
        /*0002*/ 	.short	(.L_1687 - .L_1686)
.L_1686:
        /*0004*/ 	.word	0x00000082


	//----- nvinfo : EIATTR_KPARAM_INFO
	.align		4
.L_1687:
        /*0008*/ 	.byte	0x04, 0x17
        /*000a*/ 	.short	(.L_1689 - .L_1688)
.L_1688:
        /*000c*/ 	.word	0x00000000
        /*0010*/ 	.short	0x0000
        /*0012*/ 	.short	0x0000
        /*0014*/ 	.byte	0x00, 0xf0, 0x81, 0x02


	//----- nvinfo : EIATTR_SPARSE_MMA_MASK
	.align		4
.L_1689:
        /*0018*/ 	.byte	0x03, 0x50
        /*001a*/ 	.short	0x0000


	//----- nvinfo : EIATTR_MAXREG_COUNT
	.align		4
        /*001c*/ 	.byte	0x03, 0x1b
        /*001e*/ 	.short	0x0050


	//----- nvinfo : EIATTR_NUM_BARRIERS
	.align		4
        /*0020*/ 	.byte	0x02, 0x4c
        /*0022*/ 	.byte	0x01
	.zero		1


	//----- nvinfo : EIATTR_MERCURY_ISA_VERSION
	.align		4
        /*0024*/ 	.byte	0x03, 0x5f
        /*0026*/ 	.short	0x0101


	//----- nvinfo : EIATTR_COOP_GROUP_MASK_REGIDS
	.align		4
        /*0028*/ 	.byte	0x04, 0x29
        /*002a*/ 	.short	(.L_1691 - .L_1690)


	//   ....[0]....
.L_1690:
        /*002c*/ 	.word	0xffffffff


	//   ....[1]....
        /*0030*/ 	.word	0xffffffff


	//   ....[2]....
        /*0034*/ 	.word	0xffffffff


	//   ....[3]....
        /*0038*/ 	.word	0xffffffff


	//   ....[4]....
        /*003c*/ 	.word	0xffffffff


	//   ....[5]....
        /*0040*/ 	.word	0xffffffff


	//   ....[6]....
        /*0044*/ 	.word	0xffffffff


	//   ....[7]....
        /*0048*/ 	.word	0xffffffff


	//   ....[8]....
        /*004c*/ 	.word	0xffffffff


	//   ....[9]....
        /*0050*/ 	.word	0xffffffff


	//----- nvinfo : EIATTR_COOP_GROUP_INSTR_OFFSETS
	.align		4
.L_1691:
        /*0054*/ 	.byte	0x04, 0x28
        /*0056*/ 	.short	(.L_1693 - .L_1692)


	//   ....[0]....
.L_1692:
        /*0058*/ 	.word	0x00000ee0


	//   ....[1]....
        /*005c*/ 	.word	0x00000ef0


	//   ....[2]....
        /*0060*/ 	.word	0x00000f20


	//   ....[3]....
        /*0064*/ 	.word	0x00000f30


	//   ....[4]....
        /*0068*/ 	.word	0x00000f70


	//   ....[5]....
        /*006c*/ 	.word	0x00000f80


	//   ....[6]....
        /*0070*/ 	.word	0x00000fc0


	//   ....[7]....
        /*0074*/ 	.word	0x00000fd0


	//   ....[8]....
        /*0078*/ 	.word	0x00001030


	//   ....[9]....
        /*007c*/ 	.word	0x00001040


	//----- nvinfo : EIATTR_VRC_CTA_INIT_COUNT
	.align		4
.L_1693:
        /*0080*/ 	.byte	0x02, 0x4a
	.zero		1
	.zero		1


	//----- nvinfo : EIATTR_EXIT_INSTR_OFFSETS
	.align		4
        /*0084*/ 	.byte	0x04, 0x1c
        /*0086*/ 	.short	(.L_1695 - .L_1694)


	//   ....[0]....
.L_1694:
        /*0088*/ 	.word	0x00000060


	//   ....[1]....
        /*008c*/ 	.word	0x00003c70


	//----- nvinfo : EIATTR_MAX_THREADS
	.align		4
.L_1695:
        /*0090*/ 	.byte	0x04, 0x05
        /*0092*/ 	.short	(.L_1697 - .L_1696)
.L_1696:
        /*0094*/ 	.word	0x000002a0
        /*0098*/ 	.word	0x00000001
        /*009c*/ 	.word	0x00000001


	//----- nvinfo : EIATTR_CRS_STACK_SIZE
	.align		4
.L_1697:
        /*00a0*/ 	.byte	0x04, 0x1e
        /*00a2*/ 	.short	(.L_1699 - .L_1698)
.L_1698:
        /*00a4*/ 	.word	0x00000000


	//----- nvinfo : EIATTR_CBANK_PARAM_SIZE
	.align		4
.L_1699:
        /*00a8*/ 	.byte	0x03, 0x19
        /*00aa*/ 	.short	0x00a0


	//----- nvinfo : EIATTR_PARAM_CBANK
	.align		4
        /*00ac*/ 	.byte	0x04, 0x0a
        /*00ae*/ 	.short	(.L_1701 - .L_1700)
	.align		4
.L_1700:
        /*00b0*/ 	.word	index@(.nv.constant0._Z35group_norm_nhwc_fwd_one_pass_kernelI11Fp32IOFp32WLi128ELi84ELi672EEv26Group_norm_nhwc_fwd_params)
        /*00b4*/ 	.short	0x0380
        /*00b6*/ 	.short	0x00a0


	//----- nvinfo : EIATTR_SW_WAR
	.align		4
.L_1701:
        /*00b8*/ 	.byte	0x04, 0x36
        /*00ba*/ 	.short	(.L_1703 - .L_1702)
.L_1702:
        /*00bc*/ 	.word	0x00000008
.L_1703:


//--------------------- .nv.info._Z35group_norm_nhwc_fwd_one_pass_kernelI11Fp32IOFp32WLi256ELi84ELi672EEv26Group_norm_nhwc_fwd_params --------------------------
	.section	.nv.info._Z35group_norm_nhwc_fwd_one_pass_kernelI11Fp32IOFp32WLi256ELi84ELi672EEv26Group_norm_nhwc_fwd_params,"",@"SHT_CUDA_INFO"
	.sectionflags	@""
	.align	4


	//----- nvinfo : EIATTR_CUDA_API_VERSION
	.align		4
        /*0000*/ 	.byte	0x04, 0x37
        /*0002*/ 	.short	(.L_1705 - .L_1704)
.L_1704:
        /*0004*/ 	.word	0x00000082


	//----- nvinfo : EIATTR_KPARAM_INFO
	.align		4
.L_1705:
        /*0008*/ 	.byte	0x04, 0x17
        /*000a*/ 	.short	(.L_1707 - .L_1706)
.L_1706:
        /*000c*/ 	.word	0x00000000
        /*0010*/ 	.short	0x0000
        /*0012*/ 	.short	0x0000
        /*0014*/ 	.byte	0x00, 0xf0, 0x81, 0x02


	//----- nvinfo : EIATTR_SPARSE_MMA_MASK
	.align		4
.L_1707:
        /*0018*/ 	.byte	0x03, 0x50
        /*001a*/ 	.short	0x0000


	//----- nvinfo : EIATTR_MAXREG_COUNT
	.align		4
        /*001c*/ 	.byte	0x03, 0x1b
        /*001e*/ 	.short	0x0050


	//----- nvinfo : EIATTR_NUM_BARRIERS
	.align		4
        /*0020*/ 	.byte	0x02, 0x4c
        /*0022*/ 	.byte	0x01
	.zero		1


	//----- nvinfo : EIATTR_MERCURY_ISA_VERSION
	.align		4
        /*0024*/ 	.byte	0x03, 0x5f
        /*0026*/ 	.short	0x0101


	//----- nvinfo : EIATTR_COOP_GROUP_MASK_REGIDS
	.align		4
        /*0028*/ 	.byte	0x04, 0x29
        /*002a*/ 	.short	(.L_1709 - .L_1708)


	//   ....[0]....
.L_1708:
        /*002c*/ 	.word	0xffffffff


	//   ....[1]....
        /*0030*/ 	.word	0xffffffff


	//   ....[2]....
        /*0034*/ 	.word	0xffffffff


	//   ....[3]....
        /*0038*/ 	.word	0xffffffff


	//   ....[4]....
        /*003c*/ 	.word	0xffffffff


	//   ....[5]....
        /*0040*/ 	.word	0xffffffff


	//   ....[6]....
        /*0044*/ 	.word	0xffffffff


	//   ....[7]....
        /*0048*/ 	.word	0xffffffff


	//   ....[8]....
        /*004c*/ 	.word	0xffffffff


	//   ....[9]....
        /*0050*/ 	.word	0xffffffff


	//----- nvinfo : EIATTR_COOP_GROUP_INSTR_OFFSETS
	.align		4
.L_1709:
        /*0054*/ 	.byte	0x04, 0x28
        /*0056*/ 	.short	(.L_1711 - .L_1710)


	//   ....[0]....
.L_1710:
        /*0058*/ 	.word	0x00001970


	//   ....[1]....
        /*005c*/ 	.word	0x00001980


	//   ....[2]....
        /*0060*/ 	.word	0x000019b0


	//   ....[3]....
        /*0064*/ 	.word	0x000019c0


	//   ....[4]....
        /*0068*/ 	.word	0x00001a00


	//   ....[5]....
        /*006c*/ 	.word	0x00001a10


	//   ....[6]....
        /*0070*/ 	.word	0x00001a50


	//   ....[7]....
        /*0074*/ 	.word	0x00001a60


	//   ....[8]....
        /*0078*/ 	.word	0x00001ad0


	//   ....[9]....
        /*007c*/ 	.word	0x00001ae0


	//----- nvinfo : EIATTR_VRC_CTA_INIT_COUNT
	.align		4
.L_1711:
        /*0080*/ 	.byte	0x02, 0x4a
	.zero		1
	.zero		1


	//----- nvinfo : EIATTR_EXIT_INSTR_OFFSETS
	.align		4
        /*0084*/ 	.byte	0x04, 0x1c
        /*0086*/ 	.short	(.L_1713 - .L_1712)


	//   ....[0]....
.L_1712:
        /*0088*/ 	.word	0x00000060


	//   ....[1]....
        /*008c*/ 	.word	0x000064a0


	//----- nvinfo : EIATTR_MAX_THREADS
	.align		4
.L_1713:
        /*0090*/ 	.byte	0x04, 0x05
        /*0092*/ 	.short	(.L_1715 - .L_1714)
.L_1714:
        /*0094*/ 	.word	0x000002a0
        /*0098*/ 	.word	0x00000001
        /*009c*/ 	.word	0x00000001


	//----- nvinfo : EIATTR_CRS_STACK_SIZE
	.align		4
.L_1715:
        /*00a0*/ 	.byte	0x04, 0x1e
        /*00a2*/ 	.short	(.L_1717 - .L_1716)
.L_1716:
        /*00a4*/ 	.word	0x00000000


	//----- nvinfo : EIATTR_CBANK_PARAM_SIZE
	.align		4
.L_1717:
        /*00a8*/ 	.byte	0x03, 0x19
        /*00aa*/ 	.short	0x00a0


	//----- nvinfo : EIATTR_PARAM_CBANK
	.align		4
        /*00ac*/ 	.byte	0x04, 0x0a
        /*00ae*/ 	.short	(.L_1719 - .L_1718)
	.align		4
.L_1718:
        /*00b0*/ 	.word	index@(.nv.constant0._Z35group_norm_nhwc_fwd_one_pass_kernelI11Fp32IOFp32WLi256ELi84ELi672EEv26Group_norm_nhwc_fwd_params)
        /*00b4*/ 	.short	0x0380
        /*00b6*/ 	.short	0x00a0


	//----- nvinfo : EIATTR_SW_WAR
	.align		4
.L_1719:
        /*00b8*/ 	.byte	0x04, 0x36
        /*00ba*/ 	.short	(.L_1721 - .L_1720)
.L_1720:
        /*00bc*/ 	.word	0x00000008
.L_1721:


//--------------------- .nv.info._Z35group_norm_nhwc_fwd_one_pass_kernelI11Fp32IOFp32WLi512ELi84ELi672EEv26Group_norm_nhwc_fwd_params --------------------------
	.section	.nv.info._Z35group_norm_nhwc_fwd_one_pass_kernelI11Fp32IOFp32WLi512ELi84ELi672EEv26Group_norm_nhwc_fwd_params,"",@"SHT_CUDA_INFO"
	.sectionflags	@""
	.align	4


	//----- nvinfo : EIATTR_CUDA_API_VERSION
	.align		4
        /*0000*/ 	.byte	0x04, 0x37
        /*0002*/ 	.short	(.L_1723 - .L_1722)
.L_1722:
        /*0004*/ 	.word	0x00000082


	//----- nvinfo : EIATTR_KPARAM_INFO
	.align		4
.L_1723:
        /*0008*/ 	.byte	0x04, 0x17
        /*000a*/ 	.short	(.L_1725 - .L_1724)
.L_1724:
        /*000c*/ 	.word	0x00000000
        /*0010*/ 	.short	0x0000
        /*0012*/ 	.short	0x0000
        /*0014*/ 	.byte	0x00, 0xf0, 0x81, 0x02


	//----- nvinfo : EIATTR_SPARSE_MMA_MASK
	.align		4
.L_1725:
        /*0018*/ 	.byte	0x03, 0x50
        /*001a*/ 	.short	0x0000


	//----- nvinfo : EIATTR_MAXREG_COUNT
	.align		4
        /*001c*/ 	.byte	0x03, 0x1b
        /*001e*/ 	.short	0x0050


	//----- nvinfo : EIATTR_NUM_BARRIERS
	.align		4
        /*0020*/ 	.byte	0x02, 0x4c
        /*0022*/ 	.byte	0x01
	.zero		1


	//----- nvinfo : EIATTR_ANNOTATIONS
	.align		4
        /*0024*/ 	.byte	0x04, 0x55
        /*0026*/ 	.short	(.L_1727 - .L_1726)


	//   ....[0]....
.L_1726:
        /*0028*/ 	.word	0x00000001
        /*002c*/ 	.byte	0xa0, 0x01, 0x00, 0x00, 0x01, 0x00, 0x00, 0x00, 0xb0, 0x01, 0x00, 0x00, 0x01, 0x00, 0x00, 0x00
        /*003c*/ 	.byte	0x70, 0x4e, 0x00, 0x00


	//----- nvinfo : EIATTR_MERCURY_ISA_VERSION
	.align		4
.L_1727:
        /*0040*/ 	.byte	0x03, 0x5f
        /*0042*/ 	.short	0x0101


	//----- nvinfo : EIATTR_COOP_GROUP_MASK_REGIDS
	.align		4
        /*0044*/ 	.byte	0x04, 0x29
        /*0046*/ 	.short	(.L_1729 - .L_1728)


	//   ....[0]....
.L_1728:
        /*0048*/ 	.word	0xffffffff


	//   ....[1]....
        /*004c*/ 	.word	0xffffffff


	//   ....[2]....
        /*0050*/ 	.word	0xffffffff


	//   ....[3]....
        /*0054*/ 	.word	0xffffffff


	//   ....[4]....
        /*0058*/ 	.word	0xffffffff


	//   ....[5]....
        /*005c*/ 	.word	0xffffffff


	//   ....[6]....
        /*0060*/ 	.word	0xffffffff


	//   ....[7]....
        /*0064*/ 	.word	0xffffffff


	//   ....[8]....
        /*0068*/ 	.word	0xffffffff


	//   ....[9]....
        /*006c*/ 	.word	0xffffffff


	//----- nvinfo : EIATTR_COOP_GROUP_INSTR_OFFSETS
	.align		4
.L_1729:
        /*0070*/ 	.byte	0x04, 0x28
        /*0072*/ 	.short	(.L_1731 - .L_1730)


	//   ....[0]....
.L_1730:
        /*0074*/ 	.word	0x00002f00


	//   ....[1]....
        /*0078*/ 	.word	0x00002f10


	//   ....[2]....
        /*007c*/ 	.word	0x00002f50


	//   ....[3]....
        /*0080*/ 	.word	0x00002f60


	//   ....[4]....
        /*0084*/ 	.word	0x00002fa0


	//   ....[5]....
        /*0088*/ 	.word	0x00002fb0


	//   ....[6]....
        /*008c*/ 	.word	0x00002ff0


	//   ....[7]....
        /*0090*/ 	.word	0x00003000


	//   ....[8]....
        /*0094*/ 	.word	0x00003080


	//   ....[9]....
        /*0098*/ 	.word	0x00003090


	//----- nvinfo : EIATTR_VRC_CTA_INIT_COUNT
	.align		4
.L_1731:
        /*009c*/ 	.byte	0x02, 0x4a
	.zero		1
	.zero		1


	//----- nvinfo : EIATTR_EXIT_INSTR_OFFSETS
	.align		4
        /*00a0*/ 	.byte	0x04, 0x1c
        /*00a2*/ 	.short	(.L_1733 - .L_1732)


	//   ....[0]....
.L_1732:
        /*00a4*/ 	.word	0x00000070


	//   ....[1]....
        /*00a8*/ 	.word	0x0000c3e0


	//----- nvinfo : EIATTR_MAX_THREADS
	.align		4
.L_1733:
        /*00ac*/ 	.byte	0x04, 0x05
        /*00ae*/ 	.short	(.L_1735 - .L_1734)
.L_1734:
        /*00b0*/ 	.word	0x000002a0
        /*00b4*/ 	.word	0x00000001
        /*00b8*/ 	.word	0x00000001


	//----- nvinfo : EIATTR_CRS_STACK_SIZE
	.align		4
.L_1735:
        /*00bc*/ 	.byte	0x04, 0x1e
        /*00be*/ 	.short	(.L_1737 - .L_1736)
.L_1736:
        /*00c0*/ 	.word	0x00000000


	//----- nvinfo : EIATTR_CBANK_PARAM_SIZE
	.align		4
.L_1737:
        /*00c4*/ 	.byte	0x03, 0x19
        /*00c6*/ 	.short	0x00a0


	//----- nvinfo : EIATTR_PARAM_CBANK
	.align		4
        /*00c8*/ 	.byte	0x04, 0x0a
        /*00ca*/ 	.short	(.L_1739 - .L_1738)
	.align		4
.L_1738:
        /*00cc*/ 	.word	index@(.nv.constant0._Z35group_norm_nhwc_fwd_one_pass_kernelI11Fp32IOFp32WLi512ELi84ELi672EEv26Group_norm_nhwc_fwd_params)
        /*00d0*/ 	.short	0x0380
        /*00d2*/ 	.short	0x00a0


	//----- nvinfo : EIATTR_SW_WAR
	.align		4
.L_1739:
        /*00d4*/ 	.byte	0x04, 0x36
        /*00d6*/ 	.short	(.L_1741 - .L_1740)
.L_1740:
        /*00d8*/ 	.word	0x00000008
.L_1741:


//--------------------- .nv.info._Z35group_norm_nhwc_fwd_one_pass_kernelI11Fp32IOBf16WLi64ELi84ELi672EEv26Group_norm_nhwc_fwd_params --------------------------
	.section	.nv.info._Z35group_norm_nhwc_fwd_one_pass_kernelI11Fp32IOBf16WLi64ELi84ELi672EEv26Group_norm_nhwc_fwd_params,"",@"SHT_CUDA_INFO"
	.sectionflags	@""
	.align	4


	//----- nvinfo : EIATTR_CUDA_API_VERSION
	.align		4
        /*0000*/ 	.byte	0x04, 0x37
        /*0002*/ 	.short	(.L_1743 - .L_1742)
.L_1742:
        /*0004*/ 	.word	0x00000082


	//----- nvinfo : EIATTR_KPARAM_INFO
	.align		4
.L_1743:
        /*0008*/ 	.byte	0x04, 0x17
        /*000a*/ 	.short	(.L_1745 - .L_1744)
.L_1744:
        /*000c*/ 	.word	0x00000000
        /*0010*/ 	.short	0x0000
        /*0012*/ 	.short	0x0000
        /*0014*/ 	.byte	0x00, 0xf0, 0x81, 0x02


	//----- nvinfo : EIATTR_SPARSE_MMA_MASK
	.align		4
.L_1745:
        /*0018*/ 	.byte	0x03, 0x50
        /*001a*/ 	.short	0x0000


	//----- nvinfo : EIATTR_MAXREG_COUNT
	.align		4
        /*001c*/ 	.byte	0x03, 0x1b
        /*001e*/ 	.short	0x0050


	//----- nvinfo : EIATTR_NUM_BARRIERS
	.align		4
        /*0020*/ 	.byte	0x02, 0x4c
        /*0022*/ 	.byte	0x01
	.zero		1


	//----- nvinfo : EIATTR_MERCURY_ISA_VERSION
	.align		4
        /*0024*/ 	.byte	0x03, 0x5f
        /*0026*/ 	.short	0x0101


	//----- nvinfo : EIATTR_INT_WARP_WIDE_INSTR_OFFSETS
	.align		4
        /*0028*/ 	.byte	0x04, 0x31
        /*002a*/ 	.short	(.L_1747 - .L_1746)


	//   ....[0]....
.L_1746:
        /*002c*/ 	.word	0x00001430


	//   ....[1]....
        /*0030*/ 	.word	0x00001490


	//   ....[2]....
        /*0034*/ 	.word	0x00001520


	//   ....[3]....
        /*0038*/ 	.word	0x000015d0


	//   ....[4]....
        /*003c*/ 	.word	0x00001630


	//   ....[5]....
        /*0040*/ 	.word	0x00001730


	//   ....[6]....
        /*0044*/ 	.word	0x00001750


	//   ....[7]....
        /*0048*/ 	.word	0x00001810


	//   ....[8]....
        /*004c*/ 	.word	0x00001a30


	//   ....[9]....
        /*0050*/ 	.word	0x00001b20


	//   ....[10]....
        /*0054*/ 	.word	0x00001b40


	//   ....[11]....
        /*0058*/ 	.word	0x00001b70


	//   ....[12]....
        /*005c*/ 	.word	0x00001d80


	//   ....[13]....
        /*0060*/ 	.word	0x00001da0


	//----- nvinfo : EIATTR_COOP_GROUP_MASK_REGIDS
	.align		4
.L_1747:
        /*0064*/ 	.byte	0x04, 0x29
        /*0066*/ 	.short	(.L_1749 - .L_1748)


	//   ....[0]....
.L_1748:
        /*0068*/ 	.word	0xffffffff


	//   ....[1]....
        /*006c*/ 	.word	0xffffffff


	//   ....[2]....
        /*0070*/ 	.word	0xffffffff


	//   ....[3]....
        /*0074*/ 	.word	0xffffffff


	//   ....[4]....
        /*0078*/ 	.word	0xffffffff


	//   ....[5]....
        /*007c*/ 	.word	0xffffffff


	//   ....[6]....
        /*0080*/ 	.word	0xffffffff


	//   ....[7]....
        /*0084*/ 	.word	0xffffffff


	//   ....[8]....
        /*0088*/ 	.word	0xffffffff


	//   ....[9]....
        /*008c*/ 	.word	0xffffffff


	//----- nvinfo : EIATTR_COOP_GROUP_INSTR_OFFSETS
	.align		4
.L_1749:
        /*0090*/ 	.byte	0x04, 0x28
        /*0092*/ 	.short	(.L_1751 - .L_1750)


	//   ....[0]....
.L_1750:
        /*0094*/ 	.word	0x00000b10


	//   ....[1]....
        /*0098*/ 	.word	0x00000b20


	//   ....[2]....
        /*009c*/ 	.word	0x00000b50


	//   ....[3]....
        /*00a0*/ 	.word	0x00000b60


	//   ....[4]....
        /*00a4*/ 	.word	0x00000ba0


	//   ....[5]....
        /*00a8*/ 	.word	0x00000bb0


	//   ....[6]....
        /*00ac*/ 	.word	0x00000bf0


	//   ....[7]....
        /*00b0*/ 	.word	0x00000c00


	//   ....[8]....
        /*00b4*/ 	.word	0x00000c60


	//   ....[9]....
        /*00b8*/ 	.word	0x00000c70


	//----- nvinfo : EIATTR_VRC_CTA_INIT_COUNT
	.align		4
.L_1751:
        /*00bc*/ 	.byte	0x02, 0x4a
	.zero		1
	.zero		1


	//----- nvinfo : EIATTR_EXIT_INSTR_OFFSETS
	.align		4
        /*00c0*/ 	.byte	0x04, 0x1c
        /*00c2*/ 	.short	(.L_1753 - .L_1752)


	//   ....[0]....
.L_1752:
        /*00c4*/ 	.word	0x00000070


	//   ....[1]....
        /*00c8*/ 	.word	0x00003030


	//----- nvinfo : EIATTR_MAX_THREADS
	.align		4
.L_1753:
        /*00cc*/ 	.byte	0x04, 0x05
        /*00ce*/ 	.short	(.L_1755 - .L_1754)
.L_1754:
        /*00d0*/ 	.word	0x000002a0
        /*00d4*/ 	.word	0x00000001
        /*00d8*/ 	.word	0x00000001


	//----- nvinfo : EIATTR_CRS_STACK_SIZE
	.align		4
.L_1755:
        /*00dc*/ 	.byte	0x04, 0x1e
        /*00de*/ 	.short	(.L_1757 - .L_1756)
.L_1756:
        /*00e0*/ 	.word	0x00000000


	//----- nvinfo : EIATTR_CBANK_PARAM_SIZE
	.align		4
.L_1757:
        /*00e4*/ 	.byte	0x03, 0x19
        /*00e6*/ 	.short	0x00a0


	//----- nvinfo : EIATTR_PARAM_CBANK
	.align		4
        /*00e8*/ 	.byte	0x04, 0x0a
        /*00ea*/ 	.short	(.L_1759 - .L_1758)
	.align		4
.L_1758:
        /*00ec*/ 	.word	index@(.nv.constant0._Z35group_norm_nhwc_fwd_one_pass_kernelI11Fp32IOBf16WLi64ELi84ELi672EEv26Group_norm_nhwc_fwd_params)
        /*00f0*/ 	.short	0x0380
        /*00f2*/ 	.short	0x00a0


	//----- nvinfo : EIATTR_SW_WAR
	.align		4
.L_1759:
        /*00f4*/ 	.byte	0x04, 0x36
        /*00f6*/ 	.short	(.L_1761 - .L_1760)
.L_1760:
        /*00f8*/ 	.word	0x00000008
.L_1761:


//--------------------- .nv.info._Z35group_norm_nhwc_fwd_one_pass_kernelI11Fp32IOBf16WLi128ELi84ELi672EEv26Group_norm_nhwc_fwd_params --------------------------
	.section	.nv.info._Z35group_norm_nhwc_fwd_one_pass_kernelI11Fp32IOBf16WLi128ELi84ELi672EEv26Group_norm_nhwc_fwd_params,"",@"SHT_CUDA_INFO"
	.sectionflags	@""
	.align	4


	//----- nvinfo : EIATTR_CUDA_API_VERSION
	.align		4
        /*0000*/ 	.byte	0x04, 0x37
        /*0002*/ 	.short	(.L_1763 - .L_1762)
.L_1762:
        /*0004*/ 	.word	0x00000082


	//----- nvinfo : EIATTR_KPARAM_INFO
	.align		4
.L_1763:
        /*0008*/ 	.byte	0x04, 0x17
        /*000a*/ 	.short	(.L_1765 - .L_1764)
.L_1764:
        /*000c*/ 	.word	0x00000000
        /*0010*/ 	.short	0x0000
        /*0012*/ 	.short	0x0000
        /*0014*/ 	.byte	0x00, 0xf0, 0x81, 0x02


	//----- nvinfo : EIATTR_SPARSE_MMA_MASK
	.align		4
.L_1765:
        /*0018*/ 	.byte	0x03, 0x50
        /*001a*/ 	.short	0x0000


	//----- nvinfo : EIATTR_MAXREG_COUNT
	.align		4
        /*001c*/ 	.byte	0x03, 0x1b
        /*001e*/ 	.short	0x0050


	//----- nvinfo : EIATTR_NUM_BARRIERS
	.align		4
        /*0020*/ 	.byte	0x02, 0x4c
        /*0022*/ 	.byte	0x01
	.zero		1


	//----- nvinfo : EIATTR_MERCURY_ISA_VERSION
	.align		4
        /*0024*/ 	.byte	0x03, 0x5f
        /*0026*/ 	.short	0x0101


	//----- nvinfo : EIATTR_COOP_GROUP_MASK_REGIDS
	.align		4
        /*0028*/ 	.byte	0x04, 0x29
        /*002a*/ 	.short	(.L_1767 - .L_1766)


	//   ....[0]....
.L_1766:
        /*002c*/ 	.word	0xffffffff


	//   ....[1]....
        /*0030*/ 	.word	0xffffffff


	//   ....[2]....
        /*0034*/ 	.word	0xffffffff


	//   ....[3]....
        /*0038*/ 	.word	0xffffffff


	//   ....[4]....
        /*003c*/ 	.word	0xffffffff


	//   ....[5]....
        /*0040*/ 	.word	0xffffffff


	//   ....[6]....
        /*0044*/ 	.word	0xffffffff


	//   ....[7]....
        /*0048*/ 	.word	0xffffffff


	//   ....[8]....
        /*004c*/ 	.word	0xffffffff


	//   ....[9]....
        /*0050*/ 	.word	0xffffffff


	//----- nvinfo : EIATTR_COOP_GROUP_INSTR_OFFSETS
	.align		4
.L_1767:
        /*0054*/ 	.byte	0x04, 0x28
        /*0056*/ 	.short	(.L_1769 - .L_1768)


	//   ....[0]....
.L_1768:
        /*0058*/ 	.word	0x00000ee0


	//   ....[1]....
        /*005c*/ 	.word	0x00000ef0


	//   ....[2]....
        /*0060*/ 	.word	0x00000f20


	//   ....[3]....
        /*0064*/ 	.word	0x00000f30


	//   ....[4]....
        /*0068*/ 	.word	0x00000f70


	//   ....[5]....
        /*006c*/ 	.word	0x00000f80


	//   ....[6]....
        /*0070*/ 	.word	0x00000fc0


	//   ....[7]....
        /*0074*/ 	.word	0x00000fd0


	//   ....[8]....
        /*0078*/ 	.word	0x00001030


	//   ....[9]....
        /*007c*/ 	.word	0x00001040


	//----- nvinfo : EIATTR_VRC_CTA_INIT_COUNT
	.align		4
.L_1769:
        /*0080*/ 	.byte	0x02, 0x4a
	.zero		1
	.zero		1


	//----- nvinfo : EIATTR_EXIT_INSTR_OFFSETS
	.align		4
        /*0084*/ 	.byte	0x04, 0x1c
        /*0086*/ 	.short	(.L_1771 - .L_1770)


	//   ....[0]....
.L_1770:
        /*0088*/ 	.word	0x00000060


	//   ....[1]....
        /*008c*/ 	.word	0x00003cd0


	//----- nvinfo : EIATTR_MAX_THREADS
	.align		4
.L_1771:
        /*0090*/ 	.byte	0x04, 0x05
        /*0092*/ 	.short	(.L_1773 - .L_1772)
.L_1772:
        /*0094*/ 	.word	0x000002a0
        /*0098*/ 	.word	0x00000001
        /*009c*/ 	.word	0x00000001


	//----- nvinfo : EIATTR_CRS_STACK_SIZE
	.align		4
.L_1773:
        /*00a0*/ 	.byte	0x04, 0x1e
        /*00a2*/ 	.short	(.L_1775 - .L_1774)
.L_1774:
        /*00a4*/ 	.word	0x00000000


	//----- nvinfo : EIATTR_CBANK_PARAM_SIZE
	.align		4
.L_1775:
        /*00a8*/ 	.byte	0x03, 0x19
        /*00aa*/ 	.short	0x00a0


	//----- nvinfo : EIATTR_PARAM_CBANK
	.align		4
        /*00ac*/ 	.byte	0x04, 0x0a
        /*00ae*/ 	.short	(.L_1777 - .L_1776)
	.align		4
.L_1776:
        /*00b0*/ 	.word	index@(.nv.constant0._Z35group_norm_nhwc_fwd_one_pass_kernelI11Fp32IOBf16WLi128ELi84ELi672EEv26Group_norm_nhwc_fwd_params)
        /*00b4*/ 	.short	0x0380
        /*00b6*/ 	.short	0x00a0


	//----- nvinfo : EIATTR_SW_WAR
	.align		4
.L_1777:
        /*00b8*/ 	.byte	0x04, 0x36
        /*00ba*/ 	.short	(.L_1779 - .L_1778)
.L_1778:
        /*00bc*/ 	.word	0x00000008
.L_1779:


//--------------------- .nv.info._Z35group_norm_nhwc_fwd_one_pass_kernelI11Fp32IOBf16WLi256ELi84ELi672EEv26Group_norm_nhwc_fwd_params --------------------------
	.section	.nv.info._Z35group_norm_nhwc_fwd_one_pass_kernelI11Fp32IOBf16WLi256ELi84ELi672EEv26Group_norm_nhwc_fwd_params,"",@"SHT_CUDA_INFO"
	.sectionflags	@""
	.align	4


	//----- nvinfo : EIATTR_CUDA_API_VERSION
	.align		4
        /*0000*/ 	.byte	0x04, 0x37
        /*0002*/ 	.short	(.L_1781 - .L_1780)
.L_1780:
        /*0004*/ 	.word	0x00000082


	//----- nvinfo : EIATTR_KPARAM_INFO
	.align		4
.L_1781:
        /*0008*/ 	.byte	0x04, 0x17
        /*000a*/ 	.short	(.L_1783 - .L_1782)
.L_1782:
        /*000c*/ 	.word	0x00000000
        /*0010*/ 	.short	0x0000
        /*0012*/ 	.short	0x0000
        /*0014*/ 	.byte	0x00, 0xf0, 0x81, 0x02


	//----- nvinfo : EIATTR_SPARSE_MMA_MASK
	.align		4
.L_1783:
        /*0018*/ 	.byte	0x03, 0x50
        /*001a*/ 	.short	0x0000


	//----- nvinfo : EIATTR_MAXREG_COUNT
	.align		4
        /*001c*/ 	.byte	0x03, 0x1b
        /*001e*/ 	.short	0x0050


	//----- nvinfo : EIATTR_NUM_BARRIERS
	.align		4
        /*0020*/ 	.byte	0x02, 0x4c
        /*0022*/ 	.byte	0x01
	.zero		1


	//----- nvinfo : EIATTR_MERCURY_ISA_VERSION
	.align		4
        /*0024*/ 	.byte	0x03, 0x5f
        /*0026*/ 	.short	0x0101


	//----- nvinfo : EIATTR_COOP_GROUP_MASK_REGIDS
	.align		4
        /*0028*/ 	.byte	0x04, 0x29
        /*002a*/ 	.short	(.L_1785 - .L_1784)


	//   ....[0]....
.L_1784:
        /*002c*/ 	.word	0xffffffff


	//   ....[1]....
        /*0030*/ 	.word	0xffffffff


	//   ....[2]....
        /*0034*/ 	.word	0xffffffff


	//   ....[3]....
        /*0038*/ 	.word	0xffffffff


	//   ....[4]....
        /*003c*/ 	.word	0xffffffff


	//   ....[5]....
        /*0040*/ 	.word	0xffffffff


	//   ....[6]....
        /*0044*/ 	.word	0xffffffff


	//   ....[7]....
        /*0048*/ 	.word	0xffffffff


	//   ....[8]....
        /*004c*/ 	.word	0xffffffff


	//   ....[9]....
        /*0050*/ 	.word	0xffffffff


	//----- nvinfo : EIATTR_COOP_GROUP_INSTR_OFFSETS
	.align		4
.L_1785:
        /*0054*/ 	.byte	0x04, 0x28
        /*0056*/ 	.short	(.L_1787 - .L_1786)


	//   ....[0]....
.L_1786:
        /*0058*/ 	.word	0x00001950


	//   ....[1]....
        /*005c*/ 	.word	0x00001960


	//   ....[2]....
        /*0060*/ 	.word	0x00001990


	//   ....[3]....
        /*0064*/ 	.word	0x000019a0


	//   ....[4]....
        /*0068*/ 	.word	0x000019e0


	//   ....[5]....
        /*006c*/ 	.word	0x000019f0


	//   ....[6]....
        /*0070*/ 	.word	0x00001a30


	//   ....[7]....
        /*0074*/ 	.word	0x00001a40


	//   ....[8]....
        /*0078*/ 	.word	0x00001ad0


	//   ....[9]....
        /*007c*/ 	.word	0x00001ae0


	//----- nvinfo : EIATTR_VRC_CTA_INIT_COUNT
	.align		4
.L_1787:
        /*0080*/ 	.byte	0x02, 0x4a
	.zero		1
	.zero		1


	//----- nvinfo : EIATTR_EXIT_INSTR_OFFSETS
	.align		4
        /*0084*/ 	.byte	0x04, 0x1c
        /*0086*/ 	.short	(.L_1789 - .L_1788)


	//   ....[0]....
.L_1788:
        /*0088*/ 	.word	0x00000060


	//   ....[1]....
        /*008c*/ 	.word	0x00006500


	//----- nvinfo : EIATTR_MAX_THREADS
	.align		4
.L_1789:
        /*0090*/ 	.byte	0x04, 0x05
        /*0092*/ 	.short	(.L_1791 - .L_1790)
.L_1790:
        /*0094*/ 	.word	0x000002a0
        /*0098*/ 	.word	0x00000001
        /*009c*/ 	.word	0x00000001


	//----- nvinfo : EIATTR_CRS_STACK_SIZE
	.align		4
.L_1791:
        /*00a0*/ 	.byte	0x04, 0x1e
        /*00a2*/ 	.short	(.L_1793 - .L_1792)
.L_1792:
        /*00a4*/ 	.word	0x00000000


	//----- nvinfo : EIATTR_CBANK_PARAM_SIZE
	.align		4
.L_1793:
        /*00a8*/ 	.byte	0x03, 0x19
        /*00aa*/ 	.short	0x00a0


	//----- nvinfo : EIATTR_PARAM_CBANK
	.align		4
        /*00ac*/ 	.byte	0x04, 0x0a
        /*00ae*/ 	.short	(.L_1795 - .L_1794)
	.align		4
.L_1794:
        /*00b0*/ 	.word	index@(.nv.constant0._Z35group_norm_nhwc_fwd_one_pass_kernelI11Fp32IOBf16WLi256ELi84ELi672EEv26Group_norm_nhwc_fwd_params)
        /*00b4*/ 	.short	0x0380
        /*00b6*/ 	.short	0x00a0


	//----- nvinfo : EIATTR_SW_WAR
	.align		4
.L_1795:
        /*00b8*/ 	.byte	0x04, 0x36
        /*00ba*/ 	.short	(.L_1797 - .L_1796)
.L_1796:
        /*00bc*/ 	.word	0x00000008
.L_1797:


//--------------------- .nv.info._Z35group_norm_nhwc_fwd_one_pass_kernelI11Fp32IOBf16WLi512ELi84ELi672EEv26Group_norm_nhwc_fwd_params --------------------------
	.section	.nv.info._Z35group_norm_nhwc_fwd_one_pass_kernelI11Fp32IOBf16WLi512ELi84ELi672EEv26Group_norm_nhwc_fwd_params,"",@"SHT_CUDA_INFO"
	.sectionflags	@""
	.align	4


	//----- nvinfo : EIATTR_CUDA_API_VERSION
	.align		4
        /*0000*/ 	.byte	0x04, 0x37
        /*0002*/ 	.short	(.L_1799 - .L_1798)
.L_1798:
        /*0004*/ 	.word	0x00000082


	//----- nvinfo : EIATTR_KPARAM_INFO
	.align		4
.L_1799:
        /*0008*/ 	.byte	0x04, 0x17
        /*000a*/ 	.short	(.L_1801 - .L_1800)
.L_1800:
        /*000c*/ 	.word	0x00000000
        /*0010*/ 	.short	0x0000
        /*0012*/ 	.short	0x0000
        /*0014*/ 	.byte	0x00, 0xf0, 0x81, 0x02


	//----- nvinfo : EIATTR_SPARSE_MMA_MASK
	.align		4
.L_1801:
        /*0018*/ 	.byte	0x03, 0x50
        /*001a*/ 	.short	0x0000


	//----- nvinfo : EIATTR_MAXREG_COUNT
	.align		4
        /*001c*/ 	.byte	0x03, 0x1b
        /*001e*/ 	.short	0x0050


	//----- nvinfo : EIATTR_NUM_BARRIERS
	.align		4
        /*0020*/ 	.byte	0x02, 0x4c
        /*0022*/ 	.byte	0x01
	.zero		1


	//----- nvinfo : EIATTR_ANNOTATIONS
	.align		4
        /*0024*/ 	.byte	0x04, 0x55
        /*0026*/ 	.short	(.L_1803 - .L_1802)


	//   ....[0]....
.L_1802:
        /*0028*/ 	.word	0x00000001
        /*002c*/ 	.byte	0xa0, 0x01, 0x00, 0x00, 0x01, 0x00, 0x00, 0x00, 0xb0, 0x01, 0x00, 0x00, 0x01, 0x00, 0x00, 0x00
        /*003c*/ 	.byte	0x10, 0x4c, 0x00, 0x00, 0x01, 0x00, 0x00, 0x00, 0x40, 0x4e, 0x00, 0x00, 0x01, 0x00, 0x00, 0x00
        /*004c*/ 	.byte	0xa0, 0x4e, 0x00, 0x00


	//----- nvinfo : EIATTR_MERCURY_ISA_VERSION
	.align		4
.L_1803:
        /*0050*/ 	.byte	0x03, 0x5f
        /*0052*/ 	.short	0x0101


	//----- nvinfo : EIATTR_COOP_GROUP_MASK_REGIDS
	.align		4
        /*0054*/ 	.byte	0x04, 0x29
        /*0056*/ 	.short	(.L_1805 - .L_1804)


	//   ....[0]....
.L_1804:
        /*0058*/ 	.word	0xffffffff


	//   ....[1]....
        /*005c*/ 	.word	0xffffffff


	//   ....[2]....
        /*0060*/ 	.word	0xffffffff


	//   ....[3]....
        /*0064*/ 	.word	0xffffffff


	//   ....[4]....
        /*0068*/ 	.word	0xffffffff


	//   ....[5]....
        /*006c*/ 	.word	0xffffffff


	//   ....[6]....
        /*0070*/ 	.word	0xffffffff


	//   ....[7]....
        /*0074*/ 	.word	0xffffffff


	//   ....[8]....
        /*0078*/ 	.word	0xffffffff


	//   ....[9]....
        /*007c*/ 	.word	0xffffffff


	//----- nvinfo : EIATTR_COOP_GROUP_INSTR_OFFSETS
	.align		4
.L_1805:
        /*0080*/ 	.byte	0x04, 0x28
        /*0082*/ 	.short	(.L_1807 - .L_1806)


	//   ....[0]....
.L_1806:
        /*0084*/ 	.word	0x00002f00


	//   ....[1]....
        /*0088*/ 	.word	0x00002f10


	//   ....[2]....
        /*008c*/ 	.word	0x00002f50


	//   ....[3]....
        /*0090*/ 	.word	0x00002f60


	//   ....[4]....
        /*0094*/ 	.word	0x00002fa0


	//   ....[5]....
        /*0098*/ 	.word	0x00002fb0


	//   ....[6]....
        /*009c*/ 	.word	0x00002ff0


	//   ....[7]....
        /*00a0*/ 	.word	0x00003000


	//   ....[8]....
        /*00a4*/ 	.word	0x00003080


	//   ....[9]....
        /*00a8*/ 	.word	0x00003090


	//----- nvinfo : EIATTR_VRC_CTA_INIT_COUNT
	.align		4
.L_1807:
        /*00ac*/ 	.byte	0x02, 0x4a
	.zero		1
	.zero		1


	//----- nvinfo : EIATTR_EXIT_INSTR_OFFSETS
	.align		4
        /*00b0*/ 	.byte	0x04, 0x1c
        /*00b2*/ 	.short	(.L_1809 - .L_1808)


	//   ....[0]....
.L_1808:
        /*00b4*/ 	.word	0x00000070


	//   ....[1]....
        /*00b8*/ 	.word	0x0000c460


	//----- nvinfo : EIATTR_MAX_THREADS
	.align		4
.L_1809:
        /*00bc*/ 	.byte	0x04, 0x05
        /*00be*/ 	.short	(.L_1811 - .L_1810)
.L_1810:
        /*00c0*/ 	.word	0x000002a0
        /*00c4*/ 	.word	0x00000001
        /*00c8*/ 	.word	0x00000001


	//----- nvinfo : EIATTR_CRS_STACK_SIZE
	.align		4
.L_1811:
        /*00cc*/ 	.byte	0x04, 0x1e
        /*00ce*/ 	.short	(.L_1813 - .L_1812)
.L_1812:
        /*00d0*/ 	.word	0x00000000


	//----- nvinfo : EIATTR_CBANK_PARAM_SIZE
	.align		4
.L_1813:
        /*00d4*/ 	.byte	0x03, 0x19
        /*00d6*/ 	.short	0x00a0


	//----- nvinfo : EIATTR_PARAM_CBANK
	.align		4
        /*00d8*/ 	.byte	0x04, 0x0a
        /*00da*/ 	.short	(.L_1815 - .L_1814)
	.align		4
.L_1814:
        /*00dc*/ 	.word	index@(.nv.constant0._Z35group_norm_nhwc_fwd_one_pass_kernelI11Fp32IOBf16WLi512ELi84ELi672EEv26Group_norm_nhwc_fwd_params)
        /*00e0*/ 	.short	0x0380
        /*00e2*/ 	.short	0x00a0


	//----- nvinfo : EIATTR_SW_WAR
	.align		4
.L_1815:
        /*00e4*/ 	.byte	0x04, 0x36
        /*00e6*/ 	.short	(.L_1817 - .L_1816)
.L_1816:
        /*00e8*/ 	.word	0x00000008
.L_1817:


//--------------------- .nv.info._Z35group_norm_nhwc_fwd_one_pass_kernelI11Fp32IOFp16WLi64ELi84ELi672EEv26Group_norm_nhwc_fwd_params --------------------------
	.section	.nv.info._Z35group_norm_nhwc_fwd_one_pass_kernelI11Fp32IOFp16WLi64ELi84ELi672EEv26Group_norm_nhwc_fwd_params,"",@"SHT_CUDA_INFO"
	.sectionflags	@""
	.align	4


	//----- nvinfo : EIATTR_CUDA_API_VERSION
	.align		4
        /*0000*/ 	.byte	0x04, 0x37
        /*0002*/ 	.short	(.L_1819 - .L_1818)
.L_1818:
        /*0004*/ 	.word	0x00000082


	//----- nvinfo : EIATTR_KPARAM_INFO
	.align		4
.L_1819:
        /*0008*/ 	.byte	0x04, 0x17
        /*000a*/ 	.short	(.L_1821 - .L_1820)
.L_1820:
        /*000c*/ 	.word	0x00000000
        /*0010*/ 	.short	0x0000
        /*0012*/ 	.short	0x0000
        /*0014*/ 	.byte	0x00, 0xf0, 0x81, 0x02


	//----- nvinfo : EIATTR_SPARSE_MMA_MASK
	.align		4
.L_1821:
        /*0018*/ 	.byte	0x03, 0x50
        /*001a*/ 	.short	0x0000


	//----- nvinfo : EIATTR_MAXREG_COUNT
	.align		4
        /*001c*/ 	.byte	0x03, 0x1b
        /*001e*/ 	.short	0x0050


	//----- nvinfo : EIATTR_NUM_BARRIERS
	.align		4
        /*0020*/ 	.byte	0x02, 0x4c
        /*0022*/ 	.byte	0x01
	.zero		1


	//----- nvinfo : EIATTR_MERCURY_ISA_VERSION
	.align		4
        /*0024*/ 	.byte	0x03, 0x5f
        /*0026*/ 	.short	0x0101


	//----- nvinfo : EIATTR_INT_WARP_WIDE_INSTR_OFFSETS
	.align		4
        /*0028*/ 	.byte	0x04, 0x31
        /*002a*/ 	.short	(.L_1823 - .L_1822)


	//   ....[0]....
.L_1822:
        /*002c*/ 	.word	0x00001430


	//   ....[1]....
        /*0030*/ 	.word	0x00001490


	//   ....[2]....
        /*0034*/ 	.word	0x00001520


	//   ....[3]....
        /*0038*/ 	.word	0x000015d0


	//   ....[4]....
        /*003c*/ 	.word	0x00001630


	//   ....[5]....
        /*0040*/ 	.word	0x00001730


	//   ....[6]....
        /*0044*/ 	.word	0x00001750


	//   ....[7]....
        /*0048*/ 	.word	0x00001810


	//   ....[8]....
        /*004c*/ 	.word	0x00001a30


	//   ....[9]....
        /*0050*/ 	.word	0x00001b20


	//   ....[10]....
        /*0054*/ 	.word	0x00001b40


	//   ....[11]....
        /*0058*/ 	.word	0x00001b70


	//   ....[12]....
        /*005c*/ 	.word	0x00001d80


	//   ....[13]....
        /*0060*/ 	.word	0x00001da0


	//----- nvinfo : EIATTR_COOP_GROUP_MASK_REGIDS
	.align		4
.L_1823:
        /*0064*/ 	.byte	0x04, 0x29
        /*0066*/ 	.short	(.L_1825 - .L_1824)


	//   ....[0]....
.L_1824:
        /*0068*/ 	.word	0xffffffff


	//   ....[1]....
        /*006c*/ 	.word	0xffffffff


	//   ....[2]....
        /*0070*/ 	.word	0xffffffff


	//   ....[3]....
        /*0074*/ 	.word	0xffffffff


	//   ....[4]....
        /*0078*/ 	.word	0xffffffff


	//   ....[5]....
        /*007c*/ 	.word	0xffffffff


	//   ....[6]....
        /*0080*/ 	.word	0xffffffff


	//   ....[7]....
        /*0084*/ 	.word	0xffffffff


	//   ....[8]....
        /*0088*/ 	.word	0xffffffff


	//   ....[9]....
        /*008c*/ 	.word	0xffffffff


	//----- nvinfo : EIATTR_COOP_GROUP_INSTR_OFFSETS
	.align		4
.L_1825:
        /*0090*/ 	.byte	0x04, 0x28
        /*0092*/ 	.short	(.L_1827 - .L_1826)


	//   ....[0]....
.L_1826:
        /*0094*/ 	.word	0x00000b10


	//   ....[1]....
        /*0098*/ 	.word	0x00000b20


	//   ....[2]....
        /*009c*/ 	.word	0x00000b50


	//   ....[3]....
        /*00a0*/ 	.word	0x00000b60


	//   ....[4]....
        /*00a4*/ 	.word	0x00000ba0


	//   ....[5]....
        /*00a8*/ 	.word	0x00000bb0


	//   ....[6]....
        /*00ac*/ 	.word	0x00000bf0


	//   ....[7]....
        /*00b0*/ 	.word	0x00000c00


	//   ....[8]....
        /*00b4*/ 	.word	0x00000c60


	//   ....[9]....
        /*00b8*/ 	.word	0x00000c70


	//----- nvinfo : EIATTR_VRC_CTA_INIT_COUNT
	.align		4
.L_1827:
        /*00bc*/ 	.byte	0x02, 0x4a
	.zero		1
	.zero		1


	//----- nvinfo : EIATTR_EXIT_INSTR_OFFSETS
	.align		4
        /*00c0*/ 	.byte	0x04, 0x1c
        /*00c2*/ 	.short	(.L_1829 - .L_1828)


	//   ....[0]....
.L_1828:
        /*00c4*/ 	.word	0x00000070


	//   ....[1]....
        /*00c8*/ 	.word	0x00003030


	//----- nvinfo : EIATTR_MAX_THREADS
	.align		4
.L_1829:
        /*00cc*/ 	.byte	0x04, 0x05
        /*00ce*/ 	.short	(.L_1831 - .L_1830)
.L_1830:
        /*00d0*/ 	.word	0x000002a0
        /*00d4*/ 	.word	0x00000001
        /*00d8*/ 	.word	0x00000001


	//----- nvinfo : EIATTR_CRS_STACK_SIZE
	.align		4
.L_1831:
        /*00dc*/ 	.byte	0x04, 0x1e
        /*00de*/ 	.short	(.L_1833 - .L_1832)
.L_1832:
        /*00e0*/ 	.word	0x00000000


	//----- nvinfo : EIATTR_CBANK_PARAM_SIZE
	.align		4
.L_1833:
        /*00e4*/ 	.byte	0x03, 0x19
        /*00e6*/ 	.short	0x00a0


	//----- nvinfo : EIATTR_PARAM_CBANK
	.align		4
        /*00e8*/ 	.byte	0x04, 0x0a
        /*00ea*/ 	.short	(.L_1835 - .L_1834)
	.align		4
.L_1834:
        /*00ec*/ 	.word	index@(.nv.constant0._Z35group_norm_nhwc_fwd_one_pass_kernelI11Fp32IOFp16WLi64ELi84ELi672EEv26Group_norm_nhwc_fwd_params)
        /*00f0*/ 	.short	0x0380
        /*00f2*/ 	.short	0x00a0


	//----- nvinfo : EIATTR_SW_WAR
	.align		4
.L_1835:
        /*00f4*/ 	.byte	0x04, 0x36
        /*00f6*/ 	.short	(.L_1837 - .L_1836)
.L_1836:
        /*00f8*/ 	.word	0x00000008
.L_1837:


//--------------------- .nv.info._Z35group_norm_nhwc_fwd_one_pass_kernelI11Fp32IOFp16WLi128ELi84ELi672EEv26Group_norm_nhwc_fwd_params --------------------------
	.section	.nv.info._Z35group_norm_nhwc_fwd_one_pass_kernelI11Fp32IOFp16WLi128ELi84ELi672EEv26Group_norm_nhwc_fwd_params,"",@"SHT_CUDA_INFO"
	.sectionflags	@""
	.align	4


	//----- nvinfo : EIATTR_CUDA_API_VERSION
	.align		4
        /*0000*/ 	.byte	0x04, 0x37
        /*0002*/ 	.short	(.L_1839 - .L_1838)
.L_1838:
        /*0004*/ 	.word	0x00000082


	//----- nvinfo : EIATTR_KPARAM_INFO
	.align		4
.L_1839:
        /*0008*/ 	.byte	0x04, 0x17
        /*000a*/ 	.short	(.L_1841 - .L_1840)
.L_1840:
        /*000c*/ 	.word	0x00000000
        /*0010*/ 	.short	0x0000
        /*0012*/ 	.short	0x0000
        /*0014*/ 	.byte	0x00, 0xf0, 0x81, 0x02


	//----- nvinfo : EIATTR_SPARSE_MMA_MASK
	.align		4
.L_1841:
        /*0018*/ 	.byte	0x03, 0x50
        /*001a*/ 	.short	0x0000


	//----- nvinfo : EIATTR_MAXREG_COUNT
	.align		4
        /*001c*/ 	.byte	0x03, 0x1b
        /*001e*/ 	.short	0x0050


	//----- nvinfo : EIATTR_NUM_BARRIERS
	.align		4
        /*0020*/ 	.byte	0x02, 0x4c
        /*0022*/ 	.byte	0x01
	.zero		1


	//----- nvinfo : EIATTR_MERCURY_ISA_VERSION
	.align		4
        /*0024*/ 	.byte	0x03, 0x5f
        /*0026*/ 	.short	0x0101


	//----- nvinfo : EIATTR_COOP_GROUP_MASK_REGIDS
	.align		4
        /*0028*/ 	.byte	0x04, 0x29
        /*002a*/ 	.short	(.L_1843 - .L_1842)


	//   ....[0]....
.L_1842:
        /*002c*/ 	.word	0xffffffff


	//   ....[1]....
        /*0030*/ 	.word	0xffffffff


	//   ....[2]....
        /*0034*/ 	.word	0xffffffff


	//   ....[3]....
        /*0038*/ 	.word	0xffffffff


	//   ....[4]....
        /*003c*/ 	.word	0xffffffff


	//   ....[5]....
        /*0040*/ 	.word	0xffffffff


	//   ....[6]....
        /*0044*/ 	.word	0xffffffff


	//   ....[7]....
        /*0048*/ 	.word	0xffffffff


	//   ....[8]....
        /*004c*/ 	.word	0xffffffff


	//   ....[9]....
        /*0050*/ 	.word	0xffffffff


	//----- nvinfo : EIATTR_COOP_GROUP_INSTR_OFFSETS
	.align		4
.L_1843:
        /*0054*/ 	.byte	0x04, 0x28
        /*0056*/ 	.short	(.L_1845 - .L_1844)


	//   ....[0]....
.L_1844:
        /*0058*/ 	.word	0x00000ee0


	//   ....[1]....
        /*005c*/ 	.word	0x00000ef0


	//   ....[2]....
        /*0060*/ 	.word	0x00000f20


	//   ....[3]....
        /*0064*/ 	.word	0x00000f30


	//   ....[4]....
        /*0068*/ 	.word	0x00000f70


	//   ....[5]....
        /*006c*/ 	.word	0x00000f80


	//   ....[6]....
        /*0070*/ 	.word	0x00000fc0


	//   ....[7]....
        /*0074*/ 	.word	0x00000fd0


	//   ....[8]....
        /*0078*/ 	.word	0x00001030


	//   ....[9]....
        /*007c*/ 	.word	0x00001040


	//----- nvinfo : EIATTR_VRC_CTA_INIT_COUNT
	.align		4
.L_1845:
        /*0080*/ 	.byte	0x02, 0x4a
	.zero		1
	.zero		1


	//----- nvinfo : EIATTR_EXIT_INSTR_OFFSETS
	.align		4
        /*0084*/ 	.byte	0x04, 0x1c
        /*0086*/ 	.short	(.L_1847 - .L_1846)


	//   ....[0]....
.L_1846:
        /*0088*/ 	.word	0x00000060


	//   ....[1]....
        /*008c*/ 	.word	0x00003cd0


	//----- nvinfo : EIATTR_MAX_THREADS
	.align		4
.L_1847:
        /*0090*/ 	.byte	0x04, 0x05
        /*0092*/ 	.short	(.L_1849 - .L_1848)
.L_1848:
        /*0094*/ 	.word	0x000002a0
        /*0098*/ 	.word	0x00000001
        /*009c*/ 	.word	0x00000001


	//----- nvinfo : EIATTR_CRS_STACK_SIZE
	.align		4
.L_1849:
        /*00a0*/ 	.byte	0x04, 0x1e
        /*00a2*/ 	.short	(.L_1851 - .L_1850)
.L_1850:
        /*00a4*/ 	.word	0x00000000


	//----- nvinfo : EIATTR_CBANK_PARAM_SIZE
	.align		4
.L_1851:
        /*00a8*/ 	.byte	0x03, 0x19
        /*00aa*/ 	.short	0x00a0


	//----- nvinfo : EIATTR_PARAM_CBANK
	.align		4
        /*00ac*/ 	.byte	0x04, 0x0a
        /*00ae*/ 	.short	(.L_1853 - .L_1852)
	.align		4
.L_1852:
        /*00b0*/ 	.word	index@(.nv.constant0._Z35group_norm_nhwc_fwd_one_pass_kernelI11Fp32IOFp16WLi128ELi84ELi672EEv26Group_norm_nhwc_fwd_params)
        /*00b4*/ 	.short	0x0380
        /*00b6*/ 	.short	0x00a0


	//----- nvinfo : EIATTR_SW_WAR
	.align		4
.L_1853:
        /*00b8*/ 	.byte	0x04, 0x36
        /*00ba*/ 	.short	(.L_1855 - .L_1854)
.L_1854:
        /*00bc*/ 	.word	0x00000008
.L_1855:


//--------------------- .nv.info._Z35group_norm_nhwc_fwd_one_pass_kernelI11Fp32IOFp16WLi256ELi84ELi672EEv26Group_norm_nhwc_fwd_params --------------------------
	.section	.nv.info._Z35group_norm_nhwc_fwd_one_pass_kernelI11Fp32IOFp16WLi256ELi84ELi672EEv26Group_norm_nhwc_fwd_params,"",@"SHT_CUDA_INFO"
	.sectionflags	@""
	.align	4


	//----- nvinfo : EIATTR_CUDA_API_VERSION
	.align		4
        /*0000*/ 	.byte	0x04, 0x37
        /*0002*/ 	.short	(.L_1857 - .L_1856)
.L_1856:
        /*0004*/ 	.word	0x00000082


	//----- nvinfo : EIATTR_KPARAM_INFO
	.align		4
.L_1857:
        /*0008*/ 	.byte	0x04, 0x17
        /*000a*/ 	.short	(.L_1859 - .L_1858)
.L_1858:
        /*000c*/ 	.word	0x00000000
        /*0010*/ 	.short	0x0000
        /*0012*/ 	.short	0x0000
        /*0014*/ 	.byte	0x00, 0xf0, 0x81, 0x02


	//----- nvinfo : EIATTR_SPARSE_MMA_MASK
	.align		4
.L_1859:
        /*0018*/ 	.byte	0x03, 0x50
        /*001a*/ 	.short	0x0000


	//----- nvinfo : EIATTR_MAXREG_COUNT
	.align		4
        /*001c*/ 	.byte	0x03, 0x1b
        /*001e*/ 	.short	0x0050


	//----- nvinfo : EIATTR_NUM_BARRIERS
	.align		4
        /*0020*/ 	.byte	0x02, 0x4c
        /*0022*/ 	.byte	0x01
	.zero		1


	//----- nvinfo : EIATTR_MERCURY_ISA_VERSION
	.align		4
        /*0024*/ 	.byte	0x03, 0x5f
        /*0026*/ 	.short	0x0101


	//----- nvinfo : EIATTR_COOP_GROUP_MASK_REGIDS
	.align		4
        /*0028*/ 	.byte	0x04, 0x29
        /*002a*/ 	.short	(.L_1861 - .L_1860)


	//   ....[0]....
.L_1860:
        /*002c*/ 	.word	0xffffffff


	//   ....[1]....
        /*0030*/ 	.word	0xffffffff


	//   ....[2]....
        /*0034*/ 	.word	0xffffffff


	//   ....[3]....
        /*0038*/ 	.word	0xffffffff


	//   ....[4]....
        /*003c*/ 	.word	0xffffffff


	//   ....[5]....
        /*0040*/ 	.word	0xffffffff


	//   ....[6]....
        /*0044*/ 	.word	0xffffffff


	//   ....[7]....
        /*0048*/ 	.word	0xffffffff


	//   ....[8]....
        /*004c*/ 	.word	0xffffffff


	//   ....[9]....
        /*0050*/ 	.word	0xffffffff


	//----- nvinfo : EIATTR_COOP_GROUP_INSTR_OFFSETS
	.align		4
.L_1861:
        /*0054*/ 	.byte	0x04, 0x28
        /*0056*/ 	.short	(.L_1863 - .L_1862)


	//   ....[0]....
.L_1862:
        /*0058*/ 	.word	0x00001950


	//   ....[1]....
        /*005c*/ 	.word	0x00001960


	//   ....[2]....
        /*0060*/ 	.word	0x00001990


	//   ....[3]....
        /*0064*/ 	.word	0x000019a0


	//   ....[4]....
        /*0068*/ 	.word	0x000019e0


	//   ....[5]....
        /*006c*/ 	.word	0x000019f0


	//   ....[6]....
        /*0070*/ 	.word	0x00001a30


	//   ....[7]....
        /*0074*/ 	.word	0x00001a40


	//   ....[8]....
        /*0078*/ 	.word	0x00001ad0


	//   ....[9]....
        /*007c*/ 	.word	0x00001ae0


	//----- nvinfo : EIATTR_VRC_CTA_INIT_COUNT
	.align		4
.L_1863:
        /*0080*/ 	.byte	0x02, 0x4a
	.zero		1
	.zero		1


	//----- nvinfo : EIATTR_EXIT_INSTR_OFFSETS
	.align		4
        /*0084*/ 	.byte	0x04, 0x1c
        /*0086*/ 	.short	(.L_1865 - .L_1864)


	//   ....[0]....
.L_1864:
        /*0088*/ 	.word	0x00000060


	//   ....[1]....
        /*008c*/ 	.word	0x00006500


	//----- nvinfo : EIATTR_MAX_THREADS
	.align		4
.L_1865:
        /*0090*/ 	.byte	0x04, 0x05
        /*0092*/ 	.short	(.L_1867 - .L_1866)
.L_1866:
        /*0094*/ 	.word	0x000002a0
        /*0098*/ 	.word	0x00000001
        /*009c*/ 	.word	0x00000001


	//----- nvinfo : EIATTR_CRS_STACK_SIZE
	.align		4
.L_1867:
        /*00a0*/ 	.byte	0x04, 0x1e
        /*00a2*/ 	.short	(.L_1869 - .L_1868)
.L_1868:
        /*00a4*/ 	.word	0x00000000


	//----- nvinfo : EIATTR_CBANK_PARAM_SIZE
	.align		4
.L_1869:
        /*00a8*/ 	.byte	0x03, 0x19
        /*00aa*/ 	.short	0x00a0


	//----- nvinfo : EIATTR_PARAM_CBANK
	.align		4
        /*00ac*/ 	.byte	0x04, 0x0a
        /*00ae*/ 	.short	(.L_1871 - .L_1870)
	.align		4
.L_1870:
        /*00b0*/ 	.word	index@(.nv.constant0._Z35group_norm_nhwc_fwd_one_pass_kernelI11Fp32IOFp16WLi256ELi84ELi672EEv26Group_norm_nhwc_fwd_params)
        /*00b4*/ 	.short	0x0380
        /*00b6*/ 	.short	0x00a0


	//----- nvinfo : EIATTR_SW_WAR
	.align		4
.L_1871:
        /*00b8*/ 	.byte	0x04, 0x36
        /*00ba*/ 	.short	(.L_1873 - .L_1872)
.L_1872:
        /*00bc*/ 	.word	0x00000008
.L_1873:


//--------------------- .nv.info._Z35group_norm_nhwc_fwd_one_pass_kernelI11Fp32IOFp16WLi512ELi84ELi672EEv26Group_norm_nhwc_fwd_params --------------------------
	.section	.nv.info._Z35group_norm_nhwc_fwd_one_pass_kernelI11Fp32IOFp16WLi512ELi84ELi672EEv26Group_norm_nhwc_fwd_params,"",@"SHT_CUDA_INFO"
	.sectionflags	@""
	.align	4


	//----- nvinfo : EIATTR_CUDA_API_VERSION
	.align		4
        /*0000*/ 	.byte	0x04, 0x37
        /*0002*/ 	.short	(.L_1875 - .L_1874)
.L_1874:
        /*0004*/ 	.word	0x00000082


	//----- nvinfo : EIATTR_KPARAM_INFO
	.align		4
.L_1875:
        /*0008*/ 	.byte	0x04, 0x17
        /*000a*/ 	.short	(.L_1877 - .L_1876)
.L_1876:
        /*000c*/ 	.word	0x00000000
        /*0010*/ 	.short	0x0000
        /*0012*/ 	.short	0x0000
        /*0014*/ 	.byte	0x00, 0xf0, 0x81, 0x02


	//----- nvinfo : EIATTR_SPARSE_MMA_MASK
	.align		4
.L_1877:
        /*0018*/ 	.byte	0x03, 0x50
        /*001a*/ 	.short	0x0000


	//----- nvinfo : EIATTR_MAXREG_COUNT
	.align		4
        /*001c*/ 	.byte	0x03, 0x1b
        /*001e*/ 	.short	0x0050


	//----- nvinfo : EIATTR_NUM_BARRIERS
	.align		4
        /*0020*/ 	.byte	0x02, 0x4c
        /*0022*/ 	.byte	0x01
	.zero		1


	//----- nvinfo : EIATTR_ANNOTATIONS
	.align		4
        /*0024*/ 	.byte	0x04, 0x55
        /*0026*/ 	.short	(.L_1879 - .L_1878)


	//   ....[0]....
.L_1878:
        /*0028*/ 	.word	0x00000001
        /*002c*/ 	.byte	0xa0, 0x01, 0x00, 0x00, 0x01, 0x00, 0x00, 0x00, 0xb0, 0x01, 0x00, 0x00, 0x01, 0x00, 0x00, 0x00
        /*003c*/ 	.byte	0x10, 0x4c, 0x00, 0x00, 0x01, 0x00, 0x00, 0x00, 0x40, 0x4e, 0x00, 0x00, 0x01, 0x00, 0x00, 0x00
        /*004c*/ 	.byte	0xa0, 0x4e, 0x00, 0x00


	//----- nvinfo : EIATTR_MERCURY_ISA_VERSION
	.align		4
.L_1879:
        /*0050*/ 	.byte	0x03, 0x5f
        /*0052*/ 	.short	0x0101


	//----- nvinfo : EIATTR_COOP_GROUP_MASK_REGIDS
	.align		4
        /*0054*/ 	.byte	0x04, 0x29
        /*0056*/ 	.short	(.L_1881 - .L_1880)


	//   ....[0]....
.L_1880:
        /*0058*/ 	.word	0xffffffff


	//   ....[1]....
        /*005c*/ 	.word	0xffffffff


	//   ....[2]....
        /*0060*/ 	.word	0xffffffff


	//   ....[3]....
        /*0064*/ 	.word	0xffffffff


	//   ....[4]....
        /*0068*/ 	.word	0xffffffff


	//   ....[5]....
        /*006c*/ 	.word	0xffffffff


	//   ....[6]....
        /*0070*/ 	.word	0xffffffff


	//   ....[7]....
        /*0074*/ 	.word	0xffffffff


	//   ....[8]....
        /*0078*/ 	.word	0xffffffff


	//   ....[9]....
        /*007c*/ 	.word	0xffffffff


	//----- nvinfo : EIATTR_COOP_GROUP_INSTR_OFFSETS
	.align		4
.L_1881:
        /*0080*/ 	.byte	0x04, 0x28
        /*0082*/ 	.short	(.L_1883 - .L_1882)


	//   ....[0]....
.L_1882:
        /*0084*/ 	.word	0x00002f00


	//   ....[1]....
        /*0088*/ 	.word	0x00002f10


	//   ....[2]....
        /*008c*/ 	.word	0x00002f50


	//   ....[3]....
        /*0090*/ 	.word	0x00002f60


	//   ....[4]....
        /*0094*/ 	.word	0x00002fa0


	//   ....[5]....
        /*0098*/ 	.word	0x00002fb0


	//   ....[6]....
        /*009c*/ 	.word	0x00002ff0


	//   ....[7]....
        /*00a0*/ 	.word	0x00003000


	//   ....[8]....
        /*00a4*/ 	.word	0x00003080


	//   ....[9]....
        /*00a8*/ 	.word	0x00003090


	//----- nvinfo : EIATTR_VRC_CTA_INIT_COUNT
	.align		4
.L_1883:
        /*00ac*/ 	.byte	0x02, 0x4a
	.zero		1
	.zero		1


	//----- nvinfo : EIATTR_EXIT_INSTR_OFFSETS
	.align		4
        /*00b0*/ 	.byte	0x04, 0x1c
        /*00b2*/ 	.short	(.L_1885 - .L_1884)


	//   ....[0]....
.L_1884:
        /*00b4*/ 	.word	0x00000070


	//   ....[1]....
        /*00b8*/ 	.word	0x0000c460


	//----- nvinfo : EIATTR_MAX_THREADS
	.align		4
.L_1885:
        /*00bc*/ 	.byte	0x04, 0x05
        /*00be*/ 	.short	(.L_1887 - .L_1886)
.L_1886:
        /*00c0*/ 	.word	0x000002a0
        /*00c4*/ 	.word	0x00000001
        /*00c8*/ 	.word	0x00000001


	//----- nvinfo : EIATTR_CRS_STACK_SIZE
	.align		4
.L_1887:
        /*00cc*/ 	.byte	0x04, 0x1e
        /*00ce*/ 	.short	(.L_1889 - .L_1888)
.L_1888:
        /*00d0*/ 	.word	0x00000000


	//----- nvinfo : EIATTR_CBANK_PARAM_SIZE
	.align		4
.L_1889:
        /*00d4*/ 	.byte	0x03, 0x19
        /*00d6*/ 	.short	0x00a0


	//----- nvinfo : EIATTR_PARAM_CBANK
	.align		4
        /*00d8*/ 	.byte	0x04, 0x0a
        /*00da*/ 	.short	(.L_1891 - .L_1890)
	.align		4
.L_1890:
        /*00dc*/ 	.word	index@(.nv.constant0._Z35group_norm_nhwc_fwd_one_pass_kernelI11Fp32IOFp16WLi512ELi84ELi672EEv26Group_norm_nhwc_fwd_params)
        /*00e0*/ 	.short	0x0380
        /*00e2*/ 	.short	0x00a0


	//----- nvinfo : EIATTR_SW_WAR
	.align		4
.L_1891:
        /*00e4*/ 	.byte	0x04, 0x36
        /*00e6*/ 	.short	(.L_1893 - .L_1892)
.L_1892:
        /*00e8*/ 	.word	0x00000008
.L_1893:


//--------------------- .nv.callgraph             --------------------------
	.section	.nv.callgraph,"",@"SHT_CUDA_CALLGRAPH"
	.align	4
	.sectionentsize	8
	.align		4
        /*0000*/ 	.word	0x00000000
	.align		4
        /*0004*/ 	.word	0xffffffff
	.align		4
        /*0008*/ 	.word	0x00000000
	.align		4
        /*000c*/ 	.word	0xfffffffe
	.align		4
        /*0010*/ 	.word	0x00000000
	.align		4
        /*0014*/ 	.word	0xfffffffd
	.align		4
        /*0018*/ 	.word	0x00000000
	.align		4
        /*001c*/ 	.word	0xfffffffc


//--------------------- .nv.constant4             --------------------------
	.section	.nv.constant4,"a",@progbits
	.align	8
	.align		8
.nv.constant4:
        /*0000*/ 	.dword	_ZN61_INTERNAL_4340de52_30_group_norm_nhwc_one_pass_84_cu_ac6678114cuda3std3__45__cpo5beginE
	.align		8
        /*0008*/ 	.dword	_ZN61_INTERNAL_4340de52_30_group_norm_nhwc_one_pass_84_cu_ac6678114cuda3std3__45__cpo3endE
	.align		8
        /*0010*/ 	.dword	_ZN61_INTERNAL_4340de52_30_group_norm_nhwc_one_pass_84_cu_ac6678114cuda3std3__45__cpo6cbeginE
	.align		8
        /*0018*/ 	.dword	_ZN61_INTERNAL_4340de52_30_group_norm_nhwc_one_pass_84_cu_ac6678114cuda3std3__45__cpo4cendE
	.align		8
        /*0020*/ 	.dword	_ZN61_INTERNAL_4340de52_30_group_norm_nhwc_one_pass_84_cu_ac6678114cuda3std3__45__cpo6rbeginE
	.align		8
        /*0028*/ 	.dword	_ZN61_INTERNAL_4340de52_30_group_norm_nhwc_one_pass_84_cu_ac6678114cuda3std3__45__cpo4rendE
	.align		8
        /*0030*/ 	.dword	_ZN61_INTERNAL_4340de52_30_group_norm_nhwc_one_pass_84_cu_ac6678114cuda3std3__45__cpo7crbeginE
	.align		8
        /*0038*/ 	.dword	_ZN61_INTERNAL_4340de52_30_group_norm_nhwc_one_pass_84_cu_ac6678114cuda3std3__45__cpo5crendE
	.align		8
        /*0040*/ 	.dword	_ZN61_INTERNAL_4340de52_30_group_norm_nhwc_one_pass_84_cu_ac6678114cuda3std3__463_GLOBAL__N__4340de52_30_group_norm_nhwc_one_pass_84_cu_ac6678116ignoreE
	.align		8
        /*0048*/ 	.dword	_ZN61_INTERNAL_4340de52_30_group_norm_nhwc_one_pass_84_cu_ac6678114cuda3std3__419piecewise_constructE
	.align		8
        /*0050*/ 	.dword	_ZN61_INTERNAL_4340de52_30_group_norm_nhwc_one_pass_84_cu_ac6678114cuda3std3__48in_placeE
	.align		8
        /*0058*/ 	.dword	_ZN61_INTERNAL_4340de52_30_group_norm_nhwc_one_pass_84_cu_ac6678114cuda3std3__420unreachable_sentinelE
	.align		8
        /*0060*/ 	.dword	_ZN61_INTERNAL_4340de52_30_group_norm_nhwc_one_pass_84_cu_ac6678114cuda3std3__47nulloptE
	.align		8
        /*0068*/ 	.dword	_ZN61_INTERNAL_4340de52_30_group_norm_nhwc_one_pass_84_cu_ac6678114cuda3std3__48unexpectE
	.align		8
        /*0070*/ 	.dword	_ZN61_INTERNAL_4340de52_30_group_norm_nhwc_one_pass_84_cu_ac6678114cuda3std6ranges3__45__cpo4swapE
	.align		8
        /*0078*/ 	.dword	_ZN61_INTERNAL_4340de52_30_group_norm_nhwc_one_pass_84_cu_ac6678114cuda3std6ranges3__45__cpo9iter_moveE
	.align		8
        /*0080*/ 	.dword	_ZN61_INTERNAL_4340de52_30_group_norm_nhwc_one_pass_84_cu_ac6678114cuda3std6ranges3__45__cpo5beginE
	.align		8
        /*0088*/ 	.dword	_ZN61_INTERNAL_4340de52_30_group_norm_nhwc_one_pass_84_cu_ac6678114cuda3std6ranges3__45__cpo3endE
	.align		8
        /*0090*/ 	.dword	_ZN61_INTERNAL_4340de52_30_group_norm_nhwc_one_pass_84_cu_ac6678114cuda3std6ranges3__45__cpo6cbeginE
	.align		8
        /*0098*/ 	.dword	_ZN61_INTERNAL_4340de52_30_group_norm_nhwc_one_pass_84_cu_ac6678114cuda3std6ranges3__45__cpo4cendE
	.align		8
        /*00a0*/ 	.dword	_ZN61_INTERNAL_4340de52_30_group_norm_nhwc_one_pass_84_cu_ac6678114cuda3std6ranges3__45__cpo7advanceE
	.align		8
        /*00a8*/ 	.dword	_ZN61_INTERNAL_4340de52_30_group_norm_nhwc_one_pass_84_cu_ac6678114cuda3std6ranges3__45__cpo9iter_swapE
	.align		8
        /*00b0*/ 	.dword	_ZN61_INTERNAL_4340de52_30_group_norm_nhwc_one_pass_84_cu_ac6678114cuda3std6ranges3__45__cpo4nextE
	.align		8
        /*00b8*/ 	.dword	_ZN61_INTERNAL_4340de52_30_group_norm_nhwc_one_pass_84_cu_ac6678114cuda3std6ranges3__45__cpo4prevE
	.align		8
        /*00c0*/ 	.dword	_ZN61_INTERNAL_4340de52_30_group_norm_nhwc_one_pass_84_cu_ac6678114cuda3std6ranges3__45__cpo4dataE
	.align		8
        /*00c8*/ 	.dword	_ZN61_INTERNAL_4340de52_30_group_norm_nhwc_one_pass_84_cu_ac6678114cuda3std6ranges3__45__cpo5cdataE
	.align		8
        /*00d0*/ 	.dword	_ZN61_INTERNAL_4340de52_30_group_norm_nhwc_one_pass_84_cu_ac6678114cuda3std6ranges3__45__cpo4sizeE
	.align		8
        /*00d8*/ 	.dword	_ZN61_INTERNAL_4340de52_30_group_norm_nhwc_one_pass_84_cu_ac6678114cuda3std6ranges3__45__cpo5ssizeE
	.align		8
        /*00e0*/ 	.dword	_ZN61_INTERNAL_4340de52_30_group_norm_nhwc_one_pass_84_cu_ac6678114cuda3std6ranges3__45__cpo8distanceE
	.align		8
        /*00e8*/ 	.dword	_ZN61_INTERNAL_4340de52_30_group_norm_nhwc_one_pass_84_cu_ac6678116thrust24THRUST_300001_SM_1030_NS6system6detail10sequential3seqE
	.align		8
        /*00f0*/ 	.dword	_ZN61_INTERNAL_4340de52_30_group_norm_nhwc_one_pass_84_cu_ac6678116thrust24THRUST_300001_SM_1030_NS12placeholders2_1E
	.align		8
        /*00f8*/ 	.dword	_ZN61_INTERNAL_4340de52_30_group_norm_nhwc_one_pass_84_cu_ac6678116thrust24THRUST_300001_SM_1030_NS12placeholders2_2E
	.align		8
        /*0100*/ 	.dword	_ZN61_INTERNAL_4340de52_30_group_norm_nhwc_one_pass_84_cu_ac6678116thrust24THRUST_300001_SM_1030_NS12placeholders2_3E
	.align		8
        /*0108*/ 	.dword	_ZN61_INTERNAL_4340de52_30_group_norm_nhwc_one_pass_84_cu_ac6678116thrust24THRUST_300001_SM_1030_NS12placeholders2_4E
	.align		8
        /*0110*/ 	.dword	_ZN61_INTERNAL_4340de52_30_group_norm_nhwc_one_pass_84_cu_ac6678116thrust24THRUST_300001_SM_1030_NS12placeholders2_5E
	.align		8
        /*0118*/ 	.dword	_ZN61_INTERNAL_4340de52_30_group_norm_nhwc_one_pass_84_cu_ac6678116thrust24THRUST_300001_SM_1030_NS12placeholders2_6E
	.align		8
        /*0120*/ 	.dword	_ZN61_INTERNAL_4340de52_30_group_norm_nhwc_one_pass_84_cu_ac6678116thrust24THRUST_300001_SM_1030_NS12placeholders2_7E
	.align		8
        /*0128*/ 	.dword	_ZN61_INTERNAL_4340de52_30_group_norm_nhwc_one_pass_84_cu_ac6678116thrust24THRUST_300001_SM_1030_NS12placeholders2_8E
	.align		8
        /*0130*/ 	.dword	_ZN61_INTERNAL_4340de52_30_group_norm_nhwc_one_pass_84_cu_ac6678116thrust24THRUST_300001_SM_1030_NS12placeholders2_9E
	.align		8
        /*0138*/ 	.dword	_ZN61_INTERNAL_4340de52_30_group_norm_nhwc_one_pass_84_cu_ac6678116thrust24THRUST_300001_SM_1030_NS12placeholders3_10E


//--------------------- .text._ZN3cub18CUB_300001_SM_10306detail11EmptyKernelIvEEvv --------------------------
	.section	.text._ZN3cub18CUB_300001_SM_10306detail11EmptyKernelIvEEvv,"ax",@progbits
	.align	128
        .global         _ZN3cub18CUB_300001_SM_10306detail11EmptyKernelIvEEvv
        .type           _ZN3cub18CUB_300001_SM_10306detail11EmptyKernelIvEEvv,@function
        .size           _ZN3cub18CUB_300001_SM_10306detail11EmptyKernelIvEEvv,(.L_x_4492 - _ZN3cub18CUB_300001_SM_10306detail11EmptyKernelIvEEvv)
        .other          _ZN3cub18CUB_300001_SM_10306detail11EmptyKernelIvEEvv,@"STO_CUDA_ENTRY STV_DEFAULT"
_ZN3cub18CUB_300001_SM_10306detail11EmptyKernelIvEEvv:
.text._ZN3cub18CUB_300001_SM_10306detail11EmptyKernelIvEEvv:
[----:B------:R-:W-:Y:S01]  /*0000*/  LDC R1, c[0x0][0x37c] ;  /* 0x0000df00ff017b82 */ /* 0x000fe20000000800 */
[----:B------:R-:W-:Y:S05]  /*0010*/  EXIT ;  /* 0x000000000000794d */ /* 0x000fea0003800000 */
.L_x_0:
[----:B------:R-:W-:-:S00]  /*0020*/  BRA `(.L_x_0) ;  /* 0xfffffffc00fc7947 */ /* 0x000fc0000383ffff */
[----:B------:R-:W-:-:S00]  /*0030*/  NOP ;  /* 0x0000000000007918 */ /* 0x000fc00000000000 */
        /* <DEDUP_REMOVED lines=12> */
.L_x_4492:


//--------------------- .text._Z35group_norm_nhwc_bwd_one_pass_kernelI11Bf16IOFp32WLi64ELi84ELi672EEv26Group_norm_nhwc_bwd_params --------------------------
	.section	.text._Z35group_norm_nhwc_bwd_one_pass_kernelI11Bf16IOFp32WLi64ELi84ELi672EEv26Group_norm_nhwc_bwd_params,"ax",@progbits
	.align	128
        .global         _Z35group_norm_nhwc_bwd_one_pass_kernelI11Bf16IOFp32WLi64ELi84ELi672EEv26Group_norm_nhwc_bwd_params
        .type           _Z35group_norm_nhwc_bwd_one_pass_kernelI11Bf16IOFp32WLi64ELi84ELi672EEv26Group_norm_nhwc_bwd_params,@function
        .size           _Z35group_norm_nhwc_bwd_one_pass_kernelI11Bf16IOFp32WLi64ELi84ELi672EEv26Group_norm_nhwc_bwd_params,(.L_x_4493 - _Z35group_norm_nhwc_bwd_one_pass_kernelI11Bf16IOFp32WLi64ELi84ELi672EEv26Group_norm_nhwc_bwd_params)
        .other          _Z35group_norm_nhwc_bwd_one_pass_kernelI11Bf16IOFp32WLi64ELi84ELi672EEv26Group_norm_nhwc_bwd_params,@"STO_CUDA_ENTRY STV_DEFAULT"
_Z35group_norm_nhwc_bwd_one_pass_kernelI11Bf16IOFp32WLi64ELi84ELi672EEv26Group_norm_nhwc_bwd_params:
.text._Z35group_norm_nhwc_bwd_one_pass_kernelI11Bf16IOFp32WLi64ELi84ELi672EEv26Group_norm_nhwc_bwd_params:
[----:B------:R-:W-:Y:S01]  /*0000*/  LDC R1, c[0x0][0x37c] ;  /* 0x0000df00ff017b82 */ /* 0x000fe20000000800 */
[----:B------:R-:W0:Y:S01]  /*0010*/  S2R R0, SR_CTAID.Y ;  /* 0x0000000000007919 */ /* 0x000e220000002600 */
[----:B------:R-:W1:Y:S06]  /*0020*/  LDCU UR4, c[0x0][0x410] ;  /* 0x00008200ff0477ac */ /* 0x000e6c0008000800 */
[----:B------:R-:W2:Y:S01]  /*0030*/  S2UR UR10, SR_CTAID.X ;  /* 0x00000000000a79c3 */ /* 0x000ea20000002500 */
[----:B------:R-:W3:Y:S01]  /*0040*/  S2R R2, SR_TID.X ;  /* 0x0000000000027919 */ /* 0x000ee20000002100 */
[----:B------:R-:W1:Y:S01]  /*0050*/  LDCU UR5, c[0x0][0x3e0] ;  /* 0x00007c00ff0577ac */ /* 0x000e620008000800 */
[----:B------:R-:W4:Y:S01]  /*0060*/  LDCU.64 UR8, c[0x0][0x358] ;  /* 0x00006b00ff0877ac */ /* 0x000f220008000a00 */
[----:B-1----:R-:W-:-:S06]  /*0070*/  UIMAD UR4, UR4, UR5, URZ ;  /* 0x00000005040472a4 */ /* 0x002fcc000f8e02ff */
[----:B0-----:R-:W-:-:S13]  /*0080*/  ISETP.GE.AND P0, PT, R0, UR4, PT ;  /* 0x0000000400007c0c */ /* 0x001fda000bf06270 */
[----:B--234-:R-:W-:Y:S05]  /*0090*/  @P0 BRA `(.L_x_1) ;  /* 0x0000003c006c0947 */ /* 0x01cfea0003800000 */
[----:B------:R-:W0:Y:S01]  /*00a0*/  LDC R55, c[0x0][0x41c] ;  /* 0x00010700ff377b82 */ /* 0x000e220000000800 */
[----:B------:R-:W-:Y:S01]  /*00b0*/  LOP3.LUT R4, R2, 0xffff, RZ, 0xc0, !PT ;  /* 0x0000ffff02047812 */ /* 0x000fe200078ec0ff */
[----:B------:R-:W1:Y:S01]  /*00c0*/  S2R R5, SR_LANEID ;  /* 0x0000000000057919 */ /* 0x000e620000000000 */
[----:B------:R-:W-:Y:S01]  /*00d0*/  UMOV UR5, 0x400 ;  /* 0x0000040000057882 */ /* 0x000fe20000000000 */
[----:B------:R-:W-:Y:S01]  /*00e0*/  SHF.R.U32.HI R53, RZ, 0x2, R2 ;  /* 0x00000002ff357819 */ /* 0x000fe20000011602 */
[----:B------:R-:W-:Y:S01]  /*00f0*/  UIADD3 UR6, UPT, UPT, UR5, 0xd0, URZ ;  /* 0x000000d005067890 */ /* 0x000fe2000fffe0ff */
[----:B------:R-:W-:Y:S02]  /*0100*/  IMAD R6, R4, 0x619, RZ ;  /* 0x0000061904067824 */ /* 0x000fe400078e02ff */
[----:B------:R-:W-:Y:S01]  /*0110*/  HFMA2 R39, -RZ, RZ, 0, 0 ;  /* 0x00000000ff277431 */ /* 0x000fe200000001ff */
[----:B------:R-:W2:Y:S01]  /*0120*/  S2UR UR7, SR_CgaCtaId ;  /* 0x00000000000779c3 */ /* 0x000ea20000008800 */
[----:B------:R-:W-:Y:S01]  /*0130*/  MOV R40, R0 ;  /* 0x0000000000287202 */ /* 0x000fe20000000f00 */
[----:B------:R-:W3:Y:S01]  /*0140*/  LDCU.U8 UR11, c[0x0][0x414] ;  /* 0x00008280ff0b77ac */ /* 0x000ee20008000000 */
[----:B------:R-:W-:-:S02]  /*0150*/  SHF.R.U32.HI R6, RZ, 0x10, R6 ;  /* 0x00000010ff067819 */ /* 0x000fc40000011606 */
[----:B------:R-:W-:-:S03]  /*0160*/  LOP3.LUT R53, R53, 0xf8, RZ, 0xc0, !PT ;  /* 0x000000f835357812 */ /* 0x000fc600078ec0ff */
[----:B------:R-:W4:Y:S01]  /*0170*/  LDC R3, c[0x0][0x374] ;  /* 0x0000dd00ff037b82 */ /* 0x000f220000000800 */
[----:B0-----:R-:W-:Y:S01]  /*0180*/  IMAD R55, R55, UR10, R6 ;  /* 0x0000000a37377c24 */ /* 0x001fe2000f8e0206 */
[----:B------:R-:W-:-:S06]  /*0190*/  PRMT R6, R6, 0x9910, RZ ;  /* 0x0000991006067816 */ /* 0x000fcc00000000ff */
[----:B------:R-:W0:Y:S01]  /*01a0*/  LDC R4, c[0x0][0x370] ;  /* 0x0000dc00ff047b82 */ /* 0x000e220000000800 */
[C---:B------:R-:W-:Y:S01]  /*01b0*/  IADD3 R50, PT, PT, R55.reuse, 0x10, RZ ;  /* 0x0000001037327810 */ /* 0x040fe20007ffe0ff */
[----:B------:R-:W-:Y:S01]  /*01c0*/  IMAD R6, R6, 0x2a, RZ ;  /* 0x0000002a06067824 */ /* 0x000fe200078e02ff */
[C---:B------:R-:W-:Y:S01]  /*01d0*/  IADD3 R49, PT, PT, R55.reuse, 0x20, RZ ;  /* 0x0000002037317810 */ /* 0x040fe20007ffe0ff */
[----:B--2---:R-:W-:Y:S01]  /*01e0*/  ULEA UR6, UR7, UR6, 0x18 ;  /* 0x0000000607067291 */ /* 0x004fe2000f8ec0ff */
[----:B------:R-:W-:Y:S01]  /*01f0*/  IADD3 R48, PT, PT, R55, 0x30, RZ ;  /* 0x0000003037307810 */ /* 0x000fe20007ffe0ff */
[----:B------:R-:W-:Y:S01]  /*0200*/  ULEA UR5, UR7, UR5, 0x18 ;  /* 0x0000000507057291 */ /* 0x000fe2000f8ec0ff */
[----:B------:R-:W-:Y:S02]  /*0210*/  IADD3 R6, PT, PT, RZ, -R6, RZ ;  /* 0x80000006ff067210 */ /* 0x000fe40007ffe0ff */
[----:B------:R-:W-:Y:S02]  /*0220*/  SHF.R.S32.HI R7, RZ, 0x1f, R55 ;  /* 0x0000001fff077819 */ /* 0x000fe40000011437 */
[----:B------:R-:W-:Y:S01]  /*0230*/  PRMT R9, R6, 0x7710, RZ ;  /* 0x0000771006097816 */ /* 0x000fe200000000ff */
[C-C-:B----4-:R-:W-:Y:S01]  /*0240*/  IMAD R52, R3.reuse, UR10, R0.reuse ;  /* 0x0000000a03347c24 */ /* 0x150fe2000f8e0200 */
[C---:B------:R-:W-:Y:S01]  /*0250*/  LEA R43, R3.reuse, R0, 0x2 ;  /* 0x00000000032b7211 */ /* 0x040fe200078e10ff */
[--C-:B------:R-:W-:Y:S01]  /*0260*/  IMAD R46, R3, 0x7, R0.reuse ;  /* 0x00000007032e7824 */ /* 0x100fe200078e0200 */
[----:B------:R-:W-:Y:S01]  /*0270*/  IADD3 R6, PT, PT, R9, R2, RZ ;  /* 0x0000000209067210 */ /* 0x000fe20007ffe0ff */
[C-C-:B------:R-:W-:Y:S01]  /*0280*/  IMAD R45, R3.reuse, 0x6, R0.reuse ;  /* 0x00000006032d7824 */ /* 0x140fe200078e0200 */
[C---:B------:R-:W-:Y:S01]  /*0290*/  LEA R41, R3.reuse, R0, 0x1 ;  /* 0x0000000003297211 */ /* 0x040fe200078e08ff */
[C-C-:B------:R-:W-:Y:S01]  /*02a0*/  IMAD R44, R3.reuse, 0x5, R0.reuse ;  /* 0x00000005032c7824 */ /* 0x140fe200078e0200 */
[----:B------:R-:W-:Y:S01]  /*02b0*/  SHF.L.U32 R6, R6, 0x1, RZ ;  /* 0x0000000106067819 */ /* 0x000fe200000006ff */
[----:B------:R-:W-:Y:S01]  /*02c0*/  IMAD R42, R3, 0x3, R0 ;  /* 0x00000003032a7824 */ /* 0x000fe200078e0200 */
[----:B------:R-:W-:-:S02]  /*02d0*/  LEA R54, R2, UR6, 0x4 ;  /* 0x0000000602367c11 */ /* 0x000fc4000f8e20ff */
[C---:B0-----:R-:W-:Y:S02]  /*02e0*/  LOP3.LUT R51, R4.reuse, 0x7, RZ, 0xc0, !PT ;  /* 0x0000000704337812 */ /* 0x041fe400078ec0ff */
[----:B------:R-:W-:Y:S02]  /*02f0*/  LOP3.LUT R47, R4, 0x7ffffff8, RZ, 0xc0, !PT ;  /* 0x7ffffff8042f7812 */ /* 0x000fe400078ec0ff */
[----:B------:R-:W-:Y:S02]  /*0300*/  SHF.R.S32.HI R9, RZ, 0x1f, R50 ;  /* 0x0000001fff097819 */ /* 0x000fe40000011432 */
[----:B------:R-:W-:Y:S02]  /*0310*/  SHF.R.S32.HI R11, RZ, 0x1f, R49 ;  /* 0x0000001fff0b7819 */ /* 0x000fe40000011431 */
[----:B------:R-:W-:Y:S02]  /*0320*/  SHF.R.S32.HI R13, RZ, 0x1f, R48 ;  /* 0x0000001fff0d7819 */ /* 0x000fe40000011430 */
[----:B-1-3--:R-:W-:-:S07]  /*0330*/  LOP3.LUT R6, R6, 0xffff, RZ, 0xc0, !PT ;  /* 0x0000ffff06067812 */ /* 0x00afce00078ec0ff */
.L_x_32:
[----:B01----:R-:W0:Y:S01]  /*0340*/  LDC R21, c[0x0][0x410] ;  /* 0x00010400ff157b82 */ /* 0x003e220000000800 */
[----:B------:R-:W1:Y:S01]  /*0350*/  LDCU.128 UR12, c[0x0][0x400] ;  /* 0x00008000ff0c77ac */ /* 0x000e620008000c00 */
[----:B------:R-:W-:Y:S02]  /*0360*/  ISETP.GE.AND P2, PT, R40, RZ, PT ;  /* 0x000000ff2800720c */ /* 0x000fe40003f46270 */
[----:B------:R-:W-:Y:S02]  /*0370*/  MOV R36, RZ ;  /* 0x000000ff00247202 */ /* 0x000fe40000000f00 */
[----:B-1----:R-:W-:-:S04]  /*0380*/  ISETP.GE.U32.AND P1, PT, R50, UR12, PT ;  /* 0x0000000c32007c0c */ /* 0x002fc8000bf26070 */
[----:B------:R-:W-:Y:S02]  /*0390*/  ISETP.GE.AND.EX P1, PT, R9, UR13, PT, P1 ;  /* 0x0000000d09007c0c */ /* 0x000fe4000bf26310 */
[----:B0-2---:R-:W-:-:S04]  /*03a0*/  IABS R17, R21 ;  /* 0x0000001500117213 */ /* 0x005fc80000000000 */
[----:B------:R-:W0:Y:S07]  /*03b0*/  I2F.RP R8, R17 ;  /* 0x0000001100087306 */ /* 0x000e2e0000209400 */
[----:B------:R-:W1:Y:S01]  /*03c0*/  @!P1 LDC.64 R22, c[0x0][0x3a0] ;  /* 0x0000e800ff169b82 */ /* 0x000e620000000a00 */
[----:B0-----:R-:W0:Y:S07]  /*03d0*/  MUFU.RCP R8, R8 ;  /* 0x0000000800087308 */ /* 0x001e2e0000001000 */
[----:B------:R-:W2:Y:S01]  /*03e0*/  @!P1 LDC.64 R30, c[0x0][0x398] ;  /* 0x0000e600ff1e9b82 */ /* 0x000ea20000000a00 */
[----:B0-----:R-:W-:-:S04]  /*03f0*/  IADD3 R14, PT, PT, R8, 0xffffffe, RZ ;  /* 0x0ffffffe080e7810 */ /* 0x001fc80007ffe0ff */
[----:B------:R0:W3:Y:S02]  /*0400*/  F2I.FTZ.U32.TRUNC.NTZ R15, R14 ;  /* 0x0000000e000f7305 */ /* 0x0000e4000021f000 */
[----:B0-----:R-:W-:Y:S02]  /*0410*/  MOV R14, RZ ;  /* 0x000000ff000e7202 */ /* 0x001fe40000000f00 */
[----:B---3--:R-:W-:-:S05]  /*0420*/  IADD3 R10, PT, PT, RZ, -R15, RZ ;  /* 0x8000000fff0a7210 */ /* 0x008fca0007ffe0ff */
[----:B------:R-:W-:Y:S01]  /*0430*/  IMAD R19, R10, R17, RZ ;  /* 0x000000110a137224 */ /* 0x000fe200078e02ff */
[----:B------:R-:W-:-:S03]  /*0440*/  IABS R10, R40 ;  /* 0x00000028000a7213 */ /* 0x000fc60000000000 */
[----:B------:R-:W-:Y:S01]  /*0450*/  IMAD.HI.U32 R15, R15, R19, R14 ;  /* 0x000000130f0f7227 */ /* 0x000fe200078e000e */
[----:B------:R-:W-:-:S05]  /*0460*/  LOP3.LUT R19, RZ, R21, RZ, 0x33, !PT ;  /* 0x00000015ff137212 */ /* 0x000fca00078e33ff */
[----:B------:R-:W-:-:S05]  /*0470*/  IMAD.HI.U32 R15, R15, R10, RZ ;  /* 0x0000000a0f0f7227 */ /* 0x000fca00078e00ff */
[----:B------:R-:W-:-:S05]  /*0480*/  IADD3 R8, PT, PT, -R15, RZ, RZ ;  /* 0x000000ff0f087210 */ /* 0x000fca0007ffe1ff */
[----:B------:R-:W-:Y:S01]  /*0490*/  IMAD R8, R17, R8, R10 ;  /* 0x0000000811087224 */ /* 0x000fe200078e020a */
[----:B------:R-:W-:-:S04]  /*04a0*/  LOP3.LUT R10, R40, R21, RZ, 0x3c, !PT ;  /* 0x00000015280a7212 */ /* 0x000fc800078e3cff */
[----:B------:R-:W-:Y:S02]  /*04b0*/  ISETP.GT.U32.AND P4, PT, R17, R8, PT ;  /* 0x000000081100720c */ /* 0x000fe40003f84070 */
[----:B------:R-:W-:-:S11]  /*04c0*/  ISETP.GE.AND P0, PT, R10, RZ, PT ;  /* 0x000000ff0a00720c */ /* 0x000fd60003f06270 */
[-C--:B------:R-:W-:Y:S02]  /*04d0*/  @!P4 IADD3 R8, PT, PT, R8, -R17.reuse, RZ ;  /* 0x800000110808c210 */ /* 0x080fe40007ffe0ff */
[----:B------:R-:W-:Y:S02]  /*04e0*/  @!P4 IADD3 R15, PT, PT, R15, 0x1, RZ ;  /* 0x000000010f0fc810 */ /* 0x000fe40007ffe0ff */
[CC--:B------:R-:W-:Y:S02]  /*04f0*/  ISETP.GE.U32.AND P3, PT, R8.reuse, R17.reuse, PT ;  /* 0x000000110800720c */ /* 0x0c0fe40003f66070 */
[----:B------:R-:W-:Y:S02]  /*0500*/  ISETP.GT.U32.AND P4, PT, R17, R8, PT ;  /* 0x000000081100720c */ /* 0x000fe40003f84070 */
[----:B------:R-:W-:-:S04]  /*0510*/  IADD3 R17, PT, PT, R8, -R17, RZ ;  /* 0x8000001108117210 */ /* 0x000fc80007ffe0ff */
[----:B------:R-:W-:Y:S02]  /*0520*/  SEL R8, R17, R8, !P4 ;  /* 0x0000000811087207 */ /* 0x000fe40006000000 */
[----:B------:R-:W0:Y:S02]  /*0530*/  @!P1 LDC.64 R16, c[0x0][0x3f8] ;  /* 0x0000fe00ff109b82 */ /* 0x000e240000000a00 */
[----:B------:R-:W-:Y:S02]  /*0540*/  @!P2 IADD3 R8, PT, PT, -R8, RZ, RZ ;  /* 0x000000ff0808a210 */ /* 0x000fe40007ffe1ff */
[----:B------:R-:W-:Y:S02]  /*0550*/  @P3 IADD3 R15, PT, PT, R15, 0x1, RZ ;  /* 0x000000010f0f3810 */ /* 0x000fe40007ffe0ff */
[----:B------:R-:W-:Y:S02]  /*0560*/  ISETP.NE.AND P3, PT, R21, RZ, PT ;  /* 0x000000ff1500720c */ /* 0x000fe40003f65270 */
[----:B------:R-:W-:-:S02]  /*0570*/  ISETP.GE.U32.AND P2, PT, R49, UR12, PT ;  /* 0x0000000c31007c0c */ /* 0x000fc4000bf46070 */
[----:B------:R-:W-:Y:S02]  /*0580*/  SEL R65, R19, R8, !P3 ;  /* 0x0000000813417207 */ /* 0x000fe40005800000 */
[----:B------:R-:W-:Y:S02]  /*0590*/  @!P0 IADD3 R15, PT, PT, -R15, RZ, RZ ;  /* 0x000000ff0f0f8210 */ /* 0x000fe40007ffe1ff */
[----:B------:R-:W-:Y:S01]  /*05a0*/  ISETP.GE.AND.EX P2, PT, R11, UR13, PT, P2 ;  /* 0x0000000d0b007c0c */ /* 0x000fe2000bf46320 */
[----:B------:R-:W-:Y:S01]  /*05b0*/  IMAD R33, R65, 0x54, RZ ;  /* 0x0000005441217824 */ /* 0x000fe200078e02ff */
[----:B------:R-:W-:Y:S02]  /*05c0*/  SEL R15, R19, R15, !P3 ;  /* 0x0000000f130f7207 */ /* 0x000fe40005800000 */
[----:B------:R-:W-:Y:S02]  /*05d0*/  ISETP.GE.U32.AND P3, PT, R48, UR12, PT ;  /* 0x0000000c30007c0c */ /* 0x000fe4000bf66070 */
[----:B------:R-:W-:-:S02]  /*05e0*/  SHF.R.S32.HI R8, RZ, 0x1f, R15 ;  /* 0x0000001fff087819 */ /* 0x000fc4000001140f */
[----:B------:R-:W-:Y:S02]  /*05f0*/  IADD3 R68, P0, PT, R33, R6, RZ ;  /* 0x0000000621447210 */ /* 0x000fe40007f1e0ff */
[----:B------:R-:W-:Y:S01]  /*0600*/  ISETP.GE.AND.EX P3, PT, R13, UR13, PT, P3 ;  /* 0x0000000d0d007c0c */ /* 0x000fe2000bf66330 */
[----:B------:R-:W-:Y:S01]  /*0610*/  IMAD R8, R8, UR14, RZ ;  /* 0x0000000e08087c24 */ /* 0x000fe2000f8e02ff */
[----:B------:R-:W-:Y:S01]  /*0620*/  LEA.HI.X.SX32 R69, R33, RZ, 0x1, P0 ;  /* 0x000000ff21457211 */ /* 0x000fe200000f0eff */
[----:B------:R-:W3:Y:S01]  /*0630*/  @!P2 LDC.64 R20, c[0x0][0x3f8] ;  /* 0x0000fe00ff14ab82 */ /* 0x000ee20000000a00 */
[----:B------:R-:W-:Y:S01]  /*0640*/  ISETP.GE.U32.AND P0, PT, R55, UR12, PT ;  /* 0x0000000c37007c0c */ /* 0x000fe2000bf06070 */
[C---:B------:R-:W-:Y:S02]  /*0650*/  IMAD R67, R15.reuse, UR15, R8 ;  /* 0x0000000f0f437c24 */ /* 0x040fe4000f8e0208 */
[----:B------:R-:W-:Y:S01]  /*0660*/  IMAD.WIDE.U32 R68, R15, UR14, R68 ;  /* 0x0000000e0f447c25 */ /* 0x000fe2000f8e0044 */
[----:B------:R-:W-:-:S03]  /*0670*/  ISETP.GE.AND.EX P0, PT, R7, UR13, PT, P0 ;  /* 0x0000000d07007c0c */ /* 0x000fc6000bf06300 */
[----:B------:R-:W4:Y:S01]  /*0680*/  LDC.64 R14, c[0x0][0x3b8] ;  /* 0x0000ee00ff0e7b82 */ /* 0x000f220000000a00 */
[----:B0-----:R-:W-:Y:S01]  /*0690*/  @!P1 IMAD R8, R9, R16, RZ ;  /* 0x0000001009089224 */ /* 0x001fe200078e02ff */
[----:B------:R-:W-:Y:S02]  /*06a0*/  IADD3 R67, PT, PT, R69, R67, RZ ;  /* 0x0000004345437210 */ /* 0x000fe40007ffe0ff */
[-C--:B------:R-:W-:Y:S01]  /*06b0*/  @!P1 MOV R66, R68.reuse ;  /* 0x0000004400429202 */ /* 0x080fe20000000f00 */
[C---:B------:R-:W-:Y:S01]  /*06c0*/  @!P1 IMAD R19, R50.reuse, R17, R8 ;  /* 0x0000001132139224 */ /* 0x040fe200078e0208 */
[----:B------:R-:W-:Y:S02]  /*06d0*/  @!P2 MOV R24, R68 ;  /* 0x000000440018a202 */ /* 0x000fe40000000f00 */
[----:B------:R-:W0:Y:S01]  /*06e0*/  @!P2 LDC.64 R26, c[0x0][0x3a0] ;  /* 0x0000e800ff1aab82 */ /* 0x000e220000000a00 */
[----:B------:R-:W-:Y:S01]  /*06f0*/  @!P1 IMAD.WIDE.U32 R16, R50, R16, R66 ;  /* 0x0000001032109225 */ /* 0x000fe200078e0042 */
[----:B------:R-:W-:-:S04]  /*0700*/  @!P2 MOV R25, R67 ;  /* 0x000000430019a202 */ /* 0x000fc80000000f00 */
[----:B------:R-:W-:Y:S01]  /*0710*/  @!P1 IADD3 R17, PT, PT, R17, R19, RZ ;  /* 0x0000001311119210 */ /* 0x000fe20007ffe0ff */
[----:B---3--:R-:W-:Y:S01]  /*0720*/  @!P2 IMAD R10, R11, R20, RZ ;  /* 0x000000140b0aa224 */ /* 0x008fe200078e02ff */
[----:B------:R-:W3:Y:S01]  /*0730*/  @!P0 LDC.64 R18, c[0x0][0x3f8] ;  /* 0x0000fe00ff128b82 */ /* 0x000ee20000000a00 */
[C---:B------:R-:W-:Y:S02]  /*0740*/  @!P1 SHF.L.U32 R35, R16.reuse, 0x1, RZ ;  /* 0x0000000110239819 */ /* 0x040fe400000006ff */
[----:B------:R-:W-:Y:S01]  /*0750*/  @!P1 SHF.L.U64.HI R8, R16, 0x1, R17 ;  /* 0x0000000110089819 */ /* 0x000fe20000010211 */
[----:B------:R-:W-:Y:S01]  /*0760*/  @!P2 IMAD R37, R49, R21, R10 ;  /* 0x000000153125a224 */ /* 0x000fe200078e020a */
[----:B-1----:R-:W-:Y:S01]  /*0770*/  @!P1 IADD3 R28, P4, PT, R35, R22, RZ ;  /* 0x00000016231c9210 */ /* 0x002fe20007f9e0ff */
[----:B------:R-:W-:Y:S02]  /*0780*/  @!P2 IMAD.WIDE.U32 R20, R49, R20, R24 ;  /* 0x000000143114a225 */ /* 0x000fe400078e0018 */
[----:B------:R-:W1:Y:S01]  /*0790*/  @!P2 LDC.64 R16, c[0x0][0x398] ;  /* 0x0000e600ff10ab82 */ /* 0x000e620000000a00 */
[----:B------:R-:W-:Y:S01]  /*07a0*/  @!P1 IADD3.X R29, PT, PT, R8, R23, RZ, P4, !PT ;  /* 0x00000017081d9210 */ /* 0x000fe200027fe4ff */
[----:B----4-:R-:W-:Y:S01]  /*07b0*/  IMAD.WIDE R14, R40, 0x8, R14 ;  /* 0x00000008280e7825 */ /* 0x010fe200078e020e */
[----:B--2---:R-:W-:-:S02]  /*07c0*/  @!P1 IADD3 R30, P4, PT, R35, R30, RZ ;  /* 0x0000001e231e9210 */ /* 0x004fc40007f9e0ff */
[----:B------:R-:W-:Y:S01]  /*07d0*/  @!P2 IADD3 R21, PT, PT, R21, R37, RZ ;  /* 0x000000251515a210 */ /* 0x000fe20007ffe0ff */
[----:B------:R1:W2:Y:S01]  /*07e0*/  @!P1 LDG.E R36, desc[UR8][R28.64] ;  /* 0x000000081c249981 */ /* 0x0002a2000c1e1900 */
[----:B------:R-:W-:Y:S01]  /*07f0*/  @!P1 IADD3.X R31, PT, PT, R8, R31, RZ, P4, !PT ;  /* 0x0000001f081f9210 */ /* 0x000fe200027fe4ff */
[----:B------:R-:W4:Y:S01]  /*0800*/  @!P3 LDC.64 R22, c[0x0][0x3f8] ;  /* 0x0000fe00ff16bb82 */ /* 0x000f220000000a00 */
[C---:B------:R-:W-:Y:S01]  /*0810*/  @!P2 SHF.L.U32 R37, R20.reuse, 0x1, RZ ;  /* 0x000000011425a819 */ /* 0x040fe200000006ff */
[----:B------:R-:W2:Y:S01]  /*0820*/  LDG.E.64 R14, desc[UR8][R14.64] ;  /* 0x000000080e0e7981 */ /* 0x000ea2000c1e1b00 */
[----:B------:R-:W-:-:S05]  /*0830*/  @!P2 SHF.L.U64.HI R8, R20, 0x1, R21 ;  /* 0x000000011408a819 */ /* 0x000fca0000010215 */
[----:B------:R-:W4:Y:S01]  /*0840*/  @!P0 LDC.64 R24, c[0x0][0x3a0] ;  /* 0x0000e800ff188b82 */ /* 0x000f220000000a00 */
[----:B------:R-:W-:Y:S02]  /*0850*/  CS2R R34, SRZ ;  /* 0x0000000000227805 */ /* 0x000fe4000001ff00 */
[----:B0-----:R-:W-:-:S05]  /*0860*/  @!P2 IADD3 R26, P4, PT, R37, R26, RZ ;  /* 0x0000001a251aa210 */ /* 0x001fca0007f9e0ff */
[----:B------:R-:W0:Y:S01]  /*0870*/  @!P0 LDC.64 R20, c[0x0][0x398] ;  /* 0x0000e600ff148b82 */ /* 0x000e220000000a00 */
[----:B------:R-:W-:Y:S01]  /*0880*/  @!P0 MOV R56, R68 ;  /* 0x0000004400388202 */ /* 0x000fe20000000f00 */
[----:B---3--:R-:W-:Y:S01]  /*0890*/  @!P0 IMAD R10, R7, R18, RZ ;  /* 0x00000012070a8224 */ /* 0x008fe200078e02ff */
[----:B------:R-:W-:Y:S01]  /*08a0*/  @!P0 MOV R57, R67 ;  /* 0x0000004300398202 */ /* 0x000fe20000000f00 */
[----:B------:R3:W2:Y:S01]  /*08b0*/  @!P1 LDG.E R35, desc[UR8][R30.64] ;  /* 0x000000081e239981 */ /* 0x0006a2000c1e1900 */
[C---:B------:R-:W-:Y:S02]  /*08c0*/  @!P2 IADD3.X R27, PT, PT, R8.reuse, R27, RZ, P4, !PT ;  /* 0x0000001b081ba210 */ /* 0x040fe400027fe4ff */
[----:B-1----:R-:W-:Y:S01]  /*08d0*/  @!P2 IADD3 R28, P1, PT, R37, R16, RZ ;  /* 0x00000010251ca210 */ /* 0x002fe20007f3e0ff */
[C---:B------:R-:W-:Y:S01]  /*08e0*/  @!P0 IMAD R37, R55.reuse, R19, R10 ;  /* 0x0000001337258224 */ /* 0x040fe200078e020a */
[----:B------:R-:W-:Y:S01]  /*08f0*/  ISETP.NE.AND P4, PT, RZ, UR11, PT ;  /* 0x0000000bff007c0c */ /* 0x000fe2000bf85270 */
[----:B------:R-:W-:Y:S01]  /*0900*/  @!P0 IMAD.WIDE.U32 R56, R55, R18, R56 ;  /* 0x0000001237388225 */ /* 0x000fe200078e0038 */
[----:B------:R-:W-:Y:S01]  /*0910*/  @!P2 IADD3.X R29, PT, PT, R8, R17, RZ, P1, !PT ;  /* 0x00000011081da210 */ /* 0x000fe20000ffe4ff */
[----:B------:R-:W1:Y:S01]  /*0920*/  @!P3 LDC.64 R18, c[0x0][0x3a0] ;  /* 0x0000e800ff12bb82 */ /* 0x000e620000000a00 */
[----:B------:R-:W-:Y:S01]  /*0930*/  MOV R12, RZ ;  /* 0x000000ff000c7202 */ /* 0x000fe20000000f00 */
[----:B------:R4:W2:Y:S01]  /*0940*/  @!P2 LDG.E R34, desc[UR8][R26.64] ;  /* 0x000000081a22a981 */ /* 0x0008a2000c1e1900 */
[----:B------:R-:W-:-:S02]  /*0950*/  @!P0 IADD3 R37, PT, PT, R57, R37, RZ ;  /* 0x0000002539258210 */ /* 0x000fc40007ffe0ff */
[----:B---3--:R-:W-:-:S03]  /*0960*/  @!P0 SHF.L.U32 R31, R56, 0x1, RZ ;  /* 0x00000001381f8819 */ /* 0x008fc600000006ff */
[----:B------:R-:W3:Y:S01]  /*0970*/  @!P3 LDC.64 R16, c[0x0][0x398] ;  /* 0x0000e600ff10bb82 */ /* 0x000ee20000000a00 */
[----:B----4-:R-:W-:Y:S01]  /*0980*/  @!P3 IMAD R8, R13, R22, RZ ;  /* 0x000000160d08b224 */ /* 0x010fe200078e02ff */
[----:B------:R-:W-:Y:S01]  /*0990*/  @!P0 SHF.L.U64.HI R56, R56, 0x1, R37 ;  /* 0x0000000138388819 */ /* 0x000fe20000010225 */
[----:B------:R4:W2:Y:S01]  /*09a0*/  @!P2 LDG.E R12, desc[UR8][R28.64] ;  /* 0x000000081c0ca981 */ /* 0x0008a2000c1e1900 */
[----:B------:R-:W-:Y:S02]  /*09b0*/  @!P3 MOV R26, R68 ;  /* 0x00000044001ab202 */ /* 0x000fe40000000f00 */
[----:B------:R-:W-:Y:S02]  /*09c0*/  @!P3 MOV R27, R67 ;  /* 0x00000043001bb202 */ /* 0x000fe40000000f00 */
[C---:B------:R-:W-:Y:S01]  /*09d0*/  @!P0 IADD3 R30, P1, PT, R31.reuse, R24, RZ ;  /* 0x000000181f1e8210 */ /* 0x040fe20007f3e0ff */
[C---:B------:R-:W-:Y:S01]  /*09e0*/  @!P3 IMAD R37, R48.reuse, R23, R8 ;  /* 0x000000173025b224 */ /* 0x040fe200078e0208 */
[----:B0-----:R-:W-:Y:S01]  /*09f0*/  @!P0 IADD3 R20, P2, PT, R31, R20, RZ ;  /* 0x000000141f148210 */ /* 0x001fe20007f5e0ff */
[----:B------:R-:W-:Y:S01]  /*0a00*/  @!P3 IMAD.WIDE.U32 R26, R48, R22, R26 ;  /* 0x00000016301ab225 */ /* 0x000fe200078e001a */
[----:B------:R-:W-:Y:S01]  /*0a10*/  @!P0 IADD3.X R31, PT, PT, R56, R25, RZ, P1, !PT ;  /* 0x00000019381f8210 */ /* 0x000fe20000ffe4ff */
[----:B------:R-:W0:Y:S08]  /*0a20*/  @P4 LDC.64 R22, c[0x0][0x3b0] ;  /* 0x0000ec00ff164b82 */ /* 0x000e300000000a00 */
[----:B------:R-:W0:Y:S01]  /*0a30*/  LDC.64 R24, c[0x0][0x3a8] ;  /* 0x0000ea00ff187b82 */ /* 0x000e220000000a00 */
[----:B------:R-:W-:-:S02]  /*0a40*/  @!P3 IADD3 R27, PT, PT, R27, R37, RZ ;  /* 0x000000251b1bb210 */ /* 0x000fc40007ffe0ff */
[C---:B----4-:R-:W-:Y:S02]  /*0a50*/  @!P3 SHF.L.U32 R29, R26.reuse, 0x1, RZ ;  /* 0x000000011a1db819 */ /* 0x050fe400000006ff */
[----:B------:R-:W-:Y:S02]  /*0a60*/  @!P3 SHF.L.U64.HI R10, R26, 0x1, R27 ;  /* 0x000000011a0ab819 */ /* 0x000fe4000001021b */
[C---:B-1----:R-:W-:Y:S02]  /*0a70*/  @!P3 IADD3 R26, P1, PT, R29.reuse, R18, RZ ;  /* 0x000000121d1ab210 */ /* 0x042fe40007f3e0ff */
[----:B------:R-:W-:Y:S02]  /*0a80*/  @!P0 IADD3.X R21, PT, PT, R56, R21, RZ, P2, !PT ;  /* 0x0000001538158210 */ /* 0x000fe400017fe4ff */
[----:B---3--:R-:W-:Y:S02]  /*0a90*/  @!P3 IADD3 R28, P2, PT, R29, R16, RZ ;  /* 0x000000101d1cb210 */ /* 0x008fe40007f5e0ff */
[----:B------:R-:W-:-:S02]  /*0aa0*/  @!P3 IADD3.X R27, PT, PT, R10, R19, RZ, P1, !PT ;  /* 0x000000130a1bb210 */ /* 0x000fc40000ffe4ff */
[----:B------:R-:W-:Y:S02]  /*0ab0*/  IADD3 R19, PT, PT, R33, R6, RZ ;  /* 0x0000000621137210 */ /* 0x000fe40007ffe0ff */
[----:B------:R-:W-:Y:S02]  /*0ac0*/  @!P3 IADD3.X R29, PT, PT, R10, R17, RZ, P2, !PT ;  /* 0x000000110a1db210 */ /* 0x000fe400017fe4ff */
[----:B------:R-:W-:Y:S02]  /*0ad0*/  MOV R38, RZ ;  /* 0x000000ff00267202 */ /* 0x000fe40000000f00 */
[----:B------:R-:W-:Y:S02]  /*0ae0*/  MOV R37, RZ ;  /* 0x000000ff00257202 */ /* 0x000fe40000000f00 */
[----:B------:R-:W-:Y:S02]  /*0af0*/  MOV R8, RZ ;  /* 0x000000ff00087202 */ /* 0x000fe40000000f00 */
[----:B------:R-:W-:Y:S01]  /*0b00*/  MOV R10, RZ ;  /* 0x000000ff000a7202 */ /* 0x000fe20000000f00 */
[C---:B0-----:R-:W-:Y:S01]  /*0b10*/  @P4 IMAD.WIDE R22, R19.reuse, 0x4, R22 ;  /* 0x0000000413164825 */ /* 0x041fe200078e0216 */
[----:B------:R-:W-:Y:S01]  /*0b20*/  CS2R R16, SRZ ;  /* 0x0000000000107805 */ /* 0x000fe2000001ff00 */
[----:B------:R-:W3:Y:S02]  /*0b30*/  @!P0 LDG.E R38, desc[UR8][R30.64] ;  /* 0x000000081e268981 */ /* 0x000ee4000c1e1900 */
[----:B------:R-:W-:-:S02]  /*0b40*/  IMAD.WIDE R18, R19, 0x4, R24 ;  /* 0x0000000413127825 */ /* 0x000fc400078e0218 */
[----:B------:R0:W4:Y:S04]  /*0b50*/  @!P0 LDG.E R37, desc[UR8][R20.64] ;  /* 0x0000000814258981 */ /* 0x000128000c1e1900 */
[----:B------:R-:W4:Y:S04]  /*0b60*/  @!P3 LDG.E R8, desc[UR8][R26.64] ;  /* 0x000000081a08b981 */ /* 0x000f28000c1e1900 */
[----:B------:R-:W4:Y:S04]  /*0b70*/  @!P3 LDG.E R10, desc[UR8][R28.64] ;  /* 0x000000081c0ab981 */ /* 0x000f28000c1e1900 */
[----:B------:R1:W5:Y:S04]  /*0b80*/  @P4 LDG.E.64 R16, desc[UR8][R22.64] ;  /* 0x0000000816104981 */ /* 0x000368000c1e1b00 */
[----:B------:R-:W5:Y:S01]  /*0b90*/  LDG.E.64 R18, desc[UR8][R18.64] ;  /* 0x0000000812127981 */ /* 0x000f62000c1e1b00 */
[----:B------:R-:W-:Y:S01]  /*0ba0*/  MOV R63, 0x3f800000 ;  /* 0x3f800000003f7802 */ /* 0x000fe20000000f00 */
[----:B------:R-:W-:Y:S01]  /*0bb0*/  UISETP.NE.AND UP0, UPT, UR11, URZ, UPT ;  /* 0x000000ff0b00728c */ /* 0x000fe2000bf05270 */
[----:B--2---:R-:W-:-:S05]  /*0bc0*/  FFMA.FTZ R15, -R14, R14, R15 ;  /* 0x0000000e0e0f7223 */ /* 0x004fca000001010f */
[----:B------:R-:W-:-:S13]  /*0bd0*/  FSETP.GTU.FTZ.AND P1, PT, R15, RZ, PT ;  /* 0x000000ff0f00720b */ /* 0x000fda0003f3c000 */
[----:B0-----:R-:W0:Y:S01]  /*0be0*/  @P1 LDC R20, c[0x0][0x3c0] ;  /* 0x0000f000ff141b82 */ /* 0x001e220000000800 */
[----:B------:R-:W-:Y:S02]  /*0bf0*/  PRMT R59, R36, 0x7632, R59 ;  /* 0x00007632243b7816 */ /* 0x000fe4000000003b */
[----:B------:R-:W-:Y:S01]  /*0c00*/  PRMT R60, R35, 0x7632, R60 ;  /* 0x00007632233c7816 */ /* 0x000fe2000000003c */
[----:B0-----:R-:W-:-:S04]  /*0c10*/  @P1 FADD.FTZ R20, R15, R20 ;  /* 0x000000140f141221 */ /* 0x001fc80000010000 */
[----:B------:R1:W0:Y:S01]  /*0c20*/  @P1 MUFU.RSQ R63, R20 ;  /* 0x00000014003f1308 */ /* 0x0002220000001400 */
[----:B------:R-:W-:Y:S02]  /*0c30*/  PRMT R57, R34, 0x7632, R57 ;  /* 0x0000763222397816 */ /* 0x000fe40000000039 */
[----:B------:R-:W-:Y:S02]  /*0c40*/  PRMT R58, R12, 0x7632, R58 ;  /* 0x000076320c3a7816 */ /* 0x000fe4000000003a */
[----:B---3--:R-:W-:Y:S02]  /*0c50*/  PRMT R61, R38, 0x7632, R61 ;  /* 0x00007632263d7816 */ /* 0x008fe4000000003d */
[----:B----4-:R-:W-:Y:S02]  /*0c60*/  PRMT R62, R37, 0x7632, R62 ;  /* 0x00007632253e7816 */ /* 0x010fe4000000003e */
[----:B------:R-:W-:Y:S02]  /*0c70*/  PRMT R15, R8, 0x7632, R15 ;  /* 0x00007632080f7816 */ /* 0x000fe4000000000f */
[----:B------:R-:W-:Y:S01]  /*0c80*/  PRMT R56, R10, 0x7632, R56 ;  /* 0x000076320a387816 */ /* 0x000fe20000000038 */
[----:B01----:R-:W-:Y:S06]  /*0c90*/  BRA.U UP0, `(.L_x_2) ;  /* 0x0000000500247547 */ /* 0x003fec000b800000 */
[----:B------:R-:W-:Y:S02]  /*0ca0*/  SHF.L.U32 R23, R38, 0x10, RZ ;  /* 0x0000001026177819 */ /* 0x000fe400000006ff */
[----:B------:R-:W-:Y:S02]  /*0cb0*/  SHF.L.U32 R25, R61, 0x10, RZ ;  /* 0x000000103d197819 */ /* 0x000fe400000006ff */
[----:B------:R-:W-:Y:S01]  /*0cc0*/  SHF.L.U32 R21, R37, 0x10, RZ ;  /* 0x0000001025157819 */ /* 0x000fe200000006ff */
[----:B------:R-:W-:Y:S01]  /*0cd0*/  FADD.FTZ R22, -R14, R23 ;  /* 0x000000170e167221 */ /* 0x000fe20000010100 */
[----:B------:R-:W-:Y:S01]  /*0ce0*/  SHF.L.U32 R20, R62, 0x10, RZ ;  /* 0x000000103e147819 */ /* 0x000fe200000006ff */
[----:B------:R-:W-:Y:S01]  /*0cf0*/  FADD.FTZ R24, -R14, R25 ;  /* 0x000000190e187221 */ /* 0x000fe20000010100 */
[----:B------:R-:W-:Y:S01]  /*0d00*/  SHF.L.U32 R29, R36, 0x10, RZ ;  /* 0x00000010241d7819 */ /* 0x000fe200000006ff */
[----:B-----5:R-:W-:Y:S01]  /*0d10*/  FMUL.FTZ R23, R18, R21 ;  /* 0x0000001512177220 */ /* 0x020fe20000410000 */
[-C--:B------:R-:W-:Y:S01]  /*0d20*/  FMUL.FTZ R22, R22, R63.reuse ;  /* 0x0000003f16167220 */ /* 0x080fe20000410000 */
[----:B------:R-:W-:Y:S01]  /*0d30*/  FMUL.FTZ R25, R24, R63 ;  /* 0x0000003f18197220 */ /* 0x000fe20000410000 */
[----:B------:R-:W-:Y:S01]  /*0d40*/  FMUL.FTZ R26, R19, R20 ;  /* 0x00000014131a7220 */ /* 0x000fe20000410000 */
[----:B------:R-:W-:Y:S01]  /*0d50*/  FADD.FTZ R27, RZ, R23 ;  /* 0x00000017ff1b7221 */ /* 0x000fe20000010000 */
[----:B------:R-:W-:Y:S01]  /*0d60*/  FFMA.FTZ R24, R22, R23, RZ ;  /* 0x0000001716187223 */ /* 0x000fe200000100ff */
[----:B------:R-:W-:Y:S01]  /*0d70*/  FFMA.FTZ R28, R21, R22, RZ ;  /* 0x00000016151c7223 */ /* 0x000fe200000100ff */
[----:B------:R-:W-:Y:S01]  /*0d80*/  FADD.FTZ R22, RZ, R21 ;  /* 0x00000015ff167221 */ /* 0x000fe20000010000 */
[----:B------:R-:W-:Y:S01]  /*0d90*/  FADD.FTZ R23, R26, R27 ;  /* 0x0000001b1a177221 */ /* 0x000fe20000010000 */
[----:B------:R-:W-:Y:S01]  /*0da0*/  FFMA.FTZ R24, R25, R26, R24 ;  /* 0x0000001a19187223 */ /* 0x000fe20000010018 */
[----:B------:R-:W-:Y:S01]  /*0db0*/  FADD.FTZ R26, -R14, R29 ;  /* 0x0000001d0e1a7221 */ /* 0x000fe20000010100 */
[----:B------:R-:W-:-:S03]  /*0dc0*/  SHF.L.U32 R27, R35, 0x10, RZ ;  /* 0x00000010231b7819 */ /* 0x000fc600000006ff */
[----:B------:R-:W-:Y:S01]  /*0dd0*/  FMUL.FTZ R29, R26, R63 ;  /* 0x0000003f1a1d7220 */ /* 0x000fe20000410000 */
[----:B------:R-:W-:Y:S01]  /*0de0*/  SHF.L.U32 R26, R60, 0x10, RZ ;  /* 0x000000103c1a7819 */ /* 0x000fe200000006ff */
[C---:B------:R-:W-:Y:S02]  /*0df0*/  FADD.FTZ R22, R27.reuse, R22 ;  /* 0x000000161b167221 */ /* 0x040fe40000010000 */
[----:B------:R-:W-:Y:S01]  /*0e00*/  FFMA.FTZ R21, R27, R29, R28 ;  /* 0x0000001d1b157223 */ /* 0x000fe2000001001c */
[----:B------:R-:W-:Y:S01]  /*0e10*/  FMUL.FTZ R28, R18, R27 ;  /* 0x0000001b121c7220 */ /* 0x000fe20000410000 */
[----:B------:R-:W-:-:S03]  /*0e20*/  SHF.L.U32 R27, R59, 0x10, RZ ;  /* 0x000000103b1b7819 */ /* 0x000fc600000006ff */
[----:B------:R-:W-:Y:S01]  /*0e30*/  FFMA.FTZ R30, R29, R28, R24 ;  /* 0x0000001c1d1e7223 */ /* 0x000fe20000010018 */
[----:B------:R-:W-:Y:S01]  /*0e40*/  FADD.FTZ R29, RZ, R20 ;  /* 0x00000014ff1d7221 */ /* 0x000fe20000010000 */
[----:B------:R-:W-:Y:S01]  /*0e50*/  FADD.FTZ R24, -R14, R27 ;  /* 0x0000001b0e187221 */ /* 0x000fe20000010100 */
[----:B------:R-:W-:Y:S01]  /*0e60*/  FFMA.FTZ R27, R20, R25, RZ ;  /* 0x00000019141b7223 */ /* 0x000fe200000100ff */
[----:B------:R-:W-:Y:S01]  /*0e70*/  FADD.FTZ R23, R23, R28 ;  /* 0x0000001c17177221 */ /* 0x000fe20000010000 */
[----:B------:R-:W-:Y:S01]  /*0e80*/  SHF.L.U32 R28, R12, 0x10, RZ ;  /* 0x000000100c1c7819 */ /* 0x000fe200000006ff */
[----:B------:R-:W-:Y:S01]  /*0e90*/  FMUL.FTZ R25, R24, R63 ;  /* 0x0000003f18197220 */ /* 0x000fe20000410000 */
[----:B------:R-:W-:-:S03]  /*0ea0*/  FADD.FTZ R24, R26, R29 ;  /* 0x0000001d1a187221 */ /* 0x000fc60000010000 */
[----:B------:R-:W-:Y:S01]  /*0eb0*/  FFMA.FTZ R20, R26, R25, R27 ;  /* 0x000000191a147223 */ /* 0x000fe2000001001b */
[----:B------:R-:W-:Y:S01]  /*0ec0*/  FMUL.FTZ R26, R19, R26 ;  /* 0x0000001a131a7220 */ /* 0x000fe20000410000 */
[----:B------:R-:W-:Y:S01]  /*0ed0*/  FMUL.FTZ R27, R18, R28 ;  /* 0x0000001c121b7220 */ /* 0x000fe20000410000 */
[----:B------:R-:W-:Y:S02]  /*0ee0*/  FADD.FTZ R22, R22, R28 ;  /* 0x0000001c16167221 */ /* 0x000fe40000010000 */
[----:B------:R-:W-:Y:S01]  /*0ef0*/  FFMA.FTZ R30, R25, R26, R30 ;  /* 0x0000001a191e7223 */ /* 0x000fe2000001001e */
[----:B------:R-:W-:Y:S01]  /*0f00*/  SHF.L.U32 R25, R34, 0x10, RZ ;  /* 0x0000001022197819 */ /* 0x000fe200000006ff */
[----:B------:R-:W-:Y:S01]  /*0f10*/  FADD.FTZ R26, R26, R23 ;  /* 0x000000171a1a7221 */ /* 0x000fe20000010000 */
[----:B------:R-:W-:-:S03]  /*0f20*/  SHF.L.U32 R23, R57, 0x10, RZ ;  /* 0x0000001039177819 */ /* 0x000fc600000006ff */
[----:B------:R-:W-:Y:S01]  /*0f30*/  FADD.FTZ R32, -R14, R25 ;  /* 0x000000190e207221 */ /* 0x000fe20000010100 */
[----:B------:R-:W-:-:S03]  /*0f40*/  FADD.FTZ R26, R26, R27 ;  /* 0x0000001b1a1a7221 */ /* 0x000fc60000010000 */
[----:B------:R-:W-:Y:S01]  /*0f50*/  FMUL.FTZ R25, R32, R63 ;  /* 0x0000003f20197220 */ /* 0x000fe20000410000 */
[----:B------:R-:W-:-:S03]  /*0f60*/  SHF.L.U32 R32, R10, 0x10, RZ ;  /* 0x000000100a207819 */ /* 0x000fc600000006ff */
[----:B------:R-:W-:Y:S01]  /*0f70*/  FFMA.FTZ R21, R28, R25, R21 ;  /* 0x000000191c157223 */ /* 0x000fe20000010015 */
[----:B------:R-:W-:Y:S01]  /*0f80*/  FADD.FTZ R28, -R14, R23 ;  /* 0x000000170e1c7221 */ /* 0x000fe20000010100 */
[----:B------:R-:W-:Y:S01]  /*0f90*/  FFMA.FTZ R29, R25, R27, R30 ;  /* 0x0000001b191d7223 */ /* 0x000fe2000001001e */
[----:B------:R-:W-:Y:S01]  /*0fa0*/  SHF.L.U32 R25, R58, 0x10, RZ ;  /* 0x000000103a197819 */ /* 0x000fe200000006ff */
[----:B------:R-:W-:Y:S01]  /*0fb0*/  FADD.FTZ R22, R22, R32 ;  /* 0x0000002016167221 */ /* 0x000fe20000010000 */
[----:B------:R-:W-:Y:S01]  /*0fc0*/  FMUL.FTZ R28, R28, R63 ;  /* 0x0000003f1c1c7220 */ /* 0x000fe20000410000 */
[----:B------:R-:W-:Y:S02]  /*0fd0*/  SHF.L.U32 R27, R8, 0x10, RZ ;  /* 0x00000010081b7819 */ /* 0x000fe400000006ff */
[----:B------:R-:W-:Y:S01]  /*0fe0*/  FADD.FTZ R24, R24, R25 ;  /* 0x0000001918187221 */ /* 0x000fe20000010000 */
[----:B------:R-:W-:Y:S01]  /*0ff0*/  FFMA.FTZ R23, R25, R28, R20 ;  /* 0x0000001c19177223 */ /* 0x000fe20000010014 */
[----:B------:R-:W-:Y:S01]  /*1000*/  FMUL.FTZ R25, R19, R25 ;  /* 0x0000001913197220 */ /* 0x000fe20000410000 */
[----:B------:R-:W-:-:S03]  /*1010*/  FADD.FTZ R20, -R14, R27 ;  /* 0x0000001b0e147221 */ /* 0x000fc60000010100 */
[----:B------:R-:W-:Y:S01]  /*1020*/  FFMA.FTZ R29, R28, R25, R29 ;  /* 0x000000191c1d7223 */ /* 0x000fe2000001001d */
[----:B------:R-:W-:Y:S01]  /*1030*/  FADD.FTZ R26, R25, R26 ;  /* 0x0000001a191a7221 */ /* 0x000fe20000010000 */
[----:B------:R-:W-:Y:S01]  /*1040*/  FMUL.FTZ R64, R20, R63 ;  /* 0x0000003f14407220 */ /* 0x000fe20000410000 */
[----:B------:R-:W-:-:S04]  /*1050*/  FMUL.FTZ R25, R18, R32 ;  /* 0x0000002012197220 */ /* 0x000fc80000410000 */
[----:B------:R-:W-:Y:S01]  /*1060*/  FADD.FTZ R27, R26, R25 ;  /* 0x000000191a1b7221 */ /* 0x000fe20000010000 */
[----:B------:R-:W-:Y:S01]  /*1070*/  FFMA.FTZ R70, R64, R25, R29 ;  /* 0x0000001940467223 */ /* 0x000fe2000001001d */
[----:B------:R-:W-:Y:S02]  /*1080*/  SHF.L.U32 R25, R15, 0x10, RZ ;  /* 0x000000100f197819 */ /* 0x000fe400000006ff */
[----:B------:R-:W-:-:S03]  /*1090*/  SHF.L.U32 R26, R56, 0x10, RZ ;  /* 0x00000010381a7819 */ /* 0x000fc600000006ff */
[----:B------:R-:W-:Y:S02]  /*10a0*/  FADD.FTZ R20, -R14, R25 ;  /* 0x000000190e147221 */ /* 0x000fe40000010100 */
[----:B------:R-:W-:Y:S02]  /*10b0*/  FMUL.FTZ R30, R19, R26 ;  /* 0x0000001a131e7220 */ /* 0x000fe40000410000 */
[----:B------:R-:W-:Y:S01]  /*10c0*/  FMUL.FTZ R25, R20, R63 ;  /* 0x0000003f14197220 */ /* 0x000fe20000410000 */
[----:B------:R-:W-:Y:S01]  /*10d0*/  FFMA.FTZ R20, R32, R64, R21 ;  /* 0x0000004020147223 */ /* 0x000fe20000010015 */
[----:B------:R-:W-:Y:S02]  /*10e0*/  FADD.FTZ R28, R30, R27 ;  /* 0x0000001b1e1c7221 */ /* 0x000fe40000010000 */
[----:B------:R-:W-:Y:S01]  /*10f0*/  FFMA.FTZ R21, R26, R25, R23 ;  /* 0x000000191a157223 */ /* 0x000fe20000010017 */
[----:B------:R-:W-:Y:S01]  /*1100*/  FFMA.FTZ R30, R25, R30, R70 ;  /* 0x0000001e191e7223 */ /* 0x000fe20000010046 */
[----:B------:R-:W-:Y:S01]  /*1110*/  FADD.FTZ R23, R24, R26 ;  /* 0x0000001a18177221 */ /* 0x000fe20000010000 */
[----:B------:R-:W-:Y:S06]  /*1120*/  BRA `(.L_x_3) ;  /* 0x0000000800407947 */ /* 0x000fec0003800000 */
.L_x_2:
[----:B------:R-:W-:Y:S02]  /*1130*/  SHF.L.U32 R21, R38, 0x10, RZ ;  /* 0x0000001026157819 */ /* 0x000fe400000006ff */
[----:B------:R-:W-:Y:S02]  /*1140*/  SHF.L.U32 R25, R61, 0x10, RZ ;  /* 0x000000103d197819 */ /* 0x000fe400000006ff */
[----:B------:R-:W-:Y:S01]  /*1150*/  SHF.L.U32 R27, R36, 0x10, RZ ;  /* 0x00000010241b7819 */ /* 0x000fe200000006ff */
[----:B------:R-:W-:Y:S01]  /*1160*/  FADD.FTZ R20, -R14, R21 ;  /* 0x000000150e147221 */ /* 0x000fe20000010100 */
[----:B------:R-:W-:Y:S02]  /*1170*/  SHF.L.U32 R33, R59, 0x10, RZ ;  /* 0x000000103b217819 */ /* 0x000fe400000006ff */
[----:B------:R-:W-:Y:S01]  /*1180*/  SHF.L.U32 R29, R37, 0x10, RZ ;  /* 0x00000010251d7819 */ /* 0x000fe200000006ff */
[----:B------:R-:W-:Y:S01]  /*1190*/  FMUL.FTZ R21, R20, R63 ;  /* 0x0000003f14157220 */ /* 0x000fe20000410000 */
[C---:B------:R-:W-:Y:S01]  /*11a0*/  FADD.FTZ R20, -R14.reuse, R25 ;  /* 0x000000190e147221 */ /* 0x040fe20000010100 */
[----:B------:R-:W-:Y:S01]  /*11b0*/  FADD.FTZ R30, -R14, R27 ;  /* 0x0000001b0e1e7221 */ /* 0x000fe20000010100 */
[----:B------:R-:W-:Y:S01]  /*11c0*/  SHF.L.U32 R71, R57, 0x10, RZ ;  /* 0x0000001039477819 */ /* 0x000fe200000006ff */
[----:B-----5:R-:W-:Y:S01]  /*11d0*/  FFMA.FTZ R26, R18, R21, R16 ;  /* 0x00000015121a7223 */ /* 0x020fe20000010010 */
[----:B------:R-:W-:-:S03]  /*11e0*/  FMUL.FTZ R20, R20, R63 ;  /* 0x0000003f14147220 */ /* 0x000fc60000410000 */
[----:B------:R-:W-:Y:S01]  /*11f0*/  FMUL.FTZ R23, R26, -1.4426950216293334961 ;  /* 0xbfb8aa3b1a177820 */ /* 0x000fe20000410000 */
[----:B------:R-:W-:-:S04]  /*1200*/  FFMA.FTZ R22, R19, R20, R17 ;  /* 0x0000001413167223 */ /* 0x000fc80000010011 */
[----:B------:R-:W-:Y:S01]  /*1210*/  FMUL.FTZ R25, R22, -1.4426950216293334961 ;  /* 0xbfb8aa3b16197820 */ /* 0x000fe20000410000 */
[----:B------:R-:W0:Y:S05]  /*1220*/  MUFU.EX2 R23, R23 ;  /* 0x0000001700177308 */ /* 0x000e2a0000000800 */
[----:B------:R-:W1:Y:S01]  /*1230*/  MUFU.EX2 R25, R25 ;  /* 0x0000001900197308 */ /* 0x000e620000000800 */
[----:B0-----:R-:W-:Y:S01]  /*1240*/  FADD.FTZ R24, R23, 1 ;  /* 0x3f80000017187421 */ /* 0x001fe20000010000 */
[----:B------:R-:W-:Y:S01]  /*1250*/  FMUL.FTZ R23, R30, R63 ;  /* 0x0000003f1e177220 */ /* 0x000fe20000410000 */
[----:B-1----:R-:W-:-:S04]  /*1260*/  FADD.FTZ R28, R25, 1 ;  /* 0x3f800000191c7421 */ /* 0x002fc80000010000 */
[----:B------:R-:W0:Y:S08]  /*1270*/  MUFU.RCP R24, R24 ;  /* 0x0000001800187308 */ /* 0x000e300000001000 */
[----:B------:R-:W1:Y:S01]  /*1280*/  MUFU.RCP R28, R28 ;  /* 0x0000001c001c7308 */ /* 0x000e620000001000 */
[----:B0-----:R-:W-:Y:S01]  /*1290*/  FADD.FTZ R27, -R24, 1 ;  /* 0x3f800000181b7421 */ /* 0x001fe20000010100 */
[----:B------:R-:W-:-:S03]  /*12a0*/  FMUL.FTZ R29, R29, R24 ;  /* 0x000000181d1d7220 */ /* 0x000fc60000410000 */
[----:B------:R-:W-:Y:S01]  /*12b0*/  FFMA.FTZ R26, R26, R27, 1 ;  /* 0x3f8000001a1a7423 */ /* 0x000fe2000001001b */
[----:B------:R-:W-:Y:S01]  /*12c0*/  FFMA.FTZ R27, R18, R23, R16 ;  /* 0x00000017121b7223 */ /* 0x000fe20000010010 */
[----:B-1----:R-:W-:-:S03]  /*12d0*/  FADD.FTZ R25, -R28, 1 ;  /* 0x3f8000001c197421 */ /* 0x002fc60000010100 */
[----:B------:R-:W-:Y:S01]  /*12e0*/  FMUL.FTZ R30, R27, -1.4426950216293334961 ;  /* 0xbfb8aa3b1b1e7820 */ /* 0x000fe20000410000 */
[----:B------:R-:W-:Y:S01]  /*12f0*/  FMUL.FTZ R26, R29, R26 ;  /* 0x0000001a1d1a7220 */ /* 0x000fe20000410000 */
[----:B------:R-:W-:Y:S01]  /*1300*/  SHF.L.U32 R29, R35, 0x10, RZ ;  /* 0x00000010231d7819 */ /* 0x000fe200000006ff */
[----:B------:R-:W-:Y:S01]  /*1310*/  FFMA.FTZ R31, R22, R25, 1 ;  /* 0x3f800000161f7423 */ /* 0x000fe20000010019 */
[----:B------:R-:W-:Y:S01]  /*1320*/  SHF.L.U32 R25, R62, 0x10, RZ ;  /* 0x000000103e197819 */ /* 0x000fe200000006ff */
[----:B------:R-:W-:Y:S01]  /*1330*/  FADD.FTZ R22, -R14, R33 ;  /* 0x000000210e167221 */ /* 0x000fe20000010100 */
[----:B------:R-:W0:Y:S03]  /*1340*/  MUFU.EX2 R30, R30 ;  /* 0x0000001e001e7308 */ /* 0x000e260000000800 */
[----:B------:R-:W-:Y:S01]  /*1350*/  FMUL.FTZ R24, R25, R28 ;  /* 0x0000001c19187220 */ /* 0x000fe20000410000 */
[----:B------:R-:W-:-:S03]  /*1360*/  FMUL.FTZ R22, R22, R63 ;  /* 0x0000003f16167220 */ /* 0x000fc60000410000 */
[----:B------:R-:W-:Y:S01]  /*1370*/  FMUL.FTZ R24, R24, R31 ;  /* 0x0000001f18187220 */ /* 0x000fe20000410000 */
[----:B------:R-:W-:Y:S01]  /*1380*/  FFMA.FTZ R25, R19, R22, R17 ;  /* 0x0000001613197223 */ /* 0x000fe20000010011 */
[----:B0-----:R-:W-:-:S03]  /*1390*/  FADD.FTZ R28, R30, 1 ;  /* 0x3f8000001e1c7421 */ /* 0x001fc60000010000 */
[----:B------:R-:W-:-:S03]  /*13a0*/  FMUL.FTZ R30, R25, -1.4426950216293334961 ;  /* 0xbfb8aa3b191e7820 */ /* 0x000fc60000410000 */
[----:B------:R-:W0:Y:S08]  /*13b0*/  MUFU.RCP R28, R28 ;  /* 0x0000001c001c7308 */ /* 0x000e300000001000 */
[----:B------:R-:W1:Y:S01]  /*13c0*/  MUFU.EX2 R30, R30 ;  /* 0x0000001e001e7308 */ /* 0x000e620000000800 */
[----:B0-----:R-:W-:-:S04]  /*13d0*/  FADD.FTZ R32, -R28, 1 ;  /* 0x3f8000001c207421 */ /* 0x001fc80000010100 */
[----:B------:R-:W-:Y:S01]  /*13e0*/  FFMA.FTZ R64, R27, R32, 1 ;  /* 0x3f8000001b407423 */ /* 0x000fe20000010020 */
[----:B-1----:R-:W-:Y:S01]  /*13f0*/  FADD.FTZ R32, R30, 1 ;  /* 0x3f8000001e207421 */ /* 0x002fe20000010000 */
[----:B------:R-:W-:Y:S01]  /*1400*/  FMUL.FTZ R27, R29, R28 ;  /* 0x0000001c1d1b7220 */ /* 0x000fe20000410000 */
[----:B------:R-:W-:Y:S01]  /*1410*/  FMUL.FTZ R28, R18, R26 ;  /* 0x0000001a121c7220 */ /* 0x000fe20000410000 */
[----:B------:R-:W-:Y:S02]  /*1420*/  FMUL.FTZ R29, R19, R24 ;  /* 0x00000018131d7220 */ /* 0x000fe40000410000 */
[----:B------:R-:W-:Y:S01]  /*1430*/  FMUL.FTZ R27, R27, R64 ;  /* 0x000000401b1b7220 */ /* 0x000fe20000410000 */
[----:B------:R-:W0:Y:S01]  /*1440*/  MUFU.RCP R32, R32 ;  /* 0x0000002000207308 */ /* 0x000e220000001000 */
[----:B------:R-:W-:Y:S01]  /*1450*/  FFMA.FTZ R31, R21, R28, RZ ;  /* 0x0000001c151f7223 */ /* 0x000fe200000100ff */
[----:B------:R-:W-:-:S03]  /*1460*/  FADD.FTZ R28, RZ, R28 ;  /* 0x0000001cff1c7221 */ /* 0x000fc60000010000 */
[----:B------:R-:W-:Y:S01]  /*1470*/  FFMA.FTZ R30, R20, R29, R31 ;  /* 0x0000001d141e7223 */ /* 0x000fe2000001001f */
[----:B------:R-:W-:Y:S01]  /*1480*/  SHF.L.U32 R31, R60, 0x10, RZ ;  /* 0x000000103c1f7819 */ /* 0x000fe200000006ff */
[----:B------:R-:W-:Y:S01]  /*1490*/  FADD.FTZ R29, R29, R28 ;  /* 0x0000001c1d1d7221 */ /* 0x000fe20000010000 */
[----:B0-----:R-:W-:-:S03]  /*14a0*/  FADD.FTZ R64, -R32, 1 ;  /* 0x3f80000020407421 */ /* 0x001fc60000010100 */
[----:B------:R-:W-:Y:S01]  /*14b0*/  FMUL.FTZ R28, R31, R32 ;  /* 0x000000201f1c7220 */ /* 0x000fe20000410000 */
[----:B------:R-:W-:Y:S01]  /*14c0*/  FFMA.FTZ R32, R21, R26, RZ ;  /* 0x0000001a15207223 */ /* 0x000fe200000100ff */
[----:B------:R-:W-:Y:S01]  /*14d0*/  SHF.L.U32 R21, R34, 0x10, RZ ;  /* 0x0000001022157819 */ /* 0x000fe200000006ff */
[----:B------:R-:W-:Y:S01]  /*14e0*/  FFMA.FTZ R25, R25, R64, 1 ;  /* 0x3f80000019197423 */ /* 0x000fe20000010040 */
[----:B------:R-:W-:-:S03]  /*14f0*/  FADD.FTZ R26, RZ, R26 ;  /* 0x0000001aff1a7221 */ /* 0x000fc60000010000 */
[----:B------:R-:W-:Y:S01]  /*1500*/  FMUL.FTZ R28, R28, R25 ;  /* 0x000000191c1c7220 */ /* 0x000fe20000410000 */
[----:B------:R-:W-:Y:S01]  /*1510*/  FADD.FTZ R64, -R14, R21 ;  /* 0x000000150e407221 */ /* 0x000fe20000010100 */
[----:B------:R-:W-:Y:S01]  /*1520*/  FADD.FTZ R25, R26, R27 ;  /* 0x0000001b1a197221 */ /* 0x000fe20000010000 */
[CC--:B------:R-:W-:Y:S01]  /*1530*/  FFMA.FTZ R26, R23.reuse, R27.reuse, R32 ;  /* 0x0000001b171a7223 */ /* 0x0c0fe20000010020 */
[----:B------:R-:W-:Y:S01]  /*1540*/  FMUL.FTZ R27, R18, R27 ;  /* 0x0000001b121b7220 */ /* 0x000fe20000410000 */
[----:B------:R-:W-:Y:S01]  /*1550*/  FMUL.FTZ R21, R64, R63 ;  /* 0x0000003f40157220 */ /* 0x000fe20000410000 */
[----:B------:R-:W-:Y:S02]  /*1560*/  SHF.L.U32 R64, R12, 0x10, RZ ;  /* 0x000000100c407819 */ /* 0x000fe400000006ff */
[----:B------:R-:W-:Y:S01]  /*1570*/  FFMA.FTZ R31, R23, R27, R30 ;  /* 0x0000001b171f7223 */ /* 0x000fe2000001001e */
[----:B------:R-:W-:Y:S01]  /*1580*/  FFMA.FTZ R23, R18, R21, R16 ;  /* 0x0000001512177223 */ /* 0x000fe20000010010 */
[----:B------:R-:W-:Y:S01]  /*1590*/  FADD.FTZ R30, R29, R27 ;  /* 0x0000001b1d1e7221 */ /* 0x000fe20000010000 */
[----:B------:R-:W-:Y:S01]  /*15a0*/  FFMA.FTZ R27, R20, R24, RZ ;  /* 0x00000018141b7223 */ /* 0x000fe200000100ff */
[----:B------:R-:W-:Y:S01]  /*15b0*/  FADD.FTZ R20, -R14, R71 ;  /* 0x000000470e147221 */ /* 0x000fe20000010100 */
[----:B------:R-:W-:-:S02]  /*15c0*/  FMUL.FTZ R32, R23, -1.4426950216293334961 ;  /* 0xbfb8aa3b17207820 */ /* 0x000fc40000410000 */
[----:B------:R-:W-:Y:S01]  /*15d0*/  FFMA.FTZ R27, R22, R28, R27 ;  /* 0x0000001c161b7223 */ /* 0x000fe2000001001b */
[----:B------:R-:W-:-:S03]  /*15e0*/  FMUL.FTZ R20, R20, R63 ;  /* 0x0000003f14147220 */ /* 0x000fc60000410000 */
[----:B------:R-:W0:Y:S02]  /*15f0*/  MUFU.EX2 R32, R32 ;  /* 0x0000002000207308 */ /* 0x000e240000000800 */
[----:B0-----:R-:W-:-:S06]  /*1600*/  FADD.FTZ R33, R32, 1 ;  /* 0x3f80000020217421 */ /* 0x001fcc0000010000 */
[----:B------:R-:W0:Y:S02]  /*1610*/  MUFU.RCP R33, R33 ;  /* 0x0000002100217308 */ /* 0x000e240000001000 */
[----:B0-----:R-:W-:Y:S01]  /*1620*/  FMUL.FTZ R29, R64, R33 ;  /* 0x00000021401d7220 */ /* 0x001fe20000410000 */
[----:B------:R-:W-:Y:S01]  /*1630*/  FADD.FTZ R64, -R33, 1 ;  /* 0x3f80000021407421 */ /* 0x000fe20000010100 */
[----:B------:R-:W-:-:S03]  /*1640*/  SHF.L.U32 R33, R58, 0x10, RZ ;  /* 0x000000103a217819 */ /* 0x000fc600000006ff */
[----:B------:R-:W-:Y:S01]  /*1650*/  FFMA.FTZ R64, R23, R64, 1 ;  /* 0x3f80000017407423 */ /* 0x000fe20000010040 */
[----:B------:R-:W-:Y:S01]  /*1660*/  FADD.FTZ R23, RZ, R24 ;  /* 0x00000018ff177221 */ /* 0x000fe20000010000 */
[----:B------:R-:W-:Y:S02]  /*1670*/  FFMA.FTZ R24, R19, R20, R17 ;  /* 0x0000001413187223 */ /* 0x000fe40000010011 */
[----:B------:R-:W-:Y:S01]  /*1680*/  FMUL.FTZ R29, R29, R64 ;  /* 0x000000401d1d7220 */ /* 0x000fe20000410000 */
[----:B------:R-:W-:Y:S01]  /*1690*/  FADD.FTZ R23, R23, R28 ;  /* 0x0000001c17177221 */ /* 0x000fe20000010000 */
[----:B------:R-:W-:Y:S02]  /*16a0*/  FMUL.FTZ R28, R19, R28 ;  /* 0x0000001c131c7220 */ /* 0x000fe40000410000 */
[----:B------:R-:W-:Y:S01]  /*16b0*/  FADD.FTZ R25, R25, R29 ;  /* 0x0000001d19197221 */ /* 0x000fe20000010000 */
[----:B------:R-:W-:Y:S01]  /*16c0*/  FFMA.FTZ R26, R21, R29, R26 ;  /* 0x0000001d151a7223 */ /* 0x000fe2000001001a */
[----:B------:R-:W-:Y:S01]  /*16d0*/  FFMA.FTZ R22, R22, R28, R31 ;  /* 0x0000001c16167223 */ /* 0x000fe2000001001f */
[----:B------:R-:W-:Y:S01]  /*16e0*/  FMUL.FTZ R31, R24, -1.4426950216293334961 ;  /* 0xbfb8aa3b181f7820 */ /* 0x000fe20000410000 */
[----:B------:R-:W-:-:S05]  /*16f0*/  FADD.FTZ R30, R28, R30 ;  /* 0x0000001e1c1e7221 */ /* 0x000fca0000010000 */
[----:B------:R-:W0:Y:S02]  /*1700*/  MUFU.EX2 R31, R31 ;  /* 0x0000001f001f7308 */ /* 0x000e240000000800 */
[----:B0-----:R-:W-:Y:S01]  /*1710*/  FADD.FTZ R32, R31, 1 ;  /* 0x3f8000001f207421 */ /* 0x001fe20000010000 */
[----:B------:R-:W-:-:S04]  /*1720*/  FMUL.FTZ R31, R18, R29 ;  /* 0x0000001d121f7220 */ /* 0x000fc80000410000 */
[----:B------:R-:W-:Y:S01]  /*1730*/  FFMA.FTZ R21, R21, R31, R22 ;  /* 0x0000001f15157223 */ /* 0x000fe20000010016 */
[----:B------:R-:W0:Y:S01]  /*1740*/  MUFU.RCP R32, R32 ;  /* 0x0000002000207308 */ /* 0x000e220000001000 */
[----:B------:R-:W-:Y:S01]  /*1750*/  FADD.FTZ R30, R30, R31 ;  /* 0x0000001f1e1e7221 */ /* 0x000fe20000010000 */
[----:B------:R-:W-:Y:S01]  /*1760*/  SHF.L.U32 R31, R10, 0x10, RZ ;  /* 0x000000100a1f7819 */ /* 0x000fe200000006ff */
[----:B0-----:R-:W-:Y:S01]  /*1770*/  FMUL.FTZ R28, R33, R32 ;  /* 0x00000020211c7220 */ /* 0x001fe20000410000 */
[----:B------:R-:W-:-:S04]  /*1780*/  FADD.FTZ R33, -R32, 1 ;  /* 0x3f80000020217421 */ /* 0x000fc80000010100 */
[----:B------:R-:W-:-:S04]  /*1790*/  FFMA.FTZ R33, R24, R33, 1 ;  /* 0x3f80000018217423 */ /* 0x000fc80000010021 */
[----:B------:R-:W-:Y:S01]  /*17a0*/  FMUL.FTZ R24, R28, R33 ;  /* 0x000000211c187220 */ /* 0x000fe20000410000 */
[----:B------:R-:W-:-:S03]  /*17b0*/  SHF.L.U32 R33, R8, 0x10, RZ ;  /* 0x0000001008217819 */ /* 0x000fc600000006ff */
[----:B------:R-:W-:Y:S01]  /*17c0*/  FADD.FTZ R23, R23, R24 ;  /* 0x0000001817177221 */ /* 0x000fe20000010000 */
[----:B------:R-:W-:Y:S01]  /*17d0*/  FFMA.FTZ R27, R20, R24, R27 ;  /* 0x00000018141b7223 */ /* 0x000fe2000001001b */
[----:B------:R-:W-:-:S04]  /*17e0*/  FADD.FTZ R28, -R14, R33 ;  /* 0x000000210e1c7221 */ /* 0x000fc80000010100 */
[----:B------:R-:W-:-:S04]  /*17f0*/  FMUL.FTZ R29, R28, R63 ;  /* 0x0000003f1c1d7220 */ /* 0x000fc80000410000 */
[----:B------:R-:W-:-:S04]  /*1800*/  FFMA.FTZ R22, R18, R29, R16 ;  /* 0x0000001d12167223 */ /* 0x000fc80000010010 */
[----:B------:R-:W-:-:S06]  /*1810*/  FMUL.FTZ R28, R22, -1.4426950216293334961 ;  /* 0xbfb8aa3b161c7820 */ /* 0x000fcc0000410000 */
[----:B------:R-:W0:Y:S02]  /*1820*/  MUFU.EX2 R28, R28 ;  /* 0x0000001c001c7308 */ /* 0x000e240000000800 */
[----:B0-----:R-:W-:Y:S01]  /*1830*/  FADD.FTZ R32, R28, 1 ;  /* 0x3f8000001c207421 */ /* 0x001fe20000010000 */
[----:B------:R-:W-:-:S04]  /*1840*/  FMUL.FTZ R28, R19, R24 ;  /* 0x00000018131c7220 */ /* 0x000fc80000410000 */
[----:B------:R-:W-:Y:S01]  /*1850*/  FFMA.FTZ R20, R20, R28, R21 ;  /* 0x0000001c14147223 */ /* 0x000fe20000010015 */
[----:B------:R-:W0:Y:S01]  /*1860*/  MUFU.RCP R32, R32 ;  /* 0x0000002000207308 */ /* 0x000e220000001000 */
[----:B------:R-:W-:Y:S01]  /*1870*/  FADD.FTZ R30, R28, R30 ;  /* 0x0000001e1c1e7221 */ /* 0x000fe20000010000 */
[----:B0-----:R-:W-:Y:S01]  /*1880*/  FADD.FTZ R33, -R32, 1 ;  /* 0x3f80000020217421 */ /* 0x001fe20000010100 */
[----:B------:R-:W-:-:S03]  /*1890*/  FMUL.FTZ R31, R31, R32 ;  /* 0x000000201f1f7220 */ /* 0x000fc60000410000 */
[----:B------:R-:W-:-:S04]  /*18a0*/  FFMA.FTZ R22, R22, R33, 1 ;  /* 0x3f80000016167423 */ /* 0x000fc80000010021 */
[----:B------:R-:W-:Y:S01]  /*18b0*/  FMUL.FTZ R22, R31, R22 ;  /* 0x000000161f167220 */ /* 0x000fe20000410000 */
[----:B------:R-:W-:-:S03]  /*18c0*/  SHF.L.U32 R31, R15, 0x10, RZ ;  /* 0x000000100f1f7819 */ /* 0x000fc600000006ff */
[----:B------:R-:W-:Y:S02]  /*18d0*/  FMUL.FTZ R33, R18, R22 ;  /* 0x0000001612217220 */ /* 0x000fe40000410000 */
[----:B------:R-:W-:Y:S02]  /*18e0*/  FADD.FTZ R64, -R14, R31 ;  /* 0x0000001f0e407221 */ /* 0x000fe40000010100 */
[----:B------:R-:W-:Y:S01]  /*18f0*/  FFMA.FTZ R71, R29, R33, R20 ;  /* 0x000000211d477223 */ /* 0x000fe20000010014 */
[----:B------:R-:W-:Y:S01]  /*1900*/  FADD.FTZ R70, R30, R33 ;  /* 0x000000211e467221 */ /* 0x000fe20000010000 */
[----:B------:R-:W-:Y:S01]  /*1910*/  FMUL.FTZ R24, R64, R63 ;  /* 0x0000003f40187220 */ /* 0x000fe20000410000 */
[----:B------:R-:W-:-:S03]  /*1920*/  SHF.L.U32 R33, R56, 0x10, RZ ;  /* 0x0000001038217819 */ /* 0x000fc600000006ff */
[----:B------:R-:W-:-:S04]  /*1930*/  FFMA.FTZ R21, R19, R24, R17 ;  /* 0x0000001813157223 */ /* 0x000fc80000010011 */
[----:B------:R-:W-:-:S06]  /*1940*/  FMUL.FTZ R31, R21, -1.4426950216293334961 ;  /* 0xbfb8aa3b151f7820 */ /* 0x000fcc0000410000 */
[----:B------:R-:W0:Y:S02]  /*1950*/  MUFU.EX2 R31, R31 ;  /* 0x0000001f001f7308 */ /* 0x000e240000000800 */
[----:B0-----:R-:W-:-:S06]  /*1960*/  FADD.FTZ R32, R31, 1 ;  /* 0x3f8000001f207421 */ /* 0x001fcc0000010000 */
[----:B------:R-:W0:Y:S02]  /*1970*/  MUFU.RCP R32, R32 ;  /* 0x0000002000207308 */ /* 0x000e240000001000 */
[----:B0-----:R-:W-:Y:S01]  /*1980*/  FADD.FTZ R28, -R32, 1 ;  /* 0x3f800000201c7421 */ /* 0x001fe20000010100 */
[----:B------:R-:W-:-:S03]  /*1990*/  FMUL.FTZ R20, R33, R32 ;  /* 0x0000002021147220 */ /* 0x000fc60000410000 */
[----:B------:R-:W-:-:S04]  /*19a0*/  FFMA.FTZ R21, R21, R28, 1 ;  /* 0x3f80000015157423 */ /* 0x000fc8000001001c */
[----:B------:R-:W-:Y:S01]  /*19b0*/  FMUL.FTZ R64, R20, R21 ;  /* 0x0000001514407220 */ /* 0x000fe20000410000 */
[----:B------:R-:W-:Y:S01]  /*19c0*/  FFMA.FTZ R20, R29, R22, R26 ;  /* 0x000000161d147223 */ /* 0x000fe2000001001a */
[----:B------:R-:W-:Y:S02]  /*19d0*/  FADD.FTZ R22, R25, R22 ;  /* 0x0000001619167221 */ /* 0x000fe40000010000 */
[----:B------:R-:W-:Y:S01]  /*19e0*/  FMUL.FTZ R21, R19, R64 ;  /* 0x0000004013157220 */ /* 0x000fe20000410000 */
[----:B------:R-:W-:-:S03]  /*19f0*/  FADD.FTZ R23, R23, R64 ;  /* 0x0000004017177221 */ /* 0x000fc60000010000 */
[C---:B------:R-:W-:Y:S01]  /*1a00*/  FFMA.FTZ R30, R24.reuse, R21, R71 ;  /* 0x00000015181e7223 */ /* 0x040fe20000010047 */
[----:B------:R-:W-:Y:S01]  /*1a10*/  FADD.FTZ R28, R21, R70 ;  /* 0x00000046151c7221 */ /* 0x000fe20000010000 */
[----:B------:R-:W-:-:S07]  /*1a20*/  FFMA.FTZ R21, R24, R64, R27 ;  /* 0x0000004018157223 */ /* 0x000fce000001001b */
.L_x_3:
[----:B------:R-:W0:Y:S01]  /*1a30*/  SHFL.DOWN PT, R24, R30, 0x1, 0x1f ;  /* 0x08201f001e187f89 */ /* 0x000e2200000e0000 */
[C---:B------:R-:W-:Y:S01]  /*1a40*/  ISETP.GT.AND P1, PT, R5.reuse, 0x1e, PT ;  /* 0x0000001e0500780c */ /* 0x040fe20003f24270 */
[----:B------:R-:W-:Y:S01]  /*1a50*/  BSSY.RECONVERGENT B0, `(.L_x_4) ;  /* 0x0000021000007945 */ /* 0x000fe20003800200 */
[C---:B------:R-:W-:Y:S01]  /*1a60*/  ISETP.GT.AND P6, PT, R5.reuse, 0xf, PT ;  /* 0x0000000f0500780c */ /* 0x040fe20003fc4270 */
[----:B------:R-:W1:Y:S01]  /*1a70*/  SHFL.DOWN PT, R25, R28, 0x1, 0x1f ;  /* 0x08201f001c197f89 */ /* 0x000e6200000e0000 */
[----:B------:R-:W-:Y:S02]  /*1a80*/  ISETP.GT.AND P5, PT, R5, 0x17, PT ;  /* 0x000000170500780c */ /* 0x000fe40003fa4270 */
[----:B------:R-:W-:Y:S01]  /*1a90*/  ISETP.NE.AND P2, PT, R2, RZ, PT ;  /* 0x000000ff0200720c */ /* 0x000fe20003f45270 */
[----:B------:R-:W-:Y:S01]  /*1aa0*/  STS.128 [R54], R20 ;  /* 0x0000001436007388 */ /* 0x000fe20000000c00 */
[----:B------:R-:W-:-:S05]  /*1ab0*/  ISETP.GE.U32.AND P3, PT, R4, 0x2, PT ;  /* 0x000000020400780c */ /* 0x000fca0003f66070 */
[----:B0-----:R-:W-:Y:S01]  /*1ac0*/  @!P1 FADD.FTZ R30, R24, R30 ;  /* 0x0000001e181e9221 */ /* 0x001fe20000010000 */
[----:B-1----:R-:W-:-:S04]  /*1ad0*/  @!P1 FADD.FTZ R28, R25, R28 ;  /* 0x0000001c191c9221 */ /* 0x002fc80000010000 */
[----:B------:R-:W0:Y:S01]  /*1ae0*/  SHFL.DOWN PT, R24, R30, 0x2, 0x1f ;  /* 0x08401f001e187f89 */ /* 0x000e2200000e0000 */
[----:B------:R-:W-:-:S03]  /*1af0*/  ISETP.GT.AND P1, PT, R5, 0x1d, PT ;  /* 0x0000001d0500780c */ /* 0x000fc60003f24270 */
[----:B------:R-:W1:Y:S10]  /*1b00*/  SHFL.DOWN PT, R25, R28, 0x2, 0x1f ;  /* 0x08401f001c197f89 */ /* 0x000e7400000e0000 */
        /* <DEDUP_REMOVED lines=8> */
[----:B------:R-:W-:-:S03]  /*1b90*/  ISETP.GT.U32.AND P1, PT, R2, 0x29, PT ;  /* 0x000000290200780c */ /* 0x000fc60003f24070 */
[----:B------:R-:W1:Y:S01]  /*1ba0*/  SHFL.DOWN PT, R25, R28, 0x8, 0x1f ;  /* 0x09001f001c197f89 */ /* 0x000e6200000e0000 */
[----:B0-----:R-:W-:Y:S01]  /*1bb0*/  FADD.FTZ R27, R30, R24 ;  /* 0x000000181e1b7221 */ /* 0x001fe20000010000 */
[----:B-1----:R-:W-:-:S04]  /*1bc0*/  FADD.FTZ R25, R28, R25 ;  /* 0x000000191c197221 */ /* 0x002fc80000010000 */
[----:B------:R-:W-:Y:S02]  /*1bd0*/  FSEL R32, R30, R27, P5 ;  /* 0x0000001b1e207208 */ /* 0x000fe40002800000 */
[----:B------:R-:W-:-:S03]  /*1be0*/  FSEL R33, R28, R25, P5 ;  /* 0x000000191c217208 */ /* 0x000fc60002800000 */
[----:B------:R0:W1:Y:S04]  /*1bf0*/  SHFL.DOWN PT, R24, R32, 0x10, 0x1f ;  /* 0x0a001f0020187f89 */ /* 0x00006800000e0000 */
[----:B------:R0:W2:Y:S01]  /*1c00*/  SHFL.DOWN PT, R26, R33, 0x10, 0x1f ;  /* 0x0a001f00211a7f89 */ /* 0x0000a200000e0000 */
[----:B------:R-:W-:Y:S05]  /*1c10*/  @P6 BRA `(.L_x_5) ;  /* 0x0000000000106947 */ /* 0x000fea0003800000 */
[----:B------:R-:W-:Y:S01]  /*1c20*/  ISETP.NE.AND P5, PT, R5, RZ, PT ;  /* 0x000000ff0500720c */ /* 0x000fe20003fa5270 */
[----:B01----:R-:W-:Y:S01]  /*1c30*/  FADD.FTZ R32, R27, R24 ;  /* 0x000000181b207221 */ /* 0x003fe20000010000 */
[----:B--2---:R-:W-:-:S11]  /*1c40*/  FADD.FTZ R33, R25, R26 ;  /* 0x0000001a19217221 */ /* 0x004fd60000010000 */
[----:B------:R3:W-:Y:S02]  /*1c50*/  @!P5 STS.64 [R53+UR5+0x18], R32 ;  /* 0x000018203500d988 */ /* 0x0007e40008000a05 */
.L_x_5:
[----:B------:R-:W-:Y:S05]  /*1c60*/  BSYNC.RECONVERGENT B0 ;  /* 0x0000000000007941 */ /* 0x000fea0003800200 */
.L_x_4:
[----:B------:R-:W-:Y:S06]  /*1c70*/  BAR.SYNC.DEFER_BLOCKING 0x0 ;  /* 0x0000000000007b1d */ /* 0x000fec0000010000 */
[----:B------:R-:W-:Y:S04]  /*1c80*/  BSSY.RECONVERGENT B0, `(.L_x_6) ;  /* 0x0000037000007945 */ /* 0x000fe80003800200 */
[----:B------:R-:W-:Y:S05]  /*1c90*/  @P2 BRA `(.L_x_7) ;  /* 0x0000000000d42947 */ /* 0x000fea0003800000 */
[----:B------:R-:W4:Y:S01]  /*1ca0*/  S2UR UR7, SR_CgaCtaId ;  /* 0x00000000000779c3 */ /* 0x000f220000008800 */
[----:B------:R-:W-:Y:S02]  /*1cb0*/  UMOV UR6, 0x400 ;  /* 0x0000040000067882 */ /* 0x000fe40000000000 */
[----:B----4-:R-:W-:-:S09]  /*1cc0*/  ULEA UR6, UR7, UR6, 0x18 ;  /* 0x0000000607067291 */ /* 0x010fd2000f8ec0ff */
[----:B-12---:R-:W1:Y:S04]  /*1cd0*/  LDS.128 R24, [UR6+0x20] ;  /* 0x00002006ff187984 */ /* 0x006e680008000c00 */
[----:B------:R-:W2:Y:S01]  /*1ce0*/  LDS.128 R28, [UR6+0x30] ;  /* 0x00003006ff1c7984 */ /* 0x000ea20008000c00 */
[----:B-1----:R-:W-:Y:S01]  /*1cf0*/  FADD.FTZ R71, R32, R24 ;  /* 0x0000001820477221 */ /* 0x002fe20000010000 */
[----:B------:R-:W-:-:S03]  /*1d00*/  FADD.FTZ R24, R33, R25 ;  /* 0x0000001921187221 */ /* 0x000fc60000010000 */
[----:B------:R-:W-:Y:S01]  /*1d10*/  FADD.FTZ R71, R71, R26 ;  /* 0x0000001a47477221 */ /* 0x000fe20000010000 */
[----:B------:R-:W-:-:S03]  /*1d20*/  FADD.FTZ R24, R24, R27 ;  /* 0x0000001b18187221 */ /* 0x000fc60000010000 */
[----:B--2---:R-:W-:Y:S01]  /*1d30*/  FADD.FTZ R71, R71, R28 ;  /* 0x0000001c47477221 */ /* 0x004fe20000010000 */
[----:B------:R-:W-:Y:S02]  /*1d40*/  FADD.FTZ R28, R24, R29 ;  /* 0x0000001d181c7221 */ /* 0x000fe40000010000 */
[----:B------:R-:W1:Y:S01]  /*1d50*/  LDS.128 R24, [UR6+0x40] ;  /* 0x00004006ff187984 */ /* 0x000e620008000c00 */
[----:B------:R-:W-:Y:S01]  /*1d60*/  FADD.FTZ R71, R71, R30 ;  /* 0x0000001e47477221 */ /* 0x000fe20000010000 */
[----:B------:R-:W-:-:S03]  /*1d70*/  FADD.FTZ R28, R28, R31 ;  /* 0x0000001f1c1c7221 */ /* 0x000fc60000010000 */
[----:B-1----:R-:W-:Y:S01]  /*1d80*/  FADD.FTZ R71, R71, R24 ;  /* 0x0000001847477221 */ /* 0x002fe20000010000 */
        /* <DEDUP_REMOVED lines=35> */
[----:B------:R-:W-:-:S03]  /*1fc0*/  FADD.FTZ R24, R24, R29 ;  /* 0x0000001d18187221 */ /* 0x000fc60000010000 */
[----:B0--3--:R-:W-:Y:S01]  /*1fd0*/  FADD.FTZ R32, R71, R30 ;  /* 0x0000001e47207221 */ /* 0x009fe20000010000 */
[----:B------:R-:W-:-:S07]  /*1fe0*/  FADD.FTZ R33, R24, R31 ;  /* 0x0000001f18217221 */ /* 0x000fce0000010000 */
.L_x_7:
[----:B------:R-:W-:Y:S05]  /*1ff0*/  BSYNC.RECONVERGENT B0 ;  /* 0x0000000000007941 */ /* 0x000fea0003800200 */
.L_x_6:
[----:B------:R-:W-:Y:S06]  /*2000*/  BAR.SYNC.DEFER_BLOCKING 0x0 ;  /* 0x0000000000007b1d */ /* 0x000fec0000010000 */
[----:B------:R-:W-:Y:S04]  /*2010*/  BSSY.RECONVERGENT B0, `(.L_x_8) ;  /* 0x000004d000007945 */ /* 0x000fe80003800200 */
[----:B------:R-:W-:Y:S05]  /*2020*/  @P1 BRA `(.L_x_9) ;  /* 0x00000004002c1947 */ /* 0x000fea0003800000 */
[----:B-12---:R-:W1:Y:S04]  /*2030*/  LDS.128 R24, [R54+0x2a0] ;  /* 0x0002a00036187984 */ /* 0x006e680000000c00 */
[----:B------:R-:W2:Y:S01]  /*2040*/  LDS.128 R28, [R54+0x540] ;  /* 0x00054000361c7984 */ /* 0x000ea20000000c00 */
[----:B-1----:R-:W-:Y:S01]  /*2050*/  FADD.FTZ R71, R20, R24 ;  /* 0x0000001814477221 */ /* 0x002fe20000010000 */
[----:B------:R-:W-:Y:S01]  /*2060*/  FADD.FTZ R20, R21, R25 ;  /* 0x0000001915147221 */ /* 0x000fe20000010000 */
[----:B------:R-:W-:Y:S01]  /*2070*/  FADD.FTZ R25, R22, R26 ;  /* 0x0000001a16197221 */ /* 0x000fe20000010000 */
[----:B------:R-:W-:Y:S01]  /*2080*/  FADD.FTZ R24, R23, R27 ;  /* 0x0000001b17187221 */ /* 0x000fe20000010000 */
[----:B--2---:R-:W-:Y:S01]  /*2090*/  FADD.FTZ R71, R71, R28 ;  /* 0x0000001c47477221 */ /* 0x004fe20000010000 */
[----:B------:R-:W-:Y:S01]  /*20a0*/  FADD.FTZ R26, R20, R29 ;  /* 0x0000001d141a7221 */ /* 0x000fe20000010000 */
[----:B------:R-:W-:Y:S01]  /*20b0*/  FADD.FTZ R29, R25, R30 ;  /* 0x0000001e191d7221 */ /* 0x000fe20000010000 */
[----:B------:R-:W1:Y:S01]  /*20c0*/  LDS.128 R20, [R54+0x7e0] ;  /* 0x0007e00036147984 */ /* 0x000e620000000c00 */
[----:B------:R-:W-:Y:S01]  /*20d0*/  FADD.FTZ R28, R24, R31 ;  /* 0x0000001f181c7221 */ /* 0x000fe20000010000 */
[----:B-1----:R-:W-:Y:S01]  /*20e0*/  FADD.FTZ R71, R71, R20 ;  /* 0x0000001447477221 */ /* 0x002fe20000010000 */
        /* <DEDUP_REMOVED lines=62> */
[----:B------:R-:W-:-:S07]  /*24d0*/  FADD.FTZ R23, R28, R23 ;  /* 0x000000171c177221 */ /* 0x000fce0000010000 */
.L_x_9:
[----:B------:R-:W-:Y:S05]  /*24e0*/  BSYNC.RECONVERGENT B0 ;  /* 0x0000000000007941 */ /* 0x000fea0003800200 */
.L_x_8:
[----:B------:R-:W-:Y:S04]  /*24f0*/  BSSY.RECONVERGENT B0, `(.L_x_10) ;  /* 0x000001d000007945 */ /* 0x000fe80003800200 */
[----:B------:R-:W-:Y:S05]  /*2500*/  @P1 BRA `(.L_x_11) ;  /* 0x00000000006c1947 */ /* 0x000fea0003800000 */
[----:B-1----:R-:W1:Y:S01]  /*2510*/  LDC.64 R24, c[0x0][0x3f8] ;  /* 0x0000fe00ff187b82 */ /* 0x002e620000000a00 */
[----:B------:R-:W-:-:S07]  /*2520*/  IMAD R29, R65, 0x2a, R2 ;  /* 0x0000002a411d7824 */ /* 0x000fce00078e0202 */
[----:B--2---:R-:W2:Y:S01]  /*2530*/  LDC.64 R26, c[0x0][0x3d8] ;  /* 0x0000f600ff1a7b82 */ /* 0x004ea20000000a00 */
[----:B-1----:R-:W-:Y:S01]  /*2540*/  LEA.HI R31, P1, R25, R24, RZ, 0x1 ;  /* 0x00000018191f7211 */ /* 0x002fe200078308ff */
[----:B--2---:R-:W-:-:S03]  /*2550*/  IMAD.WIDE R28, R29, 0x4, R26 ;  /* 0x000000041d1c7825 */ /* 0x004fc600078e021a */
[----:B------:R-:W-:Y:S02]  /*2560*/  SHF.L.U32 R27, R31, 0x1, RZ ;  /* 0x000000011f1b7819 */ /* 0x000fe400000006ff */
[----:B------:R-:W-:Y:S02]  /*2570*/  IADD3.X R26, PT, PT, RZ, R25, RZ, P1, !PT ;  /* 0x00000019ff1a7210 */ /* 0x000fe40000ffe4ff */
[----:B------:R-:W-:Y:S01]  /*2580*/  LOP3.LUT R27, R27, 0xfffffffc, RZ, 0xc0, !PT ;  /* 0xfffffffc1b1b7812 */ /* 0x000fe200078ec0ff */
[----:B------:R1:W-:Y:S01]  /*2590*/  REDG.E.ADD.F32.FTZ.RN.STRONG.GPU desc[UR8][R28.64], R20 ;  /* 0x000000141c0079a6 */ /* 0x0003e2000c12f308 */
[----:B------:R-:W-:Y:S02]  /*25a0*/  SHF.L.U64.HI R31, R31, 0x1, R26 ;  /* 0x000000011f1f7819 */ /* 0x000fe4000001021a */
[----:B------:R-:W-:Y:S02]  /*25b0*/  IADD3 R26, P1, PT, R28, R27, RZ ;  /* 0x0000001b1c1a7210 */ /* 0x000fe40007f3e0ff */
[----:B------:R-:W-:-:S02]  /*25c0*/  LEA R65, R25, R25, 0x1 ;  /* 0x0000001919417211 */ /* 0x000fc400078e08ff */
[----:B------:R-:W-:Y:S01]  /*25d0*/  IADD3.X R27, PT, PT, R29, R31, RZ, P1, !PT ;  /* 0x0000001f1d1b7210 */ /* 0x000fe20000ffe4ff */
[----:B------:R-:W-:-:S04]  /*25e0*/  IMAD.WIDE.U32 R30, R24, 0x3, RZ ;  /* 0x00000003181e7825 */ /* 0x000fc800078e00ff */
[----:B------:R4:W-:Y:S01]  /*25f0*/  REDG.E.ADD.F32.FTZ.RN.STRONG.GPU desc[UR8][R26.64], R21 ;  /* 0x000000151a0079a6 */ /* 0x0009e2000c12f308 */
[----:B------:R-:W-:-:S04]  /*2600*/  IADD3 R65, PT, PT, R31, R65, RZ ;  /* 0x000000411f417210 */ /* 0x000fc80007ffe0ff */
[----:B------:R-:W-:-:S04]  /*2610*/  LEA.HI R30, P1, R65, R30, RZ, 0x1 ;  /* 0x0000001e411e7211 */ /* 0x000fc800078308ff */
[C---:B------:R-:W-:Y:S02]  /*2620*/  SHF.L.U32 R31, R30.reuse, 0x1, RZ ;  /* 0x000000011e1f7819 */ /* 0x040fe400000006ff */
[----:B------:R-:W-:Y:S02]  /*2630*/  IADD3.X R65, PT, PT, RZ, R65, RZ, P1, !PT ;  /* 0x00000041ff417210 */ /* 0x000fe40000ffe4ff */
[----:B------:R-:W-:Y:S02]  /*2640*/  LOP3.LUT R31, R31, 0xfffffffc, RZ, 0xc0, !PT ;  /* 0xfffffffc1f1f7812 */ /* 0x000fe400078ec0ff */
[----:B------:R-:W-:Y:S02]  /*2650*/  SHF.L.U64.HI R65, R30, 0x1, R65 ;  /* 0x000000011e417819 */ /* 0x000fe40000010241 */
[----:B------:R-:W-:Y:S02]  /*2660*/  LEA R30, P1, R24, R28, 0x2 ;  /* 0x0000001c181e7211 */ /* 0x000fe400078210ff */
[----:B-1----:R-:W-:-:S02]  /*2670*/  IADD3 R28, P5, PT, R28, R31, RZ ;  /* 0x0000001f1c1c7210 */ /* 0x002fc40007fbe0ff */
[----:B------:R-:W-:Y:S02]  /*2680*/  LEA.HI.X R31, R24, R29, R25, 0x2, P1 ;  /* 0x0000001d181f7211 */ /* 0x000fe400008f1419 */
[----:B------:R-:W-:-:S03]  /*2690*/  IADD3.X R29, PT, PT, R29, R65, RZ, P5, !PT ;  /* 0x000000411d1d7210 */ /* 0x000fc60002ffe4ff */
[----:B------:R4:W-:Y:S04]  /*26a0*/  REDG.E.ADD.F32.FTZ.RN.STRONG.GPU desc[UR8][R30.64], R22 ;  /* 0x000000161e0079a6 */ /* 0x0009e8000c12f308 */
[----:B------:R4:W-:Y:S02]  /*26b0*/  REDG.E.ADD.F32.FTZ.RN.STRONG.GPU desc[UR8][R28.64], R23 ;  /* 0x000000171c0079a6 */ /* 0x0009e4000c12f308 */
.L_x_11:
[----:B------:R-:W-:Y:S05]  /*26c0*/  BSYNC.RECONVERGENT B0 ;  /* 0x0000000000007941 */ /* 0x000fea0003800200 */
.L_x_10:
[----:B------:R-:W-:Y:S05]  /*26d0*/  @!P3 BRA `(.L_x_12) ;  /* 0x00000008008cb947 */ /* 0x000fea0003800000 */
[----:B------:R-:W5:Y:S01]  /*26e0*/  LDC.64 R76, c[0x0][0x3d0] ;  /* 0x0000f400ff4c7b82 */ /* 0x000f620000000a00 */
[----:B------:R-:W-:Y:S02]  /*26f0*/  LOP3.LUT R20, R39, 0x1, RZ, 0xc0, !PT ;  /* 0x0000000127147812 */ /* 0x000fe400078ec0ff */
[----:B------:R-:W-:-:S03]  /*2700*/  ISETP.GE.U32.AND P3, PT, R4, 0x8, PT ;  /* 0x000000080400780c */ /* 0x000fc60003f66070 */
[----:B----4-:R-:W-:-:S04]  /*2710*/  IMAD R23, R20, R3, RZ ;  /* 0x0000000314177224 */ /* 0x010fc800078e02ff */
[----:B------:R-:W-:-:S05]  /*2720*/  IMAD R20, R23, R4, RZ ;  /* 0x0000000417147224 */ /* 0x000fca00078e02ff */
[----:B------:R-:W-:-:S05]  /*2730*/  SHF.L.U32 R21, R20, 0x1, RZ ;  /* 0x0000000114157819 */ /* 0x000fca00000006ff */
[----:B-----5:R-:W-:Y:S01]  /*2740*/  IMAD.WIDE R76, R21, 0x4, R76 ;  /* 0x00000004154c7825 */ /* 0x020fe200078e024c */
[----:B------:R-:W-:Y:S06]  /*2750*/  @P2 BRA `(.L_x_13) ;  /* 0x00000000004c2947 */ /* 0x000fec0003800000 */
[----:B------:R-:W4:Y:S01]  /*2760*/  LDC.64 R20, c[0x0][0x3c8] ;  /* 0x0000f200ff147b82 */ /* 0x000f220000000a00 */
[----:B-1----:R-:W-:Y:S02]  /*2770*/  LOP3.LUT P1, R24, R39, 0x2, RZ, 0xc0, !PT ;  /* 0x0000000227187812 */ /* 0x002fe4000782c0ff */
[----:B------:R-:W-:Y:S02]  /*2780*/  IADD3 R23, PT, PT, R23, R0, RZ ;  /* 0x0000000017177210 */ /* 0x000fe40007ffe0ff */
[----:B------:R-:W-:Y:S02]  /*2790*/  SEL R27, R4, RZ, !P1 ;  /* 0x000000ff041b7207 */ /* 0x000fe40004800000 */
[----:B------:R-:W-:Y:S02]  /*27a0*/  IADD3 R25, PT, PT, -R24, 0x1, RZ ;  /* 0x0000000118197810 */ /* 0x000fe40007ffe1ff */
[----:B------:R-:W-:Y:S01]  /*27b0*/  ISETP.NE.AND P1, PT, R27, -0x1, PT ;  /* 0xffffffff1b00780c */ /* 0x000fe20003f25270 */
[----:B----4-:R-:W-:-:S04]  /*27c0*/  IMAD.WIDE.U32 R20, R23, 0x4, R20 ;  /* 0x0000000417147825 */ /* 0x010fc800078e0014 */
[----:B------:R-:W-:-:S05]  /*27d0*/  IMAD.WIDE.U32 R22, R52, 0x8, R76 ;  /* 0x0000000834167825 */ /* 0x000fca00078e004c */
[----:B------:R4:W-:Y:S01]  /*27e0*/  STG.E.64 desc[UR8][R22.64], R32 ;  /* 0x0000002016007986 */ /* 0x0009e2000c101b08 */
[----:B------:R-:W-:Y:S06]  /*27f0*/  MEMBAR.ALL.GPU ;  /* 0x0000000000007992 */ /* 0x000fec000000a000 */
[----:B------:R-:W-:-:S00]  /*2800*/  ERRBAR ;  /* 0x00000000000079ab */ /* 0x000fc00000000000 */
[----:B------:R-:W-:Y:S06]  /*2810*/  CGAERRBAR ;  /* 0x00000000000075ab */ /* 0x000fec0000000000 */
[----:B------:R4:W-:Y:S01]  /*2820*/  REDG.E.ADD.S32.STRONG.GPU desc[UR8][R20.64], R25 ;  /* 0x000000191400798e */ /* 0x0009e2000c12e308 */
[----:B------:R-:W-:Y:S05]  /*2830*/  @!P1 BRA `(.L_x_13) ;  /* 0x0000000000149947 */ /* 0x000fea0003800000 */
.L_x_14:
[----:B----4-:R-:W4:Y:S04]  /*2840*/  LDG.E.STRONG.GPU R22, desc[UR8][R20.64] ;  /* 0x0000000814167981 */ /* 0x010f28000c1ef900 */
[----:B----4-:R-:W-:Y:S01]  /*2850*/  CCTL.IVALL ;  /* 0x00000000ff00798f */ /* 0x010fe20002000000 */
[----:B------:R-:W-:Y:S05]  /*2860*/  YIELD ;  /* 0x0000000000007946 */ /* 0x000fea0003800000 */
[----:B------:R-:W-:-:S13]  /*2870*/  ISETP.NE.AND P1, PT, R22, R27, PT ;  /* 0x0000001b1600720c */ /* 0x000fda0003f25270 */
[----:B------:R-:W-:Y:S05]  /*2880*/  @P1 BRA `(.L_x_14) ;  /* 0xfffffffc00ec1947 */ /* 0x000fea000383ffff */
.L_x_13:
[----:B------:R-:W-:Y:S05]  /*2890*/  WARPSYNC.ALL ;  /* 0x0000000000007948 */ /* 0x000fea0003800000 */
[----:B------:R-:W-:Y:S01]  /*28a0*/  BAR.SYNC.DEFER_BLOCKING 0x0 ;  /* 0x0000000000007b1d */ /* 0x000fe20000010000 */
[----:B------:R-:W-:-:S05]  /*28b0*/  HFMA2 R28, -RZ, RZ, 0, 0 ;  /* 0x00000000ff1c7431 */ /* 0x000fca00000001ff */
[----:B------:R-:W-:Y:S05]  /*28c0*/  @!P3 BRA `(.L_x_15) ;  /* 0x000000040018b947 */ /* 0x000fea0003800000 */
[----:B------:R-:W-:Y:S01]  /*28d0*/  IADD3 R74, PT, PT, R0, R3, RZ ;  /* 0x00000003004a7210 */ /* 0x000fe20007ffe0ff */
[----:B------:R-:W-:Y:S01]  /*28e0*/  UIADD3 UR6, UPT, UPT, -UR10, URZ, URZ ;  /* 0x000000ff0a067290 */ /* 0x000fe2000fffe1ff */
[----:B------:R-:W-:Y:S02]  /*28f0*/  MOV R72, RZ ;  /* 0x000000ff00487202 */ /* 0x000fe40000000f00 */
[----:B------:R-:W-:Y:S02]  /*2900*/  MOV R70, R0 ;  /* 0x0000000000467202 */ /* 0x000fe40000000f00 */
[----:B----4-:R-:W-:Y:S02]  /*2910*/  MOV R22, R41 ;  /* 0x0000002900167202 */ /* 0x010fe40000000f00 */
[----:B-1----:R-:W-:Y:S02]  /*2920*/  MOV R24, R42 ;  /* 0x0000002a00187202 */ /* 0x002fe40000000f00 */
[----:B--2---:R-:W-:-:S02]  /*2930*/  MOV R26, R43 ;  /* 0x0000002b001a7202 */ /* 0x004fc40000000f00 */
[----:B------:R-:W-:Y:S02]  /*2940*/  MOV R28, R44 ;  /* 0x0000002c001c7202 */ /* 0x000fe40000000f00 */
[----:B------:R-:W-:Y:S02]  /*2950*/  MOV R30, R45 ;  /* 0x0000002d001e7202 */ /* 0x000fe40000000f00 */
[----:B------:R-:W-:-:S07]  /*2960*/  MOV R64, R46 ;  /* 0x0000002e00407202 */ /* 0x000fce0000000f00 */
.L_x_16:
[----:B------:R-:W-:-:S13]  /*2970*/  ISETP.EQ.OR P1, PT, RZ, UR6, P2 ;  /* 0x00000006ff007c0c */ /* 0x000fda0009722670 */
[----:B------:R-:W-:-:S06]  /*2980*/  @!P1 IMAD.WIDE.U32 R20, R70, 0x8, R76 ;  /* 0x0000000846149825 */ /* 0x000fcc00078e004c */
[----:B------:R-:W0:Y:S01]  /*2990*/  @!P1 LDG.E.64 R20, desc[UR8][R20.64] ;  /* 0x0000000814149981 */ /* 0x000e22000c1e1b00 */
[----:B------:R-:W-:Y:S01]  /*29a0*/  IADD3 R23, PT, PT, R72, 0x1, RZ ;  /* 0x0000000148177810 */ /* 0x000fe20007ffe0ff */
[----:B0--3--:R-:W-:Y:S01]  /*29b0*/  @!P1 FADD.FTZ R32, R32, R20 ;  /* 0x0000001420209221 */ /* 0x009fe20000010000 */
[----:B------:R-:W-:Y:S02]  /*29c0*/  @!P1 FADD.FTZ R33, R33, R21 ;  /* 0x0000001521219221 */ /* 0x000fe40000010000 */
[----:B------:R-:W-:-:S13]  /*29d0*/  ISETP.EQ.OR P1, PT, R23, UR10, P2 ;  /* 0x0000000a17007c0c */ /* 0x000fda0009722670 */
[----:B------:R-:W-:-:S06]  /*29e0*/  @!P1 IMAD.WIDE.U32 R20, R74, 0x8, R76 ;  /* 0x000000084a149825 */ /* 0x000fcc00078e004c */
[----:B------:R-:W2:Y:S01]  /*29f0*/  @!P1 LDG.E.64 R20, desc[UR8][R20.64] ;  /* 0x0000000814149981 */ /* 0x000ea2000c1e1b00 */
[----:B------:R-:W-:Y:S01]  /*2a00*/  IADD3 R23, PT, PT, R72, 0x2, RZ ;  /* 0x0000000248177810 */ /* 0x000fe20007ffe0ff */
[----:B--2---:R-:W-:Y:S01]  /*2a10*/  @!P1 FADD.FTZ R32, R32, R20 ;  /* 0x0000001420209221 */ /* 0x004fe20000010000 */
        /* <DEDUP_REMOVED lines=35> */
[----:B------:R-:W-:Y:S01]  /*2c50*/  UIADD3 UR6, UPT, UPT, UR6, 0x8, URZ ;  /* 0x0000000806067890 */ /* 0x000fe2000fffe0ff */
[C---:B------:R-:W-:Y:S02]  /*2c60*/  LEA R70, R3.reuse, R70, 0x3 ;  /* 0x0000004603467211 */ /* 0x040fe400078e18ff */
[C---:B------:R-:W-:Y:S02]  /*2c70*/  LEA R74, R3.reuse, R74, 0x3 ;  /* 0x0000004a034a7211 */ /* 0x040fe400078e18ff */
[C---:B------:R-:W-:Y:S02]  /*2c80*/  LEA R22, R3.reuse, R22, 0x3 ;  /* 0x0000001603167211 */ /* 0x040fe400078e18ff */
[C---:B------:R-:W-:Y:S02]  /*2c90*/  LEA R24, R3.reuse, R24, 0x3 ;  /* 0x0000001803187211 */ /* 0x040fe400078e18ff */
[----:B------:R-:W-:-:S02]  /*2ca0*/  LEA R26, R3, R26, 0x3 ;  /* 0x0000001a031a7211 */ /* 0x000fc400078e18ff */
[C---:B------:R-:W-:Y:S02]  /*2cb0*/  LEA R28, R3.reuse, R28, 0x3 ;  /* 0x0000001c031c7211 */ /* 0x040fe400078e18ff */
[C---:B------:R-:W-:Y:S02]  /*2cc0*/  LEA R30, R3.reuse, R30, 0x3 ;  /* 0x0000001e031e7211 */ /* 0x040fe400078e18ff */
[----:B------:R-:W-:Y:S01]  /*2cd0*/  LEA R64, R3, R64, 0x3 ;  /* 0x0000004003407211 */ /* 0x000fe200078e18ff */
[----:B--2---:R-:W-:Y:S01]  /*2ce0*/  @!P1 FADD.FTZ R32, R32, R20 ;  /* 0x0000001420209221 */ /* 0x004fe20000010000 */
[----:B------:R-:W-:Y:S01]  /*2cf0*/  @!P1 FADD.FTZ R33, R33, R21 ;  /* 0x0000001521219221 */ /* 0x000fe20000010000 */
[----:B------:R-:W-:-:S13]  /*2d00*/  ISETP.NE.AND P1, PT, R72, R47, PT ;  /* 0x0000002f4800720c */ /* 0x000fda0003f25270 */
[----:B------:R-:W-:Y:S05]  /*2d10*/  @P1 BRA `(.L_x_16) ;  /* 0xfffffffc00141947 */ /* 0x000fea000383ffff */
[----:B------:R-:W-:-:S07]  /*2d20*/  MOV R28, R47 ;  /* 0x0000002f001c7202 */ /* 0x000fce0000000f00 */
.L_x_15:
[----:B------:R-:W-:-:S13]  /*2d30*/  ISETP.NE.AND P1, PT, R51, RZ, PT ;  /* 0x000000ff3300720c */ /* 0x000fda0003f25270 */
[----:B------:R-:W-:Y:S05]  /*2d40*/  @!P1 BRA `(.L_x_12) ;  /* 0x0000000000f09947 */ /* 0x000fea0003800000 */
[----:B----4-:R-:W-:-:S04]  /*2d50*/  IADD3 R20, PT, PT, R51, -0x1, RZ ;  /* 0xffffffff33147810 */ /* 0x010fc80007ffe0ff */
[----:B------:R-:W-:-:S13]  /*2d60*/  ISETP.GE.U32.AND P1, PT, R20, 0x3, PT ;  /* 0x000000031400780c */ /* 0x000fda0003f26070 */
[----:B------:R-:W-:Y:S05]  /*2d70*/  @!P1 BRA `(.L_x_17) ;  /* 0x0000000000709947 */ /* 0x000fea0003800000 */
[C---:B------:R-:W-:Y:S02]  /*2d80*/  ISETP.EQ.OR P1, PT, R28.reuse, UR10, P2 ;  /* 0x0000000a1c007c0c */ /* 0x040fe40009722670 */
[C---:B------:R-:W-:Y:S02]  /*2d90*/  IADD3 R23, PT, PT, R28.reuse, 0x1, RZ ;  /* 0x000000011c177810 */ /* 0x040fe40007ffe0ff */
[C---:B------:R-:W-:Y:S02]  /*2da0*/  IADD3 R25, PT, PT, R28.reuse, 0x2, RZ ;  /* 0x000000021c197810 */ /* 0x040fe40007ffe0ff */
[----:B------:R-:W-:Y:S02]  /*2db0*/  ISETP.EQ.OR P3, PT, R23, UR10, P2 ;  /* 0x0000000a17007c0c */ /* 0x000fe40009762670 */
[----:B------:R-:W-:Y:S02]  /*2dc0*/  ISETP.EQ.OR P5, PT, R25, UR10, P2 ;  /* 0x0000000a19007c0c */ /* 0x000fe400097a2670 */
[----:B------:R-:W-:-:S03]  /*2dd0*/  IADD3 R27, PT, PT, R28, 0x3, RZ ;  /* 0x000000031c1b7810 */ /* 0x000fc60007ffe0ff */
[----:B------:R-:W-:Y:S01]  /*2de0*/  @!P1 IMAD R21, R28, R3, R0 ;  /* 0x000000031c159224 */ /* 0x000fe200078e0200 */
[----:B------:R-:W-:-:S03]  /*2df0*/  ISETP.EQ.OR P6, PT, R27, UR10, P2 ;  /* 0x0000000a1b007c0c */ /* 0x000fc600097c2670 */
[----:B------:R-:W-:-:S04]  /*2e00*/  @!P1 IMAD.WIDE.U32 R20, R21, 0x8, R76 ;  /* 0x0000000815149825 */ /* 0x000fc800078e004c */
[-CC-:B------:R-:W-:Y:S02]  /*2e10*/  @!P3 IMAD R23, R23, R3.reuse, R0.reuse ;  /* 0x000000031717b224 */ /* 0x180fe400078e0200 */
[----:B------:R-:W-:Y:S01]  /*2e20*/  @!P5 IMAD R25, R25, R3, R0 ;  /* 0x000000031919d224 */ /* 0x000fe200078e0200 */
[----:B------:R-:W0:Y:S01]  /*2e30*/  @!P1 LDG.E.64 R20, desc[UR8][R20.64] ;  /* 0x0000000814149981 */ /* 0x000e22000c1e1b00 */
[----:B------:R-:W-:-:S04]  /*2e40*/  @!P3 IMAD.WIDE.U32 R22, R23, 0x8, R76 ;  /* 0x000000081716b825 */ /* 0x000fc800078e004c */
[----:B-1----:R-:W-:Y:S02]  /*2e50*/  @!P5 IMAD.WIDE.U32 R24, R25, 0x8, R76 ;  /* 0x000000081918d825 */ /* 0x002fe400078e004c */
[----:B------:R-:W4:Y:S02]  /*2e60*/  @!P3 LDG.E.64 R22, desc[UR8][R22.64] ;  /* 0x000000081616b981 */ /* 0x000f24000c1e1b00 */
[----:B------:R-:W-:Y:S02]  /*2e70*/  @!P6 IMAD R27, R27, R3, R0 ;  /* 0x000000031b1be224 */ /* 0x000fe400078e0200 */
[----:B------:R-:W5:Y:S02]  /*2e80*/  @!P5 LDG.E.64 R24, desc[UR8][R24.64] ;  /* 0x000000081818d981 */ /* 0x000f64000c1e1b00 */
[----:B--2---:R-:W-:-:S06]  /*2e90*/  @!P6 IMAD.WIDE.U32 R26, R27, 0x8, R76 ;  /* 0x000000081b1ae825 */ /* 0x004fcc00078e004c */
[----:B------:R-:W2:Y:S01]  /*2ea0*/  @!P6 LDG.E.64 R26, desc[UR8][R26.64] ;  /* 0x000000081a1ae981 */ /* 0x000ea2000c1e1b00 */
[----:B------:R-:W-:Y:S01]  /*2eb0*/  IADD3 R28, PT, PT, R28, 0x4, RZ ;  /* 0x000000041c1c7810 */ /* 0x000fe20007ffe0ff */
[----:B0--3--:R-:W-:Y:S01]  /*2ec0*/  @!P1 FADD.FTZ R32, R32, R20 ;  /* 0x0000001420209221 */ /* 0x009fe20000010000 */
[----:B------:R-:W-:-:S03]  /*2ed0*/  @!P1 FADD.FTZ R33, R33, R21 ;  /* 0x0000001521219221 */ /* 0x000fc60000010000 */
[----:B----4-:R-:W-:Y:S01]  /*2ee0*/  @!P3 FADD.FTZ R32, R32, R22 ;  /* 0x000000162020b221 */ /* 0x010fe20000010000 */
[----:B------:R-:W-:-:S03]  /*2ef0*/  @!P3 FADD.FTZ R33, R33, R23 ;  /* 0x000000172121b221 */ /* 0x000fc60000010000 */
[----:B-----5:R-:W-:Y:S01]  /*2f00*/  @!P5 FADD.FTZ R32, R32, R24 ;  /* 0x000000182020d221 */ /* 0x020fe20000010000 */
[----:B------:R-:W-:-:S03]  /*2f10*/  @!P5 FADD.FTZ R33, R33, R25 ;  /* 0x000000192121d221 */ /* 0x000fc60000010000 */
[----:B--2---:R-:W-:Y:S01]  /*2f20*/  @!P6 FADD.FTZ R32, R32, R26 ;  /* 0x0000001a2020e221 */ /* 0x004fe20000010000 */
[----:B------:R-:W-:-:S07]  /*2f30*/  @!P6 FADD.FTZ R33, R33, R27 ;  /* 0x0000001b2121e221 */ /* 0x000fce0000010000 */
.L_x_17:
[----:B------:R-:W-:-:S13]  /*2f40*/  LOP3.LUT P1, R20, R4, 0x3, RZ, 0xc0, !PT ;  /* 0x0000000304147812 */ /* 0x000fda000782c0ff */
[----:B------:R-:W-:Y:S05]  /*2f50*/  @!P1 BRA `(.L_x_12) ;  /* 0x00000000006c9947 */ /* 0x000fea0003800000 */
[----:B------:R-:W-:Y:S02]  /*2f60*/  ISETP.NE.AND P1, PT, R20, 0x1, PT ;  /* 0x000000011400780c */ /* 0x000fe40003f25270 */
[----:B-1----:R-:W-:-:S11]  /*2f70*/  LOP3.LUT R24, R4, 0x1, RZ, 0xc0, !PT ;  /* 0x0000000104187812 */ /* 0x002fd600078ec0ff */
[----:B------:R-:W-:Y:S05]  /*2f80*/  @!P1 BRA `(.L_x_18) ;  /* 0x0000000000389947 */ /* 0x000fea0003800000 */
[C---:B------:R-:W-:Y:S02]  /*2f90*/  ISETP.EQ.OR P3, PT, R28.reuse, UR10, P2 ;  /* 0x0000000a1c007c0c */ /* 0x040fe40009762670 */
[----:B------:R-:W-:-:S04]  /*2fa0*/  IADD3 R23, PT, PT, R28, 0x1, RZ ;  /* 0x000000011c177810 */ /* 0x000fc80007ffe0ff */
[----:B------:R-:W-:-:S07]  /*2fb0*/  ISETP.EQ.OR P1, PT, R23, UR10, P2 ;  /* 0x0000000a17007c0c */ /* 0x000fce0009722670 */
[----:B------:R-:W-:-:S04]  /*2fc0*/  @!P3 IMAD R21, R28, R3, R0 ;  /* 0x000000031c15b224 */ /* 0x000fc800078e0200 */
[----:B------:R-:W-:-:S04]  /*2fd0*/  @!P3 IMAD.WIDE.U32 R20, R21, 0x8, R76 ;  /* 0x000000081514b825 */ /* 0x000fc800078e004c */
[----:B------:R-:W-:Y:S02]  /*2fe0*/  @!P1 IMAD R23, R23, R3, R0 ;  /* 0x0000000317179224 */ /* 0x000fe400078e0200 */
[----:B------:R-:W0:Y:S02]  /*2ff0*/  @!P3 LDG.E.64 R20, desc[UR8][R20.64] ;  /* 0x000000081414b981 */ /* 0x000e24000c1e1b00 */
[----:B------:R-:W-:-:S06]  /*3000*/  @!P1 IMAD.WIDE.U32 R22, R23, 0x8, R76 ;  /* 0x0000000817169825 */ /* 0x000fcc00078e004c */
[----:B------:R-:W4:Y:S01]  /*3010*/  @!P1 LDG.E.64 R22, desc[UR8][R22.64] ;  /* 0x0000000816169981 */ /* 0x000f22000c1e1b00 */
[----:B------:R-:W-:Y:S01]  /*3020*/  IADD3 R28, PT, PT, R28, 0x2, RZ ;  /* 0x000000021c1c7810 */ /* 0x000fe20007ffe0ff */
[----:B0--3--:R-:W-:Y:S01]  /*3030*/  @!P3 FADD.FTZ R32, R32, R20 ;  /* 0x000000142020b221 */ /* 0x009fe20000010000 */
[----:B------:R-:W-:-:S03]  /*3040*/  @!P3 FADD.FTZ R33, R33, R21 ;  /* 0x000000152121b221 */ /* 0x000fc60000010000 */
[----:B----4-:R-:W-:Y:S01]  /*3050*/  @!P1 FADD.FTZ R32, R32, R22 ;  /* 0x0000001620209221 */ /* 0x010fe20000010000 */
[----:B------:R-:W-:-:S07]  /*3060*/  @!P1 FADD.FTZ R33, R33, R23 ;  /* 0x0000001721219221 */ /* 0x000fce0000010000 */
.L_x_18:
[----:B------:R-:W-:Y:S01]  /*3070*/  ISETP.EQ.OR P1, PT, R28, UR10, P2 ;  /* 0x0000000a1c007c0c */ /* 0x000fe20009722670 */
[----:B------:R-:W-:Y:S03]  /*3080*/  BSSY.RECONVERGENT B0, `(.L_x_12) ;  /* 0x0000008000007945 */ /* 0x000fe60003800200 */
[----:B------:R-:W-:-:S13]  /*3090*/  ISETP.NE.U32.OR P1, PT, R24, 0x1, P1 ;  /* 0x000000011800780c */ /* 0x000fda0000f25470 */
[----:B------:R-:W-:Y:S05]  /*30a0*/  @P1 BRA `(.L_x_19) ;  /* 0x0000000000141947 */ /* 0x000fea0003800000 */
[----:B------:R-:W-:-:S04]  /*30b0*/  IMAD R21, R3, R28, R0 ;  /* 0x0000001c03157224 */ /* 0x000fc800078e0200 */
[----:B------:R-:W-:-:S06]  /*30c0*/  IMAD.WIDE.U32 R20, R21, 0x8, R76 ;  /* 0x0000000815147825 */ /* 0x000fcc00078e004c */
[----:B------:R-:W0:Y:S02]  /*30d0*/  LDG.E.64 R20, desc[UR8][R20.64] ;  /* 0x0000000814147981 */ /* 0x000e24000c1e1b00 */
[----:B0--3--:R-:W-:Y:S01]  /*30e0*/  FADD.FTZ R32, R32, R20 ;  /* 0x0000001420207221 */ /* 0x009fe20000010000 */
[----:B------:R-:W-:-:S07]  /*30f0*/  FADD.FTZ R33, R33, R21 ;  /* 0x0000001521217221 */ /* 0x000fce0000010000 */
.L_x_19:
[----:B------:R-:W-:Y:S05]  /*3100*/  BSYNC.RECONVERGENT B0 ;  /* 0x0000000000007941 */ /* 0x000fea0003800200 */
.L_x_12:
[----:B------:R-:W5:Y:S01]  /*3110*/  S2UR UR7, SR_CgaCtaId ;  /* 0x00000000000779c3 */ /* 0x000f620000008800 */
[----:B------:R-:W-:Y:S01]  /*3120*/  UMOV UR6, 0x400 ;  /* 0x0000040000067882 */ /* 0x000fe20000000000 */
[----:B----4-:R-:W-:Y:S01]  /*3130*/  SHF.L.U32 R23, R38, 0x10, RZ ;  /* 0x0000001026177819 */ /* 0x010fe200000006ff */
[----:B------:R-:W4:Y:S01]  /*3140*/  LDCU.64 UR14, c[0x0][0x400] ;  /* 0x00008000ff0e77ac */ /* 0x000f220008000a00 */
[----:B------:R-:W-:Y:S02]  /*3150*/  SHF.L.U32 R61, R61, 0x10, RZ ;  /* 0x000000103d3d7819 */ /* 0x000fe400000006ff */
[----:B------:R-:W-:Y:S02]  /*3160*/  SHF.L.U32 R25, R36, 0x10, RZ ;  /* 0x0000001024197819 */ /* 0x000fe400000006ff */
[----:B------:R-:W-:Y:S01]  /*3170*/  SHF.L.U32 R59, R59, 0x10, RZ ;  /* 0x000000103b3b7819 */ /* 0x000fe200000006ff */
[----:B------:R-:W-:Y:S01]  /*3180*/  FADD.FTZ R36, -R14, R61 ;  /* 0x0000003d0e247221 */ /* 0x000fe20000010100 */
[----:B------:R-:W-:Y:S01]  /*3190*/  SHF.L.U32 R27, R34, 0x10, RZ ;  /* 0x00000010221b7819 */ /* 0x000fe200000006ff */
[C---:B------:R-:W-:Y:S01]  /*31a0*/  FADD.FTZ R34, -R14.reuse, R23 ;  /* 0x000000170e227221 */ /* 0x040fe20000010100 */
[----:B------:R-:W-:Y:S01]  /*31b0*/  SHF.L.U32 R57, R57, 0x10, RZ ;  /* 0x0000001039397819 */ /* 0x000fe200000006ff */
[----:B------:R-:W-:Y:S01]  /*31c0*/  FADD.FTZ R28, -R14, R25 ;  /* 0x000000190e1c7221 */ /* 0x000fe20000010100 */
[----:B------:R-:W-:Y:S01]  /*31d0*/  SHF.L.U32 R29, R8, 0x10, RZ ;  /* 0x00000010081d7819 */ /* 0x000fe200000006ff */
[C---:B------:R-:W-:Y:S01]  /*31e0*/  FADD.FTZ R30, -R14.reuse, R59 ;  /* 0x0000003b0e1e7221 */ /* 0x040fe20000010100 */
[----:B------:R-:W-:Y:S01]  /*31f0*/  SHF.L.U32 R15, R15, 0x10, RZ ;  /* 0x000000100f0f7819 */ /* 0x000fe200000006ff */
[C---:B--2---:R-:W-:Y:S01]  /*3200*/  FADD.FTZ R26, -R14.reuse, R57 ;  /* 0x000000390e1a7221 */ /* 0x044fe20000010100 */
[----:B------:R-:W-:Y:S01]  /*3210*/  SHF.L.U32 R37, R37, 0x10, RZ ;  /* 0x0000001025257819 */ /* 0x000fe200000006ff */
[----:B------:R-:W-:Y:S01]  /*3220*/  FADD.FTZ R22, -R14, R29 ;  /* 0x0000001d0e167221 */ /* 0x000fe20000010100 */
[----:B------:R-:W-:Y:S01]  /*3230*/  SHF.L.U32 R62, R62, 0x10, RZ ;  /* 0x000000103e3e7819 */ /* 0x000fe200000006ff */
[----:B-1----:R-:W-:Y:S01]  /*3240*/  FADD.FTZ R24, -R14, R15 ;  /* 0x0000000f0e187221 */ /* 0x002fe20000010100 */
[-C--:B------:R-:W-:Y:S01]  /*3250*/  FMUL.FTZ R31, R34, R63.reuse ;  /* 0x0000003f221f7220 */ /* 0x080fe20000410000 */
[----:B------:R-:W-:Y:S01]  /*3260*/  FMUL.FTZ R38, R36, R63 ;  /* 0x0000003f24267220 */ /* 0x000fe20000410000 */
[----:B-----5:R-:W-:-:S09]  /*3270*/  ULEA UR6, UR7, UR6, 0x18 ;  /* 0x0000000607067291 */ /* 0x020fd2000f8ec0ff */
[----:B------:R0:W-:Y:S01]  /*3280*/  @!P2 STS.64 [UR6+0xc8], R32 ;  /* 0x0000c820ff00a988 */ /* 0x0001e20008000a06 */
[----:B------:R-:W-:Y:S01]  /*3290*/  BAR.SYNC.DEFER_BLOCKING 0x0 ;  /* 0x0000000000007b1d */ /* 0x000fe20000010000 */
[----:B0--3--:R-:W-:-:S05]  /*32a0*/  FADD.FTZ R32, -R14, R27 ;  /* 0x0000001b0e207221 */ /* 0x009fca0000010100 */
[----:B------:R-:W0:Y:S01]  /*32b0*/  LDS.64 R20, [UR6+0xc8] ;  /* 0x0000c806ff147984 */ /* 0x000e220008000a00 */
[----:B------:R-:W0:Y:S02]  /*32c0*/  LDCU UR6, c[0x0][0x42c] ;  /* 0x00008580ff0677ac */ /* 0x000e240008000800 */
[----:B0-----:R-:W-:Y:S01]  /*32d0*/  FMUL.FTZ R8, R20, UR6 ;  /* 0x0000000614087c20 */ /* 0x001fe20008410000 */
[----:B------:R-:W-:Y:S01]  /*32e0*/  FMUL.FTZ R23, R21, UR6 ;  /* 0x0000000615177c20 */ /* 0x000fe20008410000 */
[----:B----4-:R-:W-:Y:S06]  /*32f0*/  @!P4 BRA `(.L_x_20) ;  /* 0x000000000048c947 */ /* 0x010fec0003800000 */
[----:B------:R-:W-:Y:S01]  /*3300*/  FFMA.FTZ R15, R19, R38, R17 ;  /* 0x00000026130f7223 */ /* 0x000fe20000010011 */
[----:B------:R-:W-:-:S03]  /*3310*/  FFMA.FTZ R14, R18, R31, R16 ;  /* 0x0000001f120e7223 */ /* 0x000fc60000010010 */
[----:B------:R-:W-:Y:S01]  /*3320*/  FMUL.FTZ R25, R15, -1.4426950216293334961 ;  /* 0xbfb8aa3b0f197820 */ /* 0x000fe20000410000 */
[----:B------:R-:W-:-:S05]  /*3330*/  FMUL.FTZ R20, R14, -1.4426950216293334961 ;  /* 0xbfb8aa3b0e147820 */ /* 0x000fca0000410000 */
[----:B------:R-:W0:Y:S04]  /*3340*/  MUFU.EX2 R25, R25 ;  /* 0x0000001900197308 */ /* 0x000e280000000800 */
[----:B------:R-:W1:Y:S01]  /*3350*/  MUFU.EX2 R20, R20 ;  /* 0x0000001400147308 */ /* 0x000e620000000800 */
[----:B0-----:R-:W-:Y:S01]  /*3360*/  FADD.FTZ R27, R25, 1 ;  /* 0x3f800000191b7421 */ /* 0x001fe20000010000 */
[----:B-1----:R-:W-:-:S05]  /*3370*/  FADD.FTZ R21, R20, 1 ;  /* 0x3f80000014157421 */ /* 0x002fca0000010000 */
[----:B------:R-:W0:Y:S08]  /*3380*/  MUFU.RCP R27, R27 ;  /* 0x0000001b001b7308 */ /* 0x000e300000001000 */
[----:B------:R-:W1:Y:S01]  /*3390*/  MUFU.RCP R34, R21 ;  /* 0x0000001500227308 */ /* 0x000e620000001000 */
[----:B0-----:R-:W-:Y:S01]  /*33a0*/  FADD.FTZ R36, -R27, 1 ;  /* 0x3f8000001b247421 */ /* 0x001fe20000010100 */
[----:B------:R-:W-:-:S03]  /*33b0*/  FMUL.FTZ R62, R62, R27 ;  /* 0x0000001b3e3e7220 */ /* 0x000fc60000410000 */
[----:B------:R-:W-:Y:S01]  /*33c0*/  FFMA.FTZ R15, R15, R36, 1 ;  /* 0x3f8000000f0f7423 */ /* 0x000fe20000010024 */
[----:B-1----:R-:W-:Y:S01]  /*33d0*/  FADD.FTZ R29, -R34, 1 ;  /* 0x3f800000221d7421 */ /* 0x002fe20000010100 */
[----:B------:R-:W-:Y:S02]  /*33e0*/  FMUL.FTZ R37, R37, R34 ;  /* 0x0000002225257220 */ /* 0x000fe40000410000 */
[----:B------:R-:W-:Y:S01]  /*33f0*/  FMUL.FTZ R62, R62, R15 ;  /* 0x0000000f3e3e7220 */ /* 0x000fe20000410000 */
[----:B------:R-:W-:-:S04]  /*3400*/  FFMA.FTZ R14, R14, R29, 1 ;  /* 0x3f8000000e0e7423 */ /* 0x000fc8000001001d */
[----:B------:R-:W-:-:S07]  /*3410*/  FMUL.FTZ R37, R37, R14 ;  /* 0x0000000e25257220 */ /* 0x000fce0000410000 */
.L_x_20:
[----:B------:R-:W-:Y:S04]  /*3420*/  BSSY.RECONVERGENT B0, `(.L_x_21) ;  /* 0x0000014000007945 */ /* 0x000fe80003800200 */
[----:B------:R-:W-:Y:S05]  /*3430*/  @P0 BRA `(.L_x_22) ;  /* 0x0000000000480947 */ /* 0x000fea0003800000 */
[----:B------:R-:W0:Y:S01]  /*3440*/  LDCU.64 UR12, c[0x0][0x3f8] ;  /* 0x00007f00ff0c77ac */ /* 0x000e220008000a00 */
[C-C-:B------:R-:W-:Y:S01]  /*3450*/  FFMA.FTZ R15, R8.reuse, R31, R23.reuse ;  /* 0x0000001f080f7223 */ /* 0x140fe20000010017 */
[----:B------:R-:W-:Y:S01]  /*3460*/  FFMA.FTZ R14, R8, R38, R23 ;  /* 0x00000026080e7223 */ /* 0x000fe20000010017 */
[----:B------:R-:W1:Y:S02]  /*3470*/  LDCU.64 UR6, c[0x0][0x380] ;  /* 0x00007000ff0677ac */ /* 0x000e640008000a00 */
[----:B------:R-:W-:Y:S01]  /*3480*/  FFMA.FTZ R20, R18, R37, -R15 ;  /* 0x0000002512147223 */ /* 0x000fe2000001080f */
[----:B------:R-:W-:Y:S01]  /*3490*/  FFMA.FTZ R62, R19, R62, -R14 ;  /* 0x0000003e133e7223 */ /* 0x000fe2000001080e */
[----:B------:R-:W-:Y:S02]  /*34a0*/  MOV R14, R68 ;  /* 0x00000044000e7202 */ /* 0x000fe40000000f00 */
[----:B------:R-:W-:Y:S01]  /*34b0*/  MOV R15, R67 ;  /* 0x00000043000f7202 */ /* 0x000fe20000000f00 */
[----:B------:R-:W-:Y:S01]  /*34c0*/  FMUL.FTZ R25, R62, R63 ;  /* 0x0000003f3e197220 */ /* 0x000fe20000410000 */
[----:B0-----:R-:W-:-:S02]  /*34d0*/  IMAD R34, R7, UR12, RZ ;  /* 0x0000000c07227c24 */ /* 0x001fc4000f8e02ff */
[----:B------:R-:W-:-:S04]  /*34e0*/  IMAD.WIDE.U32 R14, R55, UR12, R14 ;  /* 0x0000000c370e7c25 */ /* 0x000fc8000f8e000e */
[----:B------:R-:W-:Y:S02]  /*34f0*/  IMAD R21, R55, UR13, R34 ;  /* 0x0000000d37157c24 */ /* 0x000fe4000f8e0222 */
[----:B------:R-:W-:Y:S01]  /*3500*/  FMUL.FTZ R34, R20, R63 ;  /* 0x0000003f14227220 */ /* 0x000fe20000410000 */
[C---:B-1----:R-:W-:Y:S02]  /*3510*/  LEA R20, P0, R14.reuse, UR6, 0x1 ;  /* 0x000000060e147c11 */ /* 0x042fe4000f8008ff */
[----:B------:R-:W-:Y:S02]  /*3520*/  IADD3 R21, PT, PT, R15, R21, RZ ;  /* 0x000000150f157210 */ /* 0x000fe40007ffe0ff */
[----:B------:R-:W-:Y:S02]  /*3530*/  F2FP.BF16.F32.PACK_AB R25, R25, R34 ;  /* 0x000000221919723e */ /* 0x000fe400000010ff */
[----:B------:R-:W-:-:S05]  /*3540*/  LEA.HI.X R21, R14, UR7, R21, 0x1, P0 ;  /* 0x000000070e157c11 */ /* 0x000fca00080f0c15 */
[----:B------:R0:W-:Y:S02]  /*3550*/  STG.E desc[UR8][R20.64], R25 ;  /* 0x0000001914007986 */ /* 0x0001e4000c101908 */
.L_x_22:
[----:B------:R-:W-:Y:S05]  /*3560*/  BSYNC.RECONVERGENT B0 ;  /* 0x0000000000007941 */ /* 0x000fea0003800200 */
.L_x_21:
[----:B------:R-:W-:Y:S01]  /*3570*/  UISETP.NE.AND UP0, UPT, UR11, URZ, UPT ;  /* 0x000000ff0b00728c */ /* 0x000fe2000bf05270 */
[-C--:B------:R-:W-:Y:S01]  /*3580*/  FMUL.FTZ R15, R28, R63.reuse ;  /* 0x0000003f1c0f7220 */ /* 0x080fe20000410000 */
[-C--:B------:R-:W-:Y:S01]  /*3590*/  FMUL.FTZ R30, R30, R63.reuse ;  /* 0x0000003f1e1e7220 */ /* 0x080fe20000410000 */
[-C--:B------:R-:W-:Y:S01]  /*35a0*/  FMUL.FTZ R32, R32, R63.reuse ;  /* 0x0000003f20207220 */ /* 0x080fe20000410000 */
[-C--:B------:R-:W-:Y:S01]  /*35b0*/  FMUL.FTZ R26, R26, R63.reuse ;  /* 0x0000003f1a1a7220 */ /* 0x080fe20000410000 */
[-C--:B------:R-:W-:Y:S01]  /*35c0*/  FMUL.FTZ R22, R22, R63.reuse ;  /* 0x0000003f16167220 */ /* 0x080fe20000410000 */
[----:B------:R-:W-:Y:S01]  /*35d0*/  ISETP.GE.U32.AND P0, PT, R50, UR14, PT ;  /* 0x0000000e32007c0c */ /* 0x000fe2000bf06070 */
[----:B------:R-:W-:Y:S01]  /*35e0*/  FMUL.FTZ R24, R24, R63 ;  /* 0x0000003f18187220 */ /* 0x000fe20000410000 */
[----:B------:R-:W-:Y:S01]  /*35f0*/  ISETP.GE.U32.AND P1, PT, R49, UR14, PT ;  /* 0x0000000e31007c0c */ /* 0x000fe2000bf26070 */
[C-C-:B------:R-:W-:Y:S01]  /*3600*/  FFMA.FTZ R33, R8.reuse, R15, R23.reuse ;  /* 0x0000000f08217223 */ /* 0x140fe20000010017 */
[C-C-:B------:R-:W-:Y:S01]  /*3610*/  FFMA.FTZ R36, R8.reuse, R30, R23.reuse ;  /* 0x0000001e08247223 */ /* 0x140fe20000010017 */
[C-C-:B------:R-:W-:Y:S01]  /*3620*/  FFMA.FTZ R27, R8.reuse, R32, R23.reuse ;  /* 0x00000020081b7223 */ /* 0x140fe20000010017 */
[C-C-:B------:R-:W-:Y:S01]  /*3630*/  FFMA.FTZ R28, R8.reuse, R26, R23.reuse ;  /* 0x0000001a081c7223 */ /* 0x140fe20000010017 */
[--C-:B0-----:R-:W-:Y:S01]  /*3640*/  FFMA.FTZ R25, R8, R22, R23.reuse ;  /* 0x0000001608197223 */ /* 0x101fe20000010017 */
[----:B------:R-:W-:Y:S01]  /*3650*/  ISETP.GE.U32.AND P2, PT, R48, UR14, PT ;  /* 0x0000000e30007c0c */ /* 0x000fe2000bf46070 */
[----:B------:R-:W-:Y:S01]  /*3660*/  FFMA.FTZ R8, R8, R24, R23 ;  /* 0x0000001808087223 */ /* 0x000fe20000010017 */
[----:B------:R-:W-:-:S02]  /*3670*/  ISETP.GE.AND.EX P0, PT, R9, UR15, PT, P0 ;  /* 0x0000000f09007c0c */ /* 0x000fc4000bf06300 */
[----:B------:R-:W-:Y:S02]  /*3680*/  ISETP.GE.AND.EX P1, PT, R11, UR15, PT, P1 ;  /* 0x0000000f0b007c0c */ /* 0x000fe4000bf26310 */
[----:B------:R-:W-:Y:S02]  /*3690*/  SHF.L.U32 R35, R35, 0x10, RZ ;  /* 0x0000001023237819 */ /* 0x000fe400000006ff */
[----:B------:R-:W-:Y:S01]  /*36a0*/  SHF.L.U32 R60, R60, 0x10, RZ ;  /* 0x000000103c3c7819 */ /* 0x000fe200000006ff */
[----:B------:R-:W-:Y:S08]  /*36b0*/  BRA.U !UP0, `(.L_x_23) ;  /* 0x0000000108487547 */ /* 0x000ff0000b800000 */
[----:B------:R-:W-:Y:S01]  /*36c0*/  FFMA.FTZ R14, R18, R15, R16 ;  /* 0x0000000f120e7223 */ /* 0x000fe20000010010 */
[----:B------:R-:W-:-:S03]  /*36d0*/  FFMA.FTZ R15, R19, R30, R17 ;  /* 0x0000001e130f7223 */ /* 0x000fc60000010011 */
[----:B------:R-:W-:Y:S01]  /*36e0*/  FMUL.FTZ R20, R14, -1.4426950216293334961 ;  /* 0xbfb8aa3b0e147820 */ /* 0x000fe20000410000 */
[----:B------:R-:W-:-:S05]  /*36f0*/  FMUL.FTZ R23, R15, -1.4426950216293334961 ;  /* 0xbfb8aa3b0f177820 */ /* 0x000fca0000410000 */
[----:B------:R-:W0:Y:S04]  /*3700*/  MUFU.EX2 R20, R20 ;  /* 0x0000001400147308 */ /* 0x000e280000000800 */
[----:B------:R-:W1:Y:S01]  /*3710*/  MUFU.EX2 R23, R23 ;  /* 0x0000001700177308 */ /* 0x000e620000000800 */
[----:B0-----:R-:W-:Y:S01]  /*3720*/  FADD.FTZ R21, R20, 1 ;  /* 0x3f80000014157421 */ /* 0x001fe20000010000 */
[----:B-1----:R-:W-:-:S03]  /*3730*/  FADD.FTZ R29, R23, 1 ;  /* 0x3f800000171d7421 */ /* 0x002fc60000010000 */
        /* <DEDUP_REMOVED lines=10> */
.L_x_23:
[----:B------:R-:W-:Y:S01]  /*37e0*/  BSSY.RECONVERGENT B0, `(.L_x_24) ;  /* 0x0000012000007945 */ /* 0x000fe20003800200 */
[----:B------:R-:W-:Y:S01]  /*37f0*/  FFMA.FTZ R20, R18, R35, -R33 ;  /* 0x0000002312147223 */ /* 0x000fe20000010821 */
[----:B------:R-:W-:Y:S02]  /*3800*/  FFMA.FTZ R36, R19, R60, -R36 ;  /* 0x0000003c13247223 */ /* 0x000fe40000010824 */
[----:B------:R-:W-:Y:S05]  /*3810*/  @P0 BRA `(.L_x_25) ;  /* 0x0000000000380947 */ /* 0x000fea0003800000 */
[----:B------:R-:W0:Y:S01]  /*3820*/  LDCU.64 UR6, c[0x0][0x3f8] ;  /* 0x00007f00ff0677ac */ /* 0x000e220008000a00 */
[----:B------:R-:W-:Y:S01]  /*3830*/  MOV R14, R68 ;  /* 0x00000044000e7202 */ /* 0x000fe20000000f00 */
[----:B------:R-:W-:Y:S01]  /*3840*/  FMUL.FTZ R30, R20, R63 ;  /* 0x0000003f141e7220 */ /* 0x000fe20000410000 */
[----:B------:R-:W-:Y:S01]  /*3850*/  MOV R15, R67 ;  /* 0x00000043000f7202 */ /* 0x000fe20000000f00 */
[----:B------:R-:W1:Y:S01]  /*3860*/  LDCU.64 UR12, c[0x0][0x380] ;  /* 0x00007000ff0c77ac */ /* 0x000e620008000a00 */
[----:B------:R-:W-:-:S05]  /*3870*/  FMUL.FTZ R23, R36, R63 ;  /* 0x0000003f24177220 */ /* 0x000fca0000410000 */
[----:B------:R-:W-:Y:S01]  /*3880*/  F2FP.BF16.F32.PACK_AB R23, R23, R30 ;  /* 0x0000001e1717723e */ /* 0x000fe200000010ff */
[----:B0-----:R-:W-:Y:S02]  /*3890*/  IMAD R21, R9, UR6, RZ ;  /* 0x0000000609157c24 */ /* 0x001fe4000f8e02ff */
[----:B------:R-:W-:-:S04]  /*38a0*/  IMAD.WIDE.U32 R14, R50, UR6, R14 ;  /* 0x00000006320e7c25 */ /* 0x000fc8000f8e000e */
[----:B------:R-:W-:Y:S01]  /*38b0*/  IMAD R21, R50, UR7, R21 ;  /* 0x0000000732157c24 */ /* 0x000fe2000f8e0215 */
[----:B-1----:R-:W-:-:S04]  /*38c0*/  LEA R20, P0, R14, UR12, 0x1 ;  /* 0x0000000c0e147c11 */ /* 0x002fc8000f8008ff */
[----:B------:R-:W-:-:S04]  /*38d0*/  IADD3 R21, PT, PT, R15, R21, RZ ;  /* 0x000000150f157210 */ /* 0x000fc80007ffe0ff */
[----:B------:R-:W-:-:S05]  /*38e0*/  LEA.HI.X R21, R14, UR13, R21, 0x1, P0 ;  /* 0x0000000d0e157c11 */ /* 0x000fca00080f0c15 */
[----:B------:R0:W-:Y:S02]  /*38f0*/  STG.E desc[UR8][R20.64], R23 ;  /* 0x0000001714007986 */ /* 0x0001e4000c101908 */
.L_x_25:
[----:B------:R-:W-:Y:S05]  /*3900*/  BSYNC.RECONVERGENT B0 ;  /* 0x0000000000007941 */ /* 0x000fea0003800200 */
.L_x_24:
[----:B------:R-:W-:Y:S02]  /*3910*/  SHF.L.U32 R12, R12, 0x10, RZ ;  /* 0x000000100c0c7819 */ /* 0x000fe400000006ff */
[----:B------:R-:W-:Y:S01]  /*3920*/  SHF.L.U32 R58, R58, 0x10, RZ ;  /* 0x000000103a3a7819 */ /* 0x000fe200000006ff */
[----:B------:R-:W-:Y:S06]  /*3930*/  BRA.U !UP0, `(.L_x_26) ;  /* 0x0000000108487547 */ /* 0x000fec000b800000 */
[----:B------:R-:W-:Y:S01]  /*3940*/  FFMA.FTZ R32, R18, R32, R16 ;  /* 0x0000002012207223 */ /* 0x000fe20000010010 */
[----:B------:R-:W-:-:S03]  /*3950*/  FFMA.FTZ R26, R19, R26, R17 ;  /* 0x0000001a131a7223 */ /* 0x000fc60000010011 */
[----:B------:R-:W-:Y:S01]  /*3960*/  FMUL.FTZ R14, R32, -1.4426950216293334961 ;  /* 0xbfb8aa3b200e7820 */ /* 0x000fe20000410000 */
[----:B0-----:R-:W-:-:S05]  /*3970*/  FMUL.FTZ R20, R26, -1.4426950216293334961 ;  /* 0xbfb8aa3b1a147820 */ /* 0x001fca0000410000 */
        /* <DEDUP_REMOVED lines=14> */
.L_x_26:
[----:B------:R-:W-:Y:S01]  /*3a60*/  BSSY.RECONVERGENT B0, `(.L_x_27) ;  /* 0x0000012000007945 */ /* 0x000fe20003800200 */
[----:B------:R-:W-:Y:S01]  /*3a70*/  FFMA.FTZ R12, R18, R12, -R27 ;  /* 0x0000000c120c7223 */ /* 0x000fe2000001081b */
[----:B------:R-:W-:Y:S02]  /*3a80*/  FFMA.FTZ R28, R19, R58, -R28 ;  /* 0x0000003a131c7223 */ /* 0x000fe4000001081c */
[----:B------:R-:W-:Y:S05]  /*3a90*/  @P1 BRA `(.L_x_28) ;  /* 0x0000000000381947 */ /* 0x000fea0003800000 */
[----:B------:R-:W1:Y:S01]  /*3aa0*/  LDCU.64 UR6, c[0x0][0x3f8] ;  /* 0x00007f00ff0677ac */ /* 0x000e620008000a00 */
[----:B------:R-:W-:Y:S01]  /*3ab0*/  MOV R14, R68 ;  /* 0x00000044000e7202 */ /* 0x000fe20000000f00 */
[----:B0-----:R-:W-:Y:S01]  /*3ac0*/  FMUL.FTZ R23, R12, R63 ;  /* 0x0000003f0c177220 */ /* 0x001fe20000410000 */
[----:B------:R-:W-:Y:S01]  /*3ad0*/  MOV R15, R67 ;  /* 0x00000043000f7202 */ /* 0x000fe20000000f00 */
[----:B------:R-:W0:Y:S01]  /*3ae0*/  LDCU.64 UR12, c[0x0][0x380] ;  /* 0x00007000ff0c77ac */ /* 0x000e220008000a00 */
[----:B------:R-:W-:Y:S01]  /*3af0*/  FMUL.FTZ R12, R28, R63 ;  /* 0x0000003f1c0c7220 */ /* 0x000fe20000410000 */
[----:B-1----:R-:W-:Y:S02]  /*3b00*/  IMAD R20, R11, UR6, RZ ;  /* 0x000000060b147c24 */ /* 0x002fe4000f8e02ff */
[----:B------:R-:W-:-:S04]  /*3b10*/  IMAD.WIDE.U32 R14, R49, UR6, R14 ;  /* 0x00000006310e7c25 */ /* 0x000fc8000f8e000e */
[----:B------:R-:W-:Y:S01]  /*3b20*/  IMAD R21, R49, UR7, R20 ;  /* 0x0000000731157c24 */ /* 0x000fe2000f8e0214 */
[----:B0-----:R-:W-:-:S04]  /*3b30*/  LEA R20, P0, R14, UR12, 0x1 ;  /* 0x0000000c0e147c11 */ /* 0x001fc8000f8008ff */
[----:B------:R-:W-:Y:S02]  /*3b40*/  IADD3 R21, PT, PT, R15, R21, RZ ;  /* 0x000000150f157210 */ /* 0x000fe40007ffe0ff */
[----:B------:R-:W-:Y:S02]  /*3b50*/  F2FP.BF16.F32.PACK_AB R15, R12, R23 ;  /* 0x000000170c0f723e */ /* 0x000fe400000010ff */
[----:B------:R-:W-:-:S05]  /*3b60*/  LEA.HI.X R21, R14, UR13, R21, 0x1, P0 ;  /* 0x0000000d0e157c11 */ /* 0x000fca00080f0c15 */
[----:B------:R1:W-:Y:S02]  /*3b70*/  STG.E desc[UR8][R20.64], R15 ;  /* 0x0000000f14007986 */ /* 0x0003e4000c101908 */
.L_x_28:
[----:B------:R-:W-:Y:S05]  /*3b80*/  BSYNC.RECONVERGENT B0 ;  /* 0x0000000000007941 */ /* 0x000fea0003800200 */
.L_x_27:
[----:B------:R-:W-:Y:S02]  /*3b90*/  SHF.L.U32 R10, R10, 0x10, RZ ;  /* 0x000000100a0a7819 */ /* 0x000fe400000006ff */
[----:B------:R-:W-:Y:S01]  /*3ba0*/  SHF.L.U32 R56, R56, 0x10, RZ ;  /* 0x0000001038387819 */ /* 0x000fe200000006ff */
[----:B------:R-:W-:Y:S06]  /*3bb0*/  BRA.U !UP0, `(.L_x_29) ;  /* 0x0000000108487547 */ /* 0x000fec000b800000 */
[----:B------:R-:W-:Y:S01]  /*3bc0*/  FFMA.FTZ R17, R19, R24, R17 ;  /* 0x0000001813117223 */ /* 0x000fe20000010011 */
[----:B------:R-:W-:-:S03]  /*3bd0*/  FFMA.FTZ R16, R18, R22, R16 ;  /* 0x0000001612107223 */ /* 0x000fc60000010010 */
[----:B01----:R-:W-:Y:S01]  /*3be0*/  FMUL.FTZ R20, R17, -1.4426950216293334961 ;  /* 0xbfb8aa3b11147820 */ /* 0x003fe20000410000 */
        /* <DEDUP_REMOVED lines=15> */
.L_x_29:
[----:B------:R-:W-:Y:S01]  /*3ce0*/  ISETP.GE.AND.EX P2, PT, R13, UR15, PT, P2 ;  /* 0x0000000f0d007c0c */ /* 0x000fe2000bf46320 */
[----:B------:R-:W-:Y:S01]  /*3cf0*/  FFMA.FTZ R10, R18, R10, -R25 ;  /* 0x0000000a120a7223 */ /* 0x000fe20000010819 */
[----:B------:R-:W-:Y:S01]  /*3d00*/  FFMA.FTZ R8, R19, R56, -R8 ;  /* 0x0000003813087223 */ /* 0x000fe20000010808 */
[----:B------:R-:W-:Y:S02]  /*3d10*/  BSSY.RECONVERGENT B0, `(.L_x_30) ;  /* 0x000000f000007945 */ /* 0x000fe40003800200 */
[-C--:B------:R-:W-:Y:S01]  /*3d20*/  FMUL.FTZ R10, R10, R63.reuse ;  /* 0x0000003f0a0a7220 */ /* 0x080fe20000410000 */
[----:B------:R-:W-:-:S07]  /*3d30*/  FMUL.FTZ R17, R8, R63 ;  /* 0x0000003f08117220 */ /* 0x000fce0000410000 */
[----:B------:R-:W-:Y:S05]  /*3d40*/  @P2 BRA `(.L_x_31) ;  /* 0x00000000002c2947 */ /* 0x000fea0003800000 */
[----:B------:R-:W1:Y:S01]  /*3d50*/  LDCU.64 UR6, c[0x0][0x3f8] ;  /* 0x00007f00ff0677ac */ /* 0x000e620008000a00 */
[----:B------:R-:W-:Y:S02]  /*3d60*/  MOV R66, R68 ;  /* 0x0000004400427202 */ /* 0x000fe40000000f00 */
[----:B------:R-:W-:Y:S01]  /*3d70*/  F2FP.BF16.F32.PACK_AB R17, R17, R10 ;  /* 0x0000000a1111723e */ /* 0x000fe200000010ff */
[----:B------:R-:W2:Y:S01]  /*3d80*/  LDCU.64 UR12, c[0x0][0x380] ;  /* 0x00007000ff0c77ac */ /* 0x000ea20008000a00 */
[----:B-1----:R-:W-:Y:S02]  /*3d90*/  IMAD R15, R13, UR6, RZ ;  /* 0x000000060d0f7c24 */ /* 0x002fe4000f8e02ff */
[----:B------:R-:W-:-:S04]  /*3da0*/  IMAD.WIDE.U32 R66, R48, UR6, R66 ;  /* 0x0000000630427c25 */ /* 0x000fc8000f8e0042 */
[----:B------:R-:W-:Y:S01]  /*3db0*/  IMAD R15, R48, UR7, R15 ;  /* 0x00000007300f7c24 */ /* 0x000fe2000f8e020f */
[----:B--2---:R-:W-:-:S04]  /*3dc0*/  LEA R14, P0, R66, UR12, 0x1 ;  /* 0x0000000c420e7c11 */ /* 0x004fc8000f8008ff */
[----:B------:R-:W-:-:S04]  /*3dd0*/  IADD3 R15, PT, PT, R67, R15, RZ ;  /* 0x0000000f430f7210 */ /* 0x000fc80007ffe0ff */
[----:B------:R-:W-:-:S05]  /*3de0*/  LEA.HI.X R15, R66, UR13, R15, 0x1, P0 ;  /* 0x0000000d420f7c11 */ /* 0x000fca00080f0c0f */
[----:B------:R2:W-:Y:S02]  /*3df0*/  STG.E desc[UR8][R14.64], R17 ;  /* 0x000000110e007986 */ /* 0x0005e4000c101908 */
.L_x_31:
[----:B------:R-:W-:Y:S05]  /*3e00*/  BSYNC.RECONVERGENT B0 ;  /* 0x0000000000007941 */ /* 0x000fea0003800200 */
.L_x_30:
[----:B------:R-:W-:Y:S02]  /*3e10*/  IADD3 R40, PT, PT, R3, R40, RZ ;  /* 0x0000002803287210 */ /* 0x000fe40007ffe0ff */
[----:B------:R-:W-:Y:S02]  /*3e20*/  IADD3 R39, PT, PT, R39, 0x1, RZ ;  /* 0x0000000127277810 */ /* 0x000fe40007ffe0ff */
[----:B------:R-:W-:-:S13]  /*3e30*/  ISETP.GE.AND P0, PT, R40, UR4, PT ;  /* 0x0000000428007c0c */ /* 0x000fda000bf06270 */
[----:B------:R-:W-:Y:S05]  /*3e40*/  @!P0 BRA `(.L_x_32) ;  /* 0xffffffc4003c8947 */ /* 0x000fea000383ffff */
.L_x_1:
[----:B------:R-:W3:Y:S01]  /*3e50*/  LDC R6, c[0x0][0x370] ;  /* 0x0000dc00ff067b82 */ /* 0x000ee20000000800 */
[----:B------:R-:W-:Y:S01]  /*3e60*/  ISETP.NE.AND P2, PT, R2, RZ, PT ;  /* 0x000000ff0200720c */ /* 0x000fe20003f45270 */
[----:B------:R-:W-:Y:S06]  /*3e70*/  BSSY.RECONVERGENT B0, `(.L_x_33) ;  /* 0x0000011000007945 */ /* 0x000fec0003800200 */
[----:B------:R-:W4:Y:S08]  /*3e80*/  LDC R7, c[0x0][0x374] ;  /* 0x0000dd00ff077b82 */ /* 0x000f300000000800 */
[----:B------:R-:W5:Y:S01]  /*3e90*/  LDC.64 R4, c[0x0][0x3c8] ;  /* 0x0000f200ff047b82 */ /* 0x000f620000000a00 */
[----:B---3--:R-:W-:-:S02]  /*3ea0*/  ISETP.NE.AND P1, PT, R6, 0x1, PT ;  /* 0x000000010600780c */ /* 0x008fc40003f25270 */
[----:B------:R-:W-:Y:S02]  /*3eb0*/  IADD3 R8, PT, PT, R6, -0x1, RZ ;  /* 0xffffffff06087810 */ /* 0x000fe40007ffe0ff */
[----:B----4-:R-:W-:-:S04]  /*3ec0*/  IADD3 R3, PT, PT, R7, -0x1, RZ ;  /* 0xffffffff07037810 */ /* 0x010fc80007ffe0ff */
[----:B------:R-:W-:Y:S02]  /*3ed0*/  ISETP.NE.AND P0, PT, R0, R3, PT ;  /* 0x000000030000720c */ /* 0x000fe40003f05270 */
[----:B------:R-:W-:Y:S02]  /*3ee0*/  SHF.L.U32 R0, R7, 0x1, RZ ;  /* 0x0000000107007819 */ /* 0x000fe400000006ff */
[----:B------:R-:W-:Y:S02]  /*3ef0*/  ISETP.NE.OR P0, PT, R8, UR10, P0 ;  /* 0x0000000a08007c0c */ /* 0x000fe40008705670 */
[----:B------:R-:W-:-:S05]  /*3f00*/  SEL R3, R0, RZ, P1 ;  /* 0x000000ff00037207 */ /* 0x000fca0000800000 */
[----:B-----5:R-:W-:Y:S01]  /*3f10*/  IMAD.WIDE.U32 R4, R3, 0x4, R4 ;  /* 0x0000000403047825 */ /* 0x020fe200078e0004 */
[----:B------:R-:W-:Y:S06]  /*3f20*/  @P2 BRA `(.L_x_34) ;  /* 0x0000000000142947 */ /* 0x000fec0003800000 */
[----:B------:R-:W-:Y:S01]  /*3f30*/  HFMA2 R3, -RZ, RZ, 0, 5.9604644775390625e-08 ;  /* 0x00000001ff037431 */ /* 0x000fe200000001ff */
[----:B------:R-:W-:Y:S06]  /*3f40*/  MEMBAR.ALL.GPU ;  /* 0x0000000000007992 */ /* 0x000fec000000a000 */
[----:B------:R-:W-:-:S00]  /*3f50*/  ERRBAR ;  /* 0x00000000000079ab */ /* 0x000fc00000000000 */
[----:B------:R-:W-:Y:S06]  /*3f60*/  CGAERRBAR ;  /* 0x00000000000075ab */ /* 0x000fec0000000000 */
[----:B------:R3:W-:Y:S02]  /*3f70*/  REDG.E.ADD.S32.STRONG.GPU desc[UR8][R4.64], R3 ;  /* 0x000000030400798e */ /* 0x0007e4000c12e308 */
.L_x_34:
[----:B------:R-:W-:Y:S05]  /*3f80*/  BSYNC.RECONVERGENT B0 ;  /* 0x0000000000007941 */ /* 0x000fea0003800200 */
.L_x_33:
[----:B------:R-:W-:Y:S05]  /*3f90*/  @P0 EXIT ;  /* 0x000000000000094d */ /* 0x000fea0003800000 */
[----:B------:R-:W-:Y:S05]  /*3fa0*/  @P2 BRA `(.L_x_35) ;  /* 0x0000000000202947 */ /* 0x000fea0003800000 */
[----:B------:R-:W-:-:S05]  /*3fb0*/  IMAD R0, R6, R7, RZ ;  /* 0x0000000706007224 */ /* 0x000fca00078e02ff */
[----:B------:R-:W-:-:S13]  /*3fc0*/  ISETP.NE.AND P0, PT, R0, -0x1, PT ;  /* 0xffffffff0000780c */ /* 0x000fda0003f05270 */
[----:B------:R-:W-:Y:S05]  /*3fd0*/  @!P0 BRA `(.L_x_35) ;  /* 0x0000000000148947 */ /* 0x000fea0003800000 */
.L_x_36:
[----:B---3--:R-:W3:Y:S04]  /*3fe0*/  LDG.E.STRONG.GPU R3, desc[UR8][R4.64] ;  /* 0x0000000804037981 */ /* 0x008ee8000c1ef900 */
[----:B---3--:R-:W-:Y:S01]  /*3ff0*/  CCTL.IVALL ;  /* 0x00000000ff00798f */ /* 0x008fe20002000000 */
[----:B------:R-:W-:Y:S05]  /*4000*/  YIELD ;  /* 0x0000000000007946 */ /* 0x000fea0003800000 */
[----:B------:R-:W-:-:S13]  /*4010*/  ISETP.NE.AND P0, PT, R3, R0, PT ;  /* 0x000000000300720c */ /* 0x000fda0003f05270 */
[----:B------:R-:W-:Y:S05]  /*4020*/  @P0 BRA `(.L_x_36) ;  /* 0xfffffffc00ec0947 */ /* 0x000fea000383ffff */
.L_x_35:
[----:B------:R-:W-:Y:S05]  /*4030*/  WARPSYNC.ALL ;  /* 0x0000000000007948 */ /* 0x000fea0003800000 */
[----:B------:R-:W3:Y:S08]  /*4040*/  LDC.64 R6, c[0x0][0x3f8] ;  /* 0x0000fe00ff067b82 */ /* 0x000ef00000000a00 */
[----:B------:R-:W-:Y:S01]  /*4050*/  BAR.SYNC.DEFER_BLOCKING 0x0 ;  /* 0x0000000000007b1d */ /* 0x000fe20000010000 */
[----:B---3--:R-:W-:-:S04]  /*4060*/  LEA.HI R3, P0, R7, R6, RZ, 0x1 ;  /* 0x0000000607037211 */ /* 0x008fc800078108ff */
[----:B------:R-:W-:-:S04]  /*4070*/  IADD3.X R0, PT, PT, RZ, R7, RZ, P0, !PT ;  /* 0x00000007ff007210 */ /* 0x000fc800007fe4ff */
[--C-:B------:R-:W-:Y:S02]  /*4080*/  SHF.R.S64 R3, R3, 0x1, R0.reuse ;  /* 0x0000000103037819 */ /* 0x100fe40000001000 */
[----:B------:R-:W-:Y:S02]  /*4090*/  SHF.R.S32.HI R0, RZ, 0x1, R0 ;  /* 0x00000001ff007819 */ /* 0x000fe40000011400 */
[----:B------:R-:W-:-:S04]  /*40a0*/  ISETP.GT.U32.AND P0, PT, R3, R2, PT ;  /* 0x000000020300720c */ /* 0x000fc80003f04070 */
[----:B------:R-:W-:-:S13]  /*40b0*/  ISETP.GT.AND.EX P0, PT, R0, RZ, PT, P0 ;  /* 0x000000ff0000720c */ /* 0x000fda0003f04300 */
[----:B------:R-:W-:Y:S05]  /*40c0*/  @!P0 EXIT ;  /* 0x000000000000894d */ /* 0x000fea0003800000 */
[----:B------:R-:W-:Y:S01]  /*40d0*/  IADD3 R4, P1, PT, R2, 0x2a0, RZ ;  /* 0x000002a002047810 */ /* 0x000fe20007f3e0ff */
[----:B------:R-:W-:Y:S01]  /*40e0*/  BSSY.RECONVERGENT B0, `(.L_x_37) ;  /* 0x000005c000007945 */ /* 0x000fe20003800200 */
[----:B------:R-:W-:Y:S02]  /*40f0*/  MOV R11, RZ ;  /* 0x000000ff000b7202 */ /* 0x000fe40000000f00 */
[----:B------:R-:W-:Y:S02]  /*4100*/  ISETP.GT.U32.AND P0, PT, R3, R4, PT ;  /* 0x000000040300720c */ /* 0x000fe40003f04070 */
[----:B------:R-:W-:-:S04]  /*4110*/  IADD3.X R5, PT, PT, RZ, R11, RZ, P1, !PT ;  /* 0x0000000bff057210 */ /* 0x000fc80000ffe4ff */
[----:B------:R-:W-:-:S04]  /*4120*/  ISETP.GT.AND.EX P0, PT, R0, R5, PT, P0 ;  /* 0x000000050000720c */ /* 0x000fc80003f04300 */
[----:B------:R-:W-:Y:S02]  /*4130*/  SEL R13, R3, R4, P0 ;  /* 0x00000004030d7207 */ /* 0x000fe40000000000 */
[----:B------:R-:W-:Y:S02]  /*4140*/  SEL R8, R0, R5, P0 ;  /* 0x0000000500087207 */ /* 0x000fe40000000000 */
[----:B------:R-:W-:-:S04]  /*4150*/  IADD3 R13, P0, PT, R13, -0x2a0, RZ ;  /* 0xfffffd600d0d7810 */ /* 0x000fc80007f1e0ff */
[----:B------:R-:W-:Y:S02]  /*4160*/  IADD3.X R8, PT, PT, R8, -0x1, RZ, P0, !PT ;  /* 0xffffffff08087810 */ /* 0x000fe400007fe4ff */
[----:B------:R-:W-:-:S04]  /*4170*/  ISETP.NE.U32.AND P0, PT, R13, R2, PT ;  /* 0x000000020d00720c */ /* 0x000fc80003f05070 */
[----:B------:R-:W-:-:S04]  /*4180*/  ISETP.NE.AND.EX P0, PT, R8, R11, PT, P0 ;  /* 0x0000000b0800720c */ /* 0x000fc80003f05300 */
[----:B--2---:R-:W-:-:S04]  /*4190*/  SEL R17, RZ, 0x1, !P0 ;  /* 0x00000001ff117807 */ /* 0x004fc80004000000 */
[----:B------:R-:W-:-:S04]  /*41a0*/  IADD3 R13, P0, P1, R13, -R17, -R2 ;  /* 0x800000110d0d7210 */ /* 0x000fc8000791e802 */
[----:B------:R-:W-:-:S04]  /*41b0*/  IADD3.X R8, PT, PT, R8, -0x1, ~R11, P0, P1 ;  /* 0xffffffff08087810 */ /* 0x000fc800007e2c0b */
[--C-:B-1----:R-:W-:Y:S02]  /*41c0*/  SHF.R.U32.HI R15, RZ, 0x5, R8.reuse ;  /* 0x00000005ff0f7819 */ /* 0x102fe40000011608 */
[----:B------:R-:W-:-:S03]  /*41d0*/  SHF.R.U64 R13, R13, 0x5, R8 ;  /* 0x000000050d0d7819 */ /* 0x000fc60000001208 */
[----:B------:R-:W-:-:S04]  /*41e0*/  IMAD.WIDE.U32 R4, R15, 0x30c30c31, RZ ;  /* 0x30c30c310f047825 */ /* 0x000fc800078e00ff */
[----:B------:R-:W-:-:S04]  /*41f0*/  IMAD.WIDE.U32 R8, P0, R13, 0xc30c30c, R4 ;  /* 0x0c30c30c0d087825 */ /* 0x000fc80007800004 */
[----:B------:R-:W-:Y:S01]  /*4200*/  IMAD.WIDE.U32 R4, R13, 0x30c30c31, RZ ;  /* 0x30c30c310d047825 */ /* 0x000fe200078e00ff */
[----:B------:R-:W-:Y:S02]  /*4210*/  IADD3.X R13, PT, PT, RZ, RZ, RZ, P0, !PT ;  /* 0x000000ffff0d7210 */ /* 0x000fe400007fe4ff */
[----:B------:R-:W-:Y:S02]  /*4220*/  MOV R12, R9 ;  /* 0x00000009000c7202 */ /* 0x000fe40000000f00 */
[----:B------:R-:W-:Y:S01]  /*4230*/  IADD3 RZ, P0, PT, R5, R8, RZ ;  /* 0x0000000805ff7210 */ /* 0x000fe20007f1e0ff */
[----:B------:R-:W-:-:S04]  /*4240*/  IMAD.WIDE.U32 R8, R6, 0x3, RZ ;  /* 0x0000000306087825 */ /* 0x000fc800078e00ff */
[----:B------:R-:W-:Y:S01]  /*4250*/  IMAD.WIDE.U32.X R4, R15, 0xc30c30c, R12, P0 ;  /* 0x0c30c30c0f047825 */ /* 0x000fe200000e040c */
[----:B------:R-:W-:Y:S02]  /*4260*/  LEA R13, R7, R7, 0x1 ;  /* 0x00000007070d7211 */ /* 0x000fe400078e08ff */
[----:B------:R-:W-:Y:S02]  /*4270*/  IADD3 R17, P0, PT, R17, R4, RZ ;  /* 0x0000000411117210 */ /* 0x000fe40007f1e0ff */
[----:B------:R-:W-:Y:S02]  /*4280*/  IADD3 R13, PT, PT, R9, R13, RZ ;  /* 0x0000000d090d7210 */ /* 0x000fe40007ffe0ff */
[----:B------:R-:W-:Y:S02]  /*4290*/  LOP3.LUT R10, R17, 0x3, RZ, 0xc0, !PT ;  /* 0x00000003110a7812 */ /* 0x000fe400078ec0ff */
[----:B------:R-:W-:Y:S02]  /*42a0*/  LEA.HI R30, P2, R13, R8, RZ, 0x1 ;  /* 0x000000080d1e7211 */ /* 0x000fe400078508ff */
[----:B------:R-:W-:-:S02]  /*42b0*/  ISETP.NE.U32.AND P1, PT, R10, 0x3, PT ;  /* 0x000000030a00780c */ /* 0x000fc40003f25070 */
[----:B------:R-:W-:Y:S02]  /*42c0*/  IADD3.X R4, PT, PT, RZ, R5, RZ, P0, !PT ;  /* 0x00000005ff047210 */ /* 0x000fe400007fe4ff */
[----:B------:R-:W-:Y:S02]  /*42d0*/  ISETP.NE.AND.EX P1, PT, RZ, RZ, PT, P1 ;  /* 0x000000ffff00720c */ /* 0x000fe40003f25310 */
[----:B------:R-:W-:Y:S02]  /*42e0*/  ISETP.GE.U32.AND P0, PT, R17, 0x3, PT ;  /* 0x000000031100780c */ /* 0x000fe40003f06070 */
[----:B------:R-:W-:Y:S02]  /*42f0*/  IADD3.X R13, PT, PT, RZ, R13, RZ, P2, !PT ;  /* 0x0000000dff0d7210 */ /* 0x000fe400017fe4ff */
[----:B------:R-:W-:Y:S02]  /*4300*/  ISETP.GE.U32.AND.EX P0, PT, R4, RZ, PT, P0 ;  /* 0x000000ff0400720c */ /* 0x000fe40003f06100 */
[----:B------:R-:W-:-:S02]  /*4310*/  SHF.R.S64 R30, R30, 0x1, R13 ;  /* 0x000000011e1e7819 */ /* 0x000fc4000000100d */
[----:B------:R-:W-:-:S03]  /*4320*/  SHF.R.S32.HI R35, RZ, 0x1, R13 ;  /* 0x00000001ff237819 */ /* 0x000fc6000001140d */
[----:B------:R-:W-:Y:S06]  /*4330*/  @!P1 BRA `(.L_x_38) ;  /* 0x0000000000d89947 */ /* 0x000fec0003800000 */
[----:B------:R-:W1:Y:S01]  /*4340*/  LDCU.64 UR4, c[0x0][0x3d8] ;  /* 0x00007b00ff0477ac */ /* 0x000e620008000a00 */
[----:B------:R-:W-:Y:S02]  /*4350*/  IADD3 R9, PT, PT, R17, 0x1, RZ ;  /* 0x0000000111097810 */ /* 0x000fe40007ffe0ff */
[----:B------:R-:W-:Y:S01]  /*4360*/  MOV R10, R2 ;  /* 0x00000002000a7202 */ /* 0x000fe20000000f00 */
[----:B------:R-:W2:Y:S01]  /*4370*/  LDCU.64 UR6, c[0x0][0x390] ;  /* 0x00007200ff0677ac */ /* 0x000ea20008000a00 */
[----:B------:R-:W-:Y:S02]  /*4380*/  LOP3.LUT R9, R9, 0x3, RZ, 0xc0, !PT ;  /* 0x0000000309097812 */ /* 0x000fe400078ec0ff */
[C---:B0-----:R-:W-:Y:S01]  /*4390*/  SHF.L.U32 R23, R2.reuse, 0x3, RZ ;  /* 0x0000000302177819 */ /* 0x041fe200000006ff */
[----:B------:R-:W0:Y:S01]  /*43a0*/  LDCU.64 UR10, c[0x0][0x388] ;  /* 0x00007100ff0a77ac */ /* 0x000e220008000a00 */
[--C-:B------:R-:W-:Y:S01]  /*43b0*/  SHF.L.U64.HI R24, R2, 0x3, R11.reuse ;  /* 0x0000000302187819 */ /* 0x100fe2000001020b */
[----:B------:R-:W-:Y:S01]  /*43c0*/  IMAD.WIDE.U32 R4, R9, 0x2a0, R10 ;  /* 0x000002a009047825 */ /* 0x000fe200078e000a */
[----:B------:R-:W-:-:S02]  /*43d0*/  SHF.L.U32 R31, R7, 0x2, RZ ;  /* 0x00000002071f7819 */ /* 0x000fc400000006ff */
[----:B------:R-:W-:Y:S02]  /*43e0*/  SHF.L.U64.HI R33, R3, 0x2, R0 ;  /* 0x0000000203217819 */ /* 0x000fe40000010200 */
[----:B------:R-:W-:Y:S02]  /*43f0*/  SHF.L.U64.HI R29, R30, 0x2, R35 ;  /* 0x000000021e1d7819 */ /* 0x000fe40000010223 */
[C---:B-1----:R-:W-:Y:S01]  /*4400*/  LEA R27, P1, R2.reuse, UR4, 0x2 ;  /* 0x00000004021b7c11 */ /* 0x042fe2000f8210ff */
[----:B------:R-:W-:Y:S01]  /*4410*/  UMOV UR4, URZ ;  /* 0x000000ff00047c82 */ /* 0x000fe20008000000 */
[----:B--2---:R-:W-:Y:S02]  /*4420*/  IADD3 R25, P2, PT, R23, UR6, RZ ;  /* 0x0000000617197c10 */ /* 0x004fe4000ff5e0ff */
[----:B------:R-:W-:Y:S02]  /*4430*/  LEA.HI.X R28, R2, UR5, R11, 0x2, P1 ;  /* 0x00000005021c7c11 */ /* 0x000fe400088f140b */
[----:B------:R-:W-:-:S02]  /*4440*/  IADD3 R11, PT, PT, R5, UR4, RZ ;  /* 0x00000004050b7c10 */ /* 0x000fc4000fffe0ff */
[----:B------:R-:W-:Y:S01]  /*4450*/  MOV R2, R4 ;  /* 0x0000000400027202 */ /* 0x000fe20000000f00 */
[----:B------:R-:W-:Y:S01]  /*4460*/  IMAD.WIDE.U32 R4, R6, 0x4, RZ ;  /* 0x0000000406047825 */ /* 0x000fe200078e00ff */
[C---:B------:R-:W-:Y:S02]  /*4470*/  IADD3.X R26, PT, PT, R24.reuse, UR7, RZ, P2, !PT ;  /* 0x00000007181a7c10 */ /* 0x040fe400097fe4ff */
[----:B0-----:R-:W-:Y:S02]  /*4480*/  IADD3 R23, P1, PT, R23, UR10, RZ ;  /* 0x0000000a17177c10 */ /* 0x001fe4000ff3e0ff */
[----:B------:R-:W-:Y:S02]  /*4490*/  IADD3 R10, P2, PT, RZ, -R9, RZ ;  /* 0x80000009ff0a7210 */ /* 0x000fe40007f5e0ff */
[----:B------:R-:W-:Y:S02]  /*44a0*/  IADD3.X R24, PT, PT, R24, UR11, RZ, P1, !PT ;  /* 0x0000000b18187c10 */ /* 0x000fe40008ffe4ff */
[----:B------:R-:W-:-:S02]  /*44b0*/  IADD3 R31, PT, PT, R5, R31, RZ ;  /* 0x0000001f051f7210 */ /* 0x000fc40007ffe0ff */
[----:B------:R-:W-:-:S07]  /*44c0*/  IADD3.X R22, PT, PT, RZ, -0x1, RZ, P2, !PT ;  /* 0xffffffffff167810 */ /* 0x000fce00017fe4ff */
.L_x_39:
[-C--:B-1----:R-:W-:Y:S02]  /*44d0*/  LEA R12, P1, R3, R27.reuse, 0x2 ;  /* 0x0000001b030c7211 */ /* 0x082fe400078210ff */
[----:B------:R-:W-:Y:S02]  /*44e0*/  IADD3 R14, P2, PT, R27, R4, RZ ;  /* 0x000000041b0e7210 */ /* 0x000fe40007f5e0ff */
[----:B------:R-:W-:Y:S02]  /*44f0*/  LEA R16, P3, R30, R27, 0x2 ;  /* 0x0000001b1e107211 */ /* 0x000fe400078610ff */
[C---:B------:R-:W-:Y:S02]  /*4500*/  IADD3.X R13, PT, PT, R28.reuse, R33, RZ, P1, !PT ;  /* 0x000000211c0d7210 */ /* 0x040fe40000ffe4ff */
[----:B------:R-:W-:Y:S02]  /*4510*/  MOV R8, R27 ;  /* 0x0000001b00087202 */ /* 0x000fe40000000f00 */
[----:B------:R-:W-:Y:S01]  /*4520*/  MOV R9, R28 ;  /* 0x0000001c00097202 */ /* 0x000fe20000000f00 */
[----:B------:R0:W2:Y:S01]  /*4530*/  LDG.E R19, desc[UR8][R12.64] ;  /* 0x000000080c137981 */ /* 0x0000a2000c1e1900 */
[----:B------:R-:W-:-:S02]  /*4540*/  IADD3.X R15, PT, PT, R28, R31, RZ, P2, !PT ;  /* 0x0000001f1c0f7210 */ /* 0x000fc400017fe4ff */
[----:B------:R-:W-:Y:S01]  /*4550*/  IADD3.X R17, PT, PT, R28, R29, RZ, P3, !PT ;  /* 0x0000001d1c117210 */ /* 0x000fe20001ffe4ff */
[----:B------:R1:W2:Y:S04]  /*4560*/  LDG.E R18, desc[UR8][R8.64] ;  /* 0x0000000808127981 */ /* 0x0002a8000c1e1900 */
[----:B------:R-:W3:Y:S04]  /*4570*/  LDG.E R20, desc[UR8][R14.64] ;  /* 0x000000080e147981 */ /* 0x000ee8000c1e1900 */
[----:B------:R-:W3:Y:S01]  /*4580*/  LDG.E R21, desc[UR8][R16.64] ;  /* 0x0000000810157981 */ /* 0x000ee2000c1e1900 */
[----:B0-----:R-:W-:-:S02]  /*4590*/  MOV R12, R25 ;  /* 0x00000019000c7202 */ /* 0x001fc40000000f00 */
[----:B-1----:R-:W-:Y:S02]  /*45a0*/  MOV R8, R23 ;  /* 0x0000001700087202 */ /* 0x002fe40000000f00 */
[----:B------:R-:W-:Y:S02]  /*45b0*/  MOV R9, R24 ;  /* 0x0000001800097202 */ /* 0x000fe40000000f00 */
[----:B------:R-:W-:Y:S02]  /*45c0*/  MOV R13, R26 ;  /* 0x0000001a000d7202 */ /* 0x000fe40000000f00 */
[----:B------:R-:W-:-:S04]  /*45d0*/  IADD3 R10, P1, PT, R10, 0x1, RZ ;  /* 0x000000010a0a7810 */ /* 0x000fc80007f3e0ff */
[----:B------:R-:W-:Y:S02]  /*45e0*/  IADD3.X R22, PT, PT, RZ, R22, RZ, P1, !PT ;  /* 0x00000016ff167210 */ /* 0x000fe40000ffe4ff */
[----:B------:R-:W-:-:S04]  /*45f0*/  ISETP.NE.U32.AND P1, PT, R10, RZ, PT ;  /* 0x000000ff0a00720c */ /* 0x000fc80003f25070 */
[----:B------:R-:W-:Y:S02]  /*4600*/  ISETP.NE.AND.EX P1, PT, R22, RZ, PT, P1 ;  /* 0x000000ff1600720c */ /* 0x000fe40003f25310 */
[----:B------:R-:W-:Y:S02]  /*4610*/  IADD3 R27, P2, PT, R27, 0xa80, RZ ;  /* 0x00000a801b1b7810 */ /* 0x000fe40007f5e0ff */
[----:B------:R-:W-:Y:S02]  /*4620*/  IADD3 R25, P3, PT, R25, 0x1500, RZ ;  /* 0x0000150019197810 */ /* 0x000fe40007f7e0ff */
[----:B------:R-:W-:Y:S02]  /*4630*/  IADD3 R23, P4, PT, R23, 0x1500, RZ ;  /* 0x0000150017177810 */ /* 0x000fe40007f9e0ff */
[----:B------:R-:W-:Y:S02]  /*4640*/  IADD3.X R28, PT, PT, RZ, R28, RZ, P2, !PT ;  /* 0x0000001cff1c7210 */ /* 0x000fe400017fe4ff */
[----:B------:R-:W-:-:S02]  /*4650*/  IADD3.X R26, PT, PT, RZ, R26, RZ, P3, !PT ;  /* 0x0000001aff1a7210 */ /* 0x000fc40001ffe4ff */
[----:B------:R-:W-:Y:S01]  /*4660*/  IADD3.X R24, PT, PT, RZ, R24, RZ, P4, !PT ;  /* 0x00000018ff187210 */ /* 0x000fe200027fe4ff */
[----:B--2---:R1:W-:Y:S04]  /*4670*/  STG.E.64 desc[UR8][R8.64], R18 ;  /* 0x0000001208007986 */ /* 0x0043e8000c101b08 */
[----:B---3--:R1:W-:Y:S01]  /*4680*/  STG.E.64 desc[UR8][R12.64], R20 ;  /* 0x000000140c007986 */ /* 0x0083e2000c101b08 */
[----:B------:R-:W-:Y:S05]  /*4690*/  @P1 BRA `(.L_x_39) ;  /* 0xfffffffc008c1947 */ /* 0x000fea000383ffff */
.L_x_38:
[----:B------:R-:W-:Y:S05]  /*46a0*/  BSYNC.RECONVERGENT B0 ;  /* 0x0000000000007941 */ /* 0x000fea0003800200 */
.L_x_37:
[----:B------:R-:W-:Y:S05]  /*46b0*/  @!P0 EXIT ;  /* 0x000000000000894d */ /* 0x000fea0003800000 */
[C---:B------:R-:W-:Y:S01]  /*46c0*/  SHF.L.U64.HI R4, R6.reuse, 0x2, R7 ;  /* 0x0000000206047819 */ /* 0x040fe20000010207 */
[----:B------:R-:W2:Y:S01]  /*46d0*/  LDCU.64 UR4, c[0x0][0x3d8] ;  /* 0x00007b00ff0477ac */ /* 0x000ea20008000a00 */
[----:B------:R-:W-:Y:S02]  /*46e0*/  SHF.L.U32 R7, R6, 0x2, RZ ;  /* 0x0000000206077819 */ /* 0x000fe400000006ff */
[C---:B-1----:R-:W-:Y:S01]  /*46f0*/  SHF.L.U64.HI R8, R30.reuse, 0x2, R35 ;  /* 0x000000021e087819 */ /* 0x042fe20000010223 */
[----:B------:R-:W1:Y:S01]  /*4700*/  LDCU.64 UR6, c[0x0][0x388] ;  /* 0x00007100ff0677ac */ /* 0x000e620008000a00 */
[----:B------:R-:W-:Y:S02]  /*4710*/  SHF.L.U32 R9, R30, 0x2, RZ ;  /* 0x000000021e097819 */ /* 0x000fe400000006ff */
[C---:B------:R-:W-:Y:S01]  /*4720*/  SHF.L.U64.HI R5, R3.reuse, 0x2, R0 ;  /* 0x0000000203057819 */ /* 0x040fe20000010200 */
[----:B------:R-:W3:Y:S01]  /*4730*/  LDCU.64 UR10, c[0x0][0x390] ;  /* 0x00007200ff0a77ac */ /* 0x000ee20008000a00 */
[----:B------:R-:W-:-:S07]  /*4740*/  SHF.L.U32 R6, R3, 0x2, RZ ;  /* 0x0000000203067819 */ /* 0x000fce00000006ff */
.L_x_40:
[C---:B------:R-:W-:Y:S02]  /*4750*/  SHF.L.U32 R24, R2.reuse, 0x2, RZ ;  /* 0x0000000202187819 */ /* 0x040fe400000006ff */
[----:B------:R-:W-:Y:S02]  /*4760*/  SHF.L.U64.HI R10, R2, 0x2, R11 ;  /* 0x00000002020a7819 */ /* 0x000fe4000001020b */
[----:B--2---:R-:W-:-:S04]  /*4770*/  IADD3 R12, P0, PT, R24, UR4, RZ ;  /* 0x00000004180c7c10 */ /* 0x004fc8000ff1e0ff */
[----:B------:R-:W-:Y:S02]  /*4780*/  IADD3.X R13, PT, PT, R10, UR5, RZ, P0, !PT ;  /* 0x000000050a0d7c10 */ /* 0x000fe400087fe4ff */
[C---:B------:R-:W-:Y:S02]  /*4790*/  IADD3 R14, P0, PT, R12.reuse, R6, RZ ;  /* 0x000000060c0e7210 */ /* 0x040fe40007f1e0ff */
[C---:B----4-:R-:W-:Y:S01]  /*47a0*/  IADD3 R18, P1, PT, R12.reuse, R9, RZ ;  /* 0x000000090c127210 */ /* 0x050fe20007f3e0ff */
[----:B------:R2:W4:Y:S01]  /*47b0*/  LDG.E R26, desc[UR8][R12.64] ;  /* 0x000000080c1a7981 */ /* 0x000522000c1e1900 */
[C---:B------:R-:W-:Y:S02]  /*47c0*/  IADD3.X R15, PT, PT, R13.reuse, R5, RZ, P0, !PT ;  /* 0x000000050d0f7210 */ /* 0x040fe400007fe4ff */
[----:B------:R-:W-:Y:S02]  /*47d0*/  IADD3 R16, P0, PT, R12, R7, RZ ;  /* 0x000000070c107210 */ /* 0x000fe40007f1e0ff */
[C---:B------:R-:W-:Y:S01]  /*47e0*/  IADD3.X R19, PT, PT, R13.reuse, R8, RZ, P1, !PT ;  /* 0x000000080d137210 */ /* 0x040fe20000ffe4ff */
[----:B------:R5:W4:Y:S01]  /*47f0*/  LDG.E R27, desc[UR8][R14.64] ;  /* 0x000000080e1b7981 */ /* 0x000b22000c1e1900 */
[----:B------:R-:W-:-:S03]  /*4800*/  IADD3.X R17, PT, PT, R13, R4, RZ, P0, !PT ;  /* 0x000000040d117210 */ /* 0x000fc600007fe4ff */
[----:B------:R-:W4:Y:S04]  /*4810*/  LDG.E R29, desc[UR8][R18.64] ;  /* 0x00000008121d7981 */ /* 0x000f28000c1e1900 */
[----:B------:R-:W4:Y:S01]  /*4820*/  LDG.E R28, desc[UR8][R16.64] ;  /* 0x00000008101c7981 */ /* 0x000f22000c1e1900 */
[C---:B------:R-:W-:Y:S02]  /*4830*/  SHF.L.U32 R34, R2.reuse, 0x3, RZ ;  /* 0x0000000302227819 */ /* 0x040fe400000006ff */
[----:B------:R-:W-:Y:S02]  /*4840*/  SHF.L.U64.HI R35, R2, 0x3, R11 ;  /* 0x0000000302237819 */ /* 0x000fe4000001020b */
[----:B------:R-:W-:Y:S02]  /*4850*/  LOP3.LUT R22, R34, 0xfffffff8, RZ, 0xc0, !PT ;  /* 0xfffffff822167812 */ /* 0x000fe400078ec0ff */
[----:B------:R-:W-:-:S02]  /*4860*/  LOP3.LUT R24, R24, 0xfffffffc, RZ, 0xc0, !PT ;  /* 0xfffffffc18187812 */ /* 0x000fc400078ec0ff */
[----:B------:R-:W-:Y:S02]  /*4870*/  LOP3.LUT R11, R35, 0x3, RZ, 0xc0, !PT ;  /* 0x00000003230b7812 */ /* 0x000fe400078ec0ff */
[----:B01----:R-:W-:Y:S02]  /*4880*/  IADD3 R20, P0, PT, R22, UR6, RZ ;  /* 0x0000000616147c10 */ /* 0x003fe4000ff1e0ff */
[----:B------:R-:W-:Y:S02]  /*4890*/  LOP3.LUT R10, R10, 0x3, RZ, 0xc0, !PT ;  /* 0x000000030a0a7812 */ /* 0x000fe400078ec0ff */
[----:B------:R-:W-:Y:S02]  /*48a0*/  IADD3 R24, P2, PT, R24, UR4, RZ ;  /* 0x0000000418187c10 */ /* 0x000fe4000ff5e0ff */
[----:B---3--:R-:W-:Y:S02]  /*48b0*/  IADD3 R22, P1, PT, R22, UR10, RZ ;  /* 0x0000000a16167c10 */ /* 0x008fe4000ff3e0ff */
[----:B------:R-:W-:-:S02]  /*48c0*/  IADD3.X R21, PT, PT, R11, UR7, RZ, P0, !PT ;  /* 0x000000070b157c10 */ /* 0x000fc400087fe4ff */
[----:B------:R-:W-:Y:S02]  /*48d0*/  IADD3.X R25, PT, PT, R10, UR5, RZ, P2, !PT ;  /* 0x000000050a197c10 */ /* 0x000fe400097fe4ff */
[----:B------:R-:W-:Y:S02]  /*48e0*/  IADD3.X R23, PT, PT, R11, UR11, RZ, P1, !PT ;  /* 0x0000000b0b177c10 */ /* 0x000fe40008ffe4ff */
[C---:B------:R-:W-:Y:S02]  /*48f0*/  IADD3 R10, P0, PT, R24.reuse, R6, RZ ;  /* 0x00000006180a7210 */ /* 0x040fe40007f1e0ff */
[C---:B--2---:R-:W-:Y:S02]  /*4900*/  IADD3 R12, P1, PT, R24.reuse, R7, RZ ;  /* 0x00000007180c7210 */ /* 0x044fe40007f3e0ff */
[----:B-----5:R-:W-:Y:S02]  /*4910*/  IADD3 R14, P2, PT, R24, R9, RZ ;  /* 0x00000009180e7210 */ /* 0x020fe40007f5e0ff */
[----:B------:R-:W-:-:S02]  /*4920*/  IADD3.X R11, PT, PT, R25, R5, RZ, P0, !PT ;  /* 0x00000005190b7210 */ /* 0x000fc400007fe4ff */
[C---:B------:R-:W-:Y:S02]  /*4930*/  IADD3.X R13, PT, PT, R25.reuse, R4, RZ, P1, !PT ;  /* 0x00000004190d7210 */ /* 0x040fe40000ffe4ff */
[----:B------:R-:W-:Y:S01]  /*4940*/  IADD3.X R15, PT, PT, R25, R8, RZ, P2, !PT ;  /* 0x00000008190f7210 */ /* 0x000fe200017fe4ff */
[----:B----4-:R-:W-:Y:S04]  /*4950*/  STG.E.64 desc[UR8][R20.64], R26 ;  /* 0x0000001a14007986 */ /* 0x010fe8000c101b08 */
[----:B------:R0:W-:Y:S04]  /*4960*/  STG.E.64 desc[UR8][R22.64], R28 ;  /* 0x0000001c16007986 */ /* 0x0001e8000c101b08 */
[----:B------:R-:W2:Y:S04]  /*4970*/  LDG.E R30, desc[UR8][R24.64+0xa80] ;  /* 0x000a8008181e7981 */ /* 0x000ea8000c1e1900 */
[----:B------:R-:W2:Y:S04]  /*4980*/  LDG.E R31, desc[UR8][R10.64+0xa80] ;  /* 0x000a80080a1f7981 */ /* 0x000ea8000c1e1900 */
[----:B------:R-:W3:Y:S04]  /*4990*/  LDG.E R32, desc[UR8][R12.64+0xa80] ;  /* 0x000a80080c207981 */ /* 0x000ee8000c1e1900 */
[----:B------:R-:W3:Y:S01]  /*49a0*/  LDG.E R33, desc[UR8][R14.64+0xa80] ;  /* 0x000a80080e217981 */ /* 0x000ee2000c1e1900 */
[----:B------:R-:W-:-:S04]  /*49b0*/  IADD3 R18, P0, PT, R34, 0x1500, RZ ;  /* 0x0000150022127810 */ /* 0x000fc80007f1e0ff */
[----:B------:R-:W-:Y:S02]  /*49c0*/  IADD3.X R19, PT, PT, RZ, R35, RZ, P0, !PT ;  /* 0x00000023ff137210 */ /* 0x000fe400007fe4ff */
[----:B------:R-:W-:Y:S02]  /*49d0*/  LOP3.LUT R18, R18, 0xfffffff8, RZ, 0xc0, !PT ;  /* 0xfffffff812127812 */ /* 0x000fe400078ec0ff */
[----:B------:R-:W-:Y:S02]  /*49e0*/  LOP3.LUT R19, R19, 0x3, RZ, 0xc0, !PT ;  /* 0x0000000313137812 */ /* 0x000fe400078ec0ff */
[C---:B------:R-:W-:Y:S02]  /*49f0*/  IADD3 R16, P0, PT, R18.reuse, UR6, RZ ;  /* 0x0000000612107c10 */ /* 0x040fe4000ff1e0ff */
[----:B------:R-:W-:Y:S02]  /*4a00*/  IADD3 R18, P1, PT, R18, UR10, RZ ;  /* 0x0000000a12127c10 */ /* 0x000fe4000ff3e0ff */
[----:B------:R-:W-:-:S02]  /*4a10*/  IADD3.X R17, PT, PT, R19, UR7, RZ, P0, !PT ;  /* 0x0000000713117c10 */ /* 0x000fc400087fe4ff */
[----:B------:R-:W-:-:S03]  /*4a20*/  IADD3.X R19, PT, PT, R19, UR11, RZ, P1, !PT ;  /* 0x0000000b13137c10 */ /* 0x000fc60008ffe4ff */
[----:B--2---:R1:W-:Y:S04]  /*4a30*/  STG.E.64 desc[UR8][R16.64], R30 ;  /* 0x0000001e10007986 */ /* 0x0043e8000c101b08 */
[----:B---3--:R2:W-:Y:S04]  /*4a40*/  STG.E.64 desc[UR8][R18.64], R32 ;  /* 0x0000002012007986 */ /* 0x0085e8000c101b08 */
[----:B0-----:R-:W3:Y:S04]  /*4a50*/  LDG.E R22, desc[UR8][R24.64+0x1500] ;  /* 0x0015000818167981 */ /* 0x001ee8000c1e1900 */
[----:B------:R-:W3:Y:S04]  /*4a60*/  LDG.E R23, desc[UR8][R10.64+0x1500] ;  /* 0x001500080a177981 */ /* 0x000ee8000c1e1900 */
[----:B------:R-:W4:Y:S04]  /*4a70*/  LDG.E R26, desc[UR8][R12.64+0x1500] ;  /* 0x001500080c1a7981 */ /* 0x000f28000c1e1900 */
[----:B------:R-:W4:Y:S01]  /*4a80*/  LDG.E R27, desc[UR8][R14.64+0x1500] ;  /* 0x001500080e1b7981 */ /* 0x000f22000c1e1900 */
[----:B------:R-:W-:-:S04]  /*4a90*/  IADD3 R21, P0, PT, R34, 0x2a00, RZ ;  /* 0x00002a0022157810 */ /* 0x000fc80007f1e0ff */
[----:B------:R-:W-:Y:S02]  /*4aa0*/  IADD3.X R28, PT, PT, RZ, R35, RZ, P0, !PT ;  /* 0x00000023ff1c7210 */ /* 0x000fe400007fe4ff */
[----:B------:R-:W-:Y:S02]  /*4ab0*/  LOP3.LUT R21, R21, 0xfffffff8, RZ, 0xc0, !PT ;  /* 0xfffffff815157812 */ /* 0x000fe400078ec0ff */
[----:B------:R-:W-:Y:S02]  /*4ac0*/  LOP3.LUT R28, R28, 0x3, RZ, 0xc0, !PT ;  /* 0x000000031c1c7812 */ /* 0x000fe400078ec0ff */
[C---:B------:R-:W-:Y:S02]  /*4ad0*/  IADD3 R20, P0, PT, R21.reuse, UR6, RZ ;  /* 0x0000000615147c10 */ /* 0x040fe4000ff1e0ff */
[----:B-1----:R-:W-:Y:S02]  /*4ae0*/  IADD3 R16, P1, PT, R21, UR10, RZ ;  /* 0x0000000a15107c10 */ /* 0x002fe4000ff3e0ff */
[----:B------:R-:W-:-:S02]  /*4af0*/  IADD3.X R21, PT, PT, R28, UR7, RZ, P0, !PT ;  /* 0x000000071c157c10 */ /* 0x000fc400087fe4ff */
[----:B------:R-:W-:-:S03]  /*4b00*/  IADD3.X R17, PT, PT, R28, UR11, RZ, P1, !PT ;  /* 0x0000000b1c117c10 */ /* 0x000fc60008ffe4ff */
[----:B---3--:R0:W-:Y:S04]  /*4b10*/  STG.E.64 desc[UR8][R20.64], R22 ;  /* 0x0000001614007986 */ /* 0x0081e8000c101b08 */
[----:B----4-:R4:W-:Y:S04]  /*4b20*/  STG.E.64 desc[UR8][R16.64], R26 ;  /* 0x0000001a10007986 */ /* 0x0109e8000c101b08 */
[----:B------:R-:W3:Y:S04]  /*4b30*/  LDG.E R28, desc[UR8][R24.64+0x1f80] ;  /* 0x001f8008181c7981 */ /* 0x000ee8000c1e1900 */
[----:B------:R1:W3:Y:S04]  /*4b40*/  LDG.E R29, desc[UR8][R10.64+0x1f80] ;  /* 0x001f80080a1d7981 */ /* 0x0002e8000c1e1900 */
[----:B------:R-:W5:Y:S04]  /*4b50*/  LDG.E R30, desc[UR8][R12.64+0x1f80] ;  /* 0x001f80080c1e7981 */ /* 0x000f68000c1e1900 */
[----:B------:R-:W5:Y:S01]  /*4b60*/  LDG.E R31, desc[UR8][R14.64+0x1f80] ;  /* 0x001f80080e1f7981 */ /* 0x000f62000c1e1900 */
[----:B--2---:R-:W-:-:S04]  /*4b70*/  IADD3 R19, P0, PT, R34, 0x3f00, RZ ;  /* 0x00003f0022137810 */ /* 0x004fc80007f1e0ff */
[----:B------:R-:W-:Y:S02]  /*4b80*/  IADD3.X R32, PT, PT, RZ, R35, RZ, P0, !PT ;  /* 0x00000023ff207210 */ /* 0x000fe400007fe4ff */
[----:B------:R-:W-:Y:S02]  /*4b90*/  LOP3.LUT R19, R19, 0xfffffff8, RZ, 0xc0, !PT ;  /* 0xfffffff813137812 */ /* 0x000fe400078ec0ff */
[----:B------:R-:W-:Y:S02]  /*4ba0*/  LOP3.LUT R32, R32, 0x3, RZ, 0xc0, !PT ;  /* 0x0000000320207812 */ /* 0x000fe400078ec0ff */
[C---:B------:R-:W-:Y:S02]  /*4bb0*/  IADD3 R18, P0, PT, R19.reuse, UR6, RZ ;  /* 0x0000000613127c10 */ /* 0x040fe4000ff1e0ff */
[----:B0-----:R-:W-:Y:S02]  /*4bc0*/  IADD3 R20, P1, PT, R19, UR10, RZ ;  /* 0x0000000a13147c10 */ /* 0x001fe4000ff3e0ff */
[----:B------:R-:W-:-:S02]  /*4bd0*/  IADD3.X R19, PT, PT, R32, UR7, RZ, P0, !PT ;  /* 0x0000000720137c10 */ /* 0x000fc400087fe4ff */
[----:B------:R-:W-:Y:S02]  /*4be0*/  IADD3.X R21, PT, PT, R32, UR11, RZ, P1, !PT ;  /* 0x0000000b20157c10 */ /* 0x000fe40008ffe4ff */
[----:B------:R-:W-:-:S04]  /*4bf0*/  IADD3 R2, PT, PT, R2, 0xa80, RZ ;  /* 0x00000a8002027810 */ /* 0x000fc80007ffe0ff */
[----:B------:R-:W-:-:S04]  /*4c00*/  ISETP.GT.U32.AND P0, PT, R3, R2, PT ;  /* 0x000000020300720c */ /* 0x000fc80003f04070 */
[----:B------:R-:W-:Y:S01]  /*4c10*/  ISETP.GT.AND.EX P0, PT, R0, RZ, PT, P0 ;  /* 0x000000ff0000720c */ /* 0x000fe20003f04300 */
[----:B-1----:R-:W-:Y:S01]  /*4c20*/  HFMA2 R11, -RZ, RZ, 0, 0 ;  /* 0x00000000ff0b7431 */ /* 0x002fe200000001ff */
[----:B---3--:R4:W-:Y:S04]  /*4c30*/  STG.E.64 desc[UR8][R18.64], R28 ;  /* 0x0000001c12007986 */ /* 0x0089e8000c101b08 */
[----:B-----5:R4:W-:Y:S07]  /*4c40*/  STG.E.64 desc[UR8][R20.64], R30 ;  /* 0x0000001e14007986 */ /* 0x0209ee000c101b08 */
[----:B------:R-:W-:Y:S05]  /*4c50*/  @P0 BRA `(.L_x_40) ;  /* 0xfffffff800bc0947 */ /* 0x000fea000383ffff */
[----:B------:R-:W-:Y:S05]  /*4c60*/  EXIT ;  /* 0x000000000000794d */ /* 0x000fea0003800000 */
.L_x_41:
        /* <DEDUP_REMOVED lines=9> */
.L_x_4493:


//--------------------- .text._Z35group_norm_nhwc_bwd_one_pass_kernelI11Bf16IOFp32WLi128ELi84ELi672EEv26Group_norm_nhwc_bwd_params --------------------------
	.section	.text._Z35group_norm_nhwc_bwd_one_pass_kernelI11Bf16IOFp32WLi128ELi84ELi672EEv26Group_norm_nhwc_bwd_params,"ax",@progbits
	.align	128
        .global         _Z35group_norm_nhwc_bwd_one_pass_kernelI11Bf16IOFp32WLi128ELi84ELi672EEv26Group_norm_nhwc_bwd_params
        .type           _Z35group_norm_nhwc_bwd_one_pass_kernelI11Bf16IOFp32WLi128ELi84ELi672EEv26Group_norm_nhwc_bwd_params,@function
        .size           _Z35group_norm_nhwc_bwd_one_pass_kernelI11Bf16IOFp32WLi128ELi84ELi672EEv26Group_norm_nhwc_bwd_params,(.L_x_4494 - _Z35group_norm_nhwc_bwd_one_pass_kernelI11Bf16IOFp32WLi128ELi84ELi672EEv26Group_norm_nhwc_bwd_params)
        .other          _Z35group_norm_nhwc_bwd_one_pass_kernelI11Bf16IOFp32WLi128ELi84ELi672EEv26Group_norm_nhwc_bwd_params,@"STO_CUDA_ENTRY STV_DEFAULT"
_Z35group_norm_nhwc_bwd_one_pass_kernelI11Bf16IOFp32WLi128ELi84ELi672EEv26Group_norm_nhwc_bwd_params:
.text._Z35group_norm_nhwc_bwd_one_pass_kernelI11Bf16IOFp32WLi128ELi84ELi672EEv26Group_norm_nhwc_bwd_params:
[----:B------:R-:W-:Y:S08]  /*0000*/  LDC R1, c[0x0][0x37c] ;  /* 0x0000df00ff017b82 */ /* 0x000ff00000000800 */
[----:B------:R-:W0:Y:S01]  /*0010*/  S2UR UR8, SR_CTAID.Y ;  /* 0x00000000000879c3 */ /* 0x000e220000002600 */
[----:B------:R-:W1:Y:S01]  /*0020*/  LDCU UR4, c[0x0][0x410] ;  /* 0x00008200ff0477ac */ /* 0x000e620008000800 */
[----:B------:R-:W1:Y:S01]  /*0030*/  LDCU UR5, c[0x0][0x3e0] ;  /* 0x00007c00ff0577ac */ /* 0x000e620008000800 */
[----:B------:R-:W2:Y:S01]  /*0040*/  LDCU.64 UR6, c[0x0][0x358] ;  /* 0x00006b00ff0677ac */ /* 0x000ea20008000a00 */
[----:B-1----:R-:W-:-:S04]  /*0050*/  UIMAD UR4, UR4, UR5, URZ ;  /* 0x00000005040472a4 */ /* 0x002fc8000f8e02ff */
[----:B0-----:R-:W-:-:S09]  /*0060*/  UISETP.GE.AND UP0, UPT, UR8, UR4, UPT ;  /* 0x000000040800728c */ /* 0x001fd2000bf06270 */
[----:B--2---:R-:W-:Y:S05]  /*0070*/  BRA.U UP0, `(.L_x_42) ;  /* 0x0000005d00c47547 */ /* 0x004fea000b800000 */
[----:B------:R-:W0:Y:S01]  /*0080*/  S2R R4, SR_TID.X ;  /* 0x0000000000047919 */ /* 0x000e220000002100 */
[----:B------:R-:W-:Y:S01]  /*0090*/  HFMA2 R40, -RZ, RZ, 0, 0 ;  /* 0x00000000ff287431 */ /* 0x000fe200000001ff */
[----:B------:R-:W-:Y:S02]  /*00a0*/  MOV R43, UR8 ;  /* 0x00000008002b7c02 */ /* 0x000fe40008000f00 */
[----:B0-----:R-:W-:-:S05]  /*00b0*/  LOP3.LUT R0, R4, 0xffff, RZ, 0xc0, !PT ;  /* 0x0000ffff04007812 */ /* 0x001fca00078ec0ff */
[----:B------:R-:W-:-:S05]  /*00c0*/  IMAD R0, R0, 0x619, RZ ;  /* 0x0000061900007824 */ /* 0x000fca00078e02ff */
[----:B------:R-:W-:Y:S02]  /*00d0*/  SHF.R.U32.HI R42, RZ, 0x10, R0 ;  /* 0x00000010ff2a7819 */ /* 0x000fe40000011600 */
[----:B------:R-:W0:Y:S02]  /*00e0*/  S2R R0, SR_LANEID ;  /* 0x0000000000007919 */ /* 0x000e240000000000 */
[----:B------:R-:W-:-:S05]  /*00f0*/  PRMT R2, R42, 0x9910, RZ ;  /* 0x000099102a027816 */ /* 0x000fca00000000ff */
[----:B------:R-:W-:-:S05]  /*0100*/  IMAD R2, R2, 0x2a, RZ ;  /* 0x0000002a02027824 */ /* 0x000fca00078e02ff */
[----:B------:R-:W-:-:S04]  /*0110*/  IADD3 R2, PT, PT, RZ, -R2, RZ ;  /* 0x80000002ff027210 */ /* 0x000fc80007ffe0ff */
[----:B------:R-:W-:-:S04]  /*0120*/  PRMT R41, R2, 0x7710, RZ ;  /* 0x0000771002297816 */ /* 0x000fc800000000ff */
[----:B------:R-:W-:-:S04]  /*0130*/  IADD3 R41, PT, PT, R41, R4, RZ ;  /* 0x0000000429297210 */ /* 0x000fc80007ffe0ff */
[----:B------:R-:W-:-:S04]  /*0140*/  SHF.L.U32 R41, R41, 0x1, RZ ;  /* 0x0000000129297819 */ /* 0x000fc800000006ff */
[----:B------:R-:W-:-:S07]  /*0150*/  LOP3.LUT R2, R41, 0xffff, RZ, 0xc0, !PT ;  /* 0x0000ffff29027812 */ /* 0x000fce00078ec0ff */
.L_x_85:
[----:B-1----:R-:W1:Y:S01]  /*0160*/  LDC R10, c[0x0][0x410] ;  /* 0x00010400ff0a7b82 */ /* 0x002e620000000800 */
[----:B--2---:R-:W2:Y:S01]  /*0170*/  LDCU UR4, c[0x0][0x41c] ;  /* 0x00008380ff0477ac */ /* 0x004ea20008000800 */
[----:B------:R-:W-:Y:S02]  /*0180*/  ISETP.GE.AND P2, PT, R43, RZ, PT ;  /* 0x000000ff2b00720c */ /* 0x000fe40003f46270 */
[----:B------:R-:W-:Y:S01]  /*0190*/  CS2R R38, SRZ ;  /* 0x0000000000267805 */ /* 0x000fe2000001ff00 */
[----:B---3--:R-:W3:Y:S01]  /*01a0*/  LDCU.128 UR8, c[0x0][0x400] ;  /* 0x00008000ff0877ac */ /* 0x008ee20008000c00 */
[----:B01----:R-:W-:-:S04]  /*01b0*/  IABS R7, R10 ;  /* 0x0000000a00077213 */ /* 0x003fc80000000000 */
[----:B------:R-:W1:Y:S08]  /*01c0*/  I2F.RP R6, R7 ;  /* 0x0000000700067306 */ /* 0x000e700000209400 */
[----:B-1----:R-:W1:Y:S02]  /*01d0*/  MUFU.RCP R6, R6 ;  /* 0x0000000600067308 */ /* 0x002e640000001000 */
[----:B-1----:R-:W-:-:S06]  /*01e0*/  IADD3 R4, PT, PT, R6, 0xffffffe, RZ ;  /* 0x0ffffffe06047810 */ /* 0x002fcc0007ffe0ff */
[----:B------:R1:W4:Y:S02]  /*01f0*/  F2I.FTZ.U32.TRUNC.NTZ R5, R4 ;  /* 0x0000000400057305 */ /* 0x000324000021f000 */
[----:B-1----:R-:W-:Y:S02]  /*0200*/  MOV R4, RZ ;  /* 0x000000ff00047202 */ /* 0x002fe40000000f00 */
[----:B----4-:R-:W-:-:S05]  /*0210*/  IADD3 R8, PT, PT, RZ, -R5, RZ ;  /* 0x80000005ff087210 */ /* 0x010fca0007ffe0ff */
[----:B------:R-:W-:Y:S01]  /*0220*/  IMAD R3, R8, R7, RZ ;  /* 0x0000000708037224 */ /* 0x000fe200078e02ff */
[----:B------:R-:W-:-:S03]  /*0230*/  IABS R8, R43 ;  /* 0x0000002b00087213 */ /* 0x000fc60000000000 */
[----:B------:R-:W-:Y:S02]  /*0240*/  IMAD.HI.U32 R5, R5, R3, R4 ;  /* 0x0000000305057227 */ /* 0x000fe400078e0004 */
[----:B------:R-:W2:Y:S04]  /*0250*/  S2R R3, SR_CTAID.X ;  /* 0x0000000000037919 */ /* 0x000ea80000002500 */
[----:B------:R-:W-:-:S05]  /*0260*/  IMAD.HI.U32 R6, R5, R8, RZ ;  /* 0x0000000805067227 */ /* 0x000fca00078e00ff */
[----:B------:R-:W-:-:S05]  /*0270*/  IADD3 R5, PT, PT, -R6, RZ, RZ ;  /* 0x000000ff06057210 */ /* 0x000fca0007ffe1ff */
[----:B------:R-:W-:Y:S01]  /*0280*/  IMAD R4, R7, R5, R8 ;  /* 0x0000000507047224 */ /* 0x000fe200078e0208 */
[----:B------:R-:W-:-:S04]  /*0290*/  LOP3.LUT R8, R43, R10, RZ, 0x3c, !PT ;  /* 0x0000000a2b087212 */ /* 0x000fc800078e3cff */
[----:B------:R-:W-:Y:S02]  /*02a0*/  ISETP.GT.U32.AND P3, PT, R7, R4, PT ;  /* 0x000000040700720c */ /* 0x000fe40003f64070 */
[----:B------:R-:W-:Y:S01]  /*02b0*/  ISETP.GE.AND P4, PT, R8, RZ, PT ;  /* 0x000000ff0800720c */ /* 0x000fe20003f86270 */
[----:B--2---:R-:W-:-:S10]  /*02c0*/  IMAD R5, R3, UR4, R42 ;  /* 0x0000000403057c24 */ /* 0x004fd4000f8e022a */
[----:B------:R-:W-:Y:S02]  /*02d0*/  @!P3 IADD3 R4, PT, PT, R4, -R7, RZ ;  /* 0x800000070404b210 */ /* 0x000fe40007ffe0ff */
[----:B------:R-:W-:Y:S02]  /*02e0*/  CS2R R36, SRZ ;  /* 0x0000000000247805 */ /* 0x000fe4000001ff00 */
[----:B------:R-:W-:Y:S02]  /*02f0*/  @!P3 IADD3 R6, PT, PT, R6, 0x1, RZ ;  /* 0x000000010606b810 */ /* 0x000fe40007ffe0ff */
[----:B------:R-:W-:Y:S02]  /*0300*/  CS2R R34, SRZ ;  /* 0x0000000000227805 */ /* 0x000fe4000001ff00 */
[----:B---3--:R-:W-:Y:S01]  /*0310*/  ISETP.GE.U32.AND P1, PT, R5, UR8, PT ;  /* 0x0000000805007c0c */ /* 0x008fe2000bf26070 */
[----:B------:R-:W1:Y:S01]  /*0320*/  LDCU.U8 UR4, c[0x0][0x414] ;  /* 0x00008280ff0477ac */ /* 0x000e620008000000 */
[----:B------:R-:W-:-:S02]  /*0330*/  SHF.R.S32.HI R11, RZ, 0x1f, R5 ;  /* 0x0000001fff0b7819 */ /* 0x000fc40000011405 */
[CC--:B------:R-:W-:Y:S02]  /*0340*/  ISETP.GE.U32.AND P0, PT, R4.reuse, R7.reuse, PT ;  /* 0x000000070400720c */ /* 0x0c0fe40003f06070 */
[----:B------:R-:W-:Y:S02]  /*0350*/  ISETP.GE.AND.EX P1, PT, R11, UR9, PT, P1 ;  /* 0x000000090b007c0c */ /* 0x000fe4000bf26310 */
[-C--:B------:R-:W-:Y:S02]  /*0360*/  ISETP.GT.U32.AND P5, PT, R7, R4.reuse, PT ;  /* 0x000000040700720c */ /* 0x080fe40003fa4070 */
[----:B------:R-:W-:Y:S02]  /*0370*/  IADD3 R7, PT, PT, R4, -R7, RZ ;  /* 0x8000000704077210 */ /* 0x000fe40007ffe0ff */
[----:B------:R-:W-:Y:S02]  /*0380*/  IADD3 R13, PT, PT, R5, 0x10, RZ ;  /* 0x00000010050d7810 */ /* 0x000fe40007ffe0ff */
[----:B------:R-:W-:-:S02]  /*0390*/  SEL R4, R7, R4, !P5 ;  /* 0x0000000407047207 */ /* 0x000fc40006800000 */
[----:B------:R-:W-:Y:S02]  /*03a0*/  ISETP.NE.AND P5, PT, R10, RZ, PT ;  /* 0x000000ff0a00720c */ /* 0x000fe40003fa5270 */
[----:B------:R-:W-:Y:S01]  /*03b0*/  LOP3.LUT R7, RZ, R10, RZ, 0x33, !PT ;  /* 0x0000000aff077212 */ /* 0x000fe200078e33ff */
[----:B------:R-:W2:Y:S01]  /*03c0*/  @!P1 LDC.64 R16, c[0x0][0x3f8] ;  /* 0x0000fe00ff109b82 */ /* 0x000ea20000000a00 */
[----:B------:R-:W-:Y:S02]  /*03d0*/  @!P2 IADD3 R4, PT, PT, -R4, RZ, RZ ;  /* 0x000000ff0404a210 */ /* 0x000fe40007ffe1ff */
[----:B------:R-:W-:Y:S02]  /*03e0*/  @P0 IADD3 R6, PT, PT, R6, 0x1, RZ ;  /* 0x0000000106060810 */ /* 0x000fe40007ffe0ff */
[----:B------:R-:W-:Y:S02]  /*03f0*/  SEL R61, R7, R4, !P5 ;  /* 0x00000004073d7207 */ /* 0x000fe40006800000 */
[----:B------:R-:W-:Y:S01]  /*0400*/  @!P4 IADD3 R6, PT, PT, -R6, RZ, RZ ;  /* 0x000000ff0606c210 */ /* 0x000fe20007ffe1ff */
[----:B------:R-:W3:Y:S01]  /*0410*/  @!P1 LDC.64 R20, c[0x0][0x3a0] ;  /* 0x0000e800ff149b82 */ /* 0x000ee20000000a00 */
[----:B------:R-:W-:Y:S01]  /*0420*/  ISETP.GE.U32.AND P3, PT, R13, UR8, PT ;  /* 0x000000080d007c0c */ /* 0x000fe2000bf66070 */
[----:B------:R-:W-:Y:S01]  /*0430*/  IMAD R9, R61, 0x54, RZ ;  /* 0x000000543d097824 */ /* 0x000fe200078e02ff */
[----:B------:R-:W-:-:S02]  /*0440*/  SHF.R.S32.HI R15, RZ, 0x1f, R13 ;  /* 0x0000001fff0f7819 */ /* 0x000fc4000001140d */
[----:B------:R-:W-:Y:S02]  /*0450*/  SEL R7, R7, R6, !P5 ;  /* 0x0000000607077207 */ /* 0x000fe40006800000 */
[----:B------:R-:W-:Y:S01]  /*0460*/  ISETP.GE.AND.EX P3, PT, R15, UR9, PT, P3 ;  /* 0x000000090f007c0c */ /* 0x000fe2000bf66330 */
[----:B------:R-:W4:Y:S01]  /*0470*/  @!P1 LDC.64 R22, c[0x0][0x398] ;  /* 0x0000e600ff169b82 */ /* 0x000f220000000a00 */
[C---:B------:R-:W-:Y:S02]  /*0480*/  IADD3 R64, P0, PT, R9.reuse, R2, RZ ;  /* 0x0000000209407210 */ /* 0x040fe40007f1e0ff */
[----:B------:R-:W-:Y:S02]  /*0490*/  SHF.R.S32.HI R2, RZ, 0x1f, R7 ;  /* 0x0000001fff027819 */ /* 0x000fe40000011407 */
[----:B------:R-:W-:Y:S02]  /*04a0*/  LEA.HI.X.SX32 R65, R9, RZ, 0x1, P0 ;  /* 0x000000ff09417211 */ /* 0x000fe400000f0eff */
[----:B------:R-:W-:Y:S01]  /*04b0*/  IADD3 R19, PT, PT, R5, 0x20, RZ ;  /* 0x0000002005137810 */ /* 0x000fe20007ffe0ff */
[----:B------:R-:W-:-:S02]  /*04c0*/  IMAD R2, R2, UR10, RZ ;  /* 0x0000000a02027c24 */ /* 0x000fc4000f8e02ff */
[----:B------:R-:W-:Y:S01]  /*04d0*/  IMAD.WIDE.U32 R64, R7, UR10, R64 ;  /* 0x0000000a07407c25 */ /* 0x000fe2000f8e0040 */
[----:B------:R-:W-:Y:S01]  /*04e0*/  ISETP.GE.U32.AND P0, PT, R19, UR8, PT ;  /* 0x0000000813007c0c */ /* 0x000fe2000bf06070 */
[----:B------:R-:W0:Y:S02]  /*04f0*/  @!P3 LDC.64 R24, c[0x0][0x3f8] ;  /* 0x0000fe00ff18bb82 */ /* 0x000e240000000a00 */
[----:B------:R-:W-:Y:S01]  /*0500*/  IMAD R67, R7, UR11, R2 ;  /* 0x0000000b07437c24 */ /* 0x000fe2000f8e0202 */
[----:B------:R-:W-:Y:S01]  /*0510*/  @!P1 MOV R66, R64 ;  /* 0x0000004000429202 */ /* 0x000fe20000000f00 */
[----:B--2---:R-:W-:Y:S01]  /*0520*/  @!P1 IMAD R2, R11, R16, RZ ;  /* 0x000000100b029224 */ /* 0x004fe200078e02ff */
[----:B------:R-:W-:Y:S02]  /*0530*/  @!P3 MOV R14, R64 ;  /* 0x00000040000eb202 */ /* 0x000fe40000000f00 */
[----:B------:R-:W-:Y:S01]  /*0540*/  IADD3 R67, PT, PT, R65, R67, RZ ;  /* 0x0000004341437210 */ /* 0x000fe20007ffe0ff */
[C---:B------:R-:W-:Y:S01]  /*0550*/  @!P1 IMAD R11, R5.reuse, R17, R2 ;  /* 0x00000011050b9224 */ /* 0x040fe200078e0202 */
[----:B------:R-:W-:Y:S01]  /*0560*/  SHF.R.S32.HI R17, RZ, 0x1f, R19 ;  /* 0x0000001fff117819 */ /* 0x000fe20000011413 */
[----:B------:R-:W2:Y:S01]  /*0570*/  @!P3 LDC.64 R8, c[0x0][0x3a0] ;  /* 0x0000e800ff08bb82 */ /* 0x000ea20000000a00 */
[----:B------:R-:W-:-:S02]  /*0580*/  @!P1 IMAD.WIDE.U32 R6, R5, R16, R66 ;  /* 0x0000001005069225 */ /* 0x000fc400078e0042 */
[----:B------:R-:W-:-:S03]  /*0590*/  ISETP.GE.AND.EX P0, PT, R17, UR9, PT, P0 ;  /* 0x0000000911007c0c */ /* 0x000fc6000bf06300 */
[----:B------:R-:W-:Y:S02]  /*05a0*/  @!P1 IADD3 R11, PT, PT, R7, R11, RZ ;  /* 0x0000000b070b9210 */ /* 0x000fe40007ffe0ff */
[----:B------:R-:W1:Y:S01]  /*05b0*/  @!P3 LDC.64 R26, c[0x0][0x398] ;  /* 0x0000e600ff1abb82 */ /* 0x000e620000000a00 */
[C---:B------:R-:W-:Y:S02]  /*05c0*/  @!P1 SHF.L.U32 R7, R6.reuse, 0x1, RZ ;  /* 0x0000000106079819 */ /* 0x040fe400000006ff */
[----:B------:R-:W-:Y:S02]  /*05d0*/  @!P1 SHF.L.U64.HI R2, R6, 0x1, R11 ;  /* 0x0000000106029819 */ /* 0x000fe4000001020b */
[----:B---3--:R-:W-:Y:S01]  /*05e0*/  @!P1 IADD3 R10, P2, PT, R7, R20, RZ ;  /* 0x00000014070a9210 */ /* 0x008fe20007f5e0ff */
[----:B0-----:R-:W-:Y:S01]  /*05f0*/  @!P3 IMAD R4, R15, R24, RZ ;  /* 0x000000180f04b224 */ /* 0x001fe200078e02ff */
[----:B----4-:R-:W-:Y:S02]  /*0600*/  @!P1 IADD3 R12, P4, PT, R7, R22, RZ ;  /* 0x00000016070c9210 */ /* 0x010fe40007f9e0ff */
[----:B------:R-:W0:Y:S01]  /*0610*/  @!P0 LDC.64 R6, c[0x0][0x3f8] ;  /* 0x0000fe00ff068b82 */ /* 0x000e220000000a00 */
[----:B------:R-:W-:-:S02]  /*0620*/  @!P3 MOV R15, R67 ;  /* 0x00000043000fb202 */ /* 0x000fc40000000f00 */
[C---:B------:R-:W-:Y:S01]  /*0630*/  @!P1 IADD3.X R11, PT, PT, R2.reuse, R21, RZ, P2, !PT ;  /* 0x00000015020b9210 */ /* 0x040fe200017fe4ff */
[----:B------:R-:W-:Y:S01]  /*0640*/  @!P3 IMAD R21, R13, R25, R4 ;  /* 0x000000190d15b224 */ /* 0x000fe200078e0204 */
[----:B------:R-:W-:Y:S01]  /*0650*/  IADD3 R25, PT, PT, R5, 0x30, RZ ;  /* 0x0000003005197810 */ /* 0x000fe20007ffe0ff */
[----:B------:R-:W-:Y:S01]  /*0660*/  @!P3 IMAD.WIDE.U32 R14, R13, R24, R14 ;  /* 0x000000180d0eb225 */ /* 0x000fe200078e000e */
[----:B------:R-:W-:Y:S01]  /*0670*/  @!P1 IADD3.X R13, PT, PT, R2, R23, RZ, P4, !PT ;  /* 0x00000017020d9210 */ /* 0x000fe200027fe4ff */
[----:B------:R-:W3:Y:S01]  /*0680*/  @!P1 LDG.E R39, desc[UR6][R10.64] ;  /* 0x000000060a279981 */ /* 0x000ee2000c1e1900 */
[----:B------:R-:W-:Y:S02]  /*0690*/  ISETP.GE.U32.AND P2, PT, R25, UR8, PT ;  /* 0x0000000819007c0c */ /* 0x000fe4000bf46070 */
[----:B------:R-:W-:Y:S01]  /*06a0*/  SHF.R.S32.HI R23, RZ, 0x1f, R25 ;  /* 0x0000001fff177819 */ /* 0x000fe20000011419 */
[----:B------:R4:W3:Y:S01]  /*06b0*/  @!P1 LDG.E R38, desc[UR6][R12.64] ;  /* 0x000000060c269981 */ /* 0x0008e2000c1e1900 */
[----:B------:R-:W-:-:S02]  /*06c0*/  @!P3 IADD3 R21, PT, PT, R15, R21, RZ ;  /* 0x000000150f15b210 */ /* 0x000fc40007ffe0ff */
[----:B------:R-:W-:Y:S02]  /*06d0*/  ISETP.GE.AND.EX P2, PT, R23, UR9, PT, P2 ;  /* 0x0000000917007c0c */ /* 0x000fe4000bf46320 */
[C---:B------:R-:W-:Y:S02]  /*06e0*/  @!P3 SHF.L.U32 R15, R14.reuse, 0x1, RZ ;  /* 0x000000010e0fb819 */ /* 0x040fe400000006ff */
[----:B----4-:R-:W-:Y:S02]  /*06f0*/  @!P0 MOV R12, R64 ;  /* 0x00000040000c8202 */ /* 0x010fe40000000f00 */
[----:B------:R-:W-:Y:S01]  /*0700*/  @!P0 MOV R13, R67 ;  /* 0x00000043000d8202 */ /* 0x000fe20000000f00 */
[----:B0-----:R-:W-:Y:S01]  /*0710*/  @!P0 IMAD R2, R17, R6, RZ ;  /* 0x0000000611028224 */ /* 0x001fe200078e02ff */
[----:B------:R-:W-:Y:S01]  /*0720*/  @!P3 SHF.L.U64.HI R14, R14, 0x1, R21 ;  /* 0x000000010e0eb819 */ /* 0x000fe20000010215 */
[----:B------:R-:W0:Y:S02]  /*0730*/  @!P0 LDC.64 R16, c[0x0][0x3a0] ;  /* 0x0000e800ff108b82 */ /* 0x000e240000000a00 */
[----:B------:R-:W-:-:S02]  /*0740*/  @!P0 IMAD R7, R19, R7, R2 ;  /* 0x0000000713078224 */ /* 0x000fc400078e0202 */
[----:B------:R-:W-:-:S04]  /*0750*/  @!P0 IMAD.WIDE.U32 R12, R19, R6, R12 ;  /* 0x00000006130c8225 */ /* 0x000fc800078e000c */
[----:B------:R-:W4:Y:S01]  /*0760*/  @!P2 LDC.64 R18, c[0x0][0x3f8] ;  /* 0x0000fe00ff12ab82 */ /* 0x000f220000000a00 */
[C---:B--2---:R-:W-:Y:S02]  /*0770*/  @!P3 IADD3 R20, P1, PT, R15.reuse, R8, RZ ;  /* 0x000000080f14b210 */ /* 0x044fe40007f3e0ff */
[----:B-1----:R-:W-:Y:S02]  /*0780*/  @!P3 IADD3 R10, P4, PT, R15, R26, RZ ;  /* 0x0000001a0f0ab210 */ /* 0x002fe40007f9e0ff */
[----:B------:R-:W-:Y:S02]  /*0790*/  IADD3 R8, PT, PT, R5, 0x40, RZ ;  /* 0x0000004005087810 */ /* 0x000fe40007ffe0ff */
[C---:B------:R-:W-:Y:S02]  /*07a0*/  @!P3 IADD3.X R21, PT, PT, R14.reuse, R9, RZ, P1, !PT ;  /* 0x000000090e15b210 */ /* 0x040fe40000ffe4ff */
[----:B------:R-:W-:Y:S02]  /*07b0*/  @!P3 IADD3.X R11, PT, PT, R14, R27, RZ, P4, !PT ;  /* 0x0000001b0e0bb210 */ /* 0x000fe400027fe4ff */
[----:B------:R-:W-:Y:S01]  /*07c0*/  ISETP.GE.U32.AND P1, PT, R8, UR8, PT ;  /* 0x0000000808007c0c */ /* 0x000fe2000bf26070 */
[----:B------:R-:W1:Y:S01]  /*07d0*/  @!P0 LDC.64 R14, c[0x0][0x398] ;  /* 0x0000e600ff0e8b82 */ /* 0x000e620000000a00 */
[----:B------:R-:W-:Y:S01]  /*07e0*/  SHF.R.S32.HI R29, RZ, 0x1f, R8 ;  /* 0x0000001fff1d7819 */ /* 0x000fe20000011408 */
[----:B------:R-:W2:Y:S03]  /*07f0*/  @!P3 LDG.E R37, desc[UR6][R20.64] ;  /* 0x000000061425b981 */ /* 0x000ea6000c1e1900 */
[----:B------:R-:W-:Y:S01]  /*0800*/  ISETP.GE.AND.EX P1, PT, R29, UR9, PT, P1 ;  /* 0x000000091d007c0c */ /* 0x000fe2000bf26310 */
[----:B------:R4:W2:Y:S01]  /*0810*/  @!P3 LDG.E R36, desc[UR6][R10.64] ;  /* 0x000000060a24b981 */ /* 0x0008a2000c1e1900 */
[----:B------:R-:W-:-:S04]  /*0820*/  IADD3 R6, PT, PT, R5, 0x50, RZ ;  /* 0x0000005005067810 */ /* 0x000fc80007ffe0ff */
[----:B------:R-:W-:Y:S02]  /*0830*/  ISETP.GE.U32.AND P4, PT, R6, UR8, PT ;  /* 0x0000000806007c0c */ /* 0x000fe4000bf86070 */
[----:B------:R-:W-:Y:S01]  /*0840*/  SHF.R.S32.HI R45, RZ, 0x1f, R6 ;  /* 0x0000001fff2d7819 */ /* 0x000fe20000011406 */
[----:B----4-:R-:W-:Y:S01]  /*0850*/  @!P2 IMAD R22, R23, R18, RZ ;  /* 0x000000121716a224 */ /* 0x010fe200078e02ff */
[----:B------:R-:W-:Y:S01]  /*0860*/  @!P0 IADD3 R9, PT, PT, R13, R7, RZ ;  /* 0x000000070d098210 */ /* 0x000fe20007ffe0ff */
[----:B------:R-:W4:Y:S01]  /*0870*/  @!P2 LDC.64 R10, c[0x0][0x3a0] ;  /* 0x0000e800ff0aab82 */ /* 0x000f220000000a00 */
[C---:B------:R-:W-:Y:S02]  /*0880*/  IADD3 R7, PT, PT, R5.reuse, 0x60, RZ ;  /* 0x0000006005077810 */ /* 0x040fe40007ffe0ff */
[----:B------:R-:W-:Y:S02]  /*0890*/  @!P0 SHF.L.U32 R27, R12, 0x1, RZ ;  /* 0x000000010c1b8819 */ /* 0x000fe400000006ff */
[----:B------:R-:W-:-:S02]  /*08a0*/  IADD3 R2, PT, PT, R5, 0x70, RZ ;  /* 0x0000007005027810 */ /* 0x000fc40007ffe0ff */
[----:B------:R-:W-:Y:S01]  /*08b0*/  ISETP.GE.AND.EX P4, PT, R45, UR9, PT, P4 ;  /* 0x000000092d007c0c */ /* 0x000fe2000bf86340 */
[----:B------:R-:W4:Y:S01]  /*08c0*/  @!P1 LDC.64 R4, c[0x0][0x3f8] ;  /* 0x0000fe00ff049b82 */ /* 0x000f220000000a00 */
[----:B------:R-:W-:Y:S01]  /*08d0*/  @!P0 SHF.L.U64.HI R20, R12, 0x1, R9 ;  /* 0x000000010c148819 */ /* 0x000fe20000010209 */
[----:B------:R-:W-:Y:S01]  /*08e0*/  @!P2 IMAD R31, R25, R19, R22 ;  /* 0x00000013191fa224 */ /* 0x000fe200078e0216 */
[----:B0-----:R-:W-:Y:S02]  /*08f0*/  @!P0 IADD3 R16, P6, PT, R27, R16, RZ ;  /* 0x000000101b108210 */ /* 0x001fe40007fde0ff */
[----:B------:R-:W-:Y:S02]  /*0900*/  @!P2 MOV R22, R64 ;  /* 0x000000400016a202 */ /* 0x000fe40000000f00 */
[----:B------:R-:W-:Y:S01]  /*0910*/  @!P2 MOV R23, R67 ;  /* 0x000000430017a202 */ /* 0x000fe20000000f00 */
[----:B------:R-:W0:Y:S01]  /*0920*/  @!P2 LDC.64 R12, c[0x0][0x398] ;  /* 0x0000e600ff0cab82 */ /* 0x000e220000000a00 */
[----:B------:R-:W-:-:S02]  /*0930*/  @!P0 IADD3.X R17, PT, PT, R20, R17, RZ, P6, !PT ;  /* 0x0000001114118210 */ /* 0x000fc400037fe4ff */
[----:B-1----:R-:W-:Y:S01]  /*0940*/  @!P0 IADD3 R26, P6, PT, R27, R14, RZ ;  /* 0x0000000e1b1a8210 */ /* 0x002fe20007fde0ff */
[----:B------:R-:W-:Y:S01]  /*0950*/  @!P2 IMAD.WIDE.U32 R18, R25, R18, R22 ;  /* 0x000000121912a225 */ /* 0x000fe200078e0016 */
[----:B------:R-:W-:Y:S01]  /*0960*/  ISETP.GE.U32.AND P5, PT, R7, UR8, PT ;  /* 0x0000000807007c0c */ /* 0x000fe2000bfa6070 */
[----:B------:R-:W2:Y:S01]  /*0970*/  @!P0 LDG.E R35, desc[UR6][R16.64] ;  /* 0x0000000610238981 */ /* 0x000ea2000c1e1900 */
[----:B------:R-:W-:Y:S01]  /*0980*/  @!P0 IADD3.X R27, PT, PT, R20, R15, RZ, P6, !PT ;  /* 0x0000000f141b8210 */ /* 0x000fe200037fe4ff */
[----:B------:R-:W1:Y:S01]  /*0990*/  @!P4 LDC.64 R22, c[0x0][0x3f8] ;  /* 0x0000fe00ff16cb82 */ /* 0x000e620000000a00 */
[----:B------:R-:W-:Y:S02]  /*09a0*/  @!P2 IADD3 R15, PT, PT, R19, R31, RZ ;  /* 0x0000001f130fa210 */ /* 0x000fe40007ffe0ff */
[----:B------:R-:W-:Y:S01]  /*09b0*/  SHF.R.S32.HI R21, RZ, 0x1f, R7 ;  /* 0x0000001fff157819 */ /* 0x000fe20000011407 */
[----:B------:R4:W2:Y:S01]  /*09c0*/  @!P0 LDG.E R34, desc[UR6][R26.64] ;  /* 0x000000061a228981 */ /* 0x0008a2000c1e1900 */
[----:B------:R-:W-:-:S03]  /*09d0*/  @!P2 SHF.L.U32 R31, R18, 0x1, RZ ;  /* 0x00000001121fa819 */ /* 0x000fc600000006ff */
[----:B------:R-:W1:Y:S01]  /*09e0*/  LDC.64 R24, c[0x0][0x3b8] ;  /* 0x0000ee00ff187b82 */ /* 0x000e620000000a00 */
[----:B------:R-:W-:Y:S02]  /*09f0*/  @!P2 SHF.L.U64.HI R18, R18, 0x1, R15 ;  /* 0x000000011212a819 */ /* 0x000fe4000001020f */
[----:B------:R-:W-:-:S05]  /*0a00*/  ISETP.GE.AND.EX P5, PT, R21, UR9, PT, P5 ;  /* 0x0000000915007c0c */ /* 0x000fca000bfa6350 */
[----:B------:R-:W1:Y:S01]  /*0a10*/  @!P1 LDC.64 R14, c[0x0][0x3a0] ;  /* 0x0000e800ff0e9b82 */ /* 0x000e620000000a00 */
[----:B----4-:R-:W-:Y:S01]  /*0a20*/  @!P1 MOV R26, R64 ;  /* 0x00000040001a9202 */ /* 0x010fe20000000f00 */
[----:B------:R-:W-:Y:S01]  /*0a30*/  @!P1 IMAD R29, R29, R4, RZ ;  /* 0x000000041d1d9224 */ /* 0x000fe200078e02ff */
[----:B------:R-:W-:Y:S02]  /*0a40*/  @!P1 MOV R27, R67 ;  /* 0x00000043001b9202 */ /* 0x000fe40000000f00 */
[----:B------:R-:W-:-:S03]  /*0a50*/  @!P2 IADD3 R32, P0, PT, R31, R10, RZ ;  /* 0x0000000a1f20a210 */ /* 0x000fc60007f1e0ff */
[----:B------:R-:W4:Y:S01]  /*0a60*/  @!P1 LDC.64 R16, c[0x0][0x398] ;  /* 0x0000e600ff109b82 */ /* 0x000f220000000a00 */
[----:B0-----:R-:W-:Y:S01]  /*0a70*/  @!P2 IADD3 R30, P6, PT, R31, R12, RZ ;  /* 0x0000000c1f1ea210 */ /* 0x001fe20007fde0ff */
[C---:B------:R-:W-:Y:S02]  /*0a80*/  @!P1 IMAD R5, R8.reuse, R5, R29 ;  /* 0x0000000508059224 */ /* 0x040fe400078e021d */
[----:B------:R-:W-:Y:S01]  /*0a90*/  @!P1 IMAD.WIDE.U32 R26, R8, R4, R26 ;  /* 0x00000004081a9225 */ /* 0x000fe200078e001a */
[C---:B------:R-:W-:Y:S02]  /*0aa0*/  @!P2 IADD3.X R33, PT, PT, R18.reuse, R11, RZ, P0, !PT ;  /* 0x0000000b1221a210 */ /* 0x040fe400007fe4ff */
[----:B------:R-:W-:Y:S01]  /*0ab0*/  @!P2 IADD3.X R31, PT, PT, R18, R13, RZ, P6, !PT ;  /* 0x0000000d121fa210 */ /* 0x000fe200037fe4ff */
[----:B------:R-:W0:Y:S01]  /*0ac0*/  @!P5 LDC.64 R10, c[0x0][0x3f8] ;  /* 0x0000fe00ff0adb82 */ /* 0x000e220000000a00 */
[----:B------:R-:W-:Y:S02]  /*0ad0*/  MOV R13, RZ ;  /* 0x000000ff000d7202 */ /* 0x000fe40000000f00 */
[----:B------:R-:W-:Y:S01]  /*0ae0*/  @!P1 IADD3 R5, PT, PT, R27, R5, RZ ;  /* 0x000000051b059210 */ /* 0x000fe20007ffe0ff */
[----:B-1----:R-:W-:Y:S01]  /*0af0*/  @!P4 IMAD R12, R45, R22, RZ ;  /* 0x000000162d0cc224 */ /* 0x002fe200078e02ff */
[----:B------:R-:W-:-:S03]  /*0b00*/  ISETP.GE.U32.AND P3, PT, R2, UR8, PT ;  /* 0x0000000802007c0c */ /* 0x000fc6000bf66070 */
[----:B------:R-:W1:Y:S01]  /*0b10*/  @!P4 LDC.64 R18, c[0x0][0x3a0] ;  /* 0x0000e800ff12cb82 */ /* 0x000e620000000a00 */
[----:B------:R-:W-:Y:S01]  /*0b20*/  SHF.R.S32.HI R9, RZ, 0x1f, R2 ;  /* 0x0000001fff097819 */ /* 0x000fe20000011402 */
[----:B------:R4:W2:Y:S01]  /*0b30*/  @!P2 LDG.E R13, desc[UR6][R32.64] ;  /* 0x00000006200da981 */ /* 0x0008a2000c1e1900 */
[C---:B------:R-:W-:Y:S02]  /*0b40*/  @!P1 SHF.L.U32 R45, R26.reuse, 0x1, RZ ;  /* 0x000000011a2d9819 */ /* 0x040fe400000006ff */
[----:B------:R-:W-:Y:S02]  /*0b50*/  @!P1 SHF.L.U64.HI R8, R26, 0x1, R5 ;  /* 0x000000011a089819 */ /* 0x000fe40000010205 */
[----:B------:R-:W-:Y:S02]  /*0b60*/  @!P4 MOV R26, R64 ;  /* 0x00000040001ac202 */ /* 0x000fe40000000f00 */
[----:B------:R-:W-:Y:S01]  /*0b70*/  @!P4 MOV R27, R67 ;  /* 0x00000043001bc202 */ /* 0x000fe20000000f00 */
[----:B----4-:R-:W-:Y:S01]  /*0b80*/  IMAD.WIDE R32, R43, 0x8, R24 ;  /* 0x000000082b207825 */ /* 0x010fe200078e0218 */
[----:B------:R-:W-:Y:S01]  /*0b90*/  ISETP.GE.AND.EX P3, PT, R9, UR9, PT, P3 ;  /* 0x0000000909007c0c */ /* 0x000fe2000bf66330 */
[----:B------:R-:W4:Y:S01]  /*0ba0*/  @!P4 LDC.64 R24, c[0x0][0x398] ;  /* 0x0000e600ff18cb82 */ /* 0x000f220000000a00 */
[----:B------:R-:W-:Y:S01]  /*0bb0*/  @!P1 IADD3 R28, P0, PT, R45, R14, RZ ;  /* 0x0000000e2d1c9210 */ /* 0x000fe20007f1e0ff */
[----:B------:R-:W-:-:S02]  /*0bc0*/  @!P4 IMAD R47, R6, R23, R12 ;  /* 0x00000017062fc224 */ /* 0x000fc400078e020c */
[----:B------:R-:W-:Y:S01]  /*0bd0*/  @!P4 IMAD.WIDE.U32 R22, R6, R22, R26 ;  /* 0x000000160616c225 */ /* 0x000fe200078e001a */
[C---:B------:R-:W-:Y:S02]  /*0be0*/  @!P1 IADD3.X R29, PT, PT, R8.reuse, R15, RZ, P0, !PT ;  /* 0x0000000f081d9210 */ /* 0x040fe400007fe4ff */
[----:B------:R-:W-:Y:S02]  /*0bf0*/  @!P1 IADD3 R26, P0, PT, R45, R16, RZ ;  /* 0x000000102d1a9210 */ /* 0x000fe40007f1e0ff */
[----:B------:R-:W-:Y:S02]  /*0c00*/  MOV R5, RZ ;  /* 0x000000ff00057202 */ /* 0x000fe40000000f00 */
[----:B------:R-:W-:Y:S01]  /*0c10*/  MOV R4, RZ ;  /* 0x000000ff00047202 */ /* 0x000fe20000000f00 */
[----:B0-----:R-:W-:Y:S01]  /*0c20*/  @!P5 IMAD R6, R21, R10, RZ ;  /* 0x0000000a1506d224 */ /* 0x001fe200078e02ff */
[----:B------:R-:W-:Y:S01]  /*0c30*/  @!P4 IADD3 R23, PT, PT, R23, R47, RZ ;  /* 0x0000002f1717c210 */ /* 0x000fe20007ffe0ff */
[----:B------:R-:W0:Y:S01]  /*0c40*/  @!P5 LDC.64 R20, c[0x0][0x398] ;  /* 0x0000e600ff14db82 */ /* 0x000e220000000a00 */
[----:B------:R-:W-:Y:S01]  /*0c50*/  @!P1 IADD3.X R27, PT, PT, R8, R17, RZ, P0, !PT ;  /* 0x00000011081b9210 */ /* 0x000fe200007fe4ff */
[----:B------:R1:W2:Y:S01]  /*0c60*/  @!P1 LDG.E R5, desc[UR6][R28.64] ;  /* 0x000000061c059981 */ /* 0x0002a2000c1e1900 */
[----:B------:R-:W-:-:S02]  /*0c70*/  @!P4 SHF.L.U32 R45, R22, 0x1, RZ ;  /* 0x00000001162dc819 */ /* 0x000fc400000006ff */
[----:B------:R-:W-:Y:S01]  /*0c80*/  @!P4 SHF.L.U64.HI R8, R22, 0x1, R23 ;  /* 0x000000011608c819 */ /* 0x000fe20000010217 */
[----:B------:R4:W2:Y:S02]  /*0c90*/  @!P2 LDG.E R4, desc[UR6][R30.64] ;  /* 0x000000061e04a981 */ /* 0x0008a4000c1e1900 */
[----:B------:R-:W0:Y:S02]  /*0ca0*/  @!P3 LDC.64 R22, c[0x0][0x3f8] ;  /* 0x0000fe00ff16bb82 */ /* 0x000e240000000a00 */
[----:B------:R4:W2:Y:S01]  /*0cb0*/  LDG.E.64 R14, desc[UR6][R32.64] ;  /* 0x00000006200e7981 */ /* 0x0008a2000c1e1b00 */
[----:B-1----:R-:W-:Y:S02]  /*0cc0*/  @!P5 MOV R28, R64 ;  /* 0x00000040001cd202 */ /* 0x002fe40000000f00 */
[----:B------:R-:W-:-:S03]  /*0cd0*/  @!P5 MOV R29, R67 ;  /* 0x00000043001dd202 */ /* 0x000fc60000000f00 */
[----:B------:R-:W1:Y:S01]  /*0ce0*/  @!P5 LDC.64 R16, c[0x0][0x3a0] ;  /* 0x0000e800ff10db82 */ /* 0x000e620000000a00 */
[----:B----4-:R-:W-:Y:S01]  /*0cf0*/  @!P4 IADD3 R30, P0, PT, R45, R18, RZ ;  /* 0x000000122d1ec210 */ /* 0x010fe20007f1e0ff */
[----:B------:R-:W-:-:S03]  /*0d00*/  @!P5 IMAD R33, R7, R11, R6 ;  /* 0x0000000b0721d224 */ /* 0x000fc600078e0206 */
[C---:B------:R-:W-:Y:S01]  /*0d10*/  @!P4 IADD3.X R31, PT, PT, R8.reuse, R19, RZ, P0, !PT ;  /* 0x00000013081fc210 */ /* 0x040fe200007fe4ff */
[----:B------:R-:W-:Y:S01]  /*0d20*/  @!P5 IMAD.WIDE.U32 R10, R7, R10, R28 ;  /* 0x0000000a070ad225 */ /* 0x000fe200078e001c */
[----:B------:R-:W-:Y:S02]  /*0d30*/  @!P4 IADD3 R28, P0, PT, R45, R24, RZ ;  /* 0x000000182d1cc210 */ /* 0x000fe40007f1e0ff */
[----:B------:R-:W-:Y:S02]  /*0d40*/  CS2R R6, SRZ ;  /* 0x0000000000067805 */ /* 0x000fe4000001ff00 */
[----:B------:R-:W-:Y:S02]  /*0d50*/  @!P5 IADD3 R19, PT, PT, R11, R33, RZ ;  /* 0x000000210b13d210 */ /* 0x000fe40007ffe0ff */
[----:B------:R-:W-:Y:S02]  /*0d60*/  @!P4 IADD3.X R29, PT, PT, R8, R25, RZ, P0, !PT ;  /* 0x00000019081dc210 */ /* 0x000fe400007fe4ff */
[----:B------:R4:W2:Y:S01]  /*0d70*/  @!P4 LDG.E R7, desc[UR6][R30.64] ;  /* 0x000000061e07c981 */ /* 0x0008a2000c1e1900 */
[----:B------:R-:W-:Y:S01]  /*0d80*/  ISETP.NE.AND P0, PT, RZ, UR4, PT ;  /* 0x00000004ff007c0c */ /* 0x000fe2000bf05270 */
[----:B------:R-:W3:Y:S01]  /*0d90*/  @!P3 LDC.64 R24, c[0x0][0x3a0] ;  /* 0x0000e800ff18bb82 */ /* 0x000ee20000000a00 */
[C---:B------:R-:W-:Y:S01]  /*0da0*/  @!P5 SHF.L.U32 R11, R10.reuse, 0x1, RZ ;  /* 0x000000010a0bd819 */ /* 0x040fe200000006ff */
[----:B0-----:R-:W-:Y:S01]  /*0db0*/  @!P3 IMAD R9, R9, R22, RZ ;  /* 0x000000160909b224 */ /* 0x001fe200078e02ff */
[----:B------:R-:W-:Y:S01]  /*0dc0*/  @!P5 SHF.L.U64.HI R10, R10, 0x1, R19 ;  /* 0x000000010a0ad819 */ /* 0x000fe20000010213 */
[----:B------:R0:W2:Y:S04]  /*0dd0*/  @!P1 LDG.E R6, desc[UR6][R26.64] ;  /* 0x000000061a069981 */ /* 0x0000a8000c1e1900 */
[----:B------:R-:W3:Y:S01]  /*0de0*/  @!P3 LDC.64 R18, c[0x0][0x398] ;  /* 0x0000e600ff12bb82 */ /* 0x000ee20000000a00 */
[----:B----4-:R-:W-:-:S02]  /*0df0*/  @!P3 MOV R30, R64 ;  /* 0x00000040001eb202 */ /* 0x010fc40000000f00 */
[----:B------:R-:W-:Y:S02]  /*0e00*/  @!P3 MOV R31, R67 ;  /* 0x00000043001fb202 */ /* 0x000fe40000000f00 */
[C---:B-1----:R-:W-:Y:S02]  /*0e10*/  @!P5 IADD3 R16, P1, PT, R11.reuse, R16, RZ ;  /* 0x000000100b10d210 */ /* 0x042fe40007f3e0ff */
[----:B------:R-:W-:Y:S01]  /*0e20*/  @!P5 IADD3 R20, P2, PT, R11, R20, RZ ;  /* 0x000000140b14d210 */ /* 0x000fe20007f5e0ff */
[C---:B------:R-:W-:Y:S01]  /*0e30*/  @!P3 IMAD R11, R2.reuse, R23, R9 ;  /* 0x00000017020bb224 */ /* 0x040fe200078e0209 */
[----:B0-----:R-:W0:Y:S01]  /*0e40*/  @P0 LDC.64 R26, c[0x0][0x3b0] ;  /* 0x0000ec00ff1a0b82 */ /* 0x001e220000000a00 */
[----:B------:R-:W-:Y:S01]  /*0e50*/  @!P3 IMAD.WIDE.U32 R30, R2, R22, R30 ;  /* 0x00000016021eb225 */ /* 0x000fe200078e001e */
[----:B------:R-:W-:-:S06]  /*0e60*/  MOV R8, RZ ;  /* 0x000000ff00087202 */ /* 0x000fcc0000000f00 */
[----:B------:R-:W1:Y:S01]  /*0e70*/  LDC.64 R22, c[0x0][0x3a8] ;  /* 0x0000ea00ff167b82 */ /* 0x000e620000000a00 */
[----:B------:R4:W2:Y:S01]  /*0e80*/  @!P4 LDG.E R8, desc[UR6][R28.64] ;  /* 0x000000061c08c981 */ /* 0x0008a2000c1e1900 */
[----:B------:R-:W-:Y:S02]  /*0e90*/  @!P3 IADD3 R11, PT, PT, R31, R11, RZ ;  /* 0x0000000b1f0bb210 */ /* 0x000fe40007ffe0ff */
[----:B------:R-:W-:Y:S02]  /*0ea0*/  @!P5 IADD3.X R21, PT, PT, R10, R21, RZ, P2, !PT ;  /* 0x000000150a15d210 */ /* 0x000fe400017fe4ff */
[----:B------:R-:W-:Y:S02]  /*0eb0*/  LOP3.LUT R2, R41, 0xffff, RZ, 0xc0, !PT ;  /* 0x0000ffff29027812 */ /* 0x000fe400078ec0ff */
[C---:B----4-:R-:W-:Y:S02]  /*0ec0*/  @!P3 SHF.L.U32 R29, R30.reuse, 0x1, RZ ;  /* 0x000000011e1db819 */ /* 0x050fe400000006ff */
[----:B------:R-:W-:-:S02]  /*0ed0*/  @!P3 SHF.L.U64.HI R30, R30, 0x1, R11 ;  /* 0x000000011e1eb819 */ /* 0x000fc4000001020b */
[C---:B---3--:R-:W-:Y:S02]  /*0ee0*/  @!P3 IADD3 R28, P2, PT, R29.reuse, R18, RZ ;  /* 0x000000121d1cb210 */ /* 0x048fe40007f5e0ff */
[----:B------:R-:W-:Y:S02]  /*0ef0*/  @!P5 IADD3.X R17, PT, PT, R10, R17, RZ, P1, !PT ;  /* 0x000000110a11d210 */ /* 0x000fe40000ffe4ff */
[----:B------:R-:W-:Y:S02]  /*0f00*/  @!P3 IADD3 R24, P1, PT, R29, R24, RZ ;  /* 0x000000181d18b210 */ /* 0x000fe40007f3e0ff */
[----:B------:R-:W-:Y:S01]  /*0f10*/  @!P3 IADD3.X R29, PT, PT, R30, R19, RZ, P2, !PT ;  /* 0x000000131e1db210 */ /* 0x000fe200017fe4ff */
[----:B------:R-:W-:Y:S01]  /*0f20*/  IMAD R19, R61, 0x54, R2 ;  /* 0x000000543d137824 */ /* 0x000fe200078e0202 */
[----:B------:R-:W-:Y:S02]  /*0f30*/  MOV R9, RZ ;  /* 0x000000ff00097202 */ /* 0x000fe40000000f00 */
[----:B------:R-:W-:-:S02]  /*0f40*/  MOV R10, RZ ;  /* 0x000000ff000a7202 */ /* 0x000fc40000000f00 */
[----:B------:R-:W-:Y:S02]  /*0f50*/  MOV R11, RZ ;  /* 0x000000ff000b7202 */ /* 0x000fe40000000f00 */
[----:B------:R-:W-:Y:S02]  /*0f60*/  MOV R12, RZ ;  /* 0x000000ff000c7202 */ /* 0x000fe40000000f00 */
[----:B------:R-:W-:Y:S01]  /*0f70*/  @!P3 IADD3.X R25, PT, PT, R30, R25, RZ, P1, !PT ;  /* 0x000000191e19b210 */ /* 0x000fe20000ffe4ff */
[C---:B0-----:R-:W-:Y:S01]  /*0f80*/  @P0 IMAD.WIDE R26, R19.reuse, 0x4, R26 ;  /* 0x00000004131a0825 */ /* 0x041fe200078e021a */
[----:B------:R0:W3:Y:S03]  /*0f90*/  @!P5 LDG.E R9, desc[UR6][R16.64] ;  /* 0x000000061009d981 */ /* 0x0000e6000c1e1900 */
[----:B-1----:R-:W-:Y:S01]  /*0fa0*/  IMAD.WIDE R18, R19, 0x4, R22 ;  /* 0x0000000413127825 */ /* 0x002fe200078e0216 */
[----:B------:R1:W4:Y:S04]  /*0fb0*/  @!P5 LDG.E R10, desc[UR6][R20.64] ;  /* 0x00000006140ad981 */ /* 0x000328000c1e1900 */
[----:B------:R-:W4:Y:S04]  /*0fc0*/  @!P3 LDG.E R11, desc[UR6][R24.64] ;  /* 0x00000006180bb981 */ /* 0x000f28000c1e1900 */
[----:B------:R-:W4:Y:S04]  /*0fd0*/  @!P3 LDG.E R12, desc[UR6][R28.64] ;  /* 0x000000061c0cb981 */ /* 0x000f28000c1e1900 */
[----:B------:R-:W5:Y:S01]  /*0fe0*/  LDG.E.64 R18, desc[UR6][R18.64] ;  /* 0x0000000612127981 */ /* 0x000f62000c1e1b00 */
[----:B0-----:R-:W-:-:S06]  /*0ff0*/  CS2R R16, SRZ ;  /* 0x0000000000107805 */ /* 0x001fcc000001ff00 */
[----:B------:R0:W5:Y:S01]  /*1000*/  @P0 LDG.E.64 R16, desc[UR6][R26.64] ;  /* 0x000000061a100981 */ /* 0x000162000c1e1b00 */
[----:B------:R-:W-:Y:S01]  /*1010*/  UISETP.NE.AND UP0, UPT, UR4, URZ, UPT ;  /* 0x000000ff0400728c */ /* 0x000fe2000bf05270 */
[----:B------:R-:W-:Y:S02]  /*1020*/  MOV R59, 0x3f800000 ;  /* 0x3f800000003b7802 */ /* 0x000fe40000000f00 */
[----:B------:R-:W-:Y:S02]  /*1030*/  PRMT R57, R39, 0x7632, R57 ;  /* 0x0000763227397816 */ /* 0x000fe40000000039 */
[----:B------:R-:W-:Y:S02]  /*1040*/  PRMT R58, R38, 0x7632, R58 ;  /* 0x00007632263a7816 */ /* 0x000fe4000000003a */
[----:B--2---:R-:W-:Y:S02]  /*1050*/  PRMT R55, R37, 0x7632, R55 ;  /* 0x0000763225377816 */ /* 0x004fe40000000037 */
[----:B------:R-:W-:-:S02]  /*1060*/  PRMT R56, R36, 0x7632, R56 ;  /* 0x0000763224387816 */ /* 0x000fc40000000038 */
[----:B------:R-:W-:Y:S02]  /*1070*/  PRMT R53, R35, 0x7632, R53 ;  /* 0x0000763223357816 */ /* 0x000fe40000000035 */
[----:B------:R-:W-:Y:S01]  /*1080*/  PRMT R54, R34, 0x7632, R54 ;  /* 0x0000763222367816 */ /* 0x000fe20000000036 */
[----:B-1----:R-:W-:-:S05]  /*1090*/  FFMA.FTZ R20, -R14, R14, R15 ;  /* 0x0000000e0e147223 */ /* 0x002fca000001010f */
[----:B------:R-:W-:-:S13]  /*10a0*/  FSETP.GTU.FTZ.AND P0, PT, R20, RZ, PT ;  /* 0x000000ff1400720b */ /* 0x000fda0003f1c000 */
[----:B------:R-:W1:Y:S01]  /*10b0*/  @P0 LDC R15, c[0x0][0x3c0] ;  /* 0x0000f000ff0f0b82 */ /* 0x000e620000000800 */
[----:B------:R-:W-:Y:S02]  /*10c0*/  PRMT R51, R13, 0x7632, R51 ;  /* 0x000076320d337816 */ /* 0x000fe40000000033 */
[----:B------:R-:W-:Y:S02]  /*10d0*/  PRMT R52, R4, 0x7632, R52 ;  /* 0x0000763204347816 */ /* 0x000fe40000000034 */
[----:B------:R-:W-:Y:S02]  /*10e0*/  PRMT R49, R5, 0x7632, R49 ;  /* 0x0000763205317816 */ /* 0x000fe40000000031 */
[----:B------:R-:W-:Y:S02]  /*10f0*/  PRMT R47, R7, 0x7632, R47 ;  /* 0x00007632072f7816 */ /* 0x000fe4000000002f */
[----:B------:R-:W-:Y:S01]  /*1100*/  PRMT R50, R6, 0x7632, R50 ;  /* 0x0000763206327816 */ /* 0x000fe20000000032 */
[----:B-1----:R-:W-:-:S04]  /*1110*/  @P0 FADD.FTZ R15, R20, R15 ;  /* 0x0000000f140f0221 */ /* 0x002fc80000010000 */
[----:B------:R1:W2:Y:S01]  /*1120*/  @P0 MUFU.RSQ R59, R15 ;  /* 0x0000000f003b0308 */ /* 0x0002a20000001400 */
[----:B------:R-:W-:Y:S02]  /*1130*/  PRMT R48, R8, 0x7632, R48 ;  /* 0x0000763208307816 */ /* 0x000fe40000000030 */
[----:B---3--:R-:W-:Y:S02]  /*1140*/  PRMT R45, R9, 0x7632, R45 ;  /* 0x00007632092d7816 */ /* 0x008fe4000000002d */
[----:B----4-:R-:W-:Y:S02]  /*1150*/  PRMT R46, R10, 0x7632, R46 ;  /* 0x000076320a2e7816 */ /* 0x010fe4000000002e */
[----:B-1----:R-:W-:Y:S02]  /*1160*/  PRMT R15, R11, 0x7632, R15 ;  /* 0x000076320b0f7816 */ /* 0x002fe4000000000f */
[----:B------:R-:W-:Y:S01]  /*1170*/  PRMT R44, R12, 0x7632, R44 ;  /* 0x000076320c2c7816 */ /* 0x000fe2000000002c */
[----:B0-2---:R-:W-:Y:S06]  /*1180*/  BRA.U UP0, `(.L_x_43) ;  /* 0x0000000900447547 */ /* 0x005fec000b800000 */
        /* <DEDUP_REMOVED lines=13> */
[----:B------:R-:W-:Y:S01]  /*1260*/  SHF.L.U32 R31, R36, 0x10, RZ ;  /* 0x00000010241f7819 */ /* 0x000fe200000006ff */
[----:B------:R-:W-:Y:S01]  /*1270*/  FADD.FTZ R28, -R14, R29 ;  /* 0x0000001d0e1c7221 */ /* 0x000fe20000010100 */
[----:B------:R-:W-:Y:S01]  /*1280*/  FADD.FTZ R27, R26, R27 ;  /* 0x0000001b1a1b7221 */ /* 0x000fe20000010000 */
[----:B------:R-:W-:Y:S01]  /*1290*/  FFMA.FTZ R24, R23, R26, R24 ;  /* 0x0000001a17187223 */ /* 0x000fe20000010018 */
[----:B------:R-:W-:Y:S01]  /*12a0*/  FFMA.FTZ R22, R21, R22, RZ ;  /* 0x0000001615167223 */ /* 0x000fe200000100ff */
[----:B------:R-:W-:Y:S01]  /*12b0*/  FADD.FTZ R26, RZ, R21 ;  /* 0x00000015ff1a7221 */ /* 0x000fe20000010000 */
[----:B------:R-:W-:Y:S01]  /*12c0*/  FMUL.FTZ R29, R28, R59 ;  /* 0x0000003b1c1d7220 */ /* 0x000fe20000410000 */
[----:B------:R-:W-:Y:S01]  /*12d0*/  FMUL.FTZ R28, R18, R31 ;  /* 0x0000001f121c7220 */ /* 0x000fe20000410000 */
[----:B------:R-:W-:Y:S01]  /*12e0*/  SHF.L.U32 R25, R55, 0x10, RZ ;  /* 0x0000001037197819 */ /* 0x000fe200000006ff */
[C---:B------:R-:W-:Y:S01]  /*12f0*/  FADD.FTZ R21, R31.reuse, R26 ;  /* 0x0000001a1f157221 */ /* 0x040fe20000010000 */
[----:B------:R-:W-:Y:S01]  /*1300*/  FFMA.FTZ R22, R31, R29, R22 ;  /* 0x0000001d1f167223 */ /* 0x000fe20000010016 */
[----:B------:R-:W-:Y:S01]  /*1310*/  FADD.FTZ R31, R27, R28 ;  /* 0x0000001c1b1f7221 */ /* 0x000fe20000010000 */
[----:B------:R-:W-:Y:S01]  /*1320*/  FFMA.FTZ R28, R29, R28, R24 ;  /* 0x0000001c1d1c7223 */ /* 0x000fe20000010018 */
[----:B------:R-:W-:Y:S01]  /*1330*/  FADD.FTZ R26, -R14, R25 ;  /* 0x000000190e1a7221 */ /* 0x000fe20000010100 */
[----:B------:R-:W-:Y:S01]  /*1340*/  SHF.L.U32 R24, R56, 0x10, RZ ;  /* 0x0000001038187819 */ /* 0x000fe200000006ff */
[----:B------:R-:W-:Y:S01]  /*1350*/  FFMA.FTZ R25, R20, R23, RZ ;  /* 0x0000001714197223 */ /* 0x000fe200000100ff */
[----:B------:R-:W-:Y:S01]  /*1360*/  FADD.FTZ R27, RZ, R20 ;  /* 0x00000014ff1b7221 */ /* 0x000fe20000010000 */
[----:B------:R-:W-:Y:S01]  /*1370*/  FMUL.FTZ R23, R26, R59 ;  /* 0x0000003b1a177220 */ /* 0x000fe20000410000 */
[----:B------:R-:W-:Y:S01]  /*1380*/  SHF.L.U32 R29, R35, 0x10, RZ ;  /* 0x00000010231d7819 */ /* 0x000fe200000006ff */
[----:B------:R-:W-:Y:S01]  /*1390*/  FMUL.FTZ R26, R19, R24 ;  /* 0x00000018131a7220 */ /* 0x000fe20000410000 */
[C---:B------:R-:W-:Y:S01]  /*13a0*/  FADD.FTZ R27, R24.reuse, R27 ;  /* 0x0000001b181b7221 */ /* 0x040fe20000010000 */
[----:B------:R-:W-:Y:S01]  /*13b0*/  FFMA.FTZ R20, R24, R23, R25 ;  /* 0x0000001718147223 */ /* 0x000fe20000010019 */
[----:B------:R-:W-:Y:S01]  /*13c0*/  SHF.L.U32 R25, R53, 0x10, RZ ;  /* 0x0000001035197819 */ /* 0x000fe200000006ff */
[----:B------:R-:W-:Y:S01]  /*13d0*/  FFMA.FTZ R28, R23, R26, R28 ;  /* 0x0000001a171c7223 */ /* 0x000fe2000001001c */
[----:B------:R-:W-:Y:S01]  /*13e0*/  FADD.FTZ R24, -R14, R29 ;  /* 0x0000001d0e187221 */ /* 0x000fe20000010100 */
[----:B------:R-:W-:Y:S01]  /*13f0*/  SHF.L.U32 R23, R34, 0x10, RZ ;  /* 0x0000001022177819 */ /* 0x000fe200000006ff */
[----:B------:R-:W-:Y:S01]  /*1400*/  FADD.FTZ R31, R26, R31 ;  /* 0x0000001f1a1f7221 */ /* 0x000fe20000010000 */
[----:B------:R-:W-:Y:S01]  /*1410*/  FADD.FTZ R26, -R14, R25 ;  /* 0x000000190e1a7221 */ /* 0x000fe20000010100 */
[----:B------:R-:W-:Y:S01]  /*1420*/  FMUL.FTZ R29, R24, R59 ;  /* 0x0000003b181d7220 */ /* 0x000fe20000410000 */
[----:B------:R-:W-:Y:S01]  /*1430*/  SHF.L.U32 R33, R13, 0x10, RZ ;  /* 0x000000100d217819 */ /* 0x000fe200000006ff */
[----:B------:R-:W-:Y:S01]  /*1440*/  FMUL.FTZ R30, R18, R23 ;  /* 0x00000017121e7220 */ /* 0x000fe20000410000 */
[----:B------:R-:W-:Y:S01]  /*1450*/  SHF.L.U32 R25, R54, 0x10, RZ ;  /* 0x0000001036197819 */ /* 0x000fe200000006ff */
[----:B------:R-:W-:Y:S01]  /*1460*/  FMUL.FTZ R26, R26, R59 ;  /* 0x0000003b1a1a7220 */ /* 0x000fe20000410000 */
[----:B------:R-:W-:Y:S01]  /*1470*/  FFMA.FTZ R22, R23, R29, R22 ;  /* 0x0000001d17167223 */ /* 0x000fe20000010016 */
[----:B------:R-:W-:Y:S01]  /*1480*/  FFMA.FTZ R29, R29, R30, R28 ;  /* 0x0000001e1d1d7223 */ /* 0x000fe2000001001c */
[----:B------:R-:W-:Y:S01]  /*1490*/  FADD.FTZ R24, R21, R23 ;  /* 0x0000001715187221 */ /* 0x000fe20000010000 */
[----:B------:R-:W-:Y:S01]  /*14a0*/  FADD.FTZ R28, -R14, R33 ;  /* 0x000000210e1c7221 */ /* 0x000fe20000010100 */
[----:B------:R-:W-:Y:S01]  /*14b0*/  FADD.FTZ R21, R27, R25 ;  /* 0x000000191b157221 */ /* 0x000fe20000010000 */
[----:B------:R-:W-:Y:S01]  /*14c0*/  FFMA.FTZ R20, R25, R26, R20 ;  /* 0x0000001a19147223 */ /* 0x000fe20000010014 */
[----:B------:R-:W-:Y:S01]  /*14d0*/  FMUL.FTZ R25, R19, R25 ;  /* 0x0000001913197220 */ /* 0x000fe20000410000 */
[----:B------:R-:W-:Y:S01]  /*14e0*/  FADD.FTZ R32, R31, R30 ;  /* 0x0000001e1f207221 */ /* 0x000fe20000010000 */
[----:B------:R-:W-:Y:S01]  /*14f0*/  SHF.L.U32 R27, R4, 0x10, RZ ;  /* 0x00000010041b7819 */ /* 0x000fe200000006ff */
[----:B------:R-:W-:Y:S01]  /*1500*/  FMUL.FTZ R28, R28, R59 ;  /* 0x0000003b1c1c7220 */ /* 0x000fe20000410000 */
[----:B------:R-:W-:Y:S01]  /*1510*/  SHF.L.U32 R23, R51, 0x10, RZ ;  /* 0x0000001033177819 */ /* 0x000fe200000006ff */
[----:B------:R-:W-:Y:S01]  /*1520*/  FADD.FTZ R32, R25, R32 ;  /* 0x0000002019207221 */ /* 0x000fe20000010000 */
[----:B------:R-:W-:Y:S01]  /*1530*/  FFMA.FTZ R29, R26, R25, R29 ;  /* 0x000000191a1d7223 */ /* 0x000fe2000001001d */
[----:B------:R-:W-:Y:S01]  /*1540*/  FMUL.FTZ R25, R18, R27 ;  /* 0x0000001b12197220 */ /* 0x000fe20000410000 */
[----:B------:R-:W-:Y:S01]  /*1550*/  FADD.FTZ R24, R24, R27 ;  /* 0x0000001b18187221 */ /* 0x000fe20000010000 */
[----:B------:R-:W-:Y:S01]  /*1560*/  SHF.L.U32 R31, R5, 0x10, RZ ;  /* 0x00000010051f7819 */ /* 0x000fe200000006ff */
[----:B------:R-:W-:Y:S01]  /*1570*/  FFMA.FTZ R27, R27, R28, R22 ;  /* 0x0000001c1b1b7223 */ /* 0x000fe20000010016 */
[----:B------:R-:W-:Y:S01]  /*1580*/  FADD.FTZ R22, -R14, R23 ;  /* 0x000000170e167221 */ /* 0x000fe20000010100 */
[----:B------:R-:W-:Y:S01]  /*1590*/  SHF.L.U32 R23, R52, 0x10, RZ ;  /* 0x0000001034177819 */ /* 0x000fe200000006ff */
[----:B------:R-:W-:Y:S01]  /*15a0*/  FADD.FTZ R32, R32, R25 ;  /* 0x0000001920207221 */ /* 0x000fe20000010000 */
[----:B------:R-:W-:Y:S01]  /*15b0*/  FADD.FTZ R26, -R14, R31 ;  /* 0x0000001f0e1a7221 */ /* 0x000fe20000010100 */
[----:B------:R-:W-:Y:S01]  /*15c0*/  FMUL.FTZ R22, R22, R59 ;  /* 0x0000003b16167220 */ /* 0x000fe20000410000 */
[----:B------:R-:W-:Y:S01]  /*15d0*/  FFMA.FTZ R29, R28, R25, R29 ;  /* 0x000000191c1d7223 */ /* 0x000fe2000001001d */
[----:B------:R-:W-:Y:S01]  /*15e0*/  FADD.FTZ R25, R21, R23 ;  /* 0x0000001715197221 */ /* 0x000fe20000010000 */
[----:B------:R-:W-:Y:S01]  /*15f0*/  FMUL.FTZ R30, R26, R59 ;  /* 0x0000003b1a1e7220 */ /* 0x000fe20000410000 */
[----:B------:R-:W-:Y:S01]  /*1600*/  FFMA.FTZ R26, R23, R22, R20 ;  /* 0x00000016171a7223 */ /* 0x000fe20000010014 */
[----:B------:R-:W-:Y:S01]  /*1610*/  SHF.L.U32 R31, R49, 0x10, RZ ;  /* 0x00000010311f7819 */ /* 0x000fe200000006ff */
[----:B------:R-:W-:Y:S01]  /*1620*/  FMUL.FTZ R23, R19, R23 ;  /* 0x0000001713177220 */ /* 0x000fe20000410000 */
[----:B------:R-:W-:-:S02]  /*1630*/  SHF.L.U32 R28, R6, 0x10, RZ ;  /* 0x00000010061c7819 */ /* 0x000fc400000006ff */
[----:B------:R-:W-:Y:S01]  /*1640*/  SHF.L.U32 R33, R9, 0x10, RZ ;  /* 0x0000001009217819 */ /* 0x000fe200000006ff */
[----:B------:R-:W-:Y:S01]  /*1650*/  FFMA.FTZ R29, R22, R23, R29 ;  /* 0x00000017161d7223 */ /* 0x000fe2000001001d */
[----:B------:R-:W-:Y:S01]  /*1660*/  FADD.FTZ R22, -R14, R31 ;  /* 0x0000001f0e167221 */ /* 0x000fe20000010100 */
[----:B------:R-:W-:Y:S01]  /*1670*/  FFMA.FTZ R21, R28, R30, R27 ;  /* 0x0000001e1c157223 */ /* 0x000fe2000001001b */
[----:B------:R-:W-:Y:S01]  /*1680*/  FADD.FTZ R32, R23, R32 ;  /* 0x0000002017207221 */ /* 0x000fe20000010000 */
[----:B------:R-:W-:Y:S01]  /*1690*/  FMUL.FTZ R27, R18, R28 ;  /* 0x0000001c121b7220 */ /* 0x000fe20000410000 */
[----:B------:R-:W-:Y:S01]  /*16a0*/  SHF.L.U32 R23, R50, 0x10, RZ ;  /* 0x0000001032177819 */ /* 0x000fe200000006ff */
[----:B------:R-:W-:Y:S01]  /*16b0*/  FMUL.FTZ R22, R22, R59 ;  /* 0x0000003b16167220 */ /* 0x000fe20000410000 */
[----:B------:R-:W-:Y:S01]  /*16c0*/  SHF.L.U32 R31, R7, 0x10, RZ ;  /* 0x00000010071f7819 */ /* 0x000fe200000006ff */
[----:B------:R-:W-:Y:S01]  /*16d0*/  FADD.FTZ R32, R32, R27 ;  /* 0x0000001b20207221 */ /* 0x000fe20000010000 */
[----:B------:R-:W-:Y:S01]  /*16e0*/  FFMA.FTZ R29, R30, R27, R29 ;  /* 0x0000001b1e1d7223 */ /* 0x000fe2000001001d */
[----:B------:R-:W-:Y:S01]  /*16f0*/  FMUL.FTZ R27, R19, R23 ;  /* 0x00000017131b7220 */ /* 0x000fe20000410000 */
[----:B------:R-:W-:Y:S01]  /*1700*/  FADD.FTZ R25, R25, R23 ;  /* 0x0000001719197221 */ /* 0x000fe20000010000 */
[----:B------:R-:W-:Y:S01]  /*1710*/  FFMA.FTZ R26, R23, R22, R26 ;  /* 0x00000016171a7223 */ /* 0x000fe2000001001a */
[----:B------:R-:W-:Y:S01]  /*1720*/  SHF.L.U32 R23, R47, 0x10, RZ ;  /* 0x000000102f177819 */ /* 0x000fe200000006ff */
[----:B------:R-:W-:Y:S01]  /*1730*/  FADD.FTZ R20, R24, R28 ;  /* 0x0000001c18147221 */ /* 0x000fe20000010000 */
[----:B------:R-:W-:Y:S01]  /*1740*/  FADD.FTZ R24, -R14, R31 ;  /* 0x0000001f0e187221 */ /* 0x000fe20000010100 */
[----:B------:R-:W-:Y:S01]  /*1750*/  FFMA.FTZ R29, R22, R27, R29 ;  /* 0x0000001b161d7223 */ /* 0x000fe2000001001d */
[----:B------:R-:W-:Y:S01]  /*1760*/  SHF.L.U32 R22, R8, 0x10, RZ ;  /* 0x0000001008167819 */ /* 0x000fe200000006ff */
[----:B------:R-:W-:Y:S01]  /*1770*/  FADD.FTZ R28, -R14, R23 ;  /* 0x000000170e1c7221 */ /* 0x000fe20000010100 */
[-C--:B------:R-:W-:Y:S01]  /*1780*/  FMUL.FTZ R24, R24, R59.reuse ;  /* 0x0000003b18187220 */ /* 0x080fe20000410000 */
[----:B------:R-:W-:Y:S01]  /*1790*/  SHF.L.U32 R23, R48, 0x10, RZ ;  /* 0x0000001030177819 */ /* 0x000fe200000006ff */
[----:B------:R-:W-:Y:S01]  /*17a0*/  FADD.FTZ R32, R27, R32 ;  /* 0x000000201b207221 */ /* 0x000fe20000010000 */
[----:B------:R-:W-:Y:S01]  /*17b0*/  FMUL.FTZ R28, R28, R59 ;  /* 0x0000003b1c1c7220 */ /* 0x000fe20000410000 */
[----:B------:R-:W-:Y:S01]  /*17c0*/  FMUL.FTZ R31, R18, R22 ;  /* 0x00000016121f7220 */ /* 0x000fe20000410000 */
[----:B------:R-:W-:Y:S01]  /*17d0*/  FADD.FTZ R27, R20, R22 ;  /* 0x00000016141b7221 */ /* 0x000fe20000010000 */
[----:B------:R-:W-:Y:S01]  /*17e0*/  FFMA.FTZ R30, R22, R24, R21 ;  /* 0x00000018161e7223 */ /* 0x000fe20000010015 */
[----:B------:R-:W-:Y:S01]  /*17f0*/  FADD.FTZ R22, -R14, R33 ;  /* 0x000000210e167221 */ /* 0x000fe20000010100 */
[----:B------:R-:W-:Y:S01]  /*1800*/  FADD.FTZ R20, R25, R23 ;  /* 0x0000001719147221 */ /* 0x000fe20000010000 */
[----:B------:R-:W-:Y:S01]  /*1810*/  FFMA.FTZ R21, R23, R28, R26 ;  /* 0x0000001c17157223 */ /* 0x000fe2000001001a */
[----:B------:R-:W-:Y:S01]  /*1820*/  FADD.FTZ R32, R32, R31 ;  /* 0x0000001f20207221 */ /* 0x000fe20000010000 */
[----:B------:R-:W-:Y:S01]  /*1830*/  FFMA.FTZ R29, R24, R31, R29 ;  /* 0x0000001f181d7223 */ /* 0x000fe2000001001d */
[----:B------:R-:W-:Y:S01]  /*1840*/  FMUL.FTZ R23, R19, R23 ;  /* 0x0000001713177220 */ /* 0x000fe20000410000 */
[----:B------:R-:W-:Y:S01]  /*1850*/  SHF.L.U32 R31, R10, 0x10, RZ ;  /* 0x000000100a1f7819 */ /* 0x000fe200000006ff */
[----:B------:R-:W-:Y:S01]  /*1860*/  FMUL.FTZ R60, R22, R59 ;  /* 0x0000003b163c7220 */ /* 0x000fe20000410000 */
[----:B------:R-:W-:Y:S01]  /*1870*/  SHF.L.U32 R25, R45, 0x10, RZ ;  /* 0x000000102d197819 */ /* 0x000fe200000006ff */
[----:B------:R-:W-:Y:S01]  /*1880*/  FADD.FTZ R32, R23, R32 ;  /* 0x0000002017207221 */ /* 0x000fe20000010000 */
[----:B------:R-:W-:Y:S01]  /*1890*/  FFMA.FTZ R29, R28, R23, R29 ;  /* 0x000000171c1d7223 */ /* 0x000fe2000001001d */
[----:B------:R-:W-:Y:S01]  /*18a0*/  FADD.FTZ R22, R27, R31 ;  /* 0x0000001f1b167221 */ /* 0x000fe20000010000 */
[----:B------:R-:W-:Y:S01]  /*18b0*/  FFMA.FTZ R23, R31, R60, R30 ;  /* 0x0000003c1f177223 */ /* 0x000fe2000001001e */
[----:B------:R-:W-:Y:S01]  /*18c0*/  SHF.L.U32 R24, R46, 0x10, RZ ;  /* 0x000000102e187819 */ /* 0x000fe200000006ff */
[----:B------:R-:W-:Y:S01]  /*18d0*/  FMUL.FTZ R31, R18, R31 ;  /* 0x0000001f121f7220 */ /* 0x000fe20000410000 */
[----:B------:R-:W-:Y:S01]  /*18e0*/  FADD.FTZ R26, -R14, R25 ;  /* 0x000000190e1a7221 */ /* 0x000fe20000010100 */
[----:B------:R-:W-:-:S02]  /*18f0*/  SHF.L.U32 R33, R11, 0x10, RZ ;  /* 0x000000100b217819 */ /* 0x000fc400000006ff */
[----:B------:R-:W-:Y:S01]  /*1900*/  FFMA.FTZ R60, R60, R31, R29 ;  /* 0x0000001f3c3c7223 */ /* 0x000fe2000001001d */
[----:B------:R-:W-:Y:S01]  /*1910*/  FMUL.FTZ R25, R26, R59 ;  /* 0x0000003b1a197220 */ /* 0x000fe20000410000 */
[----:B------:R-:W-:Y:S01]  /*1920*/  FMUL.FTZ R28, R19, R24 ;  /* 0x00000018131c7220 */ /* 0x000fe20000410000 */
[----:B------:R-:W-:Y:S01]  /*1930*/  FADD.FTZ R27, R32, R31 ;  /* 0x0000001f201b7221 */ /* 0x000fe20000010000 */
[----:B------:R-:W-:Y:S01]  /*1940*/  SHF.L.U32 R26, R12, 0x10, RZ ;  /* 0x000000100c1a7819 */ /* 0x000fe200000006ff */
[----:B------:R-:W-:Y:S01]  /*1950*/  FFMA.FTZ R21, R24, R25, R21 ;  /* 0x0000001918157223 */ /* 0x000fe20000010015 */
[----:B------:R-:W-:Y:S01]  /*1960*/  FFMA.FTZ R60, R25, R28, R60 ;  /* 0x0000001c193c7223 */ /* 0x000fe2000001003c */
[----:B------:R-:W-:Y:S01]  /*1970*/  FADD.FTZ R30, -R14, R33 ;  /* 0x000000210e1e7221 */ /* 0x000fe20000010100 */
[----:B------:R-:W-:Y:S01]  /*1980*/  SHF.L.U32 R25, R15, 0x10, RZ ;  /* 0x000000100f197819 */ /* 0x000fe200000006ff */
[----:B------:R-:W-:Y:S01]  /*1990*/  FADD.FTZ R27, R28, R27 ;  /* 0x0000001b1c1b7221 */ /* 0x000fe20000010000 */
[----:B------:R-:W-:Y:S01]  /*19a0*/  FMUL.FTZ R32, R18, R26 ;  /* 0x0000001a12207220 */ /* 0x000fe20000410000 */
[-C--:B------:R-:W-:Y:S01]  /*19b0*/  FMUL.FTZ R29, R30, R59.reuse ;  /* 0x0000003b1e1d7220 */ /* 0x080fe20000410000 */
[----:B------:R-:W-:Y:S01]  /*19c0*/  SHF.L.U32 R28, R44, 0x10, RZ ;  /* 0x000000102c1c7819 */ /* 0x000fe200000006ff */
[----:B------:R-:W-:Y:S01]  /*19d0*/  FADD.FTZ R30, -R14, R25 ;  /* 0x000000190e1e7221 */ /* 0x000fe20000010100 */
[----:B------:R-:W-:Y:S01]  /*19e0*/  FADD.FTZ R62, R27, R32 ;  /* 0x000000201b3e7221 */ /* 0x000fe20000010000 */
[----:B------:R-:W-:Y:S01]  /*19f0*/  FFMA.FTZ R27, R29, R32, R60 ;  /* 0x000000201d1b7223 */ /* 0x000fe2000001003c */
[----:B------:R-:W-:Y:S01]  /*1a00*/  FADD.FTZ R24, R20, R24 ;  /* 0x0000001814187221 */ /* 0x000fe20000010000 */
[----:B------:R-:W-:Y:S01]  /*1a10*/  FMUL.FTZ R25, R19, R28 ;  /* 0x0000001c13197220 */ /* 0x000fe20000410000 */
[----:B------:R-:W-:Y:S01]  /*1a20*/  FMUL.FTZ R30, R30, R59 ;  /* 0x0000003b1e1e7220 */ /* 0x000fe20000410000 */
[----:B------:R-:W-:Y:S01]  /*1a30*/  FFMA.FTZ R20, R26, R29, R23 ;  /* 0x0000001d1a147223 */ /* 0x000fe20000010017 */
[----:B------:R-:W-:Y:S01]  /*1a40*/  FADD.FTZ R22, R22, R26 ;  /* 0x0000001a16167221 */ /* 0x000fe20000010000 */
[----:B------:R-:W-:Y:S01]  /*1a50*/  FADD.FTZ R62, R25, R62 ;  /* 0x0000003e193e7221 */ /* 0x000fe20000010000 */
[----:B------:R-:W-:Y:S01]  /*1a60*/  FFMA.FTZ R31, R30, R25, R27 ;  /* 0x000000191e1f7223 */ /* 0x000fe2000001001b */
[----:B------:R-:W-:Y:S01]  /*1a70*/  FADD.FTZ R23, R24, R28 ;  /* 0x0000001c18177221 */ /* 0x000fe20000010000 */
[----:B------:R-:W-:Y:S01]  /*1a80*/  FFMA.FTZ R21, R28, R30, R21 ;  /* 0x0000001e1c157223 */ /* 0x000fe20000010015 */
[----:B------:R-:W-:Y:S06]  /*1a90*/  BRA `(.L_x_44) ;  /* 0x0000001000807947 */ /* 0x000fec0003800000 */
.L_x_43:
        /* <DEDUP_REMOVED lines=8> */
[C---:B------:R-:W-:Y:S01]  /*1b20*/  FADD.FTZ R22, -R14.reuse, R27 ;  /* 0x0000001b0e167221 */ /* 0x040fe20000010100 */
[----:B------:R-:W-:Y:S01]  /*1b30*/  FADD.FTZ R28, -R14, R33 ;  /* 0x000000210e1c7221 */ /* 0x000fe20000010100 */
[--C-:B-----5:R-:W-:Y:S01]  /*1b40*/  FFMA.FTZ R25, R18, R21, R16.reuse ;  /* 0x0000001512197223 */ /* 0x120fe20000010010 */
[-C--:B------:R-:W-:Y:S01]  /*1b50*/  FMUL.FTZ R20, R20, R59.reuse ;  /* 0x0000003b14147220 */ /* 0x080fe20000410000 */
[-C--:B------:R-:W-:Y:S01]  /*1b60*/  FMUL.FTZ R27, R22, R59.reuse ;  /* 0x0000003b161b7220 */ /* 0x080fe20000410000 */
[----:B------:R-:W-:Y:S01]  /*1b70*/  FMUL.FTZ R28, R28, R59 ;  /* 0x0000003b1c1c7220 */ /* 0x000fe20000410000 */
[----:B------:R-:W-:Y:S01]  /*1b80*/  FMUL.FTZ R24, R25, -1.4426950216293334961 ;  /* 0xbfb8aa3b19187820 */ /* 0x000fe20000410000 */
[----:B------:R-:W-:Y:S01]  /*1b90*/  FFMA.FTZ R23, R19, R20, R17 ;  /* 0x0000001413177223 */ /* 0x000fe20000010011 */
[----:B------:R-:W-:-:S03]  /*1ba0*/  FFMA.FTZ R22, R18, R27, R16 ;  /* 0x0000001b12167223 */ /* 0x000fc60000010010 */
[----:B------:R-:W-:Y:S01]  /*1bb0*/  FMUL.FTZ R29, R23, -1.4426950216293334961 ;  /* 0xbfb8aa3b171d7820 */ /* 0x000fe20000410000 */
[----:B------:R-:W0:Y:S01]  /*1bc0*/  MUFU.EX2 R24, R24 ;  /* 0x0000001800187308 */ /* 0x000e220000000800 */
[----:B------:R-:W-:-:S04]  /*1bd0*/  FMUL.FTZ R31, R22, -1.4426950216293334961 ;  /* 0xbfb8aa3b161f7820 */ /* 0x000fc80000410000 */
[----:B------:R-:W1:Y:S04]  /*1be0*/  MUFU.EX2 R29, R29 ;  /* 0x0000001d001d7308 */ /* 0x000e680000000800 */
[----:B------:R-:W2:Y:S01]  /*1bf0*/  MUFU.EX2 R31, R31 ;  /* 0x0000001f001f7308 */ /* 0x000ea20000000800 */
[----:B0-----:R-:W-:Y:S01]  /*1c00*/  FADD.FTZ R26, R24, 1 ;  /* 0x3f800000181a7421 */ /* 0x001fe20000010000 */
[----:B------:R-:W-:Y:S01]  /*1c10*/  FFMA.FTZ R24, R19, R28, R17 ;  /* 0x0000001c13187223 */ /* 0x000fe20000010011 */
[----:B-1----:R-:W-:-:S04]  /*1c20*/  FADD.FTZ R30, R29, 1 ;  /* 0x3f8000001d1e7421 */ /* 0x002fc80000010000 */
[----:B------:R-:W0:Y:S01]  /*1c30*/  MUFU.RCP R26, R26 ;  /* 0x0000001a001a7308 */ /* 0x000e220000001000 */
[----:B------:R-:W-:Y:S01]  /*1c40*/  FMUL.FTZ R33, R24, -1.4426950216293334961 ;  /* 0xbfb8aa3b18217820 */ /* 0x000fe20000410000 */
[----:B--2---:R-:W-:-:S06]  /*1c50*/  FADD.FTZ R29, R31, 1 ;  /* 0x3f8000001f1d7421 */ /* 0x004fcc0000010000 */
[----:B------:R-:W1:Y:S08]  /*1c60*/  MUFU.RCP R30, R30 ;  /* 0x0000001e001e7308 */ /* 0x000e700000001000 */
[----:B------:R-:W2:Y:S01]  /*1c70*/  MUFU.EX2 R33, R33 ;  /* 0x0000002100217308 */ /* 0x000ea20000000800 */
[----:B0-----:R-:W-:Y:S01]  /*1c80*/  FADD.FTZ R32, -R26, 1 ;  /* 0x3f8000001a207421 */ /* 0x001fe20000010100 */
[----:B------:R-:W-:-:S02]  /*1c90*/  FMUL.FTZ R26, R63, R26 ;  /* 0x0000001a3f1a7220 */ /* 0x000fc40000410000 */
[----:B------:R-:W0:Y:S01]  /*1ca0*/  MUFU.RCP R29, R29 ;  /* 0x0000001d001d7308 */ /* 0x000e220000001000 */
[----:B------:R-:W-:Y:S01]  /*1cb0*/  SHF.L.U32 R63, R53, 0x10, RZ ;  /* 0x00000010353f7819 */ /* 0x000fe200000006ff */
[----:B------:R-:W-:-:S04]  /*1cc0*/  FFMA.FTZ R25, R25, R32, 1 ;  /* 0x3f80000019197423 */ /* 0x000fc80000010020 */
[----:B------:R-:W-:Y:S01]  /*1cd0*/  FMUL.FTZ R26, R26, R25 ;  /* 0x000000191a1a7220 */ /* 0x000fe20000410000 */
[----:B------:R-:W-:Y:S01]  /*1ce0*/  SHF.L.U32 R25, R58, 0x10, RZ ;  /* 0x000000103a197819 */ /* 0x000fe200000006ff */
[----:B-1----:R-:W-:Y:S01]  /*1cf0*/  FADD.FTZ R32, -R30, 1 ;  /* 0x3f8000001e207421 */ /* 0x002fe20000010100 */
[----:B--2---:R-:W-:-:S03]  /*1d00*/  FADD.FTZ R33, R33, 1 ;  /* 0x3f80000021217421 */ /* 0x004fc60000010000 */
[----:B------:R-:W-:Y:S01]  /*1d10*/  FMUL.FTZ R30, R25, R30 ;  /* 0x0000001e191e7220 */ /* 0x000fe20000410000 */
[----:B------:R-:W-:Y:S01]  /*1d20*/  SHF.L.U32 R25, R35, 0x10, RZ ;  /* 0x0000001023197819 */ /* 0x000fe200000006ff */
[----:B------:R-:W-:Y:S01]  /*1d30*/  FFMA.FTZ R23, R23, R32, 1 ;  /* 0x3f80000017177423 */ /* 0x000fe20000010020 */
[----:B------:R-:W1:Y:S03]  /*1d40*/  MUFU.RCP R33, R33 ;  /* 0x0000002100217308 */ /* 0x000e660000001000 */
[----:B------:R-:W-:Y:S01]  /*1d50*/  FADD.FTZ R32, -R14, R25 ;  /* 0x000000190e207221 */ /* 0x000fe20000010100 */
[----:B------:R-:W-:Y:S01]  /*1d60*/  FMUL.FTZ R30, R30, R23 ;  /* 0x000000171e1e7220 */ /* 0x000fe20000410000 */
[----:B0-----:R-:W-:Y:S02]  /*1d70*/  FADD.FTZ R31, -R29, 1 ;  /* 0x3f8000001d1f7421 */ /* 0x001fe40000010100 */
[----:B------:R-:W-:Y:S01]  /*1d80*/  FMUL.FTZ R23, R32, R59 ;  /* 0x0000003b20177220 */ /* 0x000fe20000410000 */
[----:B------:R-:W-:Y:S01]  /*1d90*/  SHF.L.U32 R32, R36, 0x10, RZ ;  /* 0x0000001024207819 */ /* 0x000fe200000006ff */
[----:B------:R-:W-:Y:S01]  /*1da0*/  FFMA.FTZ R31, R22, R31, 1 ;  /* 0x3f800000161f7423 */ /* 0x000fe2000001001f */
[----:B------:R-:W-:Y:S01]  /*1db0*/  SHF.L.U32 R22, R56, 0x10, RZ ;  /* 0x0000001038167819 */ /* 0x000fe200000006ff */
[----:B------:R-:W-:-:S02]  /*1dc0*/  FFMA.FTZ R25, R18, R23, R16 ;  /* 0x0000001712197223 */ /* 0x000fc40000010010 */
[----:B------:R-:W-:Y:S02]  /*1dd0*/  FMUL.FTZ R32, R32, R29 ;  /* 0x0000001d20207220 */ /* 0x000fe40000410000 */
[----:B------:R-:W-:Y:S02]  /*1de0*/  FMUL.FTZ R62, R25, -1.4426950216293334961 ;  /* 0xbfb8aa3b193e7820 */ /* 0x000fe40000410000 */
[----:B------:R-:W-:Y:S01]  /*1df0*/  FMUL.FTZ R31, R32, R31 ;  /* 0x0000001f201f7220 */ /* 0x000fe20000410000 */
[----:B-1----:R-:W-:-:S03]  /*1e00*/  FADD.FTZ R29, -R33, 1 ;  /* 0x3f800000211d7421 */ /* 0x002fc60000010100 */
[----:B------:R-:W0:Y:S01]  /*1e10*/  MUFU.EX2 R62, R62 ;  /* 0x0000003e003e7308 */ /* 0x000e220000000800 */
[----:B------:R-:W-:Y:S01]  /*1e20*/  FFMA.FTZ R60, R24, R29, 1 ;  /* 0x3f800000183c7423 */ /* 0x000fe2000001001d */
[----:B------:R-:W-:Y:S01]  /*1e30*/  FMUL.FTZ R29, R22, R33 ;  /* 0x00000021161d7220 */ /* 0x000fe20000410000 */
[----:B------:R-:W-:-:S03]  /*1e40*/  FADD.FTZ R22, -R14, R63 ;  /* 0x0000003f0e167221 */ /* 0x000fc60000010100 */
[----:B------:R-:W-:Y:S01]  /*1e50*/  FMUL.FTZ R29, R29, R60 ;  /* 0x0000003c1d1d7220 */ /* 0x000fe20000410000 */
[----:B------:R-:W-:Y:S01]  /*1e60*/  FMUL.FTZ R22, R22, R59 ;  /* 0x0000003b16167220 */ /* 0x000fe20000410000 */
[----:B------:R-:W-:-:S03]  /*1e70*/  SHF.L.U32 R60, R34, 0x10, RZ ;  /* 0x00000010223c7819 */ /* 0x000fc600000006ff */
[----:B------:R-:W-:Y:S01]  /*1e80*/  FFMA.FTZ R24, R19, R22, R17 ;  /* 0x0000001613187223 */ /* 0x000fe20000010011 */
[----:B0-----:R-:W-:-:S03]  /*1e90*/  FADD.FTZ R33, R62, 1 ;  /* 0x3f8000003e217421 */ /* 0x001fc60000010000 */
[----:B------:R-:W-:-:S03]  /*1ea0*/  FMUL.FTZ R62, R24, -1.4426950216293334961 ;  /* 0xbfb8aa3b183e7820 */ /* 0x000fc60000410000 */
[----:B------:R-:W0:Y:S08]  /*1eb0*/  MUFU.RCP R33, R33 ;  /* 0x0000002100217308 */ /* 0x000e300000001000 */
[----:B------:R-:W1:Y:S01]  /*1ec0*/  MUFU.EX2 R62, R62 ;  /* 0x0000003e003e7308 */ /* 0x000e620000000800 */
[----:B0-----:R-:W-:-:S04]  /*1ed0*/  FADD.FTZ R32, -R33, 1 ;  /* 0x3f80000021207421 */ /* 0x001fc80000010100 */
[----:B------:R-:W-:Y:S01]  /*1ee0*/  FFMA.FTZ R32, R25, R32, 1 ;  /* 0x3f80000019207423 */ /* 0x000fe20000010020 */
[----:B------:R-:W-:Y:S01]  /*1ef0*/  FMUL.FTZ R25, R60, R33 ;  /* 0x000000213c197220 */ /* 0x000fe20000410000 */
[----:B-1----:R-:W-:Y:S01]  /*1f00*/  FADD.FTZ R60, R62, 1 ;  /* 0x3f8000003e3c7421 */ /* 0x002fe20000010000 */
[----:B------:R-:W-:Y:S02]  /*1f10*/  FMUL.FTZ R33, R19, R30 ;  /* 0x0000001e13217220 */ /* 0x000fe40000410000 */
[----:B------:R-:W-:Y:S01]  /*1f20*/  FMUL.FTZ R25, R25, R32 ;  /* 0x0000002019197220 */ /* 0x000fe20000410000 */
[C---:B------:R-:W-:Y:S02]  /*1f30*/  FMUL.FTZ R32, R18.reuse, R26 ;  /* 0x0000001a12207220 */ /* 0x040fe40000410000 */
[----:B------:R-:W0:Y:S01]  /*1f40*/  MUFU.RCP R60, R60 ;  /* 0x0000003c003c7308 */ /* 0x000e220000001000 */
[----:B------:R-:W-:Y:S01]  /*1f50*/  FMUL.FTZ R69, R18, R25 ;  /* 0x0000001912457220 */ /* 0x000fe20000410000 */
[----:B------:R-:W-:Y:S01]  /*1f60*/  FFMA.FTZ R63, R21, R32, RZ ;  /* 0x00000020153f7223 */ /* 0x000fe200000100ff */
[----:B------:R-:W-:-:S03]  /*1f70*/  FADD.FTZ R32, RZ, R32 ;  /* 0x00000020ff207221 */ /* 0x000fc60000010000 */
[----:B------:R-:W-:Y:S01]  /*1f80*/  FFMA.FTZ R62, R20, R33, R63 ;  /* 0x00000021143e7223 */ /* 0x000fe2000001003f */
[----:B------:R-:W-:Y:S01]  /*1f90*/  SHF.L.U32 R63, R54, 0x10, RZ ;  /* 0x00000010363f7819 */ /* 0x000fe200000006ff */
[----:B------:R-:W-:-:S04]  /*1fa0*/  FADD.FTZ R33, R33, R32 ;  /* 0x0000002021217221 */ /* 0x000fc80000010000 */
[----:B0-----:R-:W-:Y:S01]  /*1fb0*/  FMUL.FTZ R32, R63, R60 ;  /* 0x0000003c3f207220 */ /* 0x001fe20000410000 */
[----:B------:R-:W-:Y:S01]  /*1fc0*/  FADD.FTZ R63, -R60, 1 ;  /* 0x3f8000003c3f7421 */ /* 0x000fe20000010100 */
[----:B------:R-:W-:Y:S01]  /*1fd0*/  FFMA.FTZ R60, R21, R26, RZ ;  /* 0x0000001a153c7223 */ /* 0x000fe200000100ff */
[----:B------:R-:W-:Y:S02]  /*1fe0*/  SHF.L.U32 R21, R13, 0x10, RZ ;  /* 0x000000100d157819 */ /* 0x000fe400000006ff */
[----:B------:R-:W-:Y:S01]  /*1ff0*/  FFMA.FTZ R63, R24, R63, 1 ;  /* 0x3f800000183f7423 */ /* 0x000fe2000001003f */
[----:B------:R-:W-:-:S03]  /*2000*/  FFMA.FTZ R60, R27, R31, R60 ;  /* 0x0000001f1b3c7223 */ /* 0x000fc6000001003c */
[----:B------:R-:W-:Y:S01]  /*2010*/  FMUL.FTZ R24, R32, R63 ;  /* 0x0000003f20187220 */ /* 0x000fe20000410000 */
[----:B------:R-:W-:Y:S01]  /*2020*/  FADD.FTZ R32, RZ, R26 ;  /* 0x0000001aff207221 */ /* 0x000fe20000010000 */
[----:B------:R-:W-:Y:S01]  /*2030*/  FADD.FTZ R26, -R14, R21 ;  /* 0x000000150e1a7221 */ /* 0x000fe20000010100 */
[----:B------:R-:W-:Y:S02]  /*2040*/  FFMA.FTZ R60, R23, R25, R60 ;  /* 0x00000019173c7223 */ /* 0x000fe4000001003c */
[----:B------:R-:W-:Y:S01]  /*2050*/  FADD.FTZ R32, R32, R31 ;  /* 0x0000001f20207221 */ /* 0x000fe20000010000 */
[----:B------:R-:W-:Y:S01]  /*2060*/  FMUL.FTZ R21, R26, R59 ;  /* 0x0000003b1a157220 */ /* 0x000fe20000410000 */
[----:B------:R-:W-:-:S03]  /*2070*/  FMUL.FTZ R31, R18, R31 ;  /* 0x0000001f121f7220 */ /* 0x000fc60000410000 */
[----:B------:R-:W-:Y:S01]  /*2080*/  FFMA.FTZ R26, R18, R21, R16 ;  /* 0x00000015121a7223 */ /* 0x000fe20000010010 */
[----:B------:R-:W-:Y:S01]  /*2090*/  FFMA.FTZ R63, R27, R31, R62 ;  /* 0x0000001f1b3f7223 */ /* 0x000fe2000001003e */
[----:B------:R-:W-:Y:S01]  /*20a0*/  FADD.FTZ R27, R33, R31 ;  /* 0x0000001f211b7221 */ /* 0x000fe20000010000 */
[----:B------:R-:W-:Y:S01]  /*20b0*/  SHF.L.U32 R31, R4, 0x10, RZ ;  /* 0x00000010041f7819 */ /* 0x000fe200000006ff */
[----:B------:R-:W-:-:S06]  /*20c0*/  FMUL.FTZ R62, R26, -1.4426950216293334961 ;  /* 0xbfb8aa3b1a3e7820 */ /* 0x000fcc0000410000 */
[----:B------:R-:W0:Y:S02]  /*20d0*/  MUFU.EX2 R62, R62 ;  /* 0x0000003e003e7308 */ /* 0x000e240000000800 */
[----:B0-----:R-:W-:-:S06]  /*20e0*/  FADD.FTZ R68, R62, 1 ;  /* 0x3f8000003e447421 */ /* 0x001fcc0000010000 */
[----:B------:R-:W0:Y:S02]  /*20f0*/  MUFU.RCP R68, R68 ;  /* 0x0000004400447308 */ /* 0x000e240000001000 */
[----:B0-----:R-:W-:Y:S01]  /*2100*/  FADD.FTZ R33, -R68, 1 ;  /* 0x3f80000044217421 */ /* 0x001fe20000010100 */
[----:B------:R-:W-:Y:S01]  /*2110*/  FMUL.FTZ R31, R31, R68 ;  /* 0x000000441f1f7220 */ /* 0x000fe20000410000 */
[----:B------:R-:W-:Y:S02]  /*2120*/  SHF.L.U32 R68, R52, 0x10, RZ ;  /* 0x0000001034447819 */ /* 0x000fe400000006ff */
[----:B------:R-:W-:Y:S01]  /*2130*/  FFMA.FTZ R26, R26, R33, 1 ;  /* 0x3f8000001a1a7423 */ /* 0x000fe20000010021 */
[----:B------:R-:W-:-:S03]  /*2140*/  SHF.L.U32 R33, R51, 0x10, RZ ;  /* 0x0000001033217819 */ /* 0x000fc600000006ff */
[----:B------:R-:W-:Y:S01]  /*2150*/  FMUL.FTZ R26, R31, R26 ;  /* 0x0000001a1f1a7220 */ /* 0x000fe20000410000 */
[----:B------:R-:W-:Y:S01]  /*2160*/  FFMA.FTZ R31, R20, R30, RZ ;  /* 0x0000001e141f7223 */ /* 0x000fe200000100ff */
[----:B------:R-:W-:Y:S01]  /*2170*/  FADD.FTZ R20, -R14, R33 ;  /* 0x000000210e147221 */ /* 0x000fe20000010100 */
[----:B------:R-:W-:Y:S01]  /*2180*/  FADD.FTZ R30, RZ, R30 ;  /* 0x0000001eff1e7221 */ /* 0x000fe20000010000 */
[----:B------:R-:W-:Y:S01]  /*2190*/  FFMA.FTZ R60, R21, R26, R60 ;  /* 0x0000001a153c7223 */ /* 0x000fe2000001003c */
[----:B------:R-:W-:Y:S01]  /*21a0*/  FFMA.FTZ R31, R28, R29, R31 ;  /* 0x0000001d1c1f7223 */ /* 0x000fe2000001001f */
[----:B------:R-:W-:Y:S01]  /*21b0*/  FMUL.FTZ R20, R20, R59 ;  /* 0x0000003b14147220 */ /* 0x000fe20000410000 */
[----:B------:R-:W-:Y:S01]  /*21c0*/  FADD.FTZ R33, R30, R29 ;  /* 0x0000001d1e217221 */ /* 0x000fe20000010000 */
[C---:B------:R-:W-:Y:S01]  /*21d0*/  FMUL.FTZ R30, R19.reuse, R29 ;  /* 0x0000001d131e7220 */ /* 0x040fe20000410000 */
[----:B------:R-:W-:Y:S01]  /*21e0*/  FFMA.FTZ R31, R22, R24, R31 ;  /* 0x00000018161f7223 */ /* 0x000fe2000001001f */
[----:B------:R-:W-:-:S02]  /*21f0*/  FFMA.FTZ R29, R19, R20, R17 ;  /* 0x00000014131d7223 */ /* 0x000fc40000010011 */
[----:B------:R-:W-:Y:S01]  /*2200*/  FFMA.FTZ R28, R28, R30, R63 ;  /* 0x0000001e1c1c7223 */ /* 0x000fe2000001003f */
[----:B------:R-:W-:Y:S01]  /*2210*/  FADD.FTZ R30, R30, R27 ;  /* 0x0000001b1e1e7221 */ /* 0x000fe20000010000 */
[----:B------:R-:W-:-:S03]  /*2220*/  FMUL.FTZ R62, R29, -1.4426950216293334961 ;  /* 0xbfb8aa3b1d3e7820 */ /* 0x000fc60000410000 */
[----:B------:R-:W-:-:S03]  /*2230*/  FADD.FTZ R30, R30, R69 ;  /* 0x000000451e1e7221 */ /* 0x000fc60000010000 */
[----:B------:R-:W0:Y:S02]  /*2240*/  MUFU.EX2 R62, R62 ;  /* 0x0000003e003e7308 */ /* 0x000e240000000800 */
[----:B0-----:R-:W-:-:S06]  /*2250*/  FADD.FTZ R63, R62, 1 ;  /* 0x3f8000003e3f7421 */ /* 0x001fcc0000010000 */
[----:B------:R-:W0:Y:S02]  /*2260*/  MUFU.RCP R63, R63 ;  /* 0x0000003f003f7308 */ /* 0x000e240000001000 */
[----:B0-----:R-:W-:Y:S01]  /*2270*/  FMUL.FTZ R27, R68, R63 ;  /* 0x0000003f441b7220 */ /* 0x001fe20000410000 */
[----:B------:R-:W-:Y:S01]  /*2280*/  FADD.FTZ R68, -R63, 1 ;  /* 0x3f8000003f447421 */ /* 0x000fe20000010100 */
[----:B------:R-:W-:Y:S01]  /*2290*/  FFMA.FTZ R63, R23, R69, R28 ;  /* 0x00000045173f7223 */ /* 0x000fe2000001001c */
[----:B------:R-:W-:Y:S02]  /*22a0*/  SHF.L.U32 R69, R6, 0x10, RZ ;  /* 0x0000001006457819 */ /* 0x000fe400000006ff */
[----:B------:R-:W-:Y:S01]  /*22b0*/  FFMA.FTZ R68, R29, R68, 1 ;  /* 0x3f8000001d447423 */ /* 0x000fe20000010044 */
[----:B------:R-:W-:-:S03]  /*22c0*/  SHF.L.U32 R29, R5, 0x10, RZ ;  /* 0x00000010051d7819 */ /* 0x000fc600000006ff */
[----:B------:R-:W-:Y:S02]  /*22d0*/  FMUL.FTZ R27, R27, R68 ;  /* 0x000000441b1b7220 */ /* 0x000fe40000410000 */
[----:B------:R-:W-:Y:S01]  /*22e0*/  FADD.FTZ R68, -R14, R29 ;  /* 0x0000001d0e447221 */ /* 0x000fe20000010100 */
[----:B------:R-:W-:Y:S01]  /*22f0*/  FADD.FTZ R29, R32, R25 ;  /* 0x00000019201d7221 */ /* 0x000fe20000010000 */
[----:B------:R-:W-:Y:S02]  /*2300*/  FFMA.FTZ R31, R20, R27, R31 ;  /* 0x0000001b141f7223 */ /* 0x000fe4000001001f */
[----:B------:R-:W-:-:S04]  /*2310*/  FMUL.FTZ R25, R68, R59 ;  /* 0x0000003b44197220 */ /* 0x000fc80000410000 */
[----:B------:R-:W-:-:S04]  /*2320*/  FFMA.FTZ R23, R18, R25, R16 ;  /* 0x0000001912177223 */ /* 0x000fc80000010010 */
[----:B------:R-:W-:-:S06]  /*2330*/  FMUL.FTZ R28, R23, -1.4426950216293334961 ;  /* 0xbfb8aa3b171c7820 */ /* 0x000fcc0000410000 */
[----:B------:R-:W0:Y:S02]  /*2340*/  MUFU.EX2 R28, R28 ;  /* 0x0000001c001c7308 */ /* 0x000e240000000800 */
[----:B0-----:R-:W-:Y:S01]  /*2350*/  FADD.FTZ R32, R28, 1 ;  /* 0x3f8000001c207421 */ /* 0x001fe20000010000 */
[----:B------:R-:W-:-:S05]  /*2360*/  FADD.FTZ R28, R33, R24 ;  /* 0x00000018211c7221 */ /* 0x000fca0000010000 */
[----:B------:R-:W0:Y:S02]  /*2370*/  MUFU.RCP R32, R32 ;  /* 0x0000002000207308 */ /* 0x000e240000001000 */
[----:B0-----:R-:W-:Y:S01]  /*2380*/  FMUL.FTZ R62, R69, R32 ;  /* 0x00000020453e7220 */ /* 0x001fe20000410000 */
[----:B------:R-:W-:Y:S01]  /*2390*/  FADD.FTZ R68, -R32, 1 ;  /* 0x3f80000020447421 */ /* 0x000fe20000010100 */
[----:B------:R-:W-:-:S03]  /*23a0*/  SHF.L.U32 R69, R49, 0x10, RZ ;  /* 0x0000001031457819 */ /* 0x000fc600000006ff */
[----:B------:R-:W-:Y:S02]  /*23b0*/  FFMA.FTZ R23, R23, R68, 1 ;  /* 0x3f80000017177423 */ /* 0x000fe40000010044 */
[----:B------:R-:W-:Y:S01]  /*23c0*/  FADD.FTZ R68, -R14, R69 ;  /* 0x000000450e447221 */ /* 0x000fe20000010100 */
[----:B------:R-:W-:Y:S01]  /*23d0*/  SHF.L.U32 R69, R50, 0x10, RZ ;  /* 0x0000001032457819 */ /* 0x000fe200000006ff */
[----:B------:R-:W-:Y:S01]  /*23e0*/  FMUL.FTZ R23, R62, R23 ;  /* 0x000000173e177220 */ /* 0x000fe20000410000 */
[----:B------:R-:W-:Y:S01]  /*23f0*/  FMUL.FTZ R62, R19, R24 ;  /* 0x00000018133e7220 */ /* 0x000fe20000410000 */
[----:B------:R-:W-:Y:S02]  /*2400*/  FMUL.FTZ R24, R68, R59 ;  /* 0x0000003b44187220 */ /* 0x000fe40000410000 */
[----:B------:R-:W-:Y:S01]  /*2410*/  FFMA.FTZ R60, R25, R23, R60 ;  /* 0x00000017193c7223 */ /* 0x000fe2000001003c */
[----:B------:R-:W-:Y:S01]  /*2420*/  FFMA.FTZ R32, R22, R62, R63 ;  /* 0x0000003e16207223 */ /* 0x000fe2000001003f */
[----:B------:R-:W-:Y:S01]  /*2430*/  FFMA.FTZ R22, R19, R24, R17 ;  /* 0x0000001813167223 */ /* 0x000fe20000010011 */
[----:B------:R-:W-:-:S03]  /*2440*/  FADD.FTZ R33, R62, R30 ;  /* 0x0000001e3e217221 */ /* 0x000fc60000010000 */
[----:B------:R-:W-:-:S06]  /*2450*/  FMUL.FTZ R63, R22, -1.4426950216293334961 ;  /* 0xbfb8aa3b163f7820 */ /* 0x000fcc0000410000 */
[----:B------:R-:W0:Y:S02]  /*2460*/  MUFU.EX2 R63, R63 ;  /* 0x0000003f003f7308 */ /* 0x000e240000000800 */
[----:B0-----:R-:W-:-:S06]  /*2470*/  FADD.FTZ R68, R63, 1 ;  /* 0x3f8000003f447421 */ /* 0x001fcc0000010000 */
[----:B------:R-:W0:Y:S02]  /*2480*/  MUFU.RCP R68, R68 ;  /* 0x0000004400447308 */ /* 0x000e240000001000 */
[----:B0-----:R-:W-:Y:S01]  /*2490*/  FMUL.FTZ R30, R69, R68 ;  /* 0x00000044451e7220 */ /* 0x001fe20000410000 */
[----:B------:R-:W-:-:S04]  /*24a0*/  FADD.FTZ R69, -R68, 1 ;  /* 0x3f80000044457421 */ /* 0x000fc80000010100 */
[----:B------:R-:W-:-:S04]  /*24b0*/  FFMA.FTZ R69, R22, R69, 1 ;  /* 0x3f80000016457423 */ /* 0x000fc80000010045 */
[----:B------:R-:W-:Y:S01]  /*24c0*/  FMUL.FTZ R22, R30, R69 ;  /* 0x000000451e167220 */ /* 0x000fe20000410000 */
[----:B------:R-:W-:Y:S01]  /*24d0*/  SHF.L.U32 R69, R7, 0x10, RZ ;  /* 0x0000001007457819 */ /* 0x000fe200000006ff */
[----:B------:R-:W-:Y:S02]  /*24e0*/  FADD.FTZ R30, R29, R26 ;  /* 0x0000001a1d1e7221 */ /* 0x000fe40000010000 */
[----:B------:R-:W-:Y:S02]  /*24f0*/  FFMA.FTZ R31, R24, R22, R31 ;  /* 0x00000016181f7223 */ /* 0x000fe4000001001f */
[----:B------:R-:W-:Y:S01]  /*2500*/  FADD.FTZ R62, -R14, R69 ;  /* 0x000000450e3e7221 */ /* 0x000fe20000010100 */
[----:B------:R-:W-:Y:S01]  /*2510*/  FMUL.FTZ R69, R18, R26 ;  /* 0x0000001a12457220 */ /* 0x000fe20000410000 */
[----:B------:R-:W-:Y:S02]  /*2520*/  FADD.FTZ R30, R30, R23 ;  /* 0x000000171e1e7221 */ /* 0x000fe40000010000 */
[----:B------:R-:W-:Y:S01]  /*2530*/  FMUL.FTZ R29, R62, R59 ;  /* 0x0000003b3e1d7220 */ /* 0x000fe20000410000 */
[----:B------:R-:W-:Y:S01]  /*2540*/  FFMA.FTZ R63, R21, R69, R32 ;  /* 0x00000045153f7223 */ /* 0x000fe20000010020 */
[----:B------:R-:W-:Y:S01]  /*2550*/  FADD.FTZ R32, R33, R69 ;  /* 0x0000004521207221 */ /* 0x000fe20000010000 */
[----:B------:R-:W-:Y:S01]  /*2560*/  SHF.L.U32 R33, R8, 0x10, RZ ;  /* 0x0000001008217819 */ /* 0x000fe200000006ff */
[----:B------:R-:W-:-:S04]  /*2570*/  FFMA.FTZ R21, R18, R29, R16 ;  /* 0x0000001d12157223 */ /* 0x000fc80000010010 */
[----:B------:R-:W-:-:S06]  /*2580*/  FMUL.FTZ R26, R21, -1.4426950216293334961 ;  /* 0xbfb8aa3b151a7820 */ /* 0x000fcc0000410000 */
[----:B------:R-:W0:Y:S02]  /*2590*/  MUFU.EX2 R26, R26 ;  /* 0x0000001a001a7308 */ /* 0x000e240000000800 */
[----:B0-----:R-:W-:-:S06]  /*25a0*/  FADD.FTZ R62, R26, 1 ;  /* 0x3f8000001a3e7421 */ /* 0x001fcc0000010000 */
[----:B------:R-:W0:Y:S02]  /*25b0*/  MUFU.RCP R62, R62 ;  /* 0x0000003e003e7308 */ /* 0x000e240000001000 */
[----:B0-----:R-:W-:Y:S01]  /*25c0*/  FADD.FTZ R68, -R62, 1 ;  /* 0x3f8000003e447421 */ /* 0x001fe20000010100 */
[----:B------:R-:W-:Y:S01]  /*25d0*/  FMUL.FTZ R33, R33, R62 ;  /* 0x0000003e21217220 */ /* 0x000fe20000410000 */
[----:B------:R-:W-:Y:S02]  /*25e0*/  FMUL.FTZ R62, R19, R27 ;  /* 0x0000001b133e7220 */ /* 0x000fe40000410000 */
[----:B------:R-:W-:Y:S02]  /*25f0*/  FFMA.FTZ R68, R21, R68, 1 ;  /* 0x3f80000015447423 */ /* 0x000fe40000010044 */
[----:B------:R-:W-:Y:S02]  /*2600*/  FADD.FTZ R32, R62, R32 ;  /* 0x000000203e207221 */ /* 0x000fe40000010000 */
[----:B------:R-:W-:Y:S01]  /*2610*/  FMUL.FTZ R21, R33, R68 ;  /* 0x0000004421157220 */ /* 0x000fe20000410000 */
[----:B------:R-:W-:-:S03]  /*2620*/  SHF.L.U32 R33, R47, 0x10, RZ ;  /* 0x000000102f217819 */ /* 0x000fc600000006ff */
[----:B------:R-:W-:Y:S01]  /*2630*/  FADD.FTZ R30, R30, R21 ;  /* 0x000000151e1e7221 */ /* 0x000fe20000010000 */
[----:B------:R-:W-:Y:S01]  /*2640*/  FFMA.FTZ R60, R29, R21, R60 ;  /* 0x000000151d3c7223 */ /* 0x000fe2000001003c */
[----:B------:R-:W-:Y:S01]  /*2650*/  FADD.FTZ R68, -R14, R33 ;  /* 0x000000210e447221 */ /* 0x000fe20000010100 */
[----:B------:R-:W-:Y:S01]  /*2660*/  FADD.FTZ R33, R28, R27 ;  /* 0x0000001b1c217221 */ /* 0x000fe20000010000 */
[----:B------:R-:W-:Y:S01]  /*2670*/  FFMA.FTZ R28, R20, R62, R63 ;  /* 0x0000003e141c7223 */ /* 0x000fe2000001003f */
[----:B------:R-:W-:Y:S01]  /*2680*/  SHF.L.U32 R62, R48, 0x10, RZ ;  /* 0x00000010303e7819 */ /* 0x000fe200000006ff */
[----:B------:R-:W-:Y:S01]  /*2690*/  FMUL.FTZ R26, R68, R59 ;  /* 0x0000003b441a7220 */ /* 0x000fe20000410000 */
[----:B------:R-:W-:-:S03]  /*26a0*/  FADD.FTZ R33, R33, R22 ;  /* 0x0000001621217221 */ /* 0x000fc60000010000 */
        /* <DEDUP_REMOVED lines=9> */
[----:B------:R-:W-:Y:S01]  /*2740*/  FFMA.FTZ R27, R25, R63, R28 ;  /* 0x0000003f191b7223 */ /* 0x000fe2000001001c */
[----:B------:R-:W-:Y:S01]  /*2750*/  FADD.FTZ R32, R32, R63 ;  /* 0x0000003f20207221 */ /* 0x000fe20000010000 */
[----:B------:R-:W-:Y:S01]  /*2760*/  FMUL.FTZ R20, R62, R69 ;  /* 0x000000453e147220 */ /* 0x000fe20000410000 */
[----:B------:R-:W-:-:S02]  /*2770*/  SHF.L.U32 R69, R9, 0x10, RZ ;  /* 0x0000001009457819 */ /* 0x000fc400000006ff */
[----:B------:R-:W-:Y:S01]  /*2780*/  SHF.L.U32 R63, R10, 0x10, RZ ;  /* 0x000000100a3f7819 */ /* 0x000fe200000006ff */
[----:B------:R-:W-:Y:S01]  /*2790*/  FADD.FTZ R33, R33, R20 ;  /* 0x0000001421217221 */ /* 0x000fe20000010000 */
[-C--:B------:R-:W-:Y:S01]  /*27a0*/  FFMA.FTZ R31, R26, R20.reuse, R31 ;  /* 0x000000141a1f7223 */ /* 0x080fe2000001001f */
[----:B------:R-:W-:Y:S01]  /*27b0*/  FADD.FTZ R62, -R14, R69 ;  /* 0x000000450e3e7221 */ /* 0x000fe20000010100 */
[----:B------:R-:W-:-:S03]  /*27c0*/  FMUL.FTZ R20, R19, R20 ;  /* 0x0000001413147220 */ /* 0x000fc60000410000 */
[----:B------:R-:W-:-:S04]  /*27d0*/  FMUL.FTZ R23, R62, R59 ;  /* 0x0000003b3e177220 */ /* 0x000fc80000410000 */
        /* <DEDUP_REMOVED lines=15> */
[----:B------:R-:W-:Y:S01]  /*28d0*/  FFMA.FTZ R60, R23, R25, R60 ;  /* 0x00000019173c7223 */ /* 0x000fe2000001003c */
[----:B------:R-:W-:-:S04]  /*28e0*/  FADD.FTZ R68, -R14, R63 ;  /* 0x0000003f0e447221 */ /* 0x000fc80000010100 */
[----:B------:R-:W-:Y:S01]  /*28f0*/  FMUL.FTZ R22, R68, R59 ;  /* 0x0000003b44167220 */ /* 0x000fe20000410000 */
[----:B------:R-:W-:-:S03]  /*2900*/  SHF.L.U32 R68, R12, 0x10, RZ ;  /* 0x000000100c447819 */ /* 0x000fc600000006ff */
[----:B------:R-:W-:-:S04]  /*2910*/  FFMA.FTZ R24, R19, R22, R17 ;  /* 0x0000001613187223 */ /* 0x000fc80000010011 */
[----:B------:R-:W-:-:S06]  /*2920*/  FMUL.FTZ R27, R24, -1.4426950216293334961 ;  /* 0xbfb8aa3b181b7820 */ /* 0x000fcc0000410000 */
[----:B------:R-:W0:Y:S02]  /*2930*/  MUFU.EX2 R27, R27 ;  /* 0x0000001b001b7308 */ /* 0x000e240000000800 */
[----:B0-----:R-:W-:Y:S01]  /*2940*/  FADD.FTZ R63, R27, 1 ;  /* 0x3f8000001b3f7421 */ /* 0x001fe20000010000 */
[----:B------:R-:W-:-:S04]  /*2950*/  FMUL.FTZ R27, R18, R21 ;  /* 0x00000015121b7220 */ /* 0x000fc80000410000 */
[----:B------:R-:W-:Y:S01]  /*2960*/  FFMA.FTZ R29, R29, R27, R28 ;  /* 0x0000001b1d1d7223 */ /* 0x000fe2000001001c */
[----:B------:R-:W0:Y:S01]  /*2970*/  MUFU.RCP R63, R63 ;  /* 0x0000003f003f7308 */ /* 0x000e220000001000 */
[----:B------:R-:W-:Y:S02]  /*2980*/  FADD.FTZ R32, R32, R27 ;  /* 0x0000001b20207221 */ /* 0x000fe40000010000 */
[----:B------:R-:W-:Y:S02]  /*2990*/  FFMA.FTZ R26, R26, R20, R29 ;  /* 0x000000141a1a7223 */ /* 0x000fe4000001001d */
[----:B------:R-:W-:Y:S01]  /*29a0*/  FADD.FTZ R32, R20, R32 ;  /* 0x0000002014207221 */ /* 0x000fe20000010000 */
[----:B------:R-:W-:Y:S01]  /*29b0*/  SHF.L.U32 R20, R44, 0x10, RZ ;  /* 0x000000102c147819 */ /* 0x000fe200000006ff */
[----:B0-----:R-:W-:Y:S01]  /*29c0*/  FADD.FTZ R69, -R63, 1 ;  /* 0x3f8000003f457421 */ /* 0x001fe20000010100 */
[----:B------:R-:W-:-:S03]  /*29d0*/  FMUL.FTZ R62, R62, R63 ;  /* 0x0000003f3e3e7220 */ /* 0x000fc60000410000 */
[----:B------:R-:W-:-:S04]  /*29e0*/  FFMA.FTZ R69, R24, R69, 1 ;  /* 0x3f80000018457423 */ /* 0x000fc80000010045 */
[----:B------:R-:W-:Y:S01]  /*29f0*/  FMUL.FTZ R24, R62, R69 ;  /* 0x000000453e187220 */ /* 0x000fe20000410000 */
[----:B------:R-:W-:-:S05]  /*2a00*/  SHF.L.U32 R69, R11, 0x10, RZ ;  /* 0x000000100b457819 */ /* 0x000fca00000006ff */
[----:B------:R-:W-:-:S04]  /*2a10*/  FADD.FTZ R62, -R14, R69 ;  /* 0x000000450e3e7221 */ /* 0x000fc80000010100 */
[----:B------:R-:W-:-:S04]  /*2a20*/  FMUL.FTZ R21, R62, R59 ;  /* 0x0000003b3e157220 */ /* 0x000fc80000410000 */
[----:B------:R-:W-:-:S04]  /*2a30*/  FFMA.FTZ R28, R18, R21, R16 ;  /* 0x00000015121c7223 */ /* 0x000fc80000010010 */
[----:B------:R-:W-:-:S06]  /*2a40*/  FMUL.FTZ R62, R28, -1.4426950216293334961 ;  /* 0xbfb8aa3b1c3e7820 */ /* 0x000fcc0000410000 */
[----:B------:R-:W0:Y:S02]  /*2a50*/  MUFU.EX2 R62, R62 ;  /* 0x0000003e003e7308 */ /* 0x000e240000000800 */
[----:B0-----:R-:W-:-:S06]  /*2a60*/  FADD.FTZ R63, R62, 1 ;  /* 0x3f8000003e3f7421 */ /* 0x001fcc0000010000 */
[----:B------:R-:W0:Y:S02]  /*2a70*/  MUFU.RCP R63, R63 ;  /* 0x0000003f003f7308 */ /* 0x000e240000001000 */
[----:B0-----:R-:W-:Y:S01]  /*2a80*/  FADD.FTZ R69, -R63, 1 ;  /* 0x3f8000003f457421 */ /* 0x001fe20000010100 */
[----:B------:R-:W-:-:S03]  /*2a90*/  FMUL.FTZ R27, R68, R63 ;  /* 0x0000003f441b7220 */ /* 0x000fc60000410000 */
[----:B------:R-:W-:Y:S01]  /*2aa0*/  FFMA.FTZ R28, R28, R69, 1 ;  /* 0x3f8000001c1c7423 */ /* 0x000fe20000010045 */
[----:B------:R-:W-:-:S03]  /*2ab0*/  SHF.L.U32 R69, R15, 0x10, RZ ;  /* 0x000000100f457819 */ /* 0x000fc600000006ff */
[----:B------:R-:W-:Y:S02]  /*2ac0*/  FMUL.FTZ R27, R27, R28 ;  /* 0x0000001c1b1b7220 */ /* 0x000fe40000410000 */
        /* <DEDUP_REMOVED lines=10> */
[----:B------:R-:W-:-:S03]  /*2b70*/  FMUL.FTZ R29, R18, R25 ;  /* 0x00000019121d7220 */ /* 0x000fc60000410000 */
[----:B------:R-:W-:Y:S01]  /*2b80*/  FMUL.FTZ R25, R20, R69 ;  /* 0x0000004514197220 */ /* 0x000fe20000410000 */
[----:B------:R-:W-:Y:S01]  /*2b90*/  FFMA.FTZ R26, R23, R29, R26 ;  /* 0x0000001d171a7223 */ /* 0x000fe2000001001a */
[----:B------:R-:W-:Y:S01]  /*2ba0*/  FADD.FTZ R32, R32, R29 ;  /* 0x0000001d20207221 */ /* 0x000fe20000010000 */
[-C--:B------:R-:W-:Y:S01]  /*2bb0*/  FMUL.FTZ R29, R19, R24.reuse ;  /* 0x00000018131d7220 */ /* 0x080fe20000410000 */
[C---:B------:R-:W-:Y:S01]  /*2bc0*/  FFMA.FTZ R23, R22.reuse, R24, R31 ;  /* 0x0000001816177223 */ /* 0x040fe2000001001f */
[----:B------:R-:W-:Y:S01]  /*2bd0*/  FADD.FTZ R24, R33, R24 ;  /* 0x0000001821187221 */ /* 0x000fe20000010000 */
[----:B------:R-:W-:Y:S01]  /*2be0*/  FFMA.FTZ R20, R21, R27, R60 ;  /* 0x0000001b15147223 */ /* 0x000fe2000001003c */
[----:B------:R-:W-:Y:S01]  /*2bf0*/  FFMA.FTZ R26, R22, R29, R26 ;  /* 0x0000001d161a7223 */ /* 0x000fe2000001001a */
[----:B------:R-:W-:Y:S01]  /*2c00*/  FADD.FTZ R32, R29, R32 ;  /* 0x000000201d207221 */ /* 0x000fe20000010000 */
[----:B------:R-:W-:Y:S01]  /*2c10*/  FMUL.FTZ R29, R18, R27 ;  /* 0x0000001b121d7220 */ /* 0x000fe20000410000 */
[----:B------:R-:W-:-:S03]  /*2c20*/  FADD.FTZ R22, R30, R27 ;  /* 0x0000001b1e167221 */ /* 0x000fc60000010000 */
[----:B------:R-:W-:Y:S01]  /*2c30*/  FFMA.FTZ R31, R21, R29, R26 ;  /* 0x0000001d151f7223 */ /* 0x000fe2000001001a */
[----:B------:R-:W-:Y:S01]  /*2c40*/  FADD.FTZ R32, R32, R29 ;  /* 0x0000001d20207221 */ /* 0x000fe20000010000 */
[-C--:B------:R-:W-:Y:S01]  /*2c50*/  FMUL.FTZ R29, R19, R25.reuse ;  /* 0x00000019131d7220 */ /* 0x080fe20000410000 */
[----:B------:R-:W-:Y:S01]  /*2c60*/  FFMA.FTZ R21, R28, R25, R23 ;  /* 0x000000191c157223 */ /* 0x000fe20000010017 */
[----:B------:R-:W-:Y:S02]  /*2c70*/  FADD.FTZ R23, R24, R25 ;  /* 0x0000001918177221 */ /* 0x000fe40000010000 */
[----:B------:R-:W-:Y:S01]  /*2c80*/  FFMA.FTZ R31, R28, R29, R31 ;  /* 0x0000001d1c1f7223 */ /* 0x000fe2000001001f */
[----:B------:R-:W-:-:S07]  /*2c90*/  FADD.FTZ R62, R29, R32 ;  /* 0x000000201d3e7221 */ /* 0x000fce0000010000 */
.L_x_44:
[----:B------:R-:W-:Y:S01]  /*2ca0*/  MOV R26, R62 ;  /* 0x0000003e001a7202 */ /* 0x000fe20000000f00 */
[----:B------:R-:W0:Y:S01]  /*2cb0*/  SHFL.DOWN PT, R24, R31, 0x1, 0x1f ;  /* 0x08201f001f187f89 */ /* 0x000e2200000e0000 */
[C---:B------:R-:W-:Y:S01]  /*2cc0*/  ISETP.GT.AND P0, PT, R0.reuse, 0x1e, PT ;  /* 0x0000001e0000780c */ /* 0x040fe20003f04270 */
[----:B------:R-:W1:Y:S01]  /*2cd0*/  S2UR UR8, SR_CgaCtaId ;  /* 0x00000000000879c3 */ /* 0x000e620000008800 */
[----:B------:R-:W-:Y:S01]  /*2ce0*/  UMOV UR5, 0x400 ;  /* 0x0000040000057882 */ /* 0x000fe20000000000 */
[----:B------:R-:W2:Y:S01]  /*2cf0*/  SHFL.DOWN PT, R25, R26, 0x1, 0x1f ;  /* 0x08201f001a197f89 */ /* 0x000ea200000e0000 */
[----:B------:R-:W-:Y:S01]  /*2d00*/  UIADD3 UR4, UPT, UPT, UR5, 0xd0, URZ ;  /* 0x000000d005047890 */ /* 0x000fe2000fffe0ff */
[----:B------:R-:W-:Y:S01]  /*2d10*/  ISETP.GT.AND P2, PT, R0, 0xf, PT ;  /* 0x0000000f0000780c */ /* 0x000fe20003f44270 */
[----:B------:R-:W-:Y:S01]  /*2d20*/  BSSY.RECONVERGENT B0, `(.L_x_45) ;  /* 0x0000025000007945 */ /* 0x000fe20003800200 */
[----:B------:R-:W3:Y:S06]  /*2d30*/  S2R R60, SR_TID.X ;  /* 0x00000000003c7919 */ /* 0x000eec0000002100 */
[----:B0-----:R-:W-:Y:S01]  /*2d40*/  @!P0 FADD.FTZ R31, R24, R31 ;  /* 0x0000001f181f8221 */ /* 0x001fe20000010000 */
[----:B-1----:R-:W-:Y:S01]  /*2d50*/  ULEA UR4, UR8, UR4, 0x18 ;  /* 0x0000000408047291 */ /* 0x002fe2000f8ec0ff */
[----:B--2---:R-:W-:-:S03]  /*2d60*/  @!P0 FADD.FTZ R26, R25, R26 ;  /* 0x0000001a191a8221 */ /* 0x004fc60000010000 */
[----:B------:R-:W0:Y:S01]  /*2d70*/  SHFL.DOWN PT, R24, R31, 0x2, 0x1f ;  /* 0x08401f001f187f89 */ /* 0x000e2200000e0000 */
[----:B------:R-:W-:-:S03]  /*2d80*/  ISETP.GT.AND P0, PT, R0, 0x1d, PT ;  /* 0x0000001d0000780c */ /* 0x000fc60003f04270 */
[----:B------:R-:W1:Y:S01]  /*2d90*/  SHFL.DOWN PT, R25, R26, 0x2, 0x1f ;  /* 0x08401f001a197f89 */ /* 0x000e6200000e0000 */
[C---:B---3--:R-:W-:Y:S02]  /*2da0*/  LEA R62, R60.reuse, UR4, 0x4 ;  /* 0x000000043c3e7c11 */ /* 0x048fe4000f8e20ff */
[C---:B------:R-:W-:Y:S02]  /*2db0*/  ISETP.NE.AND P1, PT, R60.reuse, RZ, PT ;  /* 0x000000ff3c00720c */ /* 0x040fe40003f25270 */
[----:B------:R-:W-:Y:S01]  /*2dc0*/  ISETP.GT.U32.AND P3, PT, R60, 0x29, PT ;  /* 0x000000293c00780c */ /* 0x000fe20003f64070 */
[----:B------:R-:W-:Y:S04]  /*2dd0*/  STS.128 [R62], R20 ;  /* 0x000000143e007388 */ /* 0x000fe80000000c00 */
        /* <DEDUP_REMOVED lines=20> */
[----:B------:R-:W-:Y:S01]  /*2f20*/  VOTEU.ALL UP0, P0 ;  /* 0x0000000000ff7886 */ /* 0x000fe20000000000 */
[----:B------:R-:W-:-:S04]  /*2f30*/  @!P0 SHF.R.U32.HI R24, RZ, 0x2, R60 ;  /* 0x00000002ff188819 */ /* 0x000fc8000001163c */
[----:B------:R-:W-:Y:S01]  /*2f40*/  @!UP0 ULEA UR4, UR8, UR5, 0x18 ;  /* 0x0000000508048291 */ /* 0x000fe2000f8ec0ff */
[----:B------:R-:W-:-:S08]  /*2f50*/  @!P0 LOP3.LUT R24, R24, 0xf8, RZ, 0xc0, !PT ;  /* 0x000000f818188812 */ /* 0x000fd000078ec0ff */
[----:B------:R3:W-:Y:S03]  /*2f60*/  @!P0 STS.64 [R24+UR4+0x18], R32 ;  /* 0x0000182018008988 */ /* 0x0007e60008000a04 */
.L_x_46:
[----:B------:R-:W-:Y:S05]  /*2f70*/  BSYNC.RECONVERGENT B0 ;  /* 0x0000000000007941 */ /* 0x000fea0003800200 */
.L_x_45:
[----:B------:R-:W-:Y:S06]  /*2f80*/  BAR.SYNC.DEFER_BLOCKING 0x0 ;  /* 0x0000000000007b1d */ /* 0x000fec0000010000 */
[----:B------:R-:W-:Y:S04]  /*2f90*/  BSSY.RECONVERGENT B0, `(.L_x_47) ;  /* 0x0000035000007945 */ /* 0x000fe80003800200 */
[----:B------:R-:W-:Y:S05]  /*2fa0*/  @P1 BRA `(.L_x_48) ;  /* 0x0000000000cc1947 */ /* 0x000fea0003800000 */
[----:B------:R-:W-:-:S09]  /*2fb0*/  ULEA UR4, UR8, UR5, 0x18 ;  /* 0x0000000508047291 */ /* 0x000fd2000f8ec0ff */
[----:B-123--:R-:W1:Y:S04]  /*2fc0*/  LDS.128 R24, [UR4+0x20] ;  /* 0x00002004ff187984 */ /* 0x00ee680008000c00 */
        /* <DEDUP_REMOVED lines=9> */
[----:B0-----:R-:W-:Y:S02]  /*3060*/  FADD.FTZ R32, R28, R31 ;  /* 0x0000001f1c207221 */ /* 0x001fe40000010000 */
[----:B------:R-:W0:Y:S01]  /*3070*/  LDS.128 R28, [UR4+0x50] ;  /* 0x00005004ff1c7984 */ /* 0x000e220008000c00 */
[----:B-1----:R-:W-:Y:S01]  /*3080*/  FADD.FTZ R63, R63, R24 ;  /* 0x000000183f3f7221 */ /* 0x002fe20000010000 */
[----:B------:R-:W-:-:S03]  /*3090*/  FADD.FTZ R32, R32, R25 ;  /* 0x0000001920207221 */ /* 0x000fc60000010000 */
[----:B------:R-:W-:Y:S01]  /*30a0*/  FADD.FTZ R63, R63, R26 ;  /* 0x0000001a3f3f7221 */ /* 0x000fe20000010000 */
[----:B------:R-:W-:Y:S02]  /*30b0*/  FADD.FTZ R32, R32, R27 ;  /* 0x0000001b20207221 */ /* 0x000fe40000010000 */
[----:B------:R-:W1:Y:S01]  /*30c0*/  LDS.128 R24, [UR4+0x60] ;  /* 0x00006004ff187984 */ /* 0x000e620008000c00 */
[----:B0-----:R-:W-:Y:S01]  /*30d0*/  FADD.FTZ R63, R63, R28 ;  /* 0x0000001c3f3f7221 */ /* 0x001fe20000010000 */
[----:B------:R-:W-:-:S03]  /*30e0*/  FADD.FTZ R32, R32, R29 ;  /* 0x0000001d20207221 */ /* 0x000fc60000010000 */
[----:B------:R-:W-:Y:S01]  /*30f0*/  FADD.FTZ R63, R63, R30 ;  /* 0x0000001e3f3f7221 */ /* 0x000fe20000010000 */
[----:B------:R-:W-:Y:S02]  /*3100*/  FADD.FTZ R32, R32, R31 ;  /* 0x0000001f20207221 */ /* 0x000fe40000010000 */
        /* <DEDUP_REMOVED lines=24> */
[----:B------:R-:W-:-:S03]  /*3290*/  FADD.FTZ R32, R32, R27 ;  /* 0x0000001b20207221 */ /* 0x000fc60000010000 */
[----:B0-----:R-:W-:Y:S01]  /*32a0*/  FADD.FTZ R63, R63, R28 ;  /* 0x0000001c3f3f7221 */ /* 0x001fe20000010000 */
[----:B------:R-:W-:-:S03]  /*32b0*/  FADD.FTZ R24, R32, R29 ;  /* 0x0000001d20187221 */ /* 0x000fc60000010000 */
[----:B------:R-:W-:Y:S01]  /*32c0*/  FADD.FTZ R32, R63, R30 ;  /* 0x0000001e3f207221 */ /* 0x000fe20000010000 */
[----:B------:R-:W-:-:S07]  /*32d0*/  FADD.FTZ R33, R24, R31 ;  /* 0x0000001f18217221 */ /* 0x000fce0000010000 */
.L_x_48:
[----:B------:R-:W-:Y:S05]  /*32e0*/  BSYNC.RECONVERGENT B0 ;  /* 0x0000000000007941 */ /* 0x000fea0003800200 */
.L_x_47:
[----:B------:R-:W-:Y:S06]  /*32f0*/  BAR.SYNC.DEFER_BLOCKING 0x0 ;  /* 0x0000000000007b1d */ /* 0x000fec0000010000 */
[----:B------:R-:W-:Y:S04]  /*3300*/  BSSY.RECONVERGENT B0, `(.L_x_49) ;  /* 0x000004d000007945 */ /* 0x000fe80003800200 */
[----:B------:R-:W-:Y:S05]  /*3310*/  @P3 BRA `(.L_x_50) ;  /* 0x00000004002c3947 */ /* 0x000fea0003800000 */
[----:B-123--:R-:W1:Y:S02]  /*3320*/  LDS.128 R24, [R62+0x2a0] ;  /* 0x0002a0003e187984 */ /* 0x00ee640000000c00 */
[----:B-1----:R-:W-:Y:S01]  /*3330*/  FADD.FTZ R29, R20, R24 ;  /* 0x00000018141d7221 */ /* 0x002fe20000010000 */
[----:B------:R-:W-:Y:S01]  /*3340*/  FADD.FTZ R28, R21, R25 ;  /* 0x00000019151c7221 */ /* 0x000fe20000010000 */
[----:B------:R-:W-:Y:S01]  /*3350*/  FADD.FTZ R31, R22, R26 ;  /* 0x0000001a161f7221 */ /* 0x000fe20000010000 */
[----:B------:R-:W-:Y:S02]  /*3360*/  FADD.FTZ R30, R23, R27 ;  /* 0x0000001b171e7221 */ /* 0x000fe40000010000 */
[----:B------:R-:W1:Y:S04]  /*3370*/  LDS.128 R20, [R62+0x540] ;  /* 0x000540003e147984 */ /* 0x000e680000000c00 */
[----:B------:R-:W2:Y:S01]  /*3380*/  LDS.128 R24, [R62+0x7e0] ;  /* 0x0007e0003e187984 */ /* 0x000ea20000000c00 */
[----:B-1----:R-:W-:Y:S01]  /*3390*/  FADD.FTZ R29, R29, R20 ;  /* 0x000000141d1d7221 */ /* 0x002fe20000010000 */
[----:B------:R-:W-:Y:S01]  /*33a0*/  FADD.FTZ R28, R28, R21 ;  /* 0x000000151c1c7221 */ /* 0x000fe20000010000 */
[----:B------:R-:W-:Y:S01]  /*33b0*/  FADD.FTZ R31, R31, R22 ;  /* 0x000000161f1f7221 */ /* 0x000fe20000010000 */
[----:B------:R-:W-:Y:S01]  /*33c0*/  FADD.FTZ R30, R30, R23 ;  /* 0x000000171e1e7221 */ /* 0x000fe20000010000 */
[----:B--2---:R-:W-:Y:S01]  /*33d0*/  FADD.FTZ R29, R29, R24 ;  /* 0x000000181d1d7221 */ /* 0x004fe20000010000 */
[----:B------:R-:W1:Y:S01]  /*33e0*/  LDS.128 R20, [R62+0xa80] ;  /* 0x000a80003e147984 */ /* 0x000e620000000c00 */
[----:B------:R-:W-:Y:S01]  /*33f0*/  FADD.FTZ R28, R28, R25 ;  /* 0x000000191c1c7221 */ /* 0x000fe20000010000 */
[----:B------:R-:W-:Y:S01]  /*3400*/  FADD.FTZ R31, R31, R26 ;  /* 0x0000001a1f1f7221 */ /* 0x000fe20000010000 */
[----:B------:R-:W-:-:S02]  /*3410*/  FADD.FTZ R30, R30, R27 ;  /* 0x0000001b1e1e7221 */ /* 0x000fc40000010000 */
[----:B------:R-:W2:Y:S01]  /*3420*/  LDS.128 R24, [R62+0xd20] ;  /* 0x000d20003e187984 */ /* 0x000ea20000000c00 */
[----:B-1----:R-:W-:Y:S01]  /*3430*/  FADD.FTZ R29, R29, R20 ;  /* 0x000000141d1d7221 */ /* 0x002fe20000010000 */
[----:B------:R-:W-:Y:S01]  /*3440*/  FADD.FTZ R28, R28, R21 ;  /* 0x000000151c1c7221 */ /* 0x000fe20000010000 */
[----:B------:R-:W-:Y:S01]  /*3450*/  FADD.FTZ R31, R31, R22 ;  /* 0x000000161f1f7221 */ /* 0x000fe20000010000 */
[----:B------:R-:W-:Y:S02]  /*3460*/  FADD.FTZ R30, R30, R23 ;  /* 0x000000171e1e7221 */ /* 0x000fe40000010000 */
[----:B------:R-:W1:Y:S01]  /*3470*/  LDS.128 R20, [R62+0xfc0] ;  /* 0x000fc0003e147984 */ /* 0x000e620000000c00 */
[----:B--2---:R-:W-:Y:S01]  /*3480*/  FADD.FTZ R29, R29, R24 ;  /* 0x000000181d1d7221 */ /* 0x004fe20000010000 */
        /* <DEDUP_REMOVED lines=28> */
[----:B------:R-:W-:Y:S01]  /*3650*/  LDS.128 R20, [R62+0x2220] ;  /* 0x002220003e147984 */ /* 0x000fe20000000c00 */
[----:B--2---:R-:W-:Y:S01]  /*3660*/  FADD.FTZ R29, R29, R24 ;  /* 0x000000181d1d7221 */ /* 0x004fe20000010000 */
[----:B------:R-:W-:Y:S01]  /*3670*/  FADD.FTZ R28, R28, R25 ;  /* 0x000000191c1c7221 */ /* 0x000fe20000010000 */
[----:B------:R-:W-:Y:S01]  /*3680*/  FADD.FTZ R31, R31, R26 ;  /* 0x0000001a1f1f7221 */ /* 0x000fe20000010000 */
[----:B------:R-:W-:-:S02]  /*3690*/  FADD.FTZ R30, R30, R27 ;  /* 0x0000001b1e1e7221 */ /* 0x000fc40000010000 */
[----:B------:R-:W1:Y:S02]  /*36a0*/  LDS.128 R24, [R62+0x1f80] ;  /* 0x001f80003e187984 */ /* 0x000e640000000c00 */
[----:B-1----:R-:W-:Y:S01]  /*36b0*/  FADD.FTZ R29, R29, R24 ;  /* 0x000000181d1d7221 */ /* 0x002fe20000010000 */
[----:B------:R-:W-:Y:S01]  /*36c0*/  FADD.FTZ R28, R28, R25 ;  /* 0x000000191c1c7221 */ /* 0x000fe20000010000 */
[----:B------:R-:W-:Y:S01]  /*36d0*/  FADD.FTZ R31, R31, R26 ;  /* 0x0000001a1f1f7221 */ /* 0x000fe20000010000 */
[----:B------:R-:W-:Y:S01]  /*36e0*/  FADD.FTZ R68, R30, R27 ;  /* 0x0000001b1e447221 */ /* 0x000fe20000010000 */
[----:B------:R-:W-:Y:S01]  /*36f0*/  FADD.FTZ R63, R29, R20 ;  /* 0x000000141d3f7221 */ /* 0x000fe20000010000 */
[----:B------:R-:W1:Y:S01]  /*3700*/  LDS.128 R24, [R62+0x24c0] ;  /* 0x0024c0003e187984 */ /* 0x000e620000000c00 */
[----:B------:R-:W-:Y:S01]  /*3710*/  FADD.FTZ R20, R28, R21 ;  /* 0x000000151c147221 */ /* 0x000fe20000010000 */
[----:B------:R-:W-:Y:S01]  /*3720*/  FADD.FTZ R21, R31, R22 ;  /* 0x000000161f157221 */ /* 0x000fe20000010000 */
[----:B------:R-:W-:Y:S01]  /*3730*/  FADD.FTZ R68, R68, R23 ;  /* 0x0000001744447221 */ /* 0x000fe20000010000 */
        /* <DEDUP_REMOVED lines=8> */
[----:B------:R-:W-:-:S07]  /*37c0*/  FADD.FTZ R23, R68, R31 ;  /* 0x0000001f44177221 */ /* 0x000fce0000010000 */
.L_x_50:
[----:B------:R-:W-:Y:S05]  /*37d0*/  BSYNC.RECONVERGENT B0 ;  /* 0x0000000000007941 */ /* 0x000fea0003800200 */
.L_x_49:
[----:B------:R-:W4:Y:S01]  /*37e0*/  LDC R28, c[0x0][0x374] ;  /* 0x0000dd00ff1c7b82 */ /* 0x000f220000000800 */
[----:B------:R-:W-:Y:S01]  /*37f0*/  BSSY.RECONVERGENT B0, `(.L_x_51) ;  /* 0x000001f000007945 */ /* 0x000fe20003800200 */
[----:B------:R-:W-:-:S06]  /*3800*/  IMAD R61, R61, 0x2a, R60 ;  /* 0x0000002a3d3d7824 */ /* 0x000fcc00078e023c */
[----:B------:R-:W5:Y:S02]  /*3810*/  LDC R29, c[0x0][0x370] ;  /* 0x0000dc00ff1d7b82 */ /* 0x000f640000000800 */
[----:B-----5:R-:W-:Y:S01]  /*3820*/  ISETP.GE.U32.AND P0, PT, R29, 0x2, PT ;  /* 0x000000021d00780c */ /* 0x020fe20003f06070 */
[----:B----4-:R-:W-:-:S12]  /*3830*/  @P3 BRA `(.L_x_52) ;  /* 0x0000000000683947 */ /* 0x010fd80003800000 */
[----:B---3--:R-:W1:Y:S08]  /*3840*/  LDC.64 R24, c[0x0][0x3f8] ;  /* 0x0000fe00ff187b82 */ /* 0x008e700000000a00 */
[----:B------:R-:W3:Y:S01]  /*3850*/  LDC.64 R30, c[0x0][0x3d8] ;  /* 0x0000f600ff1e7b82 */ /* 0x000ee20000000a00 */
[----:B-12---:R-:W-:Y:S01]  /*3860*/  IMAD.WIDE.U32 R26, R24, 0x3, RZ ;  /* 0x00000003181a7825 */ /* 0x006fe200078e00ff */
[----:B------:R-:W-:-:S04]  /*3870*/  LEA R63, R25, R25, 0x1 ;  /* 0x00000019193f7211 */ /* 0x000fc800078e08ff */
[----:B------:R-:W-:Y:S01]  /*3880*/  IADD3 R63, PT, PT, R27, R63, RZ ;  /* 0x0000003f1b3f7210 */ /* 0x000fe20007ffe0ff */
[----:B---3--:R-:W-:-:S03]  /*3890*/  IMAD.WIDE R30, R61, 0x4, R30 ;  /* 0x000000043d1e7825 */ /* 0x008fc600078e021e */
[----:B------:R-:W-:Y:S02]  /*38a0*/  LEA.HI R60, P4, R63, R26, RZ, 0x1 ;  /* 0x0000001a3f3c7211 */ /* 0x000fe400078908ff */
[----:B------:R-:W-:Y:S02]  /*38b0*/  LEA.HI R61, P2, R25, R24, RZ, 0x1 ;  /* 0x00000018193d7211 */ /* 0x000fe400078508ff */
[C---:B------:R-:W-:Y:S01]  /*38c0*/  LEA R26, P3, R24.reuse, R30, 0x2 ;  /* 0x0000001e181a7211 */ /* 0x040fe200078610ff */
[----:B------:R4:W-:Y:S01]  /*38d0*/  REDG.E.ADD.F32.FTZ.RN.STRONG.GPU desc[UR6][R30.64], R20 ;  /* 0x000000141e0079a6 */ /* 0x0009e2000c12f306 */
[----:B------:R-:W-:Y:S02]  /*38e0*/  IADD3.X R63, PT, PT, RZ, R63, RZ, P4, !PT ;  /* 0x0000003fff3f7210 */ /* 0x000fe400027fe4ff */
[----:B------:R-:W-:Y:S02]  /*38f0*/  LEA.HI.X R27, R24, R31, R25, 0x2, P3 ;  /* 0x0000001f181b7211 */ /* 0x000fe400018f1419 */
[----:B------:R-:W-:-:S02]  /*3900*/  IADD3.X R24, PT, PT, RZ, R25, RZ, P2, !PT ;  /* 0x00000019ff187210 */ /* 0x000fc400017fe4ff */
[C---:B------:R-:W-:Y:S02]  /*3910*/  SHF.L.U32 R25, R60.reuse, 0x1, RZ ;  /* 0x000000013c197819 */ /* 0x040fe400000006ff */
[C---:B------:R-:W-:Y:S02]  /*3920*/  SHF.L.U64.HI R69, R61.reuse, 0x1, R24 ;  /* 0x000000013d457819 */ /* 0x040fe40000010218 */
[----:B------:R-:W-:Y:S02]  /*3930*/  SHF.L.U32 R61, R61, 0x1, RZ ;  /* 0x000000013d3d7819 */ /* 0x000fe400000006ff */
[----:B------:R-:W-:Y:S02]  /*3940*/  SHF.L.U64.HI R63, R60, 0x1, R63 ;  /* 0x000000013c3f7819 */ /* 0x000fe4000001023f */
[----:B------:R-:W-:Y:S02]  /*3950*/  LOP3.LUT R61, R61, 0xfffffffc, RZ, 0xc0, !PT ;  /* 0xfffffffc3d3d7812 */ /* 0x000fe400078ec0ff */
[----:B------:R-:W-:-:S02]  /*3960*/  LOP3.LUT R25, R25, 0xfffffffc, RZ, 0xc0, !PT ;  /* 0xfffffffc19197812 */ /* 0x000fc400078ec0ff */
[----:B------:R-:W-:-:S04]  /*3970*/  IADD3 R60, P2, PT, R30, R61, RZ ;  /* 0x0000003d1e3c7210 */ /* 0x000fc80007f5e0ff */
[----:B------:R-:W-:Y:S02]  /*3980*/  IADD3.X R61, PT, PT, R31, R69, RZ, P2, !PT ;  /* 0x000000451f3d7210 */ /* 0x000fe400017fe4ff */
[----:B------:R-:W-:-:S03]  /*3990*/  IADD3 R24, P2, PT, R30, R25, RZ ;  /* 0x000000191e187210 */ /* 0x000fc60007f5e0ff */
[----:B------:R4:W-:Y:S01]  /*39a0*/  REDG.E.ADD.F32.FTZ.RN.STRONG.GPU desc[UR6][R60.64], R21 ;  /* 0x000000153c0079a6 */ /* 0x0009e2000c12f306 */
[----:B------:R-:W-:-:S03]  /*39b0*/  IADD3.X R25, PT, PT, R31, R63, RZ, P2, !PT ;  /* 0x0000003f1f197210 */ /* 0x000fc600017fe4ff */
[----:B------:R4:W-:Y:S04]  /*39c0*/  REDG.E.ADD.F32.FTZ.RN.STRONG.GPU desc[UR6][R26.64], R22 ;  /* 0x000000161a0079a6 */ /* 0x0009e8000c12f306 */
[----:B------:R4:W-:Y:S02]  /*39d0*/  REDG.E.ADD.F32.FTZ.RN.STRONG.GPU desc[UR6][R24.64], R23 ;  /* 0x00000017180079a6 */ /* 0x0009e4000c12f306 */
.L_x_52:
[----:B------:R-:W-:Y:S05]  /*39e0*/  BSYNC.RECONVERGENT B0 ;  /* 0x0000000000007941 */ /* 0x000fea0003800200 */
.L_x_51:
[----:B------:R-:W-:Y:S05]  /*39f0*/  @!P0 BRA `(.L_x_53) ;  /* 0x0000000800988947 */ /* 0x000fea0003800000 */
[----:B------:R-:W5:Y:S01]  /*3a00*/  LDC.64 R74, c[0x0][0x3d0] ;  /* 0x0000f400ff4a7b82 */ /* 0x000f620000000a00 */
[----:B----4-:R-:W4:Y:S01]  /*3a10*/  S2R R31, SR_CTAID.Y ;  /* 0x00000000001f7919 */ /* 0x010f220000002600 */
[----:B------:R-:W-:Y:S02]  /*3a20*/  LOP3.LUT R21, R40, 0x1, RZ, 0xc0, !PT ;  /* 0x0000000128157812 */ /* 0x000fe400078ec0ff */
[----:B------:R-:W-:-:S03]  /*3a30*/  ISETP.GE.U32.AND P2, PT, R29, 0x8, PT ;  /* 0x000000081d00780c */ /* 0x000fc60003f46070 */
[----:B------:R-:W-:-:S04]  /*3a40*/  IMAD R22, R21, R28, RZ ;  /* 0x0000001c15167224 */ /* 0x000fc800078e02ff */
[----:B------:R-:W-:-:S05]  /*3a50*/  IMAD R20, R22, R29, RZ ;  /* 0x0000001d16147224 */ /* 0x000fca00078e02ff */
[----:B------:R-:W-:-:S05]  /*3a60*/  SHF.L.U32 R21, R20, 0x1, RZ ;  /* 0x0000000114157819 */ /* 0x000fca00000006ff */
[----:B-----5:R-:W-:Y:S01]  /*3a70*/  IMAD.WIDE R74, R21, 0x4, R74 ;  /* 0x00000004154a7825 */ /* 0x020fe200078e024a */
[----:B----4-:R-:W-:Y:S06]  /*3a80*/  @P1 BRA `(.L_x_54) ;  /* 0x0000000000501947 */ /* 0x010fec0003800000 */
[----:B------:R-:W4:Y:S01]  /*3a90*/  LDC.64 R20, c[0x0][0x3c8] ;  /* 0x0000f200ff147b82 */ /* 0x000f220000000a00 */
[----:B---3--:R-:W-:Y:S01]  /*3aa0*/  LOP3.LUT P0, R24, R40, 0x2, RZ, 0xc0, !PT ;  /* 0x0000000228187812 */ /* 0x008fe2000780c0ff */
[----:B------:R-:W-:Y:S01]  /*3ab0*/  IMAD R25, R3, R28, R31 ;  /* 0x0000001c03197224 */ /* 0x000fe200078e021f */
[----:B------:R-:W-:Y:S02]  /*3ac0*/  IADD3 R23, PT, PT, R22, R31, RZ ;  /* 0x0000001f16177210 */ /* 0x000fe40007ffe0ff */
[----:B-1----:R-:W-:-:S04]  /*3ad0*/  SEL R27, R29, RZ, !P0 ;  /* 0x000000ff1d1b7207 */ /* 0x002fc80004000000 */
[----:B------:R-:W-:Y:S01]  /*3ae0*/  ISETP.NE.AND P0, PT, R27, -0x1, PT ;  /* 0xffffffff1b00780c */ /* 0x000fe20003f05270 */
[----:B----4-:R-:W-:-:S04]  /*3af0*/  IMAD.WIDE.U32 R20, R23, 0x4, R20 ;  /* 0x0000000417147825 */ /* 0x010fc800078e0014 */
[----:B------:R-:W-:Y:S01]  /*3b00*/  IMAD.WIDE.U32 R22, R25, 0x8, R74 ;  /* 0x0000000819167825 */ /* 0x000fe200078e004a */
[----:B------:R-:W-:-:S04]  /*3b10*/  IADD3 R25, PT, PT, -R24, 0x1, RZ ;  /* 0x0000000118197810 */ /* 0x000fc80007ffe1ff */
[----:B------:R4:W-:Y:S01]  /*3b20*/  STG.E.64 desc[UR6][R22.64], R32 ;  /* 0x0000002016007986 */ /* 0x0009e2000c101b06 */
[----:B------:R-:W-:Y:S06]  /*3b30*/  MEMBAR.ALL.GPU ;  /* 0x0000000000007992 */ /* 0x000fec000000a000 */
[----:B------:R-:W-:-:S00]  /*3b40*/  ERRBAR ;  /* 0x00000000000079ab */ /* 0x000fc00000000000 */
[----:B------:R-:W-:Y:S06]  /*3b50*/  CGAERRBAR ;  /* 0x00000000000075ab */ /* 0x000fec0000000000 */
[----:B------:R4:W-:Y:S01]  /*3b60*/  REDG.E.ADD.S32.STRONG.GPU desc[UR6][R20.64], R25 ;  /* 0x000000191400798e */ /* 0x0009e2000c12e306 */
[----:B------:R-:W-:Y:S05]  /*3b70*/  @!P0 BRA `(.L_x_54) ;  /* 0x0000000000148947 */ /* 0x000fea0003800000 */
.L_x_55:
[----:B----4-:R-:W3:Y:S04]  /*3b80*/  LDG.E.STRONG.GPU R22, desc[UR6][R20.64] ;  /* 0x0000000614167981 */ /* 0x010ee8000c1ef900 */
[----:B---3--:R-:W-:Y:S01]  /*3b90*/  CCTL.IVALL ;  /* 0x00000000ff00798f */ /* 0x008fe20002000000 */
[----:B------:R-:W-:Y:S05]  /*3ba0*/  YIELD ;  /* 0x0000000000007946 */ /* 0x000fea0003800000 */
[----:B------:R-:W-:-:S13]  /*3bb0*/  ISETP.NE.AND P0, PT, R22, R27, PT ;  /* 0x0000001b1600720c */ /* 0x000fda0003f05270 */
[----:B------:R-:W-:Y:S05]  /*3bc0*/  @P0 BRA `(.L_x_55) ;  /* 0xfffffffc00ec0947 */ /* 0x000fea000383ffff */
.L_x_54:
[----:B------:R-:W-:Y:S05]  /*3bd0*/  WARPSYNC.ALL ;  /* 0x0000000000007948 */ /* 0x000fea0003800000 */
[----:B------:R-:W-:Y:S01]  /*3be0*/  BAR.SYNC.DEFER_BLOCKING 0x0 ;  /* 0x0000000000007b1d */ /* 0x000fe20000010000 */
[----:B------:R-:W-:-:S05]  /*3bf0*/  HFMA2 R30, -RZ, RZ, 0, 0 ;  /* 0x00000000ff1e7431 */ /* 0x000fca00000001ff */
[----:B------:R-:W-:Y:S05]  /*3c00*/  @!P2 BRA `(.L_x_56) ;  /* 0x00000004001ca947 */ /* 0x000fea0003800000 */
[C-C-:B------:R-:W-:Y:S01]  /*3c10*/  IMAD R73, R28.reuse, 0x3, R31.reuse ;  /* 0x000000031c497824 */ /* 0x140fe200078e021f */
[CC--:B------:R-:W-:Y:S01]  /*3c20*/  LEA R71, R28.reuse, R31.reuse, 0x1 ;  /* 0x0000001f1c477211 */ /* 0x0c0fe200078e08ff */
[C-C-:B------:R-:W-:Y:S01]  /*3c30*/  IMAD R69, R28.reuse, 0x6, R31.reuse ;  /* 0x000000061c457824 */ /* 0x140fe200078e021f */
[CC--:B----4-:R-:W-:Y:S01]  /*3c40*/  LEA R23, R28.reuse, R31.reuse, 0x2 ;  /* 0x0000001f1c177211 */ /* 0x0d0fe200078e10ff */
[C-C-:B------:R-:W-:Y:S01]  /*3c50*/  IMAD R25, R28.reuse, 0x7, R31.reuse ;  /* 0x000000071c197824 */ /* 0x140fe200078e021f */
[----:B------:R-:W-:Y:S01]  /*3c60*/  IADD3 R61, PT, PT, R31, R28, RZ ;  /* 0x0000001c1f3d7210 */ /* 0x000fe20007ffe0ff */
[----:B-1----:R-:W-:Y:S01]  /*3c70*/  IMAD R27, R28, 0x5, R31 ;  /* 0x000000051c1b7824 */ /* 0x002fe200078e021f */
[----:B------:R-:W-:Y:S01]  /*3c80*/  IADD3 R22, PT, PT, -R3, RZ, RZ ;  /* 0x000000ff03167210 */ /* 0x000fe20007ffe1ff */
[----:B------:R-:W-:Y:S01]  /*3c90*/  UMOV UR4, URZ ;  /* 0x000000ff00047c82 */ /* 0x000fe20008000000 */
[----:B------:R-:W-:Y:S02]  /*3ca0*/  MOV R63, R31 ;  /* 0x0000001f003f7202 */ /* 0x000fe40000000f00 */
[----:B---3--:R-:W-:-:S07]  /*3cb0*/  LOP3.LUT R24, R29, 0x7ffffff8, RZ, 0xc0, !PT ;  /* 0x7ffffff81d187812 */ /* 0x008fce00078ec0ff */
.L_x_57:
[----:B------:R-:W-:-:S13]  /*3cc0*/  ISETP.EQ.OR P0, PT, R22, RZ, P1 ;  /* 0x000000ff1600720c */ /* 0x000fda0000f02670 */
[----:B------:R-:W-:-:S05]  /*3cd0*/  @!P0 IMAD.WIDE.U32 R76, R63, 0x8, R74 ;  /* 0x000000083f4c8825 */ /* 0x000fca00078e004a */
[----:B------:R-:W0:Y:S01]  /*3ce0*/  @!P0 LDG.E.64 R20, desc[UR6][R76.64] ;  /* 0x000000064c148981 */ /* 0x000e22000c1e1b00 */
[----:B------:R-:W-:Y:S01]  /*3cf0*/  UIADD3 UR5, UPT, UPT, UR4, 0x1, URZ ;  /* 0x0000000104057890 */ /* 0x000fe2000fffe0ff */
[----:B0-----:R-:W-:Y:S01]  /*3d00*/  @!P0 FADD.FTZ R32, R32, R20 ;  /* 0x0000001420208221 */ /* 0x001fe20000010000 */
[----:B------:R-:W-:-:S04]  /*3d10*/  @!P0 FADD.FTZ R33, R33, R21 ;  /* 0x0000001521218221 */ /* 0x000fc80000010000 */
[----:B------:R-:W-:-:S13]  /*3d20*/  ISETP.EQ.OR P0, PT, R3, UR5, P1 ;  /* 0x0000000503007c0c */ /* 0x000fda0008f02670 */
[----:B------:R-:W-:-:S05]  /*3d30*/  @!P0 IMAD.WIDE.U32 R76, R61, 0x8, R74 ;  /* 0x000000083d4c8825 */ /* 0x000fca00078e004a */
[----:B------:R-:W3:Y:S01]  /*3d40*/  @!P0 LDG.E.64 R20, desc[UR6][R76.64] ;  /* 0x000000064c148981 */ /* 0x000ee2000c1e1b00 */
[----:B------:R-:W-:Y:S01]  /*3d50*/  UIADD3 UR5, UPT, UPT, UR4, 0x2, URZ ;  /* 0x0000000204057890 */ /* 0x000fe2000fffe0ff */
[----:B---3--:R-:W-:Y:S01]  /*3d60*/  @!P0 FADD.FTZ R32, R32, R20 ;  /* 0x0000001420208221 */ /* 0x008fe20000010000 */
        /* <DEDUP_REMOVED lines=32> */
[----:B------:R-:W-:-:S06]  /*3f70*/  @!P0 IMAD.WIDE.U32 R20, R25, 0x8, R74 ;  /* 0x0000000819148825 */ /* 0x000fcc00078e004a */
[----:B------:R-:W3:Y:S01]  /*3f80*/  @!P0 LDG.E.64 R20, desc[UR6][R20.64] ;  /* 0x0000000614148981 */ /* 0x000ee2000c1e1b00 */
[----:B------:R-:W-:Y:S01]  /*3f90*/  UIADD3 UR4, UPT, UPT, UR4, 0x8, URZ ;  /* 0x0000000804047890 */ /* 0x000fe2000fffe0ff */
[----:B------:R-:W-:Y:S02]  /*3fa0*/  IADD3 R22, PT, PT, R22, 0x8, RZ ;  /* 0x0000000816167810 */ /* 0x000fe40007ffe0ff */
[C---:B------:R-:W-:Y:S02]  /*3fb0*/  LEA R63, R28.reuse, R63, 0x3 ;  /* 0x0000003f1c3f7211 */ /* 0x040fe400078e18ff */
[C---:B------:R-:W-:Y:S02]  /*3fc0*/  LEA R61, R28.reuse, R61, 0x3 ;  /* 0x0000003d1c3d7211 */ /* 0x040fe400078e18ff */
[C---:B------:R-:W-:Y:S02]  /*3fd0*/  LEA R71, R28.reuse, R71, 0x3 ;  /* 0x000000471c477211 */ /* 0x040fe400078e18ff */
[----:B------:R-:W-:-:S02]  /*3fe0*/  LEA R73, R28, R73, 0x3 ;  /* 0x000000491c497211 */ /* 0x000fc400078e18ff */
[C---:B------:R-:W-:Y:S02]  /*3ff0*/  LEA R23, R28.reuse, R23, 0x3 ;  /* 0x000000171c177211 */ /* 0x040fe400078e18ff */
[C---:B------:R-:W-:Y:S02]  /*4000*/  LEA R27, R28.reuse, R27, 0x3 ;  /* 0x0000001b1c1b7211 */ /* 0x040fe400078e18ff */
[C---:B------:R-:W-:Y:S02]  /*4010*/  LEA R69, R28.reuse, R69, 0x3 ;  /* 0x000000451c457211 */ /* 0x040fe400078e18ff */
[----:B------:R-:W-:Y:S01]  /*4020*/  LEA R25, R28, R25, 0x3 ;  /* 0x000000191c197211 */ /* 0x000fe200078e18ff */
[----:B---3--:R-:W-:Y:S01]  /*4030*/  @!P0 FADD.FTZ R32, R32, R20 ;  /* 0x0000001420208221 */ /* 0x008fe20000010000 */
[----:B------:R-:W-:Y:S01]  /*4040*/  @!P0 FADD.FTZ R33, R33, R21 ;  /* 0x0000001521218221 */ /* 0x000fe20000010000 */
[----:B------:R-:W-:-:S13]  /*4050*/  ISETP.NE.AND P0, PT, R24, UR4, PT ;  /* 0x0000000418007c0c */ /* 0x000fda000bf05270 */
[----:B------:R-:W-:Y:S05]  /*4060*/  @P0 BRA `(.L_x_57) ;  /* 0xfffffffc00140947 */ /* 0x000fea000383ffff */
[----:B------:R-:W-:-:S07]  /*4070*/  MOV R30, R24 ;  /* 0x00000018001e7202 */ /* 0x000fce0000000f00 */
.L_x_56:
[----:B----4-:R-:W-:-:S13]  /*4080*/  LOP3.LUT P0, R20, R29, 0x7, RZ, 0xc0, !PT ;  /* 0x000000071d147812 */ /* 0x010fda000780c0ff */
[----:B------:R-:W-:Y:S05]  /*4090*/  @!P0 BRA `(.L_x_53) ;  /* 0x0000000000f08947 */ /* 0x000fea0003800000 */
[----:B------:R-:W-:-:S04]  /*40a0*/  IADD3 R20, PT, PT, R20, -0x1, RZ ;  /* 0xffffffff14147810 */ /* 0x000fc80007ffe0ff */
[----:B------:R-:W-:-:S13]  /*40b0*/  ISETP.GE.U32.AND P0, PT, R20, 0x3, PT ;  /* 0x000000031400780c */ /* 0x000fda0003f06070 */
[----:B------:R-:W-:Y:S05]  /*40c0*/  @!P0 BRA `(.L_x_58) ;  /* 0x0000000000708947 */ /* 0x000fea0003800000 */
[CC--:B------:R-:W-:Y:S02]  /*40d0*/  ISETP.EQ.OR P0, PT, R30.reuse, R3.reuse, P1 ;  /* 0x000000031e00720c */ /* 0x0c0fe40000f02670 */
[C---:B------:R-:W-:Y:S02]  /*40e0*/  IADD3 R22, PT, PT, R30.reuse, 0x1, RZ ;  /* 0x000000011e167810 */ /* 0x040fe40007ffe0ff */
[----:B---3--:R-:W-:Y:S02]  /*40f0*/  IADD3 R24, PT, PT, R30, 0x2, RZ ;  /* 0x000000021e187810 */ /* 0x008fe40007ffe0ff */
[-C--:B------:R-:W-:Y:S02]  /*4100*/  ISETP.EQ.OR P2, PT, R22, R3.reuse, P1 ;  /* 0x000000031600720c */ /* 0x080fe40000f42670 */
[----:B------:R-:W-:Y:S02]  /*4110*/  ISETP.EQ.OR P3, PT, R24, R3, P1 ;  /* 0x000000031800720c */ /* 0x000fe40000f62670 */
[----:B--2---:R-:W-:-:S03]  /*4120*/  IADD3 R26, PT, PT, R30, 0x3, RZ ;  /* 0x000000031e1a7810 */ /* 0x004fc60007ffe0ff */
[----:B------:R-:W-:Y:S01]  /*4130*/  @!P0 IMAD R21, R30, R28, R31 ;  /* 0x0000001c1e158224 */ /* 0x000fe200078e021f */
[----:B------:R-:W-:-:S03]  /*4140*/  ISETP.EQ.OR P4, PT, R26, R3, P1 ;  /* 0x000000031a00720c */ /* 0x000fc60000f82670 */
[----:B------:R-:W-:-:S04]  /*4150*/  @!P0 IMAD.WIDE.U32 R20, R21, 0x8, R74 ;  /* 0x0000000815148825 */ /* 0x000fc800078e004a */
[-CC-:B------:R-:W-:Y:S02]  /*4160*/  @!P2 IMAD R23, R22, R28.reuse, R31.reuse ;  /* 0x0000001c1617a224 */ /* 0x180fe400078e021f */
[----:B------:R-:W-:Y:S01]  /*4170*/  @!P3 IMAD R25, R24, R28, R31 ;  /* 0x0000001c1819b224 */ /* 0x000fe200078e021f */
[----:B------:R-:W0:Y:S01]  /*4180*/  @!P0 LDG.E.64 R20, desc[UR6][R20.64] ;  /* 0x0000000614148981 */ /* 0x000e22000c1e1b00 */
[----:B------:R-:W-:-:S04]  /*4190*/  @!P2 IMAD.WIDE.U32 R22, R23, 0x8, R74 ;  /* 0x000000081716a825 */ /* 0x000fc800078e004a */
[----:B------:R-:W-:Y:S02]  /*41a0*/  @!P3 IMAD.WIDE.U32 R24, R25, 0x8, R74 ;  /* 0x000000081918b825 */ /* 0x000fe400078e004a */
[----:B------:R-:W2:Y:S02]  /*41b0*/  @!P2 LDG.E.64 R22, desc[UR6][R22.64] ;  /* 0x000000061616a981 */ /* 0x000ea4000c1e1b00 */
[----:B-1----:R-:W-:Y:S02]  /*41c0*/  @!P4 IMAD R27, R26, R28, R31 ;  /* 0x0000001c1a1bc224 */ /* 0x002fe400078e021f */
[----:B------:R-:W3:Y:S02]  /*41d0*/  @!P3 LDG.E.64 R24, desc[UR6][R24.64] ;  /* 0x000000061818b981 */ /* 0x000ee4000c1e1b00 */
[----:B------:R-:W-:-:S06]  /*41e0*/  @!P4 IMAD.WIDE.U32 R26, R27, 0x8, R74 ;  /* 0x000000081b1ac825 */ /* 0x000fcc00078e004a */
[----:B------:R-:W4:Y:S01]  /*41f0*/  @!P4 LDG.E.64 R26, desc[UR6][R26.64] ;  /* 0x000000061a1ac981 */ /* 0x000f22000c1e1b00 */
[----:B------:R-:W-:Y:S01]  /*4200*/  IADD3 R30, PT, PT, R30, 0x4, RZ ;  /* 0x000000041e1e7810 */ /* 0x000fe20007ffe0ff */
[----:B0-----:R-:W-:Y:S01]  /*4210*/  @!P0 FADD.FTZ R32, R32, R20 ;  /* 0x0000001420208221 */ /* 0x001fe20000010000 */
[----:B------:R-:W-:-:S03]  /*4220*/  @!P0 FADD.FTZ R33, R33, R21 ;  /* 0x0000001521218221 */ /* 0x000fc60000010000 */
[----:B--2---:R-:W-:Y:S01]  /*4230*/  @!P2 FADD.FTZ R32, R32, R22 ;  /* 0x000000162020a221 */ /* 0x004fe20000010000 */
[----:B------:R-:W-:-:S03]  /*4240*/  @!P2 FADD.FTZ R33, R33, R23 ;  /* 0x000000172121a221 */ /* 0x000fc60000010000 */
[----:B---3--:R-:W-:Y:S01]  /*4250*/  @!P3 FADD.FTZ R32, R32, R24 ;  /* 0x000000182020b221 */ /* 0x008fe20000010000 */
[----:B------:R-:W-:-:S03]  /*4260*/  @!P3 FADD.FTZ R33, R33, R25 ;  /* 0x000000192121b221 */ /* 0x000fc60000010000 */
[----:B----4-:R-:W-:Y:S01]  /*4270*/  @!P4 FADD.FTZ R32, R32, R26 ;  /* 0x0000001a2020c221 */ /* 0x010fe20000010000 */
[----:B------:R-:W-:-:S07]  /*4280*/  @!P4 FADD.FTZ R33, R33, R27 ;  /* 0x0000001b2121c221 */ /* 0x000fce0000010000 */
.L_x_58:
[----:B------:R-:W-:-:S13]  /*4290*/  LOP3.LUT P0, R20, R29, 0x3, RZ, 0xc0, !PT ;  /* 0x000000031d147812 */ /* 0x000fda000780c0ff */
[----:B------:R-:W-:Y:S05]  /*42a0*/  @!P0 BRA `(.L_x_53) ;  /* 0x00000000006c8947 */ /* 0x000fea0003800000 */
[----:B------:R-:W-:Y:S02]  /*42b0*/  ISETP.NE.AND P0, PT, R20, 0x1, PT ;  /* 0x000000011400780c */ /* 0x000fe40003f05270 */
[----:B------:R-:W-:-:S11]  /*42c0*/  LOP3.LUT R29, R29, 0x1, RZ, 0xc0, !PT ;  /* 0x000000011d1d7812 */ /* 0x000fd600078ec0ff */
[----:B------:R-:W-:Y:S05]  /*42d0*/  @!P0 BRA `(.L_x_59) ;  /* 0x0000000000388947 */ /* 0x000fea0003800000 */
[C---:B------:R-:W-:Y:S02]  /*42e0*/  IADD3 R20, PT, PT, R30.reuse, 0x1, RZ ;  /* 0x000000011e147810 */ /* 0x040fe40007ffe0ff */
[-C--:B------:R-:W-:Y:S02]  /*42f0*/  ISETP.EQ.OR P2, PT, R30, R3.reuse, P1 ;  /* 0x000000031e00720c */ /* 0x080fe40000f42670 */
[----:B------:R-:W-:-:S11]  /*4300*/  ISETP.EQ.OR P0, PT, R20, R3, P1 ;  /* 0x000000031400720c */ /* 0x000fd60000f02670 */
[-CC-:B------:R-:W-:Y:S02]  /*4310*/  @!P2 IMAD R21, R30, R28.reuse, R31.reuse ;  /* 0x0000001c1e15a224 */ /* 0x180fe400078e021f */
[----:B------:R-:W-:Y:S02]  /*4320*/  @!P0 IMAD R23, R20, R28, R31 ;  /* 0x0000001c14178224 */ /* 0x000fe400078e021f */
[----:B------:R-:W-:-:S04]  /*4330*/  @!P2 IMAD.WIDE.U32 R20, R21, 0x8, R74 ;  /* 0x000000081514a825 */ /* 0x000fc800078e004a */
[----:B------:R-:W-:Y:S02]  /*4340*/  @!P0 IMAD.WIDE.U32 R22, R23, 0x8, R74 ;  /* 0x0000000817168825 */ /* 0x000fe400078e004a */
[----:B------:R-:W0:Y:S04]  /*4350*/  @!P2 LDG.E.64 R20, desc[UR6][R20.64] ;  /* 0x000000061414a981 */ /* 0x000e28000c1e1b00 */
[----:B------:R-:W4:Y:S01]  /*4360*/  @!P0 LDG.E.64 R22, desc[UR6][R22.64] ;  /* 0x0000000616168981 */ /* 0x000f22000c1e1b00 */
[----:B------:R-:W-:Y:S01]  /*4370*/  IADD3 R30, PT, PT, R30, 0x2, RZ ;  /* 0x000000021e1e7810 */ /* 0x000fe20007ffe0ff */
[----:B0--3--:R-:W-:Y:S01]  /*4380*/  @!P2 FADD.FTZ R32, R32, R20 ;  /* 0x000000142020a221 */ /* 0x009fe20000010000 */
[----:B------:R-:W-:-:S03]  /*4390*/  @!P2 FADD.FTZ R33, R33, R21 ;  /* 0x000000152121a221 */ /* 0x000fc60000010000 */
[----:B----4-:R-:W-:Y:S01]  /*43a0*/  @!P0 FADD.FTZ R32, R32, R22 ;  /* 0x0000001620208221 */ /* 0x010fe20000010000 */
[----:B------:R-:W-:-:S07]  /*43b0*/  @!P0 FADD.FTZ R33, R33, R23 ;  /* 0x0000001721218221 */ /* 0x000fce0000010000 */
.L_x_59:
[----:B------:R-:W-:Y:S01]  /*43c0*/  ISETP.EQ.OR P0, PT, R30, R3, P1 ;  /* 0x000000031e00720c */ /* 0x000fe20000f02670 */
        /* <DEDUP_REMOVED lines=8> */
.L_x_60:
[----:B------:R-:W-:Y:S05]  /*4450*/  BSYNC.RECONVERGENT B0 ;  /* 0x0000000000007941 */ /* 0x000fea0003800200 */
.L_x_53:
[----:B------:R-:W5:Y:S01]  /*4460*/  S2UR UR5, SR_CgaCtaId ;  /* 0x00000000000579c3 */ /* 0x000f620000008800 */
[----:B------:R-:W-:Y:S01]  /*4470*/  UMOV UR4, 0x400 ;  /* 0x0000040000047882 */ /* 0x000fe20000000000 */
[----:B------:R-:W-:Y:S02]  /*4480*/  SHF.L.U32 R39, R39, 0x10, RZ ;  /* 0x0000001027277819 */ /* 0x000fe400000006ff */
[----:B------:R-:W-:Y:S02]  /*4490*/  SHF.L.U32 R57, R57, 0x10, RZ ;  /* 0x0000001039397819 */ /* 0x000fe400000006ff */
[----:B----4-:R-:W-:Y:S01]  /*44a0*/  SHF.L.U32 R23, R38, 0x10, RZ ;  /* 0x0000001026177819 */ /* 0x010fe200000006ff */
[----:B------:R-:W-:Y:S01]  /*44b0*/  FADD.FTZ R22, -R14, R39 ;  /* 0x000000270e167221 */ /* 0x000fe20000010100 */
[----:B------:R-:W-:Y:S01]  /*44c0*/  SHF.L.U32 R58, R58, 0x10, RZ ;  /* 0x000000103a3a7819 */ /* 0x000fe200000006ff */
[----:B---3--:R-:W-:Y:S01]  /*44d0*/  FADD.FTZ R24, -R14, R57 ;  /* 0x000000390e187221 */ /* 0x008fe20000010100 */
[----:B------:R-:W-:Y:S01]  /*44e0*/  SHF.L.U32 R37, R37, 0x10, RZ ;  /* 0x0000001025257819 */ /* 0x000fe200000006ff */
[-C--:B------:R-:W-:Y:S01]  /*44f0*/  FMUL.FTZ R25, R22, R59.reuse ;  /* 0x0000003b16197220 */ /* 0x080fe20000410000 */
[----:B------:R-:W-:Y:S01]  /*4500*/  SHF.L.U32 R55, R55, 0x10, RZ ;  /* 0x0000001037377819 */ /* 0x000fe200000006ff */
[----:B------:R-:W-:Y:S01]  /*4510*/  FMUL.FTZ R22, R24, R59 ;  /* 0x0000003b18167220 */ /* 0x000fe20000410000 */
[----:B------:R-:W-:-:S02]  /*4520*/  SHF.L.U32 R35, R35, 0x10, RZ ;  /* 0x0000001023237819 */ /* 0x000fc400000006ff */
[----:B------:R-:W-:Y:S01]  /*4530*/  SHF.L.U32 R53, R53, 0x10, RZ ;  /* 0x0000001035357819 */ /* 0x000fe200000006ff */
[----:B-----5:R-:W-:Y:S01]  /*4540*/  ULEA UR4, UR5, UR4, 0x18 ;  /* 0x0000000405047291 */ /* 0x020fe2000f8ec0ff */
[----:B------:R-:W3:Y:S08]  /*4550*/  LDCU.U8 UR5, c[0x0][0x414] ;  /* 0x00008280ff0577ac */ /* 0x000ef00008000000 */
[----:B------:R-:W-:Y:S01]  /*4560*/  @!P1 STS.64 [UR4+0xc8], R32 ;  /* 0x0000c820ff009988 */ /* 0x000fe20008000a04 */
[----:B------:R-:W-:Y:S01]  /*4570*/  BAR.SYNC.DEFER_BLOCKING 0x0 ;  /* 0x0000000000007b1d */ /* 0x000fe20000010000 */
[----:B---3--:R-:W-:-:S05]  /*4580*/  UISETP.NE.AND UP0, UPT, UR5, URZ, UPT ;  /* 0x000000ff0500728c */ /* 0x008fca000bf05270 */
[----:B------:R-:W3:Y:S01]  /*4590*/  LDS.64 R20, [UR4+0xc8] ;  /* 0x0000c804ff147984 */ /* 0x000ee20008000a00 */
[----:B------:R-:W3:Y:S02]  /*45a0*/  LDCU UR4, c[0x0][0x42c] ;  /* 0x00008580ff0477ac */ /* 0x000ee40008000800 */
[----:B---3--:R-:W-:Y:S01]  /*45b0*/  FMUL.FTZ R20, R20, UR4 ;  /* 0x0000000414147c20 */ /* 0x008fe20008410000 */
[----:B------:R-:W-:Y:S01]  /*45c0*/  FMUL.FTZ R21, R21, UR4 ;  /* 0x0000000415157c20 */ /* 0x000fe20008410000 */
[----:B------:R-:W-:Y:S06]  /*45d0*/  BRA.U !UP0, `(.L_x_61) ;  /* 0x0000000108487547 */ /* 0x000fec000b800000 */
[----:B------:R-:W-:Y:S01]  /*45e0*/  FFMA.FTZ R24, R18, R25, R16 ;  /* 0x0000001912187223 */ /* 0x000fe20000010010 */
[----:B--2---:R-:W-:-:S03]  /*45f0*/  FFMA.FTZ R26, R19, R22, R17 ;  /* 0x00000016131a7223 */ /* 0x004fc60000010011 */
[----:B-1----:R-:W-:Y:S01]  /*4600*/  FMUL.FTZ R27, R24, -1.4426950216293334961 ;  /* 0xbfb8aa3b181b7820 */ /* 0x002fe20000410000 */
[----:B------:R-:W-:-:S05]  /*4610*/  FMUL.FTZ R31, R26, -1.4426950216293334961 ;  /* 0xbfb8aa3b1a1f7820 */ /* 0x000fca0000410000 */
[----:B------:R-:W1:Y:S04]  /*4620*/  MUFU.EX2 R27, R27 ;  /* 0x0000001b001b7308 */ /* 0x000e680000000800 */
[----:B------:R-:W0:Y:S01]  /*4630*/  MUFU.EX2 R31, R31 ;  /* 0x0000001f001f7308 */ /* 0x000e220000000800 */
[----:B-1----:R-:W-:Y:S01]  /*4640*/  FADD.FTZ R29, R27, 1 ;  /* 0x3f8000001b1d7421 */ /* 0x002fe20000010000 */
[----:B0-----:R-:W-:-:S03]  /*4650*/  FADD.FTZ R32, R31, 1 ;  /* 0x3f8000001f207421 */ /* 0x001fc60000010000 */
        /* <DEDUP_REMOVED lines=10> */
.L_x_61:
[----:B------:R-:W3:Y:S01]  /*4700*/  LDCU UR4, c[0x0][0x41c] ;  /* 0x00008380ff0477ac */ /* 0x000ee20008000800 */
[----:B-1----:R-:W-:Y:S01]  /*4710*/  SHF.L.U32 R27, R11, 0x10, RZ ;  /* 0x000000100b1b7819 */ /* 0x002fe200000006ff */
[C---:B------:R-:W-:Y:S01]  /*4720*/  FADD.FTZ R37, -R14.reuse, R37 ;  /* 0x000000250e257221 */ /* 0x040fe20000010100 */
[----:B------:R-:W-:Y:S01]  /*4730*/  SHF.L.U32 R5, R5, 0x10, RZ ;  /* 0x0000001005057819 */ /* 0x000fe200000006ff */
[----:B------:R-:W1:Y:S01]  /*4740*/  LDCU.64 UR8, c[0x0][0x400] ;  /* 0x00008000ff0877ac */ /* 0x000e620008000a00 */
[----:B------:R-:W-:Y:S01]  /*4750*/  SHF.L.U32 R13, R13, 0x10, RZ ;  /* 0x000000100d0d7819 */ /* 0x000fe200000006ff */
[C---:B------:R-:W-:Y:S01]  /*4760*/  FADD.FTZ R55, -R14.reuse, R55 ;  /* 0x000000370e377221 */ /* 0x040fe20000010100 */
[----:B------:R-:W-:Y:S01]  /*4770*/  SHF.L.U32 R51, R51, 0x10, RZ ;  /* 0x0000001033337819 */ /* 0x000fe200000006ff */
[C---:B------:R-:W-:Y:S01]  /*4780*/  FADD.FTZ R74, -R14.reuse, R5 ;  /* 0x000000050e4a7221 */ /* 0x040fe20000010100 */
[----:B------:R-:W-:Y:S01]  /*4790*/  SHF.L.U32 R49, R49, 0x10, RZ ;  /* 0x0000001031317819 */ /* 0x000fe200000006ff */
[C---:B------:R-:W-:Y:S01]  /*47a0*/  FADD.FTZ R70, -R14.reuse, R35 ;  /* 0x000000230e467221 */ /* 0x040fe20000010100 */
[----:B------:R-:W-:Y:S01]  /*47b0*/  SHF.L.U32 R7, R7, 0x10, RZ ;  /* 0x0000001007077819 */ /* 0x000fe200000006ff */
[C---:B0-----:R-:W-:Y:S01]  /*47c0*/  FADD.FTZ R32, -R14.reuse, R53 ;  /* 0x000000350e207221 */ /* 0x041fe20000010100 */
[----:B------:R-:W-:Y:S01]  /*47d0*/  SHF.L.U32 R47, R47, 0x10, RZ ;  /* 0x000000102f2f7819 */ /* 0x000fe200000006ff */
[C---:B------:R-:W-:Y:S01]  /*47e0*/  FADD.FTZ R76, -R14.reuse, R13 ;  /* 0x0000000d0e4c7221 */ /* 0x040fe20000010100 */
[----:B------:R-:W-:Y:S01]  /*47f0*/  SHF.L.U32 R9, R9, 0x10, RZ ;  /* 0x0000001009097819 */ /* 0x000fe200000006ff */
[C---:B------:R-:W-:Y:S01]  /*4800*/  FADD.FTZ R72, -R14.reuse, R51 ;  /* 0x000000330e487221 */ /* 0x040fe20000010100 */
[----:B------:R-:W-:Y:S01]  /*4810*/  SHF.L.U32 R45, R45, 0x10, RZ ;  /* 0x000000102d2d7819 */ /* 0x000fe200000006ff */
[----:B---3--:R-:W-:Y:S01]  /*4820*/  IMAD R3, R3, UR4, R42 ;  /* 0x0000000403037c24 */ /* 0x008fe2000f8e022a */
[----:B------:R-:W-:Y:S01]  /*4830*/  SHF.L.U32 R15, R15, 0x10, RZ ;  /* 0x000000100f0f7819 */ /* 0x000fe200000006ff */
[C---:B------:R-:W-:Y:S01]  /*4840*/  FADD.FTZ R68, -R14.reuse, R49 ;  /* 0x000000310e447221 */ /* 0x040fe20000010100 */
[C---:B------:R-:W-:Y:S01]  /*4850*/  FADD.FTZ R62, -R14.reuse, R7 ;  /* 0x000000070e3e7221 */ /* 0x040fe20000010100 */
[C---:B------:R-:W-:Y:S01]  /*4860*/  FADD.FTZ R24, -R14.reuse, R47 ;  /* 0x0000002f0e187221 */ /* 0x040fe20000010100 */
[C---:B-1----:R-:W-:Y:S01]  /*4870*/  ISETP.GE.U32.AND P0, PT, R3.reuse, UR8, PT ;  /* 0x0000000803007c0c */ /* 0x042fe2000bf06070 */
[C---:B------:R-:W-:Y:S01]  /*4880*/  FADD.FTZ R60, -R14.reuse, R9 ;  /* 0x000000090e3c7221 */ /* 0x040fe20000010100 */
[----:B------:R-:W-:Y:S01]  /*4890*/  SHF.R.S32.HI R11, RZ, 0x1f, R3 ;  /* 0x0000001fff0b7819 */ /* 0x000fe20000011403 */
[C---:B--2---:R-:W-:Y:S01]  /*48a0*/  FADD.FTZ R26, -R14.reuse, R45 ;  /* 0x0000002d0e1a7221 */ /* 0x044fe20000010100 */
[----:B------:R-:W-:Y:S01]  /*48b0*/  IADD3 R5, PT, PT, R3, 0x10, RZ ;  /* 0x0000001003057810 */ /* 0x000fe20007ffe0ff */
[C---:B------:R-:W-:Y:S01]  /*48c0*/  FADD.FTZ R30, -R14.reuse, R27 ;  /* 0x0000001b0e1e7221 */ /* 0x040fe20000010100 */
[----:B------:R-:W-:Y:S01]  /*48d0*/  ISETP.GE.AND.EX P0, PT, R11, UR9, PT, P0 ;  /* 0x000000090b007c0c */ /* 0x000fe2000bf06300 */
[----:B------:R-:W-:Y:S01]  /*48e0*/  FADD.FTZ R38, -R14, R15 ;  /* 0x0000000f0e267221 */ /* 0x000fe20000010100 */
[----:B------:R-:W-:Y:S01]  /*48f0*/  ISETP.GE.U32.AND P1, PT, R5, UR8, PT ;  /* 0x0000000805007c0c */ /* 0x000fe2000bf26070 */
[C---:B------:R-:W-:Y:S01]  /*4900*/  FFMA.FTZ R25, R20.reuse, R25, R21 ;  /* 0x0000001914197223 */ /* 0x040fe20000010015 */
[----:B------:R-:W-:Y:S01]  /*4910*/  SHF.R.S32.HI R7, RZ, 0x1f, R5 ;  /* 0x0000001fff077819 */ /* 0x000fe20000011405 */
[----:B------:R-:W-:Y:S01]  /*4920*/  FFMA.FTZ R14, R20, R22, R21 ;  /* 0x00000016140e7223 */ /* 0x000fe20000010015 */
[----:B------:R-:W-:Y:S01]  /*4930*/  BSSY.RECONVERGENT B0, `(.L_x_62) ;  /* 0x0000015000007945 */ /* 0x000fe20003800200 */
[----:B------:R-:W-:Y:S01]  /*4940*/  FFMA.FTZ R22, R18, R23, -R25 ;  /* 0x0000001712167223 */ /* 0x000fe20000010819 */
[----:B------:R-:W-:Y:S01]  /*4950*/  ISETP.GE.AND.EX P1, PT, R7, UR9, PT, P1 ;  /* 0x0000000907007c0c */ /* 0x000fe2000bf26310 */
[-C--:B------:R-:W-:Y:S01]  /*4960*/  FMUL.FTZ R37, R37, R59.reuse ;  /* 0x0000003b25257220 */ /* 0x080fe20000410000 */
[----:B------:R-:W-:Y:S01]  /*4970*/  FMUL.FTZ R55, R55, R59 ;  /* 0x0000003b37377220 */ /* 0x000fe20000410000 */
[----:B------:R-:W-:-:S02]  /*4980*/  FFMA.FTZ R9, R19, R58, -R14 ;  /* 0x0000003a13097223 */ /* 0x000fc4000001080e */
[----:B------:R-:W-:Y:S08]  /*4990*/  @P0 BRA `(.L_x_63) ;  /* 0x0000000000380947 */ /* 0x000ff00003800000 */
[----:B------:R-:W0:Y:S01]  /*49a0*/  LDCU.64 UR10, c[0x0][0x3f8] ;  /* 0x00007f00ff0a77ac */ /* 0x000e220008000a00 */
[----:B------:R-:W-:Y:S01]  /*49b0*/  MOV R14, R64 ;  /* 0x00000040000e7202 */ /* 0x000fe20000000f00 */
[----:B------:R-:W-:Y:S01]  /*49c0*/  FMUL.FTZ R9, R9, R59 ;  /* 0x0000003b09097220 */ /* 0x000fe20000410000 */
[----:B------:R-:W-:Y:S01]  /*49d0*/  MOV R15, R67 ;  /* 0x00000043000f7202 */ /* 0x000fe20000000f00 */
[----:B------:R-:W1:Y:S01]  /*49e0*/  LDCU.64 UR4, c[0x0][0x380] ;  /* 0x00007000ff0477ac */ /* 0x000e620008000a00 */
[----:B0-----:R-:W-:Y:S02]  /*49f0*/  IMAD R58, R11, UR10, RZ ;  /* 0x0000000a0b3a7c24 */ /* 0x001fe4000f8e02ff */
        /* <DEDUP_REMOVED lines=8> */
.L_x_63:
[----:B------:R-:W-:Y:S05]  /*4a80*/  BSYNC.RECONVERGENT B0 ;  /* 0x0000000000007941 */ /* 0x000fea0003800200 */
.L_x_62:
[----:B0-----:R-:W-:Y:S01]  /*4a90*/  SHF.L.U32 R9, R36, 0x10, RZ ;  /* 0x0000001024097819 */ /* 0x001fe200000006ff */
[C-C-:B------:R-:W-:Y:S01]  /*4aa0*/  FFMA.FTZ R27, R20.reuse, R37, R21.reuse ;  /* 0x00000025141b7223 */ /* 0x140fe20000010015 */
[----:B------:R-:W-:Y:S01]  /*4ab0*/  FFMA.FTZ R29, R20, R55, R21 ;  /* 0x00000037141d7223 */ /* 0x000fe20000010015 */
[----:B------:R-:W-:Y:S01]  /*4ac0*/  SHF.L.U32 R56, R56, 0x10, RZ ;  /* 0x0000001038387819 */ /* 0x000fe200000006ff */
[----:B------:R-:W-:Y:S06]  /*4ad0*/  BRA.U !UP0, `(.L_x_64) ;  /* 0x0000000108487547 */ /* 0x000fec000b800000 */
        /* <DEDUP_REMOVED lines=18> */
.L_x_64:
[----:B------:R-:W-:Y:S01]  /*4c00*/  BSSY.RECONVERGENT B0, `(.L_x_65) ;  /* 0x0000012000007945 */ /* 0x000fe20003800200 */
[----:B------:R-:W-:Y:S01]  /*4c10*/  FFMA.FTZ R22, R18, R9, -R27 ;  /* 0x0000000912167223 */ /* 0x000fe2000001081b */
[----:B------:R-:W-:Y:S02]  /*4c20*/  FFMA.FTZ R56, R19, R56, -R29 ;  /* 0x0000003813387223 */ /* 0x000fe4000001081d */
[----:B------:R-:W-:Y:S05]  /*4c30*/  @P1 BRA `(.L_x_66) ;  /* 0x0000000000381947 */ /* 0x000fea0003800000 */
[----:B------:R-:W0:Y:S01]  /*4c40*/  LDCU.64 UR4, c[0x0][0x3f8] ;  /* 0x00007f00ff0477ac */ /* 0x000e220008000a00 */
[----:B------:R-:W-:Y:S02]  /*4c50*/  MOV R14, R64 ;  /* 0x00000040000e7202 */ /* 0x000fe40000000f00 */
[----:B------:R-:W-:Y:S01]  /*4c60*/  MOV R15, R67 ;  /* 0x00000043000f7202 */ /* 0x000fe20000000f00 */
[----:B------:R-:W1:Y:S01]  /*4c70*/  LDCU.64 UR10, c[0x0][0x380] ;  /* 0x00007000ff0a77ac */ /* 0x000e620008000a00 */
[----:B0-----:R-:W-:Y:S02]  /*4c80*/  IMAD R36, R7, UR4, RZ ;  /* 0x0000000407247c24 */ /* 0x001fe4000f8e02ff */
[----:B------:R-:W-:-:S04]  /*4c90*/  IMAD.WIDE.U32 R14, R5, UR4, R14 ;  /* 0x00000004050e7c25 */ /* 0x000fc8000f8e000e */
[----:B------:R-:W-:Y:S02]  /*4ca0*/  IMAD R7, R5, UR5, R36 ;  /* 0x0000000505077c24 */ /* 0x000fe4000f8e0224 */
[-C--:B------:R-:W-:Y:S01]  /*4cb0*/  FMUL.FTZ R36, R22, R59.reuse ;  /* 0x0000003b16247220 */ /* 0x080fe20000410000 */
[----:B------:R-:W-:Y:S01]  /*4cc0*/  FMUL.FTZ R5, R56, R59 ;  /* 0x0000003b38057220 */ /* 0x000fe20000410000 */
[C---:B-1----:R-:W-:Y:S02]  /*4cd0*/  LEA R22, P0, R14.reuse, UR10, 0x1 ;  /* 0x0000000a0e167c11 */ /* 0x042fe4000f8008ff */
[----:B------:R-:W-:Y:S02]  /*4ce0*/  IADD3 R7, PT, PT, R15, R7, RZ ;  /* 0x000000070f077210 */ /* 0x000fe40007ffe0ff */
[----:B------:R-:W-:Y:S02]  /*4cf0*/  F2FP.BF16.F32.PACK_AB R5, R5, R36 ;  /* 0x000000240505723e */ /* 0x000fe400000010ff */
[----:B------:R-:W-:-:S05]  /*4d00*/  LEA.HI.X R23, R14, UR11, R7, 0x1, P0 ;  /* 0x0000000b0e177c11 */ /* 0x000fca00080f0c07 */
[----:B------:R0:W-:Y:S02]  /*4d10*/  STG.E desc[UR6][R22.64], R5 ;  /* 0x0000000516007986 */ /* 0x0001e4000c101906 */
.L_x_66:
[----:B------:R-:W-:Y:S05]  /*4d20*/  BSYNC.RECONVERGENT B0 ;  /* 0x0000000000007941 */ /* 0x000fea0003800200 */
.L_x_65:
[-C--:B------:R-:W-:Y:S01]  /*4d30*/  FMUL.FTZ R13, R30, R59.reuse ;  /* 0x0000003b1e0d7220 */ /* 0x080fe20000410000 */
[----:B0-----:R-:W-:Y:S01]  /*4d40*/  SHF.L.U32 R5, R34, 0x10, RZ ;  /* 0x0000001022057819 */ /* 0x001fe200000006ff */
[-C--:B------:R-:W-:Y:S01]  /*4d50*/  FMUL.FTZ R33, R70, R59.reuse ;  /* 0x0000003b46217220 */ /* 0x080fe20000410000 */
[----:B------:R-:W-:Y:S01]  /*4d60*/  SHF.L.U32 R54, R54, 0x10, RZ ;  /* 0x0000001036367819 */ /* 0x000fe200000006ff */
[-C--:B------:R-:W-:Y:S01]  /*4d70*/  FMUL.FTZ R76, R76, R59.reuse ;  /* 0x0000003b4c4c7220 */ /* 0x080fe20000410000 */
        /* <DEDUP_REMOVED lines=8> */
[----:B------:R-:W-:Y:S01]  /*4e00*/  FMUL.FTZ R36, R32, R59 ;  /* 0x0000003b20247220 */ /* 0x000fe20000410000 */
        /* <DEDUP_REMOVED lines=19> */
.L_x_67:
[C---:B------:R-:W-:Y:S01]  /*4f40*/  IADD3 R53, PT, PT, R3.reuse, 0x20, RZ ;  /* 0x0000002003357810 */ /* 0x040fe20007ffe0ff */
[C-C-:B------:R-:W-:Y:S01]  /*4f50*/  FFMA.FTZ R15, R20.reuse, R33, R21.reuse ;  /* 0x00000021140f7223 */ /* 0x140fe20000010015 */
[----:B------:R-:W-:Y:S01]  /*4f60*/  IADD3 R47, PT, PT, R3, 0x30, RZ ;  /* 0x00000030032f7810 */ /* 0x000fe20007ffe0ff */
[C---:B------:R-:W-:Y:S01]  /*4f70*/  FFMA.FTZ R14, R20.reuse, R36, R21 ;  /* 0x00000024140e7223 */ /* 0x040fe20000010015 */
[----:B------:R-:W-:Y:S01]  /*4f80*/  ISETP.GE.U32.AND P3, PT, R53, UR8, PT ;  /* 0x0000000835007c0c */ /* 0x000fe2000bf66070 */
[----:B------:R-:W-:Y:S01]  /*4f90*/  BSSY.RECONVERGENT B0, `(.L_x_68) ;  /* 0x000002f000007945 */ /* 0x000fe20003800200 */
[----:B------:R-:W-:Y:S01]  /*4fa0*/  SHF.R.S32.HI R55, RZ, 0x1f, R53 ;  /* 0x0000001fff377819 */ /* 0x000fe20000011435 */
[C-C-:B------:R-:W-:Y:S01]  /*4fb0*/  FFMA.FTZ R49, R20.reuse, R76, R21.reuse ;  /* 0x0000004c14317223 */ /* 0x140fe20000010015 */
[----:B------:R-:W-:Y:S01]  /*4fc0*/  IADD3 R37, PT, PT, R3, 0x40, RZ ;  /* 0x0000004003257810 */ /* 0x000fe20007ffe0ff */
[C-C-:B------:R-:W-:Y:S01]  /*4fd0*/  FFMA.FTZ R56, R20.reuse, R72, R21.reuse ;  /* 0x0000004814387223 */ /* 0x140fe20000010015 */
[----:B------:R-:W-:Y:S01]  /*4fe0*/  ISETP.GE.AND.EX P3, PT, R55, UR9, PT, P3 ;  /* 0x0000000937007c0c */ /* 0x000fe2000bf66330 */
[C-C-:B------:R-:W-:Y:S01]  /*4ff0*/  FFMA.FTZ R39, R20.reuse, R7, R21.reuse ;  /* 0x0000000714277223 */ /* 0x140fe20000010015 */
[C---:B------:R-:W-:Y:S01]  /*5000*/  IADD3 R25, PT, PT, R3.reuse, 0x50, RZ ;  /* 0x0000005003197810 */ /* 0x040fe20007ffe0ff */
[C-C-:B------:R-:W-:Y:S01]  /*5010*/  FFMA.FTZ R38, R20.reuse, R22, R21.reuse ;  /* 0x0000001614267223 */ /* 0x140fe20000010015 */
[C---:B------:R-:W-:Y:S01]  /*5020*/  IADD3 R27, PT, PT, R3.reuse, 0x60, RZ ;  /* 0x00000060031b7810 */ /* 0x040fe20007ffe0ff */
[C-C-:B------:R-:W-:Y:S01]  /*5030*/  FFMA.FTZ R23, R20.reuse, R9, R21.reuse ;  /* 0x0000000914177223 */ /* 0x140fe20000010015 */
[----:B------:R-:W-:Y:S01]  /*5040*/  IADD3 R3, PT, PT, R3, 0x70, RZ ;  /* 0x0000007003037810 */ /* 0x000fe20007ffe0ff */
[C-C-:B------:R-:W-:Y:S01]  /*5050*/  FFMA.FTZ R36, R20.reuse, R24, R21.reuse ;  /* 0x0000001814247223 */ /* 0x140fe20000010015 */
[----:B------:R-:W-:Y:S01]  /*5060*/  ISETP.GE.U32.AND P0, PT, R47, UR8, PT ;  /* 0x000000082f007c0c */ /* 0x000fe2000bf06070 */
[C-C-:B------:R-:W-:Y:S01]  /*5070*/  FFMA.FTZ R31, R20.reuse, R11, R21.reuse ;  /* 0x0000000b141f7223 */ /* 0x140fe20000010015 */
[----:B------:R-:W-:Y:S01]  /*5080*/  ISETP.GE.U32.AND P4, PT, R37, UR8, PT ;  /* 0x0000000825007c0c */ /* 0x000fe2000bf86070 */
[C-C-:B------:R-:W-:Y:S01]  /*5090*/  FFMA.FTZ R32, R20.reuse, R26, R21.reuse ;  /* 0x0000001a14207223 */ /* 0x140fe20000010015 */
[----:B------:R-:W-:Y:S01]  /*50a0*/  ISETP.GE.U32.AND P5, PT, R25, UR8, PT ;  /* 0x0000000819007c0c */ /* 0x000fe2000bfa6070 */
[C-C-:B------:R-:W-:Y:S01]  /*50b0*/  FFMA.FTZ R33, R20.reuse, R13, R21.reuse ;  /* 0x0000000d14217223 */ /* 0x140fe20000010015 */
[----:B------:R-:W-:Y:S01]  /*50c0*/  ISETP.GE.U32.AND P2, PT, R27, UR8, PT ;  /* 0x000000081b007c0c */ /* 0x000fe2000bf46070 */
[----:B------:R-:W-:Y:S01]  /*50d0*/  FFMA.FTZ R34, R20, R30, R21 ;  /* 0x0000001e14227223 */ /* 0x000fe20000010015 */
[----:B------:R-:W-:Y:S01]  /*50e0*/  SHF.R.S32.HI R51, RZ, 0x1f, R47 ;  /* 0x0000001fff337819 */ /* 0x000fe2000001142f */
[----:B------:R-:W-:Y:S01]  /*50f0*/  FFMA.FTZ R20, R18, R5, -R15 ;  /* 0x0000000512147223 */ /* 0x000fe2000001080f */
[----:B------:R-:W-:Y:S01]  /*5100*/  SHF.R.S32.HI R45, RZ, 0x1f, R37 ;  /* 0x0000001fff2d7819 */ /* 0x000fe20000011425 */
[----:B------:R-:W-:Y:S01]  /*5110*/  FFMA.FTZ R58, R19, R54, -R14 ;  /* 0x00000036133a7223 */ /* 0x000fe2000001080e */
[----:B------:R-:W-:-:S02]  /*5120*/  SHF.R.S32.HI R35, RZ, 0x1f, R25 ;  /* 0x0000001fff237819 */ /* 0x000fc40000011419 */
[----:B------:R-:W-:Y:S02]  /*5130*/  SHF.R.S32.HI R29, RZ, 0x1f, R27 ;  /* 0x0000001fff1d7819 */ /* 0x000fe4000001141b */
[----:B------:R-:W-:Y:S02]  /*5140*/  ISETP.GE.U32.AND P1, PT, R3, UR8, PT ;  /* 0x0000000803007c0c */ /* 0x000fe4000bf26070 */
[----:B------:R-:W-:Y:S02]  /*5150*/  ISETP.GE.AND.EX P0, PT, R51, UR9, PT, P0 ;  /* 0x0000000933007c0c */ /* 0x000fe4000bf06300 */
[----:B------:R-:W-:Y:S02]  /*5160*/  ISETP.GE.AND.EX P4, PT, R45, UR9, PT, P4 ;  /* 0x000000092d007c0c */ /* 0x000fe4000bf86340 */
[----:B------:R-:W-:Y:S02]  /*5170*/  ISETP.GE.AND.EX P5, PT, R35, UR9, PT, P5 ;  /* 0x0000000923007c0c */ /* 0x000fe4000bfa6350 */
[----:B------:R-:W-:Y:S01]  /*5180*/  ISETP.GE.AND.EX P2, PT, R29, UR9, PT, P2 ;  /* 0x000000091d007c0c */ /* 0x000fe2000bf46320 */
[----:B------:R-:W-:-:S12]  /*5190*/  @P3 BRA `(.L_x_69) ;  /* 0x0000000000383947 */ /* 0x000fd80003800000 */
        /* <DEDUP_REMOVED lines=14> */
.L_x_69:
[----:B------:R-:W-:Y:S05]  /*5280*/  BSYNC.RECONVERGENT B0 ;  /* 0x0000000000007941 */ /* 0x000fea0003800200 */
.L_x_68:
[----:B------:R-:W-:Y:S02]  /*5290*/  SHF.L.U32 R4, R4, 0x10, RZ ;  /* 0x0000001004047819 */ /* 0x000fe400000006ff */
[----:B------:R-:W-:Y:S01]  /*52a0*/  SHF.L.U32 R52, R52, 0x10, RZ ;  /* 0x0000001034347819 */ /* 0x000fe200000006ff */
[----:B------:R-:W-:Y:S06]  /*52b0*/  BRA.U !UP0, `(.L_x_70) ;  /* 0x0000000108487547 */ /* 0x000fec000b800000 */
[----:B------:R-:W-:Y:S01]  /*52c0*/  FFMA.FTZ R72, R19, R72, R17 ;  /* 0x0000004813487223 */ /* 0x000fe20000010011 */
[----:B------:R-:W-:-:S03]  /*52d0*/  FFMA.FTZ R76, R18, R76, R16 ;  /* 0x0000004c124c7223 */ /* 0x000fc60000010010 */
[----:B0-----:R-:W-:Y:S01]  /*52e0*/  FMUL.FTZ R20, R72, -1.4426950216293334961 ;  /* 0xbfb8aa3b48147820 */ /* 0x001fe20000410000 */
        /* <DEDUP_REMOVED lines=15> */
.L_x_70:
[----:B------:R-:W-:Y:S01]  /*53e0*/  BSSY.RECONVERGENT B0, `(.L_x_71) ;  /* 0x0000012000007945 */ /* 0x000fe20003800200 */
[----:B------:R-:W-:Y:S01]  /*53f0*/  FFMA.FTZ R14, R18, R4, -R49 ;  /* 0x00000004120e7223 */ /* 0x000fe20000010831 */
[----:B0-----:R-:W-:Y:S02]  /*5400*/  FFMA.FTZ R20, R19, R52, -R56 ;  /* 0x0000003413147223 */ /* 0x001fe40000010838 */
[----:B------:R-:W-:Y:S05]  /*5410*/  @P0 BRA `(.L_x_72) ;  /* 0x0000000000380947 */ /* 0x000fea0003800000 */
[----:B------:R-:W0:Y:S01]  /*5420*/  LDCU.64 UR4, c[0x0][0x3f8] ;  /* 0x00007f00ff0477ac */ /* 0x000e220008000a00 */
[----:B------:R-:W-:Y:S01]  /*5430*/  MOV R4, R64 ;  /* 0x0000004000047202 */ /* 0x000fe20000000f00 */
[----:B------:R-:W-:Y:S01]  /*5440*/  FMUL.FTZ R21, R14, R59 ;  /* 0x0000003b0e157220 */ /* 0x000fe20000410000 */
[----:B------:R-:W-:Y:S01]  /*5450*/  MOV R5, R67 ;  /* 0x0000004300057202 */ /* 0x000fe20000000f00 */
[----:B------:R-:W1:Y:S01]  /*5460*/  LDCU.64 UR10, c[0x0][0x380] ;  /* 0x00007000ff0a77ac */ /* 0x000e620008000a00 */
[----:B------:R-:W-:Y:S01]  /*5470*/  FMUL.FTZ R20, R20, R59 ;  /* 0x0000003b14147220 */ /* 0x000fe20000410000 */
[----:B0-----:R-:W-:Y:S02]  /*5480*/  IMAD R52, R51, UR4, RZ ;  /* 0x0000000433347c24 */ /* 0x001fe4000f8e02ff */
[----:B------:R-:W-:-:S04]  /*5490*/  IMAD.WIDE.U32 R4, R47, UR4, R4 ;  /* 0x000000042f047c25 */ /* 0x000fc8000f8e0004 */
[----:B------:R-:W-:Y:S01]  /*54a0*/  IMAD R47, R47, UR5, R52 ;  /* 0x000000052f2f7c24 */ /* 0x000fe2000f8e0234 */
[----:B-1----:R-:W-:-:S04]  /*54b0*/  LEA R14, P0, R4, UR10, 0x1 ;  /* 0x0000000a040e7c11 */ /* 0x002fc8000f8008ff */
[----:B------:R-:W-:Y:S02]  /*54c0*/  IADD3 R47, PT, PT, R5, R47, RZ ;  /* 0x0000002f052f7210 */ /* 0x000fe40007ffe0ff */
[----:B------:R-:W-:Y:S02]  /*54d0*/  F2FP.BF16.F32.PACK_AB R5, R20, R21 ;  /* 0x000000151405723e */ /* 0x000fe400000010ff */
[----:B------:R-:W-:-:S05]  /*54e0*/  LEA.HI.X R15, R4, UR11, R47, 0x1, P0 ;  /* 0x0000000b040f7c11 */ /* 0x000fca00080f0c2f */
[----:B------:R0:W-:Y:S02]  /*54f0*/  STG.E desc[UR6][R14.64], R5 ;  /* 0x000000050e007986 */ /* 0x0001e4000c101906 */
.L_x_72:
[----:B------:R-:W-:Y:S05]  /*5500*/  BSYNC.RECONVERGENT B0 ;  /* 0x0000000000007941 */ /* 0x000fea0003800200 */
.L_x_71:
        /* <DEDUP_REMOVED lines=21> */
.L_x_73:
        /* <DEDUP_REMOVED lines=18> */
.L_x_75:
[----:B------:R-:W-:Y:S05]  /*5780*/  BSYNC.RECONVERGENT B0 ;  /* 0x0000000000007941 */ /* 0x000fea0003800200 */
.L_x_74:
        /* <DEDUP_REMOVED lines=21> */
.L_x_76:
[----:B------:R-:W-:Y:S01]  /*58e0*/  BSSY.RECONVERGENT B0, `(.L_x_77) ;  /* 0x0000012000007945 */ /* 0x000fe20003800200 */
[----:B------:R-:W-:Y:S01]  /*58f0*/  FFMA.FTZ R8, R18, R8, -R23 ;  /* 0x0000000812087223 */ /* 0x000fe20000010817 */
[----:B------:R-:W-:Y:S02]  /*5900*/  FFMA.FTZ R36, R19, R48, -R36 ;  /* 0x0000003013247223 */ /* 0x000fe40000010824 */
[----:B------:R-:W-:Y:S05]  /*5910*/  @P5 BRA `(.L_x_78) ;  /* 0x0000000000385947 */ /* 0x000fea0003800000 */
[----:B------:R-:W1:Y:S01]  /*5920*/  LDCU.64 UR4, c[0x0][0x3f8] ;  /* 0x00007f00ff0477ac */ /* 0x000e620008000a00 */
[----:B------:R-:W-:Y:S01]  /*5930*/  MOV R4, R64 ;  /* 0x0000004000047202 */ /* 0x000fe20000000f00 */
[----:B------:R-:W-:Y:S01]  /*5940*/  FMUL.FTZ R9, R8, R59 ;  /* 0x0000003b08097220 */ /* 0x000fe20000410000 */
[----:B0-----:R-:W-:Y:S01]  /*5950*/  MOV R5, R67 ;  /* 0x0000004300057202 */ /* 0x001fe20000000f00 */
        /* <DEDUP_REMOVED lines=10> */
.L_x_78:
[----:B------:R-:W-:Y:S05]  /*5a00*/  BSYNC.RECONVERGENT B0 ;  /* 0x0000000000007941 */ /* 0x000fea0003800200 */
.L_x_77:
[----:B------:R-:W-:Y:S02]  /*5a10*/  SHF.L.U32 R10, R10, 0x10, RZ ;  /* 0x000000100a0a7819 */ /* 0x000fe400000006ff */
[----:B------:R-:W-:Y:S01]  /*5a20*/  SHF.L.U32 R46, R46, 0x10, RZ ;  /* 0x000000102e2e7819 */ /* 0x000fe200000006ff */
[----:B------:R-:W-:Y:S06]  /*5a30*/  BRA.U !UP0, `(.L_x_79) ;  /* 0x0000000108487547 */ /* 0x000fec000b800000 */
[----:B------:R-:W-:Y:S01]  /*5a40*/  FFMA.FTZ R11, R18, R11, R16 ;  /* 0x0000000b120b7223 */ /* 0x000fe20000010010 */
[----:B------:R-:W-:-:S03]  /*5a50*/  FFMA.FTZ R26, R19, R26, R17 ;  /* 0x0000001a131a7223 */ /* 0x000fc60000010011 */
[----:B-1----:R-:W-:Y:S01]  /*5a60*/  FMUL.FTZ R4, R11, -1.4426950216293334961 ;  /* 0xbfb8aa3b0b047820 */ /* 0x002fe20000410000 */
        /* <DEDUP_REMOVED lines=15> */
.L_x_79:
[----:B------:R-:W-:Y:S01]  /*5b60*/  BSSY.RECONVERGENT B0, `(.L_x_80) ;  /* 0x0000012000007945 */ /* 0x000fe20003800200 */
[----:B------:R-:W-:Y:S01]  /*5b70*/  FFMA.FTZ R10, R18, R10, -R31 ;  /* 0x0000000a120a7223 */ /* 0x000fe2000001081f */
[----:B------:R-:W-:Y:S02]  /*5b80*/  FFMA.FTZ R8, R19, R46, -R32 ;  /* 0x0000002e13087223 */ /* 0x000fe40000010820 */
[----:B------:R-:W-:Y:S05]  /*5b90*/  @P2 BRA `(.L_x_81) ;  /* 0x0000000000382947 */ /* 0x000fea0003800000 */
[----:B------:R-:W2:Y:S01]  /*5ba0*/  LDCU.64 UR4, c[0x0][0x3f8] ;  /* 0x00007f00ff0477ac */ /* 0x000ea20008000a00 */
[----:B-1----:R-:W-:Y:S01]  /*5bb0*/  MOV R4, R64 ;  /* 0x0000004000047202 */ /* 0x002fe20000000f00 */
[----:B------:R-:W-:Y:S01]  /*5bc0*/  FMUL.FTZ R9, R10, R59 ;  /* 0x0000003b0a097220 */ /* 0x000fe20000410000 */
[----:B0-----:R-:W-:Y:S01]  /*5bd0*/  MOV R5, R67 ;  /* 0x0000004300057202 */ /* 0x001fe20000000f00 */
[----:B------:R-:W0:Y:S01]  /*5be0*/  LDCU.64 UR10, c[0x0][0x380] ;  /* 0x00007000ff0a77ac */ /* 0x000e220008000a00 */
[----:B------:R-:W-:Y:S01]  /*5bf0*/  FMUL.FTZ R8, R8, R59 ;  /* 0x0000003b08087220 */ /* 0x000fe20000410000 */
[----:B--2---:R-:W-:Y:S02]  /*5c00*/  IMAD R14, R29, UR4, RZ ;  /* 0x000000041d0e7c24 */ /* 0x004fe4000f8e02ff */
[----:B------:R-:W-:-:S04]  /*5c10*/  IMAD.WIDE.U32 R6, R27, UR4, R4 ;  /* 0x000000041b067c25 */ /* 0x000fc8000f8e0004 */
[----:B------:R-:W-:Y:S01]  /*5c20*/  IMAD R27, R27, UR5, R14 ;  /* 0x000000051b1b7c24 */ /* 0x000fe2000f8e020e */
[----:B0-----:R-:W-:-:S04]  /*5c30*/  LEA R4, P0, R6, UR10, 0x1 ;  /* 0x0000000a06047c11 */ /* 0x001fc8000f8008ff */
[----:B------:R-:W-:Y:S02]  /*5c40*/  IADD3 R27, PT, PT, R7, R27, RZ ;  /* 0x0000001b071b7210 */ /* 0x000fe40007ffe0ff */
[----:B------:R-:W-:Y:S02]  /*5c50*/  F2FP.BF16.F32.PACK_AB R7, R8, R9 ;  /* 0x000000090807723e */ /* 0x000fe400000010ff */
[----:B------:R-:W-:-:S05]  /*5c60*/  LEA.HI.X R5, R6, UR11, R27, 0x1, P0 ;  /* 0x0000000b06057c11 */ /* 0x000fca00080f0c1b */
[----:B------:R2:W-:Y:S02]  /*5c70*/  STG.E desc[UR6][R4.64], R7 ;  /* 0x0000000704007986 */ /* 0x0005e4000c101906 */
.L_x_81:
[----:B------:R-:W-:Y:S05]  /*5c80*/  BSYNC.RECONVERGENT B0 ;  /* 0x0000000000007941 */ /* 0x000fea0003800200 */
.L_x_80:
[----:B------:R-:W-:Y:S02]  /*5c90*/  SHF.L.U32 R12, R12, 0x10, RZ ;  /* 0x000000100c0c7819 */ /* 0x000fe400000006ff */
[----:B------:R-:W-:Y:S02]  /*5ca0*/  SHF.R.S32.HI R9, RZ, 0x1f, R3 ;  /* 0x0000001fff097819 */ /* 0x000fe40000011403 */
[----:B------:R-:W-:Y:S01]  /*5cb0*/  SHF.L.U32 R44, R44, 0x10, RZ ;  /* 0x000000102c2c7819 */ /* 0x000fe200000006ff */
[----:B------:R-:W-:Y:S06]  /*5cc0*/  BRA.U !UP0, `(.L_x_82) ;  /* 0x0000000108487547 */ /* 0x000fec000b800000 */
[----:B------:R-:W-:Y:S01]  /*5cd0*/  FFMA.FTZ R13, R18, R13, R16 ;  /* 0x0000000d120d7223 */ /* 0x000fe20000010010 */
[----:B------:R-:W-:-:S03]  /*5ce0*/  FFMA.FTZ R17, R19, R30, R17 ;  /* 0x0000001e13117223 */ /* 0x000fc60000010011 */
[----:B-12---:R-:W-:Y:S01]  /*5cf0*/  FMUL.FTZ R4, R13, -1.4426950216293334961 ;  /* 0xbfb8aa3b0d047820 */ /* 0x006fe20000410000 */
        /* <DEDUP_REMOVED lines=15> */
.L_x_82:
        /* <DEDUP_REMOVED lines=8> */
[----:B------:R-:W-:Y:S01]  /*5e70*/  MOV R65, R67 ;  /* 0x0000004300417202 */ /* 0x000fe20000000f00 */
[----:B------:R-:W3:Y:S01]  /*5e80*/  LDCU.64 UR8, c[0x0][0x380] ;  /* 0x00007000ff0877ac */ /* 0x000ee20008000a00 */
[----:B-12---:R-:W-:Y:S02]  /*5e90*/  IMAD R4, R9, UR4, RZ ;  /* 0x0000000409047c24 */ /* 0x006fe4000f8e02ff */
[----:B------:R-:W-:-:S04]  /*5ea0*/  IMAD.WIDE.U32 R64, R3, UR4, R64 ;  /* 0x0000000403407c25 */ /* 0x000fc8000f8e0040 */
[----:B------:R-:W-:Y:S01]  /*5eb0*/  IMAD R3, R3, UR5, R4 ;  /* 0x0000000503037c24 */ /* 0x000fe2000f8e0204 */
[----:B---3--:R-:W-:-:S04]  /*5ec0*/  LEA R4, P0, R64, UR8, 0x1 ;  /* 0x0000000840047c11 */ /* 0x008fc8000f8008ff */
[----:B------:R-:W-:-:S04]  /*5ed0*/  IADD3 R3, PT, PT, R65, R3, RZ ;  /* 0x0000000341037210 */ /* 0x000fc80007ffe0ff */
[----:B0-----:R-:W-:Y:S02]  /*5ee0*/  LEA.HI.X R5, R64, UR9, R3, 0x1, P0 ;  /* 0x0000000940057c11 */ /* 0x001fe400080f0c03 */
[----:B------:R-:W-:-:S05]  /*5ef0*/  F2FP.BF16.F32.PACK_AB R3, R59, R12 ;  /* 0x0000000c3b03723e */ /* 0x000fca00000010ff */
[----:B------:R3:W-:Y:S02]  /*5f00*/  STG.E desc[UR6][R4.64], R3 ;  /* 0x0000000304007986 */ /* 0x0007e4000c101906 */
.L_x_84:
[----:B------:R-:W-:Y:S05]  /*5f10*/  BSYNC.RECONVERGENT B0 ;  /* 0x0000000000007941 */ /* 0x000fea0003800200 */
.L_x_83:
[----:B------:R-:W4:Y:S01]  /*5f20*/  LDCU UR4, c[0x0][0x410] ;  /* 0x00008200ff0477ac */ /* 0x000f220008000800 */
[----:B------:R-:W-:Y:S02]  /*5f30*/  IADD3 R43, PT, PT, R28, R43, RZ ;  /* 0x0000002b1c2b7210 */ /* 0x000fe40007ffe0ff */
[----:B------:R-:W-:Y:S01]  /*5f40*/  IADD3 R40, PT, PT, R40, 0x1, RZ ;  /* 0x0000000128287810 */ /* 0x000fe20007ffe0ff */
[----:B------:R-:W4:Y:S02]  /*5f50*/  LDCU UR5, c[0x0][0x3e0] ;  /* 0x00007c00ff0577ac */ /* 0x000f240008000800 */
[----:B----4-:R-:W-:-:S06]  /*5f60*/  UIMAD UR4, UR4, UR5, URZ ;  /* 0x00000005040472a4 */ /* 0x010fcc000f8e02ff */
[----:B------:R-:W-:-:S13]  /*5f70*/  ISETP.GE.AND P0, PT, R43, UR4, PT ;  /* 0x000000042b007c0c */ /* 0x000fda000bf06270 */
[----:B------:R-:W-:Y:S05]  /*5f80*/  @!P0 BRA `(.L_x_85) ;  /* 0xffffffa000748947 */ /* 0x000fea000383ffff */
.L_x_42:
[----:B------:R-:W4:Y:S01]  /*5f90*/  S2R R9, SR_TID.X ;  /* 0x0000000000097919 */ /* 0x000f220000002100 */
[----:B-123--:R-:W1:Y:S01]  /*5fa0*/  LDC R4, c[0x0][0x370] ;  /* 0x0000dc00ff047b82 */ /* 0x00ee620000000800 */
[----:B------:R-:W-:Y:S07]  /*5fb0*/  BSSY.RECONVERGENT B0, `(.L_x_86) ;  /* 0x000000e000007945 */ /* 0x000fee0003800200 */
[----:B0-----:R-:W0:Y:S08]  /*5fc0*/  LDC R7, c[0x0][0x374] ;  /* 0x0000dd00ff077b82 */ /* 0x001e300000000800 */
[----:B------:R-:W2:Y:S01]  /*5fd0*/  LDC.64 R2, c[0x0][0x3c8] ;  /* 0x0000f200ff027b82 */ /* 0x000ea20000000a00 */
[----:B-1----:R-:W-:-:S02]  /*5fe0*/  ISETP.NE.AND P0, PT, R4, 0x1, PT ;  /* 0x000000010400780c */ /* 0x002fc40003f05270 */
[----:B----4-:R-:W-:Y:S02]  /*5ff0*/  ISETP.NE.AND P1, PT, R9, RZ, PT ;  /* 0x000000ff0900720c */ /* 0x010fe40003f25270 */
[----:B0-----:R-:W-:-:S04]  /*6000*/  SHF.L.U32 R0, R7, 0x1, RZ ;  /* 0x0000000107007819 */ /* 0x001fc800000006ff */
[----:B------:R-:W-:-:S05]  /*6010*/  SEL R5, R0, RZ, P0 ;  /* 0x000000ff00057207 */ /* 0x000fca0000000000 */
[----:B--2---:R-:W-:Y:S02]  /*6020*/  IMAD.WIDE.U32 R2, R5, 0x4, R2 ;  /* 0x0000000405027825 */ /* 0x004fe400078e0002 */
[----:B------:R-:W-:Y:S05]  /*6030*/  @P1 BRA `(.L_x_87) ;  /* 0x0000000000141947 */ /* 0x000fea0003800000 */
[----:B------:R-:W-:Y:S01]  /*6040*/  HFMA2 R5, -RZ, RZ, 0, 5.9604644775390625e-08 ;  /* 0x00000001ff057431 */ /* 0x000fe200000001ff */
[----:B------:R-:W-:Y:S06]  /*6050*/  MEMBAR.ALL.GPU ;  /* 0x0000000000007992 */ /* 0x000fec000000a000 */
[----:B------:R-:W-:-:S00]  /*6060*/  ERRBAR ;  /* 0x00000000000079ab */ /* 0x000fc00000000000 */
[----:B------:R-:W-:Y:S06]  /*6070*/  CGAERRBAR ;  /* 0x00000000000075ab */ /* 0x000fec0000000000 */
[----:B------:R0:W-:Y:S02]  /*6080*/  REDG.E.ADD.S32.STRONG.GPU desc[UR6][R2.64], R5 ;  /* 0x000000050200798e */ /* 0x0001e4000c12e306 */
.L_x_87:
[----:B------:R-:W-:Y:S05]  /*6090*/  BSYNC.RECONVERGENT B0 ;  /* 0x0000000000007941 */ /* 0x000fea0003800200 */
.L_x_86:
[----:B------:R-:W1:Y:S01]  /*60a0*/  S2UR UR5, SR_CTAID.Y ;  /* 0x00000000000579c3 */ /* 0x000e620000002600 */
[----:B0-----:R-:W-:Y:S02]  /*60b0*/  IADD3 R5, PT, PT, R7, -0x1, RZ ;  /* 0xffffffff07057810 */ /* 0x001fe40007ffe0ff */
[----:B------:R-:W-:-:S05]  /*60c0*/  IADD3 R0, PT, PT, R4, -0x1, RZ ;  /* 0xffffffff04007810 */ /* 0x000fca0007ffe0ff */
[----:B------:R-:W0:Y:S01]  /*60d0*/  S2UR UR4, SR_CTAID.X ;  /* 0x00000000000479c3 */ /* 0x000e220000002500 */
[----:B-1----:R-:W-:-:S04]  /*60e0*/  ISETP.NE.AND P0, PT, R5, UR5, PT ;  /* 0x0000000505007c0c */ /* 0x002fc8000bf05270 */
[----:B0-----:R-:W-:-:S13]  /*60f0*/  ISETP.NE.OR P0, PT, R0, UR4, P0 ;  /* 0x0000000400007c0c */ /* 0x001fda0008705670 */
[----:B------:R-:W-:Y:S05]  /*6100*/  @P0 EXIT ;  /* 0x000000000000094d */ /* 0x000fea0003800000 */
[----:B------:R-:W-:Y:S05]  /*6110*/  @P1 BRA `(.L_x_88) ;  /* 0x0000000000201947 */ /* 0x000fea0003800000 */
[----:B------:R-:W-:-:S05]  /*6120*/  IMAD R0, R4, R7, RZ ;  /* 0x0000000704007224 */ /* 0x000fca00078e02ff */
[----:B------:R-:W-:-:S13]  /*6130*/  ISETP.NE.AND P0, PT, R0, -0x1, PT ;  /* 0xffffffff0000780c */ /* 0x000fda0003f05270 */
[----:B------:R-:W-:Y:S05]  /*6140*/  @!P0 BRA `(.L_x_88) ;  /* 0x0000000000148947 */ /* 0x000fea0003800000 */
.L_x_89:
[----:B------:R-:W2:Y:S04]  /*6150*/  LDG.E.STRONG.GPU R5, desc[UR6][R2.64] ;  /* 0x0000000602057981 */ /* 0x000ea8000c1ef900 */
[----:B--2---:R-:W-:Y:S01]  /*6160*/  CCTL.IVALL ;  /* 0x00000000ff00798f */ /* 0x004fe20002000000 */
[----:B------:R-:W-:Y:S05]  /*6170*/  YIELD ;  /* 0x0000000000007946 */ /* 0x000fea0003800000 */
[----:B------:R-:W-:-:S13]  /*6180*/  ISETP.NE.AND P0, PT, R5, R0, PT ;  /* 0x000000000500720c */ /* 0x000fda0003f05270 */
[----:B------:R-:W-:Y:S05]  /*6190*/  @P0 BRA `(.L_x_89) ;  /* 0xfffffffc00ec0947 */ /* 0x000fea000383ffff */
.L_x_88:
[----:B------:R-:W-:Y:S05]  /*61a0*/  WARPSYNC.ALL ;  /* 0x0000000000007948 */ /* 0x000fea0003800000 */
[----:B------:R-:W0:Y:S08]  /*61b0*/  LDC.64 R6, c[0x0][0x3f8] ;  /* 0x0000fe00ff067b82 */ /* 0x000e300000000a00 */
[----:B------:R-:W-:Y:S01]  /*61c0*/  BAR.SYNC.DEFER_BLOCKING 0x0 ;  /* 0x0000000000007b1d */ /* 0x000fe20000010000 */
[----:B0-----:R-:W-:-:S04]  /*61d0*/  LEA.HI R0, P0, R7, R6, RZ, 0x1 ;  /* 0x0000000607007211 */ /* 0x001fc800078108ff */
[----:B------:R-:W-:-:S04]  /*61e0*/  IADD3.X R3, PT, PT, RZ, R7, RZ, P0, !PT ;  /* 0x00000007ff037210 */ /* 0x000fc800007fe4ff */
[--C-:B------:R-:W-:Y:S02]  /*61f0*/  SHF.R.S64 R0, R0, 0x1, R3.reuse ;  /* 0x0000000100007819 */ /* 0x100fe40000001003 */
[----:B------:R-:W-:Y:S02]  /*6200*/  SHF.R.S32.HI R3, RZ, 0x1, R3 ;  /* 0x00000001ff037819 */ /* 0x000fe40000011403 */
[----:B------:R-:W-:-:S04]  /*6210*/  ISETP.GT.U32.AND P0, PT, R0, R9, PT ;  /* 0x000000090000720c */ /* 0x000fc80003f04070 */
[----:B------:R-:W-:-:S13]  /*6220*/  ISETP.GT.AND.EX P0, PT, R3, RZ, PT, P0 ;  /* 0x000000ff0300720c */ /* 0x000fda0003f04300 */
[----:B------:R-:W-:Y:S05]  /*6230*/  @!P0 EXIT ;  /* 0x000000000000894d */ /* 0x000fea0003800000 */
[----:B------:R-:W-:Y:S01]  /*6240*/  MOV R2, R9 ;  /* 0x0000000900027202 */ /* 0x000fe20000000f00 */
[----:B------:R-:W-:Y:S01]  /*6250*/  HFMA2 R11, -RZ, RZ, 0, 0 ;  /* 0x00000000ff0b7431 */ /* 0x000fe200000001ff */
[----:B------:R-:W-:Y:S02]  /*6260*/  BSSY.RECONVERGENT B0, `(.L_x_90) ;  /* 0x000005c000007945 */ /* 0x000fe40003800200 */
[----:B------:R-:W-:-:S04]  /*6270*/  IADD3 R13, P1, PT, R2, 0x2a0, RZ ;  /* 0x000002a0020d7810 */ /* 0x000fc80007f3e0ff */
        /* <DEDUP_REMOVED lines=9> */
[----:B------:R-:W-:-:S04]  /*6310*/  SEL R17, RZ, 0x1, !P0 ;  /* 0x00000001ff117807 */ /* 0x000fc80004000000 */
[----:B------:R-:W-:-:S04]  /*6320*/  IADD3 R13, P0, P1, R13, -R17, -R2 ;  /* 0x800000110d0d7210 */ /* 0x000fc8000791e802 */
[----:B------:R-:W-:-:S04]  /*6330*/  IADD3.X R8, PT, PT, R8, -0x1, ~R11, P0, P1 ;  /* 0xffffffff08087810 */ /* 0x000fc800007e2c0b */
[--C-:B------:R-:W-:Y:S02]  /*6340*/  SHF.R.U32.HI R15, RZ, 0x5, R8.reuse ;  /* 0x00000005ff0f7819 */ /* 0x100fe40000011608 */
        /* <DEDUP_REMOVED lines=23> */
[----:B------:R-:W0:Y:S01]  /*64c0*/  LDCU.64 UR4, c[0x0][0x3d8] ;  /* 0x00007b00ff0477ac */ /* 0x000e220008000a00 */
[----:B------:R-:W-:Y:S02]  /*64d0*/  IADD3 R9, PT, PT, R17, 0x1, RZ ;  /* 0x0000000111097810 */ /* 0x000fe40007ffe0ff */
[----:B------:R-:W-:Y:S01]  /*64e0*/  MOV R10, R2 ;  /* 0x00000002000a7202 */ /* 0x000fe20000000f00 */
[----:B------:R-:W1:Y:S01]  /*64f0*/  LDCU.64 UR8, c[0x0][0x390] ;  /* 0x00007200ff0877ac */ /* 0x000e620008000a00 */
[----:B------:R-:W-:Y:S02]  /*6500*/  LOP3.LUT R9, R9, 0x3, RZ, 0xc0, !PT ;  /* 0x0000000309097812 */ /* 0x000fe400078ec0ff */
[C---:B------:R-:W-:Y:S01]  /*6510*/  SHF.L.U32 R23, R2.reuse, 0x3, RZ ;  /* 0x0000000302177819 */ /* 0x040fe200000006ff */
[----:B------:R-:W2:Y:S01]  /*6520*/  LDCU.64 UR10, c[0x0][0x388] ;  /* 0x00007100ff0a77ac */ /* 0x000ea20008000a00 */
[--C-:B------:R-:W-:Y:S01]  /*6530*/  SHF.L.U64.HI R24, R2, 0x3, R11.reuse ;  /* 0x0000000302187819 */ /* 0x100fe2000001020b */
[----:B------:R-:W-:Y:S01]  /*6540*/  IMAD.WIDE.U32 R4, R9, 0x2a0, R10 ;  /* 0x000002a009047825 */ /* 0x000fe200078e000a */
[----:B------:R-:W-:-:S02]  /*6550*/  SHF.L.U32 R31, R7, 0x2, RZ ;  /* 0x00000002071f7819 */ /* 0x000fc400000006ff */
[----:B------:R-:W-:Y:S02]  /*6560*/  SHF.L.U64.HI R33, R0, 0x2, R3 ;  /* 0x0000000200217819 */ /* 0x000fe40000010203 */
[----:B------:R-:W-:Y:S02]  /*6570*/  SHF.L.U64.HI R29, R30, 0x2, R35 ;  /* 0x000000021e1d7819 */ /* 0x000fe40000010223 */
[C---:B0-----:R-:W-:Y:S01]  /*6580*/  LEA R27, P1, R2.reuse, UR4, 0x2 ;  /* 0x00000004021b7c11 */ /* 0x041fe2000f8210ff */
[----:B------:R-:W-:Y:S01]  /*6590*/  UMOV UR4, URZ ;  /* 0x000000ff00047c82 */ /* 0x000fe20008000000 */
[----:B-1----:R-:W-:Y:S02]  /*65a0*/  IADD3 R25, P2, PT, R23, UR8, RZ ;  /* 0x0000000817197c10 */ /* 0x002fe4000ff5e0ff */
[----:B------:R-:W-:Y:S02]  /*65b0*/  LEA.HI.X R28, R2, UR5, R11, 0x2, P1 ;  /* 0x00000005021c7c11 */ /* 0x000fe400088f140b */
[----:B------:R-:W-:-:S02]  /*65c0*/  IADD3 R11, PT, PT, R5, UR4, RZ ;  /* 0x00000004050b7c10 */ /* 0x000fc4000fffe0ff */
[----:B------:R-:W-:Y:S01]  /*65d0*/  MOV R2, R4 ;  /* 0x0000000400027202 */ /* 0x000fe20000000f00 */
[----:B------:R-:W-:Y:S01]  /*65e0*/  IMAD.WIDE.U32 R4, R6, 0x4, RZ ;  /* 0x0000000406047825 */ /* 0x000fe200078e00ff */
[C---:B------:R-:W-:Y:S02]  /*65f0*/  IADD3.X R26, PT, PT, R24.reuse, UR9, RZ, P2, !PT ;  /* 0x00000009181a7c10 */ /* 0x040fe400097fe4ff */
[----:B--2---:R-:W-:Y:S02]  /*6600*/  IADD3 R23, P1, PT, R23, UR10, RZ ;  /* 0x0000000a17177c10 */ /* 0x004fe4000ff3e0ff */
[----:B------:R-:W-:Y:S02]  /*6610*/  IADD3 R10, P2, PT, RZ, -R9, RZ ;  /* 0x80000009ff0a7210 */ /* 0x000fe40007f5e0ff */
[----:B------:R-:W-:Y:S02]  /*6620*/  IADD3.X R24, PT, PT, R24, UR11, RZ, P1, !PT ;  /* 0x0000000b18187c10 */ /* 0x000fe40008ffe4ff */
[----:B------:R-:W-:-:S02]  /*6630*/  IADD3 R31, PT, PT, R5, R31, RZ ;  /* 0x0000001f051f7210 */ /* 0x000fc40007ffe0ff */
[----:B------:R-:W-:-:S07]  /*6640*/  IADD3.X R22, PT, PT, RZ, -0x1, RZ, P2, !PT ;  /* 0xffffffffff167810 */ /* 0x000fce00017fe4ff */
.L_x_92:
[-C--:B0-----:R-:W-:Y:S02]  /*6650*/  LEA R12, P1, R0, R27.reuse, 0x2 ;  /* 0x0000001b000c7211 */ /* 0x081fe400078210ff */
        /* <DEDUP_REMOVED lines=28> */
.L_x_91:
[----:B------:R-:W-:Y:S05]  /*6820*/  BSYNC.RECONVERGENT B0 ;  /* 0x0000000000007941 */ /* 0x000fea0003800200 */
.L_x_90:
[----:B------:R-:W-:Y:S05]  /*6830*/  @!P0 EXIT ;  /* 0x000000000000894d */ /* 0x000fea0003800000 */
[C---:B------:R-:W-:Y:S01]  /*6840*/  SHF.L.U64.HI R4, R6.reuse, 0x2, R7 ;  /* 0x0000000206047819 */ /* 0x040fe20000010207 */
[----:B------:R-:W1:Y:S01]  /*6850*/  LDCU.64 UR4, c[0x0][0x3d8] ;  /* 0x00007b00ff0477ac */ /* 0x000e620008000a00 */
[----:B------:R-:W-:Y:S02]  /*6860*/  SHF.L.U32 R7, R6, 0x2, RZ ;  /* 0x0000000206077819 */ /* 0x000fe400000006ff */
[C---:B0-----:R-:W-:Y:S01]  /*6870*/  SHF.L.U64.HI R8, R30.reuse, 0x2, R35 ;  /* 0x000000021e087819 */ /* 0x041fe20000010223 */
[----:B------:R-:W0:Y:S01]  /*6880*/  LDCU.64 UR8, c[0x0][0x388] ;  /* 0x00007100ff0877ac */ /* 0x000e220008000a00 */
[----:B------:R-:W-:Y:S02]  /*6890*/  SHF.L.U32 R9, R30, 0x2, RZ ;  /* 0x000000021e097819 */ /* 0x000fe400000006ff */
[C---:B------:R-:W-:Y:S01]  /*68a0*/  SHF.L.U64.HI R5, R0.reuse, 0x2, R3 ;  /* 0x0000000200057819 */ /* 0x040fe20000010203 */
[----:B------:R-:W2:Y:S01]  /*68b0*/  LDCU.64 UR10, c[0x0][0x390] ;  /* 0x00007200ff0a77ac */ /* 0x000ea20008000a00 */
[----:B------:R-:W-:-:S07]  /*68c0*/  SHF.L.U32 R6, R0, 0x2, RZ ;  /* 0x0000000200067819 */ /* 0x000fce00000006ff */
.L_x_93:
[C---:B------:R-:W-:Y:S02]  /*68d0*/  SHF.L.U32 R24, R2.reuse, 0x2, RZ ;  /* 0x0000000202187819 */ /* 0x040fe400000006ff */
[----:B------:R-:W-:Y:S02]  /*68e0*/  SHF.L.U64.HI R10, R2, 0x2, R11 ;  /* 0x00000002020a7819 */ /* 0x000fe4000001020b */
[----:B-1----:R-:W-:-:S04]  /*68f0*/  IADD3 R12, P0, PT, R24, UR4, RZ ;  /* 0x00000004180c7c10 */ /* 0x002fc8000ff1e0ff */
[----:B------:R-:W-:Y:S02]  /*6900*/  IADD3.X R13, PT, PT, R10, UR5, RZ, P0, !PT ;  /* 0x000000050a0d7c10 */ /* 0x000fe400087fe4ff */
[C---:B------:R-:W-:Y:S02]  /*6910*/  IADD3 R14, P0, PT, R12.reuse, R6, RZ ;  /* 0x000000060c0e7210 */ /* 0x040fe40007f1e0ff */
[C---:B---3--:R-:W-:Y:S01]  /*6920*/  IADD3 R18, P1, PT, R12.reuse, R9, RZ ;  /* 0x000000090c127210 */ /* 0x048fe20007f3e0ff */
[----:B------:R1:W3:Y:S01]  /*6930*/  LDG.E R26, desc[UR6][R12.64] ;  /* 0x000000060c1a7981 */ /* 0x0002e2000c1e1900 */
[C---:B------:R-:W-:Y:S02]  /*6940*/  IADD3.X R15, PT, PT, R13.reuse, R5, RZ, P0, !PT ;  /* 0x000000050d0f7210 */ /* 0x040fe400007fe4ff */
[----:B------:R-:W-:Y:S02]  /*6950*/  IADD3 R16, P0, PT, R12, R7, RZ ;  /* 0x000000070c107210 */ /* 0x000fe40007f1e0ff */
[C---:B------:R-:W-:Y:S01]  /*6960*/  IADD3.X R19, PT, PT, R13.reuse, R8, RZ, P1, !PT ;  /* 0x000000080d137210 */ /* 0x040fe20000ffe4ff */
[----:B------:R4:W3:Y:S01]  /*6970*/  LDG.E R27, desc[UR6][R14.64] ;  /* 0x000000060e1b7981 */ /* 0x0008e2000c1e1900 */
[----:B------:R-:W-:-:S03]  /*6980*/  IADD3.X R17, PT, PT, R13, R4, RZ, P0, !PT ;  /* 0x000000040d117210 */ /* 0x000fc600007fe4ff */
[----:B------:R-:W5:Y:S04]  /*6990*/  LDG.E R29, desc[UR6][R18.64] ;  /* 0x00000006121d7981 */ /* 0x000f68000c1e1900 */
[----:B------:R-:W5:Y:S01]  /*69a0*/  LDG.E R28, desc[UR6][R16.64] ;  /* 0x00000006101c7981 */ /* 0x000f62000c1e1900 */
[C---:B------:R-:W-:Y:S02]  /*69b0*/  SHF.L.U32 R34, R2.reuse, 0x3, RZ ;  /* 0x0000000302227819 */ /* 0x040fe400000006ff */
[----:B------:R-:W-:Y:S02]  /*69c0*/  SHF.L.U64.HI R35, R2, 0x3, R11 ;  /* 0x0000000302237819 */ /* 0x000fe4000001020b */
[----:B------:R-:W-:Y:S02]  /*69d0*/  LOP3.LUT R22, R34, 0xfffffff8, RZ, 0xc0, !PT ;  /* 0xfffffff822167812 */ /* 0x000fe400078ec0ff */
[----:B------:R-:W-:-:S02]  /*69e0*/  LOP3.LUT R24, R24, 0xfffffffc, RZ, 0xc0, !PT ;  /* 0xfffffffc18187812 */ /* 0x000fc400078ec0ff */
[----:B------:R-:W-:Y:S02]  /*69f0*/  LOP3.LUT R11, R35, 0x3, RZ, 0xc0, !PT ;  /* 0x00000003230b7812 */ /* 0x000fe400078ec0ff */
[----:B0-----:R-:W-:Y:S02]  /*6a00*/  IADD3 R20, P0, PT, R22, UR8, RZ ;  /* 0x0000000816147c10 */ /* 0x001fe4000ff1e0ff */
[----:B------:R-:W-:Y:S02]  /*6a10*/  LOP3.LUT R10, R10, 0x3, RZ, 0xc0, !PT ;  /* 0x000000030a0a7812 */ /* 0x000fe400078ec0ff */
[----:B------:R-:W-:Y:S02]  /*6a20*/  IADD3 R24, P2, PT, R24, UR4, RZ ;  /* 0x0000000418187c10 */ /* 0x000fe4000ff5e0ff */
[----:B--2---:R-:W-:Y:S02]  /*6a30*/  IADD3 R22, P1, PT, R22, UR10, RZ ;  /* 0x0000000a16167c10 */ /* 0x004fe4000ff3e0ff */
[----:B------:R-:W-:-:S02]  /*6a40*/  IADD3.X R21, PT, PT, R11, UR9, RZ, P0, !PT ;  /* 0x000000090b157c10 */ /* 0x000fc400087fe4ff */
[----:B------:R-:W-:Y:S02]  /*6a50*/  IADD3.X R25, PT, PT, R10, UR5, RZ, P2, !PT ;  /* 0x000000050a197c10 */ /* 0x000fe400097fe4ff */
[----:B------:R-:W-:Y:S02]  /*6a60*/  IADD3.X R23, PT, PT, R11, UR11, RZ, P1, !PT ;  /* 0x0000000b0b177c10 */ /* 0x000fe40008ffe4ff */
[C---:B------:R-:W-:Y:S02]  /*6a70*/  IADD3 R10, P0, PT, R24.reuse, R6, RZ ;  /* 0x00000006180a7210 */ /* 0x040fe40007f1e0ff */
[C---:B-1----:R-:W-:Y:S02]  /*6a80*/  IADD3 R12, P1, PT, R24.reuse, R7, RZ ;  /* 0x00000007180c7210 */ /* 0x042fe40007f3e0ff */
[----:B----4-:R-:W-:Y:S02]  /*6a90*/  IADD3 R14, P2, PT, R24, R9, RZ ;  /* 0x00000009180e7210 */ /* 0x010fe40007f5e0ff */
[----:B------:R-:W-:-:S02]  /*6aa0*/  IADD3.X R11, PT, PT, R25, R5, RZ, P0, !PT ;  /* 0x00000005190b7210 */ /* 0x000fc400007fe4ff */
[C---:B------:R-:W-:Y:S02]  /*6ab0*/  IADD3.X R13, PT, PT, R25.reuse, R4, RZ, P1, !PT ;  /* 0x00000004190d7210 */ /* 0x040fe40000ffe4ff */
[----:B------:R-:W-:Y:S01]  /*6ac0*/  IADD3.X R15, PT, PT, R25, R8, RZ, P2, !PT ;  /* 0x00000008190f7210 */ /* 0x000fe200017fe4ff */
[----:B---3--:R-:W-:Y:S04]  /*6ad0*/  STG.E.64 desc[UR6][R20.64], R26 ;  /* 0x0000001a14007986 */ /* 0x008fe8000c101b06 */
[----:B-----5:R0:W-:Y:S04]  /*6ae0*/  STG.E.64 desc[UR6][R22.64], R28 ;  /* 0x0000001c16007986 */ /* 0x0201e8000c101b06 */
        /* <DEDUP_REMOVED lines=28> */
[----:B------:R-:W4:Y:S04]  /*6cb0*/  LDG.E R28, desc[UR6][R24.64+0x1f80] ;  /* 0x001f8006181c7981 */ /* 0x000f28000c1e1900 */
[----:B------:R1:W4:Y:S04]  /*6cc0*/  LDG.E R29, desc[UR6][R10.64+0x1f80] ;  /* 0x001f80060a1d7981 */ /* 0x000328000c1e1900 */
        /* <DEDUP_REMOVED lines=14> */
[----:B----4-:R3:W-:Y:S04]  /*6db0*/  STG.E.64 desc[UR6][R18.64], R28 ;  /* 0x0000001c12007986 */ /* 0x0107e8000c101b06 */
[----:B-----5:R3:W-:Y:S07]  /*6dc0*/  STG.E.64 desc[UR6][R20.64], R30 ;  /* 0x0000001e14007986 */ /* 0x0207ee000c101b06 */
[----:B------:R-:W-:Y:S05]  /*6dd0*/  @P0 BRA `(.L_x_93) ;  /* 0xfffffff800bc0947 */ /* 0x000fea000383ffff */
[----:B------:R-:W-:Y:S05]  /*6de0*/  EXIT ;  /* 0x000000000000794d */ /* 0x000fea0003800000 */
.L_x_94:
        /* <DEDUP_REMOVED lines=9> */
.L_x_4494:


//--------------------- .text._Z35group_norm_nhwc_bwd_one_pass_kernelI11Bf16IOFp32WLi256ELi84ELi672EEv26Group_norm_nhwc_bwd_params --------------------------
	.section	.text._Z35group_norm_nhwc_bwd_one_pass_kernelI11Bf16IOFp32WLi256ELi84ELi672EEv26Group_norm_nhwc_bwd_params,"ax",@progbits
	.align	128
        .global         _Z35group_norm_nhwc_bwd_one_pass_kernelI11Bf16IOFp32WLi256ELi84ELi672EEv26Group_norm_nhwc_bwd_params
        .type           _Z35group_norm_nhwc_bwd_one_pass_kernelI11Bf16IOFp32WLi256ELi84ELi672EEv26Group_norm_nhwc_bwd_params,@function
        .size           _Z35group_norm_nhwc_bwd_one_pass_kernelI11Bf16IOFp32WLi256ELi84ELi672EEv26Group_norm_nhwc_bwd_params,(.L_x_4495 - _Z35group_norm_nhwc_bwd_one_pass_kernelI11Bf16IOFp32WLi256ELi84ELi672EEv26Group_norm_nhwc_bwd_params)
        .other          _Z35group_norm_nhwc_bwd_one_pass_kernelI11Bf16IOFp32WLi256ELi84ELi672EEv26Group_norm_nhwc_bwd_params,@"STO_CUDA_ENTRY STV_DEFAULT"
_Z35group_norm_nhwc_bwd_one_pass_kernelI11Bf16IOFp32WLi256ELi84ELi672EEv26Group_norm_nhwc_bwd_params:
.text._Z35group_norm_nhwc_bwd_one_pass_kernelI11Bf16IOFp32WLi256ELi84ELi672EEv26Group_norm_nhwc_bwd_params:
[----:B------:R-:W-:Y:S08]  /*0000*/  LDC R1, c[0x0][0x37c] ;  /* 0x0000df00ff017b82 */ /* 0x000ff00000000800 */
[----:B------:R-:W0:Y:S01]  /*0010*/  S2UR UR5, SR_CTAID.Y ;  /* 0x00000000000579c3 */ /* 0x000e220000002600 */
[----:B------:R-:W1:Y:S01]  /*0020*/  LDCU UR4, c[0x0][0x410] ;  /* 0x00008200ff0477ac */ /* 0x000e620008000800 */
[----:B------:R-:W2:Y:S01]  /*0030*/  S2R R55, SR_TID.X ;  /* 0x0000000000377919 */ /* 0x000ea20000002100 */
[----:B------:R-:W1:Y:S01]  /*0040*/  LDCU UR6, c[0x0][0x3e0] ;  /* 0x00007c00ff0677ac */ /* 0x000e620008000800 */
[----:B------:R-:W3:Y:S01]  /*0050*/  LDCU.64 UR12, c[0x0][0x358] ;  /* 0x00006b00ff0c77ac */ /* 0x000ee20008000a00 */
[----:B-1----:R-:W-:-:S04]  /*0060*/  UIMAD UR4, UR4, UR6, URZ ;  /* 0x00000006040472a4 */ /* 0x002fc8000f8e02ff */
[----:B0-----:R-:W-:-:S09]  /*0070*/  UISETP.GE.AND UP0, UPT, UR5, UR4, UPT ;  /* 0x000000040500728c */ /* 0x001fd2000bf06270 */
[----:B--23--:R-:W-:Y:S05]  /*0080*/  BRA.U UP0, `(.L_x_95) ;  /* 0x000000ad00847547 */ /* 0x00cfea000b800000 */
[----:B------:R-:W-:Y:S01]  /*0090*/  LOP3.LUT R0, R55, 0xffff, RZ, 0xc0, !PT ;  /* 0x0000ffff37007812 */ /* 0x000fe200078ec0ff */
[----:B------:R-:W-:-:S04]  /*00a0*/  UMOV UR4, URZ ;  /* 0x000000ff00047c82 */ /* 0x000fc80008000000 */
        /* <DEDUP_REMOVED lines=10> */
.L_x_162:
[----:B------:R-:W1:Y:S01]  /*0150*/  LDCU UR14, c[0x0][0x410] ;  /* 0x00008200ff0e77ac */ /* 0x000e620008000800 */
[----:B0-----:R-:W-:Y:S01]  /*0160*/  IABS R5, UR5 ;  /* 0x0000000500057c13 */ /* 0x001fe20008000000 */
[----:B------:R-:W2:Y:S01]  /*0170*/  S2UR UR10, SR_CTAID.X ;  /* 0x00000000000a79c3 */ /* 0x000ea20000002500 */
[----:B------:R-:W-:Y:S01]  /*0180*/  HFMA2 R52, -RZ, RZ, 0, 0 ;  /* 0x00000000ff347431 */ /* 0x000fe200000001ff */
[----:B------:R-:W-:Y:S01]  /*0190*/  UMOV UR6, URZ ;  /* 0x000000ff00067c82 */ /* 0x000fe20008000000 */
[----:B------:R-:W-:Y:S01]  /*01a0*/  R2UR UR9, R5 ;  /* 0x00000000050972ca */ /* 0x000fe200000e0000 */
[----:B------:R-:W3:Y:S01]  /*01b0*/  LDCU.128 UR16, c[0x0][0x400] ;  /* 0x00008000ff1077ac */ /* 0x000ee20008000c00 */
[----:B------:R-:W-:-:S03]  /*01c0*/  CS2R R50, SRZ ;  /* 0x0000000000327805 */ /* 0x000fc6000001ff00 */
[----:B------:R-:W2:Y:S01]  /*01d0*/  LDC R33, c[0x0][0x41c] ;  /* 0x00010700ff217b82 */ /* 0x000ea20000000800 */
[----:B------:R-:W-:Y:S01]  /*01e0*/  UISETP.GE.AND UP4, UPT, UR5, URZ, UPT ;  /* 0x000000ff0500728c */ /* 0x000fe2000bf86270 */
[----:B-1----:R-:W-:Y:S01]  /*01f0*/  MOV R3, UR14 ;  /* 0x0000000e00037c02 */ /* 0x002fe20008000f00 */
[----:B------:R-:W-:-:S03]  /*0200*/  UISETP.NE.AND UP0, UPT, UR14, URZ, UPT ;  /* 0x000000ff0e00728c */ /* 0x000fc6000bf05270 */
[----:B------:R-:W-:Y:S02]  /*0210*/  IABS R3, R3 ;  /* 0x0000000300037213 */ /* 0x000fe40000000000 */
[----:B---3--:R-:W-:Y:S02]  /*0220*/  MOV R5, UR18 ;  /* 0x0000001200057c02 */ /* 0x008fe40008000f00 */
[----:B------:R-:W-:Y:S01]  /*0230*/  R2UR UR11, R3 ;  /* 0x00000000030b72ca */ /* 0x000fe200000e0000 */
[----:B--2---:R-:W-:-:S12]  /*0240*/  IMAD R33, R33, UR10, R54 ;  /* 0x0000000a21217c24 */ /* 0x004fd8000f8e0236 */
[----:B------:R-:W1:Y:S01]  /*0250*/  I2F.RP R3, UR11 ;  /* 0x0000000b00037d06 */ /* 0x000e620008209400 */
[C---:B------:R-:W-:Y:S02]  /*0260*/  ISETP.GE.U32.AND P2, PT, R33.reuse, UR16, PT ;  /* 0x0000001021007c0c */ /* 0x040fe4000bf46070 */
[C---:B------:R-:W-:Y:S02]  /*0270*/  IADD3 R13, PT, PT, R33.reuse, 0x10, RZ ;  /* 0x00000010210d7810 */ /* 0x040fe40007ffe0ff */
[----:B------:R-:W-:Y:S02]  /*0280*/  IADD3 R21, PT, PT, R33, 0x20, RZ ;  /* 0x0000002021157810 */ /* 0x000fe40007ffe0ff */
[----:B------:R-:W-:Y:S02]  /*0290*/  ISETP.GE.U32.AND P0, PT, R13, UR16, PT ;  /* 0x000000100d007c0c */ /* 0x000fe4000bf06070 */
[----:B------:R-:W-:Y:S02]  /*02a0*/  SHF.R.S32.HI R7, RZ, 0x1f, R13 ;  /* 0x0000001fff077819 */ /* 0x000fe4000001140d */
[----:B------:R-:W-:-:S02]  /*02b0*/  SHF.R.S32.HI R19, RZ, 0x1f, R21 ;  /* 0x0000001fff137819 */ /* 0x000fc40000011415 */
[----:B------:R-:W-:Y:S01]  /*02c0*/  ISETP.GE.AND.EX P0, PT, R7, UR17, PT, P0 ;  /* 0x0000001107007c0c */ /* 0x000fe2000bf06300 */
[----:B-1----:R-:W1:-:S12]  /*02d0*/  MUFU.RCP R3, R3 ;  /* 0x0000000300037308 */ /* 0x002e580000001000 */
[----:B------:R-:W2:Y:S01]  /*02e0*/  @!P0 LDC.64 R16, c[0x0][0x3f8] ;  /* 0x0000fe00ff108b82 */ /* 0x000ea20000000a00 */
[----:B-1----:R-:W-:-:S07]  /*02f0*/  IADD3 R4, PT, PT, R3, 0xffffffe, RZ ;  /* 0x0ffffffe03047810 */ /* 0x002fce0007ffe0ff */
[----:B------:R-:W1:Y:S01]  /*0300*/  @!P0 LDC.64 R8, c[0x0][0x398] ;  /* 0x0000e600ff088b82 */ /* 0x000e620000000a00 */
[----:B------:R-:W-:Y:S01]  /*0310*/  SHF.R.S32.HI R3, RZ, 0x1f, R33 ;  /* 0x0000001fff037819 */ /* 0x000fe20000011421 */
[----:B------:R-:W3:Y:S03]  /*0320*/  F2I.FTZ.U32.TRUNC.NTZ R4, R4 ;  /* 0x0000000400047305 */ /* 0x000ee6000021f000 */
[----:B------:R-:W-:-:S03]  /*0330*/  ISETP.GE.AND.EX P2, PT, R3, UR17, PT, P2 ;  /* 0x0000001103007c0c */ /* 0x000fc6000bf46320 */
[----:B------:R-:W4:Y:S10]  /*0340*/  @!P0 LDC.64 R28, c[0x0][0x3a0] ;  /* 0x0000e800ff1c8b82 */ /* 0x000f340000000a00 */
[----:B------:R-:W0:Y:S01]  /*0350*/  @!P2 LDC.64 R10, c[0x0][0x3f8] ;  /* 0x0000fe00ff0aab82 */ /* 0x000e220000000a00 */
[----:B---3--:R-:W-:Y:S01]  /*0360*/  R2UR UR7, R4 ;  /* 0x00000000040772ca */ /* 0x008fe200000e0000 */
[----:B--2---:R-:W-:-:S04]  /*0370*/  @!P0 IMAD R4, R7, R16, RZ ;  /* 0x0000001007048224 */ /* 0x004fc800078e02ff */
[----:B------:R-:W-:Y:S02]  /*0380*/  @!P0 IMAD R17, R13, R17, R4 ;  /* 0x000000110d118224 */ /* 0x000fe400078e0204 */
[----:B------:R-:W2:Y:S06]  /*0390*/  @!P2 LDC.64 R24, c[0x0][0x3a0] ;  /* 0x0000e800ff18ab82 */ /* 0x000eac0000000a00 */
[----:B------:R-:W-:Y:S02]  /*03a0*/  UIADD3 UR8, UPT, UPT, URZ, -UR7, URZ ;  /* 0x80000007ff087290 */ /* 0x000fe4000fffe0ff */
[----:B------:R-:W3:Y:S02]  /*03b0*/  @!P2 LDC.64 R26, c[0x0][0x398] ;  /* 0x0000e600ff1aab82 */ /* 0x000ee40000000a00 */
[----:B------:R-:W-:-:S04]  /*03c0*/  UIMAD UR8, UR8, UR11, URZ ;  /* 0x0000000b080872a4 */ /* 0x000fc8000f8e02ff */
[----:B------:R-:W-:Y:S02]  /*03d0*/  UIMAD.WIDE.U32 UR6, UR7, UR8, UR6 ;  /* 0x00000008070672a5 */ /* 0x000fe4000f8e0006 */
[----:B------:R-:W-:Y:S02]  /*03e0*/  ULOP3.LUT UR8, UR5, UR14, URZ, 0x3c, !UPT ;  /* 0x0000000e05087292 */ /* 0x000fe4000f8e3cff */
[----:B------:R-:W-:Y:S02]  /*03f0*/  UIMAD.WIDE.U32 UR6, UR7, UR9, URZ ;  /* 0x00000009070672a5 */ /* 0x000fe4000f8e00ff */
[----:B------:R-:W-:Y:S02]  /*0400*/  UISETP.GE.AND UP5, UPT, UR8, URZ, UPT ;  /* 0x000000ff0800728c */ /* 0x000fe4000bfa6270 */
[----:B------:R-:W-:-:S04]  /*0410*/  UIADD3 UR6, UPT, UPT, -UR7, URZ, URZ ;  /* 0x000000ff07067290 */ /* 0x000fc8000fffe1ff */
[----:B------:R-:W-:Y:S02]  /*0420*/  UIMAD UR6, UR11, UR6, UR9 ;  /* 0x000000060b0672a4 */ /* 0x000fe4000f8e0209 */
[----:B------:R-:W-:Y:S02]  /*0430*/  ULOP3.LUT UR9, URZ, UR14, URZ, 0x33, !UPT ;  /* 0x0000000eff097292 */ /* 0x000fe4000f8e33ff */
[----:B------:R-:W-:-:S11]  /*0440*/  UISETP.GT.U32.AND UP2, UPT, UR11, UR6, UPT ;  /* 0x000000060b00728c */ /* 0x000fd6000bf44070 */
[----:B------:R-:W-:Y:S02]  /*0450*/  @!UP2 UIADD3 UR6, UPT, UPT, UR6, -UR11, URZ ;  /* 0x8000000b0606a290 */ /* 0x000fe4000fffe0ff */
[----:B------:R-:W-:Y:S02]  /*0460*/  @!UP2 UIADD3 UR7, UPT, UPT, UR7, 0x1, URZ ;  /* 0x000000010707a890 */ /* 0x000fe4000fffe0ff */
[----:B------:R-:W-:Y:S02]  /*0470*/  UIADD3 UR8, UPT, UPT, UR6, -UR11, URZ ;  /* 0x8000000b06087290 */ /* 0x000fe4000fffe0ff */
[----:B------:R-:W-:Y:S02]  /*0480*/  UISETP.GT.U32.AND UP3, UPT, UR11, UR6, UPT ;  /* 0x000000060b00728c */ /* 0x000fe4000bf64070 */
[----:B------:R-:W-:Y:S02]  /*0490*/  UISETP.GE.U32.AND UP1, UPT, UR6, UR11, UPT ;  /* 0x0000000b0600728c */ /* 0x000fe4000bf26070 */
[----:B------:R-:W-:-:S04]  /*04a0*/  USEL UR6, UR8, UR6, !UP3 ;  /* 0x0000000608067287 */ /* 0x000fc8000d800000 */
[----:B------:R-:W-:-:S04]  /*04b0*/  @!UP4 UIADD3 UR6, UPT, UPT, -UR6, URZ, URZ ;  /* 0x000000ff0606c290 */ /* 0x000fc8000fffe1ff */
[----:B------:R-:W-:Y:S02]  /*04c0*/  USEL UR8, UR9, UR6, !UP0 ;  /* 0x0000000609087287 */ /* 0x000fe4000c000000 */
[----:B------:R-:W-:Y:S02]  /*04d0*/  @UP1 UIADD3 UR7, UPT, UPT, UR7, 0x1, URZ ;  /* 0x0000000107071890 */ /* 0x000fe4000fffe0ff */
[----:B------:R-:W-:Y:S02]  /*04e0*/  UIMAD UR6, UR8, 0x54, URZ ;  /* 0x00000054080678a4 */ /* 0x000fe4000f8e02ff */
[----:B------:R-:W-:-:S04]  /*04f0*/  @!UP5 UIADD3 UR7, UPT, UPT, -UR7, URZ, URZ ;  /* 0x000000ff0707d290 */ /* 0x000fc8000fffe1ff */
[----:B------:R-:W-:Y:S01]  /*0500*/  USEL UR7, UR9, UR7, !UP0 ;  /* 0x0000000709077287 */ /* 0x000fe2000c000000 */
[----:B------:R-:W-:Y:S02]  /*0510*/  IADD3 R72, P1, PT, R2, UR6, RZ ;  /* 0x0000000602487c10 */ /* 0x000fe4000ff3e0ff */
[----:B------:R-:W-:Y:S02]  /*0520*/  CS2R R48, SRZ ;  /* 0x0000000000307805 */ /* 0x000fe4000001ff00 */
[----:B------:R-:W-:Y:S01]  /*0530*/  MOV R2, UR6 ;  /* 0x0000000600027c02 */ /* 0x000fe20008000f00 */
[----:B------:R-:W-:Y:S01]  /*0540*/  USHF.R.S32.HI UR6, URZ, 0x1f, UR7 ;  /* 0x0000001fff067899 */ /* 0x000fe20008011407 */
[----:B------:R-:W-:Y:S02]  /*0550*/  IADD3 R4, PT, PT, R33, 0x40, RZ ;  /* 0x0000004021047810 */ /* 0x000fe40007ffe0ff */
[----:B------:R-:W-:Y:S02]  /*0560*/  CS2R R46, SRZ ;  /* 0x00000000002e7805 */ /* 0x000fe4000001ff00 */
[----:B------:R-:W-:Y:S01]  /*0570*/  LEA.HI.X.SX32 R73, R2, RZ, 0x1, P1 ;  /* 0x000000ff02497211 */ /* 0x000fe200008f0eff */
[----:B------:R-:W-:Y:S01]  /*0580*/  UIMAD UR6, UR6, UR18, URZ ;  /* 0x00000012060672a4 */ /* 0x000fe2000f8e02ff */
[----:B------:R-:W-:Y:S01]  /*0590*/  ISETP.GE.U32.AND P1, PT, R21, UR16, PT ;  /* 0x0000001015007c0c */ /* 0x000fe2000bf26070 */
[----:B0-----:R-:W-:Y:S01]  /*05a0*/  @!P2 IMAD R2, R3, R10, RZ ;  /* 0x0000000a0302a224 */ /* 0x001fe200078e02ff */
[----:B------:R-:W-:Y:S01]  /*05b0*/  CS2R R44, SRZ ;  /* 0x00000000002c7805 */ /* 0x000fe2000001ff00 */
[----:B------:R-:W-:-:S02]  /*05c0*/  UIMAD UR6, UR7, UR19, UR6 ;  /* 0x00000013070672a4 */ /* 0x000fc4000f8e0206 */
[----:B------:R-:W-:Y:S01]  /*05d0*/  IMAD.WIDE.U32 R72, R5, UR7, R72 ;  /* 0x0000000705487c25 */ /* 0x000fe2000f8e0048 */
[----:B------:R-:W-:Y:S02]  /*05e0*/  ISETP.GE.AND.EX P1, PT, R19, UR17, PT, P1 ;  /* 0x0000001113007c0c */ /* 0x000fe4000bf26310 */
[----:B------:R-:W-:Y:S02]  /*05f0*/  CS2R R42, SRZ ;  /* 0x00000000002a7805 */ /* 0x000fe4000001ff00 */
[C---:B------:R-:W-:Y:S01]  /*0600*/  IADD3 R5, PT, PT, R33.reuse, 0x30, RZ ;  /* 0x0000003021057810 */ /* 0x040fe20007ffe0ff */
[----:B------:R-:W-:Y:S01]  /*0610*/  @!P2 IMAD R11, R33, R11, R2 ;  /* 0x0000000b210ba224 */ /* 0x000fe200078e0202 */
[----:B------:R-:W-:Y:S02]  /*0620*/  IADD3 R75, PT, PT, R73, UR6, RZ ;  /* 0x00000006494b7c10 */ /* 0x000fe4000fffe0ff */
[----:B------:R-:W-:Y:S02]  /*0630*/  CS2R R40, SRZ ;  /* 0x0000000000287805 */ /* 0x000fe4000001ff00 */
[----:B------:R-:W-:-:S02]  /*0640*/  @!P2 MOV R74, R72 ;  /* 0x00000048004aa202 */ /* 0x000fc40000000f00 */
[----:B------:R-:W-:Y:S02]  /*0650*/  CS2R R38, SRZ ;  /* 0x0000000000267805 */ /* 0x000fe4000001ff00 */
[----:B------:R-:W-:Y:S02]  /*0660*/  ISETP.GE.U32.AND P3, PT, R5, UR16, PT ;  /* 0x0000001005007c0c */ /* 0x000fe4000bf66070 */
[----:B------:R-:W-:Y:S02]  /*0670*/  CS2R R36, SRZ ;  /* 0x0000000000247805 */ /* 0x000fe4000001ff00 */
[----:B------:R-:W-:Y:S01]  /*0680*/  SHF.R.S32.HI R23, RZ, 0x1f, R5 ;  /* 0x0000001fff177819 */ /* 0x000fe20000011405 */
[----:B------:R-:W-:Y:S01]  /*0690*/  @!P2 IMAD.WIDE.U32 R2, R33, R10, R74 ;  /* 0x0000000a2102a225 */ /* 0x000fe200078e004a */
[----:B------:R-:W-:Y:S01]  /*06a0*/  @!P0 MOV R10, R72 ;  /* 0x00000048000a8202 */ /* 0x000fe20000000f00 */
[----:B------:R-:W0:Y:S01]  /*06b0*/  @!P1 LDC.64 R6, c[0x0][0x3f8] ;  /* 0x0000fe00ff069b82 */ /* 0x000e220000000a00 */
[----:B------:R-:W-:-:S02]  /*06c0*/  ISETP.GE.AND.EX P3, PT, R23, UR17, PT, P3 ;  /* 0x0000001117007c0c */ /* 0x000fc4000bf66330 */
[----:B------:R-:W-:Y:S02]  /*06d0*/  CS2R R34, SRZ ;  /* 0x0000000000227805 */ /* 0x000fe4000001ff00 */
[----:B------:R-:W-:Y:S01]  /*06e0*/  @!P2 IADD3 R3, PT, PT, R3, R11, RZ ;  /* 0x0000000b0303a210 */ /* 0x000fe20007ffe0ff */
[----:B------:R-:W0:Y:S01]  /*06f0*/  LDCU.64 UR6, c[0x0][0x3b8] ;  /* 0x00007700ff0677ac */ /* 0x000e220008000a00 */
[----:B------:R-:W-:Y:S02]  /*0700*/  @!P0 MOV R11, R75 ;  /* 0x0000004b000b8202 */ /* 0x000fe40000000f00 */
[C---:B------:R-:W-:Y:S01]  /*0710*/  @!P2 SHF.L.U32 R15, R2.reuse, 0x1, RZ ;  /* 0x00000001020fa819 */ /* 0x040fe200000006ff */
[----:B------:R-:W0:Y:S01]  /*0720*/  LDCU.U8 UR9, c[0x0][0x414] ;  /* 0x00008280ff0977ac */ /* 0x000e220008000000 */
[----:B------:R-:W-:Y:S01]  /*0730*/  @!P2 SHF.L.U64.HI R2, R2, 0x1, R3 ;  /* 0x000000010202a819 */ /* 0x000fe20000010203 */
[----:B------:R-:W-:Y:S01]  /*0740*/  @!P0 IMAD.WIDE.U32 R10, R13, R16, R10 ;  /* 0x000000100d0a8225 */ /* 0x000fe200078e000a */
[----:B--2---:R-:W-:-:S02]  /*0750*/  @!P2 IADD3 R12, P4, PT, R15, R24, RZ ;  /* 0x000000180f0ca210 */ /* 0x004fc40007f9e0ff */
[----:B---3--:R-:W-:Y:S02]  /*0760*/  @!P2 IADD3 R14, P5, PT, R15, R26, RZ ;  /* 0x0000001a0f0ea210 */ /* 0x008fe40007fbe0ff */
[----:B------:R-:W-:Y:S02]  /*0770*/  @!P0 IADD3 R3, PT, PT, R11, R17, RZ ;  /* 0x000000110b038210 */ /* 0x000fe40007ffe0ff */
[----:B------:R-:W-:Y:S02]  /*0780*/  @!P2 IADD3.X R13, PT, PT, R2, R25, RZ, P4, !PT ;  /* 0x00000019020da210 */ /* 0x000fe400027fe4ff */
[C---:B------:R-:W-:Y:S02]  /*0790*/  @!P0 SHF.L.U32 R25, R10.reuse, 0x1, RZ ;  /* 0x000000010a198819 */ /* 0x040fe400000006ff */
[----:B------:R-:W-:Y:S01]  /*07a0*/  @!P0 SHF.L.U64.HI R20, R10, 0x1, R3 ;  /* 0x000000010a148819 */ /* 0x000fe20000010203 */
[----:B------:R-:W2:Y:S01]  /*07b0*/  @!P2 LDG.E R52, desc[UR12][R12.64] ;  /* 0x0000000c0c34a981 */ /* 0x000ea2000c1e1900 */
[----:B------:R-:W3:Y:S01]  /*07c0*/  @!P1 LDC.64 R10, c[0x0][0x3a0] ;  /* 0x0000e800ff0a9b82 */ /* 0x000ee20000000a00 */
[----:B------:R-:W-:-:S02]  /*07d0*/  @!P2 IADD3.X R15, PT, PT, R2, R27, RZ, P5, !PT ;  /* 0x0000001b020fa210 */ /* 0x000fc40002ffe4ff */
[----:B----4-:R-:W-:-:S03]  /*07e0*/  @!P0 IADD3 R16, P4, PT, R25, R28, RZ ;  /* 0x0000001c19108210 */ /* 0x010fc60007f9e0ff */
[----:B------:R4:W2:Y:S02]  /*07f0*/  @!P2 LDG.E R51, desc[UR12][R14.64] ;  /* 0x0000000c0e33a981 */ /* 0x0008a4000c1e1900 */
[----:B------:R-:W3:Y:S01]  /*0800*/  @!P3 LDC.64 R2, c[0x0][0x3f8] ;  /* 0x0000fe00ff02bb82 */ /* 0x000ee20000000a00 */
[----:B-1----:R-:W-:Y:S01]  /*0810*/  @!P0 IADD3 R18, P2, PT, R25, R8, RZ ;  /* 0x0000000819128210 */ /* 0x002fe20007f5e0ff */
[----:B0-----:R-:W-:Y:S01]  /*0820*/  @!P1 IMAD R8, R19, R6, RZ ;  /* 0x0000000613089224 */ /* 0x001fe200078e02ff */
[----:B----4-:R-:W-:-:S05]  /*0830*/  @!P1 MOV R14, R72 ;  /* 0x00000048000e9202 */ /* 0x010fca0000000f00 */
[----:B------:R-:W0:Y:S01]  /*0840*/  @!P1 LDC.64 R12, c[0x0][0x398] ;  /* 0x0000e600ff0c9b82 */ /* 0x000e220000000a00 */
[----:B------:R-:W-:Y:S01]  /*0850*/  @!P1 MOV R15, R75 ;  /* 0x0000004b000f9202 */ /* 0x000fe20000000f00 */
[C---:B------:R-:W-:Y:S01]  /*0860*/  @!P1 IMAD R27, R21.reuse, R7, R8 ;  /* 0x00000007151b9224 */ /* 0x040fe200078e0208 */
[C---:B------:R-:W-:Y:S01]  /*0870*/  @!P0 IADD3.X R17, PT, PT, R20.reuse, R29, RZ, P4, !PT ;  /* 0x0000001d14118210 */ /* 0x040fe200027fe4ff */
[----:B------:R-:W-:Y:S01]  /*0880*/  @!P1 IMAD.WIDE.U32 R14, R21, R6, R14 ;  /* 0x00000006150e9225 */ /* 0x000fe200078e000e */
[----:B------:R-:W-:-:S03]  /*0890*/  @!P0 IADD3.X R19, PT, PT, R20, R9, RZ, P2, !PT ;  /* 0x0000000914138210 */ /* 0x000fc600017fe4ff */
[----:B------:R1:W4:Y:S01]  /*08a0*/  @!P0 LDG.E R50, desc[UR12][R16.64] ;  /* 0x0000000c10328981 */ /* 0x000322000c1e1900 */
[----:B------:R-:W-:Y:S01]  /*08b0*/  ISETP.GE.U32.AND P2, PT, R4, UR16, PT ;  /* 0x0000001004007c0c */ /* 0x000fe2000bf46070 */
[----:B------:R-:W0:Y:S01]  /*08c0*/  @!P3 LDC.64 R6, c[0x0][0x3a0] ;  /* 0x0000e800ff06bb82 */ /* 0x000e220000000a00 */
[----:B------:R-:W-:Y:S01]  /*08d0*/  SHF.R.S32.HI R25, RZ, 0x1f, R4 ;  /* 0x0000001fff197819 */ /* 0x000fe20000011404 */
[----:B------:R0:W4:Y:S01]  /*08e0*/  @!P0 LDG.E R49, desc[UR12][R18.64] ;  /* 0x0000000c12318981 */ /* 0x000122000c1e1900 */
[----:B------:R-:W-:Y:S02]  /*08f0*/  @!P1 IADD3 R15, PT, PT, R15, R27, RZ ;  /* 0x0000001b0f0f9210 */ /* 0x000fe40007ffe0ff */
[C---:B------:R-:W-:Y:S02]  /*0900*/  @!P1 SHF.L.U32 R21, R14.reuse, 0x1, RZ ;  /* 0x000000010e159819 */ /* 0x040fe400000006ff */
[----:B------:R-:W-:Y:S01]  /*0910*/  ISETP.GE.AND.EX P2, PT, R25, UR17, PT, P2 ;  /* 0x0000001119007c0c */ /* 0x000fe2000bf46320 */
[----:B------:R-:W0:Y:S01]  /*0920*/  @!P3 LDC.64 R8, c[0x0][0x398] ;  /* 0x0000e600ff08bb82 */ /* 0x000e220000000a00 */
[----:B------:R-:W-:-:S02]  /*0930*/  @!P1 SHF.L.U64.HI R14, R14, 0x1, R15 ;  /* 0x000000010e0e9819 */ /* 0x000fc4000001020f */
[----:B---3--:R-:W-:Y:S01]  /*0940*/  @!P1 IADD3 R10, P0, PT, R21, R10, RZ ;  /* 0x0000000a150a9210 */ /* 0x008fe20007f1e0ff */
[----:B-1----:R-:W-:Y:S01]  /*0950*/  @!P3 IMAD R16, R23, R2, RZ ;  /* 0x000000021710b224 */ /* 0x002fe200078e02ff */
[----:B------:R-:W-:Y:S02]  /*0960*/  IADD3 R15, PT, PT, R33, 0x50, RZ ;  /* 0x00000050210f7810 */ /* 0x000fe40007ffe0ff */
[----:B------:R-:W-:Y:S01]  /*0970*/  @!P1 IADD3.X R11, PT, PT, R14, R11, RZ, P0, !PT ;  /* 0x0000000b0e0b9210 */ /* 0x000fe200007fe4ff */
[----:B------:R-:W-:Y:S01]  /*0980*/  @!P3 IMAD R27, R5, R3, R16 ;  /* 0x00000003051bb224 */ /* 0x000fe200078e0210 */
[----:B------:R-:W-:Y:S02]  /*0990*/  ISETP.GE.U32.AND P0, PT, R15, UR16, PT ;  /* 0x000000100f007c0c */ /* 0x000fe4000bf06070 */
[----:B------:R-:W-:Y:S01]  /*09a0*/  SHF.R.S32.HI R23, RZ, 0x1f, R15 ;  /* 0x0000001fff177819 */ /* 0x000fe2000001140f */
[----:B------:R1:W5:Y:S01]  /*09b0*/  @!P1 LDG.E R48, desc[UR12][R10.64] ;  /* 0x0000000c0a309981 */ /* 0x000362000c1e1900 */
[----:B------:R-:W-:-:S02]  /*09c0*/  @!P3 MOV R16, R72 ;  /* 0x000000480010b202 */ /* 0x000fc40000000f00 */
[----:B------:R-:W-:Y:S02]  /*09d0*/  @!P3 MOV R17, R75 ;  /* 0x0000004b0011b202 */ /* 0x000fe40000000f00 */
[----:B------:R-:W-:Y:S01]  /*09e0*/  ISETP.GE.AND.EX P0, PT, R23, UR17, PT, P0 ;  /* 0x0000001117007c0c */ /* 0x000fe2000bf06300 */
[----:B------:R-:W-:Y:S02]  /*09f0*/  @!P3 IMAD.WIDE.U32 R16, R5, R2, R16 ;  /* 0x000000020510b225 */ /* 0x000fe400078e0010 */
[----:B------:R-:W3:Y:S01]  /*0a00*/  @!P2 LDC.64 R2, c[0x0][0x3f8] ;  /* 0x0000fe00ff02ab82 */ /* 0x000ee20000000a00 */
[----:B0-----:R-:W-:Y:S02]  /*0a10*/  @!P1 IADD3 R18, P4, PT, R21, R12, RZ ;  /* 0x0000000c15129210 */ /* 0x001fe40007f9e0ff */
[----:B------:R-:W-:Y:S02]  /*0a20*/  @!P3 IADD3 R5, PT, PT, R17, R27, RZ ;  /* 0x0000001b1105b210 */ /* 0x000fe40007ffe0ff */
[----:B------:R-:W-:-:S02]  /*0a30*/  @!P1 IADD3.X R19, PT, PT, R14, R13, RZ, P4, !PT ;  /* 0x0000000d0e139210 */ /* 0x000fc400027fe4ff */
[----:B------:R-:W-:-:S03]  /*0a40*/  @!P3 SHF.L.U32 R21, R16, 0x1, RZ ;  /* 0x000000011015b819 */ /* 0x000fc600000006ff */
[----:B------:R-:W0:Y:S01]  /*0a50*/  @!P0 LDC.64 R12, c[0x0][0x3f8] ;  /* 0x0000fe00ff0c8b82 */ /* 0x000e220000000a00 */
[----:B------:R-:W-:Y:S01]  /*0a60*/  @!P3 SHF.L.U64.HI R16, R16, 0x1, R5 ;  /* 0x000000011010b819 */ /* 0x000fe20000010205 */
[----:B------:R1:W5:Y:S01]  /*0a70*/  @!P1 LDG.E R47, desc[UR12][R18.64] ;  /* 0x0000000c122f9981 */ /* 0x000362000c1e1900 */
[C---:B------:R-:W-:Y:S02]  /*0a80*/  @!P3 IADD3 R6, P4, PT, R21.reuse, R6, RZ ;  /* 0x000000061506b210 */ /* 0x040fe40007f9e0ff */
[----:B------:R-:W-:Y:S02]  /*0a90*/  @!P3 IADD3 R20, P5, PT, R21, R8, RZ ;  /* 0x000000081514b210 */ /* 0x000fe40007fbe0ff */
[C---:B------:R-:W-:Y:S01]  /*0aa0*/  @!P3 IADD3.X R7, PT, PT, R16.reuse, R7, RZ, P4, !PT ;  /* 0x000000071007b210 */ /* 0x040fe200027fe4ff */
[----:B-1----:R-:W1:Y:S01]  /*0ab0*/  @!P2 LDC.64 R10, c[0x0][0x3a0] ;  /* 0x0000e800ff0aab82 */ /* 0x002e620000000a00 */
[----:B------:R-:W-:Y:S02]  /*0ac0*/  @!P3 IADD3.X R21, PT, PT, R16, R9, RZ, P5, !PT ;  /* 0x000000091015b210 */ /* 0x000fe40002ffe4ff */
[----:B------:R-:W-:Y:S01]  /*0ad0*/  IADD3 R16, PT, PT, R33, 0x60, RZ ;  /* 0x0000006021107810 */ /* 0x000fe20007ffe0ff */
[----:B------:R0:W5:Y:S01]  /*0ae0*/  @!P3 LDG.E R46, desc[UR12][R6.64] ;  /* 0x0000000c062eb981 */ /* 0x000162000c1e1900 */
[----:B------:R-:W-:-:S02]  /*0af0*/  @!P2 MOV R18, R72 ;  /* 0x000000480012a202 */ /* 0x000fc40000000f00 */
[----:B------:R-:W-:Y:S01]  /*0b00*/  ISETP.GE.U32.AND P4, PT, R16, UR16, PT ;  /* 0x0000001010007c0c */ /* 0x000fe2000bf86070 */
[-C--:B---3--:R-:W-:Y:S01]  /*0b10*/  @!P2 IMAD R25, R25, R2.reuse, RZ ;  /* 0x000000021919a224 */ /* 0x088fe200078e02ff */
[----:B------:R-:W-:Y:S01]  /*0b20*/  SHF.R.S32.HI R27, RZ, 0x1f, R16 ;  /* 0x0000001fff1b7819 */ /* 0x000fe20000011410 */
[----:B------:R-:W3:Y:S01]  /*0b30*/  @!P2 LDC.64 R8, c[0x0][0x398] ;  /* 0x0000e600ff08ab82 */ /* 0x000ee20000000a00 */
[----:B------:R-:W-:Y:S01]  /*0b40*/  @!P2 MOV R19, R75 ;  /* 0x0000004b0013a202 */ /* 0x000fe20000000f00 */
[----:B------:R1:W5:Y:S01]  /*0b50*/  @!P3 LDG.E R45, desc[UR12][R20.64] ;  /* 0x0000000c142db981 */ /* 0x000362000c1e1900 */
[----:B------:R-:W-:Y:S01]  /*0b60*/  ISETP.GE.AND.EX P4, PT, R27, UR17, PT, P4 ;  /* 0x000000111b007c0c */ /* 0x000fe2000bf86340 */
[C---:B------:R-:W-:Y:S02]  /*0b70*/  @!P2 IMAD R25, R4.reuse, R3, R25 ;  /* 0x000000030419a224 */ /* 0x040fe400078e0219 */
[----:B------:R-:W-:Y:S01]  /*0b80*/  @!P2 IMAD.WIDE.U32 R18, R4, R2, R18 ;  /* 0x000000020412a225 */ /* 0x000fe200078e0012 */
[----:B------:R-:W-:Y:S01]  /*0b90*/  IADD3 R14, PT, PT, R33, 0x70, RZ ;  /* 0x00000070210e7810 */ /* 0x000fe20007ffe0ff */
[----:B------:R-:W3:Y:S02]  /*0ba0*/  @!P0 LDC.64 R2, c[0x0][0x398] ;  /* 0x0000e600ff028b82 */ /* 0x000ee40000000a00 */
[----:B0-----:R-:W-:Y:S01]  /*0bb0*/  @!P0 IMAD R6, R23, R12, RZ ;  /* 0x0000000c17068224 */ /* 0x001fe200078e02ff */
[----:B------:R-:W-:-:S03]  /*0bc0*/  @!P2 IADD3 R7, PT, PT, R19, R25, RZ ;  /* 0x000000191307a210 */ /* 0x000fc60007ffe0ff */
[----:B------:R-:W-:Y:S01]  /*0bd0*/  @!P0 IMAD R17, R15, R13, R6 ;  /* 0x0000000d0f118224 */ /* 0x000fe200078e0206 */
[----:B------:R-:W-:Y:S01]  /*0be0*/  @!P2 SHF.L.U64.HI R24, R18, 0x1, R7 ;  /* 0x000000011218a819 */ /* 0x000fe20000010207 */
[----:B------:R-:W0:Y:S01]  /*0bf0*/  @!P0 LDC.64 R4, c[0x0][0x3a0] ;  /* 0x0000e800ff048b82 */ /* 0x000e220000000a00 */
[----:B------:R-:W-:Y:S02]  /*0c00*/  ISETP.GE.U32.AND P3, PT, R14, UR16, PT ;  /* 0x000000100e007c0c */ /* 0x000fe4000bf66070 */
[----:B------:R-:W-:-:S05]  /*0c10*/  SHF.R.S32.HI R29, RZ, 0x1f, R14 ;  /* 0x0000001fff1d7819 */ /* 0x000fca000001140e */
[----:B------:R-:W0:Y:S01]  /*0c20*/  @!P4 LDC.64 R6, c[0x0][0x3f8] ;  /* 0x0000fe00ff06cb82 */ /* 0x000e220000000a00 */
[----:B------:R-:W-:Y:S02]  /*0c30*/  ISETP.GE.AND.EX P3, PT, R29, UR17, PT, P3 ;  /* 0x000000111d007c0c */ /* 0x000fe4000bf66330 */
[----:B------:R-:W-:Y:S02]  /*0c40*/  @!P2 SHF.L.U32 R19, R18, 0x1, RZ ;  /* 0x000000011213a819 */ /* 0x000fe400000006ff */
[----:B-1----:R-:W-:Y:S02]  /*0c50*/  @!P0 MOV R20, R72 ;  /* 0x0000004800148202 */ /* 0x002fe40000000f00 */
[----:B------:R-:W-:Y:S02]  /*0c60*/  @!P0 MOV R21, R75 ;  /* 0x0000004b00158202 */ /* 0x000fe40000000f00 */
[C---:B------:R-:W-:Y:S02]  /*0c70*/  @!P2 IADD3 R22, P1, PT, R19.reuse, R10, RZ ;  /* 0x0000000a1316a210 */ /* 0x040fe40007f3e0ff */
[----:B---3--:R-:W-:Y:S01]  /*0c80*/  @!P2 IADD3 R18, P5, PT, R19, R8, RZ ;  /* 0x000000081312a210 */ /* 0x008fe20007fbe0ff */
[----:B------:R-:W-:Y:S01]  /*0c90*/  @!P0 IMAD.WIDE.U32 R12, R15, R12, R20 ;  /* 0x0000000c0f0c8225 */ /* 0x000fe200078e0014 */
[----:B------:R-:W-:-:S02]  /*0ca0*/  @!P2 IADD3.X R23, PT, PT, R24, R11, RZ, P1, !PT ;  /* 0x0000000b1817a210 */ /* 0x000fc40000ffe4ff */
[----:B------:R-:W-:Y:S01]  /*0cb0*/  @!P2 IADD3.X R19, PT, PT, R24, R9, RZ, P5, !PT ;  /* 0x000000091813a210 */ /* 0x000fe20002ffe4ff */
[----:B------:R-:W1:Y:S01]  /*0cc0*/  @!P3 LDC.64 R10, c[0x0][0x3f8] ;  /* 0x0000fe00ff0abb82 */ /* 0x000e620000000a00 */
[----:B------:R-:W-:Y:S01]  /*0cd0*/  @!P0 SHF.L.U32 R21, R12, 0x1, RZ ;  /* 0x000000010c158819 */ /* 0x000fe200000006ff */
[----:B------:R3:W5:Y:S01]  /*0ce0*/  @!P2 LDG.E R44, desc[UR12][R22.64] ;  /* 0x0000000c162ca981 */ /* 0x000762000c1e1900 */
[----:B------:R-:W-:-:S03]  /*0cf0*/  @!P0 IADD3 R9, PT, PT, R13, R17, RZ ;  /* 0x000000110d098210 */ /* 0x000fc60007ffe0ff */
[----:B------:R3:W5:Y:S01]  /*0d00*/  @!P2 LDG.E R43, desc[UR12][R18.64] ;  /* 0x0000000c122ba981 */ /* 0x000762000c1e1900 */
[----:B------:R-:W-:Y:S01]  /*0d10*/  @!P0 IADD3 R20, P2, PT, R21, R2, RZ ;  /* 0x0000000215148210 */ /* 0x000fe20007f5e0ff */
[----:B0-----:R-:W-:Y:S01]  /*0d20*/  @!P4 IMAD R2, R27, R6, RZ ;  /* 0x000000061b02c224 */ /* 0x001fe200078e02ff */
[----:B------:R-:W-:Y:S02]  /*0d30*/  @!P0 SHF.L.U64.HI R12, R12, 0x1, R9 ;  /* 0x000000010c0c8819 */ /* 0x000fe40000010209 */
[----:B------:R-:W-:Y:S01]  /*0d40*/  @!P0 IADD3 R24, P1, PT, R21, R4, RZ ;  /* 0x0000000415188210 */ /* 0x000fe20007f3e0ff */
[----:B------:R-:W0:Y:S01]  /*0d50*/  @!P4 LDC.64 R8, c[0x0][0x3a0] ;  /* 0x0000e800ff08cb82 */ /* 0x000e220000000a00 */
[----:B------:R-:W-:Y:S01]  /*0d60*/  IADD3 R17, PT, PT, R33, 0x80, RZ ;  /* 0x0000008021117810 */ /* 0x000fe20007ffe0ff */
[----:B------:R-:W-:Y:S01]  /*0d70*/  @!P4 IMAD R15, R16, R7, R2 ;  /* 0x00000007100fc224 */ /* 0x000fe200078e0202 */
[C---:B------:R-:W-:Y:S02]  /*0d80*/  @!P0 IADD3.X R25, PT, PT, R12.reuse, R5, RZ, P1, !PT ;  /* 0x000000050c198210 */ /* 0x040fe40000ffe4ff */
[----:B------:R-:W-:-:S02]  /*0d90*/  @!P0 IADD3.X R21, PT, PT, R12, R3, RZ, P2, !PT ;  /* 0x000000030c158210 */ /* 0x000fc400017fe4ff */
[----:B------:R-:W-:Y:S01]  /*0da0*/  ISETP.GE.U32.AND P5, PT, R17, UR16, PT ;  /* 0x0000001011007c0c */ /* 0x000fe2000bfa6070 */
[----:B------:R-:W0:Y:S01]  /*0db0*/  @!P4 LDC.64 R4, c[0x0][0x398] ;  /* 0x0000e600ff04cb82 */ /* 0x000e220000000a00 */
[----:B------:R-:W-:Y:S01]  /*0dc0*/  SHF.R.S32.HI R27, RZ, 0x1f, R17 ;  /* 0x0000001fff1b7819 */ /* 0x000fe20000011411 */
[----:B------:R0:W5:Y:S01]  /*0dd0*/  @!P0 LDG.E R42, desc[UR12][R24.64] ;  /* 0x0000000c182a8981 */ /* 0x000162000c1e1900 */
[----:B------:R-:W-:Y:S02]  /*0de0*/  @!P4 MOV R2, R72 ;  /* 0x000000480002c202 */ /* 0x000fe40000000f00 */
[----:B------:R-:W-:Y:S01]  /*0df0*/  @!P4 MOV R3, R75 ;  /* 0x0000004b0003c202 */ /* 0x000fe20000000f00 */
[----:B-1----:R-:W-:Y:S01]  /*0e00*/  @!P3 IMAD R29, R29, R10, RZ ;  /* 0x0000000a1d1db224 */ /* 0x002fe200078e02ff */
[----:B------:R-:W-:Y:S01]  /*0e10*/  ISETP.GE.AND.EX P5, PT, R27, UR17, PT, P5 ;  /* 0x000000111b007c0c */ /* 0x000fe2000bfa6350 */
[----:B------:R-:W1:Y:S01]  /*0e20*/  @!P3 LDC.64 R12, c[0x0][0x3a0] ;  /* 0x0000e800ff0cbb82 */ /* 0x000e620000000a00 */
[----:B------:R1:W5:Y:S01]  /*0e30*/  @!P0 LDG.E R41, desc[UR12][R20.64] ;  /* 0x0000000c14298981 */ /* 0x000362000c1e1900 */
[----:B------:R-:W-:-:S05]  /*0e40*/  @!P4 IMAD.WIDE.U32 R6, R16, R6, R2 ;  /* 0x000000061006c225 */ /* 0x000fca00078e0002 */
[----:B------:R-:W-:Y:S02]  /*0e50*/  @!P4 IADD3 R3, PT, PT, R7, R15, RZ ;  /* 0x0000000f0703c210 */ /* 0x000fe40007ffe0ff */
[C---:B---3--:R-:W-:Y:S02]  /*0e60*/  @!P4 SHF.L.U32 R23, R6.reuse, 0x1, RZ ;  /* 0x000000010617c819 */ /* 0x048fe400000006ff */
[----:B------:R-:W-:Y:S02]  /*0e70*/  @!P4 SHF.L.U64.HI R16, R6, 0x1, R3 ;  /* 0x000000010610c819 */ /* 0x000fe40000010203 */
[----:B------:R-:W-:Y:S01]  /*0e80*/  @!P3 MOV R2, R72 ;  /* 0x000000480002b202 */ /* 0x000fe20000000f00 */
[----:B------:R-:W3:Y:S01]  /*0e90*/  @!P5 LDC.64 R6, c[0x0][0x3f8] ;  /* 0x0000fe00ff06db82 */ /* 0x000ee20000000a00 */
[----:B------:R-:W-:Y:S01]  /*0ea0*/  @!P3 MOV R3, R75 ;  /* 0x0000004b0003b202 */ /* 0x000fe20000000f00 */
[C---:B------:R-:W-:Y:S01]  /*0eb0*/  @!P3 IMAD R29, R14.reuse, R11, R29 ;  /* 0x0000000b0e1db224 */ /* 0x040fe200078e021d */
[----:B0-----:R-:W-:Y:S01]  /*0ec0*/  @!P4 IADD3 R18, P0, PT, R23, R8, RZ ;  /* 0x000000081712c210 */ /* 0x001fe20007f1e0ff */
[----:B------:R-:W-:-:S04]  /*0ed0*/  @!P3 IMAD.WIDE.U32 R10, R14, R10, R2 ;  /* 0x0000000a0e0ab225 */ /* 0x000fc800078e0002 */
[----:B------:R-:W0:Y:S01]  /*0ee0*/  @!P3 LDC.64 R2, c[0x0][0x398] ;  /* 0x0000e600ff02bb82 */ /* 0x000e220000000a00 */
[----:B------:R-:W-:Y:S02]  /*0ef0*/  @!P4 IADD3 R22, P1, PT, R23, R4, RZ ;  /* 0x000000041716c210 */ /* 0x000fe40007f3e0ff */
[----:B------:R-:W-:Y:S02]  /*0f00*/  IADD3 R15, PT, PT, R33, 0x90, RZ ;  /* 0x00000090210f7810 */ /* 0x000fe40007ffe0ff */
[C---:B------:R-:W-:Y:S02]  /*0f10*/  @!P4 IADD3.X R19, PT, PT, R16.reuse, R9, RZ, P0, !PT ;  /* 0x000000091013c210 */ /* 0x040fe400007fe4ff */
[----:B------:R-:W-:Y:S02]  /*0f20*/  @!P3 IADD3 R9, PT, PT, R11, R29, RZ ;  /* 0x0000001d0b09b210 */ /* 0x000fe40007ffe0ff */
[----:B------:R-:W-:Y:S01]  /*0f30*/  @!P4 IADD3.X R23, PT, PT, R16, R5, RZ, P1, !PT ;  /* 0x000000051017c210 */ /* 0x000fe20000ffe4ff */
[----:B------:R3:W5:Y:S01]  /*0f40*/  @!P4 LDG.E R40, desc[UR12][R18.64] ;  /* 0x0000000c1228c981 */ /* 0x000762000c1e1900 */
[----:B------:R-:W-:-:S02]  /*0f50*/  @!P3 SHF.L.U32 R5, R10, 0x1, RZ ;  /* 0x000000010a05b819 */ /* 0x000fc400000006ff */
[----:B------:R-:W-:Y:S01]  /*0f60*/  ISETP.GE.U32.AND P1, PT, R15, UR16, PT ;  /* 0x000000100f007c0c */ /* 0x000fe2000bf26070 */
[----:B------:R-:W5:Y:S01]  /*0f70*/  @!P4 LDG.E R39, desc[UR12][R22.64] ;  /* 0x0000000c1627c981 */ /* 0x000f62000c1e1900 */
[----:B------:R-:W-:Y:S02]  /*0f80*/  SHF.R.S32.HI R29, RZ, 0x1f, R15 ;  /* 0x0000001fff1d7819 */ /* 0x000fe4000001140f */
[----:B------:R-:W-:Y:S02]  /*0f90*/  @!P3 SHF.L.U64.HI R24, R10, 0x1, R9 ;  /* 0x000000010a18b819 */ /* 0x000fe40000010209 */
[----:B-1----:R-:W-:Y:S02]  /*0fa0*/  @!P3 IADD3 R20, P0, PT, R5, R12, RZ ;  /* 0x0000000c0514b210 */ /* 0x002fe40007f1e0ff */
[----:B------:R-:W-:Y:S01]  /*0fb0*/  ISETP.GE.AND.EX P1, PT, R29, UR17, PT, P1 ;  /* 0x000000111d007c0c */ /* 0x000fe2000bf26310 */
[----:B------:R-:W1:Y:S01]  /*0fc0*/  @!P5 LDC.64 R10, c[0x0][0x3a0] ;  /* 0x0000e800ff0adb82 */ /* 0x000e620000000a00 */
[----:B------:R-:W-:Y:S01]  /*0fd0*/  @!P3 IADD3.X R21, PT, PT, R24, R13, RZ, P0, !PT ;  /* 0x0000000d1815b210 */ /* 0x000fe200007fe4ff */
[----:B---3--:R-:W-:Y:S01]  /*0fe0*/  @!P5 IMAD R12, R27, R6, RZ ;  /* 0x000000061b0cd224 */ /* 0x008fe200078e02ff */
[----:B------:R-:W-:-:S02]  /*0ff0*/  IADD3 R14, PT, PT, R33, 0xb0, RZ ;  /* 0x000000b0210e7810 */ /* 0x000fc40007ffe0ff */
[----:B------:R-:W-:Y:S01]  /*1000*/  @!P5 MOV R18, R72 ;  /* 0x000000480012d202 */ /* 0x000fe20000000f00 */
[----:B------:R3:W5:Y:S02]  /*1010*/  @!P3 LDG.E R38, desc[UR12][R20.64] ;  /* 0x0000000c1426b981 */ /* 0x000764000c1e1900 */
[----:B------:R-:W2:Y:S01]  /*1020*/  @!P5 LDC.64 R8, c[0x0][0x398] ;  /* 0x0000e600ff08db82 */ /* 0x000ea20000000a00 */
[----:B------:R-:W-:Y:S01]  /*1030*/  @!P5 MOV R19, R75 ;  /* 0x0000004b0013d202 */ /* 0x000fe20000000f00 */
[----:B------:R-:W-:Y:S01]  /*1040*/  @!P5 IMAD R13, R17, R7, R12 ;  /* 0x00000007110dd224 */ /* 0x000fe200078e020c */
[----:B------:R-:W-:Y:S02]  /*1050*/  ISETP.GE.U32.AND P2, PT, R14, UR16, PT ;  /* 0x000000100e007c0c */ /* 0x000fe4000bf46070 */
[----:B0-----:R-:W-:Y:S02]  /*1060*/  @!P3 IADD3 R16, P4, PT, R5, R2, RZ ;  /* 0x000000020510b210 */ /* 0x001fe40007f9e0ff */
[----:B---3--:R-:W-:Y:S01]  /*1070*/  SHF.R.S32.HI R21, RZ, 0x1f, R14 ;  /* 0x0000001fff157819 */ /* 0x008fe2000001140e */
[----:B------:R-:W0:Y:S01]  /*1080*/  @!P1 LDC.64 R4, c[0x0][0x3f8] ;  /* 0x0000fe00ff049b82 */ /* 0x000e220000000a00 */
[----:B------:R-:W-:Y:S01]  /*1090*/  IADD3 R12, PT, PT, R33, 0xa0, RZ ;  /* 0x000000a0210c7810 */ /* 0x000fe20007ffe0ff */
[----:B------:R-:W-:Y:S01]  /*10a0*/  @!P5 IMAD.WIDE.U32 R6, R17, R6, R18 ;  /* 0x000000061106d225 */ /* 0x000fe200078e0012 */
[----:B------:R-:W-:-:S02]  /*10b0*/  ISETP.GE.AND.EX P2, PT, R21, UR17, PT, P2 ;  /* 0x0000001115007c0c */ /* 0x000fc4000bf46320 */
[----:B------:R-:W-:Y:S02]  /*10c0*/  ISETP.GE.U32.AND P0, PT, R12, UR16, PT ;  /* 0x000000100c007c0c */ /* 0x000fe4000bf06070 */
[----:B------:R-:W-:Y:S01]  /*10d0*/  SHF.R.S32.HI R19, RZ, 0x1f, R12 ;  /* 0x0000001fff137819 */ /* 0x000fe2000001140c */
[----:B------:R-:W3:Y:S01]  /*10e0*/  @!P1 LDC.64 R60, c[0x0][0x3a0] ;  /* 0x0000e800ff3c9b82 */ /* 0x000ee20000000a00 */
[----:B------:R-:W-:Y:S02]  /*10f0*/  @!P5 IADD3 R7, PT, PT, R7, R13, RZ ;  /* 0x0000000d0707d210 */ /* 0x000fe40007ffe0ff */
[----:B------:R-:W-:Y:S02]  /*1100*/  ISETP.GE.AND.EX P0, PT, R19, UR17, PT, P0 ;  /* 0x0000001113007c0c */ /* 0x000fe4000bf06300 */
[----:B------:R-:W-:Y:S02]  /*1110*/  @!P3 IADD3.X R17, PT, PT, R24, R3, RZ, P4, !PT ;  /* 0x000000031811b210 */ /* 0x000fe400027fe4ff */
[C---:B------:R-:W-:Y:S01]  /*1120*/  @!P5 SHF.L.U32 R3, R6.reuse, 0x1, RZ ;  /* 0x000000010603d819 */ /* 0x040fe200000006ff */
[----:B------:R-:W4:Y:S01]  /*1130*/  @!P1 LDC.64 R24, c[0x0][0x398] ;  /* 0x0000e600ff189b82 */ /* 0x000f220000000a00 */
[----:B------:R-:W-:Y:S01]  /*1140*/  @!P5 SHF.L.U64.HI R18, R6, 0x1, R7 ;  /* 0x000000010612d819 */ /* 0x000fe20000010207 */
[----:B------:R0:W5:Y:S01]  /*1150*/  @!P3 LDG.E R37, desc[UR12][R16.64] ;  /* 0x0000000c1025b981 */ /* 0x000162000c1e1900 */
[----:B-1----:R-:W-:-:S05]  /*1160*/  @!P5 IADD3 R10, P3, PT, R3, R10, RZ ;  /* 0x0000000a030ad210 */ /* 0x002fca0007f7e0ff */
[----:B------:R-:W1:Y:S01]  /*1170*/  @!P2 LDC.64 R6, c[0x0][0x3f8] ;  /* 0x0000fe00ff06ab82 */ /* 0x000e620000000a00 */
[----:B--2---:R-:W-:Y:S01]  /*1180*/  @!P5 IADD3 R8, P4, PT, R3, R8, RZ ;  /* 0x000000080308d210 */ /* 0x004fe20007f9e0ff */
[----:B0-----:R-:W-:Y:S01]  /*1190*/  @!P1 IMAD R20, R29, R4, RZ ;  /* 0x000000041d149224 */ /* 0x001fe200078e02ff */
[----:B------:R-:W-:-:S05]  /*11a0*/  @!P1 MOV R16, R72 ;  /* 0x0000004800109202 */ /* 0x000fca0000000f00 */
[----:B------:R-:W0:Y:S01]  /*11b0*/  @!P0 LDC.64 R2, c[0x0][0x3f8] ;  /* 0x0000fe00ff028b82 */ /* 0x000e220000000a00 */
[----:B------:R-:W-:Y:S01]  /*11c0*/  @!P1 MOV R17, R75 ;  /* 0x0000004b00119202 */ /* 0x000fe20000000f00 */
[----:B------:R-:W-:Y:S01]  /*11d0*/  @!P1 IMAD R23, R15, R5, R20 ;  /* 0x000000050f179224 */ /* 0x000fe200078e0214 */
[----:B------:R-:W-:Y:S01]  /*11e0*/  IADD3 R13, PT, PT, R33, 0xc0, RZ ;  /* 0x000000c0210d7810 */ /* 0x000fe20007ffe0ff */
[----:B------:R-:W-:Y:S01]  /*11f0*/  @!P1 IMAD.WIDE.U32 R4, R15, R4, R16 ;  /* 0x000000040f049225 */ /* 0x000fe200078e0010 */
[----:B------:R-:W-:-:S03]  /*1200*/  @!P5 IADD3.X R11, PT, PT, R18, R11, RZ, P3, !PT ;  /* 0x0000000b120bd210 */ /* 0x000fc60001ffe4ff */
[----:B------:R-:W2:Y:S01]  /*1210*/  @!P0 LDC.64 R30, c[0x0][0x3a0] ;  /* 0x0000e800ff1e8b82 */ /* 0x000ea20000000a00 */
[----:B------:R-:W-:Y:S02]  /*1220*/  @!P5 IADD3.X R9, PT, PT, R18, R9, RZ, P4, !PT ;  /* 0x000000091209d210 */ /* 0x000fe400027fe4ff */
[----:B------:R-:W-:Y:S01]  /*1230*/  ISETP.GE.U32.AND P3, PT, R13, UR16, PT ;  /* 0x000000100d007c0c */ /* 0x000fe2000bf66070 */
[----:B------:R-:W5:Y:S01]  /*1240*/  @!P5 LDG.E R36, desc[UR12][R10.64] ;  /* 0x0000000c0a24d981 */ /* 0x000f62000c1e1900 */
[----:B------:R-:W-:Y:S02]  /*1250*/  SHF.R.S32.HI R15, RZ, 0x1f, R13 ;  /* 0x0000001fff0f7819 */ /* 0x000fe4000001140d */
[----:B------:R-:W-:Y:S01]  /*1260*/  @!P1 IADD3 R5, PT, PT, R5, R23, RZ ;  /* 0x0000001705059210 */ /* 0x000fe20007ffe0ff */
[----:B------:R3:W5:Y:S01]  /*1270*/  @!P5 LDG.E R35, desc[UR12][R8.64] ;  /* 0x0000000c0823d981 */ /* 0x000762000c1e1900 */
[----:B------:R-:W-:Y:S01]  /*1280*/  ISETP.GE.AND.EX P3, PT, R15, UR17, PT, P3 ;  /* 0x000000110f007c0c */ /* 0x000fe2000bf66330 */
[----:B-1----:R-:W-:Y:S01]  /*1290*/  @!P2 IMAD R21, R21, R6, RZ ;  /* 0x000000061515a224 */ /* 0x002fe200078e02ff */
[C---:B------:R-:W-:Y:S01]  /*12a0*/  @!P1 SHF.L.U32 R17, R4.reuse, 0x1, RZ ;  /* 0x0000000104119819 */ /* 0x040fe200000006ff */
[----:B------:R-:W1:Y:S01]  /*12b0*/  @!P0 LDC.64 R22, c[0x0][0x398] ;  /* 0x0000e600ff168b82 */ /* 0x000e620000000a00 */
[----:B------:R-:W-:Y:S01]  /*12c0*/  @!P1 SHF.L.U64.HI R16, R4, 0x1, R5 ;  /* 0x0000000104109819 */ /* 0x000fe20000010205 */
[----:B------:R-:W-:Y:S01]  /*12d0*/  @!P2 IMAD R21, R14, R7, R21 ;  /* 0x000000070e15a224 */ /* 0x000fe200078e0215 */
[----:B---3--:R-:W-:-:S02]  /*12e0*/  @!P2 MOV R8, R72 ;  /* 0x000000480008a202 */ /* 0x008fc40000000f00 */
[----:B------:R-:W-:-:S03]  /*12f0*/  @!P2 MOV R9, R75 ;  /* 0x0000004b0009a202 */ /* 0x000fc60000000f00 */
[----:B------:R-:W3:Y:S01]  /*1300*/  @!P2 LDC.64 R4, c[0x0][0x3a0] ;  /* 0x0000e800ff04ab82 */ /* 0x000ee20000000a00 */
[----:B0-----:R-:W-:Y:S02]  /*1310*/  @!P0 IMAD R19, R19, R2, RZ ;  /* 0x0000000213138224 */ /* 0x001fe400078e02ff */
[----:B------:R-:W-:Y:S01]  /*1320*/  @!P2 IMAD.WIDE.U32 R6, R14, R6, R8 ;  /* 0x000000060e06a225 */ /* 0x000fe200078e0008 */
[----:B------:R-:W-:Y:S02]  /*1330*/  @!P0 MOV R8, R72 ;  /* 0x0000004800088202 */ /* 0x000fe40000000f00 */
[----:B------:R-:W-:Y:S01]  /*1340*/  @!P0 MOV R9, R75 ;  /* 0x0000004b00098202 */ /* 0x000fe20000000f00 */
[C---:B------:R-:W-:Y:S01]  /*1350*/  @!P0 IMAD R19, R12.reuse, R3, R19 ;  /* 0x000000030c138224 */ /* 0x040fe200078e0213 */
[----:B------:R-:W0:Y:S01]  /*1360*/  @!P2 LDC.64 R10, c[0x0][0x398] ;  /* 0x0000e600ff0aab82 */ /* 0x000e220000000a00 */
[----:B------:R-:W-:-:S07]  /*1370*/  @!P0 IMAD.WIDE.U32 R2, R12, R2, R8 ;  /* 0x000000020c028225 */ /* 0x000fce00078e0008 */
[----:B------:R-:W0:Y:S01]  /*1380*/  @!P3 LDC.64 R8, c[0x0][0x3f8] ;  /* 0x0000fe00ff08bb82 */ /* 0x000e220000000a00 */
[C---:B------:R-:W-:Y:S02]  /*1390*/  @!P1 IADD3 R60, P4, PT, R17.reuse, R60, RZ ;  /* 0x0000003c113c9210 */ /* 0x040fe40007f9e0ff */
[----:B----4-:R-:W-:Y:S02]  /*13a0*/  @!P1 IADD3 R24, P5, PT, R17, R24, RZ ;  /* 0x0000001811189210 */ /* 0x010fe40007fbe0ff */
[----:B------:R-:W-:Y:S02]  /*13b0*/  @!P2 IADD3 R7, PT, PT, R7, R21, RZ ;  /* 0x000000150707a210 */ /* 0x000fe40007ffe0ff */
[----:B------:R-:W-:Y:S01]  /*13c0*/  @!P2 SHF.L.U32 R17, R6, 0x1, RZ ;  /* 0x000000010611a819 */ /* 0x000fe200000006ff */
[----:B------:R-:W-:Y:S01]  /*13d0*/  UIMAD.WIDE UR6, UR5, 0x8, UR6 ;  /* 0x00000008050678a5 */ /* 0x000fe2000f8e0206 */
[----:B------:R-:W-:Y:S01]  /*13e0*/  @!P0 IADD3 R19, PT, PT, R3, R19, RZ ;  /* 0x0000001303138210 */ /* 0x000fe20007ffe0ff */
[----:B------:R-:W4:Y:S01]  /*13f0*/  @!P3 LDC.64 R56, c[0x0][0x3a0] ;  /* 0x0000e800ff38bb82 */ /* 0x000f220000000a00 */
[----:B------:R-:W-:-:S02]  /*1400*/  @!P0 SHF.L.U32 R3, R2, 0x1, RZ ;  /* 0x0000000102038819 */ /* 0x000fc400000006ff */
[----:B------:R-:W-:Y:S02]  /*1410*/  @!P2 SHF.L.U64.HI R12, R6, 0x1, R7 ;  /* 0x00000001060ca819 */ /* 0x000fe40000010207 */
[----:B---3--:R-:W-:Y:S02]  /*1420*/  @!P2 IADD3 R6, P6, PT, R17, R4, RZ ;  /* 0x000000041106a210 */ /* 0x008fe40007fde0ff */
[C---:B------:R-:W-:Y:S01]  /*1430*/  @!P1 IADD3.X R61, PT, PT, R16.reuse, R61, RZ, P4, !PT ;  /* 0x0000003d103d9210 */ /* 0x040fe200027fe4ff */
[----:B------:R-:W3:Y:S01]  /*1440*/  @!P3 LDC.64 R58, c[0x0][0x398] ;  /* 0x0000e600ff3abb82 */ /* 0x000ee20000000a00 */
[----:B------:R-:W-:Y:S02]  /*1450*/  @!P1 IADD3.X R25, PT, PT, R16, R25, RZ, P5, !PT ;  /* 0x0000001910199210 */ /* 0x000fe40002ffe4ff */
[----:B--2---:R-:W-:Y:S02]  /*1460*/  @!P0 IADD3 R30, P4, PT, R3, R30, RZ ;  /* 0x0000001e031e8210 */ /* 0x004fe40007f9e0ff */
[----:B------:R-:W-:-:S02]  /*1470*/  @!P0 SHF.L.U64.HI R2, R2, 0x1, R19 ;  /* 0x0000000102028819 */ /* 0x000fc40000010213 */
[----:B------:R-:W-:Y:S01]  /*1480*/  IADD3 R65, PT, PT, R33, 0xd0, RZ ;  /* 0x000000d021417810 */ /* 0x000fe20007ffe0ff */
[----:B------:R-:W2:Y:S01]  /*1490*/  LDC.64 R28, c[0x0][0x3a8] ;  /* 0x0000ea00ff1c7b82 */ /* 0x000ea20000000a00 */
[----:B-1----:R-:W-:Y:S01]  /*14a0*/  @!P0 IADD3 R22, P5, PT, R3, R22, RZ ;  /* 0x0000001603168210 */ /* 0x002fe20007fbe0ff */
[----:B------:R-:W-:Y:S01]  /*14b0*/  HFMA2 R3, -RZ, RZ, 0, 0 ;  /* 0x00000000ff037431 */ /* 0x000fe200000001ff */
[----:B------:R-:W-:Y:S02]  /*14c0*/  @!P2 IADD3.X R7, PT, PT, R12, R5, RZ, P6, !PT ;  /* 0x000000050c07a210 */ /* 0x000fe400037fe4ff */
[----:B------:R-:W-:Y:S01]  /*14d0*/  MOV R18, UR6 ;  /* 0x0000000600127c02 */ /* 0x000fe20008000f00 */
[----:B------:R-:W-:Y:S01]  /*14e0*/  HFMA2 R4, -RZ, RZ, 0, 0 ;  /* 0x00000000ff047431 */ /* 0x000fe200000001ff */
[----:B------:R-:W-:Y:S01]  /*14f0*/  MOV R19, UR7 ;  /* 0x0000000700137c02 */ /* 0x000fe20008000f00 */
[----:B------:R1:W2:Y:S01]  /*1500*/  @!P2 LDG.E R3, desc[UR12][R6.64] ;  /* 0x0000000c0603a981 */ /* 0x0002a2000c1e1900 */
[----:B------:R-:W-:-:S02]  /*1510*/  @!P0 IADD3.X R31, PT, PT, R2, R31, RZ, P4, !PT ;  /* 0x0000001f021f8210 */ /* 0x000fc400027fe4ff */
[----:B------:R-:W-:Y:S01]  /*1520*/  ISETP.GE.U32.AND P4, PT, R65, UR16, PT ;  /* 0x0000001041007c0c */ /* 0x000fe2000bf86070 */
[----:B------:R-:W5:Y:S01]  /*1530*/  @!P1 LDG.E R34, desc[UR12][R60.64] ;  /* 0x0000000c3c229981 */ /* 0x000f62000c1e1900 */
[----:B------:R-:W-:Y:S02]  /*1540*/  SHF.R.S32.HI R5, RZ, 0x1f, R65 ;  /* 0x0000001fff057819 */ /* 0x000fe40000011441 */
[----:B------:R-:W-:Y:S01]  /*1550*/  @!P0 IADD3.X R23, PT, PT, R2, R23, RZ, P5, !PT ;  /* 0x0000001702178210 */ /* 0x000fe20002ffe4ff */
[----:B0-----:R-:W-:Y:S01]  /*1560*/  @!P3 IMAD R2, R15, R8, RZ ;  /* 0x000000080f02b224 */ /* 0x001fe200078e02ff */
[----:B------:R-:W2:Y:S01]  /*1570*/  LDG.E.64 R18, desc[UR12][R18.64] ;  /* 0x0000000c12127981 */ /* 0x000ea2000c1e1b00 */
[----:B-1----:R-:W-:Y:S02]  /*1580*/  @!P3 MOV R6, R72 ;  /* 0x000000480006b202 */ /* 0x002fe40000000f00 */
[----:B------:R-:W-:Y:S02]  /*1590*/  @!P3 MOV R7, R75 ;  /* 0x0000004b0007b202 */ /* 0x000fe40000000f00 */
[----:B------:R-:W-:Y:S01]  /*15a0*/  ISETP.GE.AND.EX P4, PT, R5, UR17, PT, P4 ;  /* 0x0000001105007c0c */ /* 0x000fe2000bf86340 */
[C---:B------:R-:W-:Y:S01]  /*15b0*/  @!P3 IMAD R15, R13.reuse, R9, R2 ;  /* 0x000000090d0fb224 */ /* 0x040fe200078e0202 */
[----:B------:R-:W-:Y:S01]  /*15c0*/  ISETP.NE.AND P6, PT, RZ, UR9, PT ;  /* 0x00000009ff007c0c */ /* 0x000fe2000bfc5270 */
[----:B------:R-:W-:Y:S01]  /*15d0*/  @!P3 IMAD.WIDE.U32 R8, R13, R8, R6 ;  /* 0x000000080d08b225 */ /* 0x000fe200078e0006 */
[----:B------:R-:W-:-:S02]  /*15e0*/  @!P2 IADD3 R10, P5, PT, R17, R10, RZ ;  /* 0x0000000a110aa210 */ /* 0x000fc40007fbe0ff */
[----:B------:R-:W-:Y:S02]  /*15f0*/  IADD3 R7, PT, PT, R33, 0xe0, RZ ;  /* 0x000000e021077810 */ /* 0x000fe40007ffe0ff */
[----:B------:R-:W-:Y:S02]  /*1600*/  @!P2 IADD3.X R11, PT, PT, R12, R11, RZ, P5, !PT ;  /* 0x0000000b0c0ba210 */ /* 0x000fe40002ffe4ff */
[----:B------:R-:W-:Y:S02]  /*1610*/  @!P3 IADD3 R13, PT, PT, R9, R15, RZ ;  /* 0x0000000f090db210 */ /* 0x000fe40007ffe0ff */
[----:B------:R-:W-:Y:S01]  /*1620*/  @!P3 SHF.L.U32 R9, R8, 0x1, RZ ;  /* 0x000000010809b819 */ /* 0x000fe200000006ff */
[----:B------:R0:W2:Y:S01]  /*1630*/  @!P2 LDG.E R4, desc[UR12][R10.64] ;  /* 0x0000000c0a04a981 */ /* 0x0000a2000c1e1900 */
[----:B------:R-:W-:Y:S01]  /*1640*/  ISETP.GE.U32.AND P5, PT, R7, UR16, PT ;  /* 0x0000001007007c0c */ /* 0x000fe2000bfa6070 */
[----:B------:R-:W1:Y:S01]  /*1650*/  @!P4 LDC.64 R16, c[0x0][0x3f8] ;  /* 0x0000fe00ff10cb82 */ /* 0x000e620000000a00 */
[----:B------:R-:W-:-:S02]  /*1660*/  SHF.R.S32.HI R63, RZ, 0x1f, R7 ;  /* 0x0000001fff3f7819 */ /* 0x000fc40000011407 */
[----:B------:R-:W-:Y:S02]  /*1670*/  @!P3 SHF.L.U64.HI R8, R8, 0x1, R13 ;  /* 0x000000010808b819 */ /* 0x000fe4000001020d */
[----:B----4-:R-:W-:Y:S02]  /*1680*/  @!P3 IADD3 R56, P2, PT, R9, R56, RZ ;  /* 0x000000380938b210 */ /* 0x010fe40007f5e0ff */
[----:B------:R-:W-:Y:S01]  /*1690*/  ISETP.GE.AND.EX P5, PT, R63, UR17, PT, P5 ;  /* 0x000000113f007c0c */ /* 0x000fe2000bfa6350 */
[----:B------:R-:W4:Y:S01]  /*16a0*/  @P6 LDC.64 R26, c[0x0][0x3b0] ;  /* 0x0000ec00ff1a6b82 */ /* 0x000f220000000a00 */
[----:B------:R-:W-:Y:S02]  /*16b0*/  @!P3 IADD3.X R57, PT, PT, R8, R57, RZ, P2, !PT ;  /* 0x000000390839b210 */ /* 0x000fe400017fe4ff */
[----:B---3--:R-:W-:Y:S02]  /*16c0*/  @!P3 IADD3 R58, P2, PT, R9, R58, RZ ;  /* 0x0000003a093ab210 */ /* 0x008fe40007f5e0ff */
[----:B------:R-:W-:-:S02]  /*16d0*/  IADD3 R33, PT, PT, R33, 0xf0, RZ ;  /* 0x000000f021217810 */ /* 0x000fc40007ffe0ff */
[----:B------:R-:W-:Y:S02]  /*16e0*/  MOV R13, UR8 ;  /* 0x00000008000d7c02 */ /* 0x000fe40008000f00 */
[----:B------:R-:W-:Y:S02]  /*16f0*/  LOP3.LUT R2, R53, 0xffff, RZ, 0xc0, !PT ;  /* 0x0000ffff35027812 */ /* 0x000fe400078ec0ff */
[----:B------:R-:W-:Y:S01]  /*1700*/  @!P3 IADD3.X R59, PT, PT, R8, R59, RZ, P2, !PT ;  /* 0x0000003b083bb210 */ /* 0x000fe200017fe4ff */
[----:B0-----:R-:W0:Y:S01]  /*1710*/  @!P5 LDC.64 R10, c[0x0][0x3f8] ;  /* 0x0000fe00ff0adb82 */ /* 0x001e220000000a00 */
[----:B------:R-:W-:Y:S02]  /*1720*/  ISETP.GE.U32.AND P2, PT, R33, UR16, PT ;  /* 0x0000001021007c0c */ /* 0x000fe4000bf46070 */
[----:B------:R-:W-:Y:S01]  /*1730*/  SHF.R.S32.HI R55, RZ, 0x1f, R33 ;  /* 0x0000001fff377819 */ /* 0x000fe20000011421 */
[----:B------:R-:W-:-:S03]  /*1740*/  IMAD R9, R13, 0x54, R2 ;  /* 0x000000540d097824 */ /* 0x000fc600078e0202 */
[----:B------:R-:W-:Y:S01]  /*1750*/  ISETP.GE.AND.EX P2, PT, R55, UR17, PT, P2 ;  /* 0x0000001137007c0c */ /* 0x000fe2000bf46320 */
[----:B------:R-:W3:Y:S01]  /*1760*/  @!P4 LDC.64 R12, c[0x0][0x3a0] ;  /* 0x0000e800ff0ccb82 */ /* 0x000ee20000000a00 */
[----:B------:R-:W-:Y:S01]  /*1770*/  @!P4 MOV R20, R72 ;  /* 0x000000480014c202 */ /* 0x000fe20000000f00 */
[----:B-1----:R-:W-:Y:S01]  /*1780*/  @!P4 IMAD R6, R5, R16, RZ ;  /* 0x000000100506c224 */ /* 0x002fe200078e02ff */
[----:B------:R-:W-:Y:S01]  /*1790*/  @!P4 MOV R21, R75 ;  /* 0x0000004b0015c202 */ /* 0x000fe20000000f00 */
[----:B--2---:R-:W-:-:S04]  /*17a0*/  IMAD.WIDE R28, R9, 0x4, R28 ;  /* 0x00000004091c7825 */ /* 0x004fc800078e021c */
[----:B----4-:R-:W-:Y:S02]  /*17b0*/  @P6 IMAD.WIDE R26, R9, 0x4, R26 ;  /* 0x00000004091a6825 */ /* 0x010fe400078e021a */
[----:B------:R-:W1:Y:S02]  /*17c0*/  @!P4 LDC.64 R8, c[0x0][0x398] ;  /* 0x0000e600ff08cb82 */ /* 0x000e640000000a00 */
[C---:B------:R-:W-:Y:S02]  /*17d0*/  @!P4 IMAD R17, R65.reuse, R17, R6 ;  /* 0x000000114111c224 */ /* 0x040fe400078e0206 */
[----:B------:R-:W-:-:S04]  /*17e0*/  @!P4 IMAD.WIDE.U32 R20, R65, R16, R20 ;  /* 0x000000104114c225 */ /* 0x000fc800078e0014 */
[----:B------:R-:W2:Y:S01]  /*17f0*/  @!P2 LDC.64 R14, c[0x0][0x3f8] ;  /* 0x0000fe00ff0eab82 */ /* 0x000ea20000000a00 */
[----:B------:R-:W-:Y:S01]  /*1800*/  HFMA2 R5, -RZ, RZ, 0, 0 ;  /* 0x00000000ff057431 */ /* 0x000fe200000001ff */
[----:B------:R-:W-:Y:S02]  /*1810*/  MOV R32, RZ ;  /* 0x000000ff00207202 */ /* 0x000fe40000000f00 */
[----:B------:R-:W-:Y:S02]  /*1820*/  MOV R6, RZ ;  /* 0x000000ff00067202 */ /* 0x000fe40000000f00 */
[----:B------:R-:W-:Y:S01]  /*1830*/  @!P4 IADD3 R21, PT, PT, R21, R17, RZ ;  /* 0x000000111515c210 */ /* 0x000fe20007ffe0ff */
[----:B------:R4:W2:Y:S01]  /*1840*/  @!P3 LDG.E R5, desc[UR12][R56.64] ;  /* 0x0000000c3805b981 */ /* 0x0008a2000c1e1900 */
[C---:B------:R-:W-:Y:S01]  /*1850*/  @!P4 SHF.L.U32 R61, R20.reuse, 0x1, RZ ;  /* 0x00000001143dc819 */ /* 0x040fe200000006ff */
[----:B------:R-:W2:Y:S01]  /*1860*/  @!P5 LDC.64 R16, c[0x0][0x3a0] ;  /* 0x0000e800ff10db82 */ /* 0x000ea20000000a00 */
[----:B------:R-:W-:Y:S01]  /*1870*/  @!P4 SHF.L.U64.HI R60, R20, 0x1, R21 ;  /* 0x00000001143cc819 */ /* 0x000fe20000010215 */
[----:B------:R3:W2:Y:S01]  /*1880*/  @!P0 LDG.E R32, desc[UR12][R30.64] ;  /* 0x0000000c1e208981 */ /* 0x0006a2000c1e1900 */
[----:B0-----:R-:W-:-:S03]  /*1890*/  @!P5 IMAD R62, R63, R10, RZ ;  /* 0x0000000a3f3ed224 */ /* 0x001fc600078e02ff */
[----:B------:R1:W2:Y:S01]  /*18a0*/  @!P3 LDG.E R6, desc[UR12][R58.64] ;  /* 0x0000000c3a06b981 */ /* 0x0002a2000c1e1900 */
[----:B----4-:R-:W-:Y:S01]  /*18b0*/  @!P5 MOV R56, R72 ;  /* 0x000000480038d202 */ /* 0x010fe20000000f00 */
[----:B------:R-:W0:Y:S01]  /*18c0*/  @!P5 LDC.64 R20, c[0x0][0x398] ;  /* 0x0000e600ff14db82 */ /* 0x000e220000000a00 */
[----:B------:R-:W-:Y:S02]  /*18d0*/  @!P5 MOV R57, R75 ;  /* 0x0000004b0039d202 */ /* 0x000fe40000000f00 */
[----:B---3--:R-:W-:Y:S01]  /*18e0*/  @!P4 IADD3 R30, P3, PT, R61, R12, RZ ;  /* 0x0000000c3d1ec210 */ /* 0x008fe20007f7e0ff */
[C---:B------:R-:W-:Y:S02]  /*18f0*/  @!P5 IMAD R63, R7.reuse, R11, R62 ;  /* 0x0000000b073fd224 */ /* 0x040fe400078e023e */
[----:B------:R-:W-:Y:S01]  /*1900*/  @!P5 IMAD.WIDE.U32 R56, R7, R10, R56 ;  /* 0x0000000a0738d225 */ /* 0x000fe200078e0038 */
[----:B------:R-:W-:Y:S01]  /*1910*/  @!P4 IADD3.X R31, PT, PT, R60, R13, RZ, P3, !PT ;  /* 0x0000000d3c1fc210 */ /* 0x000fe20001ffe4ff */
[----:B------:R-:W3:Y:S02]  /*1920*/  @!P2 LDC.64 R10, c[0x0][0x398] ;  /* 0x0000e600ff0aab82 */ /* 0x000ee40000000a00 */
[----:B------:R-:W-:Y:S01]  /*1930*/  HFMA2 R7, -RZ, RZ, 0, 0 ;  /* 0x00000000ff077431 */ /* 0x000fe200000001ff */
[----:B-1----:R-:W-:-:S05]  /*1940*/  @!P4 IADD3 R58, P3, PT, R61, R8, RZ ;  /* 0x000000083d3ac210 */ /* 0x002fca0007f7e0ff */
[----:B------:R-:W1:Y:S01]  /*1950*/  @!P2 LDC.64 R12, c[0x0][0x3a0] ;  /* 0x0000e800ff0cab82 */ /* 0x000e620000000a00 */
[----:B--2---:R-:W-:Y:S01]  /*1960*/  @!P2 IMAD R8, R55, R14, RZ ;  /* 0x0000000e3708a224 */ /* 0x004fe200078e02ff */
[----:B------:R2:W4:Y:S01]  /*1970*/  @!P4 LDG.E R7, desc[UR12][R30.64] ;  /* 0x0000000c1e07c981 */ /* 0x000522000c1e1900 */
[----:B------:R-:W-:Y:S02]  /*1980*/  @!P4 IADD3.X R59, PT, PT, R60, R9, RZ, P3, !PT ;  /* 0x000000093c3bc210 */ /* 0x000fe40001ffe4ff */
[----:B------:R-:W-:Y:S01]  /*1990*/  @!P2 IMAD R55, R33, R15, R8 ;  /* 0x0000000f2137a224 */ /* 0x000fe200078e0208 */
[----:B------:R-:W-:Y:S02]  /*19a0*/  MOV R8, RZ ;  /* 0x000000ff00087202 */ /* 0x000fe40000000f00 */
[----:B--2---:R-:W-:-:S04]  /*19b0*/  @!P2 MOV R30, R72 ;  /* 0x00000048001ea202 */ /* 0x004fc80000000f00 */
[----:B------:R-:W2:Y:S01]  /*19c0*/  @!P4 LDG.E R8, desc[UR12][R58.64] ;  /* 0x0000000c3a08c981 */ /* 0x000ea2000c1e1900 */
[----:B------:R-:W-:Y:S02]  /*19d0*/  @!P2 MOV R31, R75 ;  /* 0x0000004b001fa202 */ /* 0x000fe40000000f00 */
[----:B------:R-:W-:Y:S02]  /*19e0*/  @!P5 IADD3 R57, PT, PT, R57, R63, RZ ;  /* 0x0000003f3939d210 */ /* 0x000fe40007ffe0ff */
[C---:B------:R-:W-:Y:S01]  /*19f0*/  @!P5 SHF.L.U32 R9, R56.reuse, 0x1, RZ ;  /* 0x000000013809d819 */ /* 0x040fe200000006ff */
[----:B------:R-:W-:Y:S01]  /*1a00*/  @!P2 IMAD.WIDE.U32 R14, R33, R14, R30 ;  /* 0x0000000e210ea225 */ /* 0x000fe200078e001e */
[----:B------:R-:W-:Y:S02]  /*1a10*/  @!P5 SHF.L.U64.HI R56, R56, 0x1, R57 ;  /* 0x000000013838d819 */ /* 0x000fe40000010239 */
[C---:B------:R-:W-:Y:S02]  /*1a20*/  @!P5 IADD3 R16, P3, PT, R9.reuse, R16, RZ ;  /* 0x000000100910d210 */ /* 0x040fe40007f7e0ff */
[----:B0-----:R-:W-:-:S02]  /*1a30*/  @!P5 IADD3 R20, P4, PT, R9, R20, RZ ;  /* 0x000000140914d210 */ /* 0x001fc40007f9e0ff */
[----:B------:R-:W-:Y:S02]  /*1a40*/  @!P2 IADD3 R15, PT, PT, R15, R55, RZ ;  /* 0x000000370f0fa210 */ /* 0x000fe40007ffe0ff */
[----:B------:R-:W-:Y:S02]  /*1a50*/  @!P2 SHF.L.U32 R31, R14, 0x1, RZ ;  /* 0x000000010e1fa819 */ /* 0x000fe400000006ff */
[C---:B------:R-:W-:Y:S02]  /*1a60*/  @!P5 IADD3.X R17, PT, PT, R56.reuse, R17, RZ, P3, !PT ;  /* 0x000000113811d210 */ /* 0x040fe40001ffe4ff */
[----:B------:R-:W-:Y:S02]  /*1a70*/  @!P5 IADD3.X R21, PT, PT, R56, R21, RZ, P4, !PT ;  /* 0x000000153815d210 */ /* 0x000fe400027fe4ff */
[----:B------:R-:W-:Y:S02]  /*1a80*/  @!P2 SHF.L.U64.HI R14, R14, 0x1, R15 ;  /* 0x000000010e0ea819 */ /* 0x000fe4000001020f */
[----:B-1----:R-:W-:-:S02]  /*1a90*/  @!P2 IADD3 R56, P3, PT, R31, R12, RZ ;  /* 0x0000000c1f38a210 */ /* 0x002fc40007f7e0ff */
[----:B---3--:R-:W-:Y:S01]  /*1aa0*/  @!P2 IADD3 R30, P4, PT, R31, R10, RZ ;  /* 0x0000000a1f1ea210 */ /* 0x008fe20007f9e0ff */
[----:B------:R-:W-:Y:S01]  /*1ab0*/  HFMA2 R9, -RZ, RZ, 0, 0 ;  /* 0x00000000ff097431 */ /* 0x000fe200000001ff */
[C---:B------:R-:W-:Y:S02]  /*1ac0*/  @!P2 IADD3.X R57, PT, PT, R14.reuse, R13, RZ, P3, !PT ;  /* 0x0000000d0e39a210 */ /* 0x040fe40001ffe4ff */
[----:B------:R-:W-:Y:S02]  /*1ad0*/  CS2R R12, SRZ ;  /* 0x00000000000c7805 */ /* 0x000fe4000001ff00 */
[----:B------:R-:W-:Y:S02]  /*1ae0*/  @!P2 IADD3.X R31, PT, PT, R14, R11, RZ, P4, !PT ;  /* 0x0000000b0e1fa210 */ /* 0x000fe400027fe4ff */
[----:B------:R-:W-:Y:S02]  /*1af0*/  CS2R R10, SRZ ;  /* 0x00000000000a7805 */ /* 0x000fe4000001ff00 */
[----:B------:R-:W-:-:S02]  /*1b00*/  MOV R33, RZ ;  /* 0x000000ff00217202 */ /* 0x000fc40000000f00 */
[----:B------:R-:W-:Y:S01]  /*1b10*/  CS2R R14, SRZ ;  /* 0x00000000000e7805 */ /* 0x000fe2000001ff00 */
[----:B------:R-:W3:Y:S04]  /*1b20*/  @!P5 LDG.E R9, desc[UR12][R16.64] ;  /* 0x0000000c1009d981 */ /* 0x000ee8000c1e1900 */
[----:B------:R-:W3:Y:S04]  /*1b30*/  @!P5 LDG.E R10, desc[UR12][R20.64] ;  /* 0x0000000c140ad981 */ /* 0x000ee8000c1e1900 */
[----:B------:R-:W3:Y:S04]  /*1b40*/  @!P2 LDG.E R11, desc[UR12][R56.64] ;  /* 0x0000000c380ba981 */ /* 0x000ee8000c1e1900 */
[----:B------:R-:W3:Y:S04]  /*1b50*/  @!P2 LDG.E R12, desc[UR12][R30.64] ;  /* 0x0000000c1e0ca981 */ /* 0x000ee8000c1e1900 */
[----:B------:R0:W5:Y:S04]  /*1b60*/  @!P1 LDG.E R33, desc[UR12][R24.64] ;  /* 0x0000000c18219981 */ /* 0x000168000c1e1900 */
[----:B------:R0:W5:Y:S04]  /*1b70*/  @P6 LDG.E.64 R14, desc[UR12][R26.64] ;  /* 0x0000000c1a0e6981 */ /* 0x000168000c1e1b00 */
[----:B------:R0:W5:Y:S04]  /*1b80*/  LDG.E.64 R16, desc[UR12][R28.64] ;  /* 0x0000000c1c107981 */ /* 0x000168000c1e1b00 */
[----:B------:R0:W5:Y:S01]  /*1b90*/  @!P0 LDG.E R13, desc[UR12][R22.64] ;  /* 0x0000000c160d8981 */ /* 0x000162000c1e1900 */
[----:B------:R-:W-:Y:S01]  /*1ba0*/  UISETP.NE.AND UP1, UPT, UR9, URZ, UPT ;  /* 0x000000ff0900728c */ /* 0x000fe2000bf25270 */
[----:B------:R-:W-:-:S02]  /*1bb0*/  PRMT R69, R52, 0x7632, R69 ;  /* 0x0000763234457816 */ /* 0x000fc40000000045 */
[----:B------:R-:W-:Y:S02]  /*1bc0*/  PRMT R70, R51, 0x7632, R70 ;  /* 0x0000763233467816 */ /* 0x000fe40000000046 */
[----:B------:R-:W-:Y:S02]  /*1bd0*/  PRMT R67, R50, 0x7632, R67 ;  /* 0x0000763232437816 */ /* 0x000fe40000000043 */
[----:B------:R-:W-:Y:S01]  /*1be0*/  PRMT R68, R49, 0x7632, R68 ;  /* 0x0000763231447816 */ /* 0x000fe20000000044 */
[----:B------:R-:W-:Y:S01]  /*1bf0*/  UMOV UR14, 0x3f800000 ;  /* 0x3f800000000e7882 */ /* 0x000fe20000000000 */
[----:B------:R-:W-:-:S13]  /*1c00*/  R2UR UR11, R18 ;  /* 0x00000000120b72ca */ /* 0x000fda00000e0000 */
[----:B------:R-:W-:-:S05]  /*1c10*/  MOV R18, UR11 ;  /* 0x0000000b00127c02 */ /* 0x000fca0008000f00 */
[----:B------:R-:W-:-:S05]  /*1c20*/  FFMA.FTZ R19, -R18, UR11, R19 ;  /* 0x0000000b12137c23 */ /* 0x000fca0008010113 */
[----:B------:R-:W-:-:S13]  /*1c30*/  FSETP.GTU.FTZ.AND P0, PT, R19, RZ, PT ;  /* 0x000000ff1300720b */ /* 0x000fda0003f1c000 */
[----:B------:R-:W-:-:S05]  /*1c40*/  VOTEU.ANY UP0, P0 ;  /* 0x0000000000ff7886 */ /* 0x000fca0000000100 */
[----:B------:R-:W1:Y:S01]  /*1c50*/  @UP0 LDCU UR6, c[0x0][0x3c0] ;  /* 0x00007800ff0607ac */ /* 0x000e620008000800 */
[----:B------:R-:W-:-:S13]  /*1c60*/  PLOP3.LUT P0, PT, PT, PT, UP0, 0x80, 0x8 ;  /* 0x000000000008781c */ /* 0x000fda0003f0f008 */
[----:B-1----:R-:W-:-:S06]  /*1c70*/  @P0 FADD.FTZ R18, R19, UR6 ;  /* 0x0000000613120e21 */ /* 0x002fcc0008010000 */
[----:B------:R-:W1:Y:S01]  /*1c80*/  @P0 MUFU.RSQ R18, R18 ;  /* 0x0000001200120308 */ /* 0x000e620000001400 */
[----:B------:R-:W-:Y:S02]  /*1c90*/  PRMT R64, R3, 0x7632, R64 ;  /* 0x0000763203407816 */ /* 0x000fe40000000040 */
[----:B------:R-:W-:Y:S02]  /*1ca0*/  PRMT R65, R4, 0x7632, R65 ;  /* 0x0000763204417816 */ /* 0x000fe40000000041 */
[----:B------:R-:W-:Y:S02]  /*1cb0*/  PRMT R62, R5, 0x7632, R62 ;  /* 0x00007632053e7816 */ /* 0x000fe4000000003e */
[----:B-1----:R-:W-:Y:S02]  /*1cc0*/  @P0 R2UR UR6, R18 ;  /* 0x00000000120602ca */ /* 0x002fe400000e0000 */
[----:B------:R-:W-:Y:S02]  /*1cd0*/  PRMT R66, R32, 0x7632, R66 ;  /* 0x0000763220427816 */ /* 0x000fe40000000042 */
[----:B------:R-:W-:-:S09]  /*1ce0*/  PRMT R63, R6, 0x7632, R63 ;  /* 0x00007632063f7816 */ /* 0x000fd2000000003f */
[----:B------:R-:W-:Y:S01]  /*1cf0*/  @UP0 UMOV UR14, UR6 ;  /* 0x00000006000e0c82 */ /* 0x000fe20008000000 */
[----:B----4-:R-:W-:Y:S02]  /*1d00*/  PRMT R60, R7, 0x7632, R60 ;  /* 0x00007632073c7816 */ /* 0x010fe4000000003c */
[----:B--2---:R-:W-:Y:S02]  /*1d10*/  PRMT R61, R8, 0x7632, R61 ;  /* 0x00007632083d7816 */ /* 0x004fe4000000003d */
[----:B---3--:R-:W-:Y:S02]  /*1d20*/  PRMT R58, R9, 0x7632, R58 ;  /* 0x00007632093a7816 */ /* 0x008fe4000000003a */
[----:B------:R-:W-:Y:S02]  /*1d30*/  PRMT R59, R10, 0x7632, R59 ;  /* 0x000076320a3b7816 */ /* 0x000fe4000000003b */
[----:B------:R-:W-:Y:S02]  /*1d40*/  PRMT R56, R11, 0x7632, R56 ;  /* 0x000076320b387816 */ /* 0x000fe40000000038 */
[----:B------:R-:W-:Y:S01]  /*1d50*/  PRMT R57, R12, 0x7632, R57 ;  /* 0x000076320c397816 */ /* 0x000fe20000000039 */
[----:B0-----:R-:W-:Y:S06]  /*1d60*/  BRA.U UP1, `(.L_x_96) ;  /* 0x0000001101c87547 */ /* 0x001fec000b800000 */
[----:B------:R-:W-:Y:S02]  /*1d70*/  SHF.L.U32 R20, R52, 0x10, RZ ;  /* 0x0000001034147819 */ /* 0x000fe400000006ff */
[----:B------:R-:W-:Y:S02]  /*1d80*/  SHF.L.U32 R21, R69, 0x10, RZ ;  /* 0x0000001045157819 */ /* 0x000fe400000006ff */
[----:B------:R-:W-:Y:S01]  /*1d90*/  SHF.L.U32 R19, R51, 0x10, RZ ;  /* 0x0000001033137819 */ /* 0x000fe200000006ff */
[----:B------:R-:W-:Y:S01]  /*1da0*/  FADD.FTZ R20, R20, -UR11 ;  /* 0x8000000b14147e21 */ /* 0x000fe20008010000 */
[----:B------:R-:W-:Y:S01]  /*1db0*/  SHF.L.U32 R18, R70, 0x10, RZ ;  /* 0x0000001046127819 */ /* 0x000fe200000006ff */
[----:B------:R-:W-:Y:S01]  /*1dc0*/  FADD.FTZ R21, R21, -UR11 ;  /* 0x8000000b15157e21 */ /* 0x000fe20008010000 */
[----:B------:R-:W-:Y:S01]  /*1dd0*/  SHF.L.U32 R26, R50, 0x10, RZ ;  /* 0x00000010321a7819 */ /* 0x000fe200000006ff */
[----:B-----5:R-:W-:Y:S01]  /*1de0*/  FMUL.FTZ R23, R16, R19 ;  /* 0x0000001310177220 */ /* 0x020fe20000410000 */
[----:B------:R-:W-:Y:S01]  /*1df0*/  FMUL.FTZ R20, R20, UR14 ;  /* 0x0000000e14147c20 */ /* 0x000fe20008410000 */
[----:B------:R-:W-:Y:S01]  /*1e00*/  FMUL.FTZ R22, R17, R18 ;  /* 0x0000001211167220 */ /* 0x000fe20000410000 */
[----:B------:R-:W-:Y:S01]  /*1e10*/  FMUL.FTZ R21, R21, UR14 ;  /* 0x0000000e15157c20 */ /* 0x000fe20008410000 */
[----:B------:R-:W-:Y:S01]  /*1e20*/  FADD.FTZ R25, RZ, R23 ;  /* 0x00000017ff197221 */ /* 0x000fe20000010000 */
[----:B------:R-:W-:Y:S01]  /*1e30*/  FFMA.FTZ R24, R20, R23, RZ ;  /* 0x0000001714187223 */ /* 0x000fe200000100ff */
[----:B------:R-:W-:Y:S01]  /*1e40*/  SHF.L.U32 R27, R49, 0x10, RZ ;  /* 0x00000010311b7819 */ /* 0x000fe200000006ff */
[----:B------:R-:W-:Y:S01]  /*1e50*/  FADD.FTZ R26, R26, -UR11 ;  /* 0x8000000b1a1a7e21 */ /* 0x000fe20008010000 */
[----:B------:R-:W-:Y:S01]  /*1e60*/  FADD.FTZ R25, R22, R25 ;  /* 0x0000001916197221 */ /* 0x000fe20000010000 */
[----:B------:R-:W-:Y:S01]  /*1e70*/  FFMA.FTZ R23, R21, R22, R24 ;  /* 0x0000001615177223 */ /* 0x000fe20000010018 */
[----:B------:R-:W-:Y:S01]  /*1e80*/  FFMA.FTZ R22, R19, R20, RZ ;  /* 0x0000001413167223 */ /* 0x000fe200000100ff */
[----:B------:R-:W-:Y:S01]  /*1e90*/  FMUL.FTZ R26, R26, UR14 ;  /* 0x0000000e1a1a7c20 */ /* 0x000fe20008410000 */
[----:B------:R-:W-:Y:S01]  /*1ea0*/  FMUL.FTZ R28, R16, R27 ;  /* 0x0000001b101c7220 */ /* 0x000fe20000410000 */
[----:B------:R-:W-:Y:S01]  /*1eb0*/  SHF.L.U32 R24, R67, 0x10, RZ ;  /* 0x0000001043187819 */ /* 0x000fe200000006ff */
[----:B------:R-:W-:Y:S01]  /*1ec0*/  FADD.FTZ R20, RZ, R19 ;  /* 0x00000013ff147221 */ /* 0x000fe20000010000 */
[----:B------:R-:W-:Y:S01]  /*1ed0*/  FFMA.FTZ R19, R27, R26, R22 ;  /* 0x0000001a1b137223 */ /* 0x000fe20000010016 */
[----:B------:R-:W-:Y:S01]  /*1ee0*/  FADD.FTZ R22, R25, R28 ;  /* 0x0000001c19167221 */ /* 0x000fe20000010000 */
[----:B------:R-:W-:Y:S01]  /*1ef0*/  FFMA.FTZ R23, R26, R28, R23 ;  /* 0x0000001c1a177223 */ /* 0x000fe20000010017 */
[----:B------:R-:W-:Y:S01]  /*1f00*/  FADD.FTZ R25, R24, -UR11 ;  /* 0x8000000b18197e21 */ /* 0x000fe20008010000 */
[----:B------:R-:W-:Y:S01]  /*1f10*/  SHF.L.U32 R24, R68, 0x10, RZ ;  /* 0x0000001044187819 */ /* 0x000fe200000006ff */
[----:B------:R-:W-:Y:S01]  /*1f20*/  FADD.FTZ R20, R27, R20 ;  /* 0x000000141b147221 */ /* 0x000fe20000010000 */
[----:B------:R-:W-:Y:S01]  /*1f30*/  FFMA.FTZ R21, R18, R21, RZ ;  /* 0x0000001512157223 */ /* 0x000fe200000100ff */
[----:B------:R-:W-:Y:S01]  /*1f40*/  FADD.FTZ R27, RZ, R18 ;  /* 0x00000012ff1b7221 */ /* 0x000fe20000010000 */
[----:B------:R-:W-:Y:S01]  /*1f50*/  FMUL.FTZ R26, R25, UR14 ;  /* 0x0000000e191a7c20 */ /* 0x000fe20008410000 */
[C---:B------:R-:W-:Y:S01]  /*1f60*/  SHF.L.U32 R28, R48.reuse, 0x10, RZ ;  /* 0x00000010301c7819 */ /* 0x040fe200000006ff */
[----:B------:R-:W-:Y:S01]  /*1f70*/  FMUL.FTZ R25, R17, R24 ;  /* 0x0000001811197220 */ /* 0x000fe20000410000 */
[----:B------:R-:W-:Y:S01]  /*1f80*/  PRMT R29, R48, 0x7632, R29 ;  /* 0x00007632301d7816 */ /* 0x000fe2000000001d */
[C---:B------:R-:W-:Y:S01]  /*1f90*/  FADD.FTZ R18, R24.reuse, R27 ;  /* 0x0000001b18127221 */ /* 0x040fe20000010000 */
[----:B------:R-:W-:Y:S01]  /*1fa0*/  FFMA.FTZ R21, R24, R26, R21 ;  /* 0x0000001a18157223 */ /* 0x000fe20000010015 */
[----:B------:R-:W-:Y:S01]  /*1fb0*/  SHF.L.U32 R24, R47, 0x10, RZ ;  /* 0x000000102f187819 */ /* 0x000fe200000006ff */
[----:B------:R-:W-:Y:S01]  /*1fc0*/  FFMA.FTZ R23, R26, R25, R23 ;  /* 0x000000191a177223 */ /* 0x000fe20000010017 */
[----:B------:R-:W-:Y:S01]  /*1fd0*/  FADD.FTZ R28, R28, -UR11 ;  /* 0x8000000b1c1c7e21 */ /* 0x000fe20008010000 */
[----:B------:R-:W-:Y:S01]  /*1fe0*/  SHF.L.U32 R27, R29, 0x10, RZ ;  /* 0x000000101d1b7819 */ /* 0x000fe200000006ff */
[----:B------:R-:W-:Y:S01]  /*1ff0*/  FADD.FTZ R22, R25, R22 ;  /* 0x0000001619167221 */ /* 0x000fe20000010000 */
[----:B------:R-:W-:Y:S01]  /*2000*/  PRMT R26, R47, 0x7632, R26 ;  /* 0x000076322f1a7816 */ /* 0x000fe2000000001a */
[----:B------:R-:W-:Y:S01]  /*2010*/  FMUL.FTZ R25, R16, R24 ;  /* 0x0000001810197220 */ /* 0x000fe20000410000 */
[----:B------:R-:W-:Y:S01]  /*2020*/  FMUL.FTZ R28, R28, UR14 ;  /* 0x0000000e1c1c7c20 */ /* 0x000fe20008410000 */
[----:B------:R-:W-:Y:S01]  /*2030*/  FADD.FTZ R27, R27, -UR11 ;  /* 0x8000000b1b1b7e21 */ /* 0x000fe20008010000 */
[----:B------:R-:W-:Y:S01]  /*2040*/  SHF.L.U32 R26, R26, 0x10, RZ ;  /* 0x000000101a1a7819 */ /* 0x000fe200000006ff */
[----:B------:R-:W-:Y:S01]  /*2050*/  FADD.FTZ R22, R22, R25 ;  /* 0x0000001916167221 */ /* 0x000fe20000010000 */
[----:B------:R-:W-:Y:S01]  /*2060*/  FADD.FTZ R20, R20, R24 ;  /* 0x0000001814147221 */ /* 0x000fe20000010000 */
[----:B------:R-:W-:Y:S01]  /*2070*/  FFMA.FTZ R19, R24, R28, R19 ;  /* 0x0000001c18137223 */ /* 0x000fe20000010013 */
[----:B------:R-:W-:Y:S01]  /*2080*/  FFMA.FTZ R25, R28, R25, R23 ;  /* 0x000000191c197223 */ /* 0x000fe20000010017 */
[----:B------:R-:W-:Y:S01]  /*2090*/  FMUL.FTZ R24, R27, UR14 ;  /* 0x0000000e1b187c20 */ /* 0x000fe20008410000 */
[----:B------:R-:W-:Y:S01]  /*20a0*/  FMUL.FTZ R23, R17, R26 ;  /* 0x0000001a11177220 */ /* 0x000fe20000410000 */
[----:B------:R-:W-:Y:S01]  /*20b0*/  PRMT R28, R46, 0x7632, R28 ;  /* 0x000076322e1c7816 */ /* 0x000fe2000000001c */
[----:B------:R-:W-:Y:S01]  /*20c0*/  FADD.FTZ R18, R18, R26 ;  /* 0x0000001a12127221 */ /* 0x000fe20000010000 */
[----:B------:R-:W-:Y:S01]  /*20d0*/  SHF.L.U32 R27, R46, 0x10, RZ ;  /* 0x000000102e1b7819 */ /* 0x000fe200000006ff */
[----:B------:R-:W-:Y:S01]  /*20e0*/  FADD.FTZ R22, R23, R22 ;  /* 0x0000001617167221 */ /* 0x000fe20000010000 */
[----:B------:R-:W-:Y:S01]  /*20f0*/  FFMA.FTZ R25, R24, R23, R25 ;  /* 0x0000001718197223 */ /* 0x000fe20000010019 */
[----:B------:R-:W-:Y:S01]  /*2100*/  SHF.L.U32 R23, R28, 0x10, RZ ;  /* 0x000000101c177819 */ /* 0x000fe200000006ff */
[----:B------:R-:W-:Y:S01]  /*2110*/  FFMA.FTZ R21, R26, R24, R21 ;  /* 0x000000181a157223 */ /* 0x000fe20000010015 */
[----:B------:R-:W-:Y:S01]  /*2120*/  FADD.FTZ R27, R27, -UR11 ;  /* 0x8000000b1b1b7e21 */ /* 0x000fe20008010000 */
[----:B------:R-:W-:-:S02]  /*2130*/  SHF.L.U32 R26, R45, 0x10, RZ ;  /* 0x000000102d1a7819 */ /* 0x000fc400000006ff */
[----:B------:R-:W-:Y:S01]  /*2140*/  PRMT R24, R45, 0x7632, R24 ;  /* 0x000076322d187816 */ /* 0x000fe20000000018 */
[----:B------:R-:W-:Y:S01]  /*2150*/  FADD.FTZ R23, R23, -UR11 ;  /* 0x8000000b17177e21 */ /* 0x000fe20008010000 */
[----:B------:R-:W-:Y:S01]  /*2160*/  FMUL.FTZ R28, R27, UR14 ;  /* 0x0000000e1b1c7c20 */ /* 0x000fe20008410000 */
[----:B------:R-:W-:Y:S01]  /*2170*/  FMUL.FTZ R27, R16, R26 ;  /* 0x0000001a101b7220 */ /* 0x000fe20000410000 */
[----:B------:R-:W-:Y:S01]  /*2180*/  SHF.L.U32 R24, R24, 0x10, RZ ;  /* 0x0000001018187819 */ /* 0x000fe200000006ff */
[----:B------:R-:W-:Y:S01]  /*2190*/  FMUL.FTZ R23, R23, UR14 ;  /* 0x0000000e17177c20 */ /* 0x000fe20008410000 */
[----:B------:R-:W-:Y:S01]  /*21a0*/  FADD.FTZ R20, R20, R26 ;  /* 0x0000001a14147221 */ /* 0x000fe20000010000 */
[----:B------:R-:W-:Y:S01]  /*21b0*/  FFMA.FTZ R19, R26, R28, R19 ;  /* 0x0000001c1a137223 */ /* 0x000fe20000010013 */
[----:B------:R-:W-:Y:S01]  /*21c0*/  SHF.L.U32 R26, R44, 0x10, RZ ;  /* 0x000000102c1a7819 */ /* 0x000fe200000006ff */
[----:B------:R-:W-:Y:S01]  /*21d0*/  FFMA.FTZ R28, R28, R27, R25 ;  /* 0x0000001b1c1c7223 */ /* 0x000fe20000010019 */
[----:B------:R-:W-:Y:S01]  /*21e0*/  PRMT R29, R44, 0x7632, R29 ;  /* 0x000076322c1d7816 */ /* 0x000fe2000000001d */
[----:B------:R-:W-:Y:S01]  /*21f0*/  FADD.FTZ R18, R18, R24 ;  /* 0x0000001812127221 */ /* 0x000fe20000010000 */
[----:B------:R-:W-:Y:S01]  /*2200*/  FFMA.FTZ R21, R24, R23, R21 ;  /* 0x0000001718157223 */ /* 0x000fe20000010015 */
[----:B------:R-:W-:Y:S01]  /*2210*/  FMUL.FTZ R25, R17, R24 ;  /* 0x0000001811197220 */ /* 0x000fe20000410000 */
[----:B------:R-:W-:Y:S01]  /*2220*/  FADD.FTZ R22, R22, R27 ;  /* 0x0000001b16167221 */ /* 0x000fe20000010000 */
[----:B------:R-:W-:Y:S01]  /*2230*/  SHF.L.U32 R24, R43, 0x10, RZ ;  /* 0x000000102b187819 */ /* 0x000fe200000006ff */
[----:B------:R-:W-:Y:S01]  /*2240*/  FADD.FTZ R27, R26, -UR11 ;  /* 0x8000000b1a1b7e21 */ /* 0x000fe20008010000 */
[----:B------:R-:W-:Y:S01]  /*2250*/  SHF.L.U32 R26, R29, 0x10, RZ ;  /* 0x000000101d1a7819 */ /* 0x000fe200000006ff */
[----:B------:R-:W-:Y:S01]  /*2260*/  FADD.FTZ R22, R25, R22 ;  /* 0x0000001619167221 */ /* 0x000fe20000010000 */
[----:B------:R-:W-:Y:S01]  /*2270*/  FFMA.FTZ R28, R23, R25, R28 ;  /* 0x00000019171c7223 */ /* 0x000fe2000001001c */
[----:B------:R-:W-:Y:S01]  /*2280*/  PRMT R29, R43, 0x7632, R29 ;  /* 0x000076322b1d7816 */ /* 0x000fe2000000001d */
[----:B------:R-:W-:Y:S01]  /*2290*/  FMUL.FTZ R25, R16, R24 ;  /* 0x0000001810197220 */ /* 0x000fe20000410000 */
[----:B------:R-:W-:Y:S01]  /*22a0*/  FMUL.FTZ R27, R27, UR14 ;  /* 0x0000000e1b1b7c20 */ /* 0x000fe20008410000 */
[----:B------:R-:W-:Y:S01]  /*22b0*/  FADD.FTZ R23, R26, -UR11 ;  /* 0x8000000b1a177e21 */ /* 0x000fe20008010000 */
[----:B------:R-:W-:Y:S01]  /*22c0*/  SHF.L.U32 R26, R29, 0x10, RZ ;  /* 0x000000101d1a7819 */ /* 0x000fe200000006ff */
[----:B------:R-:W-:Y:S01]  /*22d0*/  FADD.FTZ R22, R22, R25 ;  /* 0x0000001916167221 */ /* 0x000fe20000010000 */
[----:B------:R-:W-:Y:S01]  /*22e0*/  FFMA.FTZ R19, R24, R27, R19 ;  /* 0x0000001b18137223 */ /* 0x000fe20000010013 */
[----:B------:R-:W-:Y:S01]  /*22f0*/  FFMA.FTZ R25, R27, R25, R28 ;  /* 0x000000191b197223 */ /* 0x000fe2000001001c */
[----:B------:R-:W-:Y:S01]  /*2300*/  SHF.L.U32 R27, R42, 0x10, RZ ;  /* 0x000000102a1b7819 */ /* 0x000fe200000006ff */
[----:B------:R-:W-:Y:S01]  /*2310*/  FADD.FTZ R20, R20, R24 ;  /* 0x0000001814147221 */ /* 0x000fe20000010000 */
[----:B------:R-:W-:Y:S01]  /*2320*/  FMUL.FTZ R24, R23, UR14 ;  /* 0x0000000e17187c20 */ /* 0x000fe20008410000 */
[----:B------:R-:W-:Y:S01]  /*2330*/  FMUL.FTZ R23, R17, R26 ;  /* 0x0000001a11177220 */ /* 0x000fe20000410000 */
[----:B------:R-:W-:Y:S01]  /*2340*/  PRMT R28, R42, 0x7632, R28 ;  /* 0x000076322a1c7816 */ /* 0x000fe2000000001c */
[----:B------:R-:W-:Y:S01]  /*2350*/  FADD.FTZ R27, R27, -UR11 ;  /* 0x8000000b1b1b7e21 */ /* 0x000fe20008010000 */
[----:B------:R-:W-:Y:S01]  /*2360*/  FADD.FTZ R18, R18, R26 ;  /* 0x0000001a12127221 */ /* 0x000fe20000010000 */
[----:B------:R-:W-:Y:S01]  /*2370*/  FFMA.FTZ R21, R26, R24, R21 ;  /* 0x000000181a157223 */ /* 0x000fe20000010015 */
[----:B------:R-:W-:Y:S01]  /*2380*/  FADD.FTZ R22, R23, R22 ;  /* 0x0000001617167221 */ /* 0x000fe20000010000 */
[----:B------:R-:W-:Y:S01]  /*2390*/  FFMA.FTZ R25, R24, R23, R25 ;  /* 0x0000001718197223 */ /* 0x000fe20000010019 */
[----:B------:R-:W-:-:S02]  /*23a0*/  SHF.L.U32 R26, R41, 0x10, RZ ;  /* 0x00000010291a7819 */ /* 0x000fc400000006ff */
[----:B------:R-:W-:Y:S01]  /*23b0*/  SHF.L.U32 R23, R28, 0x10, RZ ;  /* 0x000000101c177819 */ /* 0x000fe200000006ff */
[----:B------:R-:W-:Y:S01]  /*23c0*/  FMUL.FTZ R28, R27, UR14 ;  /* 0x0000000e1b1c7c20 */ /* 0x000fe20008410000 */
[----:B------:R-:W-:Y:S01]  /*23d0*/  PRMT R24, R41, 0x7632, R24 ;  /* 0x0000763229187816 */ /* 0x000fe20000000018 */
[----:B------:R-:W-:Y:S01]  /*23e0*/  FMUL.FTZ R27, R16, R26 ;  /* 0x0000001a101b7220 */ /* 0x000fe20000410000 */
[----:B------:R-:W-:Y:S01]  /*23f0*/  FADD.FTZ R20, R20, R26 ;  /* 0x0000001a14147221 */ /* 0x000fe20000010000 */
[----:B------:R-:W-:Y:S01]  /*2400*/  FFMA.FTZ R19, R26, R28, R19 ;  /* 0x0000001c1a137223 */ /* 0x000fe20000010013 */
[----:B------:R-:W-:Y:S01]  /*2410*/  FADD.FTZ R23, R23, -UR11 ;  /* 0x8000000b17177e21 */ /* 0x000fe20008010000 */
[----:B------:R-:W-:Y:S01]  /*2420*/  SHF.L.U32 R26, R40, 0x10, RZ ;  /* 0x00000010281a7819 */ /* 0x000fe200000006ff */
[----:B------:R-:W-:Y:S01]  /*2430*/  FADD.FTZ R22, R22, R27 ;  /* 0x0000001b16167221 */ /* 0x000fe20000010000 */
[----:B------:R-:W-:Y:S01]  /*2440*/  SHF.L.U32 R24, R24, 0x10, RZ ;  /* 0x0000001018187819 */ /* 0x000fe200000006ff */
[----:B------:R-:W-:Y:S01]  /*2450*/  FMUL.FTZ R23, R23, UR14 ;  /* 0x0000000e17177c20 */ /* 0x000fe20008410000 */
[----:B------:R-:W-:Y:S01]  /*2460*/  PRMT R29, R40, 0x7632, R29 ;  /* 0x00007632281d7816 */ /* 0x000fe2000000001d */
[----:B------:R-:W-:Y:S01]  /*2470*/  FFMA.FTZ R28, R28, R27, R25 ;  /* 0x0000001b1c1c7223 */ /* 0x000fe20000010019 */
[----:B------:R-:W-:Y:S01]  /*2480*/  FADD.FTZ R27, R26, -UR11 ;  /* 0x8000000b1a1b7e21 */ /* 0x000fe20008010000 */
[----:B------:R-:W-:Y:S01]  /*2490*/  FMUL.FTZ R25, R17, R24 ;  /* 0x0000001811197220 */ /* 0x000fe20000410000 */
[----:B------:R-:W-:Y:S01]  /*24a0*/  SHF.L.U32 R26, R29, 0x10, RZ ;  /* 0x000000101d1a7819 */ /* 0x000fe200000006ff */
[----:B------:R-:W-:Y:S01]  /*24b0*/  FADD.FTZ R18, R18, R24 ;  /* 0x0000001812127221 */ /* 0x000fe20000010000 */
[----:B------:R-:W-:Y:S01]  /*24c0*/  FFMA.FTZ R21, R24, R23, R21 ;  /* 0x0000001718157223 */ /* 0x000fe20000010015 */
[----:B------:R-:W-:Y:S01]  /*24d0*/  SHF.L.U32 R24, R39, 0x10, RZ ;  /* 0x0000001027187819 */ /* 0x000fe200000006ff */
[----:B------:R-:W-:Y:S01]  /*24e0*/  FFMA.FTZ R28, R23, R25, R28 ;  /* 0x00000019171c7223 */ /* 0x000fe2000001001c */
[----:B------:R-:W-:Y:S01]  /*24f0*/  PRMT R29, R39, 0x7632, R29 ;  /* 0x00007632271d7816 */ /* 0x000fe2000000001d */
[----:B------:R-:W-:Y:S01]  /*2500*/  FMUL.FTZ R27, R27, UR14 ;  /* 0x0000000e1b1b7c20 */ /* 0x000fe20008410000 */
[----:B------:R-:W-:Y:S01]  /*2510*/  FADD.FTZ R23, R26, -UR11 ;  /* 0x8000000b1a177e21 */ /* 0x000fe20008010000 */
[----:B------:R-:W-:Y:S01]  /*2520*/  FADD.FTZ R22, R25, R22 ;  /* 0x0000001619167221 */ /* 0x000fe20000010000 */
[----:B------:R-:W-:Y:S01]  /*2530*/  FMUL.FTZ R25, R16, R24 ;  /* 0x0000001810197220 */ /* 0x000fe20000410000 */
[----:B------:R-:W-:Y:S01]  /*2540*/  SHF.L.U32 R26, R29, 0x10, RZ ;  /* 0x000000101d1a7819 */ /* 0x000fe200000006ff */
[----:B------:R-:W-:Y:S01]  /*2550*/  FADD.FTZ R20, R20, R24 ;  /* 0x0000001814147221 */ /* 0x000fe20000010000 */
[----:B------:R-:W-:Y:S01]  /*2560*/  FFMA.FTZ R19, R24, R27, R19 ;  /* 0x0000001b18137223 */ /* 0x000fe20000010013 */
[----:B------:R-:W-:Y:S01]  /*2570*/  FMUL.FTZ R24, R23, UR14 ;  /* 0x0000000e17187c20 */ /* 0x000fe20008410000 */
[----:B------:R-:W-:Y:S01]  /*2580*/  SHF.L.U32 R23, R38, 0x10, RZ ;  /* 0x0000001026177819 */ /* 0x000fe200000006ff */
[----:B------:R-:W-:Y:S01]  /*2590*/  FADD.FTZ R30, R22, R25 ;  /* 0x00000019161e7221 */ /* 0x000fe20000010000 */
[--C-:B------:R-:W-:Y:S01]  /*25a0*/  FFMA.FTZ R27, R27, R25, R28.reuse ;  /* 0x000000191b1b7223 */ /* 0x100fe2000001001c */
[----:B------:R-:W-:Y:S01]  /*25b0*/  FMUL.FTZ R25, R17, R26 ;  /* 0x0000001a11197220 */ /* 0x000fe20000410000 */
[----:B------:R-:W-:Y:S01]  /*25c0*/  PRMT R28, R38, 0x7632, R28 ;  /* 0x00007632261c7816 */ /* 0x000fe2000000001c */
[----:B------:R-:W-:Y:S01]  /*25d0*/  FADD.FTZ R18, R18, R26 ;  /* 0x0000001a12127221 */ /* 0x000fe20000010000 */
[----:B------:R-:W-:Y:S01]  /*25e0*/  FFMA.FTZ R21, R26, R24, R21 ;  /* 0x000000181a157223 */ /* 0x000fe20000010015 */
[----:B------:R-:W-:Y:S01]  /*25f0*/  SHF.L.U32 R22, R37, 0x10, RZ ;  /* 0x0000001025167819 */ /* 0x000fe200000006ff */
[----:B------:R-:W-:Y:S01]  /*2600*/  FADD.FTZ R26, R23, -UR11 ;  /* 0x8000000b171a7e21 */ /* 0x000fe20008010000 */
[----:B------:R-:W-:Y:S01]  /*2610*/  FFMA.FTZ R27, R24, R25, R27 ;  /* 0x00000019181b7223 */ /* 0x000fe2000001001b */
[----:B------:R-:W-:Y:S01]  /*2620*/  SHF.L.U32 R24, R28, 0x10, RZ ;  /* 0x000000101c187819 */ /* 0x000fe200000006ff */
[----:B------:R-:W-:Y:S01]  /*2630*/  FADD.FTZ R23, R25, R30 ;  /* 0x0000001e19177221 */ /* 0x000fe20000010000 */
[----:B------:R-:W-:Y:S01]  /*2640*/  FMUL.FTZ R26, R26, UR14 ;  /* 0x0000000e1a1a7c20 */ /* 0x000fe20008410000 */
[----:B------:R-:W-:Y:S01]  /*2650*/  FMUL.FTZ R28, R16, R22 ;  /* 0x00000016101c7220 */ /* 0x000fe20000410000 */
[----:B------:R-:W-:Y:S01]  /*2660*/  PRMT R29, R37, 0x7632, R29 ;  /* 0x00007632251d7816 */ /* 0x000fe2000000001d */
[----:B------:R-:W-:Y:S01]  /*2670*/  FADD.FTZ R20, R20, R22 ;  /* 0x0000001614147221 */ /* 0x000fe20000010000 */
[----:B------:R-:W-:Y:S01]  /*2680*/  FADD.FTZ R25, R24, -UR11 ;  /* 0x8000000b18197e21 */ /* 0x000fe20008010000 */
[----:B------:R-:W-:Y:S01]  /*2690*/  FFMA.FTZ R22, R22, R26, R19 ;  /* 0x0000001a16167223 */ /* 0x000fe20000010013 */
[----:B------:R-:W-:Y:S01]  /*26a0*/  FADD.FTZ R19, R23, R28 ;  /* 0x0000001c17137221 */ /* 0x000fe20000010000 */
[----:B------:R-:W-:Y:S01]  /*26b0*/  SHF.L.U32 R24, R29, 0x10, RZ ;  /* 0x000000101d187819 */ /* 0x000fe200000006ff */
[--C-:B------:R-:W-:Y:S01]  /*26c0*/  FFMA.FTZ R26, R26, R28, R27.reuse ;  /* 0x0000001c1a1a7223 */ /* 0x100fe2000001001b */
[C---:B------:R-:W-:Y:S01]  /*26d0*/  SHF.L.U32 R23, R36.reuse, 0x10, RZ ;  /* 0x0000001024177819 */ /* 0x040fe200000006ff */
[----:B------:R-:W-:Y:S01]  /*26e0*/  FMUL.FTZ R25, R25, UR14 ;  /* 0x0000000e19197c20 */ /* 0x000fe20008410000 */
[----:B------:R-:W-:Y:S01]  /*26f0*/  PRMT R27, R36, 0x7632, R27 ;  /* 0x00007632241b7816 */ /* 0x000fe2000000001b */
[----:B------:R-:W-:Y:S01]  /*2700*/  FADD.FTZ R18, R18, R24 ;  /* 0x0000001812127221 */ /* 0x000fe20000010000 */
[----:B------:R-:W-:Y:S01]  /*2710*/  SHF.L.U32 R29, R35, 0x10, RZ ;  /* 0x00000010231d7819 */ /* 0x000fe200000006ff */
[----:B------:R-:W-:Y:S01]  /*2720*/  FFMA.FTZ R21, R24, R25, R21 ;  /* 0x0000001918157223 */ /* 0x000fe20000010015 */
[----:B------:R-:W-:Y:S01]  /*2730*/  FADD.FTZ R28, R23, -UR11 ;  /* 0x8000000b171c7e21 */ /* 0x000fe20008010000 */
[----:B------:R-:W-:Y:S01]  /*2740*/  FMUL.FTZ R24, R17, R24 ;  /* 0x0000001811187220 */ /* 0x000fe20000410000 */
[----:B------:R-:W-:Y:S01]  /*2750*/  SHF.L.U32 R27, R27, 0x10, RZ ;  /* 0x000000101b1b7819 */ /* 0x000fe200000006ff */
[----:B------:R-:W-:Y:S01]  /*2760*/  FADD.FTZ R20, R20, R29 ;  /* 0x0000001d14147221 */ /* 0x000fe20000010000 */
[----:B------:R-:W-:Y:S01]  /*2770*/  FMUL.FTZ R30, R28, UR14 ;  /* 0x0000000e1c1e7c20 */ /* 0x000fe20008410000 */
[----:B------:R-:W-:Y:S01]  /*2780*/  FFMA.FTZ R23, R25, R24, R26 ;  /* 0x0000001819177223 */ /* 0x000fe2000001001a */
[----:B------:R-:W-:Y:S01]  /*2790*/  PRMT R28, R35, 0x7632, R28 ;  /* 0x00007632231c7816 */ /* 0x000fe2000000001c */
[----:B------:R-:W-:Y:S01]  /*27a0*/  FADD.FTZ R27, R27, -UR11 ;  /* 0x8000000b1b1b7e21 */ /* 0x000fe20008010000 */
[----:B------:R-:W-:Y:S01]  /*27b0*/  FMUL.FTZ R26, R16, R29 ;  /* 0x0000001d101a7220 */ /* 0x000fe20000410000 */
[----:B------:R-:W-:Y:S01]  /*27c0*/  FFMA.FTZ R22, R29, R30, R22 ;  /* 0x0000001e1d167223 */ /* 0x000fe20000010016 */
[----:B------:R-:W-:Y:S01]  /*27d0*/  SHF.L.U32 R28, R28, 0x10, RZ ;  /* 0x000000101c1c7819 */ /* 0x000fe200000006ff */
[----:B------:R-:W-:Y:S01]  /*27e0*/  FADD.FTZ R19, R24, R19 ;  /* 0x0000001318137221 */ /* 0x000fe20000010000 */
[----:B------:R-:W-:Y:S01]  /*27f0*/  FMUL.FTZ R27, R27, UR14 ;  /* 0x0000000e1b1b7c20 */ /* 0x000fe20008410000 */
[--C-:B------:R-:W-:Y:S01]  /*2800*/  FFMA.FTZ R30, R30, R26, R23.reuse ;  /* 0x0000001a1e1e7223 */ /* 0x100fe20000010017 */
[----:B------:R-:W-:Y:S01]  /*2810*/  PRMT R23, R34, 0x7632, R23 ;  /* 0x0000763222177816 */ /* 0x000fe20000000017 */
[----:B------:R-:W-:Y:S01]  /*2820*/  FADD.FTZ R18, R18, R28 ;  /* 0x0000001c12127221 */ /* 0x000fe20000010000 */
[----:B------:R-:W-:Y:S01]  /*2830*/  FFMA.FTZ R21, R28, R27, R21 ;  /* 0x0000001b1c157223 */ /* 0x000fe20000010015 */
[----:B------:R-:W-:Y:S01]  /*2840*/  SHF.L.U32 R24, R34, 0x10, RZ ;  /* 0x0000001022187819 */ /* 0x000fe200000006ff */
[----:B------:R-:W-:Y:S01]  /*2850*/  FADD.FTZ R25, R19, R26 ;  /* 0x0000001a13197221 */ /* 0x000fe20000010000 */
[----:B------:R-:W-:Y:S01]  /*2860*/  FMUL.FTZ R28, R17, R28 ;  /* 0x0000001c111c7220 */ /* 0x000fe20000410000 */
[----:B------:R-:W-:-:S02]  /*2870*/  SHF.L.U32 R26, R23, 0x10, RZ ;  /* 0x00000010171a7819 */ /* 0x000fc400000006ff */
[----:B------:R-:W-:Y:S01]  /*2880*/  FADD.FTZ R24, R24, -UR11 ;  /* 0x8000000b18187e21 */ /* 0x000fe20008010000 */
[----:B------:R-:W-:Y:S01]  /*2890*/  FFMA.FTZ R19, R27, R28, R30 ;  /* 0x0000001c1b137223 */ /* 0x000fe2000001001e */
[C---:B------:R-:W-:Y:S01]  /*28a0*/  PRMT R29, R33.reuse, 0x7632, R29 ;  /* 0x00007632211d7816 */ /* 0x040fe2000000001d */
[----:B------:R-:W-:Y:S01]  /*28b0*/  FADD.FTZ R27, R26, -UR11 ;  /* 0x8000000b1a1b7e21 */ /* 0x000fe20008010000 */
[----:B------:R-:W-:Y:S01]  /*28c0*/  SHF.L.U32 R23, R33, 0x10, RZ ;  /* 0x0000001021177819 */ /* 0x000fe200000006ff */
[----:B------:R-:W-:Y:S01]  /*28d0*/  FADD.FTZ R25, R28, R25 ;  /* 0x000000191c197221 */ /* 0x000fe20000010000 */
[----:B------:R-:W-:Y:S01]  /*28e0*/  FMUL.FTZ R26, R24, UR14 ;  /* 0x0000000e181a7c20 */ /* 0x000fe20008410000 */
[----:B------:R-:W-:Y:S01]  /*28f0*/  SHF.L.U32 R28, R29, 0x10, RZ ;  /* 0x000000101d1c7819 */ /* 0x000fe200000006ff */
[----:B------:R-:W-:Y:S01]  /*2900*/  FMUL.FTZ R24, R27, UR14 ;  /* 0x0000000e1b187c20 */ /* 0x000fe20008410000 */
[----:B------:R-:W-:Y:S01]  /*2910*/  FMUL.FTZ R30, R16, R23 ;  /* 0x00000017101e7220 */ /* 0x000fe20000410000 */
[----:B------:R-:W-:Y:S01]  /*2920*/  FADD.FTZ R20, R20, R23 ;  /* 0x0000001714147221 */ /* 0x000fe20000010000 */
[----:B------:R-:W-:Y:S01]  /*2930*/  FFMA.FTZ R22, R23, R26, R22 ;  /* 0x0000001a17167223 */ /* 0x000fe20000010016 */
[----:B------:R-:W-:Y:S01]  /*2940*/  FADD.FTZ R18, R18, R28 ;  /* 0x0000001c12127221 */ /* 0x000fe20000010000 */
[----:B------:R-:W-:Y:S01]  /*2950*/  FFMA.FTZ R21, R28, R24, R21 ;  /* 0x000000181c157223 */ /* 0x000fe20000010015 */
[----:B------:R-:W-:Y:S01]  /*2960*/  FMUL.FTZ R23, R17, R28 ;  /* 0x0000001c11177220 */ /* 0x000fe20000410000 */
[----:B------:R-:W-:Y:S01]  /*2970*/  FADD.FTZ R28, R25, R30 ;  /* 0x0000001e191c7221 */ /* 0x000fe20000010000 */
[----:B------:R-:W-:Y:S01]  /*2980*/  FFMA.FTZ R25, R26, R30, R19 ;  /* 0x0000001e1a197223 */ /* 0x000fe20000010013 */
[----:B------:R-:W-:-:S02]  /*2990*/  SHF.L.U32 R26, R32, 0x10, RZ ;  /* 0x00000010201a7819 */ /* 0x000fc400000006ff */
[----:B------:R-:W-:Y:S01]  /*29a0*/  SHF.L.U32 R27, R66, 0x10, RZ ;  /* 0x00000010421b7819 */ /* 0x000fe200000006ff */
[--C-:B------:R-:W-:Y:S01]  /*29b0*/  FADD.FTZ R19, R23, R28.reuse ;  /* 0x0000001c17137221 */ /* 0x100fe20000010000 */
[----:B------:R-:W-:Y:S01]  /*29c0*/  FFMA.FTZ R24, R24, R23, R25 ;  /* 0x0000001718187223 */ /* 0x000fe20000010019 */
[C---:B------:R-:W-:Y:S01]  /*29d0*/  SHF.L.U32 R29, R13.reuse, 0x10, RZ ;  /* 0x000000100d1d7819 */ /* 0x040fe200000006ff */
[----:B------:R-:W-:Y:S01]  /*29e0*/  FADD.FTZ R25, R26, -UR11 ;  /* 0x8000000b1a197e21 */ /* 0x000fe20008010000 */
[----:B------:R-:W-:Y:S01]  /*29f0*/  PRMT R28, R13, 0x7632, R28 ;  /* 0x000076320d1c7816 */ /* 0x000fe2000000001c */
[----:B------:R-:W-:Y:S01]  /*2a00*/  FADD.FTZ R26, R27, -UR11 ;  /* 0x8000000b1b1a7e21 */ /* 0x000fe20008010000 */
[----:B------:R-:W-:Y:S01]  /*2a10*/  SHF.L.U32 R23, R3, 0x10, RZ ;  /* 0x0000001003177819 */ /* 0x000fe200000006ff */
[----:B------:R-:W-:Y:S01]  /*2a20*/  FMUL.FTZ R25, R25, UR14 ;  /* 0x0000000e19197c20 */ /* 0x000fe20008410000 */
[----:B------:R-:W-:Y:S01]  /*2a30*/  SHF.L.U32 R28, R28, 0x10, RZ ;  /* 0x000000101c1c7819 */ /* 0x000fe200000006ff */
[----:B------:R-:W-:Y:S01]  /*2a40*/  FMUL.FTZ R30, R16, R29 ;  /* 0x0000001d101e7220 */ /* 0x000fe20000410000 */
[----:B------:R-:W-:Y:S01]  /*2a50*/  FMUL.FTZ R26, R26, UR14 ;  /* 0x0000000e1a1a7c20 */ /* 0x000fe20008410000 */
[----:B------:R-:W-:Y:S01]  /*2a60*/  FFMA.FTZ R22, R29, R25, R22 ;  /* 0x000000191d167223 */ /* 0x000fe20000010016 */
[----:B------:R-:W-:Y:S01]  /*2a70*/  FADD.FTZ R20, R20, R29 ;  /* 0x0000001d14147221 */ /* 0x000fe20000010000 */
[----:B------:R-:W-:Y:S01]  /*2a80*/  FMUL.FTZ R27, R17, R28 ;  /* 0x0000001c111b7220 */ /* 0x000fe20000410000 */
[----:B------:R-:W-:Y:S01]  /*2a90*/  FFMA.FTZ R25, R25, R30, R24 ;  /* 0x0000001e19197223 */ /* 0x000fe20000010018 */
[----:B------:R-:W-:Y:S01]  /*2aa0*/  FADD.FTZ R24, R23, -UR11 ;  /* 0x8000000b17187e21 */ /* 0x000fe20008010000 */
[----:B------:R-:W-:Y:S01]  /*2ab0*/  FADD.FTZ R18, R18, R28 ;  /* 0x0000001c12127221 */ /* 0x000fe20000010000 */
[----:B------:R-:W-:Y:S01]  /*2ac0*/  FFMA.FTZ R21, R28, R26, R21 ;  /* 0x0000001a1c157223 */ /* 0x000fe20000010015 */
[----:B------:R-:W-:Y:S01]  /*2ad0*/  FADD.FTZ R28, R19, R30 ;  /* 0x0000001e131c7221 */ /* 0x000fe20000010000 */
[----:B------:R-:W-:Y:S01]  /*2ae0*/  SHF.L.U32 R29, R4, 0x10, RZ ;  /* 0x00000010041d7819 */ /* 0x000fe200000006ff */
[----:B------:R-:W-:Y:S01]  /*2af0*/  FFMA.FTZ R23, R26, R27, R25 ;  /* 0x0000001b1a177223 */ /* 0x000fe20000010019 */
[----:B------:R-:W-:Y:S01]  /*2b00*/  FMUL.FTZ R26, R24, UR14 ;  /* 0x0000000e181a7c20 */ /* 0x000fe20008410000 */
[----:B------:R-:W-:Y:S01]  /*2b10*/  SHF.L.U32 R24, R64, 0x10, RZ ;  /* 0x0000001040187819 */ /* 0x000fe200000006ff */
[----:B------:R-:W-:Y:S01]  /*2b20*/  FADD.FTZ R19, R27, R28 ;  /* 0x0000001c1b137221 */ /* 0x000fe20000010000 */
[----:B------:R-:W-:Y:S01]  /*2b30*/  FMUL.FTZ R28, R16, R29 ;  /* 0x0000001d101c7220 */ /* 0x000fe20000410000 */
[----:B------:R-:W-:Y:S01]  /*2b40*/  FFMA.FTZ R22, R29, R26, R22 ;  /* 0x0000001a1d167223 */ /* 0x000fe20000010016 */
[----:B------:R-:W-:Y:S01]  /*2b50*/  SHF.L.U32 R25, R5, 0x10, RZ ;  /* 0x0000001005197819 */ /* 0x000fe200000006ff */
[----:B------:R-:W-:Y:S01]  /*2b60*/  FADD.FTZ R24, R24, -UR11 ;  /* 0x8000000b18187e21 */ /* 0x000fe20008010000 */
[----:B------:R-:W-:Y:S01]  /*2b70*/  FADD.FTZ R19, R19, R28 ;  /* 0x0000001c13137221 */ /* 0x000fe20000010000 */
[----:B------:R-:W-:Y:S01]  /*2b80*/  FFMA.FTZ R23, R26, R28, R23 ;  /* 0x0000001c1a177223 */ /* 0x000fe20000010017 */
[----:B------:R-:W-:Y:S01]  /*2b90*/  SHF.L.U32 R28, R65, 0x10, RZ ;  /* 0x00000010411c7819 */ /* 0x000fe200000006ff */
[----:B------:R-:W-:Y:S01]  /*2ba0*/  FMUL.FTZ R26, R24, UR14 ;  /* 0x0000000e181a7c20 */ /* 0x000fe20008410000 */
[----:B------:R-:W-:Y:S01]  /*2bb0*/  SHF.L.U32 R24, R62, 0x10, RZ ;  /* 0x000000103e187819 */ /* 0x000fe200000006ff */
[----:B------:R-:W-:Y:S01]  /*2bc0*/  FADD.FTZ R25, R25, -UR11 ;  /* 0x8000000b19197e21 */ /* 0x000fe20008010000 */
[----:B------:R-:W-:Y:S01]  /*2bd0*/  SHF.L.U32 R27, R6, 0x10, RZ ;  /* 0x00000010061b7819 */ /* 0x000fe200000006ff */
[----:B------:R-:W-:Y:S01]  /*2be0*/  FADD.FTZ R18, R18, R28 ;  /* 0x0000001c12127221 */ /* 0x000fe20000010000 */
[----:B------:R-:W-:Y:S01]  /*2bf0*/  FFMA.FTZ R21, R28, R26, R21 ;  /* 0x0000001a1c157223 */ /* 0x000fe20000010015 */
[----:B------:R-:W-:Y:S01]  /*2c00*/  FMUL.FTZ R28, R17, R28 ;  /* 0x0000001c111c7220 */ /* 0x000fe20000410000 */
[----:B------:R-:W-:Y:S01]  /*2c10*/  FMUL.FTZ R25, R25, UR14 ;  /* 0x0000000e19197c20 */ /* 0x000fe20008410000 */
[----:B------:R-:W-:Y:S01]  /*2c20*/  FMUL.FTZ R30, R16, R27 ;  /* 0x0000001b101e7220 */ /* 0x000fe20000410000 */
[----:B------:R-:W-:Y:S01]  /*2c30*/  FADD.FTZ R20, R20, R29 ;  /* 0x0000001d14147221 */ /* 0x000fe20000010000 */
[----:B------:R-:W-:Y:S01]  /*2c40*/  FFMA.FTZ R26, R26, R28, R23 ;  /* 0x0000001c1a1a7223 */ /* 0x000fe20000010017 */
[----:B------:R-:W-:Y:S01]  /*2c50*/  FADD.FTZ R23, R24, -UR11 ;  /* 0x8000000b18177e21 */ /* 0x000fe20008010000 */
[----:B------:R-:W-:Y:S01]  /*2c60*/  FADD.FTZ R19, R28, R19 ;  /* 0x000000131c137221 */ /* 0x000fe20000010000 */
[----:B------:R-:W-:Y:S01]  /*2c70*/  SHF.L.U32 R24, R63, 0x10, RZ ;  /* 0x000000103f187819 */ /* 0x000fe200000006ff */
[----:B------:R-:W-:Y:S01]  /*2c80*/  FFMA.FTZ R22, R27, R25, R22 ;  /* 0x000000191b167223 */ /* 0x000fe20000010016 */
[----:B------:R-:W-:Y:S01]  /*2c90*/  FMUL.FTZ R23, R23, UR14 ;  /* 0x0000000e17177c20 */ /* 0x000fe20008410000 */
[----:B------:R-:W-:Y:S01]  /*2ca0*/  FADD.FTZ R19, R19, R30 ;  /* 0x0000001e13137221 */ /* 0x000fe20000010000 */
[----:B------:R-:W-:Y:S01]  /*2cb0*/  FFMA.FTZ R30, R25, R30, R26 ;  /* 0x0000001e191e7223 */ /* 0x000fe2000001001a */
[----:B------:R-:W-:Y:S01]  /*2cc0*/  SHF.L.U32 R25, R7, 0x10, RZ ;  /* 0x0000001007197819 */ /* 0x000fe200000006ff */
[----:B------:R-:W-:Y:S01]  /*2cd0*/  FMUL.FTZ R26, R17, R24 ;  /* 0x00000018111a7220 */ /* 0x000fe20000410000 */
[----:B------:R-:W-:Y:S01]  /*2ce0*/  FADD.FTZ R18, R18, R24 ;  /* 0x0000001812127221 */ /* 0x000fe20000010000 */
[----:B------:R-:W-:Y:S01]  /*2cf0*/  FFMA.FTZ R21, R24, R23, R21 ;  /* 0x0000001718157223 */ /* 0x000fe20000010015 */
[----:B------:R-:W-:Y:S01]  /*2d00*/  SHF.L.U32 R24, R60, 0x10, RZ ;  /* 0x000000103c187819 */ /* 0x000fe200000006ff */
[----:B------:R-:W-:Y:S01]  /*2d10*/  FADD.FTZ R19, R26, R19 ;  /* 0x000000131a137221 */ /* 0x000fe20000010000 */
[----:B------:R-:W-:Y:S01]  /*2d20*/  FFMA.FTZ R23, R23, R26, R30 ;  /* 0x0000001a17177223 */ /* 0x000fe2000001001e */
[----:B------:R-:W-:Y:S01]  /*2d30*/  FADD.FTZ R26, R25, -UR11 ;  /* 0x8000000b191a7e21 */ /* 0x000fe20008010000 */
[----:B------:R-:W-:Y:S01]  /*2d40*/  SHF.L.U32 R25, R8, 0x10, RZ ;  /* 0x0000001008197819 */ /* 0x000fe200000006ff */
[----:B------:R-:W-:Y:S01]  /*2d50*/  FADD.FTZ R24, R24, -UR11 ;  /* 0x8000000b18187e21 */ /* 0x000fe20008010000 */
[----:B------:R-:W-:Y:S01]  /*2d60*/  FADD.FTZ R20, R20, R27 ;  /* 0x0000001b14147221 */ /* 0x000fe20000010000 */
[----:B------:R-:W-:Y:S01]  /*2d70*/  SHF.L.U32 R27, R9, 0x10, RZ ;  /* 0x00000010091b7819 */ /* 0x000fe200000006ff */
[----:B------:R-:W-:Y:S01]  /*2d80*/  FMUL.FTZ R26, R26, UR14 ;  /* 0x0000000e1a1a7c20 */ /* 0x000fe20008410000 */
[----:B------:R-:W-:Y:S01]  /*2d90*/  SHF.L.U32 R28, R61, 0x10, RZ ;  /* 0x000000103d1c7819 */ /* 0x000fe200000006ff */
[----:B------:R-:W-:Y:S01]  /*2da0*/  FMUL.FTZ R24, R24, UR14 ;  /* 0x0000000e18187c20 */ /* 0x000fe20008410000 */
[----:B------:R-:W-:Y:S01]  /*2db0*/  FMUL.FTZ R30, R16, R25 ;  /* 0x00000019101e7220 */ /* 0x000fe20000410000 */
[----:B------:R-:W-:Y:S01]  /*2dc0*/  FADD.FTZ R20, R20, R25 ;  /* 0x0000001914147221 */ /* 0x000fe20000010000 */
[----:B------:R-:W-:Y:S01]  /*2dd0*/  FFMA.FTZ R22, R25, R26, R22 ;  /* 0x0000001a19167223 */ /* 0x000fe20000010016 */
[----:B------:R-:W-:Y:S01]  /*2de0*/  FADD.FTZ R29, R27, -UR11 ;  /* 0x8000000b1b1d7e21 */ /* 0x000fe20008010000 */
[----:B------:R-:W-:Y:S01]  /*2df0*/  FADD.FTZ R18, R18, R28 ;  /* 0x0000001c12127221 */ /* 0x000fe20000010000 */
[----:B------:R-:W-:Y:S01]  /*2e00*/  FFMA.FTZ R21, R28, R24, R21 ;  /* 0x000000181c157223 */ /* 0x000fe20000010015 */
[----:B------:R-:W-:Y:S01]  /*2e10*/  FMUL.FTZ R25, R17, R28 ;  /* 0x0000001c11197220 */ /* 0x000fe20000410000 */
[----:B------:R-:W-:Y:S01]  /*2e20*/  FADD.FTZ R28, R19, R30 ;  /* 0x0000001e131c7221 */ /* 0x000fe20000010000 */
[----:B------:R-:W-:Y:S01]  /*2e30*/  FFMA.FTZ R23, R26, R30, R23 ;  /* 0x0000001e1a177223 */ /* 0x000fe20000010017 */
[----:B------:R-:W-:Y:S01]  /*2e40*/  SHF.L.U32 R27, R10, 0x10, RZ ;  /* 0x000000100a1b7819 */ /* 0x000fe200000006ff */
[----:B------:R-:W-:Y:S01]  /*2e50*/  FMUL.FTZ R19, R29, UR14 ;  /* 0x0000000e1d137c20 */ /* 0x000fe20008410000 */
[----:B------:R-:W-:Y:S01]  /*2e60*/  FADD.FTZ R28, R25, R28 ;  /* 0x0000001c191c7221 */ /* 0x000fe20000010000 */
[----:B------:R-:W-:Y:S01]  /*2e70*/  FFMA.FTZ R24, R24, R25, R23 ;  /* 0x0000001918187223 */ /* 0x000fe20000010017 */
[----:B------:R-:W-:Y:S01]  /*2e80*/  SHF.L.U32 R25, R58, 0x10, RZ ;  /* 0x000000103a197819 */ /* 0x000fe200000006ff */
[----:B------:R-:W-:Y:S01]  /*2e90*/  FADD.FTZ R20, R20, R27 ;  /* 0x0000001b14147221 */ /* 0x000fe20000010000 */
[----:B------:R-:W-:Y:S01]  /*2ea0*/  FFMA.FTZ R23, R27, R19, R22 ;  /* 0x000000131b177223 */ /* 0x000fe20000010016 */
[----:B------:R-:W-:Y:S01]  /*2eb0*/  FMUL.FTZ R27, R16, R27 ;  /* 0x0000001b101b7220 */ /* 0x000fe20000410000 */
[----:B------:R-:W-:Y:S01]  /*2ec0*/  SHF.L.U32 R22, R59, 0x10, RZ ;  /* 0x000000103b167819 */ /* 0x000fe200000006ff */
[----:B------:R-:W-:Y:S01]  /*2ed0*/  FADD.FTZ R25, R25, -UR11 ;  /* 0x8000000b19197e21 */ /* 0x000fe20008010000 */
[----:B------:R-:W-:Y:S01]  /*2ee0*/  SHF.L.U32 R30, R11, 0x10, RZ ;  /* 0x000000100b1e7819 */ /* 0x000fe200000006ff */
[----:B------:R-:W-:Y:S01]  /*2ef0*/  FADD.FTZ R29, R28, R27 ;  /* 0x0000001b1c1d7221 */ /* 0x000fe20000010000 */
[----:B------:R-:W-:Y:S01]  /*2f00*/  FFMA.FTZ R28, R19, R27, R24 ;  /* 0x0000001b131c7223 */ /* 0x000fe20000010018 */
[----:B------:R-:W-:Y:S01]  /*2f10*/  FMUL.FTZ R26, R17, R22 ;  /* 0x00000016111a7220 */ /* 0x000fe20000410000 */
[----:B------:R-:W-:Y:S01]  /*2f20*/  SHF.L.U32 R24, R12, 0x10, RZ ;  /* 0x000000100c187819 */ /* 0x000fe200000006ff */
[----:B------:R-:W-:Y:S01]  /*2f30*/  FMUL.FTZ R25, R25, UR14 ;  /* 0x0000000e19197c20 */ /* 0x000fe20008410000 */
[----:B------:R-:W-:Y:S01]  /*2f40*/  FADD.FTZ R30, R30, -UR11 ;  /* 0x8000000b1e1e7e21 */ /* 0x000fe20008010000 */
[----:B------:R-:W-:Y:S01]  /*2f50*/  SHF.L.U32 R19, R56, 0x10, RZ ;  /* 0x0000001038137819 */ /* 0x000fe200000006ff */
[----:B------:R-:W-:Y:S01]  /*2f60*/  FADD.FTZ R29, R26, R29 ;  /* 0x0000001d1a1d7221 */ /* 0x000fe20000010000 */
[----:B------:R-:W-:Y:S01]  /*2f70*/  FFMA.FTZ R21, R22, R25, R21 ;  /* 0x0000001916157223 */ /* 0x000fe20000010015 */
[----:B------:R-:W-:Y:S01]  /*2f80*/  FFMA.FTZ R26, R25, R26, R28 ;  /* 0x0000001a191a7223 */ /* 0x000fe2000001001c */
[----:B------:R-:W-:Y:S01]  /*2f90*/  FMUL.FTZ R76, R16, R24 ;  /* 0x00000018104c7220 */ /* 0x000fe20000410000 */
[----:B------:R-:W-:Y:S01]  /*2fa0*/  FMUL.FTZ R25, R30, UR14 ;  /* 0x0000000e1e197c20 */ /* 0x000fe20008410000 */
[----:B------:R-:W-:Y:S01]  /*2fb0*/  SHF.L.U32 R28, R57, 0x10, RZ ;  /* 0x00000010391c7819 */ /* 0x000fe200000006ff */
[----:B------:R-:W-:Y:S01]  /*2fc0*/  FADD.FTZ R19, R19, -UR11 ;  /* 0x8000000b13137e21 */ /* 0x000fe20008010000 */
[----:B------:R-:W-:Y:S01]  /*2fd0*/  FADD.FTZ R31, R29, R76 ;  /* 0x0000004c1d1f7221 */ /* 0x000fe20000010000 */
[----:B------:R-:W-:Y:S01]  /*2fe0*/  FFMA.FTZ R76, R25, R76, R26 ;  /* 0x0000004c194c7223 */ /* 0x000fe2000001001a */
[----:B------:R-:W-:Y:S01]  /*2ff0*/  FADD.FTZ R27, R18, R22 ;  /* 0x00000016121b7221 */ /* 0x000fe20000010000 */
[----:B------:R-:W-:Y:S01]  /*3000*/  FMUL.FTZ R26, R17, R28 ;  /* 0x0000001c111a7220 */ /* 0x000fe20000410000 */
[----:B------:R-:W-:Y:S01]  /*3010*/  FMUL.FTZ R29, R19, UR14 ;  /* 0x0000000e131d7c20 */ /* 0x000fe20008410000 */
[----:B------:R-:W-:Y:S01]  /*3020*/  FADD.FTZ R22, R20, R24 ;  /* 0x0000001814167221 */ /* 0x000fe20000010000 */
[----:B------:R-:W-:Y:S01]  /*3030*/  FFMA.FTZ R20, R24, R25, R23 ;  /* 0x0000001918147223 */ /* 0x000fe20000010017 */
[----:B------:R-:W-:Y:S01]  /*3040*/  FADD.FTZ R19, R26, R31 ;  /* 0x0000001f1a137221 */ /* 0x000fe20000010000 */
[----:B------:R-:W-:Y:S01]  /*3050*/  FFMA.FTZ R26, R29, R26, R76 ;  /* 0x0000001a1d1a7223 */ /* 0x000fe2000001004c */
[----:B------:R-:W-:Y:S01]  /*3060*/  FADD.FTZ R23, R27, R28 ;  /* 0x0000001c1b177221 */ /* 0x000fe20000010000 */
[----:B------:R-:W-:Y:S01]  /*3070*/  FFMA.FTZ R21, R28, R29, R21 ;  /* 0x0000001d1c157223 */ /* 0x000fe20000010015 */
[----:B------:R-:W-:Y:S06]  /*3080*/  BRA `(.L_x_97) ;  /* 0x0000002400447947 */ /* 0x000fec0003800000 */
.L_x_96:
[----:B------:R-:W-:Y:S02]  /*3090*/  SHF.L.U32 R18, R52, 0x10, RZ ;  /* 0x0000001034127819 */ /* 0x000fe400000006ff */
[----:B------:R-:W-:Y:S02]  /*30a0*/  SHF.L.U32 R24, R50, 0x10, RZ ;  /* 0x0000001032187819 */ /* 0x000fe400000006ff */
[----:B------:R-:W-:Y:S01]  /*30b0*/  SHF.L.U32 R26, R67, 0x10, RZ ;  /* 0x00000010431a7819 */ /* 0x000fe200000006ff */
[----:B------:R-:W-:Y:S01]  /*30c0*/  FADD.FTZ R18, R18, -UR11 ;  /* 0x8000000b12127e21 */ /* 0x000fe20008010000 */
[----:B------:R-:W-:Y:S01]  /*30d0*/  SHF.L.U32 R25, R51, 0x10, RZ ;  /* 0x0000001033197819 */ /* 0x000fe200000006ff */
[----:B------:R-:W-:Y:S01]  /*30e0*/  FADD.FTZ R31, R24, -UR11 ;  /* 0x8000000b181f7e21 */ /* 0x000fe20008010000 */
[----:B------:R-:W-:Y:S01]  /*30f0*/  SHF.L.U32 R71, R70, 0x10, RZ ;  /* 0x0000001046477819 */ /* 0x000fe200000006ff */
[----:B------:R-:W-:Y:S01]  /*3100*/  FMUL.FTZ R19, R18, UR14 ;  /* 0x0000000e12137c20 */ /* 0x000fe20008410000 */
[----:B------:R-:W-:Y:S01]  /*3110*/  SHF.L.U32 R18, R69, 0x10, RZ ;  /* 0x0000001045127819 */ /* 0x000fe200000006ff */
[----:B------:R-:W-:Y:S01]  /*3120*/  FMUL.FTZ R31, R31, UR14 ;  /* 0x0000000e1f1f7c20 */ /* 0x000fe20008410000 */
[----:B------:R-:W-:Y:S01]  /*3130*/  FADD.FTZ R27, R26, -UR11 ;  /* 0x8000000b1a1b7e21 */ /* 0x000fe20008010000 */
[----:B-----5:R-:W-:-:S02]  /*3140*/  FFMA.FTZ R21, R16, R19, R14 ;  /* 0x0000001310157223 */ /* 0x020fc4000001000e */
[----:B------:R-:W-:Y:S01]  /*3150*/  FADD.FTZ R18, R18, -UR11 ;  /* 0x8000000b12127e21 */ /* 0x000fe20008010000 */
[----:B------:R-:W-:Y:S01]  /*3160*/  FFMA.FTZ R30, R16, R31, R14 ;  /* 0x0000001f101e7223 */ /* 0x000fe2000001000e */
[----:B------:R-:W-:Y:S02]  /*3170*/  FMUL.FTZ R20, R21, -1.4426950216293334961 ;  /* 0xbfb8aa3b15147820 */ /* 0x000fe40000410000 */
[----:B------:R-:W-:-:S04]  /*3180*/  FMUL.FTZ R18, R18, UR14 ;  /* 0x0000000e12127c20 */ /* 0x000fc80008410000 */
[----:B------:R-:W0:Y:S01]  /*3190*/  MUFU.EX2 R20, R20 ;  /* 0x0000001400147308 */ /* 0x000e220000000800 */
[----:B------:R-:W-:-:S04]  /*31a0*/  FFMA.FTZ R23, R17, R18, R15 ;  /* 0x0000001211177223 */ /* 0x000fc8000001000f */
[----:B------:R-:W-:-:S06]  /*31b0*/  FMUL.FTZ R24, R23, -1.4426950216293334961 ;  /* 0xbfb8aa3b17187820 */ /* 0x000fcc0000410000 */
[----:B------:R-:W1:Y:S01]  /*31c0*/  MUFU.EX2 R24, R24 ;  /* 0x0000001800187308 */ /* 0x000e620000000800 */
[----:B0-----:R-:W-:Y:S01]  /*31d0*/  FADD.FTZ R22, R20, 1 ;  /* 0x3f80000014167421 */ /* 0x001fe20000010000 */
[----:B------:R-:W-:-:S05]  /*31e0*/  FMUL.FTZ R20, R30, -1.4426950216293334961 ;  /* 0xbfb8aa3b1e147820 */ /* 0x000fca0000410000 */
[----:B------:R-:W0:Y:S08]  /*31f0*/  MUFU.RCP R22, R22 ;  /* 0x0000001600167308 */ /* 0x000e300000001000 */
[----:B------:R-:W2:Y:S01]  /*3200*/  MUFU.EX2 R20, R20 ;  /* 0x0000001400147308 */ /* 0x000ea20000000800 */
[----:B0-----:R-:W-:Y:S01]  /*3210*/  FADD.FTZ R26, -R22, 1 ;  /* 0x3f800000161a7421 */ /* 0x001fe20000010100 */
[----:B------:R-:W-:Y:S01]  /*3220*/  FMUL.FTZ R25, R25, R22 ;  /* 0x0000001619197220 */ /* 0x000fe20000410000 */
[----:B------:R-:W-:Y:S01]  /*3230*/  FMUL.FTZ R22, R27, UR14 ;  /* 0x0000000e1b167c20 */ /* 0x000fe20008410000 */
[----:B------:R-:W-:Y:S01]  /*3240*/  SHF.L.U32 R27, R48, 0x10, RZ ;  /* 0x00000010301b7819 */ /* 0x000fe200000006ff */
[----:B------:R-:W-:Y:S01]  /*3250*/  FFMA.FTZ R76, R21, R26, 1 ;  /* 0x3f800000154c7423 */ /* 0x000fe2000001001a */
[----:B-1----:R-:W-:Y:S01]  /*3260*/  FADD.FTZ R26, R24, 1 ;  /* 0x3f800000181a7421 */ /* 0x002fe20000010000 */
[----:B------:R-:W-:-:S02]  /*3270*/  FFMA.FTZ R28, R17, R22, R15 ;  /* 0x00000016111c7223 */ /* 0x000fc4000001000f */
[----:B------:R-:W-:Y:S01]  /*3280*/  FMUL.FTZ R21, R25, R76 ;  /* 0x0000004c19157220 */ /* 0x000fe20000410000 */
[----:B------:R-:W-:Y:S01]  /*3290*/  FADD.FTZ R25, R27, -UR11 ;  /* 0x8000000b1b197e21 */ /* 0x000fe20008010000 */
[----:B------:R-:W-:Y:S01]  /*32a0*/  FMUL.FTZ R29, R28, -1.4426950216293334961 ;  /* 0xbfb8aa3b1c1d7820 */ /* 0x000fe20000410000 */
[----:B--2---:R-:W-:Y:S01]  /*32b0*/  FADD.FTZ R27, R20, 1 ;  /* 0x3f800000141b7421 */ /* 0x004fe20000010000 */
[----:B------:R-:W0:Y:S01]  /*32c0*/  MUFU.RCP R26, R26 ;  /* 0x0000001a001a7308 */ /* 0x000e220000001000 */
[----:B------:R-:W-:-:S04]  /*32d0*/  FMUL.FTZ R25, R25, UR14 ;  /* 0x0000000e19197c20 */ /* 0x000fc80008410000 */
[----:B------:R-:W-:-:S03]  /*32e0*/  FFMA.FTZ R20, R16, R25, R14 ;  /* 0x0000001910147223 */ /* 0x000fc6000001000e */
[----:B------:R-:W1:Y:S01]  /*32f0*/  MUFU.EX2 R29, R29 ;  /* 0x0000001d001d7308 */ /* 0x000e620000000800 */
[----:B------:R-:W-:-:S03]  /*3300*/  FMUL.FTZ R24, R20, -1.4426950216293334961 ;  /* 0xbfb8aa3b14187820 */ /* 0x000fc60000410000 */
[----:B------:R-:W2:Y:S01]  /*3310*/  MUFU.RCP R27, R27 ;  /* 0x0000001b001b7308 */ /* 0x000ea20000001000 */
[----:B0-----:R-:W-:-:S07]  /*3320*/  FADD.FTZ R76, -R26, 1 ;  /* 0x3f8000001a4c7421 */ /* 0x001fce0000010100 */
[----:B------:R-:W0:Y:S01]  /*3330*/  MUFU.EX2 R24, R24 ;  /* 0x0000001800187308 */ /* 0x000e220000000800 */
[----:B-1----:R-:W-:Y:S01]  /*3340*/  FADD.FTZ R55, R29, 1 ;  /* 0x3f8000001d377421 */ /* 0x002fe20000010000 */
[----:B------:R-:W-:Y:S01]  /*3350*/  FFMA.FTZ R76, R23, R76, 1 ;  /* 0x3f800000174c7423 */ /* 0x000fe2000001004c */
[----:B------:R-:W-:Y:S01]  /*3360*/  FMUL.FTZ R29, R71, R26 ;  /* 0x0000001a471d7220 */ /* 0x000fe20000410000 */
[----:B------:R-:W-:-:S03]  /*3370*/  SHF.L.U32 R26, R49, 0x10, RZ ;  /* 0x00000010311a7819 */ /* 0x000fc600000006ff */
[----:B------:R-:W1:Y:S01]  /*3380*/  MUFU.RCP R55, R55 ;  /* 0x0000003700377308 */ /* 0x000e620000001000 */
[----:B------:R-:W-:Y:S01]  /*3390*/  FMUL.FTZ R29, R29, R76 ;  /* 0x0000004c1d1d7220 */ /* 0x000fe20000410000 */
[----:B--2---:R-:W-:Y:S01]  /*33a0*/  FADD.FTZ R71, -R27, 1 ;  /* 0x3f8000001b477421 */ /* 0x004fe20000010100 */
[----:B------:R-:W-:Y:S01]  /*33b0*/  FMUL.FTZ R27, R26, R27 ;  /* 0x0000001b1a1b7220 */ /* 0x000fe20000410000 */
[----:B------:R-:W-:Y:S01]  /*33c0*/  PRMT R26, R48, 0x7632, R26 ;  /* 0x00007632301a7816 */ /* 0x000fe2000000001a */
[----:B0-----:R-:W-:Y:S01]  /*33d0*/  FADD.FTZ R23, R24, 1 ;  /* 0x3f80000018177421 */ /* 0x001fe20000010000 */
[----:B------:R-:W-:Y:S01]  /*33e0*/  SHF.L.U32 R24, R68, 0x10, RZ ;  /* 0x0000001044187819 */ /* 0x000fe200000006ff */
[----:B------:R-:W-:Y:S01]  /*33f0*/  FFMA.FTZ R30, R30, R71, 1 ;  /* 0x3f8000001e1e7423 */ /* 0x000fe20000010047 */
[----:B------:R-:W-:-:S03]  /*3400*/  SHF.L.U32 R26, R26, 0x10, RZ ;  /* 0x000000101a1a7819 */ /* 0x000fc600000006ff */
[----:B------:R-:W0:Y:S01]  /*3410*/  MUFU.RCP R23, R23 ;  /* 0x0000001700177308 */ /* 0x000e220000001000 */
[----:B------:R-:W-:Y:S01]  /*3420*/  FMUL.FTZ R30, R27, R30 ;  /* 0x0000001e1b1e7220 */ /* 0x000fe20000410000 */
[----:B------:R-:W-:Y:S01]  /*3430*/  FADD.FTZ R26, R26, -UR11 ;  /* 0x8000000b1a1a7e21 */ /* 0x000fe20008010000 */
[----:B-1----:R-:W-:Y:S01]  /*3440*/  FADD.FTZ R71, -R55, 1 ;  /* 0x3f80000037477421 */ /* 0x002fe20000010100 */
[----:B------:R-:W-:Y:S01]  /*3450*/  FMUL.FTZ R55, R24, R55 ;  /* 0x0000003718377220 */ /* 0x000fe20000410000 */
[----:B------:R-:W-:Y:S01]  /*3460*/  SHF.L.U32 R24, R47, 0x10, RZ ;  /* 0x000000102f187819 */ /* 0x000fe200000006ff */
[----:B------:R-:W-:Y:S01]  /*3470*/  FMUL.FTZ R26, R26, UR14 ;  /* 0x0000000e1a1a7c20 */ /* 0x000fe20008410000 */
[----:B------:R-:W-:Y:S01]  /*3480*/  FFMA.FTZ R28, R28, R71, 1 ;  /* 0x3f8000001c1c7423 */ /* 0x000fe20000010047 */
[----:B0-----:R-:W-:Y:S02]  /*3490*/  FADD.FTZ R71, -R23, 1 ;  /* 0x3f80000017477421 */ /* 0x001fe40000010100 */
[----:B------:R-:W-:Y:S01]  /*34a0*/  FMUL.FTZ R77, R24, R23 ;  /* 0x00000017184d7220 */ /* 0x000fe20000410000 */
[----:B------:R-:W-:Y:S01]  /*34b0*/  FFMA.FTZ R24, R17, R26, R15 ;  /* 0x0000001a11187223 */ /* 0x000fe2000001000f */
[----:B------:R-:W-:Y:S01]  /*34c0*/  FMUL.FTZ R23, R55, R28 ;  /* 0x0000001c37177220 */ /* 0x000fe20000410000 */
[----:B------:R-:W-:Y:S01]  /*34d0*/  FFMA.FTZ R20, R20, R71, 1 ;  /* 0x3f80000014147423 */ /* 0x000fe20000010047 */
[----:B------:R-:W-:Y:S01]  /*34e0*/  FMUL.FTZ R28, R16, R21 ;  /* 0x00000015101c7220 */ /* 0x000fe20000410000 */
[----:B------:R-:W-:Y:S01]  /*34f0*/  FMUL.FTZ R71, R24, -1.4426950216293334961 ;  /* 0xbfb8aa3b18477820 */ /* 0x000fe20000410000 */
[----:B------:R-:W-:Y:S01]  /*3500*/  FMUL.FTZ R55, R17, R29 ;  /* 0x0000001d11377220 */ /* 0x000fe20000410000 */
[----:B------:R-:W-:-:S04]  /*3510*/  FMUL.FTZ R20, R77, R20 ;  /* 0x000000144d147220 */ /* 0x000fc80000410000 */
[----:B------:R-:W0:Y:S02]  /*3520*/  MUFU.EX2 R71, R71 ;  /* 0x0000004700477308 */ /* 0x000e240000000800 */
[----:B0-----:R-:W-:Y:S01]  /*3530*/  FADD.FTZ R27, R71, 1 ;  /* 0x3f800000471b7421 */ /* 0x001fe20000010000 */
[----:B------:R-:W-:Y:S01]  /*3540*/  FFMA.FTZ R71, R19, R28, RZ ;  /* 0x0000001c13477223 */ /* 0x000fe200000100ff */
[----:B------:R-:W-:-:S03]  /*3550*/  FADD.FTZ R28, RZ, R28 ;  /* 0x0000001cff1c7221 */ /* 0x000fc60000010000 */
[----:B------:R-:W-:Y:S01]  /*3560*/  FFMA.FTZ R76, R18, R55, R71 ;  /* 0x00000037124c7223 */ /* 0x000fe20000010047 */
[----:B------:R-:W0:Y:S01]  /*3570*/  MUFU.RCP R27, R27 ;  /* 0x0000001b001b7308 */ /* 0x000e220000001000 */
[--C-:B------:R-:W-:Y:S01]  /*3580*/  FADD.FTZ R55, R55, R28.reuse ;  /* 0x0000001c37377221 */ /* 0x100fe20000010000 */
[----:B------:R-:W-:-:S04]  /*3590*/  PRMT R28, R47, 0x7632, R28 ;  /* 0x000076322f1c7816 */ /* 0x000fc8000000001c */
[----:B------:R-:W-:Y:S01]  /*35a0*/  SHF.L.U32 R28, R28, 0x10, RZ ;  /* 0x000000101c1c7819 */ /* 0x000fe200000006ff */
[----:B0-----:R-:W-:-:S04]  /*35b0*/  FADD.FTZ R71, -R27, 1 ;  /* 0x3f8000001b477421 */ /* 0x001fc80000010100 */
[----:B------:R-:W-:Y:S01]  /*35c0*/  FMUL.FTZ R28, R28, R27 ;  /* 0x0000001b1c1c7220 */ /* 0x000fe20000410000 */
[----:B------:R-:W-:Y:S01]  /*35d0*/  FADD.FTZ R27, RZ, R21 ;  /* 0x00000015ff1b7221 */ /* 0x000fe20000010000 */
[----:B------:R-:W-:-:S03]  /*35e0*/  FFMA.FTZ R71, R24, R71, 1 ;  /* 0x3f80000018477423 */ /* 0x000fc60000010047 */
[----:B------:R-:W-:Y:S01]  /*35f0*/  FADD.FTZ R27, R27, R30 ;  /* 0x0000001e1b1b7221 */ /* 0x000fe20000010000 */
[----:B------:R-:W-:Y:S01]  /*3600*/  FMUL.FTZ R24, R28, R71 ;  /* 0x000000471c187220 */ /* 0x000fe20000410000 */
[----:B------:R-:W-:Y:S01]  /*3610*/  FFMA.FTZ R28, R19, R21, RZ ;  /* 0x00000015131c7223 */ /* 0x000fe200000100ff */
[----:B------:R-:W-:-:S03]  /*3620*/  SHF.L.U32 R19, R46, 0x10, RZ ;  /* 0x000000102e137819 */ /* 0x000fc600000006ff */
[-C--:B------:R-:W-:Y:S02]  /*3630*/  FFMA.FTZ R28, R31, R30.reuse, R28 ;  /* 0x0000001e1f1c7223 */ /* 0x080fe4000001001c */
[----:B------:R-:W-:Y:S01]  /*3640*/  FADD.FTZ R21, R19, -UR11 ;  /* 0x8000000b13157e21 */ /* 0x000fe20008010000 */
[C---:B------:R-:W-:Y:S01]  /*3650*/  FMUL.FTZ R19, R16.reuse, R30 ;  /* 0x0000001e10137220 */ /* 0x040fe20000410000 */
[----:B------:R-:W-:Y:S02]  /*3660*/  FFMA.FTZ R28, R25, R20, R28 ;  /* 0x00000014191c7223 */ /* 0x000fe4000001001c */
[----:B------:R-:W-:Y:S01]  /*3670*/  FMUL.FTZ R21, R21, UR14 ;  /* 0x0000000e15157c20 */ /* 0x000fe20008410000 */
[----:B------:R-:W-:Y:S01]  /*3680*/  FFMA.FTZ R71, R31, R19, R76 ;  /* 0x000000131f477223 */ /* 0x000fe2000001004c */
[----:B------:R-:W-:Y:S01]  /*3690*/  FADD.FTZ R55, R55, R19 ;  /* 0x0000001337377221 */ /* 0x000fe20000010000 */
[----:B------:R-:W-:Y:S01]  /*36a0*/  SHF.L.U32 R19, R45, 0x10, RZ ;  /* 0x000000102d137819 */ /* 0x000fe200000006ff */
[----:B------:R-:W-:-:S04]  /*36b0*/  FFMA.FTZ R30, R16, R21, R14 ;  /* 0x00000015101e7223 */ /* 0x000fc8000001000e */
[----:B------:R-:W-:-:S06]  /*36c0*/  FMUL.FTZ R76, R30, -1.4426950216293334961 ;  /* 0xbfb8aa3b1e4c7820 */ /* 0x000fcc0000410000 */
[----:B------:R-:W0:Y:S02]  /*36d0*/  MUFU.EX2 R76, R76 ;  /* 0x0000004c004c7308 */ /* 0x000e240000000800 */
[----:B0-----:R-:W-:-:S04]  /*36e0*/  FADD.FTZ R77, R76, 1 ;  /* 0x3f8000004c4d7421 */ /* 0x001fc80000010000 */
[----:B------:R-:W0:Y:S02]  /*36f0*/  MUFU.RCP R31, R77 ;  /* 0x0000004d001f7308 */ /* 0x000e240000001000 */
[----:B0-----:R-:W-:Y:S01]  /*3700*/  FMUL.FTZ R19, R19, R31 ;  /* 0x0000001f13137220 */ /* 0x001fe20000410000 */
[----:B------:R-:W-:-:S04]  /*3710*/  FADD.FTZ R31, -R31, 1 ;  /* 0x3f8000001f1f7421 */ /* 0x000fc80000010100 */
[----:B------:R-:W-:Y:S01]  /*3720*/  FFMA.FTZ R30, R30, R31, 1 ;  /* 0x3f8000001e1e7423 */ /* 0x000fe2000001001f */
[----:B------:R-:W-:Y:S01]  /*3730*/  FFMA.FTZ R31, R18, R29, RZ ;  /* 0x0000001d121f7223 */ /* 0x000fe200000100ff */
[----:B------:R-:W-:Y:S02]  /*3740*/  FADD.FTZ R18, RZ, R29 ;  /* 0x0000001dff127221 */ /* 0x000fe40000010000 */
[----:B------:R-:W-:Y:S01]  /*3750*/  FMUL.FTZ R19, R19, R30 ;  /* 0x0000001e13137220 */ /* 0x000fe20000410000 */
[----:B------:R-:W-:Y:S01]  /*3760*/  PRMT R30, R46, 0x7632, R30 ;  /* 0x000076322e1e7816 */ /* 0x000fe2000000001e */
[----:B------:R-:W-:Y:S01]  /*3770*/  FADD.FTZ R29, R18, R23 ;  /* 0x00000017121d7221 */ /* 0x000fe20000010000 */
[----:B------:R-:W-:Y:S01]  /*3780*/  FFMA.FTZ R31, R22, R23, R31 ;  /* 0x00000017161f7223 */ /* 0x000fe2000001001f */
[----:B------:R-:W-:Y:S01]  /*3790*/  FFMA.FTZ R28, R21, R19, R28 ;  /* 0x00000013151c7223 */ /* 0x000fe2000001001c */
[----:B------:R-:W-:Y:S02]  /*37a0*/  SHF.L.U32 R30, R30, 0x10, RZ ;  /* 0x000000101e1e7819 */ /* 0x000fe400000006ff */
[----:B------:R-:W-:-:S03]  /*37b0*/  FFMA.FTZ R31, R26, R24, R31 ;  /* 0x000000181a1f7223 */ /* 0x000fc6000001001f */
[----:B------:R-:W-:Y:S01]  /*37c0*/  FADD.FTZ R76, R30, -UR11 ;  /* 0x8000000b1e4c7e21 */ /* 0x000fe20008010000 */
[----:B------:R-:W-:-:S03]  /*37d0*/  FMUL.FTZ R30, R17, R23 ;  /* 0x00000017111e7220 */ /* 0x000fc60000410000 */
[----:B------:R-:W-:Y:S01]  /*37e0*/  FMUL.FTZ R18, R76, UR14 ;  /* 0x0000000e4c127c20 */ /* 0x000fe20008410000 */
[----:B------:R-:W-:Y:S01]  /*37f0*/  FFMA.FTZ R76, R22, R30, R71 ;  /* 0x0000001e164c7223 */ /* 0x000fe20000010047 */
[----:B------:R-:W-:Y:S01]  /*3800*/  FADD.FTZ R55, R30, R55 ;  /* 0x000000371e377221 */ /* 0x000fe20000010000 */
[----:B------:R-:W-:Y:S01]  /*3810*/  PRMT R30, R45, 0x7632, R30 ;  /* 0x000076322d1e7816 */ /* 0x000fe2000000001e */
[----:B------:R-:W-:-:S03]  /*3820*/  FFMA.FTZ R22, R17, R18, R15 ;  /* 0x0000001211167223 */ /* 0x000fc6000001000f */
[----:B------:R-:W-:Y:S01]  /*3830*/  SHF.L.U32 R30, R30, 0x10, RZ ;  /* 0x000000101e1e7819 */ /* 0x000fe200000006ff */
[----:B------:R-:W-:-:S06]  /*3840*/  FMUL.FTZ R71, R22, -1.4426950216293334961 ;  /* 0xbfb8aa3b16477820 */ /* 0x000fcc0000410000 */
[----:B------:R-:W0:Y:S02]  /*3850*/  MUFU.EX2 R71, R71 ;  /* 0x0000004700477308 */ /* 0x000e240000000800 */
[----:B0-----:R-:W-:Y:S01]  /*3860*/  FADD.FTZ R23, R71, 1 ;  /* 0x3f80000047177421 */ /* 0x001fe20000010000 */
[----:B------:R-:W-:-:S04]  /*3870*/  FMUL.FTZ R71, R16, R20 ;  /* 0x0000001410477220 */ /* 0x000fc80000410000 */
[----:B------:R-:W-:Y:S01]  /*3880*/  FADD.FTZ R55, R55, R71 ;  /* 0x0000004737377221 */ /* 0x000fe20000010000 */
[----:B------:R-:W0:Y:S02]  /*3890*/  MUFU.RCP R23, R23 ;  /* 0x0000001700177308 */ /* 0x000e240000001000 */
[----:B0-----:R-:W-:Y:S01]  /*38a0*/  FADD.FTZ R77, -R23, 1 ;  /* 0x3f800000174d7421 */ /* 0x001fe20000010100 */
[----:B------:R-:W-:-:S03]  /*38b0*/  FMUL.FTZ R30, R30, R23 ;  /* 0x000000171e1e7220 */ /* 0x000fc60000410000 */
[----:B------:R-:W-:-:S04]  /*38c0*/  FFMA.FTZ R77, R22, R77, 1 ;  /* 0x3f800000164d7423 */ /* 0x000fc8000001004d */
[----:B------:R-:W-:Y:S01]  /*38d0*/  FMUL.FTZ R22, R30, R77 ;  /* 0x0000004d1e167220 */ /* 0x000fe20000410000 */
[----:B------:R-:W-:-:S03]  /*38e0*/  SHF.L.U32 R30, R44, 0x10, RZ ;  /* 0x000000102c1e7819 */ /* 0x000fc600000006ff */
[----:B------:R-:W-:Y:S02]  /*38f0*/  FFMA.FTZ R31, R18, R22, R31 ;  /* 0x00000016121f7223 */ /* 0x000fe4000001001f */
[----:B------:R-:W-:Y:S01]  /*3900*/  FADD.FTZ R77, R30, -UR11 ;  /* 0x8000000b1e4d7e21 */ /* 0x000fe20008010000 */
[----:B------:R-:W-:Y:S01]  /*3910*/  FADD.FTZ R30, R27, R20 ;  /* 0x000000141b1e7221 */ /* 0x000fe20000010000 */
[----:B------:R-:W-:Y:S01]  /*3920*/  FFMA.FTZ R27, R25, R71, R76 ;  /* 0x00000047191b7223 */ /* 0x000fe2000001004c */
[----:B------:R-:W-:Y:S01]  /*3930*/  SHF.L.U32 R25, R43, 0x10, RZ ;  /* 0x000000102b197819 */ /* 0x000fe200000006ff */
[----:B------:R-:W-:-:S04]  /*3940*/  FMUL.FTZ R23, R77, UR14 ;  /* 0x0000000e4d177c20 */ /* 0x000fc80008410000 */
        /* <DEDUP_REMOVED lines=8> */
[----:B------:R-:W-:Y:S01]  /*39d0*/  FFMA.FTZ R20, R20, R71, 1 ;  /* 0x3f80000014147423 */ /* 0x000fe20000010047 */
[----:B------:R-:W-:Y:S01]  /*39e0*/  PRMT R71, R44, 0x7632, R71 ;  /* 0x000076322c477816 */ /* 0x000fe20000000047 */
[----:B------:R-:W-:Y:S01]  /*39f0*/  FFMA.FTZ R26, R26, R76, R27 ;  /* 0x0000004c1a1a7223 */ /* 0x000fe2000001001b */
[----:B------:R-:W-:Y:S01]  /*3a00*/  FADD.FTZ R55, R76, R55 ;  /* 0x000000374c377221 */ /* 0x000fe20000010000 */
[----:B------:R-:W-:Y:S01]  /*3a10*/  FMUL.FTZ R20, R25, R20 ;  /* 0x0000001419147220 */ /* 0x000fe20000410000 */
[----:B------:R-:W-:Y:S01]  /*3a20*/  SHF.L.U32 R71, R71, 0x10, RZ ;  /* 0x0000001047477819 */ /* 0x000fe200000006ff */
[----:B------:R-:W-:Y:S01]  /*3a30*/  FADD.FTZ R25, R29, R24 ;  /* 0x000000181d197221 */ /* 0x000fe20000010000 */
[----:B------:R-:W-:Y:S01]  /*3a40*/  PRMT R76, R43, 0x7632, R76 ;  /* 0x000076322b4c7816 */ /* 0x000fe2000000004c */
[----:B------:R-:W-:-:S02]  /*3a50*/  FFMA.FTZ R28, R23, R20, R28 ;  /* 0x00000014171c7223 */ /* 0x000fc4000001001c */
[----:B------:R-:W-:Y:S01]  /*3a60*/  FADD.FTZ R71, R71, -UR11 ;  /* 0x8000000b47477e21 */ /* 0x000fe20008010000 */
[----:B------:R-:W-:-:S03]  /*3a70*/  SHF.L.U32 R76, R76, 0x10, RZ ;  /* 0x000000104c4c7819 */ /* 0x000fc600000006ff */
[----:B------:R-:W-:-:S04]  /*3a80*/  FMUL.FTZ R24, R71, UR14 ;  /* 0x0000000e47187c20 */ /* 0x000fc80008410000 */
[----:B------:R-:W-:-:S04]  /*3a90*/  FFMA.FTZ R27, R17, R24, R15 ;  /* 0x00000018111b7223 */ /* 0x000fc8000001000f */
[----:B------:R-:W-:-:S06]  /*3aa0*/  FMUL.FTZ R71, R27, -1.4426950216293334961 ;  /* 0xbfb8aa3b1b477820 */ /* 0x000fcc0000410000 */
[----:B------:R-:W0:Y:S02]  /*3ab0*/  MUFU.EX2 R71, R71 ;  /* 0x0000004700477308 */ /* 0x000e240000000800 */
[----:B0-----:R-:W-:-:S04]  /*3ac0*/  FADD.FTZ R77, R71, 1 ;  /* 0x3f800000474d7421 */ /* 0x001fc80000010000 */
[----:B------:R0:W1:Y:S02]  /*3ad0*/  MUFU.RCP R29, R77 ;  /* 0x0000004d001d7308 */ /* 0x0000640000001000 */
[----:B0-----:R-:W-:-:S04]  /*3ae0*/  FMUL.FTZ R77, R16, R19 ;  /* 0x00000013104d7220 */ /* 0x001fc80000410000 */
[----:B------:R-:W-:Y:S01]  /*3af0*/  FADD.FTZ R55, R55, R77 ;  /* 0x0000004d37377221 */ /* 0x000fe20000010000 */
[----:B-1----:R-:W-:Y:S01]  /*3b00*/  FMUL.FTZ R76, R76, R29 ;  /* 0x0000001d4c4c7220 */ /* 0x002fe20000410000 */
[----:B------:R-:W-:-:S04]  /*3b10*/  FADD.FTZ R29, -R29, 1 ;  /* 0x3f8000001d1d7421 */ /* 0x000fc80000010100 */
[----:B------:R-:W-:Y:S01]  /*3b20*/  FFMA.FTZ R27, R27, R29, 1 ;  /* 0x3f8000001b1b7423 */ /* 0x000fe2000001001d */
[----:B------:R-:W-:-:S03]  /*3b30*/  SHF.L.U32 R29, R42, 0x10, RZ ;  /* 0x000000102a1d7819 */ /* 0x000fc600000006ff */
[----:B------:R-:W-:Y:S02]  /*3b40*/  FMUL.FTZ R27, R76, R27 ;  /* 0x0000001b4c1b7220 */ /* 0x000fe40000410000 */
[----:B------:R-:W-:Y:S01]  /*3b50*/  FADD.FTZ R71, R29, -UR11 ;  /* 0x8000000b1d477e21 */ /* 0x000fe20008010000 */
[----:B------:R-:W-:-:S03]  /*3b60*/  FADD.FTZ R29, R30, R19 ;  /* 0x000000131e1d7221 */ /* 0x000fc60000010000 */
[----:B------:R-:W-:Y:S01]  /*3b70*/  FMUL.FTZ R19, R71, UR14 ;  /* 0x0000000e47137c20 */ /* 0x000fe20008410000 */
[----:B------:R-:W-:Y:S01]  /*3b80*/  FFMA.FTZ R71, R21, R77, R26 ;  /* 0x0000004d15477223 */ /* 0x000fe2000001001a */
[----:B------:R-:W-:Y:S02]  /*3b90*/  SHF.L.U32 R77, R41, 0x10, RZ ;  /* 0x00000010294d7819 */ /* 0x000fe400000006ff */
[----:B------:R-:W-:-:S04]  /*3ba0*/  FFMA.FTZ R21, R16, R19, R14 ;  /* 0x0000001310157223 */ /* 0x000fc8000001000e */
[----:B------:R-:W-:-:S06]  /*3bb0*/  FMUL.FTZ R76, R21, -1.4426950216293334961 ;  /* 0xbfb8aa3b154c7820 */ /* 0x000fcc0000410000 */
[----:B------:R-:W0:Y:S02]  /*3bc0*/  MUFU.EX2 R76, R76 ;  /* 0x0000004c004c7308 */ /* 0x000e240000000800 */
[----:B0-----:R-:W-:-:S06]  /*3bd0*/  FADD.FTZ R30, R76, 1 ;  /* 0x3f8000004c1e7421 */ /* 0x001fcc0000010000 */
[----:B------:R-:W0:Y:S02]  /*3be0*/  MUFU.RCP R30, R30 ;  /* 0x0000001e001e7308 */ /* 0x000e240000001000 */
[----:B0-----:R-:W-:Y:S01]  /*3bf0*/  FMUL.FTZ R26, R77, R30 ;  /* 0x0000001e4d1a7220 */ /* 0x001fe20000410000 */
[----:B------:R-:W-:Y:S01]  /*3c00*/  FADD.FTZ R77, -R30, 1 ;  /* 0x3f8000001e4d7421 */ /* 0x000fe20000010100 */
[----:B------:R-:W-:-:S03]  /*3c10*/  FADD.FTZ R30, R25, R22 ;  /* 0x00000016191e7221 */ /* 0x000fc60000010000 */
[----:B------:R-:W-:Y:S01]  /*3c20*/  FFMA.FTZ R21, R21, R77, 1 ;  /* 0x3f80000015157423 */ /* 0x000fe2000001004d */
[----:B------:R-:W-:-:S03]  /*3c30*/  PRMT R77, R42, 0x7632, R77 ;  /* 0x000076322a4d7816 */ /* 0x000fc6000000004d */
[----:B------:R-:W-:Y:S01]  /*3c40*/  FMUL.FTZ R21, R26, R21 ;  /* 0x000000151a157220 */ /* 0x000fe20000410000 */
[----:B------:R-:W-:Y:S01]  /*3c50*/  SHF.L.U32 R77, R77, 0x10, RZ ;  /* 0x000000104d4d7819 */ /* 0x000fe200000006ff */
[----:B------:R-:W-:-:S04]  /*3c60*/  FMUL.FTZ R26, R17, R22 ;  /* 0x00000016111a7220 */ /* 0x000fc80000410000 */
[----:B------:R-:W-:Y:S01]  /*3c70*/  FADD.FTZ R77, R77, -UR11 ;  /* 0x8000000b4d4d7e21 */ /* 0x000fe20008010000 */
[----:B------:R-:W-:Y:S01]  /*3c80*/  FFMA.FTZ R76, R18, R26, R71 ;  /* 0x0000001a124c7223 */ /* 0x000fe20000010047 */
[----:B------:R-:W-:Y:S01]  /*3c90*/  FADD.FTZ R55, R26, R55 ;  /* 0x000000371a377221 */ /* 0x000fe20000010000 */
[----:B------:R-:W-:Y:S01]  /*3ca0*/  PRMT R26, R41, 0x7632, R26 ;  /* 0x00007632291a7816 */ /* 0x000fe2000000001a */
[----:B------:R-:W-:-:S03]  /*3cb0*/  FMUL.FTZ R22, R77, UR14 ;  /* 0x0000000e4d167c20 */ /* 0x000fc60008410000 */
        /* <DEDUP_REMOVED lines=12> */
[----:B------:R-:W-:-:S05]  /*3d80*/  SHF.L.U32 R26, R40, 0x10, RZ ;  /* 0x00000010281a7819 */ /* 0x000fca00000006ff */
        /* <DEDUP_REMOVED lines=13> */
[----:B------:R-:W-:-:S03]  /*3e60*/  PRMT R25, R40, 0x7632, R25 ;  /* 0x0000763228197816 */ /* 0x000fc60000000019 */
[----:B------:R-:W-:Y:S01]  /*3e70*/  FMUL.FTZ R20, R23, R20 ;  /* 0x0000001417147220 */ /* 0x000fe20000410000 */
[----:B------:R-:W-:Y:S01]  /*3e80*/  SHF.L.U32 R25, R25, 0x10, RZ ;  /* 0x0000001019197819 */ /* 0x000fe200000006ff */
[----:B------:R-:W-:-:S04]  /*3e90*/  FFMA.FTZ R23, R24, R27, R31 ;  /* 0x0000001b18177223 */ /* 0x000fc8000001001f */
[----:B------:R-:W-:Y:S01]  /*3ea0*/  FADD.FTZ R77, R25, -UR11 ;  /* 0x8000000b194d7e21 */ /* 0x000fe20008010000 */
[----:B------:R-:W-:Y:S01]  /*3eb0*/  FADD.FTZ R25, R30, R27 ;  /* 0x0000001b1e197221 */ /* 0x000fe20000010000 */
[----:B------:R-:W-:Y:S01]  /*3ec0*/  FMUL.FTZ R27, R17, R27 ;  /* 0x0000001b111b7220 */ /* 0x000fe20000410000 */
[----:B------:R-:W-:Y:S01]  /*3ed0*/  FFMA.FTZ R23, R22, R18, R23 ;  /* 0x0000001216177223 */ /* 0x000fe20000010017 */
[----:B------:R-:W-:Y:S01]  /*3ee0*/  FMUL.FTZ R30, R77, UR14 ;  /* 0x0000000e4d1e7c20 */ /* 0x000fe20008410000 */
[----:B------:R-:W-:Y:S01]  /*3ef0*/  FADD.FTZ R25, R25, R18 ;  /* 0x0000001219197221 */ /* 0x000fe20000010000 */
[----:B------:R-:W-:Y:S01]  /*3f00*/  FFMA.FTZ R76, R24, R27, R71 ;  /* 0x0000001b184c7223 */ /* 0x000fe20000010047 */
[----:B------:R-:W-:Y:S01]  /*3f10*/  FADD.FTZ R55, R27, R55 ;  /* 0x000000371b377221 */ /* 0x000fe20000010000 */
[----:B------:R-:W-:Y:S01]  /*3f20*/  FFMA.FTZ R24, R17, R30, R15 ;  /* 0x0000001e11187223 */ /* 0x000fe2000001000f */
[----:B------:R-:W-:-:S03]  /*3f30*/  PRMT R27, R39, 0x7632, R27 ;  /* 0x00007632271b7816 */ /* 0x000fc6000000001b */
[----:B------:R-:W-:Y:S01]  /*3f40*/  FMUL.FTZ R71, R24, -1.4426950216293334961 ;  /* 0xbfb8aa3b18477820 */ /* 0x000fe20000410000 */
[----:B------:R-:W-:-:S05]  /*3f50*/  SHF.L.U32 R27, R27, 0x10, RZ ;  /* 0x000000101b1b7819 */ /* 0x000fca00000006ff */
[----:B------:R-:W0:Y:S02]  /*3f60*/  MUFU.EX2 R71, R71 ;  /* 0x0000004700477308 */ /* 0x000e240000000800 */
[----:B0-----:R-:W-:-:S06]  /*3f70*/  FADD.FTZ R31, R71, 1 ;  /* 0x3f800000471f7421 */ /* 0x001fcc0000010000 */
        /* <DEDUP_REMOVED lines=9> */
[-C--:B------:R-:W-:Y:S01]  /*4010*/  FFMA.FTZ R26, R19, R21.reuse, R28 ;  /* 0x00000015131a7223 */ /* 0x080fe2000001001c */
[C---:B------:R-:W-:Y:S01]  /*4020*/  FMUL.FTZ R21, R16.reuse, R21 ;  /* 0x0000001510157220 */ /* 0x040fe20000410000 */
[----:B------:R-:W-:Y:S01]  /*4030*/  FMUL.FTZ R31, R71, UR14 ;  /* 0x0000000e471f7c20 */ /* 0x000fe20008410000 */
[----:B------:R-:W-:Y:S01]  /*4040*/  FADD.FTZ R27, R27, R20 ;  /* 0x000000141b1b7221 */ /* 0x000fe20000010000 */
[----:B------:R-:W-:Y:S01]  /*4050*/  FFMA.FTZ R26, R29, R20, R26 ;  /* 0x000000141d1a7223 */ /* 0x000fe2000001001a */
[----:B------:R-:W-:Y:S01]  /*4060*/  FFMA.FTZ R19, R19, R21, R76 ;  /* 0x0000001513137223 */ /* 0x000fe2000001004c */
[----:B------:R-:W-:Y:S01]  /*4070*/  FFMA.FTZ R28, R16, R31, R14 ;  /* 0x0000001f101c7223 */ /* 0x000fe2000001000e */
[----:B------:R-:W-:Y:S01]  /*4080*/  FADD.FTZ R55, R55, R21 ;  /* 0x0000001537377221 */ /* 0x000fe20000010000 */
[----:B------:R-:W-:-:S02]  /*4090*/  SHF.L.U32 R21, R37, 0x10, RZ ;  /* 0x0000001025157819 */ /* 0x000fc400000006ff */
[----:B------:R-:W-:-:S06]  /*40a0*/  FMUL.FTZ R76, R28, -1.4426950216293334961 ;  /* 0xbfb8aa3b1c4c7820 */ /* 0x000fcc0000410000 */
[----:B------:R-:W0:Y:S02]  /*40b0*/  MUFU.EX2 R76, R76 ;  /* 0x0000004c004c7308 */ /* 0x000e240000000800 */
[----:B0-----:R-:W-:Y:S01]  /*40c0*/  FADD.FTZ R71, R76, 1 ;  /* 0x3f8000004c477421 */ /* 0x001fe20000010000 */
[----:B------:R-:W-:-:S04]  /*40d0*/  FMUL.FTZ R76, R17, R18 ;  /* 0x00000012114c7220 */ /* 0x000fc80000410000 */
[----:B------:R-:W-:Y:S01]  /*40e0*/  FFMA.FTZ R22, R22, R76, R19 ;  /* 0x0000004c16167223 */ /* 0x000fe20000010013 */
[----:B------:R-:W0:Y:S01]  /*40f0*/  MUFU.RCP R71, R71 ;  /* 0x0000004700477308 */ /* 0x000e220000001000 */
[----:B------:R-:W-:Y:S01]  /*4100*/  FADD.FTZ R55, R76, R55 ;  /* 0x000000374c377221 */ /* 0x000fe20000010000 */
[----:B------:R-:W-:-:S04]  /*4110*/  PRMT R76, R37, 0x7632, R76 ;  /* 0x00007632254c7816 */ /* 0x000fc8000000004c */
[----:B------:R-:W-:Y:S01]  /*4120*/  SHF.L.U32 R76, R76, 0x10, RZ ;  /* 0x000000104c4c7819 */ /* 0x000fe200000006ff */
[----:B0-----:R-:W-:Y:S01]  /*4130*/  FADD.FTZ R77, -R71, 1 ;  /* 0x3f800000474d7421 */ /* 0x001fe20000010100 */
[----:B------:R-:W-:-:S03]  /*4140*/  FMUL.FTZ R21, R21, R71 ;  /* 0x0000004715157220 */ /* 0x000fc60000410000 */
[----:B------:R-:W-:Y:S01]  /*4150*/  FFMA.FTZ R28, R28, R77, 1 ;  /* 0x3f8000001c1c7423 */ /* 0x000fe2000001004d */
[----:B------:R-:W-:-:S03]  /*4160*/  PRMT R77, R38, 0x7632, R77 ;  /* 0x00007632264d7816 */ /* 0x000fc6000000004d */
[----:B------:R-:W-:Y:S01]  /*4170*/  FMUL.FTZ R28, R21, R28 ;  /* 0x0000001c151c7220 */ /* 0x000fe20000410000 */
[----:B------:R-:W-:-:S03]  /*4180*/  SHF.L.U32 R77, R77, 0x10, RZ ;  /* 0x000000104d4d7819 */ /* 0x000fc600000006ff */
[----:B------:R-:W-:Y:S01]  /*4190*/  FADD.FTZ R27, R27, R28 ;  /* 0x0000001c1b1b7221 */ /* 0x000fe20000010000 */
[----:B------:R-:W-:Y:S01]  /*41a0*/  FFMA.FTZ R26, R31, R28, R26 ;  /* 0x0000001c1f1a7223 */ /* 0x000fe2000001001a */
[----:B------:R-:W-:-:S04]  /*41b0*/  FADD.FTZ R77, R77, -UR11 ;  /* 0x8000000b4d4d7e21 */ /* 0x000fc80008010000 */
[----:B------:R-:W-:-:S04]  /*41c0*/  FMUL.FTZ R18, R77, UR14 ;  /* 0x0000000e4d127c20 */ /* 0x000fc80008410000 */
        /* <DEDUP_REMOVED lines=8> */
[----:B------:R-:W-:Y:S01]  /*4250*/  SHF.L.U32 R71, R35, 0x10, RZ ;  /* 0x0000001023477819 */ /* 0x000fe200000006ff */
[----:B0-----:R-:W-:Y:S01]  /*4260*/  FADD.FTZ R77, -R21, 1 ;  /* 0x3f800000154d7421 */ /* 0x001fe20000010100 */
[----:B------:R-:W-:-:S03]  /*4270*/  FMUL.FTZ R76, R76, R21 ;  /* 0x000000154c4c7220 */ /* 0x000fc60000410000 */
[----:B------:R-:W-:-:S04]  /*4280*/  FFMA.FTZ R19, R19, R77, 1 ;  /* 0x3f80000013137423 */ /* 0x000fc8000001004d */
[----:B------:R-:W-:Y:S01]  /*4290*/  FMUL.FTZ R19, R76, R19 ;  /* 0x000000134c137220 */ /* 0x000fe20000410000 */
[----:B------:R-:W-:-:S03]  /*42a0*/  SHF.L.U32 R76, R36, 0x10, RZ ;  /* 0x00000010244c7819 */ /* 0x000fc600000006ff */
[----:B------:R-:W-:Y:S02]  /*42b0*/  FFMA.FTZ R23, R18, R19, R23 ;  /* 0x0000001312177223 */ /* 0x000fe40000010017 */
[----:B------:R-:W-:-:S04]  /*42c0*/  FADD.FTZ R76, R76, -UR11 ;  /* 0x8000000b4c4c7e21 */ /* 0x000fc80008010000 */
[----:B------:R-:W-:-:S04]  /*42d0*/  FMUL.FTZ R21, R76, UR14 ;  /* 0x0000000e4c157c20 */ /* 0x000fc80008410000 */
[----:B------:R-:W-:-:S04]  /*42e0*/  FFMA.FTZ R20, R16, R21, R14 ;  /* 0x0000001510147223 */ /* 0x000fc8000001000e */
[----:B------:R-:W-:-:S06]  /*42f0*/  FMUL.FTZ R77, R20, -1.4426950216293334961 ;  /* 0xbfb8aa3b144d7820 */ /* 0x000fcc0000410000 */
[----:B------:R-:W0:Y:S02]  /*4300*/  MUFU.EX2 R77, R77 ;  /* 0x0000004d004d7308 */ /* 0x000e240000000800 */
[----:B0-----:R-:W-:-:S06]  /*4310*/  FADD.FTZ R76, R77, 1 ;  /* 0x3f8000004d4c7421 */ /* 0x001fcc0000010000 */
[----:B------:R-:W0:Y:S02]  /*4320*/  MUFU.RCP R76, R76 ;  /* 0x0000004c004c7308 */ /* 0x000e240000001000 */
[----:B0-----:R-:W-:Y:S01]  /*4330*/  FMUL.FTZ R22, R71, R76 ;  /* 0x0000004c47167220 */ /* 0x001fe20000410000 */
[----:B------:R-:W-:-:S04]  /*4340*/  FADD.FTZ R71, -R76, 1 ;  /* 0x3f8000004c477421 */ /* 0x000fc80000010100 */
[----:B------:R-:W-:Y:S01]  /*4350*/  FFMA.FTZ R71, R20, R71, 1 ;  /* 0x3f80000014477423 */ /* 0x000fe20000010047 */
[----:B------:R-:W-:-:S04]  /*4360*/  PRMT R20, R36, 0x7632, R20 ;  /* 0x0000763224147816 */ /* 0x000fc80000000014 */
[----:B------:R-:W-:Y:S01]  /*4370*/  SHF.L.U32 R76, R20, 0x10, RZ ;  /* 0x00000010144c7819 */ /* 0x000fe200000006ff */
[----:B------:R-:W-:Y:S01]  /*4380*/  FMUL.FTZ R20, R22, R71 ;  /* 0x0000004716147220 */ /* 0x000fe20000410000 */
[----:B------:R-:W-:-:S03]  /*4390*/  FADD.FTZ R22, R25, R24 ;  /* 0x0000001819167221 */ /* 0x000fc60000010000 */
[----:B------:R-:W-:Y:S01]  /*43a0*/  FADD.FTZ R71, R76, -UR11 ;  /* 0x8000000b4c477e21 */ /* 0x000fe20008010000 */
[C---:B------:R-:W-:Y:S01]  /*43b0*/  FMUL.FTZ R76, R17.reuse, R24 ;  /* 0x00000018114c7220 */ /* 0x040fe20000410000 */
[----:B------:R-:W-:Y:S01]  /*43c0*/  FADD.FTZ R22, R22, R19 ;  /* 0x0000001316167221 */ /* 0x000fe20000010000 */
[----:B------:R-:W-:Y:S01]  /*43d0*/  FMUL.FTZ R19, R17, R19 ;  /* 0x0000001311137220 */ /* 0x000fe20000410000 */
[----:B------:R-:W-:Y:S01]  /*43e0*/  FMUL.FTZ R24, R71, UR14 ;  /* 0x0000000e47187c20 */ /* 0x000fe20008410000 */
[----:B------:R-:W-:Y:S01]  /*43f0*/  FFMA.FTZ R30, R30, R76, R29 ;  /* 0x0000004c1e1e7223 */ /* 0x000fe2000001001d */
[----:B------:R-:W-:Y:S01]  /*4400*/  FADD.FTZ R55, R76, R55 ;  /* 0x000000374c377221 */ /* 0x000fe20000010000 */
[----:B------:R-:W-:Y:S01]  /*4410*/  PRMT R76, R35, 0x7632, R76 ;  /* 0x00007632234c7816 */ /* 0x000fe2000000004c */
[----:B------:R-:W-:Y:S01]  /*4420*/  FFMA.FTZ R25, R17, R24, R15 ;  /* 0x0000001811197223 */ /* 0x000fe2000001000f */
[----:B------:R-:W-:Y:S01]  /*4430*/  FADD.FTZ R27, R27, R20 ;  /* 0x000000141b1b7221 */ /* 0x000fe20000010000 */
[----:B------:R-:W-:Y:S01]  /*4440*/  FFMA.FTZ R26, R21, R20, R26 ;  /* 0x00000014151a7223 */ /* 0x000fe2000001001a */
[----:B------:R-:W-:Y:S01]  /*4450*/  SHF.L.U32 R76, R76, 0x10, RZ ;  /* 0x000000104c4c7819 */ /* 0x000fe200000006ff */
[----:B------:R-:W-:-:S06]  /*4460*/  FMUL.FTZ R71, R25, -1.4426950216293334961 ;  /* 0xbfb8aa3b19477820 */ /* 0x000fcc0000410000 */
[----:B------:R-:W0:Y:S02]  /*4470*/  MUFU.EX2 R71, R71 ;  /* 0x0000004700477308 */ /* 0x000e240000000800 */
[----:B0-----:R-:W-:Y:S01]  /*4480*/  FADD.FTZ R29, R71, 1 ;  /* 0x3f800000471d7421 */ /* 0x001fe20000010000 */
[----:B------:R-:W-:-:S04]  /*4490*/  FMUL.FTZ R71, R16, R28 ;  /* 0x0000001c10477220 */ /* 0x000fc80000410000 */
[----:B------:R-:W-:Y:S01]  /*44a0*/  FFMA.FTZ R31, R31, R71, R30 ;  /* 0x000000471f1f7223 */ /* 0x000fe2000001001e */
[----:B------:R-:W0:Y:S01]  /*44b0*/  MUFU.RCP R29, R29 ;  /* 0x0000001d001d7308 */ /* 0x000e220000001000 */
[----:B------:R-:W-:Y:S01]  /*44c0*/  FADD.FTZ R55, R55, R71 ;  /* 0x0000004737377221 */ /* 0x000fe20000010000 */
[----:B------:R-:W-:-:S03]  /*44d0*/  SHF.L.U32 R71, R33, 0x10, RZ ;  /* 0x0000001021477819 */ /* 0x000fc600000006ff */
[----:B------:R-:W-:Y:S01]  /*44e0*/  FADD.FTZ R55, R19, R55 ;  /* 0x0000003713377221 */ /* 0x000fe20000010000 */
        /* <DEDUP_REMOVED lines=18> */
[----:B------:R-:W-:-:S04]  /*4610*/  FMUL.FTZ R28, R30, R71 ;  /* 0x000000471e1c7220 */ /* 0x000fc80000410000 */
[----:B------:R-:W-:Y:S01]  /*4620*/  FADD.FTZ R30, R76, -UR11 ;  /* 0x8000000b4c1e7e21 */ /* 0x000fe20008010000 */
[----:B------:R-:W-:Y:S01]  /*4630*/  FFMA.FTZ R76, R18, R19, R31 ;  /* 0x00000013124c7223 */ /* 0x000fe2000001001f */
[----:B------:R-:W-:Y:S01]  /*4640*/  PRMT R19, R33, 0x7632, R19 ;  /* 0x0000763221137816 */ /* 0x000fe20000000013 */
[----:B------:R-:W-:Y:S01]  /*4650*/  FADD.FTZ R27, R27, R28 ;  /* 0x0000001c1b1b7221 */ /* 0x000fe20000010000 */
[----:B------:R-:W-:Y:S01]  /*4660*/  FMUL.FTZ R30, R30, UR14 ;  /* 0x0000000e1e1e7c20 */ /* 0x000fe20008410000 */
[----:B------:R-:W-:Y:S01]  /*4670*/  FFMA.FTZ R26, R29, R28, R26 ;  /* 0x0000001c1d1a7223 */ /* 0x000fe2000001001a */
[----:B------:R-:W-:Y:S02]  /*4680*/  SHF.L.U32 R19, R19, 0x10, RZ ;  /* 0x0000001013137819 */ /* 0x000fe400000006ff */
[----:B------:R-:W-:-:S04]  /*4690*/  FFMA.FTZ R18, R17, R30, R15 ;  /* 0x0000001e11127223 */ /* 0x000fc8000001000f */
[----:B------:R-:W-:-:S06]  /*46a0*/  FMUL.FTZ R71, R18, -1.4426950216293334961 ;  /* 0xbfb8aa3b12477820 */ /* 0x000fcc0000410000 */
[----:B------:R-:W0:Y:S02]  /*46b0*/  MUFU.EX2 R71, R71 ;  /* 0x0000004700477308 */ /* 0x000e240000000800 */
[----:B0-----:R-:W-:Y:S01]  /*46c0*/  FADD.FTZ R31, R71, 1 ;  /* 0x3f800000471f7421 */ /* 0x001fe20000010000 */
[----:B------:R-:W-:-:S04]  /*46d0*/  FMUL.FTZ R71, R16, R20 ;  /* 0x0000001410477220 */ /* 0x000fc80000410000 */
[----:B------:R-:W-:Y:S01]  /*46e0*/  FADD.FTZ R55, R55, R71 ;  /* 0x0000004737377221 */ /* 0x000fe20000010000 */
[----:B------:R-:W0:Y:S02]  /*46f0*/  MUFU.RCP R31, R31 ;  /* 0x0000001f001f7308 */ /* 0x000e240000001000 */
[----:B0-----:R-:W-:Y:S01]  /*4700*/  FADD.FTZ R77, -R31, 1 ;  /* 0x3f8000001f4d7421 */ /* 0x001fe20000010100 */
[----:B------:R-:W-:Y:S01]  /*4710*/  FMUL.FTZ R19, R19, R31 ;  /* 0x0000001f13137220 */ /* 0x000fe20000410000 */
[----:B------:R-:W-:Y:S01]  /*4720*/  FFMA.FTZ R31, R21, R71, R76 ;  /* 0x00000047151f7223 */ /* 0x000fe2000001004c */
[----:B------:R-:W-:Y:S01]  /*4730*/  SHF.L.U32 R71, R13, 0x10, RZ ;  /* 0x000000100d477819 */ /* 0x000fe200000006ff */
        /* <DEDUP_REMOVED lines=14> */
[----:B------:R-:W-:-:S03]  /*4820*/  SHF.L.U32 R21, R66, 0x10, RZ ;  /* 0x0000001042157819 */ /* 0x000fc600000006ff */
[----:B------:R-:W-:Y:S02]  /*4830*/  FMUL.FTZ R20, R71, R20 ;  /* 0x0000001447147220 */ /* 0x000fe40000410000 */
        /* <DEDUP_REMOVED lines=9> */
[----:B------:R-:W-:Y:S01]  /*48d0*/  PRMT R25, R13, 0x7632, R25 ;  /* 0x000076320d197816 */ /* 0x000fe20000000019 */
[----:B------:R-:W-:-:S02]  /*48e0*/  FADD.FTZ R27, R27, R20 ;  /* 0x000000141b1b7221 */ /* 0x000fc40000010000 */
[----:B------:R-:W-:Y:S01]  /*48f0*/  FMUL.FTZ R71, R24, -1.4426950216293334961 ;  /* 0xbfb8aa3b18477820 */ /* 0x000fe20000410000 */
[----:B------:R-:W-:-:S05]  /*4900*/  SHF.L.U32 R25, R25, 0x10, RZ ;  /* 0x0000001019197819 */ /* 0x000fca00000006ff */
        /* <DEDUP_REMOVED lines=12> */
[----:B------:R-:W-:Y:S02]  /*49d0*/  FFMA.FTZ R23, R22, R24, R23 ;  /* 0x0000001816177223 */ /* 0x000fe40000010017 */
        /* <DEDUP_REMOVED lines=29> */
[----:B------:R-:W-:Y:S01]  /*4bb0*/  SHF.L.U32 R76, R5, 0x10, RZ ;  /* 0x00000010054c7819 */ /* 0x000fe200000006ff */
[----:B------:R-:W-:Y:S01]  /*4bc0*/  FFMA.FTZ R71, R19, R77, R30 ;  /* 0x0000004d13477223 */ /* 0x000fe2000001001e */
[----:B------:R-:W-:Y:S01]  /*4bd0*/  FADD.FTZ R55, R55, R77 ;  /* 0x0000004d37377221 */ /* 0x000fe20000010000 */
[----:B------:R-:W-:Y:S01]  /*4be0*/  SHF.L.U32 R77, R6, 0x10, RZ ;  /* 0x00000010064d7819 */ /* 0x000fe200000006ff */
[----:B------:R-:W-:Y:S01]  /*4bf0*/  FFMA.FTZ R23, R18, R29, R23 ;  /* 0x0000001d12177223 */ /* 0x000fe20000010017 */
[----:B------:R-:W-:-:S04]  /*4c00*/  FADD.FTZ R76, R76, -UR11 ;  /* 0x8000000b4c4c7e21 */ /* 0x000fc80008010000 */
[----:B------:R-:W-:-:S04]  /*4c10*/  FMUL.FTZ R31, R76, UR14 ;  /* 0x0000000e4c1f7c20 */ /* 0x000fc80008410000 */
[----:B------:R-:W-:-:S04]  /*4c20*/  FFMA.FTZ R19, R16, R31, R14 ;  /* 0x0000001f10137223 */ /* 0x000fc8000001000e */
[----:B------:R-:W-:-:S06]  /*4c30*/  FMUL.FTZ R30, R19, -1.4426950216293334961 ;  /* 0xbfb8aa3b131e7820 */ /* 0x000fcc0000410000 */
[----:B------:R-:W0:Y:S02]  /*4c40*/  MUFU.EX2 R30, R30 ;  /* 0x0000001e001e7308 */ /* 0x000e240000000800 */
[----:B0-----:R-:W-:-:S04]  /*4c50*/  FADD.FTZ R76, R30, 1 ;  /* 0x3f8000001e4c7421 */ /* 0x001fc80000010000 */
[----:B------:R0:W1:Y:S02]  /*4c60*/  MUFU.RCP R20, R76 ;  /* 0x0000004c00147308 */ /* 0x0000640000001000 */
[----:B0-----:R-:W-:-:S04]  /*4c70*/  FMUL.FTZ R76, R17, R24 ;  /* 0x00000018114c7220 */ /* 0x001fc80000410000 */
[----:B------:R-:W-:Y:S01]  /*4c80*/  FFMA.FTZ R30, R22, R76, R71 ;  /* 0x0000004c161e7223 */ /* 0x000fe20000010047 */
[----:B------:R-:W-:Y:S01]  /*4c90*/  FADD.FTZ R55, R76, R55 ;  /* 0x000000374c377221 */ /* 0x000fe20000010000 */
[----:B------:R-:W-:Y:S01]  /*4ca0*/  SHF.L.U32 R76, R63, 0x10, RZ ;  /* 0x000000103f4c7819 */ /* 0x000fe200000006ff */
[----:B-1----:R-:W-:Y:S01]  /*4cb0*/  FMUL.FTZ R77, R77, R20 ;  /* 0x000000144d4d7220 */ /* 0x002fe20000410000 */
[----:B------:R-:W-:-:S04]  /*4cc0*/  FADD.FTZ R20, -R20, 1 ;  /* 0x3f80000014147421 */ /* 0x000fc80000010100 */
[----:B------:R-:W-:-:S04]  /*4cd0*/  FFMA.FTZ R20, R19, R20, 1 ;  /* 0x3f80000013147423 */ /* 0x000fc80000010014 */
[----:B------:R-:W-:Y:S01]  /*4ce0*/  FMUL.FTZ R19, R77, R20 ;  /* 0x000000144d137220 */ /* 0x000fe20000410000 */
[----:B------:R-:W-:-:S03]  /*4cf0*/  SHF.L.U32 R20, R62, 0x10, RZ ;  /* 0x000000103e147819 */ /* 0x000fc600000006ff */
[----:B------:R-:W-:Y:S02]  /*4d00*/  FFMA.FTZ R26, R31, R19, R26 ;  /* 0x000000131f1a7223 */ /* 0x000fe4000001001a */
[----:B------:R-:W-:Y:S01]  /*4d10*/  FADD.FTZ R77, R20, -UR11 ;  /* 0x8000000b144d7e21 */ /* 0x000fe20008010000 */
[----:B------:R-:W-:-:S03]  /*4d20*/  FADD.FTZ R20, R21, R24 ;  /* 0x0000001815147221 */ /* 0x000fc60000010000 */
[----:B------:R-:W-:Y:S01]  /*4d30*/  FMUL.FTZ R24, R77, UR14 ;  /* 0x0000000e4d187c20 */ /* 0x000fe20008410000 */
[----:B------:R-:W-:-:S03]  /*4d40*/  FADD.FTZ R20, R20, R29 ;  /* 0x0000001d14147221 */ /* 0x000fc60000010000 */
        /* <DEDUP_REMOVED lines=11> */
[----:B------:R-:W-:Y:S01]  /*4e00*/  FFMA.FTZ R21, R21, R22, 1 ;  /* 0x3f80000015157423 */ /* 0x000fe20000010016 */
[----:B------:R-:W-:-:S03]  /*4e10*/  SHF.L.U32 R22, R7, 0x10, RZ ;  /* 0x0000001007167819 */ /* 0x000fc600000006ff */
[----:B------:R-:W-:Y:S02]  /*4e20*/  FMUL.FTZ R21, R76, R21 ;  /* 0x000000154c157220 */ /* 0x000fe40000410000 */
[----:B------:R-:W-:Y:S01]  /*4e30*/  FADD.FTZ R76, R22, -UR11 ;  /* 0x8000000b164c7e21 */ /* 0x000fe20008010000 */
[----:B------:R-:W-:Y:S01]  /*4e40*/  FADD.FTZ R22, R27, R28 ;  /* 0x0000001c1b167221 */ /* 0x000fe20000010000 */
[----:B------:R-:W-:Y:S02]  /*4e50*/  FFMA.FTZ R23, R24, R21, R23 ;  /* 0x0000001518177223 */ /* 0x000fe40000010017 */
[----:B------:R-:W-:Y:S01]  /*4e60*/  FMUL.FTZ R27, R76, UR14 ;  /* 0x0000000e4c1b7c20 */ /* 0x000fe20008410000 */
[----:B------:R-:W-:-:S03]  /*4e70*/  FADD.FTZ R22, R22, R19 ;  /* 0x0000001316167221 */ /* 0x000fc60000010000 */
[----:B------:R-:W-:-:S04]  /*4e80*/  FFMA.FTZ R25, R16, R27, R14 ;  /* 0x0000001b10197223 */ /* 0x000fc8000001000e */
        /* <DEDUP_REMOVED lines=8> */
[----:B------:R-:W-:-:S03]  /*4f10*/  SHF.L.U32 R76, R60, 0x10, RZ ;  /* 0x000000103c4c7819 */ /* 0x000fc600000006ff */
[----:B------:R-:W-:Y:S01]  /*4f20*/  FADD.FTZ R22, R22, R25 ;  /* 0x0000001916167221 */ /* 0x000fe20000010000 */
[----:B------:R-:W-:Y:S01]  /*4f30*/  FFMA.FTZ R26, R27, R25, R26 ;  /* 0x000000191b1a7223 */ /* 0x000fe2000001001a */
[----:B------:R-:W-:Y:S01]  /*4f40*/  FADD.FTZ R77, R76, -UR11 ;  /* 0x8000000b4c4d7e21 */ /* 0x000fe20008010000 */
[----:B------:R-:W-:-:S03]  /*4f50*/  FMUL.FTZ R76, R17, R29 ;  /* 0x0000001d114c7220 */ /* 0x000fc60000410000 */
[----:B------:R-:W-:Y:S01]  /*4f60*/  FMUL.FTZ R28, R77, UR14 ;  /* 0x0000000e4d1c7c20 */ /* 0x000fe20008410000 */
        /* <DEDUP_REMOVED lines=28> */
[----:B------:R-:W-:-:S03]  /*5130*/  FADD.FTZ R31, R20, R21 ;  /* 0x00000015141f7221 */ /* 0x000fc60000010000 */
[----:B------:R-:W-:Y:S01]  /*5140*/  FMUL.FTZ R29, R29, R30 ;  /* 0x0000001e1d1d7220 */ /* 0x000fe20000410000 */
[----:B------:R-:W-:-:S05]  /*5150*/  SHF.L.U32 R30, R58, 0x10, RZ ;  /* 0x000000103a1e7819 */ /* 0x000fca00000006ff */
        /* <DEDUP_REMOVED lines=35> */
[----:B------:R-:W-:Y:S02]  /*5390*/  FMUL.FTZ R31, R17, R18 ;  /* 0x00000012111f7220 */ /* 0x000fe40000410000 */
[----:B------:R-:W-:Y:S02]  /*53a0*/  FMUL.FTZ R18, R71, UR14 ;  /* 0x0000000e47127c20 */ /* 0x000fe40008410000 */
[----:B------:R-:W-:Y:S01]  /*53b0*/  FFMA.FTZ R76, R28, R31, R27 ;  /* 0x0000001f1c4c7223 */ /* 0x000fe2000001001b */
[----:B------:R-:W-:Y:S01]  /*53c0*/  FADD.FTZ R55, R31, R55 ;  /* 0x000000371f377221 */ /* 0x000fe20000010000 */
[----:B------:R-:W-:Y:S01]  /*53d0*/  FFMA.FTZ R27, R17, R18, R15 ;  /* 0x00000012111b7223 */ /* 0x000fe2000001000f */
[----:B------:R-:W-:-:S03]  /*53e0*/  SHF.L.U32 R28, R57, 0x10, RZ ;  /* 0x00000010391c7819 */ /* 0x000fc600000006ff */
[----:B------:R-:W-:-:S06]  /*53f0*/  FMUL.FTZ R77, R27, -1.4426950216293334961 ;  /* 0xbfb8aa3b1b4d7820 */ /* 0x000fcc0000410000 */
[----:B------:R-:W0:Y:S02]  /*5400*/  MUFU.EX2 R77, R77 ;  /* 0x0000004d004d7308 */ /* 0x000e240000000800 */
[----:B0-----:R-:W-:-:S06]  /*5410*/  FADD.FTZ R71, R77, 1 ;  /* 0x3f8000004d477421 */ /* 0x001fcc0000010000 */
[----:B------:R-:W0:Y:S02]  /*5420*/  MUFU.RCP R71, R71 ;  /* 0x0000004700477308 */ /* 0x000e240000001000 */
[----:B0-----:R-:W-:Y:S01]  /*5430*/  FADD.FTZ R31, -R71, 1 ;  /* 0x3f800000471f7421 */ /* 0x001fe20000010100 */
[----:B------:R-:W-:-:S03]  /*5440*/  FMUL.FTZ R28, R28, R71 ;  /* 0x000000471c1c7220 */ /* 0x000fc60000410000 */
[----:B------:R-:W-:Y:S01]  /*5450*/  FFMA.FTZ R31, R27, R31, 1 ;  /* 0x3f8000001b1f7423 */ /* 0x000fe2000001001f */
[----:B------:R-:W-:Y:S01]  /*5460*/  FADD.FTZ R27, R22, R29 ;  /* 0x0000001d161b7221 */ /* 0x000fe20000010000 */
[-C--:B------:R-:W-:Y:S01]  /*5470*/  FFMA.FTZ R22, R19, R29.reuse, R26 ;  /* 0x0000001d13167223 */ /* 0x080fe2000001001a */
[----:B------:R-:W-:Y:S01]  /*5480*/  FMUL.FTZ R29, R16, R29 ;  /* 0x0000001d101d7220 */ /* 0x000fe20000410000 */
[----:B------:R-:W-:-:S03]  /*5490*/  FMUL.FTZ R28, R28, R31 ;  /* 0x0000001f1c1c7220 */ /* 0x000fc60000410000 */
[----:B------:R-:W-:Y:S01]  /*54a0*/  FFMA.FTZ R76, R19, R29, R76 ;  /* 0x0000001d134c7223 */ /* 0x000fe2000001004c */
[----:B------:R-:W-:Y:S01]  /*54b0*/  FADD.FTZ R26, R55, R29 ;  /* 0x0000001d371a7221 */ /* 0x000fe20000010000 */
[----:B------:R-:W-:Y:S01]  /*54c0*/  FMUL.FTZ R19, R17, R21 ;  /* 0x0000001511137220 */ /* 0x000fe20000410000 */
[----:B------:R-:W-:Y:S01]  /*54d0*/  FADD.FTZ R29, R30, R21 ;  /* 0x000000151e1d7221 */ /* 0x000fe20000010000 */
[----:B------:R-:W-:Y:S02]  /*54e0*/  FFMA.FTZ R21, R18, R28, R23 ;  /* 0x0000001c12157223 */ /* 0x000fe40000010017 */
[----:B------:R-:W-:Y:S01]  /*54f0*/  FFMA.FTZ R76, R20, R19, R76 ;  /* 0x00000013144c7223 */ /* 0x000fe2000001004c */
[----:B------:R-:W-:Y:S01]  /*5500*/  FADD.FTZ R26, R19, R26 ;  /* 0x0000001a131a7221 */ /* 0x000fe20000010000 */
[----:B------:R-:W-:Y:S01]  /*5510*/  FMUL.FTZ R19, R16, R24 ;  /* 0x0000001810137220 */ /* 0x000fe20000410000 */
[----:B------:R-:W-:-:S03]  /*5520*/  FADD.FTZ R23, R29, R28 ;  /* 0x0000001c1d177221 */ /* 0x000fc60000010000 */
[----:B------:R-:W-:Y:S01]  /*5530*/  FFMA.FTZ R31, R25, R19, R76 ;  /* 0x00000013191f7223 */ /* 0x000fe2000001004c */
[----:B------:R-:W-:Y:S01]  /*5540*/  FADD.FTZ R20, R26, R19 ;  /* 0x000000131a147221 */ /* 0x000fe20000010000 */
[----:B------:R-:W-:-:S04]  /*5550*/  FMUL.FTZ R19, R17, R28 ;  /* 0x0000001c11137220 */ /* 0x000fc80000410000 */
[----:B------:R-:W-:Y:S01]  /*5560*/  FFMA.FTZ R26, R18, R19, R31 ;  /* 0x00000013121a7223 */ /* 0x000fe2000001001f */
[----:B------:R-:W-:Y:S01]  /*5570*/  FADD.FTZ R19, R19, R20 ;  /* 0x0000001413137221 */ /* 0x000fe20000010000 */
[----:B------:R-:W-:Y:S01]  /*5580*/  FFMA.FTZ R20, R25, R24, R22 ;  /* 0x0000001819147223 */ /* 0x000fe20000010016 */
[----:B------:R-:W-:-:S07]  /*5590*/  FADD.FTZ R22, R27, R24 ;  /* 0x000000181b167221 */ /* 0x000fce0000010000 */
.L_x_97:
[----:B------:R-:W0:Y:S01]  /*55a0*/  SHFL.DOWN PT, R25, R26, 0x1, 0x1f ;  /* 0x08201f001a197f89 */ /* 0x000e2200000e0000 */
[C---:B------:R-:W-:Y:S01]  /*55b0*/  ISETP.GT.AND P0, PT, R0.reuse, 0x1e, PT ;  /* 0x0000001e0000780c */ /* 0x040fe20003f04270 */
[----:B------:R-:W1:Y:S01]  /*55c0*/  S2UR UR9, SR_CgaCtaId ;  /* 0x00000000000979c3 */ /* 0x000e620000008800 */
[----:B------:R-:W-:Y:S01]  /*55d0*/  UMOV UR7, 0x400 ;  /* 0x0000040000077882 */ /* 0x000fe20000000000 */
[----:B------:R-:W2:Y:S01]  /*55e0*/  SHFL.DOWN PT, R18, R19, 0x1, 0x1f ;  /* 0x08201f0013127f89 */ /* 0x000ea200000e0000 */
[----:B------:R-:W-:Y:S01]  /*55f0*/  UIADD3 UR6, UPT, UPT, UR7, 0xd0, URZ ;  /* 0x000000d007067890 */ /* 0x000fe2000fffe0ff */
[C---:B------:R-:W-:Y:S01]  /*5600*/  ISETP.GT.AND P2, PT, R0.reuse, 0xf, PT ;  /* 0x0000000f0000780c */ /* 0x040fe20003f44270 */
[----:B------:R-:W-:Y:S01]  /*5610*/  BSSY.RECONVERGENT B0, `(.L_x_98) ;  /* 0x0000025000007945 */ /* 0x000fe20003800200 */
[----:B------:R-:W3:Y:S01]  /*5620*/  S2R R55, SR_TID.X ;  /* 0x0000000000377919 */ /* 0x000ee20000002100 */
[----:B------:R-:W-:-:S05]  /*5630*/  ISETP.GT.AND P1, PT, R0, 0x17, PT ;  /* 0x000000170000780c */ /* 0x000fca0003f24270 */
[----:B0-----:R-:W-:Y:S01]  /*5640*/  @!P0 FADD.FTZ R26, R25, R26 ;  /* 0x0000001a191a8221 */ /* 0x001fe20000010000 */
[----:B-1----:R-:W-:Y:S01]  /*5650*/  ULEA UR6, UR9, UR6, 0x18 ;  /* 0x0000000609067291 */ /* 0x002fe2000f8ec0ff */
[----:B--2---:R-:W-:-:S03]  /*5660*/  @!P0 FADD.FTZ R19, R18, R19 ;  /* 0x0000001312138221 */ /* 0x004fc60000010000 */
[----:B------:R-:W0:Y:S01]  /*5670*/  SHFL.DOWN PT, R25, R26, 0x2, 0x1f ;  /* 0x08401f001a197f89 */ /* 0x000e2200000e0000 */
[----:B------:R-:W-:-:S03]  /*5680*/  ISETP.GT.AND P0, PT, R0, 0x1d, PT ;  /* 0x0000001d0000780c */ /* 0x000fc60003f04270 */
[----:B------:R-:W1:Y:S01]  /*5690*/  SHFL.DOWN PT, R18, R19, 0x2, 0x1f ;  /* 0x08401f0013127f89 */ /* 0x000e6200000e0000 */
[C---:B---3--:R-:W-:Y:S02]  /*56a0*/  LEA R71, R55.reuse, UR6, 0x4 ;  /* 0x0000000637477c11 */ /* 0x048fe4000f8e20ff */
[----:B------:R-:W-:-:S03]  /*56b0*/  ISETP.GT.U32.AND P3, PT, R55, 0x29, PT ;  /* 0x000000293700780c */ /* 0x000fc60003f64070 */
        /* <DEDUP_REMOVED lines=9> */
[----:B------:R-:W-:-:S03]  /*5750*/  ISETP.NE.AND P0, PT, R55, RZ, PT ;  /* 0x000000ff3700720c */ /* 0x000fc60003f05270 */
        /* <DEDUP_REMOVED lines=16> */
.L_x_99:
[----:B------:R-:W-:Y:S05]  /*5860*/  BSYNC.RECONVERGENT B0 ;  /* 0x0000000000007941 */ /* 0x000fea0003800200 */
.L_x_98:
[----:B------:R-:W-:Y:S06]  /*5870*/  BAR.SYNC.DEFER_BLOCKING 0x0 ;  /* 0x0000000000007b1d */ /* 0x000fec0000010000 */
[----:B------:R-:W-:Y:S04]  /*5880*/  BSSY.RECONVERGENT B0, `(.L_x_100) ;  /* 0x0000035000007945 */ /* 0x000fe80003800200 */
[----:B------:R-:W-:Y:S05]  /*5890*/  @P0 BRA `(.L_x_101) ;  /* 0x0000000000cc0947 */ /* 0x000fea0003800000 */
[----:B------:R-:W-:-:S09]  /*58a0*/  ULEA UR6, UR9, UR7, 0x18 ;  /* 0x0000000709067291 */ /* 0x000fd2000f8ec0ff */
[----:B-123--:R-:W1:Y:S04]  /*58b0*/  LDS.128 R24, [UR6+0x20] ;  /* 0x00002006ff187984 */ /* 0x00ee680008000c00 */
[----:B------:R-:W2:Y:S01]  /*58c0*/  LDS.128 R28, [UR6+0x30] ;  /* 0x00003006ff1c7984 */ /* 0x000ea20008000c00 */
[----:B-1----:R-:W-:Y:S01]  /*58d0*/  FADD.FTZ R77, R18, R24 ;  /* 0x00000018124d7221 */ /* 0x002fe20000010000 */
[----:B0-----:R-:W-:-:S03]  /*58e0*/  FADD.FTZ R18, R19, R25 ;  /* 0x0000001913127221 */ /* 0x001fc60000010000 */
[----:B------:R-:W-:Y:S01]  /*58f0*/  FADD.FTZ R77, R77, R26 ;  /* 0x0000001a4d4d7221 */ /* 0x000fe20000010000 */
[----:B------:R-:W-:Y:S02]  /*5900*/  FADD.FTZ R18, R18, R27 ;  /* 0x0000001b12127221 */ /* 0x000fe40000010000 */
[----:B------:R-:W0:Y:S01]  /*5910*/  LDS.128 R24, [UR6+0x40] ;  /* 0x00004006ff187984 */ /* 0x000e220008000c00 */
[----:B--2---:R-:W-:Y:S01]  /*5920*/  FADD.FTZ R77, R77, R28 ;  /* 0x0000001c4d4d7221 */ /* 0x004fe20000010000 */
        /* <DEDUP_REMOVED lines=37> */
[----:B------:R-:W-:-:S03]  /*5b80*/  FADD.FTZ R18, R18, R27 ;  /* 0x0000001b12127221 */ /* 0x000fc60000010000 */
[----:B-1----:R-:W-:Y:S01]  /*5b90*/  FADD.FTZ R77, R77, R28 ;  /* 0x0000001c4d4d7221 */ /* 0x002fe20000010000 */
[----:B------:R-:W-:-:S03]  /*5ba0*/  FADD.FTZ R24, R18, R29 ;  /* 0x0000001d12187221 */ /* 0x000fc60000010000 */
[----:B------:R-:W-:Y:S01]  /*5bb0*/  FADD.FTZ R18, R77, R30 ;  /* 0x0000001e4d127221 */ /* 0x000fe20000010000 */
[----:B------:R-:W-:-:S07]  /*5bc0*/  FADD.FTZ R19, R24, R31 ;  /* 0x0000001f18137221 */ /* 0x000fce0000010000 */
.L_x_101:
[----:B------:R-:W-:Y:S05]  /*5bd0*/  BSYNC.RECONVERGENT B0 ;  /* 0x0000000000007941 */ /* 0x000fea0003800200 */
.L_x_100:
        /* <DEDUP_REMOVED lines=78> */
.L_x_103:
[----:B------:R-:W-:Y:S05]  /*60c0*/  BSYNC.RECONVERGENT B0 ;  /* 0x0000000000007941 */ /* 0x000fea0003800200 */
.L_x_102:
[----:B------:R-:W-:Y:S04]  /*60d0*/  BSSY.RECONVERGENT B0, `(.L_x_104) ;  /* 0x000001e000007945 */ /* 0x000fe80003800200 */
[----:B------:R-:W-:Y:S05]  /*60e0*/  @P3 BRA `(.L_x_105) ;  /* 0x0000000000703947 */ /* 0x000fea0003800000 */
[----:B------:R-:W4:Y:S01]  /*60f0*/  LDC.64 R28, c[0x0][0x3d8] ;  /* 0x0000f600ff1c7b82 */ /* 0x000f220000000a00 */
[----:B-1----:R-:W-:-:S05]  /*6100*/  MOV R26, UR8 ;  /* 0x00000008001a7c02 */ /* 0x002fca0008000f00 */
[----:B--2---:R-:W-:Y:S02]  /*6110*/  IMAD R27, R26, 0x2a, R55 ;  /* 0x0000002a1a1b7824 */ /* 0x004fe400078e0237 */
[----:B---3--:R-:W1:Y:S02]  /*6120*/  LDC.64 R24, c[0x0][0x3f8] ;  /* 0x0000fe00ff187b82 */ /* 0x008e640000000a00 */
[----:B----4-:R-:W-:-:S05]  /*6130*/  IMAD.WIDE R28, R27, 0x4, R28 ;  /* 0x000000041b1c7825 */ /* 0x010fca00078e021c */
[----:B------:R4:W-:Y:S01]  /*6140*/  REDG.E.ADD.F32.FTZ.RN.STRONG.GPU desc[UR12][R28.64], R20 ;  /* 0x000000141c0079a6 */ /* 0x0009e2000c12f30c */
[----:B-1----:R-:W-:Y:S01]  /*6150*/  IMAD.WIDE.U32 R26, R24, 0x3, RZ ;  /* 0x00000003181a7825 */ /* 0x002fe200078e00ff */
[C---:B------:R-:W-:Y:S02]  /*6160*/  LEA R71, R25.reuse, R25, 0x1 ;  /* 0x0000001919477211 */ /* 0x040fe400078e08ff */
[----:B------:R-:W-:Y:S02]  /*6170*/  LEA.HI R77, P1, R25, R24, RZ, 0x1 ;  /* 0x00000018194d7211 */ /* 0x000fe400078308ff */
[----:B------:R-:W-:-:S04]  /*6180*/  IADD3 R71, PT, PT, R27, R71, RZ ;  /* 0x000000471b477210 */ /* 0x000fc80007ffe0ff */
[----:B------:R-:W-:Y:S02]  /*6190*/  LEA.HI R30, P3, R71, R26, RZ, 0x1 ;  /* 0x0000001a471e7211 */ /* 0x000fe400078708ff */
[----:B------:R-:W-:-:S04]  /*61a0*/  LEA R26, P2, R24, R28, 0x2 ;  /* 0x0000001c181a7211 */ /* 0x000fc800078410ff */
[----:B------:R-:W-:Y:S02]  /*61b0*/  LEA.HI.X R27, R24, R29, R25, 0x2, P2 ;  /* 0x0000001d181b7211 */ /* 0x000fe400010f1419 */
[----:B------:R-:W-:Y:S02]  /*61c0*/  IADD3.X R24, PT, PT, RZ, R25, RZ, P1, !PT ;  /* 0x00000019ff187210 */ /* 0x000fe40000ffe4ff */
[----:B------:R-:W-:Y:S02]  /*61d0*/  IADD3.X R25, PT, PT, RZ, R71, RZ, P3, !PT ;  /* 0x00000047ff197210 */ /* 0x000fe40001ffe4ff */
[C---:B------:R-:W-:Y:S02]  /*61e0*/  SHF.L.U64.HI R31, R77.reuse, 0x1, R24 ;  /* 0x000000014d1f7819 */ /* 0x040fe40000010218 */
[----:B------:R-:W-:Y:S02]  /*61f0*/  SHF.L.U32 R77, R77, 0x1, RZ ;  /* 0x000000014d4d7819 */ /* 0x000fe400000006ff */
[----:B------:R-:W-:-:S02]  /*6200*/  SHF.L.U32 R71, R30, 0x1, RZ ;  /* 0x000000011e477819 */ /* 0x000fc400000006ff */
[----:B------:R-:W-:Y:S02]  /*6210*/  LOP3.LUT R77, R77, 0xfffffffc, RZ, 0xc0, !PT ;  /* 0xfffffffc4d4d7812 */ /* 0x000fe400078ec0ff */
[----:B------:R-:W-:Y:S02]  /*6220*/  SHF.L.U64.HI R25, R30, 0x1, R25 ;  /* 0x000000011e197819 */ /* 0x000fe40000010219 */
[C---:B------:R-:W-:Y:S02]  /*6230*/  IADD3 R30, P1, PT, R28.reuse, R77, RZ ;  /* 0x0000004d1c1e7210 */ /* 0x040fe40007f3e0ff */
[----:B------:R-:W-:Y:S02]  /*6240*/  LOP3.LUT R71, R71, 0xfffffffc, RZ, 0xc0, !PT ;  /* 0xfffffffc47477812 */ /* 0x000fe400078ec0ff */
[----:B------:R-:W-:Y:S02]  /*6250*/  IADD3.X R31, PT, PT, R29, R31, RZ, P1, !PT ;  /* 0x0000001f1d1f7210 */ /* 0x000fe40000ffe4ff */
[----:B------:R-:W-:-:S03]  /*6260*/  IADD3 R24, P1, PT, R28, R71, RZ ;  /* 0x000000471c187210 */ /* 0x000fc60007f3e0ff */
[----:B------:R4:W-:Y:S01]  /*6270*/  REDG.E.ADD.F32.FTZ.RN.STRONG.GPU desc[UR12][R30.64], R21 ;  /* 0x000000151e0079a6 */ /* 0x0009e2000c12f30c */
[----:B------:R-:W-:-:S03]  /*6280*/  IADD3.X R25, PT, PT, R29, R25, RZ, P1, !PT ;  /* 0x000000191d197210 */ /* 0x000fc60000ffe4ff */
[----:B------:R4:W-:Y:S04]  /*6290*/  REDG.E.ADD.F32.FTZ.RN.STRONG.GPU desc[UR12][R26.64], R22 ;  /* 0x000000161a0079a6 */ /* 0x0009e8000c12f30c */
[----:B------:R4:W-:Y:S02]  /*62a0*/  REDG.E.ADD.F32.FTZ.RN.STRONG.GPU desc[UR12][R24.64], R23 ;  /* 0x00000017180079a6 */ /* 0x0009e4000c12f30c */
.L_x_105:
[----:B------:R-:W-:Y:S05]  /*62b0*/  BSYNC.RECONVERGENT B0 ;  /* 0x0000000000007941 */ /* 0x000fea0003800200 */
.L_x_104:
[----:B-1--4-:R-:W1:Y:S02]  /*62c0*/  LDC R26, c[0x0][0x370] ;  /* 0x0000dc00ff1a7b82 */ /* 0x012e640000000800 */
[----:B-1----:R-:W-:-:S13]  /*62d0*/  ISETP.GE.U32.AND P1, PT, R26, 0x2, PT ;  /* 0x000000021a00780c */ /* 0x002fda0003f26070 */
[----:B------:R-:W-:Y:S05]  /*62e0*/  @!P1 BRA `(.L_x_106) ;  /* 0x0000001400489947 */ /* 0x000fea0003800000 */
[----:B------:R-:W-:Y:S05]  /*62f0*/  @P0 BRA `(.L_x_107) ;  /* 0x0000000000900947 */ /* 0x000fea0003800000 */
[----:B------:R-:W1:Y:S01]  /*6300*/  S2R R29, SR_CTAID.Y ;  /* 0x00000000001d7919 */ /* 0x000e620000002600 */
[----:B------:R-:W4:Y:S01]  /*6310*/  LDC R28, c[0x0][0x374] ;  /* 0x0000dd00ff1c7b82 */ /* 0x000f220000000800 */
[----:B------:R-:W-:-:S07]  /*6320*/  ULOP3.LUT UR6, UR4, 0x1, URZ, 0xc0, !UPT ;  /* 0x0000000104067892 */ /* 0x000fce000f8ec0ff */
[----:B---3--:R-:W2:Y:S08]  /*6330*/  LDC R24, c[0x0][0x370] ;  /* 0x0000dc00ff187b82 */ /* 0x008eb00000000800 */
[----:B------:R-:W3:Y:S08]  /*6340*/  LDC.64 R20, c[0x0][0x3c8] ;  /* 0x0000f200ff147b82 */ /* 0x000ef00000000a00 */
[----:B------:R-:W5:Y:S01]  /*6350*/  LDC.64 R22, c[0x0][0x3d0] ;  /* 0x0000f400ff167b82 */ /* 0x000f620000000a00 */
[----:B----4-:R-:W-:Y:S01]  /*6360*/  IMAD R25, R28, UR6, RZ ;  /* 0x000000061c197c24 */ /* 0x010fe2000f8e02ff */
[----:B------:R-:W-:-:S04]  /*6370*/  ULOP3.LUT UP0, UR6, UR4, 0x2, URZ, 0xc0, !UPT ;  /* 0x0000000204067892 */ /* 0x000fc8000f80c0ff */
[----:B------:R-:W-:Y:S01]  /*6380*/  UIADD3 UR6, UPT, UPT, -UR6, 0x1, URZ ;  /* 0x0000000106067890 */ /* 0x000fe2000fffe1ff */
[C---:B--2---:R-:W-:Y:S01]  /*6390*/  IMAD R27, R25.reuse, R24, RZ ;  /* 0x00000018191b7224 */ /* 0x044fe200078e02ff */
[----:B-1----:R-:W-:Y:S02]  /*63a0*/  IADD3 R25, PT, PT, R25, R29, RZ ;  /* 0x0000001d19197210 */ /* 0x002fe40007ffe0ff */
[----:B------:R-:W-:Y:S02]  /*63b0*/  PLOP3.LUT P0, PT, PT, PT, UP0, 0x80, 0x8 ;  /* 0x000000000008781c */ /* 0x000fe40003f0f008 */
[----:B------:R-:W-:Y:S01]  /*63c0*/  SHF.L.U32 R27, R27, 0x1, RZ ;  /* 0x000000011b1b7819 */ /* 0x000fe200000006ff */
[----:B---3--:R-:W-:Y:S01]  /*63d0*/  IMAD.WIDE.U32 R20, R25, 0x4, R20 ;  /* 0x0000000419147825 */ /* 0x008fe200078e0014 */
[----:B------:R-:W-:-:S04]  /*63e0*/  SEL R25, R24, RZ, !P0 ;  /* 0x000000ff18197207 */ /* 0x000fc80004000000 */
[----:B------:R-:W-:Y:S01]  /*63f0*/  ISETP.NE.AND P0, PT, R25, -0x1, PT ;  /* 0xffffffff1900780c */ /* 0x000fe20003f05270 */
[----:B-----5:R-:W-:-:S04]  /*6400*/  IMAD.WIDE R22, R27, 0x4, R22 ;  /* 0x000000041b167825 */ /* 0x020fc800078e0216 */
[----:B------:R-:W-:-:S04]  /*6410*/  IMAD R27, R28, UR10, R29 ;  /* 0x0000000a1c1b7c24 */ /* 0x000fc8000f8e021d */
[----:B------:R-:W-:Y:S01]  /*6420*/  IMAD.WIDE.U32 R22, R27, 0x8, R22 ;  /* 0x000000081b167825 */ /* 0x000fe200078e0016 */
[----:B------:R-:W-:-:S04]  /*6430*/  MOV R27, UR6 ;  /* 0x00000006001b7c02 */ /* 0x000fc80008000f00 */
[----:B------:R1:W-:Y:S01]  /*6440*/  STG.E.64 desc[UR12][R22.64], R18 ;  /* 0x0000001216007986 */ /* 0x0003e2000c101b0c */
[----:B------:R-:W-:Y:S06]  /*6450*/  MEMBAR.ALL.GPU ;  /* 0x0000000000007992 */ /* 0x000fec000000a000 */
[----:B------:R-:W-:-:S00]  /*6460*/  ERRBAR ;  /* 0x00000000000079ab */ /* 0x000fc00000000000 */
[----:B------:R-:W-:Y:S06]  /*6470*/  CGAERRBAR ;  /* 0x00000000000075ab */ /* 0x000fec0000000000 */
[----:B------:R1:W-:Y:S01]  /*6480*/  REDG.E.ADD.S32.STRONG.GPU desc[UR12][R20.64], R27 ;  /* 0x0000001b1400798e */ /* 0x0003e2000c12e30c */
[----:B------:R-:W-:Y:S05]  /*6490*/  @!P0 BRA `(.L_x_107) ;  /* 0x0000000000288947 */ /* 0x000fea0003800000 */
[----:B-1----:R-:W1:Y:S01]  /*64a0*/  LDC R27, c[0x0][0x2f8] ;  /* 0x0000be00ff1b7b82 */ /* 0x002e620000000800 */
[----:B------:R-:W-:-:S07]  /*64b0*/  MOV R22, 0xffffffff ;  /* 0xffffffff00167802 */ /* 0x000fce0000000f00 */
.L_x_108:
[----:B------:R-:W2:Y:S04]  /*64c0*/  LDG.E.STRONG.GPU R24, desc[UR12][R20.64] ;  /* 0x0000000c14187981 */ /* 0x000ea8000c1ef900 */
[----:B--2---:R-:W-:Y:S01]  /*64d0*/  CCTL.IVALL ;  /* 0x00000000ff00798f */ /* 0x004fe20002000000 */
[----:B-1----:R-:W-:Y:S01]  /*64e0*/  IADD3 R23, PT, PT, R27, -R27, RZ ;  /* 0x8000001b1b177210 */ /* 0x002fe20007ffe0ff */
[----:B------:R-:W-:Y:S05]  /*64f0*/  YIELD ;  /* 0x0000000000007946 */ /* 0x000fea0003800000 */
[----:B------:R-:W-:-:S13]  /*6500*/  ISETP.EQ.AND P0, PT, R23, RZ, PT ;  /* 0x000000ff1700720c */ /* 0x000fda0003f02270 */
[----:B------:R-:W-:-:S04]  /*6510*/  @P0 MOV R22, R24 ;  /* 0x0000001800160202 */ /* 0x000fc80000000f00 */
[----:B------:R-:W-:-:S13]  /*6520*/  ISETP.NE.AND P0, PT, R22, R25, PT ;  /* 0x000000191600720c */ /* 0x000fda0003f05270 */
[----:B------:R-:W-:Y:S05]  /*6530*/  @P0 BRA `(.L_x_108) ;  /* 0xfffffffc00e00947 */ /* 0x000fea000383ffff */
.L_x_107:
[----:B------:R-:W-:Y:S05]  /*6540*/  WARPSYNC.ALL ;  /* 0x0000000000007948 */ /* 0x000fea0003800000 */
[----:B------:R-:W-:Y:S01]  /*6550*/  ISETP.GE.U32.AND P0, PT, R26, 0x8, PT ;  /* 0x000000081a00780c */ /* 0x000fe20003f06070 */
[----:B------:R-:W-:Y:S01]  /*6560*/  BAR.SYNC.DEFER_BLOCKING 0x0 ;  /* 0x0000000000007b1d */ /* 0x000fe20000010000 */
[----:B------:R-:W-:-:S11]  /*6570*/  HFMA2 R29, -RZ, RZ, 0, 0 ;  /* 0x00000000ff1d7431 */ /* 0x000fd600000001ff */
[----:B------:R-:W-:Y:S05]  /*6580*/  @!P0 BRA `(.L_x_109) ;  /* 0x0000000800988947 */ /* 0x000fea0003800000 */
[----:B------:R-:W4:Y:S01]  /*6590*/  S2UR UR6, SR_CTAID.Y ;  /* 0x00000000000679c3 */ /* 0x000f220000002600 */
[----:B------:R-:W0:Y:S01]  /*65a0*/  S2R R30, SR_TID.X ;  /* 0x00000000001e7919 */ /* 0x000e220000002100 */
[----:B------:R-:W4:Y:S01]  /*65b0*/  LDCU UR7, c[0x0][0x374] ;  /* 0x00006e80ff0777ac */ /* 0x000f220008000800 */
[----:B------:R-:W-:Y:S01]  /*65c0*/  MOV R31, RZ ;  /* 0x000000ff001f7202 */ /* 0x000fe20000000f00 */
[----:B------:R-:W-:-:S04]  /*65d0*/  UIADD3 UR21, UPT, UPT, -UR10, URZ, URZ ;  /* 0x000000ff0a157290 */ /* 0x000fc8000fffe1ff */
[----:B------:R-:W0:Y:S01]  /*65e0*/  S2UR UR9, SR_CTAID.X ;  /* 0x00000000000979c3 */ /* 0x000e220000002500 */
[----:B----4-:R-:W-:Y:S02]  /*65f0*/  UIMAD UR15, UR7, 0x3, UR6 ;  /* 0x00000003070f78a4 */ /* 0x010fe4000f8e0206 */
[----:B------:R-:W-:Y:S02]  /*6600*/  ULEA UR16, UR7, UR6, 0x1 ;  /* 0x0000000607107291 */ /* 0x000fe4000f8e08ff */
[----:B------:R-:W-:Y:S02]  /*6610*/  UIMAD UR17, UR7, 0x6, UR6 ;  /* 0x00000006071178a4 */ /* 0x000fe4000f8e0206 */
[----:B------:R-:W-:Y:S02]  /*6620*/  ULEA UR18, UR7, UR6, 0x2 ;  /* 0x0000000607127291 */ /* 0x000fe4000f8e10ff */
[----:B------:R-:W-:Y:S02]  /*6630*/  UIMAD UR19, UR7, 0x7, UR6 ;  /* 0x00000007071378a4 */ /* 0x000fe4000f8e0206 */
[----:B------:R-:W-:-:S02]  /*6640*/  UIMAD UR20, UR7, 0x5, UR6 ;  /* 0x00000005071478a4 */ /* 0x000fc4000f8e0206 */
[----:B0-----:R-:W-:-:S12]  /*6650*/  UIADD3 UR7, UPT, UPT, UR6, UR7, URZ ;  /* 0x0000000706077290 */ /* 0x001fd8000fffe0ff */
.L_x_110:
[----:B------:R-:W-:Y:S01]  /*6660*/  ISETP.NE.AND P5, PT, RZ, UR21, PT ;  /* 0x00000015ff007c0c */ /* 0x000fe2000bfa5270 */
[----:B------:R-:W-:Y:S01]  /*6670*/  UMOV UR10, UR9 ;  /* 0x00000009000a7c82 */ /* 0x000fe20008000000 */
[----:B-1----:R-:W-:Y:S02]  /*6680*/  IADD3 R20, PT, PT, R31, 0x1, RZ ;  /* 0x000000011f147810 */ /* 0x002fe40007ffe0ff */
[----:B------:R-:W-:Y:S02]  /*6690*/  ISETP.NE.OR P5, PT, R55, RZ, !P5 ;  /* 0x000000ff3700720c */ /* 0x000fe40006fa5670 */
[----:B------:R-:W-:Y:S02]  /*66a0*/  ISETP.NE.AND P6, PT, R20, UR10, PT ;  /* 0x0000000a14007c0c */ /* 0x000fe4000bfc5270 */
[----:B------:R-:W-:Y:S02]  /*66b0*/  MOV R55, R30 ;  /* 0x0000001e00377202 */ /* 0x000fe40000000f00 */
[----:B--2---:R-:W-:-:S02]  /*66c0*/  IADD3 R27, PT, PT, R31, 0x2, RZ ;  /* 0x000000021f1b7810 */ /* 0x004fc40007ffe0ff */
[----:B------:R-:W-:Y:S02]  /*66d0*/  ISETP.NE.OR P6, PT, R55, RZ, !P6 ;  /* 0x000000ff3700720c */ /* 0x000fe400077c5670 */
[----:B------:R-:W-:Y:S02]  /*66e0*/  MOV R25, UR4 ;  /* 0x0000000400197c02 */ /* 0x000fe40008000f00 */
[----:B------:R-:W-:Y:S01]  /*66f0*/  ISETP.NE.AND P4, PT, R27, UR10, PT ;  /* 0x0000000a1b007c0c */ /* 0x000fe2000bf85270 */
[----:B------:R-:W0:Y:S01]  /*6700*/  @!P5 LDC R22, c[0x0][0x374] ;  /* 0x0000dd00ff16db82 */ /* 0x000e220000000800 */
[----:B------:R-:W-:Y:S02]  /*6710*/  @!P5 LOP3.LUT R25, R25, 0x1, RZ, 0xc0, !PT ;  /* 0x000000011919d812 */ /* 0x000fe400078ec0ff */
[----:B------:R-:W-:Y:S02]  /*6720*/  ISETP.NE.OR P4, PT, R55, RZ, !P4 ;  /* 0x000000ff3700720c */ /* 0x000fe40006785670 */
[----:B------:R-:W-:-:S03]  /*6730*/  MOV R76, UR4 ;  /* 0x00000004004c7c02 */ /* 0x000fc60008000f00 */
[----:B------:R-:W1:Y:S08]  /*6740*/  @!P5 LDC R23, c[0x0][0x370] ;  /* 0x0000dc00ff17db82 */ /* 0x000e700000000800 */
[----:B---3--:R-:W2:Y:S01]  /*6750*/  @!P6 LDC R24, c[0x0][0x374] ;  /* 0x0000dd00ff18eb82 */ /* 0x008ea20000000800 */
[----:B------:R-:W-:-:S07]  /*6760*/  @!P4 LOP3.LUT R76, R76, 0x1, RZ, 0xc0, !PT ;  /* 0x000000014c4cc812 */ /* 0x000fce00078ec0ff */
[----:B------:R-:W3:Y:S01]  /*6770*/  @!P5 LDC.64 R20, c[0x0][0x3d0] ;  /* 0x0000f400ff14db82 */ /* 0x000ee20000000a00 */
[----:B0-----:R-:W-:Y:S01]  /*6780*/  @!P5 IMAD R22, R25, R22, RZ ;  /* 0x000000161916d224 */ /* 0x001fe200078e02ff */
[----:B------:R-:W-:-:S04]  /*6790*/  MOV R25, UR4 ;  /* 0x0000000400197c02 */ /* 0x000fc80008000f00 */
[----:B------:R-:W-:Y:S02]  /*67a0*/  @!P6 LOP3.LUT R25, R25, 0x1, RZ, 0xc0, !PT ;  /* 0x000000011919e812 */ /* 0x000fe400078ec0ff */
[----:B------:R-:W0:Y:S01]  /*67b0*/  @!P6 LDC R26, c[0x0][0x370] ;  /* 0x0000dc00ff1aeb82 */ /* 0x000e220000000800 */
[----:B-1----:R-:W-:Y:S02]  /*67c0*/  @!P5 IMAD R22, R22, R23, RZ ;  /* 0x000000171616d224 */ /* 0x002fe400078e02ff */
[----:B--2---:R-:W-:-:S05]  /*67d0*/  @!P6 IMAD R23, R25, R24, RZ ;  /* 0x000000181917e224 */ /* 0x004fca00078e02ff */
[----:B------:R-:W1:Y:S01]  /*67e0*/  @!P4 LDC R27, c[0x0][0x374] ;  /* 0x0000dd00ff1bcb82 */ /* 0x000e620000000800 */
[----:B------:R-:W-:-:S05]  /*67f0*/  @!P5 SHF.L.U32 R25, R22, 0x1, RZ ;  /* 0x000000011619d819 */ /* 0x000fca00000006ff */
[----:B---3--:R-:W-:Y:S02]  /*6800*/  @!P5 IMAD.WIDE R20, R25, 0x4, R20 ;  /* 0x000000041914d825 */ /* 0x008fe400078e0214 */
[----:B------:R-:W2:Y:S01]  /*6810*/  @!P4 LDC R28, c[0x0][0x370] ;  /* 0x0000dc00ff1ccb82 */ /* 0x000ea20000000800 */
[----:B------:R-:W-:-:S05]  /*6820*/  MOV R25, UR6 ;  /* 0x0000000600197c02 */ /* 0x000fca0008000f00 */
[----:B------:R-:W-:Y:S02]  /*6830*/  @!P5 IMAD.WIDE.U32 R20, R25, 0x8, R20 ;  /* 0x000000081914d825 */ /* 0x000fe400078e0014 */
[----:B------:R-:W3:Y:S02]  /*6840*/  @!P4 LDC.64 R24, c[0x0][0x3d0] ;  /* 0x0000f400ff18cb82 */ /* 0x000ee40000000a00 */
[----:B0-----:R-:W-:Y:S02]  /*6850*/  @!P6 IMAD R26, R23, R26, RZ ;  /* 0x0000001a171ae224 */ /* 0x001fe400078e02ff */
[----:B------:R-:W4:Y:S04]  /*6860*/  @!P5 LDG.E.64 R20, desc[UR12][R20.64] ;  /* 0x0000000c1414d981 */ /* 0x000f28000c1e1b00 */
[----:B------:R-:W0:Y:S01]  /*6870*/  @!P6 LDC.64 R22, c[0x0][0x3d0] ;  /* 0x0000f400ff16eb82 */ /* 0x000e220000000a00 */
[----:B-1----:R-:W-:Y:S01]  /*6880*/  @!P4 IMAD R27, R76, R27, RZ ;  /* 0x0000001b4c1bc224 */ /* 0x002fe200078e02ff */
[----:B------:R-:W-:-:S03]  /*6890*/  @!P6 SHF.L.U32 R29, R26, 0x1, RZ ;  /* 0x000000011a1de819 */ /* 0x000fc600000006ff */
[----:B--2---:R-:W-:-:S05]  /*68a0*/  @!P4 IMAD R27, R27, R28, RZ ;  /* 0x0000001c1b1bc224 */ /* 0x004fca00078e02ff */
[----:B------:R-:W-:-:S05]  /*68b0*/  @!P4 SHF.L.U32 R27, R27, 0x1, RZ ;  /* 0x000000011b1bc819 */ /* 0x000fca00000006ff */
[----:B---3--:R-:W-:Y:S01]  /*68c0*/  @!P4 IMAD.WIDE R24, R27, 0x4, R24 ;  /* 0x000000041b18c825 */ /* 0x008fe200078e0218 */
[----:B------:R-:W-:-:S03]  /*68d0*/  MOV R27, UR16 ;  /* 0x00000010001b7c02 */ /* 0x000fc60008000f00 */
[----:B0-----:R-:W-:Y:S01]  /*68e0*/  @!P6 IMAD.WIDE R22, R29, 0x4, R22 ;  /* 0x000000041d16e825 */ /* 0x001fe200078e0216 */
[----:B------:R-:W-:-:S05]  /*68f0*/  MOV R29, UR7 ;  /* 0x00000007001d7c02 */ /* 0x000fca0008000f00 */
[----:B------:R-:W-:-:S04]  /*6900*/  @!P6 IMAD.WIDE.U32 R22, R29, 0x8, R22 ;  /* 0x000000081d16e825 */ /* 0x000fc800078e0016 */
[----:B------:R-:W-:Y:S02]  /*6910*/  @!P4 IMAD.WIDE.U32 R24, R27, 0x8, R24 ;  /* 0x000000081b18c825 */ /* 0x000fe400078e0018 */
[----:B------:R-:W2:Y:S04]  /*6920*/  @!P6 LDG.E.64 R22, desc[UR12][R22.64] ;  /* 0x0000000c1616e981 */ /* 0x000ea8000c1e1b00 */
[----:B------:R-:W3:Y:S01]  /*6930*/  @!P4 LDG.E.64 R24, desc[UR12][R24.64] ;  /* 0x0000000c1818c981 */ /* 0x000ee2000c1e1b00 */
[----:B------:R-:W-:-:S04]  /*6940*/  IADD3 R26, PT, PT, R31, 0x3, RZ ;  /* 0x000000031f1a7810 */ /* 0x000fc80007ffe0ff */
[----:B------:R-:W-:-:S04]  /*6950*/  ISETP.NE.AND P3, PT, R26, UR10, PT ;  /* 0x0000000a1a007c0c */ /* 0x000fc8000bf65270 */
[----:B------:R-:W-:Y:S02]  /*6960*/  ISETP.NE.OR P3, PT, R55, RZ, !P3 ;  /* 0x000000ff3700720c */ /* 0x000fe40005f65670 */
[----:B------:R-:W-:-:S11]  /*6970*/  IADD3 R26, PT, PT, R31, 0x4, RZ ;  /* 0x000000041f1a7810 */ /* 0x000fd60007ffe0ff */
[----:B------:R-:W0:Y:S01]  /*6980*/  @!P3 LDC R29, c[0x0][0x374] ;  /* 0x0000dd00ff1dbb82 */ /* 0x000e220000000800 */
[----:B------:R-:W-:-:S04]  /*6990*/  ISETP.NE.AND P2, PT, R26, UR10, PT ;  /* 0x0000000a1a007c0c */ /* 0x000fc8000bf45270 */
[----:B------:R-:W-:-:S03]  /*69a0*/  ISETP.NE.OR P2, PT, R55, RZ, !P2 ;  /* 0x000000ff3700720c */ /* 0x000fc60005745670 */
[----:B------:R-:W1:Y:S01]  /*69b0*/  @!P3 LDC R28, c[0x0][0x370] ;  /* 0x0000dc00ff1cbb82 */ /* 0x000e620000000800 */
[----:B------:R-:W-:-:S04]  /*69c0*/  MOV R26, UR4 ;  /* 0x00000004001a7c02 */ /* 0x000fc80008000f00 */
[----:B------:R-:W-:Y:S02]  /*69d0*/  @!P3 LOP3.LUT R26, R26, 0x1, RZ, 0xc0, !PT ;  /* 0x000000011a1ab812 */ /* 0x000fe400078ec0ff */
[----:B------:R-:W-:-:S04]  /*69e0*/  IADD3 R27, PT, PT, R31, 0x5, RZ ;  /* 0x000000051f1b7810 */ /* 0x000fc80007ffe0ff */
[----:B------:R-:W-:Y:S01]  /*69f0*/  ISETP.NE.AND P1, PT, R27, UR10, PT ;  /* 0x0000000a1b007c0c */ /* 0x000fe2000bf25270 */
[----:B0-----:R-:W-:Y:S02]  /*6a00*/  @!P3 IMAD R29, R26, R29, RZ ;  /* 0x0000001d1a1db224 */ /* 0x001fe400078e02ff */
[----:B------:R-:W0:Y:S01]  /*6a10*/  @!P2 LDC R26, c[0x0][0x374] ;  /* 0x0000dd00ff1aab82 */ /* 0x000e220000000800 */
[----:B------:R-:W-:Y:S01]  /*6a20*/  ISETP.NE.OR P1, PT, R55, RZ, !P1 ;  /* 0x000000ff3700720c */ /* 0x000fe20004f25670 */
[----:B-1----:R-:W-:-:S06]  /*6a30*/  @!P3 IMAD R29, R29, R28, RZ ;  /* 0x0000001c1d1db224 */ /* 0x002fcc00078e02ff */
[----:B------:R-:W1:Y:S01]  /*6a40*/  @!P2 LDC R28, c[0x0][0x370] ;  /* 0x0000dc00ff1cab82 */ /* 0x000e620000000800 */
[----:B------:R-:W-:-:S04]  /*6a50*/  MOV R71, UR4 ;  /* 0x0000000400477c02 */ /* 0x000fc80008000f00 */
[----:B------:R-:W-:-:S03]  /*6a60*/  @!P2 LOP3.LUT R71, R71, 0x1, RZ, 0xc0, !PT ;  /* 0x000000014747a812 */ /* 0x000fc600078ec0ff */
[----:B------:R-:W5:Y:S02]  /*6a70*/  @!P1 LDC R27, c[0x0][0x374] ;  /* 0x0000dd00ff1b9b82 */ /* 0x000f640000000800 */
[----:B0-----:R-:W-:Y:S01]  /*6a80*/  @!P2 IMAD R71, R71, R26, RZ ;  /* 0x0000001a4747a224 */ /* 0x001fe200078e02ff */
[----:B------:R-:W-:-:S04]  /*6a90*/  IADD3 R26, PT, PT, R31, 0x6, RZ ;  /* 0x000000061f1a7810 */ /* 0x000fc80007ffe0ff */
[----:B------:R-:W-:Y:S01]  /*6aa0*/  ISETP.NE.AND P0, PT, R26, UR10, PT ;  /* 0x0000000a1a007c0c */ /* 0x000fe2000bf05270 */
[----:B-1----:R-:W-:-:S03]  /*6ab0*/  @!P2 IMAD R26, R71, R28, RZ ;  /* 0x0000001c471aa224 */ /* 0x002fc600078e02ff */
[----:B------:R-:W-:Y:S02]  /*6ac0*/  ISETP.NE.OR P0, PT, R55, RZ, !P0 ;  /* 0x000000ff3700720c */ /* 0x000fe40004705670 */
[----:B------:R-:W-:-:S04]  /*6ad0*/  MOV R28, UR4 ;  /* 0x00000004001c7c02 */ /* 0x000fc80008000f00 */
[----:B------:R-:W-:-:S05]  /*6ae0*/  @!P1 LOP3.LUT R28, R28, 0x1, RZ, 0xc0, !PT ;  /* 0x000000011c1c9812 */ /* 0x000fca00078ec0ff */
[----:B-----5:R-:W-:Y:S02]  /*6af0*/  @!P1 IMAD R27, R28, R27, RZ ;  /* 0x0000001b1c1b9224 */ /* 0x020fe400078e02ff */
[----:B------:R-:W0:Y:S08]  /*6b00*/  @!P1 LDC R28, c[0x0][0x370] ;  /* 0x0000dc00ff1c9b82 */ /* 0x000e300000000800 */
[----:B------:R-:W1:Y:S08]  /*6b10*/  @!P0 LDC R71, c[0x0][0x374] ;  /* 0x0000dd00ff478b82 */ /* 0x000e700000000800 */
[----:B------:R-:W5:Y:S01]  /*6b20*/  @!P0 LDC R76, c[0x0][0x370] ;  /* 0x0000dc00ff4c8b82 */ /* 0x000f620000000800 */
[----:B0-----:R-:W-:Y:S01]  /*6b30*/  @!P1 IMAD R28, R27, R28, RZ ;  /* 0x0000001c1b1c9224 */ /* 0x001fe200078e02ff */
[----:B------:R-:W-:Y:S01]  /*6b40*/  @!P2 SHF.L.U32 R77, R26, 0x1, RZ ;  /* 0x000000011a4da819 */ /* 0x000fe200000006ff */
[----:B----4-:R-:W-:Y:S01]  /*6b50*/  @!P5 FADD.FTZ R18, R18, R20 ;  /* 0x000000141212d221 */ /* 0x010fe20000010000 */
[----:B------:R-:W-:-:S04]  /*6b60*/  MOV R20, UR4 ;  /* 0x0000000400147c02 */ /* 0x000fc80008000f00 */
[----:B------:R-:W-:Y:S01]  /*6b70*/  @!P0 LOP3.LUT R20, R20, 0x1, RZ, 0xc0, !PT ;  /* 0x0000000114148812 */ /* 0x000fe200078ec0ff */
[----:B------:R-:W-:-:S04]  /*6b80*/  @!P5 FADD.FTZ R19, R19, R21 ;  /* 0x000000151313d221 */ /* 0x000fc80000010000 */
[----:B-1----:R-:W-:Y:S01]  /*6b90*/  @!P0 IMAD R71, R20, R71, RZ ;  /* 0x0000004714478224 */ /* 0x002fe200078e02ff */
[----:B------:R-:W-:-:S04]  /*6ba0*/  IADD3 R20, PT, PT, R31, 0x7, RZ ;  /* 0x000000071f147810 */ /* 0x000fc80007ffe0ff */
[----:B------:R-:W-:Y:S02]  /*6bb0*/  ISETP.NE.AND P5, PT, R20, UR10, PT ;  /* 0x0000000a14007c0c */ /* 0x000fe4000bfa5270 */
[----:B------:R-:W0:Y:S02]  /*6bc0*/  @!P3 LDC.64 R20, c[0x0][0x3d0] ;  /* 0x0000f400ff14bb82 */ /* 0x000e240000000a00 */
[----:B------:R-:W-:Y:S01]  /*6bd0*/  ISETP.NE.OR P5, PT, R55, RZ, !P5 ;  /* 0x000000ff3700720c */ /* 0x000fe20006fa5670 */
[----:B-----5:R-:W-:Y:S01]  /*6be0*/  @!P0 IMAD R27, R71, R76, RZ ;  /* 0x0000004c471b8224 */ /* 0x020fe200078e02ff */
[----:B------:R-:W-:-:S11]  /*6bf0*/  @!P3 SHF.L.U32 R71, R29, 0x1, RZ ;  /* 0x000000011d47b819 */ /* 0x000fd600000006ff */
[----:B------:R-:W1:Y:S01]  /*6c00*/  @!P5 LDC R29, c[0x0][0x374] ;  /* 0x0000dd00ff1ddb82 */ /* 0x000e620000000800 */
[----:B--2---:R-:W-:Y:S01]  /*6c10*/  @!P6 FADD.FTZ R18, R18, R22 ;  /* 0x000000161212e221 */ /* 0x004fe20000010000 */
[----:B------:R-:W-:-:S06]  /*6c20*/  @!P6 FADD.FTZ R19, R19, R23 ;  /* 0x000000171313e221 */ /* 0x000fcc0000010000 */
[----:B------:R-:W2:Y:S01]  /*6c30*/  @!P1 LDC.64 R22, c[0x0][0x3d0] ;  /* 0x0000f400ff169b82 */ /* 0x000ea20000000a00 */
[----:B---3--:R-:W-:Y:S01]  /*6c40*/  @!P4 FADD.FTZ R18, R18, R24 ;  /* 0x000000181212c221 */ /* 0x008fe20000010000 */
[----:B------:R-:W-:-:S06]  /*6c50*/  @!P4 FADD.FTZ R19, R19, R25 ;  /* 0x000000191313c221 */ /* 0x000fcc0000010000 */
[----:B------:R-:W3:Y:S01]  /*6c60*/  @!P2 LDC.64 R24, c[0x0][0x3d0] ;  /* 0x0000f400ff18ab82 */ /* 0x000ee20000000a00 */
[----:B0-----:R-:W-:Y:S01]  /*6c70*/  @!P3 IMAD.WIDE R20, R71, 0x4, R20 ;  /* 0x000000044714b825 */ /* 0x001fe200078e0214 */
[----:B------:R-:W-:Y:S02]  /*6c80*/  MOV R71, UR15 ;  /* 0x0000000f00477c02 */ /* 0x000fe40008000f00 */
[----:B------:R-:W-:-:S03]  /*6c90*/  MOV R76, UR4 ;  /* 0x00000004004c7c02 */ /* 0x000fc60008000f00 */
[----:B------:R-:W-:Y:S01]  /*6ca0*/  @!P3 IMAD.WIDE.U32 R20, R71, 0x8, R20 ;  /* 0x000000084714b825 */ /* 0x000fe200078e0014 */
[----:B------:R-:W-:Y:S02]  /*6cb0*/  @!P5 LOP3.LUT R76, R76, 0x1, RZ, 0xc0, !PT ;  /* 0x000000014c4cd812 */ /* 0x000fe400078ec0ff */
[----:B------:R-:W-:-:S03]  /*6cc0*/  @!P1 SHF.L.U32 R71, R28, 0x1, RZ ;  /* 0x000000011c479819 */ /* 0x000fc600000006ff */
[----:B-1----:R-:W-:Y:S01]  /*6cd0*/  @!P5 IMAD R28, R76, R29, RZ ;  /* 0x0000001d4c1cd224 */ /* 0x002fe200078e02ff */
[----:B------:R-:W-:Y:S01]  /*6ce0*/  @!P0 SHF.L.U32 R27, R27, 0x1, RZ ;  /* 0x000000011b1b8819 */ /* 0x000fe200000006ff */
[----:B------:R-:W4:Y:S01]  /*6cf0*/  @!P3 LDG.E.64 R20, desc[UR12][R20.64] ;  /* 0x0000000c1414b981 */ /* 0x000f22000c1e1b00 */
[----:B---3--:R-:W-:-:S04]  /*6d00*/  @!P2 IMAD.WIDE R76, R77, 0x4, R24 ;  /* 0x000000044d4ca825 */ /* 0x008fc800078e0218 */
[----:B--2---:R-:W-:Y:S01]  /*6d10*/  @!P1 IMAD.WIDE R24, R71, 0x4, R22 ;  /* 0x0000000447189825 */ /* 0x004fe200078e0216 */
[----:B------:R-:W-:-:S05]  /*6d20*/  MOV R23, UR18 ;  /* 0x0000001200177c02 */ /* 0x000fca0008000f00 */
[----:B------:R-:W-:Y:S02]  /*6d30*/  @!P2 IMAD.WIDE.U32 R22, R23, 0x8, R76 ;  /* 0x000000081716a825 */ /* 0x000fe400078e004c */
[----:B------:R-:W0:Y:S01]  /*6d40*/  @!P0 LDC.64 R76, c[0x0][0x3d0] ;  /* 0x0000f400ff4c8b82 */ /* 0x000e220000000a00 */
[----:B------:R-:W-:-:S03]  /*6d50*/  MOV R29, UR20 ;  /* 0x00000014001d7c02 */ /* 0x000fc60008000f00 */
[----:B------:R-:W2:Y:S02]  /*6d60*/  @!P2 LDG.E.64 R22, desc[UR12][R22.64] ;  /* 0x0000000c1616a981 */ /* 0x000ea4000c1e1b00 */
[----:B------:R-:W-:Y:S02]  /*6d70*/  @!P1 IMAD.WIDE.U32 R24, R29, 0x8, R24 ;  /* 0x000000081d189825 */ /* 0x000fe400078e0018 */
[----:B------:R-:W1:Y:S04]  /*6d80*/  @!P5 LDC R29, c[0x0][0x370] ;  /* 0x0000dc00ff1ddb82 */ /* 0x000e680000000800 */
[----:B------:R-:W3:Y:S01]  /*6d90*/  @!P1 LDG.E.64 R24, desc[UR12][R24.64] ;  /* 0x0000000c18189981 */ /* 0x000ee2000c1e1b00 */
[----:B0-----:R-:W-:Y:S01]  /*6da0*/  @!P0 IMAD.WIDE R76, R27, 0x4, R76 ;  /* 0x000000041b4c8825 */ /* 0x001fe200078e024c */
[----:B------:R-:W-:-:S05]  /*6db0*/  MOV R27, UR17 ;  /* 0x00000011001b7c02 */ /* 0x000fca0008000f00 */
[----:B------:R-:W-:Y:S02]  /*6dc0*/  @!P0 IMAD.WIDE.U32 R76, R27, 0x8, R76 ;  /* 0x000000081b4c8825 */ /* 0x000fe400078e004c */
[----:B------:R-:W0:Y:S02]  /*6dd0*/  @!P5 LDC.64 R26, c[0x0][0x3d0] ;  /* 0x0000f400ff1adb82 */ /* 0x000e240000000a00 */
[----:B-1----:R-:W-:-:S05]  /*6de0*/  @!P5 IMAD R28, R28, R29, RZ ;  /* 0x0000001d1c1cd224 */ /* 0x002fca00078e02ff */
[----:B------:R-:W-:Y:S02]  /*6df0*/  @!P5 SHF.L.U32 R29, R28, 0x1, RZ ;  /* 0x000000011c1dd819 */ /* 0x000fe400000006ff */
[----:B------:R-:W-:-:S03]  /*6e00*/  MOV R71, UR19 ;  /* 0x0000001300477c02 */ /* 0x000fc60008000f00 */
[----:B0-----:R-:W-:Y:S02]  /*6e10*/  @!P5 IMAD.WIDE R28, R29, 0x4, R26 ;  /* 0x000000041d1cd825 */ /* 0x001fe400078e021a */
[----:B------:R-:W5:Y:S02]  /*6e20*/  @!P0 LDG.E.64 R26, desc[UR12][R76.64] ;  /* 0x0000000c4c1a8981 */ /* 0x000f64000c1e1b00 */
[----:B------:R-:W-:-:S06]  /*6e30*/  @!P5 IMAD.WIDE.U32 R28, R71, 0x8, R28 ;  /* 0x00000008471cd825 */ /* 0x000fcc00078e001c */
[----:B------:R-:W5:Y:S01]  /*6e40*/  @!P5 LDG.E.64 R28, desc[UR12][R28.64] ;  /* 0x0000000c1c1cd981 */ /* 0x000f62000c1e1b00 */
[----:B------:R-:W0:Y:S01]  /*6e50*/  LDCU UR8, c[0x0][0x374] ;  /* 0x00006e80ff0877ac */ /* 0x000e220008000800 */
[----:B------:R-:W1:Y:S01]  /*6e60*/  LDC R71, c[0x0][0x370] ;  /* 0x0000dc00ff477b82 */ /* 0x000e620000000800 */
[----:B------:R-:W-:Y:S01]  /*6e70*/  IADD3 R31, PT, PT, R31, 0x8, RZ ;  /* 0x000000081f1f7810 */ /* 0x000fe20007ffe0ff */
[----:B------:R-:W-:Y:S02]  /*6e80*/  UIADD3 UR21, UPT, UPT, UR21, 0x8, URZ ;  /* 0x0000000815157890 */ /* 0x000fe4000fffe0ff */
[----:B0-----:R-:W-:Y:S02]  /*6e90*/  ULEA UR19, UR8, UR19, 0x3 ;  /* 0x0000001308137291 */ /* 0x001fe4000f8e18ff */
[----:B------:R-:W-:Y:S02]  /*6ea0*/  ULEA UR17, UR8, UR17, 0x3 ;  /* 0x0000001108117291 */ /* 0x000fe4000f8e18ff */
[----:B------:R-:W-:-:S02]  /*6eb0*/  ULEA UR20, UR8, UR20, 0x3 ;  /* 0x0000001408147291 */ /* 0x000fc4000f8e18ff */
[----:B------:R-:W-:Y:S02]  /*6ec0*/  ULEA UR18, UR8, UR18, 0x3 ;  /* 0x0000001208127291 */ /* 0x000fe4000f8e18ff */
[----:B------:R-:W-:Y:S02]  /*6ed0*/  ULEA UR15, UR8, UR15, 0x3 ;  /* 0x0000000f080f7291 */ /* 0x000fe4000f8e18ff */
[----:B------:R-:W-:Y:S02]  /*6ee0*/  ULEA UR16, UR8, UR16, 0x3 ;  /* 0x0000001008107291 */ /* 0x000fe4000f8e18ff */
[----:B------:R-:W-:Y:S02]  /*6ef0*/  ULEA UR7, UR8, UR7, 0x3 ;  /* 0x0000000708077291 */ /* 0x000fe4000f8e18ff */
[----:B------:R-:W-:Y:S01]  /*6f00*/  ULEA UR6, UR8, UR6, 0x3 ;  /* 0x0000000608067291 */ /* 0x000fe2000f8e18ff */
[----:B----4-:R-:W-:Y:S01]  /*6f10*/  @!P3 FADD.FTZ R18, R18, R20 ;  /* 0x000000141212b221 */ /* 0x010fe20000010000 */
[----:B------:R-:W-:Y:S01]  /*6f20*/  @!P3 FADD.FTZ R19, R19, R21 ;  /* 0x000000151313b221 */ /* 0x000fe20000010000 */
[----:B-1----:R-:W-:-:S02]  /*6f30*/  LOP3.LUT R20, R71, 0x7ffffff8, RZ, 0xc0, !PT ;  /* 0x7ffffff847147812 */ /* 0x002fc400078ec0ff */
[----:B--2---:R-:W-:Y:S01]  /*6f40*/  @!P2 FADD.FTZ R18, R18, R22 ;  /* 0x000000161212a221 */ /* 0x004fe20000010000 */
[----:B------:R-:W-:-:S03]  /*6f50*/  @!P2 FADD.FTZ R19, R19, R23 ;  /* 0x000000171313a221 */ /* 0x000fc60000010000 */
[----:B---3--:R-:W-:Y:S01]  /*6f60*/  @!P1 FADD.FTZ R18, R18, R24 ;  /* 0x0000001812129221 */ /* 0x008fe20000010000 */
[----:B------:R-:W-:Y:S01]  /*6f70*/  @!P1 FADD.FTZ R19, R19, R25 ;  /* 0x0000001913139221 */ /* 0x000fe20000010000 */
[----:B------:R-:W-:Y:S02]  /*6f80*/  ISETP.NE.AND P1, PT, R31, R20, PT ;  /* 0x000000141f00720c */ /* 0x000fe40003f25270 */
[----:B-----5:R-:W-:Y:S01]  /*6f90*/  @!P0 FADD.FTZ R18, R18, R26 ;  /* 0x0000001a12128221 */ /* 0x020fe20000010000 */
[----:B------:R-:W-:-:S03]  /*6fa0*/  @!P0 FADD.FTZ R19, R19, R27 ;  /* 0x0000001b13138221 */ /* 0x000fc60000010000 */
[----:B------:R-:W-:Y:S01]  /*6fb0*/  @!P5 FADD.FTZ R18, R18, R28 ;  /* 0x0000001c1212d221 */ /* 0x000fe20000010000 */
[----:B------:R-:W-:-:S06]  /*6fc0*/  @!P5 FADD.FTZ R19, R19, R29 ;  /* 0x0000001d1313d221 */ /* 0x000fcc0000010000 */
[----:B------:R-:W-:Y:S05]  /*6fd0*/  @P1 BRA `(.L_x_110) ;  /* 0xfffffff400a01947 */ /* 0x000fea000383ffff */
[----:B------:R-:W-:-:S07]  /*6fe0*/  MOV R29, R20 ;  /* 0x00000014001d7202 */ /* 0x000fce0000000f00 */
.L_x_109:
[----:B------:R-:W1:Y:S02]  /*6ff0*/  LDC R28, c[0x0][0x370] ;  /* 0x0000dc00ff1c7b82 */ /* 0x000e640000000800 */
[----:B-1----:R-:W-:-:S13]  /*7000*/  LOP3.LUT P0, R20, R28, 0x7, RZ, 0xc0, !PT ;  /* 0x000000071c147812 */ /* 0x002fda000780c0ff */
[----:B------:R-:W-:Y:S05]  /*7010*/  @!P0 BRA `(.L_x_106) ;  /* 0x0000000400fc8947 */ /* 0x000fea0003800000 */
[----:B------:R-:W-:-:S04]  /*7020*/  IADD3 R20, PT, PT, R20, -0x1, RZ ;  /* 0xffffffff14147810 */ /* 0x000fc80007ffe0ff */
[----:B------:R-:W-:-:S13]  /*7030*/  ISETP.GE.U32.AND P0, PT, R20, 0x3, PT ;  /* 0x000000031400780c */ /* 0x000fda0003f06070 */
[----:B------:R-:W-:Y:S05]  /*7040*/  @!P0 BRA `(.L_x_111) ;  /* 0x0000000400088947 */ /* 0x000fea0003800000 */
[----:B------:R-:W-:Y:S02]  /*7050*/  ISETP.NE.AND P0, PT, R55, RZ, PT ;  /* 0x000000ff3700720c */ /* 0x000fe40003f05270 */
[C---:B---3--:R-:W-:Y:S02]  /*7060*/  IADD3 R24, PT, PT, R29.reuse, 0x2, RZ ;  /* 0x000000021d187810 */ /* 0x048fe40007ffe0ff */
[C---:B------:R-:W-:Y:S02]  /*7070*/  IADD3 R20, PT, PT, R29.reuse, 0x1, RZ ;  /* 0x000000011d147810 */ /* 0x040fe40007ffe0ff */
[----:B------:R-:W-:Y:S02]  /*7080*/  ISETP.EQ.OR P3, PT, R24, UR10, P0 ;  /* 0x0000000a18007c0c */ /* 0x000fe40008762670 */
[----:B------:R-:W-:Y:S02]  /*7090*/  ISETP.EQ.OR P1, PT, R29, UR10, P0 ;  /* 0x0000000a1d007c0c */ /* 0x000fe40008722670 */
[----:B------:R-:W-:-:S02]  /*70a0*/  ISETP.EQ.OR P2, PT, R20, UR10, P0 ;  /* 0x0000000a14007c0c */ /* 0x000fc40008742670 */
[----:B------:R-:W-:Y:S02]  /*70b0*/  MOV R26, UR4 ;  /* 0x00000004001a7c02 */ /* 0x000fe40008000f00 */
[----:B------:R-:W-:-:S04]  /*70c0*/  IADD3 R25, PT, PT, R29, 0x3, RZ ;  /* 0x000000031d197810 */ /* 0x000fc80007ffe0ff */
[----:B------:R-:W-:Y:S01]  /*70d0*/  ISETP.EQ.OR P0, PT, R25, UR10, P0 ;  /* 0x0000000a19007c0c */ /* 0x000fe20008702670 */
[----:B------:R-:W1:Y:S01]  /*70e0*/  @!P3 S2R R23, SR_CTAID.Y ;  /* 0x000000000017b919 */ /* 0x000e620000002600 */
[----:B------:R-:W-:Y:S01]  /*70f0*/  @!P3 LOP3.LUT R26, R26, 0x1, RZ, 0xc0, !PT ;  /* 0x000000011a1ab812 */ /* 0x000fe200078ec0ff */
[----:B------:R-:W3:Y:S01]  /*7100*/  @!P1 LDC R77, c[0x0][0x374] ;  /* 0x0000dd00ff4d9b82 */ /* 0x000ee20000000800 */
[----:B------:R-:W4:Y:S01]  /*7110*/  @!P1 S2R R20, SR_CTAID.Y ;  /* 0x0000000000149919 */ /* 0x000f220000002600 */
[----:B------:R-:W5:Y:S06]  /*7120*/  @!P2 S2R R21, SR_CTAID.Y ;  /* 0x000000000015a919 */ /* 0x000f6c0000002600 */
[----:B------:R-:W0:Y:S08]  /*7130*/  @!P2 LDC R22, c[0x0][0x374] ;  /* 0x0000dd00ff16ab82 */ /* 0x000e300000000800 */
[----:B--2---:R-:W1:Y:S08]  /*7140*/  @!P3 LDC R27, c[0x0][0x374] ;  /* 0x0000dd00ff1bbb82 */ /* 0x004e700000000800 */
[----:B------:R-:W2:Y:S01]  /*7150*/  @!P1 LDC.64 R30, c[0x0][0x3d0] ;  /* 0x0000f400ff1e9b82 */ /* 0x000ea20000000a00 */
[-C--:B-1----:R-:W-:Y:S01]  /*7160*/  @!P3 IMAD R24, R24, R27.reuse, R23 ;  /* 0x0000001b1818b224 */ /* 0x082fe200078e0217 */
[----:B------:R-:W-:Y:S01]  /*7170*/  MOV R23, UR4 ;  /* 0x0000000400177c02 */ /* 0x000fe20008000f00 */
[----:B------:R-:W-:Y:S01]  /*7180*/  @!P3 IMAD R27, R26, R27, RZ ;  /* 0x0000001b1a1bb224 */ /* 0x000fe200078e02ff */
[----:B------:R-:W-:-:S02]  /*7190*/  MOV R26, UR4 ;  /* 0x00000004001a7c02 */ /* 0x000fc40008000f00 */
[----:B------:R-:W-:Y:S01]  /*71a0*/  @!P2 LOP3.LUT R23, R23, 0x1, RZ, 0xc0, !PT ;  /* 0x000000011717a812 */ /* 0x000fe200078ec0ff */
[----:B------:R-:W-:Y:S01]  /*71b0*/  @!P3 IMAD R27, R27, R28, RZ ;  /* 0x0000001c1b1bb224 */ /* 0x000fe200078e02ff */
[----:B------:R-:W-:-:S04]  /*71c0*/  @!P1 LOP3.LUT R26, R26, 0x1, RZ, 0xc0, !PT ;  /* 0x000000011a1a9812 */ /* 0x000fc800078ec0ff */
[----:B------:R-:W-:Y:S01]  /*71d0*/  @!P3 SHF.L.U32 R27, R27, 0x1, RZ ;  /* 0x000000011b1bb819 */ /* 0x000fe200000006ff */
[-C--:B---3--:R-:W-:Y:S02]  /*71e0*/  @!P1 IMAD R71, R26, R77.reuse, RZ ;  /* 0x0000004d1a479224 */ /* 0x088fe400078e02ff */
[----:B----4-:R-:W-:Y:S01]  /*71f0*/  @!P1 IMAD R77, R29, R77, R20 ;  /* 0x0000004d1d4d9224 */ /* 0x010fe200078e0214 */
[----:B------:R-:W1:Y:S01]  /*7200*/  @!P0 LDC R26, c[0x0][0x374] ;  /* 0x0000dd00ff1a8b82 */ /* 0x000e620000000800 */
[-C--:B0-----:R-:W-:Y:S02]  /*7210*/  @!P2 IMAD R20, R23, R22.reuse, RZ ;  /* 0x000000161714a224 */ /* 0x081fe400078e02ff */
[----:B------:R-:W-:Y:S02]  /*7220*/  @!P2 IMAD R22, R29, R22, R22 ;  /* 0x000000161d16a224 */ /* 0x000fe400078e0216 */
[-C--:B------:R-:W-:Y:S02]  /*7230*/  @!P1 IMAD R71, R71, R28.reuse, RZ ;  /* 0x0000001c47479224 */ /* 0x080fe400078e02ff */
[----:B------:R-:W-:Y:S01]  /*7240*/  @!P2 IMAD R20, R20, R28, RZ ;  /* 0x0000001c1414a224 */ /* 0x000fe200078e02ff */
[----:B-----5:R-:W-:-:S02]  /*7250*/  @!P2 IADD3 R21, PT, PT, R22, R21, RZ ;  /* 0x000000151615a210 */ /* 0x020fc40007ffe0ff */
[----:B------:R-:W0:Y:S01]  /*7260*/  @!P2 LDC.64 R22, c[0x0][0x3d0] ;  /* 0x0000f400ff16ab82 */ /* 0x000e220000000a00 */
[----:B------:R-:W-:Y:S02]  /*7270*/  @!P1 SHF.L.U32 R71, R71, 0x1, RZ ;  /* 0x0000000147479819 */ /* 0x000fe400000006ff */
[----:B------:R-:W-:-:S03]  /*7280*/  @!P2 SHF.L.U32 R20, R20, 0x1, RZ ;  /* 0x000000011414a819 */ /* 0x000fc600000006ff */
[----:B--2---:R-:W-:Y:S02]  /*7290*/  @!P1 IMAD.WIDE R30, R71, 0x4, R30 ;  /* 0x00000004471e9825 */ /* 0x004fe400078e021e */
[----:B------:R-:W1:Y:S02]  /*72a0*/  @!P0 S2R R71, SR_CTAID.Y ;  /* 0x0000000000478919 */ /* 0x000e640000002600 */
[----:B------:R-:W-:-:S04]  /*72b0*/  @!P1 IMAD.WIDE.U32 R30, R77, 0x8, R30 ;  /* 0x000000084d1e9825 */ /* 0x000fc800078e001e */
[----:B0-----:R-:W-:-:S04]  /*72c0*/  @!P2 IMAD.WIDE R22, R20, 0x4, R22 ;  /* 0x000000041416a825 */ /* 0x001fc800078e0216 */
[----:B------:R-:W-:Y:S02]  /*72d0*/  @!P2 IMAD.WIDE.U32 R22, R21, 0x8, R22 ;  /* 0x000000081516a825 */ /* 0x000fe400078e0016 */
[----:B------:R-:W0:Y:S04]  /*72e0*/  @!P3 LDC.64 R20, c[0x0][0x3d0] ;  /* 0x0000f400ff14bb82 */ /* 0x000e280000000a00 */
[----:B------:R-:W2:Y:S01]  /*72f0*/  @!P2 LDG.E.64 R22, desc[UR12][R22.64] ;  /* 0x0000000c1616a981 */ /* 0x000ea2000c1e1b00 */
[----:B-1----:R-:W-:Y:S01]  /*7300*/  @!P0 IMAD R25, R25, R26, R71 ;  /* 0x0000001a19198224 */ /* 0x002fe200078e0247 */
[----:B------:R-:W-:-:S04]  /*7310*/  MOV R71, UR4 ;  /* 0x0000000400477c02 */ /* 0x000fc80008000f00 */
[----:B------:R-:W-:-:S05]  /*7320*/  @!P0 LOP3.LUT R71, R71, 0x1, RZ, 0xc0, !PT ;  /* 0x0000000147478812 */ /* 0x000fca00078ec0ff */
[----:B------:R-:W-:-:S04]  /*7330*/  @!P0 IMAD R71, R71, R26, RZ ;  /* 0x0000001a47478224 */ /* 0x000fc800078e02ff */
[----:B------:R-:W-:Y:S02]  /*7340*/  @!P0 IMAD R71, R71, R28, RZ ;  /* 0x0000001c47478224 */ /* 0x000fe400078e02ff */
[----:B0-----:R-:W-:Y:S02]  /*7350*/  @!P3 IMAD.WIDE R76, R27, 0x4, R20 ;  /* 0x000000041b4cb825 */ /* 0x001fe400078e0214 */
[----:B------:R-:W0:Y:S01]  /*7360*/  @!P0 LDC.64 R26, c[0x0][0x3d0] ;  /* 0x0000f400ff1a8b82 */ /* 0x000e220000000a00 */
[----:B------:R-:W-:Y:S01]  /*7370*/  @!P0 SHF.L.U32 R71, R71, 0x1, RZ ;  /* 0x0000000147478819 */ /* 0x000fe200000006ff */
[----:B------:R-:W3:Y:S01]  /*7380*/  @!P1 LDG.E.64 R20, desc[UR12][R30.64] ;  /* 0x0000000c1e149981 */ /* 0x000ee2000c1e1b00 */
[----:B------:R-:W-:-:S04]  /*7390*/  @!P3 IMAD.WIDE.U32 R76, R24, 0x8, R76 ;  /* 0x00000008184cb825 */ /* 0x000fc800078e004c */
[----:B0-----:R-:W-:-:S04]  /*73a0*/  @!P0 IMAD.WIDE R26, R71, 0x4, R26 ;  /* 0x00000004471a8825 */ /* 0x001fc800078e021a */
[----:B------:R-:W-:Y:S02]  /*73b0*/  @!P0 IMAD.WIDE.U32 R26, R25, 0x8, R26 ;  /* 0x00000008191a8825 */ /* 0x000fe400078e001a */
[----:B------:R-:W4:Y:S04]  /*73c0*/  @!P3 LDG.E.64 R24, desc[UR12][R76.64] ;  /* 0x0000000c4c18b981 */ /* 0x000f28000c1e1b00 */
[----:B------:R-:W5:Y:S01]  /*73d0*/  @!P0 LDG.E.64 R26, desc[UR12][R26.64] ;  /* 0x0000000c1a1a8981 */ /* 0x000f62000c1e1b00 */
[----:B------:R-:W-:Y:S01]  /*73e0*/  IADD3 R29, PT, PT, R29, 0x4, RZ ;  /* 0x000000041d1d7810 */ /* 0x000fe20007ffe0ff */
[----:B---3--:R-:W-:Y:S01]  /*73f0*/  @!P1 FADD.FTZ R18, R18, R20 ;  /* 0x0000001412129221 */ /* 0x008fe20000010000 */
[----:B------:R-:W-:-:S03]  /*7400*/  @!P1 FADD.FTZ R19, R19, R21 ;  /* 0x0000001513139221 */ /* 0x000fc60000010000 */
[----:B--2---:R-:W-:Y:S01]  /*7410*/  @!P2 FADD.FTZ R18, R18, R22 ;  /* 0x000000161212a221 */ /* 0x004fe20000010000 */
[----:B------:R-:W-:-:S03]  /*7420*/  @!P2 FADD.FTZ R19, R19, R23 ;  /* 0x000000171313a221 */ /* 0x000fc60000010000 */
[----:B----4-:R-:W-:Y:S01]  /*7430*/  @!P3 FADD.FTZ R18, R18, R24 ;  /* 0x000000181212b221 */ /* 0x010fe20000010000 */
[----:B------:R-:W-:-:S03]  /*7440*/  @!P3 FADD.FTZ R19, R19, R25 ;  /* 0x000000191313b221 */ /* 0x000fc60000010000 */
[----:B-----5:R-:W-:Y:S01]  /*7450*/  @!P0 FADD.FTZ R18, R18, R26 ;  /* 0x0000001a12128221 */ /* 0x020fe20000010000 */
[----:B------:R-:W-:-:S07]  /*7460*/  @!P0 FADD.FTZ R19, R19, R27 ;  /* 0x0000001b13138221 */ /* 0x000fce0000010000 */
.L_x_111:
[----:B------:R-:W-:-:S13]  /*7470*/  LOP3.LUT P0, R20, R28, 0x3, RZ, 0xc0, !PT ;  /* 0x000000031c147812 */ /* 0x000fda000780c0ff */
[----:B------:R-:W-:Y:S05]  /*7480*/  @!P0 BRA `(.L_x_106) ;  /* 0x0000000000e08947 */ /* 0x000fea0003800000 */
[----:B------:R-:W-:-:S13]  /*7490*/  ISETP.NE.AND P0, PT, R20, 0x1, PT ;  /* 0x000000011400780c */ /* 0x000fda0003f05270 */
[----:B------:R-:W-:Y:S05]  /*74a0*/  @!P0 BRA `(.L_x_112) ;  /* 0x0000000000888947 */ /* 0x000fea0003800000 */
[----:B------:R-:W-:Y:S02]  /*74b0*/  ISETP.NE.AND P0, PT, R55, RZ, PT ;  /* 0x000000ff3700720c */ /* 0x000fe40003f05270 */
[C---:B------:R-:W-:Y:S02]  /*74c0*/  IADD3 R20, PT, PT, R29.reuse, 0x1, RZ ;  /* 0x000000011d147810 */ /* 0x040fe40007ffe0ff */
[----:B------:R-:W-:Y:S02]  /*74d0*/  ISETP.EQ.OR P1, PT, R29, UR10, P0 ;  /* 0x0000000a1d007c0c */ /* 0x000fe40008722670 */
[----:B------:R-:W-:Y:S02]  /*74e0*/  ISETP.EQ.OR P0, PT, R20, UR10, P0 ;  /* 0x0000000a14007c0c */ /* 0x000fe40008702670 */
[----:B--2---:R-:W-:Y:S02]  /*74f0*/  MOV R27, UR4 ;  /* 0x00000004001b7c02 */ /* 0x004fe40008000f00 */
[----:B------:R-:W-:-:S07]  /*7500*/  MOV R31, UR4 ;  /* 0x00000004001f7c02 */ /* 0x000fce0008000f00 */
[----:B------:R-:W1:Y:S01]  /*7510*/  @!P1 LDC R26, c[0x0][0x374] ;  /* 0x0000dd00ff1a9b82 */ /* 0x000e620000000800 */
[----:B------:R-:W2:Y:S01]  /*7520*/  @!P1 S2R R25, SR_CTAID.Y ;  /* 0x0000000000199919 */ /* 0x000ea20000002600 */
[----:B------:R-:W-:Y:S02]  /*7530*/  @!P1 LOP3.LUT R27, R27, 0x1, RZ, 0xc0, !PT ;  /* 0x000000011b1b9812 */ /* 0x000fe400078ec0ff */
[----:B------:R-:W-:Y:S01]  /*7540*/  @!P0 LOP3.LUT R31, R31, 0x1, RZ, 0xc0, !PT ;  /* 0x000000011f1f8812 */ /* 0x000fe200078ec0ff */
[----:B---3--:R-:W3:Y:S03]  /*7550*/  @!P0 S2R R24, SR_CTAID.Y ;  /* 0x0000000000188919 */ /* 0x008ee60000002600 */
[----:B------:R-:W4:Y:S08]  /*7560*/  @!P0 LDC R30, c[0x0][0x374] ;  /* 0x0000dd00ff1e8b82 */ /* 0x000f300000000800 */
[----:B------:R-:W5:Y:S08]  /*7570*/  @!P1 LDC.64 R20, c[0x0][0x3d0] ;  /* 0x0000f400ff149b82 */ /* 0x000f700000000a00 */
[----:B------:R-:W0:Y:S01]  /*7580*/  @!P0 LDC.64 R22, c[0x0][0x3d0] ;  /* 0x0000f400ff168b82 */ /* 0x000e220000000a00 */
[----:B-1----:R-:W-:-:S04]  /*7590*/  @!P1 IMAD R27, R27, R26, RZ ;  /* 0x0000001a1b1b9224 */ /* 0x002fc800078e02ff */
[----:B------:R-:W-:Y:S02]  /*75a0*/  @!P1 IMAD R27, R27, R28, RZ ;  /* 0x0000001c1b1b9224 */ /* 0x000fe400078e02ff */
[----:B----4-:R-:W-:-:S03]  /*75b0*/  @!P0 IMAD R31, R31, R30, RZ ;  /* 0x0000001e1f1f8224 */ /* 0x010fc600078e02ff */
[----:B------:R-:W-:Y:S01]  /*75c0*/  @!P1 SHF.L.U32 R27, R27, 0x1, RZ ;  /* 0x000000011b1b9819 */ /* 0x000fe200000006ff */
[----:B--2---:R-:W-:Y:S02]  /*75d0*/  @!P1 IMAD R25, R29, R26, R25 ;  /* 0x0000001a1d199224 */ /* 0x004fe400078e0219 */
[----:B------:R-:W-:Y:S02]  /*75e0*/  @!P0 IMAD R31, R31, R28, RZ ;  /* 0x0000001c1f1f8224 */ /* 0x000fe400078e02ff */
[----:B-----5:R-:W-:-:S03]  /*75f0*/  @!P1 IMAD.WIDE R20, R27, 0x4, R20 ;  /* 0x000000041b149825 */ /* 0x020fc600078e0214 */
[----:B------:R-:W-:Y:S01]  /*7600*/  @!P0 SHF.L.U32 R31, R31, 0x1, RZ ;  /* 0x000000011f1f8819 */ /* 0x000fe200000006ff */
[----:B------:R-:W-:Y:S02]  /*7610*/  @!P0 IMAD R27, R29, R30, R30 ;  /* 0x0000001e1d1b8224 */ /* 0x000fe400078e021e */
[----:B------:R-:W-:-:S03]  /*7620*/  @!P1 IMAD.WIDE.U32 R20, R25, 0x8, R20 ;  /* 0x0000000819149825 */ /* 0x000fc600078e0014 */
[----:B---3--:R-:W-:Y:S01]  /*7630*/  @!P0 IADD3 R27, PT, PT, R27, R24, RZ ;  /* 0x000000181b1b8210 */ /* 0x008fe20007ffe0ff */
[----:B0-----:R-:W-:Y:S02]  /*7640*/  @!P0 IMAD.WIDE R22, R31, 0x4, R22 ;  /* 0x000000041f168825 */ /* 0x001fe400078e0216 */
[----:B------:R-:W2:Y:S02]  /*7650*/  @!P1 LDG.E.64 R20, desc[UR12][R20.64] ;  /* 0x0000000c14149981 */ /* 0x000ea4000c1e1b00 */
[----:B------:R-:W-:-:S06]  /*7660*/  @!P0 IMAD.WIDE.U32 R22, R27, 0x8, R22 ;  /* 0x000000081b168825 */ /* 0x000fcc00078e0016 */
[----:B------:R-:W3:Y:S01]  /*7670*/  @!P0 LDG.E.64 R22, desc[UR12][R22.64] ;  /* 0x0000000c16168981 */ /* 0x000ee2000c1e1b00 */
[----:B------:R-:W-:Y:S01]  /*7680*/  IADD3 R29, PT, PT, R29, 0x2, RZ ;  /* 0x000000021d1d7810 */ /* 0x000fe20007ffe0ff */
[----:B--2---:R-:W-:Y:S01]  /*7690*/  @!P1 FADD.FTZ R18, R18, R20 ;  /* 0x0000001412129221 */ /* 0x004fe20000010000 */
[----:B------:R-:W-:-:S03]  /*76a0*/  @!P1 FADD.FTZ R19, R19, R21 ;  /* 0x0000001513139221 */ /* 0x000fc60000010000 */
[----:B---3--:R-:W-:Y:S01]  /*76b0*/  @!P0 FADD.FTZ R18, R18, R22 ;  /* 0x0000001612128221 */ /* 0x008fe20000010000 */
[----:B------:R-:W-:-:S07]  /*76c0*/  @!P0 FADD.FTZ R19, R19, R23 ;  /* 0x0000001713138221 */ /* 0x000fce0000010000 */
.L_x_112:
[----:B------:R-:W-:Y:S01]  /*76d0*/  ISETP.NE.AND P0, PT, R29, UR10, PT ;  /* 0x0000000a1d007c0c */ /* 0x000fe2000bf05270 */
[----:B------:R-:W-:Y:S01]  /*76e0*/  BSSY.RECONVERGENT B0, `(.L_x_106) ;  /* 0x0000012000007945 */ /* 0x000fe20003800200 */
[----:B------:R-:W-:Y:S02]  /*76f0*/  LOP3.LUT R20, R28, 0x1, RZ, 0xc0, !PT ;  /* 0x000000011c147812 */ /* 0x000fe400078ec0ff */
[----:B------:R-:W-:-:S04]  /*7700*/  ISETP.NE.OR P0, PT, R55, RZ, !P0 ;  /* 0x000000ff3700720c */ /* 0x000fc80004705670 */
[----:B------:R-:W-:-:S13]  /*7710*/  ISETP.NE.U32.OR P0, PT, R20, 0x1, P0 ;  /* 0x000000011400780c */ /* 0x000fda0000705470 */
[----:B------:R-:W-:Y:S05]  /*7720*/  @P0 BRA `(.L_x_113) ;  /* 0x0000000000340947 */ /* 0x000fea0003800000 */
[----:B------:R-:W1:Y:S01]  /*7730*/  LDCU UR7, c[0x0][0x374] ;  /* 0x00006e80ff0777ac */ /* 0x000e620008000800 */
[----:B------:R-:W4:Y:S01]  /*7740*/  S2R R22, SR_CTAID.Y ;  /* 0x0000000000167919 */ /* 0x000f220000002600 */
[----:B------:R-:W5:Y:S01]  /*7750*/  LDC.64 R20, c[0x0][0x3d0] ;  /* 0x0000f400ff147b82 */ /* 0x000f620000000a00 */
[----:B------:R-:W-:-:S04]  /*7760*/  ULOP3.LUT UR6, UR4, 0x1, URZ, 0xc0, !UPT ;  /* 0x0000000104067892 */ /* 0x000fc8000f8ec0ff */
[----:B-1----:R-:W-:-:S06]  /*7770*/  UIMAD UR6, UR6, UR7, URZ ;  /* 0x00000007060672a4 */ /* 0x002fcc000f8e02ff */
[----:B------:R-:W-:-:S05]  /*7780*/  IMAD R28, R28, UR6, RZ ;  /* 0x000000061c1c7c24 */ /* 0x000fca000f8e02ff */
[----:B------:R-:W-:Y:S01]  /*7790*/  SHF.L.U32 R23, R28, 0x1, RZ ;  /* 0x000000011c177819 */ /* 0x000fe200000006ff */
[----:B----4-:R-:W-:-:S04]  /*77a0*/  IMAD R29, R29, UR7, R22 ;  /* 0x000000071d1d7c24 */ /* 0x010fc8000f8e0216 */
[----:B-----5:R-:W-:-:S04]  /*77b0*/  IMAD.WIDE R20, R23, 0x4, R20 ;  /* 0x0000000417147825 */ /* 0x020fc800078e0214 */
[----:B------:R-:W-:-:S06]  /*77c0*/  IMAD.WIDE.U32 R20, R29, 0x8, R20 ;  /* 0x000000081d147825 */ /* 0x000fcc00078e0014 */
[----:B------:R-:W0:Y:S02]  /*77d0*/  LDG.E.64 R20, desc[UR12][R20.64] ;  /* 0x0000000c14147981 */ /* 0x000e24000c1e1b00 */
[----:B0--3--:R-:W-:Y:S01]  /*77e0*/  FADD.FTZ R18, R18, R20 ;  /* 0x0000001412127221 */ /* 0x009fe20000010000 */
[----:B------:R-:W-:-:S07]  /*77f0*/  FADD.FTZ R19, R19, R21 ;  /* 0x0000001513137221 */ /* 0x000fce0000010000 */
.L_x_113:
[----:B------:R-:W-:Y:S05]  /*7800*/  BSYNC.RECONVERGENT B0 ;  /* 0x0000000000007941 */ /* 0x000fea0003800200 */
.L_x_106:
[----:B------:R-:W1:Y:S01]  /*7810*/  S2UR UR7, SR_CgaCtaId ;  /* 0x00000000000779c3 */ /* 0x000e620000008800 */
[----:B------:R-:W-:Y:S01]  /*7820*/  ISETP.NE.AND P0, PT, R55, RZ, PT ;  /* 0x000000ff3700720c */ /* 0x000fe20003f05270 */
[----:B------:R-:W-:Y:S01]  /*7830*/  UMOV UR6, 0x400 ;  /* 0x0000040000067882 */ /* 0x000fe20000000000 */
[----:B------:R-:W4:Y:S01]  /*7840*/  LDCU UR9, c[0x0][0x42c] ;  /* 0x00008580ff0977ac */ /* 0x000f220008000800 */
[----:B------:R-:W-:Y:S02]  /*7850*/  SHF.L.U32 R52, R52, 0x10, RZ ;  /* 0x0000001034347819 */ /* 0x000fe400000006ff */
[----:B------:R-:W-:Y:S02]  /*7860*/  SHF.L.U32 R69, R69, 0x10, RZ ;  /* 0x0000001045457819 */ /* 0x000fe400000006ff */
[----:B------:R-:W5:Y:S01]  /*7870*/  LDC R23, c[0x0][0x41c] ;  /* 0x00010700ff177b82 */ /* 0x000f620000000800 */
[----:B------:R-:W-:Y:S01]  /*7880*/  FADD.FTZ R52, R52, -UR11 ;  /* 0x8000000b34347e21 */ /* 0x000fe20008010000 */
[----:B------:R-:W-:-:S02]  /*7890*/  SHF.L.U32 R51, R51, 0x10, RZ ;  /* 0x0000001033337819 */ /* 0x000fc400000006ff */
[----:B------:R-:W-:Y:S01]  /*78a0*/  SHF.L.U32 R70, R70, 0x10, RZ ;  /* 0x0000001046467819 */ /* 0x000fe200000006ff */
[----:B--2---:R-:W-:Y:S01]  /*78b0*/  FMUL.FTZ R27, R52, UR14 ;  /* 0x0000000e341b7c20 */ /* 0x004fe20008410000 */
[----:B------:R-:W-:Y:S01]  /*78c0*/  SHF.L.U32 R50, R50, 0x10, RZ ;  /* 0x0000001032327819 */ /* 0x000fe200000006ff */
[----:B-1----:R-:W-:Y:S01]  /*78d0*/  ULEA UR6, UR7, UR6, 0x18 ;  /* 0x0000000607067291 */ /* 0x002fe2000f8ec0ff */
[----:B-----5:R-:W-:-:S08]  /*78e0*/  IMAD R23, R23, UR10, R54 ;  /* 0x0000000a17177c24 */ /* 0x020fd0000f8e0236 */
[----:B------:R0:W-:Y:S01]  /*78f0*/  @!P0 STS.64 [UR6+0xc8], R18 ;  /* 0x0000c812ff008988 */ /* 0x0001e20008000a06 */
[----:B------:R-:W1:Y:S01]  /*7900*/  LDCU.U8 UR10, c[0x0][0x414] ;  /* 0x00008280ff0a77ac */ /* 0x000e620008000000 */
[----:B------:R-:W-:Y:S01]  /*7910*/  BAR.SYNC.DEFER_BLOCKING 0x0 ;  /* 0x0000000000007b1d */ /* 0x000fe20000010000 */
[C---:B------:R-:W-:Y:S02]  /*7920*/  IADD3 R22, PT, PT, R23.reuse, 0x20, RZ ;  /* 0x0000002017167810 */ /* 0x040fe40007ffe0ff */
[----:B------:R-:W-:Y:S02]  /*7930*/  IADD3 R25, PT, PT, R23, 0x10, RZ ;  /* 0x0000001017197810 */ /* 0x000fe40007ffe0ff */
[----:B---3--:R-:W-:Y:S01]  /*7940*/  SHF.R.S32.HI R24, RZ, 0x1f, R22 ;  /* 0x0000001fff187819 */ /* 0x008fe20000011416 */
[----:B0-----:R-:W-:Y:S01]  /*7950*/  FADD.FTZ R19, R69, -UR11 ;  /* 0x8000000b45137e21 */ /* 0x001fe20008010000 */
[----:B------:R-:W-:Y:S02]  /*7960*/  SHF.R.S32.HI R18, RZ, 0x1f, R23 ;  /* 0x0000001fff127819 */ /* 0x000fe40000011417 */
[----:B------:R-:W-:Y:S01]  /*7970*/  SHF.R.S32.HI R26, RZ, 0x1f, R25 ;  /* 0x0000001fff1a7819 */ /* 0x000fe20000011419 */
[----:B------:R-:W-:Y:S01]  /*7980*/  FMUL.FTZ R19, R19, UR14 ;  /* 0x0000000e13137c20 */ /* 0x000fe20008410000 */
[----:B-1----:R-:W-:Y:S01]  /*7990*/  UISETP.NE.AND UP0, UPT, UR10, URZ, UPT ;  /* 0x000000ff0a00728c */ /* 0x002fe2000bf05270 */
[----:B------:R-:W4:Y:S01]  /*79a0*/  LDS.64 R20, [UR6+0xc8] ;  /* 0x0000c806ff147984 */ /* 0x000f220008000a00 */
[----:B------:R-:W0:Y:S02]  /*79b0*/  LDCU.64 UR6, c[0x0][0x400] ;  /* 0x00008000ff0677ac */ /* 0x000e240008000a00 */
[----:B0-----:R-:W-:-:S02]  /*79c0*/  ISETP.GE.U32.AND P0, PT, R22, UR6, PT ;  /* 0x0000000616007c0c */ /* 0x001fc4000bf06070 */
[----:B------:R-:W-:Y:S02]  /*79d0*/  ISETP.GE.U32.AND P1, PT, R23, UR6, PT ;  /* 0x0000000617007c0c */ /* 0x000fe4000bf26070 */
[----:B------:R-:W-:Y:S02]  /*79e0*/  ISETP.GE.AND.EX P0, PT, R24, UR7, PT, P0 ;  /* 0x0000000718007c0c */ /* 0x000fe4000bf06300 */
[----:B------:R-:W-:Y:S02]  /*79f0*/  ISETP.GE.U32.AND P2, PT, R25, UR6, PT ;  /* 0x0000000619007c0c */ /* 0x000fe4000bf46070 */
[----:B------:R-:W-:Y:S02]  /*7a00*/  ISETP.GE.AND.EX P1, PT, R18, UR7, PT, P1 ;  /* 0x0000000712007c0c */ /* 0x000fe4000bf26310 */
[----:B------:R-:W-:Y:S01]  /*7a10*/  ISETP.GE.AND.EX P2, PT, R26, UR7, PT, P2 ;  /* 0x000000071a007c0c */ /* 0x000fe2000bf46320 */
[----:B----4-:R-:W-:Y:S01]  /*7a20*/  FMUL.FTZ R20, R20, UR9 ;  /* 0x0000000914147c20 */ /* 0x010fe20008410000 */
[----:B------:R-:W-:-:S04]  /*7a30*/  FMUL.FTZ R24, R21, UR9 ;  /* 0x0000000915187c20 */ /* 0x000fc80008410000 */
[----:B------:R-:W-:-:S13]  /*7a40*/  R2UR UR8, R20 ;  /* 0x00000000140872ca */ /* 0x000fda00000e0000 */
[----:B------:R-:W-:Y:S01]  /*7a50*/  FFMA.FTZ R21, R27, UR8, R24 ;  /* 0x000000081b157c23 */ /* 0x000fe20008010018 */
        /* <DEDUP_REMOVED lines=11> */
[----:B0-----:R-:W-:Y:S01]  /*7b10*/  FMUL.FTZ R51, R51, R30 ;  /* 0x0000001e33337220 */ /* 0x001fe20000410000 */
[----:B------:R-:W-:-:S04]  /*7b20*/  FADD.FTZ R30, -R30, 1 ;  /* 0x3f8000001e1e7421 */ /* 0x000fc80000010100 */
[----:B------:R-:W-:Y:S01]  /*7b30*/  FFMA.FTZ R30, R27, R30, 1 ;  /* 0x3f8000001b1e7423 */ /* 0x000fe2000001001e */
[----:B-1----:R-:W-:Y:S01]  /*7b40*/  FADD.FTZ R71, -R69, 1 ;  /* 0x3f80000045477421 */ /* 0x002fe20000010100 */
[----:B------:R-:W-:Y:S02]  /*7b50*/  FMUL.FTZ R70, R70, R69 ;  /* 0x0000004546467220 */ /* 0x000fe40000410000 */
[----:B------:R-:W-:Y:S01]  /*7b60*/  FMUL.FTZ R51, R51, R30 ;  /* 0x0000001e33337220 */ /* 0x000fe20000410000 */
[----:B------:R-:W-:-:S04]  /*7b70*/  FFMA.FTZ R71, R20, R71, 1 ;  /* 0x3f80000014477423 */ /* 0x000fc80000010047 */
[----:B------:R-:W-:-:S07]  /*7b80*/  FMUL.FTZ R70, R70, R71 ;  /* 0x0000004746467220 */ /* 0x000fce0000410000 */
.L_x_114:
[----:B------:R-:W-:Y:S01]  /*7b90*/  FFMA.FTZ R20, R19, UR8, R24 ;  /* 0x0000000813147c23 */ /* 0x000fe20008010018 */
[----:B------:R-:W-:Y:S01]  /*7ba0*/  BSSY.RECONVERGENT B0, `(.L_x_115) ;  /* 0x0000014000007945 */ /* 0x000fe20003800200 */
[----:B------:R-:W-:Y:S01]  /*7bb0*/  FFMA.FTZ R21, R16, R51, -R21 ;  /* 0x0000003310157223 */ /* 0x000fe20000010815 */
[----:B------:R-:W-:Y:S01]  /*7bc0*/  SHF.L.U32 R67, R67, 0x10, RZ ;  /* 0x0000001043437819 */ /* 0x000fe200000006ff */
[----:B------:R-:W-:Y:S01]  /*7bd0*/  FADD.FTZ R50, R50, -UR11 ;  /* 0x8000000b32327e21 */ /* 0x000fe20008010000 */
[----:B------:R-:W-:Y:S01]  /*7be0*/  FFMA.FTZ R20, R17, R70, -R20 ;  /* 0x0000004611147223 */ /* 0x000fe20000010814 */
[----:B------:R-:W-:Y:S06]  /*7bf0*/  @P1 BRA `(.L_x_116) ;  /* 0x0000000000381947 */ /* 0x000fec0003800000 */
[----:B------:R-:W0:Y:S01]  /*7c00*/  LDCU.64 UR18, c[0x0][0x3f8] ;  /* 0x00007f00ff1277ac */ /* 0x000e220008000a00 */
[----:B------:R-:W-:Y:S01]  /*7c10*/  MOV R19, R75 ;  /* 0x0000004b00137202 */ /* 0x000fe20000000f00 */
[----:B------:R-:W-:Y:S01]  /*7c20*/  FMUL.FTZ R27, R20, UR14 ;  /* 0x0000000e141b7c20 */ /* 0x000fe20008410000 */
[----:B------:R-:W1:Y:S01]  /*7c30*/  LDCU.64 UR16, c[0x0][0x380] ;  /* 0x00007000ff1077ac */ /* 0x000e620008000a00 */
[----:B0-----:R-:W-:Y:S01]  /*7c40*/  IMAD R28, R18, UR18, RZ ;  /* 0x00000012121c7c24 */ /* 0x001fe2000f8e02ff */
[----:B------:R-:W-:-:S03]  /*7c50*/  MOV R18, R72 ;  /* 0x0000004800127202 */ /* 0x000fc60000000f00 */
[----:B------:R-:W-:Y:S02]  /*7c60*/  IMAD R29, R23, UR19, R28 ;  /* 0x00000013171d7c24 */ /* 0x000fe4000f8e021c */
[----:B------:R-:W-:Y:S01]  /*7c70*/  FMUL.FTZ R28, R21, UR14 ;  /* 0x0000000e151c7c20 */ /* 0x000fe20008410000 */
[----:B------:R-:W-:-:S04]  /*7c80*/  IMAD.WIDE.U32 R18, R23, UR18, R18 ;  /* 0x0000001217127c25 */ /* 0x000fc8000f8e0012 */
[----:B------:R-:W-:Y:S02]  /*7c90*/  F2FP.BF16.F32.PACK_AB R27, R27, R28 ;  /* 0x0000001c1b1b723e */ /* 0x000fe400000010ff */
[----:B-1----:R-:W-:Y:S02]  /*7ca0*/  LEA R20, P1, R18, UR16, 0x1 ;  /* 0x0000001012147c11 */ /* 0x002fe4000f8208ff */
[----:B------:R-:W-:-:S04]  /*7cb0*/  IADD3 R29, PT, PT, R19, R29, RZ ;  /* 0x0000001d131d7210 */ /* 0x000fc80007ffe0ff */
[----:B------:R-:W-:-:S05]  /*7cc0*/  LEA.HI.X R21, R18, UR17, R29, 0x1, P1 ;  /* 0x0000001112157c11 */ /* 0x000fca00088f0c1d */
[----:B------:R0:W-:Y:S02]  /*7cd0*/  STG.E desc[UR12][R20.64], R27 ;  /* 0x0000001b14007986 */ /* 0x0001e4000c10190c */
.L_x_116:
[----:B------:R-:W-:Y:S05]  /*7ce0*/  BSYNC.RECONVERGENT B0 ;  /* 0x0000000000007941 */ /* 0x000fea0003800200 */
.L_x_115:
[----:B0-----:R-:W-:Y:S01]  /*7cf0*/  FMUL.FTZ R27, R50, UR14 ;  /* 0x0000000e321b7c20 */ /* 0x001fe20008410000 */
[----:B------:R-:W-:Y:S01]  /*7d00*/  FADD.FTZ R21, R67, -UR11 ;  /* 0x8000000b43157e21 */ /* 0x000fe20008010000 */
[----:B------:R-:W-:Y:S02]  /*7d10*/  SHF.L.U32 R49, R49, 0x10, RZ ;  /* 0x0000001031317819 */ /* 0x000fe400000006ff */
[----:B------:R-:W-:Y:S01]  /*7d20*/  SHF.L.U32 R68, R68, 0x10, RZ ;  /* 0x0000001044447819 */ /* 0x000fe200000006ff */
[----:B------:R-:W-:Y:S01]  /*7d30*/  FFMA.FTZ R19, R27, UR8, R24 ;  /* 0x000000081b137c23 */ /* 0x000fe20008010018 */
[----:B------:R-:W-:Y:S01]  /*7d40*/  FMUL.FTZ R21, R21, UR14 ;  /* 0x0000000e15157c20 */ /* 0x000fe20008410000 */
        /* <DEDUP_REMOVED lines=19> */
.L_x_117:
[----:B------:R-:W-:Y:S01]  /*7e80*/  FFMA.FTZ R18, R21, UR8, R24 ;  /* 0x0000000815127c23 */ /* 0x000fe20008010018 */
[----:B------:R-:W-:Y:S01]  /*7e90*/  BSSY.RECONVERGENT B0, `(.L_x_118) ;  /* 0x0000014000007945 */ /* 0x000fe20003800200 */
[----:B------:R-:W-:Y:S01]  /*7ea0*/  PRMT R27, R48, 0x7632, R27 ;  /* 0x00007632301b7816 */ /* 0x000fe2000000001b */
[----:B------:R-:W-:Y:S01]  /*7eb0*/  FFMA.FTZ R49, R16, R49, -R19 ;  /* 0x0000003110317223 */ /* 0x000fe20000010813 */
[----:B------:R-:W-:Y:S01]  /*7ec0*/  SHF.L.U32 R48, R48, 0x10, RZ ;  /* 0x0000001030307819 */ /* 0x000fe200000006ff */
[----:B------:R-:W-:Y:S01]  /*7ed0*/  FFMA.FTZ R68, R17, R68, -R18 ;  /* 0x0000004411447223 */ /* 0x000fe20000010812 */
[----:B------:R-:W-:Y:S06]  /*7ee0*/  @P2 BRA `(.L_x_119) ;  /* 0x0000000000382947 */ /* 0x000fec0003800000 */
[----:B------:R-:W0:Y:S01]  /*7ef0*/  LDCU.64 UR16, c[0x0][0x3f8] ;  /* 0x00007f00ff1077ac */ /* 0x000e220008000a00 */
[----:B------:R-:W-:Y:S02]  /*7f00*/  MOV R18, R72 ;  /* 0x0000004800127202 */ /* 0x000fe40000000f00 */
[----:B------:R-:W-:Y:S01]  /*7f10*/  MOV R19, R75 ;  /* 0x0000004b00137202 */ /* 0x000fe20000000f00 */
[----:B------:R-:W1:Y:S01]  /*7f20*/  LDCU.64 UR18, c[0x0][0x380] ;  /* 0x00007000ff1277ac */ /* 0x000e620008000a00 */
[----:B0-----:R-:W-:Y:S02]  /*7f30*/  IMAD R26, R26, UR16, RZ ;  /* 0x000000101a1a7c24 */ /* 0x001fe4000f8e02ff */
[----:B------:R-:W-:-:S04]  /*7f40*/  IMAD.WIDE.U32 R18, R25, UR16, R18 ;  /* 0x0000001019127c25 */ /* 0x000fc8000f8e0012 */
[----:B------:R-:W-:Y:S02]  /*7f50*/  IMAD R21, R25, UR17, R26 ;  /* 0x0000001119157c24 */ /* 0x000fe4000f8e021a */
[----:B------:R-:W-:Y:S01]  /*7f60*/  FMUL.FTZ R26, R49, UR14 ;  /* 0x0000000e311a7c20 */ /* 0x000fe20008410000 */
[----:B------:R-:W-:Y:S01]  /*7f70*/  FMUL.FTZ R25, R68, UR14 ;  /* 0x0000000e44197c20 */ /* 0x000fe20008410000 */
[C---:B-1----:R-:W-:Y:S02]  /*7f80*/  LEA R20, P1, R18.reuse, UR18, 0x1 ;  /* 0x0000001212147c11 */ /* 0x042fe4000f8208ff */
[----:B------:R-:W-:Y:S02]  /*7f90*/  IADD3 R21, PT, PT, R19, R21, RZ ;  /* 0x0000001513157210 */ /* 0x000fe40007ffe0ff */
[----:B------:R-:W-:Y:S02]  /*7fa0*/  F2FP.BF16.F32.PACK_AB R25, R25, R26 ;  /* 0x0000001a1919723e */ /* 0x000fe400000010ff */
[----:B------:R-:W-:-:S05]  /*7fb0*/  LEA.HI.X R21, R18, UR19, R21, 0x1, P1 ;  /* 0x0000001312157c11 */ /* 0x000fca00088f0c15 */
[----:B------:R0:W-:Y:S02]  /*7fc0*/  STG.E desc[UR12][R20.64], R25 ;  /* 0x0000001914007986 */ /* 0x0001e4000c10190c */
.L_x_119:
[----:B------:R-:W-:Y:S05]  /*7fd0*/  BSYNC.RECONVERGENT B0 ;  /* 0x0000000000007941 */ /* 0x000fea0003800200 */
.L_x_118:
[----:B------:R-:W-:Y:S01]  /*7fe0*/  SHF.L.U32 R19, R27, 0x10, RZ ;  /* 0x000000101b137819 */ /* 0x000fe200000006ff */
[----:B------:R-:W-:Y:S01]  /*7ff0*/  FADD.FTZ R48, R48, -UR11 ;  /* 0x8000000b30307e21 */ /* 0x000fe20008010000 */
[----:B0-----:R-:W-:Y:S02]  /*8000*/  PRMT R20, R47, 0x7632, R20 ;  /* 0x000076322f147816 */ /* 0x001fe40000000014 */
[----:B------:R-:W-:Y:S01]  /*8010*/  IADD3 R25, PT, PT, R23, 0x30, RZ ;  /* 0x0000003017197810 */ /* 0x000fe20007ffe0ff */
[----:B------:R-:W-:Y:S01]  /*8020*/  FMUL.FTZ R49, R48, UR14 ;  /* 0x0000000e30317c20 */ /* 0x000fe20008410000 */
[----:B------:R-:W-:Y:S01]  /*8030*/  FADD.FTZ R19, R19, -UR11 ;  /* 0x8000000b13137e21 */ /* 0x000fe20008010000 */
[C---:B------:R-:W-:Y:S02]  /*8040*/  PRMT R18, R46.reuse, 0x7632, R18 ;  /* 0x000076322e127816 */ /* 0x040fe40000000012 */
[----:B------:R-:W-:Y:S01]  /*8050*/  SHF.L.U32 R47, R47, 0x10, RZ ;  /* 0x000000102f2f7819 */ /* 0x000fe200000006ff */
[----:B------:R-:W-:Y:S01]  /*8060*/  FFMA.FTZ R21, R49, UR8, R24 ;  /* 0x0000000831157c23 */ /* 0x000fe20008010018 */
[----:B------:R-:W-:Y:S01]  /*8070*/  ISETP.GE.U32.AND P1, PT, R25, UR6, PT ;  /* 0x0000000619007c0c */ /* 0x000fe2000bf26070 */
[----:B------:R-:W-:Y:S01]  /*8080*/  FMUL.FTZ R19, R19, UR14 ;  /* 0x0000000e13137c20 */ /* 0x000fe20008410000 */
[----:B------:R-:W-:-:S02]  /*8090*/  SHF.L.U32 R46, R46, 0x10, RZ ;  /* 0x000000102e2e7819 */ /* 0x000fc400000006ff */
[----:B------:R-:W-:Y:S01]  /*80a0*/  SHF.L.U32 R20, R20, 0x10, RZ ;  /* 0x0000001014147819 */ /* 0x000fe200000006ff */
[----:B------:R-:W-:Y:S08]  /*80b0*/  BRA.U !UP0, `(.L_x_120) ;  /* 0x00000001084c7547 */ /* 0x000ff0000b800000 */
[CCC-:B------:R-:W-:Y:S01]  /*80c0*/  FFMA.FTZ R26, R16.reuse, R49.reuse, R14.reuse ;  /* 0x00000031101a7223 */ /* 0x1c0fe2000001000e */
[----:B------:R-:W-:-:S03]  /*80d0*/  FFMA.FTZ R51, R16, R49, R14 ;  /* 0x0000003110337223 */ /* 0x000fc6000001000e */
[----:B------:R-:W-:Y:S01]  /*80e0*/  FMUL.FTZ R27, R26, -1.4426950216293334961 ;  /* 0xbfb8aa3b1a1b7820 */ /* 0x000fe20000410000 */
[----:B------:R-:W-:-:S04]  /*80f0*/  FFMA.FTZ R26, R17, R19, R15 ;  /* 0x00000013111a7223 */ /* 0x000fc8000001000f */
[----:B------:R-:W-:Y:S01]  /*8100*/  FMUL.FTZ R29, R26, -1.4426950216293334961 ;  /* 0xbfb8aa3b1a1d7820 */ /* 0x000fe20000410000 */
[----:B------:R-:W0:Y:S05]  /*8110*/  MUFU.EX2 R27, R27 ;  /* 0x0000001b001b7308 */ /* 0x000e2a0000000800 */
        /* <DEDUP_REMOVED lines=13> */
.L_x_120:
[----:B------:R-:W-:Y:S01]  /*81f0*/  FFMA.FTZ R28, R19, UR8, R24 ;  /* 0x00000008131c7c23 */ /* 0x000fe20008010018 */
[----:B------:R-:W-:Y:S01]  /*8200*/  BSSY.RECONVERGENT B0, `(.L_x_121) ;  /* 0x0000016000007945 */ /* 0x000fe20003800200 */
[----:B------:R-:W-:Y:S01]  /*8210*/  FFMA.FTZ R21, R16, R47, -R21 ;  /* 0x0000002f10157223 */ /* 0x000fe20000010815 */
[----:B------:R-:W-:Y:S01]  /*8220*/  SHF.L.U32 R30, R18, 0x10, RZ ;  /* 0x00000010121e7819 */ /* 0x000fe200000006ff */
[----:B------:R-:W-:Y:S01]  /*8230*/  FADD.FTZ R46, R46, -UR11 ;  /* 0x8000000b2e2e7e21 */ /* 0x000fe20008010000 */
[----:B------:R-:W-:Y:S01]  /*8240*/  SHF.R.S32.HI R26, RZ, 0x1f, R25 ;  /* 0x0000001fff1a7819 */ /* 0x000fe20000011419 */
[----:B------:R-:W-:Y:S01]  /*8250*/  FFMA.FTZ R28, R17, R20, -R28 ;  /* 0x00000014111c7223 */ /* 0x000fe2000001081c */
[----:B------:R-:W-:Y:S06]  /*8260*/  @P0 BRA `(.L_x_122) ;  /* 0x00000000003c0947 */ /* 0x000fec0003800000 */
[----:B------:R-:W0:Y:S01]  /*8270*/  LDCU.64 UR16, c[0x0][0x3f8] ;  /* 0x00007f00ff1077ac */ /* 0x000e220008000a00 */
[----:B------:R-:W-:Y:S02]  /*8280*/  SHF.R.S32.HI R27, RZ, 0x1f, R22 ;  /* 0x0000001fff1b7819 */ /* 0x000fe40000011416 */
[----:B------:R-:W-:Y:S01]  /*8290*/  MOV R18, R72 ;  /* 0x0000004800127202 */ /* 0x000fe20000000f00 */
[----:B------:R-:W1:Y:S01]  /*82a0*/  LDCU.64 UR18, c[0x0][0x380] ;  /* 0x00007000ff1277ac */ /* 0x000e620008000a00 */
[----:B------:R-:W-:Y:S01]  /*82b0*/  MOV R19, R75 ;  /* 0x0000004b00137202 */ /* 0x000fe20000000f00 */
[----:B0-----:R-:W-:Y:S02]  /*82c0*/  IMAD R27, R27, UR16, RZ ;  /* 0x000000101b1b7c24 */ /* 0x001fe4000f8e02ff */
[----:B------:R-:W-:-:S04]  /*82d0*/  IMAD.WIDE.U32 R18, R22, UR16, R18 ;  /* 0x0000001016127c25 */ /* 0x000fc8000f8e0012 */
[----:B------:R-:W-:Y:S02]  /*82e0*/  IMAD R29, R22, UR17, R27 ;  /* 0x00000011161d7c24 */ /* 0x000fe4000f8e021b */
[----:B------:R-:W-:Y:S01]  /*82f0*/  FMUL.FTZ R27, R21, UR14 ;  /* 0x0000000e151b7c20 */ /* 0x000fe20008410000 */
[----:B------:R-:W-:Y:S01]  /*8300*/  FMUL.FTZ R22, R28, UR14 ;  /* 0x0000000e1c167c20 */ /* 0x000fe20008410000 */
[----:B-1----:R-:W-:Y:S02]  /*8310*/  LEA R20, P0, R18, UR18, 0x1 ;  /* 0x0000001212147c11 */ /* 0x002fe4000f8008ff */
[----:B------:R-:W-:Y:S02]  /*8320*/  IADD3 R29, PT, PT, R19, R29, RZ ;  /* 0x0000001d131d7210 */ /* 0x000fe40007ffe0ff */
[----:B------:R-:W-:Y:S02]  /*8330*/  F2FP.BF16.F32.PACK_AB R19, R22, R27 ;  /* 0x0000001b1613723e */ /* 0x000fe400000010ff */
[----:B------:R-:W-:-:S05]  /*8340*/  LEA.HI.X R21, R18, UR19, R29, 0x1, P0 ;  /* 0x0000001312157c11 */ /* 0x000fca00080f0c1d */
[----:B------:R0:W-:Y:S02]  /*8350*/  STG.E desc[UR12][R20.64], R19 ;  /* 0x0000001314007986 */ /* 0x0001e4000c10190c */
.L_x_122:
[----:B------:R-:W-:Y:S05]  /*8360*/  BSYNC.RECONVERGENT B0 ;  /* 0x0000000000007941 */ /* 0x000fea0003800200 */
.L_x_121:
[C---:B------:R-:W-:Y:S01]  /*8370*/  PRMT R18, R45.reuse, 0x7632, R18 ;  /* 0x000076322d127816 */ /* 0x040fe20000000012 */
[----:B0-----:R-:W-:Y:S01]  /*8380*/  FMUL.FTZ R19, R46, UR14 ;  /* 0x0000000e2e137c20 */ /* 0x001fe20008410000 */
[----:B------:R-:W-:Y:S01]  /*8390*/  FADD.FTZ R30, R30, -UR11 ;  /* 0x8000000b1e1e7e21 */ /* 0x000fe20008010000 */
[----:B------:R-:W-:Y:S02]  /*83a0*/  ISETP.GE.AND.EX P1, PT, R26, UR7, PT, P1 ;  /* 0x000000071a007c0c */ /* 0x000fe4000bf26310 */
[----:B------:R-:W-:Y:S01]  /*83b0*/  SHF.L.U32 R45, R45, 0x10, RZ ;  /* 0x000000102d2d7819 */ /* 0x000fe200000006ff */
[----:B------:R-:W-:Y:S01]  /*83c0*/  FFMA.FTZ R47, R19, UR8, R24 ;  /* 0x00000008132f7c23 */ /* 0x000fe20008010018 */
[----:B------:R-:W-:Y:S01]  /*83d0*/  SHF.L.U32 R18, R18, 0x10, RZ ;  /* 0x0000001012127819 */ /* 0x000fe200000006ff */
[----:B------:R-:W-:Y:S01]  /*83e0*/  FMUL.FTZ R49, R30, UR14 ;  /* 0x0000000e1e317c20 */ /* 0x000fe20008410000 */
[----:B------:R-:W-:Y:S07]  /*83f0*/  BRA.U !UP0, `(.L_x_123) ;  /* 0x0000000108487547 */ /* 0x000fee000b800000 */
        /* <DEDUP_REMOVED lines=18> */
.L_x_123:
        /* <DEDUP_REMOVED lines=8> */
[----:B------:R-:W-:Y:S01]  /*85a0*/  MOV R18, R72 ;  /* 0x0000004800127202 */ /* 0x000fe20000000f00 */
[----:B------:R-:W-:Y:S01]  /*85b0*/  FMUL.FTZ R47, R47, UR14 ;  /* 0x0000000e2f2f7c20 */ /* 0x000fe20008410000 */
[----:B------:R-:W-:Y:S01]  /*85c0*/  MOV R19, R75 ;  /* 0x0000004b00137202 */ /* 0x000fe20000000f00 */
[----:B------:R-:W1:Y:S01]  /*85d0*/  LDCU.64 UR18, c[0x0][0x380] ;  /* 0x00007000ff1277ac */ /* 0x000e620008000a00 */
[----:B------:R-:W-:Y:S01]  /*85e0*/  FMUL.FTZ R22, R20, UR14 ;  /* 0x0000000e14167c20 */ /* 0x000fe20008410000 */
        /* <DEDUP_REMOVED lines=8> */
.L_x_125:
[----:B------:R-:W-:Y:S05]  /*8670*/  BSYNC.RECONVERGENT B0 ;  /* 0x0000000000007941 */ /* 0x000fea0003800200 */
.L_x_124:
[----:B0-----:R-:W-:Y:S01]  /*8680*/  SHF.L.U32 R20, R27, 0x10, RZ ;  /* 0x000000101b147819 */ /* 0x001fe200000006ff */
[----:B------:R-:W-:Y:S01]  /*8690*/  FADD.FTZ R44, R44, -UR11 ;  /* 0x8000000b2c2c7e21 */ /* 0x000fe20008010000 */
[----:B------:R-:W-:Y:S02]  /*86a0*/  IADD3 R21, PT, PT, R23, 0x40, RZ ;  /* 0x0000004017157810 */ /* 0x000fe40007ffe0ff */
[----:B------:R-:W-:Y:S01]  /*86b0*/  PRMT R26, R43, 0x7632, R26 ;  /* 0x000076322b1a7816 */ /* 0x000fe2000000001a */
[----:B------:R-:W-:Y:S01]  /*86c0*/  FMUL.FTZ R27, R44, UR14 ;  /* 0x0000000e2c1b7c20 */ /* 0x000fe20008410000 */
[----:B------:R-:W-:Y:S01]  /*86d0*/  IADD3 R25, PT, PT, R23, 0x50, RZ ;  /* 0x0000005017197810 */ /* 0x000fe20007ffe0ff */
[----:B------:R-:W-:Y:S01]  /*86e0*/  FADD.FTZ R22, R20, -UR11 ;  /* 0x8000000b14167e21 */ /* 0x000fe20008010000 */
[----:B------:R-:W-:Y:S01]  /*86f0*/  ISETP.GE.U32.AND P0, PT, R21, UR6, PT ;  /* 0x0000000615007c0c */ /* 0x000fe2000bf06070 */
[----:B------:R-:W-:Y:S01]  /*8700*/  FFMA.FTZ R49, R27, UR8, R24 ;  /* 0x000000081b317c23 */ /* 0x000fe20008010018 */
[----:B------:R-:W-:Y:S01]  /*8710*/  SHF.R.S32.HI R18, RZ, 0x1f, R21 ;  /* 0x0000001fff127819 */ /* 0x000fe20000011415 */
[----:B------:R-:W-:Y:S01]  /*8720*/  FMUL.FTZ R51, R22, UR14 ;  /* 0x0000000e16337c20 */ /* 0x000fe20008410000 */
[----:B------:R-:W-:-:S02]  /*8730*/  PRMT R19, R42, 0x7632, R19 ;  /* 0x000076322a137816 */ /* 0x000fc40000000013 */
[----:B------:R-:W-:Y:S02]  /*8740*/  SHF.L.U32 R43, R43, 0x10, RZ ;  /* 0x000000102b2b7819 */ /* 0x000fe400000006ff */
[----:B------:R-:W-:Y:S02]  /*8750*/  ISETP.GE.U32.AND P1, PT, R25, UR6, PT ;  /* 0x0000000619007c0c */ /* 0x000fe4000bf26070 */
        /* <DEDUP_REMOVED lines=22> */
.L_x_126:
        /* <DEDUP_REMOVED lines=9> */
[----:B------:R-:W-:Y:S01]  /*8950*/  MOV R19, R75 ;  /* 0x0000004b00137202 */ /* 0x000fe20000000f00 */
[----:B------:R-:W-:Y:S01]  /*8960*/  FMUL.FTZ R49, R49, UR14 ;  /* 0x0000000e31317c20 */ /* 0x000fe20008410000 */
[----:B------:R-:W-:Y:S01]  /*8970*/  FMUL.FTZ R26, R26, UR14 ;  /* 0x0000000e1a1a7c20 */ /* 0x000fe20008410000 */
[----:B------:R-:W1:Y:S01]  /*8980*/  LDCU.64 UR18, c[0x0][0x380] ;  /* 0x00007000ff1277ac */ /* 0x000e620008000a00 */
[----:B0-----:R-:W-:Y:S01]  /*8990*/  IMAD R20, R18, UR16, RZ ;  /* 0x0000001012147c24 */ /* 0x001fe2000f8e02ff */
[----:B------:R-:W-:-:S05]  /*89a0*/  MOV R18, R72 ;  /* 0x0000004800127202 */ /* 0x000fca0000000f00 */
[----:B------:R-:W-:-:S04]  /*89b0*/  IMAD.WIDE.U32 R18, R21, UR16, R18 ;  /* 0x0000001015127c25 */ /* 0x000fc8000f8e0012 */
[----:B------:R-:W-:Y:S01]  /*89c0*/  IMAD R21, R21, UR17, R20 ;  /* 0x0000001115157c24 */ /* 0x000fe2000f8e0214 */
[----:B-1----:R-:W-:-:S04]  /*89d0*/  LEA R20, P0, R18, UR18, 0x1 ;  /* 0x0000001212147c11 */ /* 0x002fc8000f8008ff */
[----:B------:R-:W-:Y:S02]  /*89e0*/  IADD3 R21, PT, PT, R19, R21, RZ ;  /* 0x0000001513157210 */ /* 0x000fe40007ffe0ff */
[----:B------:R-:W-:Y:S02]  /*89f0*/  F2FP.BF16.F32.PACK_AB R19, R26, R49 ;  /* 0x000000311a13723e */ /* 0x000fe400000010ff */
[----:B------:R-:W-:-:S05]  /*8a00*/  LEA.HI.X R21, R18, UR19, R21, 0x1, P0 ;  /* 0x0000001312157c11 */ /* 0x000fca00080f0c15 */
[----:B------:R0:W-:Y:S02]  /*8a10*/  STG.E desc[UR12][R20.64], R19 ;  /* 0x0000001314007986 */ /* 0x0001e4000c10190c */
.L_x_128:
[----:B------:R-:W-:Y:S05]  /*8a20*/  BSYNC.RECONVERGENT B0 ;  /* 0x0000000000007941 */ /* 0x000fea0003800200 */
.L_x_127:
[----:B------:R-:W-:Y:S01]  /*8a30*/  PRMT R18, R41, 0x7632, R18 ;  /* 0x0000763229127816 */ /* 0x000fe20000000012 */
        /* <DEDUP_REMOVED lines=26> */
.L_x_129:
[----:B------:R-:W-:Y:S01]  /*8be0*/  FFMA.FTZ R20, R45, UR8, R24 ;  /* 0x000000082d147c23 */ /* 0x000fe20008010018 */
[----:B------:R-:W-:Y:S01]  /*8bf0*/  BSSY.RECONVERGENT B0, `(.L_x_130) ;  /* 0x0000014000007945 */ /* 0x000fe20003800200 */
[C---:B------:R-:W-:Y:S01]  /*8c00*/  PRMT R26, R39.reuse, 0x7632, R26 ;  /* 0x00007632271a7816 */ /* 0x040fe2000000001a */
        /* <DEDUP_REMOVED lines=9> */
[----:B0-----:R-:W-:Y:S02]  /*8ca0*/  IMAD R22, R22, UR16, RZ ;  /* 0x0000001016167c24 */ /* 0x001fe4000f8e02ff */
[----:B------:R-:W-:-:S04]  /*8cb0*/  IMAD.WIDE.U32 R18, R25, UR16, R18 ;  /* 0x0000001019127c25 */ /* 0x000fc8000f8e0012 */
[----:B------:R-:W-:Y:S02]  /*8cc0*/  IMAD R25, R25, UR17, R22 ;  /* 0x0000001119197c24 */ /* 0x000fe4000f8e0216 */
[----:B------:R-:W-:Y:S01]  /*8cd0*/  FMUL.FTZ R22, R20, UR14 ;  /* 0x0000000e14167c20 */ /* 0x000fe20008410000 */
[----:B-1----:R-:W-:Y:S02]  /*8ce0*/  LEA R20, P0, R18, UR18, 0x1 ;  /* 0x0000001212147c11 */ /* 0x002fe4000f8008ff */
[----:B------:R-:W-:Y:S02]  /*8cf0*/  IADD3 R25, PT, PT, R19, R25, RZ ;  /* 0x0000001913197210 */ /* 0x000fe40007ffe0ff */
[----:B------:R-:W-:Y:S02]  /*8d00*/  F2FP.BF16.F32.PACK_AB R19, R22, R43 ;  /* 0x0000002b1613723e */ /* 0x000fe400000010ff */
[----:B------:R-:W-:-:S05]  /*8d10*/  LEA.HI.X R21, R18, UR19, R25, 0x1, P0 ;  /* 0x0000001312157c11 */ /* 0x000fca00080f0c19 */
[----:B------:R0:W-:Y:S02]  /*8d20*/  STG.E desc[UR12][R20.64], R19 ;  /* 0x0000001314007986 */ /* 0x0001e4000c10190c */
.L_x_131:
[----:B------:R-:W-:Y:S05]  /*8d30*/  BSYNC.RECONVERGENT B0 ;  /* 0x0000000000007941 */ /* 0x000fea0003800200 */
.L_x_130:
[C---:B0-----:R-:W-:Y:S02]  /*8d40*/  PRMT R19, R40.reuse, 0x7632, R19 ;  /* 0x0000763228137816 */ /* 0x041fe40000000013 */
[----:B------:R-:W-:Y:S02]  /*8d50*/  SHF.L.U32 R40, R40, 0x10, RZ ;  /* 0x0000001028287819 */ /* 0x000fe400000006ff */
[----:B------:R-:W-:Y:S02]  /*8d60*/  SHF.L.U32 R19, R19, 0x10, RZ ;  /* 0x0000001013137819 */ /* 0x000fe400000006ff */
[C---:B------:R-:W-:Y:S01]  /*8d70*/  IADD3 R21, PT, PT, R23.reuse, 0x60, RZ ;  /* 0x0000006017157810 */ /* 0x040fe20007ffe0ff */
[----:B------:R-:W-:Y:S01]  /*8d80*/  FADD.FTZ R40, R40, -UR11 ;  /* 0x8000000b28287e21 */ /* 0x000fe20008010000 */
[----:B------:R-:W-:Y:S01]  /*8d90*/  IADD3 R25, PT, PT, R23, 0x70, RZ ;  /* 0x0000007017197810 */ /* 0x000fe20007ffe0ff */
[----:B------:R-:W-:Y:S01]  /*8da0*/  FADD.FTZ R19, R19, -UR11 ;  /* 0x8000000b13137e21 */ /* 0x000fe20008010000 */
[----:B------:R-:W-:Y:S01]  /*8db0*/  ISETP.GE.U32.AND P0, PT, R21, UR6, PT ;  /* 0x0000000615007c0c */ /* 0x000fe2000bf06070 */
[----:B------:R-:W-:Y:S01]  /*8dc0*/  FMUL.FTZ R27, R40, UR14 ;  /* 0x0000000e281b7c20 */ /* 0x000fe20008410000 */
[----:B------:R-:W-:Y:S01]  /*8dd0*/  SHF.R.S32.HI R18, RZ, 0x1f, R21 ;  /* 0x0000001fff127819 */ /* 0x000fe20000011415 */
[----:B------:R-:W-:Y:S01]  /*8de0*/  FMUL.FTZ R45, R19, UR14 ;  /* 0x0000000e132d7c20 */ /* 0x000fe20008410000 */
[----:B------:R-:W-:Y:S01]  /*8df0*/  ISETP.GE.U32.AND P1, PT, R25, UR6, PT ;  /* 0x0000000619007c0c */ /* 0x000fe2000bf26070 */
[----:B------:R-:W-:Y:S01]  /*8e00*/  FFMA.FTZ R43, R27, UR8, R24 ;  /* 0x000000081b2b7c23 */ /* 0x000fe20008010018 */
[----:B------:R-:W-:-:S02]  /*8e10*/  ISETP.GE.AND.EX P0, PT, R18, UR7, PT, P0 ;  /* 0x0000000712007c0c */ /* 0x000fc4000bf06300 */
[C---:B------:R-:W-:Y:S02]  /*8e20*/  PRMT R42, R38.reuse, 0x7632, R42 ;  /* 0x00007632262a7816 */ /* 0x040fe4000000002a */
[----:B------:R-:W-:Y:S02]  /*8e30*/  SHF.L.U32 R40, R38, 0x10, RZ ;  /* 0x0000001026287819 */ /* 0x000fe400000006ff */
        /* <DEDUP_REMOVED lines=20> */
.L_x_132:
        /* <DEDUP_REMOVED lines=22> */
.L_x_134:
[----:B------:R-:W-:Y:S05]  /*90e0*/  BSYNC.RECONVERGENT B0 ;  /* 0x0000000000007941 */ /* 0x000fea0003800200 */
.L_x_133:
        /* <DEDUP_REMOVED lines=27> */
.L_x_135:
        /* <DEDUP_REMOVED lines=21> */
.L_x_137:
[----:B------:R-:W-:Y:S05]  /*93f0*/  BSYNC.RECONVERGENT B0 ;  /* 0x0000000000007941 */ /* 0x000fea0003800200 */
.L_x_136:
        /* <DEDUP_REMOVED lines=11> */
[----:B------:R-:W-:-:S02]  /*94b0*/  SHF.L.U32 R35, R35, 0x10, RZ ;  /* 0x0000001023237819 */ /* 0x000fc400000006ff */
[----:B------:R-:W-:Y:S02]  /*94c0*/  ISETP.GE.U32.AND P1, PT, R22, UR6, PT ;  /* 0x0000000616007c0c */ /* 0x000fe4000bf26070 */
[----:B------:R-:W-:Y:S02]  /*94d0*/  ISETP.GE.AND.EX P0, PT, R18, UR7, PT, P0 ;  /* 0x0000000712007c0c */ /* 0x000fe4000bf06300 */
        /* <DEDUP_REMOVED lines=22> */
.L_x_138:
        /* <DEDUP_REMOVED lines=12> */
[----:B------:R-:W1:Y:S04]  /*9700*/  LDCU.64 UR18, c[0x0][0x380] ;  /* 0x00007000ff1277ac */ /* 0x000e680008000a00 */
[----:B------:R-:W-:Y:S01]  /*9710*/  F2FP.BF16.F32.PACK_AB R25, R25, R26 ;  /* 0x0000001a1919723e */ /* 0x000fe200000010ff */
[----:B0-----:R-:W-:Y:S01]  /*9720*/  IMAD R20, R18, UR16, RZ ;  /* 0x0000001012147c24 */ /* 0x001fe2000f8e02ff */
[----:B------:R-:W-:-:S05]  /*9730*/  MOV R18, R72 ;  /* 0x0000004800127202 */ /* 0x000fca0000000f00 */
[----:B------:R-:W-:-:S04]  /*9740*/  IMAD.WIDE.U32 R18, R21, UR16, R18 ;  /* 0x0000001015127c25 */ /* 0x000fc8000f8e0012 */
[----:B------:R-:W-:Y:S01]  /*9750*/  IMAD R21, R21, UR17, R20 ;  /* 0x0000001115157c24 */ /* 0x000fe2000f8e0214 */
[----:B-1----:R-:W-:-:S04]  /*9760*/  LEA R20, P0, R18, UR18, 0x1 ;  /* 0x0000001212147c11 */ /* 0x002fc8000f8008ff */
[----:B------:R-:W-:-:S04]  /*9770*/  IADD3 R21, PT, PT, R19, R21, RZ ;  /* 0x0000001513157210 */ /* 0x000fc80007ffe0ff */
[----:B------:R-:W-:-:S05]  /*9780*/  LEA.HI.X R21, R18, UR19, R21, 0x1, P0 ;  /* 0x0000001312157c11 */ /* 0x000fca00080f0c15 */
[----:B------:R0:W-:Y:S02]  /*9790*/  STG.E desc[UR12][R20.64], R25 ;  /* 0x0000001914007986 */ /* 0x0001e4000c10190c */
.L_x_140:
[----:B------:R-:W-:Y:S05]  /*97a0*/  BSYNC.RECONVERGENT B0 ;  /* 0x0000000000007941 */ /* 0x000fea0003800200 */
.L_x_139:
[----:B------:R-:W-:Y:S01]  /*97b0*/  PRMT R18, R33, 0x7632, R18 ;  /* 0x0000763221127816 */ /* 0x000fe20000000012 */
[----:B------:R-:W-:Y:S01]  /*97c0*/  FMUL.FTZ R19, R38, UR14 ;  /* 0x0000000e26137c20 */ /* 0x000fe20008410000 */
[----:B------:R-:W-:Y:S01]  /*97d0*/  FADD.FTZ R28, R28, -UR11 ;  /* 0x8000000b1c1c7e21 */ /* 0x000fe20008010000 */
[----:B------:R-:W-:Y:S02]  /*97e0*/  ISETP.GE.AND.EX P1, PT, R27, UR7, PT, P1 ;  /* 0x000000071b007c0c */ /* 0x000fe4000bf26310 */
[----:B------:R-:W-:Y:S01]  /*97f0*/  SHF.L.U32 R33, R33, 0x10, RZ ;  /* 0x0000001021217819 */ /* 0x000fe200000006ff */
[----:B------:R-:W-:Y:S01]  /*9800*/  FFMA.FTZ R35, R19, UR8, R24 ;  /* 0x0000000813237c23 */ /* 0x000fe20008010018 */
[----:B------:R-:W-:Y:S01]  /*9810*/  SHF.L.U32 R18, R18, 0x10, RZ ;  /* 0x0000001012127819 */ /* 0x000fe200000006ff */
[----:B------:R-:W-:Y:S01]  /*9820*/  FMUL.FTZ R37, R28, UR14 ;  /* 0x0000000e1c257c20 */ /* 0x000fe20008410000 */
[----:B------:R-:W-:Y:S07]  /*9830*/  BRA.U !UP0, `(.L_x_141) ;  /* 0x0000000108487547 */ /* 0x000fee000b800000 */
[----:B0-----:R-:W-:Y:S01]  /*9840*/  FFMA.FTZ R20, R17, R37, R15 ;  /* 0x0000002511147223 */ /* 0x001fe2000001000f */
        /* <DEDUP_REMOVED lines=17> */
.L_x_141:
[----:B0-----:R-:W-:Y:S01]  /*9960*/  FFMA.FTZ R20, R37, UR8, R24 ;  /* 0x0000000825147c23 */ /* 0x001fe20008010018 */
[----:B------:R-:W-:Y:S01]  /*9970*/  BSSY.RECONVERGENT B0, `(.L_x_142) ;  /* 0x0000014000007945 */ /* 0x000fe20003800200 */
[----:B------:R-:W-:Y:S01]  /*9980*/  FFMA.FTZ R35, R16, R33, -R35 ;  /* 0x0000002110237223 */ /* 0x000fe20000010823 */
[----:B------:R-:W-:Y:S01]  /*9990*/  IADD3 R26, PT, PT, R23, 0xa0, RZ ;  /* 0x000000a0171a7810 */ /* 0x000fe20007ffe0ff */
[----:B------:R-:W-:Y:S01]  /*99a0*/  FFMA.FTZ R20, R17, R18, -R20 ;  /* 0x0000001211147223 */ /* 0x000fe20000010814 */
[----:B------:R-:W-:Y:S01]  /*99b0*/  IADD3 R25, PT, PT, R23, 0xb0, RZ ;  /* 0x000000b017197810 */ /* 0x000fe20007ffe0ff */
        /* <DEDUP_REMOVED lines=15> */
.L_x_143:
[----:B------:R-:W-:Y:S05]  /*9ab0*/  BSYNC.RECONVERGENT B0 ;  /* 0x0000000000007941 */ /* 0x000fea0003800200 */
.L_x_142:
[----:B------:R-:W-:Y:S02]  /*9ac0*/  SHF.L.U32 R32, R32, 0x10, RZ ;  /* 0x0000001020207819 */ /* 0x000fe400000006ff */
[----:B------:R-:W-:Y:S02]  /*9ad0*/  SHF.L.U32 R66, R66, 0x10, RZ ;  /* 0x0000001042427819 */ /* 0x000fe400000006ff */
[----:B------:R-:W-:Y:S01]  /*9ae0*/  ISETP.GE.U32.AND P0, PT, R26, UR6, PT ;  /* 0x000000061a007c0c */ /* 0x000fe2000bf06070 */
[----:B------:R-:W-:Y:S01]  /*9af0*/  FADD.FTZ R32, R32, -UR11 ;  /* 0x8000000b20207e21 */ /* 0x000fe20008010000 */
[----:B------:R-:W-:Y:S01]  /*9b00*/  ISETP.GE.U32.AND P1, PT, R25, UR6, PT ;  /* 0x0000000619007c0c */ /* 0x000fe2000bf26070 */
[----:B------:R-:W-:Y:S01]  /*9b10*/  FADD.FTZ R66, R66, -UR11 ;  /* 0x8000000b42427e21 */ /* 0x000fe20008010000 */
[----:B------:R-:W-:Y:S01]  /*9b20*/  SHF.R.S32.HI R34, RZ, 0x1f, R26 ;  /* 0x0000001fff227819 */ /* 0x000fe2000001141a */
[----:B0-----:R-:W-:Y:S01]  /*9b30*/  FMUL.FTZ R19, R32, UR14 ;  /* 0x0000000e20137c20 */ /* 0x001fe20008410000 */
[----:B------:R-:W-:Y:S01]  /*9b40*/  SHF.R.S32.HI R18, RZ, 0x1f, R25 ;  /* 0x0000001fff127819 */ /* 0x000fe20000011419 */
[----:B------:R-:W-:Y:S01]  /*9b50*/  FMUL.FTZ R33, R66, UR14 ;  /* 0x0000000e42217c20 */ /* 0x000fe20008410000 */
[----:B------:R-:W-:Y:S01]  /*9b60*/  PRMT R20, R13, 0x7632, R20 ;  /* 0x000076320d147816 */ /* 0x000fe20000000014 */
[----:B------:R-:W-:Y:S01]  /*9b70*/  FFMA.FTZ R31, R19, UR8, R24 ;  /* 0x00000008131f7c23 */ /* 0x000fe20008010018 */
[----:B------:R-:W-:-:S02]  /*9b80*/  ISETP.GE.AND.EX P0, PT, R34, UR7, PT, P0 ;  /* 0x0000000722007c0c */ /* 0x000fc4000bf06300 */
[----:B------:R-:W-:Y:S02]  /*9b90*/  ISETP.GE.AND.EX P1, PT, R18, UR7, PT, P1 ;  /* 0x0000000712007c0c */ /* 0x000fe4000bf26310 */
[----:B------:R-:W-:Y:S02]  /*9ba0*/  SHF.L.U32 R13, R13, 0x10, RZ ;  /* 0x000000100d0d7819 */ /* 0x000fe400000006ff */
        /* <DEDUP_REMOVED lines=21> */
.L_x_144:
        /* <DEDUP_REMOVED lines=10> */
[----:B------:R-:W-:Y:S01]  /*9da0*/  MOV R21, R75 ;  /* 0x0000004b00157202 */ /* 0x000fe20000000f00 */
[----:B------:R-:W1:Y:S01]  /*9db0*/  LDCU.64 UR18, c[0x0][0x380] ;  /* 0x00007000ff1277ac */ /* 0x000e620008000a00 */
[----:B------:R-:W-:-:S05]  /*9dc0*/  FMUL.FTZ R3, R3, UR14 ;  /* 0x0000000e03037c20 */ /* 0x000fca0008410000 */
        /* <DEDUP_REMOVED lines=8> */
.L_x_146:
[----:B------:R-:W-:Y:S05]  /*9e50*/  BSYNC.RECONVERGENT B0 ;  /* 0x0000000000007941 */ /* 0x000fea0003800200 */
.L_x_145:
[----:B------:R-:W-:Y:S01]  /*9e60*/  FMUL.FTZ R35, R35, UR14 ;  /* 0x0000000e23237c20 */ /* 0x000fe20008410000 */
[----:B------:R-:W-:Y:S01]  /*9e70*/  FADD.FTZ R64, R64, -UR11 ;  /* 0x8000000b40407e21 */ /* 0x000fe20008010000 */
[----:B0-----:R-:W-:Y:S02]  /*9e80*/  SHF.L.U32 R3, R4, 0x10, RZ ;  /* 0x0000001004037819 */ /* 0x001fe400000006ff */
        /* <DEDUP_REMOVED lines=22> */
.L_x_147:
[----:B------:R-:W-:Y:S01]  /*9ff0*/  FFMA.FTZ R20, R31, UR8, R24 ;  /* 0x000000081f147c23 */ /* 0x000fe20008010018 */
[----:B------:R-:W-:Y:S01]  /*a000*/  BSSY.RECONVERGENT B0, `(.L_x_148) ;  /* 0x0000014000007945 */ /* 0x000fe20003800200 */
[----:B------:R-:W-:Y:S01]  /*a010*/  FFMA.FTZ R29, R16, R3, -R29 ;  /* 0x00000003101d7223 */ /* 0x000fe2000001081d */
[----:B------:R-:W-:Y:S01]  /*a020*/  SHF.L.U32 R21, R5, 0x10, RZ ;  /* 0x0000001005157819 */ /* 0x000fe200000006ff */
        /* <DEDUP_REMOVED lines=12> */
[C---:B-1----:R-:W-:Y:S02]  /*a0f0*/  LEA R4, P0, R18.reuse, UR18, 0x1 ;  /* 0x0000001212047c11 */ /* 0x042fe4000f8008ff */
[----:B------:R-:W-:Y:S02]  /*a100*/  IADD3 R25, PT, PT, R19, R25, RZ ;  /* 0x0000001913197210 */ /* 0x000fe40007ffe0ff */
[----:B------:R-:W-:Y:S02]  /*a110*/  F2FP.BF16.F32.PACK_AB R3, R3, R20 ;  /* 0x000000140303723e */ /* 0x000fe400000010ff */
[----:B------:R-:W-:-:S05]  /*a120*/  LEA.HI.X R5, R18, UR19, R25, 0x1, P0 ;  /* 0x0000001312057c11 */ /* 0x000fca00080f0c19 */
[----:B------:R0:W-:Y:S02]  /*a130*/  STG.E desc[UR12][R4.64], R3 ;  /* 0x0000000304007986 */ /* 0x0001e4000c10190c */
.L_x_149:
[----:B------:R-:W-:Y:S05]  /*a140*/  BSYNC.RECONVERGENT B0 ;  /* 0x0000000000007941 */ /* 0x000fea0003800200 */
.L_x_148:
[----:B------:R-:W-:Y:S01]  /*a150*/  SHF.L.U32 R62, R62, 0x10, RZ ;  /* 0x000000103e3e7819 */ /* 0x000fe200000006ff */
[----:B------:R-:W-:Y:S01]  /*a160*/  FADD.FTZ R21, R21, -UR11 ;  /* 0x8000000b15157e21 */ /* 0x000fe20008010000 */
[C---:B0-----:R-:W-:Y:S02]  /*a170*/  IADD3 R4, PT, PT, R23.reuse, 0xd0, RZ ;  /* 0x000000d017047810 */ /* 0x041fe40007ffe0ff */
[----:B------:R-:W-:Y:S01]  /*a180*/  IADD3 R3, PT, PT, R23, 0xe0, RZ ;  /* 0x000000e017037810 */ /* 0x000fe20007ffe0ff */
[----:B------:R-:W-:Y:S01]  /*a190*/  FADD.FTZ R62, R62, -UR11 ;  /* 0x8000000b3e3e7e21 */ /* 0x000fe20008010000 */
[----:B------:R-:W-:Y:S01]  /*a1a0*/  ISETP.GE.U32.AND P0, PT, R13, UR6, PT ;  /* 0x000000060d007c0c */ /* 0x000fe2000bf06070 */
[----:B------:R-:W-:Y:S01]  /*a1b0*/  FMUL.FTZ R31, R21, UR14 ;  /* 0x0000000e151f7c20 */ /* 0x000fe20008410000 */
[----:B------:R-:W-:Y:S01]  /*a1c0*/  ISETP.GE.U32.AND P1, PT, R4, UR6, PT ;  /* 0x0000000604007c0c */ /* 0x000fe2000bf26070 */
[----:B------:R-:W-:Y:S01]  /*a1d0*/  FMUL.FTZ R33, R62, UR14 ;  /* 0x0000000e3e217c20 */ /* 0x000fe20008410000 */
[----:B------:R-:W-:-:S02]  /*a1e0*/  SHF.R.S32.HI R30, RZ, 0x1f, R13 ;  /* 0x0000001fff1e7819 */ /* 0x000fc4000001140d */
[----:B------:R-:W-:Y:S02]  /*a1f0*/  SHF.R.S32.HI R5, RZ, 0x1f, R4 ;  /* 0x0000001fff057819 */ /* 0x000fe40000011404 */
[----:B------:R-:W-:Y:S02]  /*a200*/  SHF.L.U32 R19, R6, 0x10, RZ ;  /* 0x0000001006137819 */ /* 0x000fe400000006ff */
[----:B------:R-:W-:Y:S02]  /*a210*/  ISETP.GE.U32.AND P2, PT, R3, UR6, PT ;  /* 0x0000000603007c0c */ /* 0x000fe4000bf46070 */
[----:B------:R-:W-:Y:S02]  /*a220*/  ISETP.GE.AND.EX P0, PT, R30, UR7, PT, P0 ;  /* 0x000000071e007c0c */ /* 0x000fe4000bf06300 */
[----:B------:R-:W-:Y:S02]  /*a230*/  ISETP.GE.AND.EX P1, PT, R5, UR7, PT, P1 ;  /* 0x0000000705007c0c */ /* 0x000fe4000bf26310 */
[----:B------:R-:W-:-:S02]  /*a240*/  SHF.L.U32 R6, R63, 0x10, RZ ;  /* 0x000000103f067819 */ /* 0x000fc400000006ff */
        /* <DEDUP_REMOVED lines=21> */
.L_x_150:
[--C-:B------:R-:W-:Y:S01]  /*a3a0*/  FFMA.FTZ R7, R31, UR8, R24.reuse ;  /* 0x000000081f077c23 */ /* 0x100fe20008010018 */
[----:B------:R-:W-:Y:S01]  /*a3b0*/  FADD.FTZ R32, R32, -UR11 ;  /* 0x8000000b20207e21 */ /* 0x000fe20008010000 */
[----:B------:R-:W-:Y:S01]  /*a3c0*/  FADD.FTZ R60, R60, -UR11 ;  /* 0x8000000b3c3c7e21 */ /* 0x000fe20008010000 */
[----:B------:R-:W-:Y:S01]  /*a3d0*/  FFMA.FTZ R18, R33, UR8, R24 ;  /* 0x0000000821127c23 */ /* 0x000fe20008010018 */
[----:B------:R-:W-:Y:S01]  /*a3e0*/  BSSY.RECONVERGENT B0, `(.L_x_151) ;  /* 0x0000014000007945 */ /* 0x000fe20003800200 */
[----:B------:R-:W-:Y:S01]  /*a3f0*/  FFMA.FTZ R20, R16, R19, -R7 ;  /* 0x0000001310147223 */ /* 0x000fe20000010807 */
[----:B------:R-:W-:Y:S01]  /*a400*/  FMUL.FTZ R25, R32, UR14 ;  /* 0x0000000e20197c20 */ /* 0x000fe20008410000 */
[----:B------:R-:W-:Y:S01]  /*a410*/  FMUL.FTZ R27, R60, UR14 ;  /* 0x0000000e3c1b7c20 */ /* 0x000fe20008410000 */
        /* <DEDUP_REMOVED lines=16> */
.L_x_152:
[----:B------:R-:W-:Y:S05]  /*a520*/  BSYNC.RECONVERGENT B0 ;  /* 0x0000000000007941 */ /* 0x000fea0003800200 */
.L_x_151:
[----:B0-----:R-:W-:Y:S01]  /*a530*/  SHF.L.U32 R7, R8, 0x10, RZ ;  /* 0x0000001008077819 */ /* 0x001fe200000006ff */
[--C-:B------:R-:W-:Y:S01]  /*a540*/  FFMA.FTZ R29, R25, UR8, R24.reuse ;  /* 0x00000008191d7c23 */ /* 0x100fe20008010018 */
[----:B------:R-:W-:Y:S01]  /*a550*/  FFMA.FTZ R28, R27, UR8, R24 ;  /* 0x000000081b1c7c23 */ /* 0x000fe20008010018 */
        /* <DEDUP_REMOVED lines=20> */
.L_x_153:
[----:B------:R-:W-:Y:S01]  /*a6a0*/  BSSY.RECONVERGENT B0, `(.L_x_154) ;  /* 0x0000013000007945 */ /* 0x000fe20003800200 */
        /* <DEDUP_REMOVED lines=18> */
.L_x_155:
[----:B------:R-:W-:Y:S05]  /*a7d0*/  BSYNC.RECONVERGENT B0 ;  /* 0x0000000000007941 */ /* 0x000fea0003800200 */
.L_x_154:
[----:B------:R-:W-:Y:S01]  /*a7e0*/  SHF.L.U32 R58, R58, 0x10, RZ ;  /* 0x000000103a3a7819 */ /* 0x000fe200000006ff */
[----:B------:R-:W-:Y:S01]  /*a7f0*/  FADD.FTZ R9, R9, -UR11 ;  /* 0x8000000b09097e21 */ /* 0x000fe20008010000 */
[----:B------:R-:W-:Y:S02]  /*a800*/  SHF.R.S32.HI R20, RZ, 0x1f, R3 ;  /* 0x0000001fff147819 */ /* 0x000fe40000011403 */
[----:B0-----:R-:W-:Y:S01]  /*a810*/  SHF.L.U32 R5, R10, 0x10, RZ ;  /* 0x000000100a057819 */ /* 0x001fe200000006ff */
[----:B------:R-:W-:Y:S01]  /*a820*/  FMUL.FTZ R9, R9, UR14 ;  /* 0x0000000e09097c20 */ /* 0x000fe20008410000 */
[----:B------:R-:W-:Y:S01]  /*a830*/  FADD.FTZ R58, R58, -UR11 ;  /* 0x8000000b3a3a7e21 */ /* 0x000fe20008010000 */
[----:B------:R-:W-:Y:S02]  /*a840*/  ISETP.GE.AND.EX P2, PT, R20, UR7, PT, P2 ;  /* 0x0000000714007c0c */ /* 0x000fe4000bf46320 */
[----:B------:R-:W-:Y:S01]  /*a850*/  SHF.L.U32 R4, R59, 0x10, RZ ;  /* 0x000000103b047819 */ /* 0x000fe200000006ff */
[----:B------:R-:W-:Y:S01]  /*a860*/  FFMA.FTZ R21, R9, UR8, R24 ;  /* 0x0000000809157c23 */ /* 0x000fe20008010018 */
[----:B------:R-:W-:Y:S01]  /*a870*/  SHF.L.U32 R22, R11, 0x10, RZ ;  /* 0x000000100b167819 */ /* 0x000fe200000006ff */
[----:B------:R-:W-:Y:S01]  /*a880*/  FMUL.FTZ R25, R58, UR14 ;  /* 0x0000000e3a197c20 */ /* 0x000fe20008410000 */
        /* <DEDUP_REMOVED lines=20> */
.L_x_156:
[----:B------:R-:W-:Y:S01]  /*a9d0*/  FFMA.FTZ R6, R25, UR8, R24 ;  /* 0x0000000819067c23 */ /* 0x000fe20008010018 */
[----:B------:R-:W-:Y:S01]  /*a9e0*/  BSSY.RECONVERGENT B0, `(.L_x_157) ;  /* 0x0000015000007945 */ /* 0x000fe20003800200 */
[----:B------:R-:W-:Y:S01]  /*a9f0*/  FFMA.FTZ R21, R16, R5, -R21 ;  /* 0x0000000510157223 */ /* 0x000fe20000010815 */
[----:B------:R-:W-:Y:S01]  /*aa00*/  FADD.FTZ R22, R22, -UR11 ;  /* 0x8000000b16167e21 */ /* 0x000fe20008010000 */
[----:B------:R-:W-:Y:S01]  /*aa10*/  FADD.FTZ R56, R56, -UR11 ;  /* 0x8000000b38387e21 */ /* 0x000fe20008010000 */
[----:B------:R-:W-:Y:S01]  /*aa20*/  IADD3 R23, PT, PT, R23, 0xf0, RZ ;  /* 0x000000f017177810 */ /* 0x000fe20007ffe0ff */
        /* <DEDUP_REMOVED lines=16> */
.L_x_158:
[----:B------:R-:W-:Y:S05]  /*ab30*/  BSYNC.RECONVERGENT B0 ;  /* 0x0000000000007941 */ /* 0x000fea0003800200 */
.L_x_157:
[----:B0-----:R-:W-:Y:S01]  /*ab40*/  FMUL.FTZ R5, R22, UR14 ;  /* 0x0000000e16057c20 */ /* 0x001fe20008410000 */
[----:B------:R-:W-:Y:S01]  /*ab50*/  FMUL.FTZ R7, R56, UR14 ;  /* 0x0000000e38077c20 */ /* 0x000fe20008410000 */
[----:B------:R-:W-:Y:S02]  /*ab60*/  SHF.L.U32 R3, R12, 0x10, RZ ;  /* 0x000000100c037819 */ /* 0x000fe400000006ff */
[--C-:B------:R-:W-:Y:S01]  /*ab70*/  FFMA.FTZ R13, R5, UR8, R24.reuse ;  /* 0x00000008050d7c23 */ /* 0x100fe20008010018 */
[----:B------:R-:W-:Y:S01]  /*ab80*/  ISETP.GE.U32.AND P0, PT, R23, UR6, PT ;  /* 0x0000000617007c0c */ /* 0x000fe2000bf06070 */
[----:B------:R-:W-:Y:S01]  /*ab90*/  FFMA.FTZ R24, R7, UR8, R24 ;  /* 0x0000000807187c23 */ /* 0x000fe20008010018 */
[----:B------:R-:W-:Y:S02]  /*aba0*/  SHF.R.S32.HI R12, RZ, 0x1f, R23 ;  /* 0x0000001fff0c7819 */ /* 0x000fe40000011417 */
        /* <DEDUP_REMOVED lines=20> */
.L_x_159:
[----:B------:R-:W-:Y:S01]  /*acf0*/  ISETP.GE.AND.EX P0, PT, R12, UR7, PT, P0 ;  /* 0x000000070c007c0c */ /* 0x000fe2000bf06300 */
[----:B------:R-:W-:Y:S01]  /*ad00*/  FFMA.FTZ R13, R16, R3, -R13 ;  /* 0x00000003100d7223 */ /* 0x000fe2000001080d */
[----:B------:R-:W-:Y:S01]  /*ad10*/  FFMA.FTZ R24, R17, R4, -R24 ;  /* 0x0000000411187223 */ /* 0x000fe20000010818 */
[----:B------:R-:W-:Y:S02]  /*ad20*/  BSSY.RECONVERGENT B0, `(.L_x_160) ;  /* 0x000000f000007945 */ /* 0x000fe40003800200 */
[----:B------:R-:W-:Y:S01]  /*ad30*/  FMUL.FTZ R3, R13, UR14 ;  /* 0x0000000e0d037c20 */ /* 0x000fe20008410000 */
[----:B------:R-:W-:-:S07]  /*ad40*/  FMUL.FTZ R24, R24, UR14 ;  /* 0x0000000e18187c20 */ /* 0x000fce0008410000 */
[----:B------:R-:W-:Y:S05]  /*ad50*/  @P0 BRA `(.L_x_161) ;  /* 0x00000000002c0947 */ /* 0x000fea0003800000 */
[----:B------:R-:W0:Y:S01]  /*ad60*/  LDCU.64 UR6, c[0x0][0x3f8] ;  /* 0x00007f00ff0677ac */ /* 0x000e220008000a00 */
[----:B------:R-:W-:Y:S02]  /*ad70*/  MOV R73, R75 ;  /* 0x0000004b00497202 */ /* 0x000fe40000000f00 */
[----:B------:R-:W-:Y:S01]  /*ad80*/  F2FP.BF16.F32.PACK_AB R3, R24, R3 ;  /* 0x000000031803723e */ /* 0x000fe200000010ff */
[----:B------:R-:W1:Y:S01]  /*ad90*/  LDCU.64 UR8, c[0x0][0x380] ;  /* 0x00007000ff0877ac */ /* 0x000e620008000a00 */
[----:B0-----:R-:W-:Y:S02]  /*ada0*/  IMAD R12, R12, UR6, RZ ;  /* 0x000000060c0c7c24 */ /* 0x001fe4000f8e02ff */
[----:B------:R-:W-:-:S04]  /*adb0*/  IMAD.WIDE.U32 R72, R23, UR6, R72 ;  /* 0x0000000617487c25 */ /* 0x000fc8000f8e0048 */
[----:B------:R-:W-:Y:S01]  /*adc0*/  IMAD R23, R23, UR7, R12 ;  /* 0x0000000717177c24 */ /* 0x000fe2000f8e020c */
[----:B-1----:R-:W-:-:S04]  /*add0*/  LEA R4, P0, R72, UR8, 0x1 ;  /* 0x0000000848047c11 */ /* 0x002fc8000f8008ff */
[----:B------:R-:W-:-:S04]  /*ade0*/  IADD3 R23, PT, PT, R73, R23, RZ ;  /* 0x0000001749177210 */ /* 0x000fc80007ffe0ff */
[----:B------:R-:W-:-:S05]  /*adf0*/  LEA.HI.X R5, R72, UR9, R23, 0x1, P0 ;  /* 0x0000000948057c11 */ /* 0x000fca00080f0c17 */
[----:B------:R0:W-:Y:S02]  /*ae00*/  STG.E desc[UR12][R4.64], R3 ;  /* 0x0000000304007986 */ /* 0x0001e4000c10190c */
.L_x_161:
[----:B------:R-:W-:Y:S05]  /*ae10*/  BSYNC.RECONVERGENT B0 ;  /* 0x0000000000007941 */ /* 0x000fea0003800200 */
.L_x_160:
[----:B------:R-:W1:Y:S01]  /*ae20*/  LDCU UR6, c[0x0][0x374] ;  /* 0x00006e80ff0677ac */ /* 0x000e620008000800 */
[----:B------:R-:W2:Y:S01]  /*ae30*/  LDCU UR7, c[0x0][0x410] ;  /* 0x00008200ff0777ac */ /* 0x000ea20008000800 */
[----:B------:R-:W2:Y:S01]  /*ae40*/  LDCU UR8, c[0x0][0x3e0] ;  /* 0x00007c00ff0877ac */ /* 0x000ea20008000800 */
[----:B------:R-:W-:Y:S02]  /*ae50*/  UIADD3 UR4, UPT, UPT, UR4, 0x1, URZ ;  /* 0x0000000104047890 */ /* 0x000fe4000fffe0ff */
[----:B-1----:R-:W-:Y:S02]  /*ae60*/  UIADD3 UR5, UPT, UPT, UR6, UR5, URZ ;  /* 0x0000000506057290 */ /* 0x002fe4000fffe0ff */
[----:B--2---:R-:W-:-:S04]  /*ae70*/  UIMAD UR7, UR7, UR8, URZ ;  /* 0x00000008070772a4 */ /* 0x004fc8000f8e02ff */
[----:B------:R-:W-:-:S09]  /*ae80*/  UISETP.GE.AND UP0, UPT, UR5, UR7, UPT ;  /* 0x000000070500728c */ /* 0x000fd2000bf06270 */
[----:B------:R-:W-:Y:S05]  /*ae90*/  BRA.U !UP0, `(.L_x_162) ;  /* 0xffffff5108ac7547 */ /* 0x000fea000b83ffff */
.L_x_95:
[----:B0-----:R-:W0:Y:S01]  /*aea0*/  LDC R4, c[0x0][0x370] ;  /* 0x0000dc00ff047b82 */ /* 0x001e220000000800 */
[----:B------:R-:W-:Y:S01]  /*aeb0*/  ISETP.NE.AND P1, PT, R55, RZ, PT ;  /* 0x000000ff3700720c */ /* 0x000fe20003f25270 */
[----:B------:R-:W-:Y:S06]  /*aec0*/  BSSY.RECONVERGENT B0, `(.L_x_163) ;  /* 0x000000d000007945 */ /* 0x000fec0003800200 */
[----:B------:R-:W1:Y:S08]  /*aed0*/  LDC R7, c[0x0][0x374] ;  /* 0x0000dd00ff077b82 */ /* 0x000e700000000800 */
[----:B------:R-:W2:Y:S01]  /*aee0*/  LDC.64 R2, c[0x0][0x3c8] ;  /* 0x0000f200ff027b82 */ /* 0x000ea20000000a00 */
[----:B0-----:R-:W-:-:S02]  /*aef0*/  ISETP.NE.AND P0, PT, R4, 0x1, PT ;  /* 0x000000010400780c */ /* 0x001fc40003f05270 */
[----:B-1----:R-:W-:-:S04]  /*af00*/  SHF.L.U32 R0, R7, 0x1, RZ ;  /* 0x0000000107007819 */ /* 0x002fc800000006ff */
[----:B------:R-:W-:-:S05]  /*af10*/  SEL R5, R0, RZ, P0 ;  /* 0x000000ff00057207 */ /* 0x000fca0000000000 */
[----:B--2---:R-:W-:Y:S01]  /*af20*/  IMAD.WIDE.U32 R2, R5, 0x4, R2 ;  /* 0x0000000405027825 */ /* 0x004fe200078e0002 */
[----:B------:R-:W-:Y:S06]  /*af30*/  @P1 BRA `(.L_x_164) ;  /* 0x0000000000141947 */ /* 0x000fec0003800000 */
[----:B------:R-:W-:Y:S01]  /*af40*/  HFMA2 R5, -RZ, RZ, 0, 5.9604644775390625e-08 ;  /* 0x00000001ff057431 */ /* 0x000fe200000001ff */
[----:B------:R-:W-:Y:S06]  /*af50*/  MEMBAR.ALL.GPU ;  /* 0x0000000000007992 */ /* 0x000fec000000a000 */
[----:B------:R-:W-:-:S00]  /*af60*/  ERRBAR ;  /* 0x00000000000079ab */ /* 0x000fc00000000000 */
[----:B------:R-:W-:Y:S06]  /*af70*/  CGAERRBAR ;  /* 0x00000000000075ab */ /* 0x000fec0000000000 */
[----:B------:R0:W-:Y:S02]  /*af80*/  REDG.E.ADD.S32.STRONG.GPU desc[UR12][R2.64], R5 ;  /* 0x000000050200798e */ /* 0x0001e4000c12e30c */
.L_x_164:
[----:B------:R-:W-:Y:S05]  /*af90*/  BSYNC.RECONVERGENT B0 ;  /* 0x0000000000007941 */ /* 0x000fea0003800200 */
.L_x_163:
        /* <DEDUP_REMOVED lines=11> */
.L_x_166:
[----:B------:R-:W2:Y:S04]  /*b050*/  LDG.E.STRONG.GPU R5, desc[UR12][R2.64] ;  /* 0x0000000c02057981 */ /* 0x000ea8000c1ef900 */
[----:B--2---:R-:W-:Y:S01]  /*b060*/  CCTL.IVALL ;  /* 0x00000000ff00798f */ /* 0x004fe20002000000 */
[----:B------:R-:W-:Y:S05]  /*b070*/  YIELD ;  /* 0x0000000000007946 */ /* 0x000fea0003800000 */
[----:B------:R-:W-:-:S13]  /*b080*/  ISETP.NE.AND P0, PT, R5, R0, PT ;  /* 0x000000000500720c */ /* 0x000fda0003f05270 */
[----:B------:R-:W-:Y:S05]  /*b090*/  @P0 BRA `(.L_x_166) ;  /* 0xfffffffc00ec0947 */ /* 0x000fea000383ffff */
.L_x_165:
        /* <DEDUP_REMOVED lines=33> */
[----:B------:R-:W-:Y:S01]  /*b2b0*/  IMAD.WIDE.U32 R8, R6, 0x3, RZ ;  /* 0x0000000306087825 */ /* 0x000fe200078e00ff */
[----:B------:R-:W-:-:S03]  /*b2c0*/  LEA R11, R7, R7, 0x1 ;  /* 0x00000007070b7211 */ /* 0x000fc600078e08ff */
[----:B------:R-:W-:Y:S01]  /*b2d0*/  IMAD.WIDE.U32.X R4, R15, 0xc30c30c, R12, P0 ;  /* 0x0c30c30c0f047825 */ /* 0x000fe200000e040c */
[----:B------:R-:W-:Y:S02]  /*b2e0*/  IADD3 R11, PT, PT, R9, R11, RZ ;  /* 0x0000000b090b7210 */ /* 0x000fe40007ffe0ff */
[----:B------:R-:W-:Y:S02]  /*b2f0*/  IADD3 R14, P0, PT, R14, R4, RZ ;  /* 0x000000040e0e7210 */ /* 0x000fe40007f1e0ff */
[----:B------:R-:W-:Y:S02]  /*b300*/  LEA.HI R28, P2, R11, R8, RZ, 0x1 ;  /* 0x000000080b1c7211 */ /* 0x000fe400078508ff */
[----:B------:R-:W-:Y:S02]  /*b310*/  LOP3.LUT R2, R14, 0x3, RZ, 0xc0, !PT ;  /* 0x000000030e027812 */ /* 0x000fe400078ec0ff */
[----:B------:R-:W-:Y:S02]  /*b320*/  IADD3.X R4, PT, PT, RZ, R5, RZ, P0, !PT ;  /* 0x00000005ff047210 */ /* 0x000fe400007fe4ff */
[----:B------:R-:W-:-:S02]  /*b330*/  ISETP.NE.U32.AND P1, PT, R2, 0x3, PT ;  /* 0x000000030200780c */ /* 0x000fc40003f25070 */
[----:B------:R-:W-:Y:S02]  /*b340*/  ISETP.GE.U32.AND P0, PT, R14, 0x3, PT ;  /* 0x000000030e00780c */ /* 0x000fe40003f06070 */
[----:B------:R-:W-:Y:S02]  /*b350*/  ISETP.NE.AND.EX P1, PT, RZ, RZ, PT, P1 ;  /* 0x000000ffff00720c */ /* 0x000fe40003f25310 */
[----:B------:R-:W-:Y:S02]  /*b360*/  IADD3.X R11, PT, PT, RZ, R11, RZ, P2, !PT ;  /* 0x0000000bff0b7210 */ /* 0x000fe400017fe4ff */
[----:B------:R-:W-:Y:S02]  /*b370*/  ISETP.GE.U32.AND.EX P0, PT, R4, RZ, PT, P0 ;  /* 0x000000ff0400720c */ /* 0x000fe40003f06100 */
[--C-:B------:R-:W-:Y:S02]  /*b380*/  SHF.R.S64 R28, R28, 0x1, R11.reuse ;  /* 0x000000011c1c7819 */ /* 0x100fe4000000100b */
[----:B------:R-:W-:-:S05]  /*b390*/  SHF.R.S32.HI R35, RZ, 0x1, R11 ;  /* 0x00000001ff237819 */ /* 0x000fca000001140b */
[----:B------:R-:W-:Y:S05]  /*b3a0*/  @!P1 BRA `(.L_x_168) ;  /* 0x0000000000dc9947 */ /* 0x000fea0003800000 */
[----:B------:R-:W0:Y:S01]  /*b3b0*/  LDCU.64 UR4, c[0x0][0x3d8] ;  /* 0x00007b00ff0477ac */ /* 0x000e220008000a00 */
[----:B------:R-:W-:Y:S02]  /*b3c0*/  IADD3 R9, PT, PT, R14, 0x1, RZ ;  /* 0x000000010e097810 */ /* 0x000fe40007ffe0ff */
[----:B------:R-:W-:Y:S01]  /*b3d0*/  MOV R4, R55 ;  /* 0x0000003700047202 */ /* 0x000fe20000000f00 */
[----:B------:R-:W1:Y:S01]  /*b3e0*/  LDCU.64 UR6, c[0x0][0x390] ;  /* 0x00007200ff0677ac */ /* 0x000e620008000a00 */
[----:B------:R-:W-:Y:S02]  /*b3f0*/  LOP3.LUT R9, R9, 0x3, RZ, 0xc0, !PT ;  /* 0x0000000309097812 */ /* 0x000fe400078ec0ff */
[----:B------:R-:W-:Y:S01]  /*b400*/  MOV R5, R10 ;  /* 0x0000000a00057202 */ /* 0x000fe20000000f00 */
[----:B------:R-:W2:Y:S01]  /*b410*/  LDCU.64 UR8, c[0x0][0x388] ;  /* 0x00007100ff0877ac */ /* 0x000ea20008000a00 */
[C---:B------:R-:W-:Y:S02]  /*b420*/  SHF.L.U32 R22, R55.reuse, 0x3, RZ ;  /* 0x0000000337167819 */ /* 0x040fe400000006ff */
[----:B------:R-:W-:Y:S01]  /*b430*/  SHF.L.U64.HI R23, R55, 0x3, R10 ;  /* 0x0000000337177819 */ /* 0x000fe2000001020a */
        /* <DEDUP_REMOVED lines=17> */
.L_x_169:
        /* <DEDUP_REMOVED lines=29> */
.L_x_168:
[----:B------:R-:W-:Y:S05]  /*b720*/  BSYNC.RECONVERGENT B0 ;  /* 0x0000000000007941 */ /* 0x000fea0003800200 */
.L_x_167:
[----:B------:R-:W-:Y:S05]  /*b730*/  @!P0 EXIT ;  /* 0x000000000000894d */ /* 0x000fea0003800000 */
[C---:B------:R-:W-:Y:S01]  /*b740*/  SHF.L.U64.HI R2, R6.reuse, 0x2, R7 ;  /* 0x0000000206027819 */ /* 0x040fe20000010207 */
[----:B------:R-:W1:Y:S01]  /*b750*/  LDCU.64 UR4, c[0x0][0x3d8] ;  /* 0x00007b00ff0477ac */ /* 0x000e620008000a00 */
[----:B------:R-:W-:Y:S02]  /*b760*/  SHF.L.U32 R6, R6, 0x2, RZ ;  /* 0x0000000206067819 */ /* 0x000fe400000006ff */
[C---:B------:R-:W-:Y:S01]  /*b770*/  SHF.L.U64.HI R7, R28.reuse, 0x2, R35 ;  /* 0x000000021c077819 */ /* 0x040fe20000010223 */
[----:B------:R-:W2:Y:S01]  /*b780*/  LDCU.64 UR6, c[0x0][0x388] ;  /* 0x00007100ff0677ac */ /* 0x000ea20008000a00 */
[----:B0-----:R-:W-:Y:S02]  /*b790*/  SHF.L.U32 R8, R28, 0x2, RZ ;  /* 0x000000021c087819 */ /* 0x001fe400000006ff */
[C---:B------:R-:W-:Y:S01]  /*b7a0*/  SHF.L.U64.HI R4, R0.reuse, 0x2, R3 ;  /* 0x0000000200047819 */ /* 0x040fe20000010203 */
[----:B------:R-:W0:Y:S01]  /*b7b0*/  LDCU.64 UR8, c[0x0][0x390] ;  /* 0x00007200ff0877ac */ /* 0x000e220008000a00 */
[----:B------:R-:W-:-:S07]  /*b7c0*/  SHF.L.U32 R5, R0, 0x2, RZ ;  /* 0x0000000200057819 */ /* 0x000fce00000006ff */
.L_x_170:
        /* <DEDUP_REMOVED lines=18> */
[C---:B--2---:R-:W-:Y:S02]  /*b8f0*/  IADD3 R20, P0, PT, R22.reuse, UR6, RZ ;  /* 0x0000000616147c10 */ /* 0x044fe4000ff1e0ff */
[----:B------:R-:W-:Y:S02]  /*b900*/  LOP3.LUT R10, R35, 0x3, RZ, 0xc0, !PT ;  /* 0x00000003230a7812 */ /* 0x000fe400078ec0ff */
[----:B0-----:R-:W-:Y:S02]  /*b910*/  IADD3 R22, P1, PT, R22, UR8, RZ ;  /* 0x0000000816167c10 */ /* 0x001fe4000ff3e0ff */
[----:B------:R-:W-:Y:S02]  /*b920*/  LOP3.LUT R9, R9, 0x3, RZ, 0xc0, !PT ;  /* 0x0000000309097812 */ /* 0x000fe400078ec0ff */
[----:B------:R-:W-:Y:S02]  /*b930*/  IADD3 R24, P2, PT, R24, UR4, RZ ;  /* 0x0000000418187c10 */ /* 0x000fe4000ff5e0ff */
        /* <DEDUP_REMOVED lines=43> */
[----:B------:R-:W-:-:S04]  /*bbf0*/  IADD3 R9, P0, PT, R34, 0x3f00, RZ ;  /* 0x00003f0022097810 */ /* 0x000fc80007f1e0ff */
[----:B--2---:R-:W-:Y:S02]  /*bc00*/  IADD3.X R32, PT, PT, RZ, R35, RZ, P0, !PT ;  /* 0x00000023ff207210 */ /* 0x004fe400007fe4ff */
        /* <DEDUP_REMOVED lines=14> */
.L_x_171:
        /* <DEDUP_REMOVED lines=9> */
.L_x_4495:


//--------------------- .text._Z35group_norm_nhwc_bwd_one_pass_kernelI11Bf16IOFp32WLi512ELi84ELi672EEv26Group_norm_nhwc_bwd_params --------------------------
	.section	.text._Z35group_norm_nhwc_bwd_one_pass_kernelI11Bf16IOFp32WLi512ELi84ELi672EEv26Group_norm_nhwc_bwd_params,"ax",@progbits
	.align	128
        .global         _Z35group_norm_nhwc_bwd_one_pass_kernelI11Bf16IOFp32WLi512ELi84ELi672EEv26Group_norm_nhwc_bwd_params
        .type           _Z35group_norm_nhwc_bwd_one_pass_kernelI11Bf16IOFp32WLi512ELi84ELi672EEv26Group_norm_nhwc_bwd_params,@function
        .size           _Z35group_norm_nhwc_bwd_one_pass_kernelI11Bf16IOFp32WLi512ELi84ELi672EEv26Group_norm_nhwc_bwd_params,(.L_x_4496 - _Z35group_norm_nhwc_bwd_one_pass_kernelI11Bf16IOFp32WLi512ELi84ELi672EEv26Group_norm_nhwc_bwd_params)
        .other          _Z35group_norm_nhwc_bwd_one_pass_kernelI11Bf16IOFp32WLi512ELi84ELi672EEv26Group_norm_nhwc_bwd_params,@"STO_CUDA_ENTRY STV_DEFAULT"
_Z35group_norm_nhwc_bwd_one_pass_kernelI11Bf16IOFp32WLi512ELi84ELi672EEv26Group_norm_nhwc_bwd_params:
.text._Z35group_norm_nhwc_bwd_one_pass_kernelI11Bf16IOFp32WLi512ELi84ELi672EEv26Group_norm_nhwc_bwd_params:
[----:B------:R-:W0:Y:S01]  /*0000*/  LDC R1, c[0x0][0x37c] ;  /* 0x0000df00ff017b82 */ /* 0x000e220000000800 */
[----:B------:R-:W1:Y:S07]  /*0010*/  S2R R3, SR_TID.X ;  /* 0x0000000000037919 */ /* 0x000e6e0000002100 */
[----:B------:R-:W2:Y:S01]  /*0020*/  S2UR UR8, SR_CTAID.Y ;  /* 0x00000000000879c3 */ /* 0x000ea20000002600 */
[----:B------:R-:W3:Y:S01]  /*0030*/  LDCU UR4, c[0x0][0x410] ;  /* 0x00008200ff0477ac */ /* 0x000ee20008000800 */
[----:B0-----:R-:W-:Y:S01]  /*0040*/  IADD3 R1, PT, PT, R1, -0x530, RZ ;  /* 0xfffffad001017810 */ /* 0x001fe20007ffe0ff */
[----:B------:R-:W3:Y:S03]  /*0050*/  LDCU UR5, c[0x0][0x3e0] ;  /* 0x00007c00ff0577ac */ /* 0x000ee60008000800 */
[----:B------:R-:W-:-:S02]  /*0060*/  R2UR UR15, R1 ;  /* 0x00000000010f72ca */ /* 0x000fc400000e0000 */
[----:B------:R-:W0:Y:S01]  /*0070*/  S2UR UR6, SR_CTAID.X ;  /* 0x00000000000679c3 */ /* 0x000e220000002500 */
[----:B------:R-:W4:Y:S07]  /*0080*/  LDCU.64 UR10, c[0x0][0x358] ;  /* 0x00006b00ff0a77ac */ /* 0x000f2e0008000a00 */
[----:B------:R-:W0:Y:S01]  /*0090*/  LDC R5, c[0x0][0x41c] ;  /* 0x00010700ff057b82 */ /* 0x000e220000000800 */
[----:B---3--:R-:W-:-:S04]  /*00a0*/  UIMAD UR4, UR4, UR5, URZ ;  /* 0x00000005040472a4 */ /* 0x008fc8000f8e02ff */
[----:B--2---:R-:W-:Y:S01]  /*00b0*/  UISETP.GE.AND UP0, UPT, UR8, UR4, UPT ;  /* 0x000000040800728c */ /* 0x004fe2000bf06270 */
[----:B-1----:R-:W-:-:S05]  /*00c0*/  LOP3.LUT R0, R3, 0xffff, RZ, 0xc0, !PT ;  /* 0x0000ffff03007812 */ /* 0x002fca00078ec0ff */
[----:B------:R-:W-:-:S05]  /*00d0*/  IMAD R0, R0, 0x619, RZ ;  /* 0x0000061900007824 */ /* 0x000fca00078e02ff */
[----:B------:R-:W-:-:S04]  /*00e0*/  SHF.R.U32.HI R0, RZ, 0x10, R0 ;  /* 0x00000010ff007819 */ /* 0x000fc80000011600 */
[----:B------:R-:W-:Y:S01]  /*00f0*/  PRMT R2, R0, 0x9910, RZ ;  /* 0x0000991000027816 */ /* 0x000fe200000000ff */
[----:B0-----:R-:W-:-:S04]  /*0100*/  IMAD R0, R5, UR6, R0 ;  /* 0x0000000605007c24 */ /* 0x001fc8000f8e0200 */
[----:B------:R-:W-:-:S05]  /*0110*/  IMAD R2, R2, 0x2a, RZ ;  /* 0x0000002a02027824 */ /* 0x000fca00078e02ff */
[----:B------:R-:W-:-:S04]  /*0120*/  IADD3 R2, PT, PT, RZ, -R2, RZ ;  /* 0x80000002ff027210 */ /* 0x000fc80007ffe0ff */
[----:B------:R-:W-:-:S04]  /*0130*/  PRMT R2, R2, 0x7710, RZ ;  /* 0x0000771002027816 */ /* 0x000fc800000000ff */
[----:B------:R-:W-:Y:S01]  /*0140*/  IADD3 R2, PT, PT, R2, R3, RZ ;  /* 0x0000000302027210 */ /* 0x000fe20007ffe0ff */
[----:B----4-:R-:W-:Y:S06]  /*0150*/  BRA.U UP0, `(.L_x_172) ;  /* 0x0000011d00007547 */ /* 0x010fec000b800000 */
[----:B------:R-:W-:Y:S01]  /*0160*/  SHF.L.U32 R2, R2, 0x1, RZ ;  /* 0x0000000102027819 */ /* 0x000fe200000006ff */
[----:B------:R-:W-:Y:S01]  /*0170*/  UMOV UR4, URZ ;  /* 0x000000ff00047c82 */ /* 0x000fe20008000000 */
[----:B------:R-:W-:Y:S02]  /*0180*/  SHF.R.S32.HI R3, RZ, 0x1f, R0 ;  /* 0x0000001fff037819 */ /* 0x000fe40000011400 */
[----:B------:R-:W-:-:S03]  /*0190*/  LOP3.LUT R2, R2, 0xffff, RZ, 0xc0, !PT ;  /* 0x0000ffff02027812 */ /* 0x000fc600078ec0ff */
[----:B------:R0:W-:Y:S04]  /*01a0*/  STL [R1+0x3b4], R3 ;  /* 0x0003b40301007387 */ /* 0x0001e80000100800 */
[----:B------:R0:W-:Y:S02]  /*01b0*/  STL [R1+0x3b0], R2 ;  /* 0x0003b00201007387 */ /* 0x0001e40000100800 */
.L_x_198:
[----:B------:R-:W2:Y:S01]  /*01c0*/  LDL R12, [R1+0x3b4] ;  /* 0x0003b400010c7983 */ /* 0x000ea20000100800 */
[----:B0-----:R-:W0:Y:S03]  /*01d0*/  LDCU UR14, c[0x0][0x410] ;  /* 0x00008200ff0e77ac */ /* 0x001e260008000800 */
[----:B------:R-:W3:Y:S01]  /*01e0*/  LDL.LU R5, [R1+0x3b0] ;  /* 0x0003b00001057983 */ /* 0x000ee20000300800 */
[----:B------:R-:W-:Y:S01]  /*01f0*/  IABS R4, UR8 ;  /* 0x0000000800047c13 */ /* 0x000fe20008000000 */
[----:B------:R-:W-:Y:S01]  /*0200*/  UMOV UR6, URZ ;  /* 0x000000ff00067c82 */ /* 0x000fe20008000000 */
[----:B------:R-:W1:Y:S01]  /*0210*/  LDCU.128 UR16, c[0x0][0x400] ;  /* 0x00008000ff1077ac */ /* 0x000e620008000c00 */
[----:B0-----:R-:W-:-:S04]  /*0220*/  MOV R2, UR14 ;  /* 0x0000000e00027c02 */ /* 0x001fc80008000f00 */
[----:B------:R-:W-:-:S04]  /*0230*/  IABS R2, R2 ;  /* 0x0000000200027213 */ /* 0x000fc80000000000 */
[----:B------:R-:W-:-:S13]  /*0240*/  R2UR UR13, R2 ;  /* 0x00000000020d72ca */ /* 0x000fda00000e0000 */
[----:B------:R-:W0:Y:S08]  /*0250*/  I2F.RP R2, UR13 ;  /* 0x0000000d00027d06 */ /* 0x000e300008209400 */
[----:B0-----:R-:W0:Y:S02]  /*0260*/  MUFU.RCP R2, R2 ;  /* 0x0000000200027308 */ /* 0x001e240000001000 */
[----:B0-----:R-:W-:-:S06]  /*0270*/  IADD3 R3, PT, PT, R2, 0xffffffe, RZ ;  /* 0x0ffffffe02037810 */ /* 0x001fcc0007ffe0ff */
[----:B------:R-:W0:Y:S01]  /*0280*/  F2I.FTZ.U32.TRUNC.NTZ R3, R3 ;  /* 0x0000000300037305 */ /* 0x000e22000021f000 */
[----:B------:R-:W-:Y:S02]  /*0290*/  R2UR UR9, R4 ;  /* 0x00000000040972ca */ /* 0x000fe400000e0000 */
[----:B0-----:R-:W-:-:S13]  /*02a0*/  R2UR UR7, R3 ;  /* 0x00000000030772ca */ /* 0x001fda00000e0000 */
[----:B------:R-:W-:-:S04]  /*02b0*/  UIADD3 UR5, UPT, UPT, URZ, -UR7, URZ ;  /* 0x80000007ff057290 */ /* 0x000fc8000fffe0ff */
[----:B------:R-:W-:-:S04]  /*02c0*/  UIMAD UR5, UR5, UR13, URZ ;  /* 0x0000000d050572a4 */ /* 0x000fc8000f8e02ff */
[----:B------:R-:W-:-:S04]  /*02d0*/  UIMAD.WIDE.U32 UR6, UR7, UR5, UR6 ;  /* 0x00000005070672a5 */ /* 0x000fc8000f8e0006 */
[----:B------:R-:W-:-:S04]  /*02e0*/  UIMAD.WIDE.U32 UR6, UR7, UR9, URZ ;  /* 0x00000009070672a5 */ /* 0x000fc8000f8e00ff */
[----:B------:R-:W-:-:S04]  /*02f0*/  UIADD3 UR5, UPT, UPT, -UR7, URZ, URZ ;  /* 0x000000ff07057290 */ /* 0x000fc8000fffe1ff */
[----:B------:R-:W-:-:S04]  /*0300*/  UIMAD UR5, UR13, UR5, UR9 ;  /* 0x000000050d0572a4 */ /* 0x000fc8000f8e0209 */
[----:B------:R-:W-:Y:S01]  /*0310*/  UISETP.GT.U32.AND UP2, UPT, UR13, UR5, UPT ;  /* 0x000000050d00728c */ /* 0x000fe2000bf44070 */
[----:B-1----:R-:W-:Y:S01]  /*0320*/  ISETP.GE.U32.AND P0, PT, R0, UR16, PT ;  /* 0x0000001000007c0c */ /* 0x002fe2000bf06070 */
[----:B------:R-:W-:Y:S02]  /*0330*/  UISETP.GE.AND UP4, UPT, UR8, URZ, UPT ;  /* 0x000000ff0800728c */ /* 0x000fe4000bf86270 */
[----:B------:R-:W-:-:S07]  /*0340*/  ULOP3.LUT UR12, UR8, UR14, URZ, 0x3c, !UPT ;  /* 0x0000000e080c7292 */ /* 0x000fce000f8e3cff */
[----:B------:R-:W-:-:S04]  /*0350*/  @!UP2 UIADD3 UR5, UPT, UPT, UR5, -UR13, URZ ;  /* 0x8000000d0505a290 */ /* 0x000fc8000fffe0ff */
[----:B------:R-:W-:Y:S02]  /*0360*/  UIADD3 UR6, UPT, UPT, UR5, -UR13, URZ ;  /* 0x8000000d05067290 */ /* 0x000fe4000fffe0ff */
[----:B------:R-:W-:Y:S02]  /*0370*/  UISETP.GT.U32.AND UP3, UPT, UR13, UR5, UPT ;  /* 0x000000050d00728c */ /* 0x000fe4000bf64070 */
[----:B------:R-:W-:Y:S02]  /*0380*/  UISETP.GE.U32.AND UP1, UPT, UR5, UR13, UPT ;  /* 0x0000000d0500728c */ /* 0x000fe4000bf26070 */
[----:B------:R-:W-:Y:S02]  /*0390*/  @!UP2 UIADD3 UR7, UPT, UPT, UR7, 0x1, URZ ;  /* 0x000000010707a890 */ /* 0x000fe4000fffe0ff */
[----:B------:R-:W-:Y:S02]  /*03a0*/  USEL UR5, UR6, UR5, !UP3 ;  /* 0x0000000506057287 */ /* 0x000fe4000d800000 */
[----:B------:R-:W-:-:S02]  /*03b0*/  UISETP.GE.AND UP2, UPT, UR12, URZ, UPT ;  /* 0x000000ff0c00728c */ /* 0x000fc4000bf46270 */
[----:B------:R-:W-:Y:S02]  /*03c0*/  ULOP3.LUT UR9, URZ, UR14, URZ, 0x33, !UPT ;  /* 0x0000000eff097292 */ /* 0x000fe4000f8e33ff */
[----:B------:R-:W-:Y:S02]  /*03d0*/  UISETP.NE.AND UP0, UPT, UR14, URZ, UPT ;  /* 0x000000ff0e00728c */ /* 0x000fe4000bf05270 */
[----:B------:R-:W-:Y:S02]  /*03e0*/  @!UP4 UIADD3 UR5, UPT, UPT, -UR5, URZ, URZ ;  /* 0x000000ff0505c290 */ /* 0x000fe4000fffe1ff */
[----:B------:R-:W-:Y:S02]  /*03f0*/  @UP1 UIADD3 UR7, UPT, UPT, UR7, 0x1, URZ ;  /* 0x0000000107071890 */ /* 0x000fe4000fffe0ff */
[----:B------:R-:W-:Y:S01]  /*0400*/  USEL UR13, UR9, UR5, !UP0 ;  /* 0x00000005090d7287 */ /* 0x000fe2000c000000 */
[----:B------:R-:W-:Y:S01]  /*0410*/  IADD3 R17, PT, PT, R0, 0x10, RZ ;  /* 0x0000001000117810 */ /* 0x000fe20007ffe0ff */
[----:B------:R-:W-:-:S02]  /*0420*/  @!UP2 UIADD3 UR7, UPT, UPT, -UR7, URZ, URZ ;  /* 0x000000ff0707a290 */ /* 0x000fc4000fffe1ff */
[----:B------:R-:W-:Y:S01]  /*0430*/  UIMAD UR5, UR13, 0x54, URZ ;  /* 0x000000540d0578a4 */ /* 0x000fe2000f8e02ff */
[----:B------:R-:W-:Y:S01]  /*0440*/  ISETP.GE.U32.AND P1, PT, R17, UR16, PT ;  /* 0x0000001011007c0c */ /* 0x000fe2000bf26070 */
[----:B------:R-:W-:Y:S01]  /*0450*/  USEL UR7, UR9, UR7, !UP0 ;  /* 0x0000000709077287 */ /* 0x000fe2000c000000 */
[----:B------:R-:W-:Y:S02]  /*0460*/  SHF.R.S32.HI R15, RZ, 0x1f, R17 ;  /* 0x0000001fff0f7819 */ /* 0x000fe40000011411 */
[----:B------:R-:W-:Y:S02]  /*0470*/  IADD3 R35, PT, PT, R0, 0x20, RZ ;  /* 0x0000002000237810 */ /* 0x000fe40007ffe0ff */
[----:B------:R-:W-:Y:S01]  /*0480*/  LOP3.LUT R31, R31, 0xfeffffff, RZ, 0xc0, !PT ;  /* 0xfeffffff1f1f7812 */ /* 0x000fe200078ec0ff */
[----:B------:R-:W-:Y:S01]  /*0490*/  STL [R1+0x508], R30 ;  /* 0x0005081e01007387 */ /* 0x000fe20000100800 */
[----:B------:R-:W-:Y:S01]  /*04a0*/  MOV R2, UR5 ;  /* 0x0000000500027c02 */ /* 0x000fe20008000f00 */
[----:B------:R-:W0:Y:S01]  /*04b0*/  LDCU.U8 UR9, c[0x0][0x414] ;  /* 0x00008280ff0977ac */ /* 0x000e220008000000 */
[----:B------:R-:W-:-:S02]  /*04c0*/  ISETP.GE.AND.EX P4, PT, R15, UR17, PT, P1 ;  /* 0x000000110f007c0c */ /* 0x000fc4000bf86310 */
[----:B------:R-:W-:Y:S02]  /*04d0*/  MOV R3, UR18 ;  /* 0x0000001200037c02 */ /* 0x000fe40008000f00 */
[----:B------:R-:W-:-:S09]  /*04e0*/  ISETP.GE.U32.AND P1, PT, R35, UR16, PT ;  /* 0x0000001023007c0c */ /* 0x000fd2000bf26070 */
[----:B------:R-:W1:Y:S01]  /*04f0*/  @!P4 LDC.64 R18, c[0x0][0x3f8] ;  /* 0x0000fe00ff12cb82 */ /* 0x000e620000000a00 */
[----:B------:R-:W-:-:S04]  /*0500*/  @P4 LOP3.LUT R31, R31, 0x1000000, RZ, 0xfc, !PT ;  /* 0x010000001f1f4812 */ /* 0x000fc800078efcff */
[----:B------:R-:W-:-:S03]  /*0510*/  LOP3.LUT R31, R31, 0xff7fffff, RZ, 0xc0, !PT ;  /* 0xff7fffff1f1f7812 */ /* 0x000fc600078ec0ff */
[----:B------:R-:W4:Y:S08]  /*0520*/  @!P4 LDC.64 R28, c[0x0][0x3a0] ;  /* 0x0000e800ff1ccb82 */ /* 0x000f300000000a00 */
[----:B------:R-:W0:Y:S01]  /*0530*/  @!P4 LDC.64 R26, c[0x0][0x398] ;  /* 0x0000e600ff1acb82 */ /* 0x000e220000000a00 */
[----:B--2---:R-:W-:Y:S02]  /*0540*/  ISETP.GE.AND.EX P0, PT, R12, UR17, PT, P0 ;  /* 0x000000110c007c0c */ /* 0x004fe4000bf06300 */
[----:B---3--:R-:W-:-:S11]  /*0550*/  IADD3 R6, P2, PT, R5, UR5, RZ ;  /* 0x0000000505067c10 */ /* 0x008fd6000ff5e0ff */
[----:B------:R-:W2:Y:S01]  /*0560*/  @!P0 LDC.64 R20, c[0x0][0x3f8] ;  /* 0x0000fe00ff148b82 */ /* 0x000ea20000000a00 */
[----:B------:R-:W-:Y:S01]  /*0570*/  USHF.R.S32.HI UR5, URZ, 0x1f, UR7 ;  /* 0x0000001fff057899 */ /* 0x000fe20008011407 */
[----:B------:R-:W-:-:S03]  /*0580*/  LEA.HI.X.SX32 R7, R2, RZ, 0x1, P2 ;  /* 0x000000ff02077211 */ /* 0x000fc600010f0eff */
[----:B------:R-:W-:Y:S01]  /*0590*/  UIMAD UR5, UR5, UR18, URZ ;  /* 0x00000012050572a4 */ /* 0x000fe2000f8e02ff */
[----:B------:R-:W-:Y:S02]  /*05a0*/  SHF.R.S32.HI R5, RZ, 0x1f, R35 ;  /* 0x0000001fff057819 */ /* 0x000fe40000011423 */
[----:B------:R-:W3:Y:S01]  /*05b0*/  @!P0 LDC.64 R10, c[0x0][0x3a0] ;  /* 0x0000e800ff0a8b82 */ /* 0x000ee20000000a00 */
[----:B------:R-:W-:Y:S02]  /*05c0*/  UIMAD UR5, UR7, UR19, UR5 ;  /* 0x00000013070572a4 */ /* 0x000fe4000f8e0205 */
[----:B------:R-:W-:Y:S01]  /*05d0*/  IMAD.WIDE.U32 R6, R3, UR7, R6 ;  /* 0x0000000703067c25 */ /* 0x000fe2000f8e0006 */
[----:B------:R-:W-:Y:S01]  /*05e0*/  @!P0 SHF.R.S32.HI R12, RZ, 0x1f, R0 ;  /* 0x0000001fff0c8819 */ /* 0x000fe20000011400 */
[----:B------:R-:W-:Y:S03]  /*05f0*/  STL [R1+0x520], R30 ;  /* 0x0005201e01007387 */ /* 0x000fe60000100800 */
[----:B------:R-:W1:Y:S01]  /*0600*/  @!P0 LDC.64 R8, c[0x0][0x398] ;  /* 0x0000e600ff088b82 */ /* 0x000e620000000a00 */
[----:B------:R-:W-:Y:S01]  /*0610*/  ISETP.GE.AND.EX P3, PT, R5, UR17, PT, P1 ;  /* 0x0000001105007c0c */ /* 0x000fe2000bf66310 */
[----:B------:R-:W-:Y:S01]  /*0620*/  STL [R1+0x3b8], R0 ;  /* 0x0003b80001007387 */ /* 0x000fe20000100800 */
[----:B------:R-:W-:Y:S01]  /*0630*/  IADD3 R25, PT, PT, R7, UR5, RZ ;  /* 0x0000000507197c10 */ /* 0x000fe2000fffe0ff */
[----:B------:R-:W0:Y:S01]  /*0640*/  LDCU.64 UR6, c[0x0][0x3b8] ;  /* 0x00007700ff0677ac */ /* 0x000e220008000a00 */
[----:B------:R-:W-:Y:S01]  /*0650*/  @!P0 MOV R24, R6 ;  /* 0x0000000600188202 */ /* 0x000fe20000000f00 */
[----:B--2---:R-:W-:-:S04]  /*0660*/  @!P0 IMAD R2, R12, R20, RZ ;  /* 0x000000140c028224 */ /* 0x004fc800078e02ff */
[C---:B------:R-:W-:Y:S02]  /*0670*/  @!P0 IMAD R23, R0.reuse, R21, R2 ;  /* 0x0000001500178224 */ /* 0x040fe400078e0202 */
[C---:B------:R-:W-:Y:S01]  /*0680*/  @!P0 IMAD.WIDE.U32 R20, R0.reuse, R20, R24 ;  /* 0x0000001400148225 */ /* 0x040fe200078e0018 */
[----:B------:R-:W-:Y:S01]  /*0690*/  IADD3 R3, PT, PT, R0, 0x30, RZ ;  /* 0x0000003000037810 */ /* 0x000fe20007ffe0ff */
[----:B------:R2:W-:Y:S03]  /*06a0*/  @!P0 STL [R1+0x3b4], R12 ;  /* 0x0003b40c01008387 */ /* 0x0005e60000100800 */
[----:B------:R-:W-:Y:S02]  /*06b0*/  @!P0 IADD3 R23, PT, PT, R21, R23, RZ ;  /* 0x0000001715178210 */ /* 0x000fe40007ffe0ff */
[----:B------:R-:W-:Y:S02]  /*06c0*/  @!P0 SHF.L.U32 R21, R20, 0x1, RZ ;  /* 0x0000000114158819 */ /* 0x000fe400000006ff */
[----:B------:R-:W-:Y:S01]  /*06d0*/  ISETP.GE.U32.AND P1, PT, R3, UR16, PT ;  /* 0x0000001003007c0c */ /* 0x000fe2000bf26070 */
[----:B--2---:R-:W2:Y:S01]  /*06e0*/  @!P3 LDC.64 R12, c[0x0][0x3f8] ;  /* 0x0000fe00ff0cbb82 */ /* 0x004ea20000000a00 */
[----:B------:R-:W-:-:S02]  /*06f0*/  SHF.R.S32.HI R4, RZ, 0x1f, R3 ;  /* 0x0000001fff047819 */ /* 0x000fc40000011403 */
[----:B------:R-:W-:Y:S02]  /*0700*/  @P3 LOP3.LUT R31, R31, 0x800000, RZ, 0xfc, !PT ;  /* 0x008000001f1f3812 */ /* 0x000fe400078efcff */
[C---:B---3--:R-:W-:Y:S02]  /*0710*/  @!P0 IADD3 R10, P2, PT, R21.reuse, R10, RZ ;  /* 0x0000000a150a8210 */ /* 0x048fe40007f5e0ff */
[----:B-1----:R-:W-:Y:S02]  /*0720*/  @!P0 IADD3 R8, P3, PT, R21, R8, RZ ;  /* 0x0000000815088210 */ /* 0x002fe40007f7e0ff */
[----:B------:R-:W-:Y:S02]  /*0730*/  @!P0 SHF.L.U64.HI R20, R20, 0x1, R23 ;  /* 0x0000000114148819 */ /* 0x000fe40000010217 */
[----:B------:R-:W-:Y:S02]  /*0740*/  ISETP.GE.AND.EX P6, PT, R4, UR17, PT, P1 ;  /* 0x0000001104007c0c */ /* 0x000fe4000bfc6310 */
[----:B------:R-:W-:-:S02]  /*0750*/  IADD3 R21, PT, PT, R0, 0x40, RZ ;  /* 0x0000004000157810 */ /* 0x000fc40007ffe0ff */
[----:B------:R-:W-:Y:S02]  /*0760*/  @!P0 IADD3.X R9, PT, PT, R20, R9, RZ, P3, !PT ;  /* 0x0000000914098210 */ /* 0x000fe40001ffe4ff */
[----:B------:R-:W-:Y:S02]  /*0770*/  ISETP.GE.U32.AND P1, PT, R21, UR16, PT ;  /* 0x0000001015007c0c */ /* 0x000fe4000bf26070 */
[----:B------:R-:W-:Y:S02]  /*0780*/  SHF.R.S32.HI R32, RZ, 0x1f, R21 ;  /* 0x0000001fff207819 */ /* 0x000fe40000011415 */
[----:B------:R-:W-:Y:S01]  /*0790*/  LOP3.LUT P3, RZ, R31, 0x800000, RZ, 0xc0, !PT ;  /* 0x008000001fff7812 */ /* 0x000fe2000786c0ff */
[----:B------:R-:W-:Y:S01]  /*07a0*/  @!P4 IMAD R2, R15, R18, RZ ;  /* 0x000000120f02c224 */ /* 0x000fe200078e02ff */
[----:B------:R-:W-:Y:S02]  /*07b0*/  ISETP.GE.AND.EX P5, PT, R32, UR17, PT, P1 ;  /* 0x0000001120007c0c */ /* 0x000fe4000bfa6310 */
[----:B------:R-:W-:-:S02]  /*07c0*/  LOP3.LUT R31, R31, 0xffbfffff, RZ, 0xc0, !PT ;  /* 0xffbfffff1f1f7812 */ /* 0x000fc400078ec0ff */
[----:B------:R-:W-:Y:S02]  /*07d0*/  @!P4 MOV R14, R6 ;  /* 0x00000006000ec202 */ /* 0x000fe40000000f00 */
[----:B------:R-:W-:Y:S01]  /*07e0*/  @!P4 MOV R15, R25 ;  /* 0x00000019000fc202 */ /* 0x000fe20000000f00 */
[----:B------:R-:W-:Y:S01]  /*07f0*/  @!P4 IMAD R33, R17, R19, R2 ;  /* 0x000000131121c224 */ /* 0x000fe200078e0202 */
[----:B------:R-:W-:Y:S01]  /*0800*/  @P6 LOP3.LUT R31, R31, 0x400000, RZ, 0xfc, !PT ;  /* 0x004000001f1f6812 */ /* 0x000fe200078efcff */
[----:B------:R-:W-:Y:S01]  /*0810*/  @!P4 IMAD.WIDE.U32 R18, R17, R18, R14 ;  /* 0x000000121112c225 */ /* 0x000fe200078e000e */
[----:B------:R-:W-:Y:S01]  /*0820*/  IADD3 R2, PT, PT, R0, 0x50, RZ ;  /* 0x0000005000027810 */ /* 0x000fe20007ffe0ff */
[----:B------:R-:W1:Y:S01]  /*0830*/  @!P3 LDC.64 R22, c[0x0][0x3a0] ;  /* 0x0000e800ff16bb82 */ /* 0x000e620000000a00 */
[----:B------:R-:W-:Y:S01]  /*0840*/  LOP3.LUT R31, R31, 0xffdfffff, RZ, 0xc0, !PT ;  /* 0xffdfffff1f1f7812 */ /* 0x000fe200078ec0ff */
[----:B--2---:R-:W-:Y:S01]  /*0850*/  @!P3 IMAD R34, R5, R12, RZ ;  /* 0x0000000c0522b224 */ /* 0x004fe200078e02ff */
[----:B------:R-:W-:-:S02]  /*0860*/  @!P0 IADD3.X R11, PT, PT, R20, R11, RZ, P2, !PT ;  /* 0x0000000b140b8210 */ /* 0x000fc400017fe4ff */
[----:B------:R-:W-:Y:S02]  /*0870*/  @!P4 IADD3 R19, PT, PT, R19, R33, RZ ;  /* 0x000000211313c210 */ /* 0x000fe40007ffe0ff */
[----:B------:R-:W-:Y:S01]  /*0880*/  @!P4 SHF.L.U32 R5, R18, 0x1, RZ ;  /* 0x000000011205c819 */ /* 0x000fe200000006ff */
[----:B------:R-:W2:Y:S01]  /*0890*/  @!P6 LDC.64 R16, c[0x0][0x3f8] ;  /* 0x0000fe00ff10eb82 */ /* 0x000ea20000000a00 */
[----:B------:R-:W-:Y:S02]  /*08a0*/  ISETP.GE.U32.AND P2, PT, R2, UR16, PT ;  /* 0x0000001002007c0c */ /* 0x000fe4000bf46070 */
[----:B------:R-:W-:Y:S02]  /*08b0*/  SHF.R.S32.HI R33, RZ, 0x1f, R2 ;  /* 0x0000001fff217819 */ /* 0x000fe40000011402 */
[----:B------:R-:W-:Y:S02]  /*08c0*/  @P5 LOP3.LUT R31, R31, 0x200000, RZ, 0xfc, !PT ;  /* 0x002000001f1f5812 */ /* 0x000fe400078efcff */
[----:B------:R-:W-:Y:S01]  /*08d0*/  @!P4 SHF.L.U64.HI R20, R18, 0x1, R19 ;  /* 0x000000011214c819 */ /* 0x000fe20000010213 */
[----:B------:R-:W3:Y:S01]  /*08e0*/  @!P3 LDC.64 R14, c[0x0][0x398] ;  /* 0x0000e600ff0ebb82 */ /* 0x000ee20000000a00 */
[----:B----4-:R-:W-:-:S02]  /*08f0*/  @!P4 IADD3 R36, P1, PT, R5, R28, RZ ;  /* 0x0000001c0524c210 */ /* 0x010fc40007f3e0ff */
[----:B------:R-:W-:Y:S02]  /*0900*/  ISETP.GE.AND.EX P4, PT, R33, UR17, PT, P2 ;  /* 0x0000001121007c0c */ /* 0x000fe4000bf86320 */
[----:B------:R-:W-:Y:S02]  /*0910*/  LOP3.LUT P2, RZ, R31, 0x1000000, RZ, 0xc0, !PT ;  /* 0x010000001fff7812 */ /* 0x000fe4000784c0ff */
[----:B------:R-:W-:Y:S02]  /*0920*/  @!P3 MOV R18, R6 ;  /* 0x000000060012b202 */ /* 0x000fe40000000f00 */
[----:B------:R-:W-:Y:S01]  /*0930*/  @!P3 MOV R19, R25 ;  /* 0x000000190013b202 */ /* 0x000fe20000000f00 */
[----:B------:R-:W-:-:S08]  /*0940*/  @!P3 IMAD R34, R35, R13, R34 ;  /* 0x0000000d2322b224 */ /* 0x000fd000078e0222 */
[----:B------:R-:W-:Y:S01]  /*0950*/  @!P2 IADD3.X R37, PT, PT, R20, R29, RZ, P1, !PT ;  /* 0x0000001d1425a210 */ /* 0x000fe20000ffe4ff */
[----:B------:R-:W-:Y:S01]  /*0960*/  @!P3 IMAD.WIDE.U32 R12, R35, R12, R18 ;  /* 0x0000000c230cb225 */ /* 0x000fe200078e0012 */
[----:B------:R-:W4:Y:S03]  /*0970*/  @!P6 LDC.64 R28, c[0x0][0x3a0] ;  /* 0x0000e800ff1ceb82 */ /* 0x000f260000000a00 */
[----:B------:R0:W-:Y:S01]  /*0980*/  STL.64 [R1+0x168], R36 ;  /* 0x0001682401007387 */ /* 0x0001e20000100a00 */
[----:B------:R-:W-:-:S04]  /*0990*/  @!P3 IADD3 R34, PT, PT, R13, R34, RZ ;  /* 0x000000220d22b210 */ /* 0x000fc80007ffe0ff */
[----:B------:R-:W4:Y:S01]  /*09a0*/  @!P5 LDC.64 R18, c[0x0][0x3f8] ;  /* 0x0000fe00ff12db82 */ /* 0x000f220000000a00 */
[----:B0-----:R-:W-:Y:S02]  /*09b0*/  @!P2 IADD3 R36, P1, PT, R5, R26, RZ ;  /* 0x0000001a0524a210 */ /* 0x001fe40007f3e0ff */
[----:B------:R-:W-:Y:S02]  /*09c0*/  @!P3 SHF.L.U32 R26, R12, 0x1, RZ ;  /* 0x000000010c1ab819 */ /* 0x000fe400000006ff */
[----:B------:R-:W-:Y:S02]  /*09d0*/  @!P2 IADD3.X R37, PT, PT, R20, R27, RZ, P1, !PT ;  /* 0x0000001b1425a210 */ /* 0x000fe40000ffe4ff */
[----:B------:R-:W-:Y:S02]  /*09e0*/  @!P3 SHF.L.U64.HI R20, R12, 0x1, R34 ;  /* 0x000000010c14b819 */ /* 0x000fe40000010222 */
[----:B------:R-:W0:Y:S01]  /*09f0*/  @!P6 LDC.64 R12, c[0x0][0x398] ;  /* 0x0000e600ff0ceb82 */ /* 0x000e220000000a00 */
[----:B------:R1:W-:Y:S02]  /*0a00*/  @!P2 STL.64 [R1+0x158], R36 ;  /* 0x000158240100a387 */ /* 0x0003e40000100a00 */
[----:B-1----:R-:W-:Y:S01]  /*0a10*/  @!P3 IADD3 R36, P1, PT, R26, R22, RZ ;  /* 0x000000161a24b210 */ /* 0x002fe20007f3e0ff */
[----:B--2---:R-:W-:-:S04]  /*0a20*/  @!P6 IMAD R22, R4, R16, RZ ;  /* 0x000000100416e224 */ /* 0x004fc800078e02ff */
[----:B------:R-:W1:Y:S01]  /*0a30*/  @!P4 LDC.64 R4, c[0x0][0x3f8] ;  /* 0x0000fe00ff04cb82 */ /* 0x000e620000000a00 */
[----:B------:R-:W-:Y:S02]  /*0a40*/  @!P3 IADD3.X R37, PT, PT, R20, R23, RZ, P1, !PT ;  /* 0x000000171425b210 */ /* 0x000fe40000ffe4ff */
[----:B---3--:R-:W-:Y:S01]  /*0a50*/  @!P3 IADD3 R34, P1, PT, R26, R14, RZ ;  /* 0x0000000e1a22b210 */ /* 0x008fe20007f3e0ff */
[C---:B------:R-:W-:Y:S01]  /*0a60*/  @!P6 IMAD R14, R3.reuse, R17, R22 ;  /* 0x00000011030ee224 */ /* 0x040fe200078e0216 */
[----:B------:R-:W-:Y:S02]  /*0a70*/  @!P6 MOV R22, R6 ;  /* 0x000000060016e202 */ /* 0x000fe40000000f00 */
[----:B------:R-:W-:Y:S01]  /*0a80*/  @!P6 MOV R23, R25 ;  /* 0x000000190017e202 */ /* 0x000fe20000000f00 */
[----:B------:R-:W2:Y:S02]  /*0a90*/  @!P5 LDC.64 R26, c[0x0][0x3a0] ;  /* 0x0000e800ff1adb82 */ /* 0x000ea40000000a00 */
[----:B------:R-:W-:Y:S01]  /*0aa0*/  @!P6 IMAD.WIDE.U32 R16, R3, R16, R22 ;  /* 0x000000100310e225 */ /* 0x000fe200078e0016 */
[----:B------:R-:W-:-:S05]  /*0ab0*/  @!P3 IADD3.X R35, PT, PT, R20, R15, RZ, P1, !PT ;  /* 0x0000000f1423b210 */ /* 0x000fca0000ffe4ff */
[----:B------:R-:W3:Y:S01]  /*0ac0*/  @!P4 LDC.64 R22, c[0x0][0x3a0] ;  /* 0x0000e800ff16cb82 */ /* 0x000ee20000000a00 */
[----:B------:R-:W-:Y:S01]  /*0ad0*/  @!P6 IADD3 R3, PT, PT, R17, R14, RZ ;  /* 0x0000000e1103e210 */ /* 0x000fe20007ffe0ff */
[----:B----4-:R-:W-:Y:S01]  /*0ae0*/  @!P5 IMAD R20, R32, R18, RZ ;  /* 0x000000122014d224 */ /* 0x010fe200078e02ff */
[C---:B------:R-:W-:Y:S02]  /*0af0*/  @!P6 SHF.L.U32 R32, R16.reuse, 0x1, RZ ;  /* 0x000000011020e819 */ /* 0x040fe400000006ff */
[----:B------:R-:W-:Y:S02]  /*0b00*/  @!P6 SHF.L.U64.HI R3, R16, 0x1, R3 ;  /* 0x000000011003e819 */ /* 0x000fe40000010203 */
[----:B------:R-:W-:Y:S01]  /*0b10*/  @!P5 MOV R16, R6 ;  /* 0x000000060010d202 */ /* 0x000fe20000000f00 */
[----:B------:R-:W4:Y:S01]  /*0b20*/  @!P5 LDC.64 R14, c[0x0][0x398] ;  /* 0x0000e600ff0edb82 */ /* 0x000f220000000a00 */
[----:B------:R-:W-:Y:S01]  /*0b30*/  @!P5 MOV R17, R25 ;  /* 0x000000190011d202 */ /* 0x000fe20000000f00 */
[C---:B------:R-:W-:Y:S01]  /*0b40*/  @!P5 IMAD R20, R21.reuse, R19, R20 ;  /* 0x000000131514d224 */ /* 0x040fe200078e0214 */
[----:B------:R-:W-:Y:S01]  /*0b50*/  @!P6 IADD3 R28, P1, PT, R32, R28, RZ ;  /* 0x0000001c201ce210 */ /* 0x000fe20007f3e0ff */
[----:B------:R-:W-:-:S03]  /*0b60*/  @!P5 IMAD.WIDE.U32 R18, R21, R18, R16 ;  /* 0x000000121512d225 */ /* 0x000fc600078e0010 */
[----:B------:R-:W-:Y:S01]  /*0b70*/  @!P6 IADD3.X R29, PT, PT, R3, R29, RZ, P1, !PT ;  /* 0x0000001d031de210 */ /* 0x000fe20000ffe4ff */
[----:B------:R-:W3:Y:S01]  /*0b80*/  @!P4 LDC.64 R16, c[0x0][0x398] ;  /* 0x0000e600ff10cb82 */ /* 0x000ee20000000a00 */
[----:B0-----:R-:W-:Y:S02]  /*0b90*/  @!P6 IADD3 R12, P1, PT, R32, R12, RZ ;  /* 0x0000000c200ce210 */ /* 0x001fe40007f3e0ff */
[----:B------:R-:W-:Y:S02]  /*0ba0*/  @!P5 IADD3 R20, PT, PT, R19, R20, RZ ;  /* 0x000000141314d210 */ /* 0x000fe40007ffe0ff */
[----:B------:R-:W-:Y:S02]  /*0bb0*/  @!P6 IADD3.X R13, PT, PT, R3, R13, RZ, P1, !PT ;  /* 0x0000000d030de210 */ /* 0x000fe40000ffe4ff */
[C---:B------:R-:W-:Y:S02]  /*0bc0*/  @!P5 SHF.L.U32 R3, R18.reuse, 0x1, RZ ;  /* 0x000000011203d819 */ /* 0x040fe400000006ff */
[----:B------:R-:W-:Y:S01]  /*0bd0*/  @!P5 SHF.L.U64.HI R20, R18, 0x1, R20 ;  /* 0x000000011214d819 */ /* 0x000fe20000010214 */
[----:B-1----:R-:W-:Y:S01]  /*0be0*/  @!P4 IMAD R33, R33, R4, RZ ;  /* 0x000000042121c224 */ /* 0x002fe200078e02ff */
[----:B------:R-:W-:-:S02]  /*0bf0*/  @!P4 MOV R18, R6 ;  /* 0x000000060012c202 */ /* 0x000fc40000000f00 */
[----:B------:R-:W-:Y:S01]  /*0c00*/  @!P4 MOV R19, R25 ;  /* 0x000000190013c202 */ /* 0x000fe20000000f00 */
[C---:B------:R-:W-:Y:S01]  /*0c10*/  @!P4 IMAD R5, R2.reuse, R5, R33 ;  /* 0x000000050205c224 */ /* 0x040fe200078e0221 */
[----:B--2---:R-:W-:Y:S01]  /*0c20*/  @!P5 IADD3 R26, P1, PT, R3, R26, RZ ;  /* 0x0000001a031ad210 */ /* 0x004fe20007f3e0ff */
[----:B------:R-:W-:-:S03]  /*0c30*/  @!P4 IMAD.WIDE.U32 R18, R2, R4, R18 ;  /* 0x000000040212c225 */ /* 0x000fc600078e0012 */
[----:B------:R-:W-:Y:S02]  /*0c40*/  @!P5 IADD3.X R27, PT, PT, R20, R27, RZ, P1, !PT ;  /* 0x0000001b141bd210 */ /* 0x000fe40000ffe4ff */
[----:B----4-:R-:W-:Y:S02]  /*0c50*/  @!P5 IADD3 R14, P1, PT, R3, R14, RZ ;  /* 0x0000000e030ed210 */ /* 0x010fe40007f3e0ff */
[----:B------:R-:W-:Y:S02]  /*0c60*/  @!P4 IADD3 R5, PT, PT, R19, R5, RZ ;  /* 0x000000051305c210 */ /* 0x000fe40007ffe0ff */
[----:B------:R-:W-:Y:S02]  /*0c70*/  @!P4 SHF.L.U32 R2, R18, 0x1, RZ ;  /* 0x000000011202c819 */ /* 0x000fe400000006ff */
[----:B------:R-:W-:Y:S02]  /*0c80*/  @!P5 IADD3.X R15, PT, PT, R20, R15, RZ, P1, !PT ;  /* 0x0000000f140fd210 */ /* 0x000fe40000ffe4ff */
[----:B------:R-:W-:-:S02]  /*0c90*/  @!P4 SHF.L.U64.HI R19, R18, 0x1, R5 ;  /* 0x000000011213c819 */ /* 0x000fc40000010205 */
[----:B---3--:R-:W-:Y:S02]  /*0ca0*/  @!P4 IADD3 R22, P1, PT, R2, R22, RZ ;  /* 0x000000160216c210 */ /* 0x008fe40007f3e0ff */
[----:B------:R-:W-:Y:S02]  /*0cb0*/  IADD3 R18, PT, PT, R0, 0x60, RZ ;  /* 0x0000006000127810 */ /* 0x000fe40007ffe0ff */
[C---:B------:R-:W-:Y:S02]  /*0cc0*/  @!P4 IADD3.X R23, PT, PT, R19.reuse, R23, RZ, P1, !PT ;  /* 0x000000171317c210 */ /* 0x040fe40000ffe4ff */
[----:B------:R-:W-:Y:S02]  /*0cd0*/  @!P4 IADD3 R16, P1, PT, R2, R16, RZ ;  /* 0x000000100210c210 */ /* 0x000fe40007f3e0ff */
[----:B------:R-:W-:Y:S02]  /*0ce0*/  SHF.R.S32.HI R4, RZ, 0x1f, R18 ;  /* 0x0000001fff047819 */ /* 0x000fe40000011412 */
[----:B------:R-:W-:-:S02]  /*0cf0*/  @!P4 IADD3.X R17, PT, PT, R19, R17, RZ, P1, !PT ;  /* 0x000000111311c210 */ /* 0x000fc40000ffe4ff */
[----:B------:R-:W-:-:S04]  /*0d00*/  ISETP.GE.U32.AND P1, PT, R18, UR16, PT ;  /* 0x0000001012007c0c */ /* 0x000fc8000bf26070 */
[----:B------:R-:W-:-:S13]  /*0d10*/  ISETP.GE.AND.EX P2, PT, R4, UR17, PT, P1 ;  /* 0x0000001104007c0c */ /* 0x000fda000bf46310 */
[----:B------:R-:W0:Y:S01]  /*0d20*/  @!P2 LDC.64 R2, c[0x0][0x3f8] ;  /* 0x0000fe00ff02ab82 */ /* 0x000e220000000a00 */
[----:B------:R-:W-:-:S07]  /*0d30*/  @!P2 MOV R5, R25 ;  /* 0x000000190005a202 */ /* 0x000fce0000000f00 */
[----:B------:R-:W1:Y:S01]  /*0d40*/  @!P2 LDC.64 R20, c[0x0][0x3a0] ;  /* 0x0000e800ff14ab82 */ /* 0x000e620000000a00 */
[----:B0-----:R-:W-:Y:S01]  /*0d50*/  @!P2 IMAD R19, R4, R2, RZ ;  /* 0x000000020413a224 */ /* 0x001fe200078e02ff */
[----:B------:R-:W-:-:S03]  /*0d60*/  @!P2 MOV R4, R6 ;  /* 0x000000060004a202 */ /* 0x000fc60000000f00 */
[C---:B------:R-:W-:Y:S02]  /*0d70*/  @!P2 IMAD R19, R18.reuse, R3, R19 ;  /* 0x000000031213a224 */ /* 0x040fe400078e0213 */
[----:B------:R-:W-:-:S05]  /*0d80*/  @!P2 IMAD.WIDE.U32 R2, R18, R2, R4 ;  /* 0x000000021202a225 */ /* 0x000fca00078e0004 */
[----:B------:R-:W-:Y:S02]  /*0d90*/  @!P2 IADD3 R19, PT, PT, R3, R19, RZ ;  /* 0x000000130313a210 */ /* 0x000fe40007ffe0ff */
[C---:B------:R-:W-:Y:S02]  /*0da0*/  @!P2 SHF.L.U32 R3, R2.reuse, 0x1, RZ ;  /* 0x000000010203a819 */ /* 0x040fe400000006ff */
[----:B------:R-:W-:Y:S02]  /*0db0*/  @!P2 SHF.L.U64.HI R2, R2, 0x1, R19 ;  /* 0x000000010202a819 */ /* 0x000fe40000010213 */
[----:B------:R-:W0:Y:S01]  /*0dc0*/  @!P2 LDC.64 R18, c[0x0][0x398] ;  /* 0x0000e600ff12ab82 */ /* 0x000e220000000a00 */
[----:B-1----:R-:W-:Y:S02]  /*0dd0*/  @!P2 IADD3 R20, P1, PT, R3, R20, RZ ;  /* 0x000000140314a210 */ /* 0x002fe40007f3e0ff */
[----:B------:R-:W-:Y:S01]  /*0de0*/  LOP3.LUT R31, R31, 0xffefffff, RZ, 0xc0, !PT ;  /* 0xffefffff1f1f7812 */ /* 0x000fe200078ec0ff */
[----:B------:R1:W-:Y:S01]  /*0df0*/  @!P3 STL.64 [R1+0x150], R34 ;  /* 0x000150220100b387 */ /* 0x0003e20000100a00 */
[----:B------:R-:W-:-:S02]  /*0e00*/  @!P2 IADD3.X R21, PT, PT, R2, R21, RZ, P1, !PT ;  /* 0x000000150215a210 */ /* 0x000fc40000ffe4ff */
[----:B------:R-:W-:-:S04]  /*0e10*/  @P4 LOP3.LUT R31, R31, 0x100000, RZ, 0xfc, !PT ;  /* 0x001000001f1f4812 */ /* 0x000fc800078efcff */
[----:B------:R-:W-:Y:S02]  /*0e20*/  LOP3.LUT R31, R31, 0xfff7ffff, RZ, 0xc0, !PT ;  /* 0xfff7ffff1f1f7812 */ /* 0x000fe400078ec0ff */
[----:B-1----:R-:W-:Y:S02]  /*0e30*/  IADD3 R35, PT, PT, R0, 0x70, RZ ;  /* 0x0000007000237810 */ /* 0x002fe40007ffe0ff */
[----:B0-----:R-:W-:Y:S02]  /*0e40*/  @!P2 IADD3 R18, P1, PT, R3, R18, RZ ;  /* 0x000000120312a210 */ /* 0x001fe40007f3e0ff */
[----:B------:R-:W-:Y:S02]  /*0e50*/  SHF.R.S32.HI R32, RZ, 0x1f, R35 ;  /* 0x0000001fff207819 */ /* 0x000fe40000011423 */
[----:B------:R-:W-:Y:S02]  /*0e60*/  @!P2 IADD3.X R19, PT, PT, R2, R19, RZ, P1, !PT ;  /* 0x000000130213a210 */ /* 0x000fe40000ffe4ff */
[----:B------:R-:W-:-:S02]  /*0e70*/  ISETP.GE.U32.AND P1, PT, R35, UR16, PT ;  /* 0x0000001023007c0c */ /* 0x000fc4000bf26070 */
[----:B------:R-:W-:Y:S02]  /*0e80*/  @P2 LOP3.LUT R31, R31, 0x80000, RZ, 0xfc, !PT ;  /* 0x000800001f1f2812 */ /* 0x000fe400078efcff */
[----:B------:R-:W-:-:S13]  /*0e90*/  ISETP.GE.AND.EX P2, PT, R32, UR17, PT, P1 ;  /* 0x0000001120007c0c */ /* 0x000fda000bf46310 */
[----:B------:R-:W0:Y:S08]  /*0ea0*/  @!P2 LDC.64 R4, c[0x0][0x3f8] ;  /* 0x0000fe00ff04ab82 */ /* 0x000e300000000a00 */
[----:B------:R-:W1:Y:S01]  /*0eb0*/  @!P2 LDC.64 R2, c[0x0][0x3a0] ;  /* 0x0000e800ff02ab82 */ /* 0x000e620000000a00 */
[----:B------:R-:W-:Y:S01]  /*0ec0*/  @!P2 MOV R33, R25 ;  /* 0x000000190021a202 */ /* 0x000fe20000000f00 */
[----:B0-----:R-:W-:Y:S01]  /*0ed0*/  @!P2 IMAD R34, R32, R4, RZ ;  /* 0x000000042022a224 */ /* 0x001fe200078e02ff */
[----:B------:R-:W-:-:S03]  /*0ee0*/  @!P2 MOV R32, R6 ;  /* 0x000000060020a202 */ /* 0x000fc60000000f00 */
[C---:B------:R-:W-:Y:S02]  /*0ef0*/  @!P2 IMAD R34, R35.reuse, R5, R34 ;  /* 0x000000052322a224 */ /* 0x040fe400078e0222 */
[----:B------:R-:W-:Y:S01]  /*0f00*/  @!P2 IMAD.WIDE.U32 R4, R35, R4, R32 ;  /* 0x000000042304a225 */ /* 0x000fe200078e0020 */
[----:B------:R1:W-:Y:S04]  /*0f10*/  @!P3 STL.64 [R1+0x160], R36 ;  /* 0x000160240100b387 */ /* 0x0003e80000100a00 */
[----:B------:R-:W-:Y:S02]  /*0f20*/  @!P2 IADD3 R34, PT, PT, R5, R34, RZ ;  /* 0x000000220522a210 */ /* 0x000fe40007ffe0ff */
[C---:B------:R-:W-:Y:S02]  /*0f30*/  @!P2 SHF.L.U32 R5, R4.reuse, 0x1, RZ ;  /* 0x000000010405a819 */ /* 0x040fe400000006ff */
[----:B------:R-:W-:-:S02]  /*0f40*/  @!P2 SHF.L.U64.HI R4, R4, 0x1, R34 ;  /* 0x000000010404a819 */ /* 0x000fc40000010222 */
[----:B-1----:R-:W-:-:S04]  /*0f50*/  @!P2 IADD3 R36, P1, PT, R5, R2, RZ ;  /* 0x000000020524a210 */ /* 0x002fc80007f3e0ff */
[----:B------:R-:W-:Y:S02]  /*0f60*/  @!P2 IADD3.X R37, PT, PT, R4, R3, RZ, P1, !PT ;  /* 0x000000030425a210 */ /* 0x000fe40000ffe4ff */
[----:B------:R-:W0:Y:S01]  /*0f70*/  @!P2 LDC.64 R2, c[0x0][0x398] ;  /* 0x0000e600ff02ab82 */ /* 0x000e220000000a00 */
[----:B------:R0:W-:Y:S01]  /*0f80*/  STL.64 [R1+0x500], R12 ;  /* 0x0005000c01007387 */ /* 0x0001e20000100a00 */
[----:B------:R-:W-:Y:S02]  /*0f90*/  IADD3 R34, PT, PT, R0, 0x80, RZ ;  /* 0x0000008000227810 */ /* 0x000fe40007ffe0ff */
[----:B------:R-:W-:Y:S02]  /*0fa0*/  LOP3.LUT R31, R31, 0xfffbffff, RZ, 0xc0, !PT ;  /* 0xfffbffff1f1f7812 */ /* 0x000fe400078ec0ff */
[----:B------:R-:W-:Y:S01]  /*0fb0*/  SHF.R.S32.HI R32, RZ, 0x1f, R34 ;  /* 0x0000001fff207819 */ /* 0x000fe20000011422 */
[----:B------:R-:W-:Y:S01]  /*0fc0*/  @!P2 STL.64 [R1+0x148], R36 ;  /* 0x000148240100a387 */ /* 0x000fe20000100a00 */
[----:B------:R-:W-:-:S02]  /*0fd0*/  @P2 LOP3.LUT R31, R31, 0x40000, RZ, 0xfc, !PT ;  /* 0x000400001f1f2812 */ /* 0x000fc400078efcff */
[----:B0-----:R-:W-:-:S04]  /*0fe0*/  @!P2 IADD3 R12, P1, PT, R5, R2, RZ ;  /* 0x00000002050ca210 */ /* 0x001fc80007f3e0ff */
[----:B------:R-:W-:Y:S02]  /*0ff0*/  @!P2 IADD3.X R13, PT, PT, R4, R3, RZ, P1, !PT ;  /* 0x00000003040da210 */ /* 0x000fe40000ffe4ff */
[----:B------:R-:W-:-:S03]  /*1000*/  ISETP.GE.U32.AND P1, PT, R34, UR16, PT ;  /* 0x0000001022007c0c */ /* 0x000fc6000bf26070 */
[----:B------:R0:W-:Y:S01]  /*1010*/  @!P2 STL.64 [R1+0x310], R12 ;  /* 0x0003100c0100a387 */ /* 0x0001e20000100a00 */
[----:B------:R-:W-:-:S13]  /*1020*/  ISETP.GE.AND.EX P2, PT, R32, UR17, PT, P1 ;  /* 0x0000001120007c0c */ /* 0x000fda000bf46310 */
[----:B------:R-:W1:Y:S01]  /*1030*/  @!P2 LDC.64 R2, c[0x0][0x3f8] ;  /* 0x0000fe00ff02ab82 */ /* 0x000e620000000a00 */
[----:B------:R-:W-:-:S07]  /*1040*/  @!P2 MOV R33, R25 ;  /* 0x000000190021a202 */ /* 0x000fce0000000f00 */
[----:B------:R-:W0:Y:S01]  /*1050*/  @!P2 LDC.64 R4, c[0x0][0x3a0] ;  /* 0x0000e800ff04ab82 */ /* 0x000e220000000a00 */
[----:B-1----:R-:W-:-:S04]  /*1060*/  @!P2 IMAD R32, R32, R2, RZ ;  /* 0x000000022020a224 */ /* 0x002fc800078e02ff */
[----:B------:R-:W-:Y:S01]  /*1070*/  @!P2 IMAD R3, R34, R3, R32 ;  /* 0x000000032203a224 */ /* 0x000fe200078e0220 */
[----:B------:R-:W-:-:S05]  /*1080*/  @!P2 MOV R32, R6 ;  /* 0x000000060020a202 */ /* 0x000fca0000000f00 */
[----:B------:R-:W-:-:S05]  /*1090*/  @!P2 IMAD.WIDE.U32 R32, R34, R2, R32 ;  /* 0x000000022220a225 */ /* 0x000fca00078e0020 */
[----:B------:R-:W-:Y:S02]  /*10a0*/  @!P2 IADD3 R3, PT, PT, R33, R3, RZ ;  /* 0x000000032103a210 */ /* 0x000fe40007ffe0ff */
[C---:B------:R-:W-:Y:S02]  /*10b0*/  @!P2 SHF.L.U32 R33, R32.reuse, 0x1, RZ ;  /* 0x000000012021a819 */ /* 0x040fe400000006ff */
[----:B------:R-:W-:Y:S02]  /*10c0*/  @!P2 SHF.L.U64.HI R32, R32, 0x1, R3 ;  /* 0x000000012020a819 */ /* 0x000fe40000010203 */
[----:B------:R-:W1:Y:S01]  /*10d0*/  @!P2 LDC.64 R2, c[0x0][0x398] ;  /* 0x0000e600ff02ab82 */ /* 0x000e620000000a00 */
[----:B0-----:R-:W-:-:S04]  /*10e0*/  @!P2 IADD3 R12, P1, PT, R33, R4, RZ ;  /* 0x00000004210ca210 */ /* 0x001fc80007f3e0ff */
[----:B------:R-:W-:Y:S02]  /*10f0*/  @!P2 IADD3.X R13, PT, PT, R32, R5, RZ, P1, !PT ;  /* 0x00000005200da210 */ /* 0x000fe40000ffe4ff */
[----:B------:R-:W-:-:S03]  /*1100*/  IADD3 R34, PT, PT, R0, 0x90, RZ ;  /* 0x0000009000227810 */ /* 0x000fc60007ffe0ff */
[----:B------:R1:W-:Y:S01]  /*1110*/  @!P2 STL.64 [R1+0x308], R12 ;  /* 0x0003080c0100a387 */ /* 0x0003e20000100a00 */
[----:B------:R-:W-:-:S04]  /*1120*/  LOP3.LUT R31, R31, 0xfffdffff, RZ, 0xc0, !PT ;  /* 0xfffdffff1f1f7812 */ /* 0x000fc800078ec0ff */
[----:B------:R-:W-:Y:S02]  /*1130*/  @P2 LOP3.LUT R31, R31, 0x20000, RZ, 0xfc, !PT ;  /* 0x000200001f1f2812 */ /* 0x000fe400078efcff */
[----:B-1----:R-:W-:-:S04]  /*1140*/  @!P2 IADD3 R12, P1, PT, R33, R2, RZ ;  /* 0x00000002210ca210 */ /* 0x002fc80007f3e0ff */
[----:B------:R-:W-:Y:S02]  /*1150*/  @!P2 IADD3.X R13, PT, PT, R32, R3, RZ, P1, !PT ;  /* 0x00000003200da210 */ /* 0x000fe40000ffe4ff */
[----:B------:R-:W-:Y:S02]  /*1160*/  SHF.R.S32.HI R32, RZ, 0x1f, R34 ;  /* 0x0000001fff207819 */ /* 0x000fe40000011422 */
[----:B------:R-:W-:Y:S01]  /*1170*/  ISETP.GE.U32.AND P1, PT, R34, UR16, PT ;  /* 0x0000001022007c0c */ /* 0x000fe2000bf26070 */
[----:B------:R0:W-:Y:S03]  /*1180*/  @!P2 STL.64 [R1+0x300], R12 ;  /* 0x0003000c0100a387 */ /* 0x0001e60000100a00 */
        /* <DEDUP_REMOVED lines=24> */
[----:B------:R-:W1:Y:S08]  /*1310*/  @!P2 LDC.64 R4, c[0x0][0x3f8] ;  /* 0x0000fe00ff04ab82 */ /* 0x000e700000000a00 */
[----:B------:R-:W0:Y:S01]  /*1320*/  @!P2 LDC.64 R2, c[0x0][0x3a0] ;  /* 0x0000e800ff02ab82 */ /* 0x000e220000000a00 */
[----:B------:R-:W-:Y:S01]  /*1330*/  @!P2 MOV R33, R25 ;  /* 0x000000190021a202 */ /* 0x000fe20000000f00 */
[----:B-1----:R-:W-:Y:S01]  /*1340*/  @!P2 IMAD R34, R32, R4, RZ ;  /* 0x000000042022a224 */ /* 0x002fe200078e02ff */
[----:B------:R-:W-:-:S03]  /*1350*/  @!P2 MOV R32, R6 ;  /* 0x000000060020a202 */ /* 0x000fc60000000f00 */
[C---:B------:R-:W-:Y:S02]  /*1360*/  @!P2 IMAD R34, R35.reuse, R5, R34 ;  /* 0x000000052322a224 */ /* 0x040fe400078e0222 */
[----:B------:R-:W-:-:S05]  /*1370*/  @!P2 IMAD.WIDE.U32 R4, R35, R4, R32 ;  /* 0x000000042304a225 */ /* 0x000fca00078e0020 */
[----:B------:R-:W-:Y:S02]  /*1380*/  @!P2 IADD3 R34, PT, PT, R5, R34, RZ ;  /* 0x000000220522a210 */ /* 0x000fe40007ffe0ff */
[C---:B------:R-:W-:Y:S02]  /*1390*/  @!P2 SHF.L.U32 R5, R4.reuse, 0x1, RZ ;  /* 0x000000010405a819 */ /* 0x040fe400000006ff */
[----:B------:R-:W-:Y:S02]  /*13a0*/  @!P2 SHF.L.U64.HI R4, R4, 0x1, R34 ;  /* 0x000000010404a819 */ /* 0x000fe40000010222 */
[----:B0-----:R-:W-:-:S04]  /*13b0*/  @!P2 IADD3 R12, P1, PT, R5, R2, RZ ;  /* 0x00000002050ca210 */ /* 0x001fc80007f3e0ff */
[----:B------:R-:W-:Y:S02]  /*13c0*/  @!P2 IADD3.X R13, PT, PT, R4, R3, RZ, P1, !PT ;  /* 0x00000003040da210 */ /* 0x000fe40000ffe4ff */
[----:B------:R-:W0:Y:S03]  /*13d0*/  @!P2 LDC.64 R2, c[0x0][0x398] ;  /* 0x0000e600ff02ab82 */ /* 0x000e260000000a00 */
[----:B------:R0:W-:Y:S01]  /*13e0*/  @!P2 STL.64 [R1+0x2d8], R12 ;  /* 0x0002d80c0100a387 */ /* 0x0001e20000100a00 */
[----:B------:R-:W-:Y:S02]  /*13f0*/  IADD3 R35, PT, PT, R0, 0xb0, RZ ;  /* 0x000000b000237810 */ /* 0x000fe40007ffe0ff */
[----:B------:R-:W-:Y:S02]  /*1400*/  LOP3.LUT R31, R31, 0xffff7fff, RZ, 0xc0, !PT ;  /* 0xffff7fff1f1f7812 */ /* 0x000fe400078ec0ff */
[----:B------:R-:W-:-:S02]  /*1410*/  SHF.R.S32.HI R32, RZ, 0x1f, R35 ;  /* 0x0000001fff207819 */ /* 0x000fc40000011423 */
[----:B------:R-:W-:Y:S02]  /*1420*/  @P2 LOP3.LUT R31, R31, 0x8000, RZ, 0xfc, !PT ;  /* 0x000080001f1f2812 */ /* 0x000fe400078efcff */
[----:B0-----:R-:W-:-:S04]  /*1430*/  @!P2 IADD3 R12, P1, PT, R5, R2, RZ ;  /* 0x00000002050ca210 */ /* 0x001fc80007f3e0ff */
[----:B------:R-:W-:Y:S02]  /*1440*/  @!P2 IADD3.X R13, PT, PT, R4, R3, RZ, P1, !PT ;  /* 0x00000003040da210 */ /* 0x000fe40000ffe4ff */
[----:B------:R-:W-:-:S03]  /*1450*/  ISETP.GE.U32.AND P1, PT, R35, UR16, PT ;  /* 0x0000001023007c0c */ /* 0x000fc6000bf26070 */
[----:B------:R0:W-:Y:S01]  /*1460*/  @!P2 STL.64 [R1+0x2e0], R12 ;  /* 0x0002e00c0100a387 */ /* 0x0001e20000100a00 */
        /* <DEDUP_REMOVED lines=62> */
[----:B------:R-:W-:-:S04]  /*1850*/  LOP3.LUT R31, R31, 0xffffefff, RZ, 0xc0, !PT ;  /* 0xffffefff1f1f7812 */ /* 0x000fc800078ec0ff */
[----:B------:R-:W-:Y:S02]  /*1860*/  @P2 LOP3.LUT R31, R31, 0x1000, RZ, 0xfc, !PT ;  /* 0x000010001f1f2812 */ /* 0x000fe400078efcff */
[----:B0-----:R-:W-:-:S04]  /*1870*/  @!P2 IADD3 R12, P1, PT, R5, R2, RZ ;  /* 0x00000002050ca210 */ /* 0x001fc80007f3e0ff */
[----:B------:R-:W-:Y:S02]  /*1880*/  @!P2 IADD3.X R13, PT, PT, R4, R3, RZ, P1, !PT ;  /* 0x00000003040da210 */ /* 0x000fe40000ffe4ff */
[----:B------:R-:W-:Y:S02]  /*1890*/  SHF.R.S32.HI R4, RZ, 0x1f, R32 ;  /* 0x0000001fff047819 */ /* 0x000fe40000011420 */
[----:B------:R-:W-:Y:S01]  /*18a0*/  ISETP.GE.U32.AND P1, PT, R32, UR16, PT ;  /* 0x0000001020007c0c */ /* 0x000fe2000bf26070 */
[----:B------:R0:W-:Y:S03]  /*18b0*/  @!P2 STL.64 [R1+0x2c0], R12 ;  /* 0x0002c00c0100a387 */ /* 0x0001e60000100a00 */
[----:B------:R-:W-:-:S13]  /*18c0*/  ISETP.GE.AND.EX P2, PT, R4, UR17, PT, P1 ;  /* 0x0000001104007c0c */ /* 0x000fda000bf46310 */
[----:B------:R-:W1:Y:S01]  /*18d0*/  @!P2 LDC.64 R2, c[0x0][0x3f8] ;  /* 0x0000fe00ff02ab82 */ /* 0x000e620000000a00 */
[----:B------:R-:W-:-:S07]  /*18e0*/  @!P2 MOV R5, R25 ;  /* 0x000000190005a202 */ /* 0x000fce0000000f00 */
[----:B------:R-:W2:Y:S01]  /*18f0*/  @!P2 LDC.64 R36, c[0x0][0x3a0] ;  /* 0x0000e800ff24ab82 */ /* 0x000ea20000000a00 */
[----:B-1----:R-:W-:-:S04]  /*1900*/  @!P2 IMAD R4, R4, R2, RZ ;  /* 0x000000020404a224 */ /* 0x002fc800078e02ff */
[----:B------:R-:W-:Y:S01]  /*1910*/  @!P2 IMAD R3, R32, R3, R4 ;  /* 0x000000032003a224 */ /* 0x000fe200078e0204 */
[----:B------:R-:W-:-:S05]  /*1920*/  @!P2 MOV R4, R6 ;  /* 0x000000060004a202 */ /* 0x000fca0000000f00 */
[----:B------:R-:W-:-:S05]  /*1930*/  @!P2 IMAD.WIDE.U32 R4, R32, R2, R4 ;  /* 0x000000022004a225 */ /* 0x000fca00078e0004 */
[----:B------:R-:W-:Y:S02]  /*1940*/  @!P2 IADD3 R3, PT, PT, R5, R3, RZ ;  /* 0x000000030503a210 */ /* 0x000fe40007ffe0ff */
[C---:B------:R-:W-:Y:S02]  /*1950*/  @!P2 SHF.L.U32 R5, R4.reuse, 0x1, RZ ;  /* 0x000000010405a819 */ /* 0x040fe400000006ff */
[----:B------:R-:W-:Y:S02]  /*1960*/  @!P2 SHF.L.U64.HI R4, R4, 0x1, R3 ;  /* 0x000000010404a819 */ /* 0x000fe40000010203 */
[----:B------:R-:W0:Y:S01]  /*1970*/  @!P2 LDC.64 R2, c[0x0][0x398] ;  /* 0x0000e600ff02ab82 */ /* 0x000e220000000a00 */
[----:B--2---:R-:W-:-:S04]  /*1980*/  @!P2 IADD3 R36, P1, PT, R5, R36, RZ ;  /* 0x000000240524a210 */ /* 0x004fc80007f3e0ff */
[----:B------:R-:W-:Y:S02]  /*1990*/  @!P2 IADD3.X R37, PT, PT, R4, R37, RZ, P1, !PT ;  /* 0x000000250425a210 */ /* 0x000fe40000ffe4ff */
[----:B------:R-:W-:Y:S02]  /*19a0*/  IADD3 R35, PT, PT, R0, 0xf0, RZ ;  /* 0x000000f000237810 */ /* 0x000fe40007ffe0ff */
[----:B------:R-:W-:Y:S02]  /*19b0*/  LOP3.LUT R31, R31, 0xfffff7ff, RZ, 0xc0, !PT ;  /* 0xfffff7ff1f1f7812 */ /* 0x000fe400078ec0ff */
[----:B------:R-:W-:Y:S02]  /*19c0*/  SHF.R.S32.HI R32, RZ, 0x1f, R35 ;  /* 0x0000001fff207819 */ /* 0x000fe40000011423 */
        /* <DEDUP_REMOVED lines=78> */
[----:B-1----:R-:W-:-:S04]  /*1eb0*/  @!P2 IMAD R32, R32, R2, RZ ;  /* 0x000000022020a224 */ /* 0x002fc800078e02ff */
[----:B------:R-:W-:Y:S01]  /*1ec0*/  @!P2 IMAD R3, R34, R3, R32 ;  /* 0x000000032203a224 */ /* 0x000fe200078e0220 */
[----:B------:R-:W-:-:S05]  /*1ed0*/  @!P2 MOV R32, R6 ;  /* 0x000000060020a202 */ /* 0x000fca0000000f00 */
[----:B------:R-:W-:-:S05]  /*1ee0*/  @!P2 IMAD.WIDE.U32 R32, R34, R2, R32 ;  /* 0x000000022220a225 */ /* 0x000fca00078e0020 */
[----:B------:R-:W-:Y:S02]  /*1ef0*/  @!P2 IADD3 R3, PT, PT, R33, R3, RZ ;  /* 0x000000032103a210 */ /* 0x000fe40007ffe0ff */
[C---:B------:R-:W-:Y:S02]  /*1f00*/  @!P2 SHF.L.U32 R2, R32.reuse, 0x1, RZ ;  /* 0x000000012002a819 */ /* 0x040fe400000006ff */
[----:B------:R-:W-:Y:S02]  /*1f10*/  @!P2 SHF.L.U64.HI R32, R32, 0x1, R3 ;  /* 0x000000012020a819 */ /* 0x000fe40000010203 */
[----:B0-----:R-:W-:-:S04]  /*1f20*/  @!P2 IADD3 R12, P1, PT, R2, R4, RZ ;  /* 0x00000004020ca210 */ /* 0x001fc80007f3e0ff */
[----:B------:R-:W-:Y:S02]  /*1f30*/  @!P2 IADD3.X R13, PT, PT, R32, R5, RZ, P1, !PT ;  /* 0x00000005200da210 */ /* 0x000fe40000ffe4ff */
[----:B------:R-:W0:Y:S01]  /*1f40*/  @!P2 LDC.64 R4, c[0x0][0x398] ;  /* 0x0000e600ff04ab82 */ /* 0x000e220000000a00 */
[----:B------:R-:W-:Y:S02]  /*1f50*/  IADD3 R34, PT, PT, R0, 0x130, RZ ;  /* 0x0000013000227810 */ /* 0x000fe40007ffe0ff */
[----:B------:R-:W-:Y:S01]  /*1f60*/  LOP3.LUT R31, R31, 0xffffff7f, RZ, 0xc0, !PT ;  /* 0xffffff7f1f1f7812 */ /* 0x000fe200078ec0ff */
[----:B------:R-:W-:Y:S03]  /*1f70*/  @!P2 STL.64 [R1+0x120], R12 ;  /* 0x0001200c0100a387 */ /* 0x000fe60000100a00 */
[----:B------:R-:W-:Y:S02]  /*1f80*/  @P2 LOP3.LUT R31, R31, 0x80, RZ, 0xfc, !PT ;  /* 0x000000801f1f2812 */ /* 0x000fe400078efcff */
[----:B0-----:R-:W-:-:S04]  /*1f90*/  @!P2 IADD3 R2, P1, PT, R2, R4, RZ ;  /* 0x000000040202a210 */ /* 0x001fc80007f3e0ff */
[----:B------:R-:W-:Y:S02]  /*1fa0*/  @!P2 IADD3.X R3, PT, PT, R32, R5, RZ, P1, !PT ;  /* 0x000000052003a210 */ /* 0x000fe40000ffe4ff */
[----:B------:R-:W-:Y:S02]  /*1fb0*/  SHF.R.S32.HI R32, RZ, 0x1f, R34 ;  /* 0x0000001fff207819 */ /* 0x000fe40000011422 */
[----:B------:R-:W-:Y:S01]  /*1fc0*/  ISETP.GE.U32.AND P1, PT, R34, UR16, PT ;  /* 0x0000001022007c0c */ /* 0x000fe2000bf26070 */
[----:B------:R0:W-:Y:S03]  /*1fd0*/  @!P2 STL.64 [R1+0x2a0], R2 ;  /* 0x0002a0020100a387 */ /* 0x0001e60000100a00 */
[----:B------:R-:W-:-:S13]  /*1fe0*/  ISETP.GE.AND.EX P2, PT, R32, UR17, PT, P1 ;  /* 0x0000001120007c0c */ /* 0x000fda000bf46310 */
[----:B0-----:R-:W0:Y:S08]  /*1ff0*/  @!P2 LDC.64 R2, c[0x0][0x3f8] ;  /* 0x0000fe00ff02ab82 */ /* 0x001e300000000a00 */
[----:B------:R-:W1:Y:S01]  /*2000*/  @!P2 LDC.64 R4, c[0x0][0x3a0] ;  /* 0x0000e800ff04ab82 */ /* 0x000e620000000a00 */
[----:B------:R-:W-:Y:S01]  /*2010*/  @!P2 MOV R33, R25 ;  /* 0x000000190021a202 */ /* 0x000fe20000000f00 */
[----:B0-----:R-:W-:-:S04]  /*2020*/  @!P2 IMAD R32, R32, R2, RZ ;  /* 0x000000022020a224 */ /* 0x001fc800078e02ff */
[----:B------:R-:W-:Y:S01]  /*2030*/  @!P2 IMAD R3, R34, R3, R32 ;  /* 0x000000032203a224 */ /* 0x000fe200078e0220 */
[----:B------:R-:W-:-:S05]  /*2040*/  @!P2 MOV R32, R6 ;  /* 0x000000060020a202 */ /* 0x000fca0000000f00 */
[----:B------:R-:W-:-:S05]  /*2050*/  @!P2 IMAD.WIDE.U32 R32, R34, R2, R32 ;  /* 0x000000022220a225 */ /* 0x000fca00078e0020 */
[----:B------:R-:W-:Y:S02]  /*2060*/  @!P2 IADD3 R3, PT, PT, R33, R3, RZ ;  /* 0x000000032103a210 */ /* 0x000fe40007ffe0ff */
[C---:B------:R-:W-:Y:S02]  /*2070*/  @!P2 SHF.L.U32 R2, R32.reuse, 0x1, RZ ;  /* 0x000000012002a819 */ /* 0x040fe400000006ff */
[----:B------:R-:W-:Y:S02]  /*2080*/  @!P2 SHF.L.U64.HI R32, R32, 0x1, R3 ;  /* 0x000000012020a819 */ /* 0x000fe40000010203 */
[----:B-1----:R-:W-:-:S04]  /*2090*/  @!P2 IADD3 R12, P1, PT, R2, R4, RZ ;  /* 0x00000004020ca210 */ /* 0x002fc80007f3e0ff */
        /* <DEDUP_REMOVED lines=58> */
[----:B0-----:R-:W0:Y:S01]  /*2440*/  @!P2 LDC.64 R2, c[0x0][0x3f8] ;  /* 0x0000fe00ff02ab82 */ /* 0x001e220000000a00 */
[----:B------:R-:W-:-:S07]  /*2450*/  @!P2 MOV R33, R25 ;  /* 0x000000190021a202 */ /* 0x000fce0000000f00 */
[----:B------:R-:W1:Y:S01]  /*2460*/  @!P2 LDC.64 R4, c[0x0][0x3a0] ;  /* 0x0000e800ff04ab82 */ /* 0x000e620000000a00 */
[----:B0-----:R-:W-:-:S04]  /*2470*/  @!P2 IMAD R32, R32, R2, RZ ;  /* 0x000000022020a224 */ /* 0x001fc800078e02ff */
[----:B------:R-:W-:Y:S01]  /*2480*/  @!P2 IMAD R3, R34, R3, R32 ;  /* 0x000000032203a224 */ /* 0x000fe200078e0220 */
[----:B------:R-:W-:-:S05]  /*2490*/  @!P2 MOV R32, R6 ;  /* 0x000000060020a202 */ /* 0x000fca0000000f00 */
[----:B------:R-:W-:-:S05]  /*24a0*/  @!P2 IMAD.WIDE.U32 R32, R34, R2, R32 ;  /* 0x000000022220a225 */ /* 0x000fca00078e0020 */
[----:B------:R-:W-:Y:S02]  /*24b0*/  @!P2 IADD3 R3, PT, PT, R33, R3, RZ ;  /* 0x000000032103a210 */ /* 0x000fe40007ffe0ff */
[C---:B------:R-:W-:Y:S02]  /*24c0*/  @!P2 SHF.L.U32 R33, R32.reuse, 0x1, RZ ;  /* 0x000000012021a819 */ /* 0x040fe400000006ff */
[----:B------:R-:W-:Y:S02]  /*24d0*/  @!P2 SHF.L.U64.HI R32, R32, 0x1, R3 ;  /* 0x000000012020a819 */ /* 0x000fe40000010203 */
[----:B------:R-:W0:Y:S01]  /*24e0*/  @!P2 LDC.64 R2, c[0x0][0x398] ;  /* 0x0000e600ff02ab82 */ /* 0x000e220000000a00 */
[----:B-1----:R-:W-:-:S04]  /*24f0*/  @!P2 IADD3 R12, P1, PT, R33, R4, RZ ;  /* 0x00000004210ca210 */ /* 0x002fc80007f3e0ff */
[----:B------:R-:W-:Y:S02]  /*2500*/  @!P2 IADD3.X R13, PT, PT, R32, R5, RZ, P1, !PT ;  /* 0x00000005200da210 */ /* 0x000fe40000ffe4ff */
[----:B------:R-:W-:-:S03]  /*2510*/  IADD3 R34, PT, PT, R0, 0x170, RZ ;  /* 0x0000017000227810 */ /* 0x000fc60007ffe0ff */
[----:B------:R0:W-:Y:S01]  /*2520*/  @!P2 STL.64 [R1+0x258], R12 ;  /* 0x0002580c0100a387 */ /* 0x0001e20000100a00 */
        /* <DEDUP_REMOVED lines=68> */
[----:B------:R0:W-:Y:S02]  /*2970*/  @!P2 STL.64 [R1+0x210], R12 ;  /* 0x0002100c0100a387 */ /* 0x0001e40000100a00 */
[----:B------:R-:W-:Y:S02]  /*2980*/  SHF.R.S32.HI R32, RZ, 0x1f, R35 ;  /* 0x0000001fff207819 */ /* 0x000fe40000011423 */
[----:B0-----:R-:W-:-:S04]  /*2990*/  @!P2 IADD3 R12, P1, PT, R5, R2, RZ ;  /* 0x00000002050ca210 */ /* 0x001fc80007f3e0ff */
[----:B------:R-:W-:Y:S02]  /*29a0*/  @!P2 IADD3.X R13, PT, PT, R4, R3, RZ, P1, !PT ;  /* 0x00000003040da210 */ /* 0x000fe40000ffe4ff */
[----:B------:R-:W-:-:S04]  /*29b0*/  ISETP.GE.U32.AND P1, PT, R35, UR16, PT ;  /* 0x0000001023007c0c */ /* 0x000fc8000bf26070 */
[----:B------:R-:W-:-:S13]  /*29c0*/  ISETP.GE.AND.EX P1, PT, R32, UR17, PT, P1 ;  /* 0x0000001120007c0c */ /* 0x000fda000bf26310 */
[----:B------:R-:W0:Y:S08]  /*29d0*/  @!P1 LDC.64 R4, c[0x0][0x3f8] ;  /* 0x0000fe00ff049b82 */ /* 0x000e300000000a00 */
[----:B------:R-:W1:Y:S01]  /*29e0*/  @!P1 LDC.64 R2, c[0x0][0x3a0] ;  /* 0x0000e800ff029b82 */ /* 0x000e620000000a00 */
[----:B------:R-:W-:Y:S02]  /*29f0*/  @!P1 MOV R33, R25 ;  /* 0x0000001900219202 */ /* 0x000fe40000000f00 */
[----:B------:R-:W-:Y:S01]  /*2a00*/  LOP3.LUT R31, R31, 0xfffffffe, RZ, 0xc0, !PT ;  /* 0xfffffffe1f1f7812 */ /* 0x000fe200078ec0ff */
[----:B0-----:R-:W-:Y:S01]  /*2a10*/  @!P1 IMAD R34, R32, R4, RZ ;  /* 0x0000000420229224 */ /* 0x001fe200078e02ff */
[----:B------:R-:W-:-:S03]  /*2a20*/  @!P1 MOV R32, R6 ;  /* 0x0000000600209202 */ /* 0x000fc60000000f00 */
[C---:B------:R-:W-:Y:S02]  /*2a30*/  @!P1 IMAD R34, R35.reuse, R5, R34 ;  /* 0x0000000523229224 */ /* 0x040fe400078e0222 */
[----:B------:R-:W-:Y:S01]  /*2a40*/  @!P1 IMAD.WIDE.U32 R4, R35, R4, R32 ;  /* 0x0000000423049225 */ /* 0x000fe200078e0020 */
[----:B------:R-:W-:-:S04]  /*2a50*/  @P2 LOP3.LUT R31, R31, 0x1, RZ, 0xfc, !PT ;  /* 0x000000011f1f2812 */ /* 0x000fc800078efcff */
[----:B------:R-:W-:Y:S02]  /*2a60*/  @!P1 IADD3 R34, PT, PT, R5, R34, RZ ;  /* 0x0000002205229210 */ /* 0x000fe40007ffe0ff */
[C---:B------:R-:W-:Y:S01]  /*2a70*/  @!P1 SHF.L.U32 R5, R4.reuse, 0x1, RZ ;  /* 0x0000000104059819 */ /* 0x040fe200000006ff */
[----:B------:R1:W-:Y:S01]  /*2a80*/  @!P2 STL.64 [R1+0x218], R12 ;  /* 0x0002180c0100a387 */ /* 0x0003e20000100a00 */
[----:B------:R-:W-:Y:S02]  /*2a90*/  @!P1 SHF.L.U64.HI R4, R4, 0x1, R34 ;  /* 0x0000000104049819 */ /* 0x000fe40000010222 */
[----:B-1----:R-:W-:-:S04]  /*2aa0*/  @!P1 IADD3 R12, P2, PT, R5, R2, RZ ;  /* 0x00000002050c9210 */ /* 0x002fc80007f5e0ff */
        /* <DEDUP_REMOVED lines=96> */
[----:B------:R-:W-:-:S04]  /*30b0*/  LOP3.LUT R31, R31, 0x7fffffff, RZ, 0xc0, !PT ;  /* 0x7fffffff1f1f7812 */ /* 0x000fc800078ec0ff */
[----:B------:R-:W-:Y:S01]  /*30c0*/  @P1 LOP3.LUT R31, R31, 0x80000000, RZ, 0xfc, !PT ;  /* 0x800000001f1f1812 */ /* 0x000fe200078efcff */
[----:B0-----:R-:W-:Y:S01]  /*30d0*/  @!P6 IMAD R34, R32, R4, RZ ;  /* 0x000000042022e224 */ /* 0x001fe200078e02ff */
[----:B------:R-:W-:-:S03]  /*30e0*/  @!P6 MOV R32, R6 ;  /* 0x000000060020e202 */ /* 0x000fc60000000f00 */
[C---:B------:R-:W-:Y:S02]  /*30f0*/  @!P6 IMAD R34, R35.reuse, R5, R34 ;  /* 0x000000052322e224 */ /* 0x040fe400078e0222 */
[----:B------:R-:W-:Y:S01]  /*3100*/  @!P6 IMAD.WIDE.U32 R4, R35, R4, R32 ;  /* 0x000000042304e225 */ /* 0x000fe200078e0020 */
[C---:B------:R-:W-:Y:S02]  /*3110*/  LOP3.LUT P1, RZ, R31.reuse, 0x1000000, RZ, 0xc0, !PT ;  /* 0x010000001fff7812 */ /* 0x040fe4000782c0ff */
[----:B------:R-:W-:Y:S02]  /*3120*/  LOP3.LUT R31, R31, 0xbfffffff, RZ, 0xc0, !PT ;  /* 0xbfffffff1f1f7812 */ /* 0x000fe400078ec0ff */
[----:B------:R-:W-:Y:S02]  /*3130*/  @!P6 IADD3 R34, PT, PT, R5, R34, RZ ;  /* 0x000000220522e210 */ /* 0x000fe40007ffe0ff */
[----:B------:R-:W-:Y:S01]  /*3140*/  @!P6 SHF.L.U32 R5, R4, 0x1, RZ ;  /* 0x000000010405e819 */ /* 0x000fe200000006ff */
[----:B------:R1:W-:Y:S01]  /*3150*/  @!P5 STL.64 [R1+0x1c0], R12 ;  /* 0x0001c00c0100d387 */ /* 0x0003e20000100a00 */
[----:B------:R-:W-:-:S02]  /*3160*/  @P2 LOP3.LUT R31, R31, 0x40000000, RZ, 0xfc, !PT ;  /* 0x400000001f1f2812 */ /* 0x000fc400078efcff */
[----:B------:R-:W-:Y:S02]  /*3170*/  @!P6 SHF.L.U64.HI R4, R4, 0x1, R34 ;  /* 0x000000010404e819 */ /* 0x000fe40000010222 */
[----:B-1----:R-:W-:-:S04]  /*3180*/  @!P6 IADD3 R12, P2, PT, R5, R2, RZ ;  /* 0x00000002050ce210 */ /* 0x002fc80007f5e0ff */
[----:B------:R-:W-:Y:S02]  /*3190*/  @!P6 IADD3.X R13, PT, PT, R4, R3, RZ, P2, !PT ;  /* 0x00000003040de210 */ /* 0x000fe400017fe4ff */
[----:B------:R-:W0:Y:S03]  /*31a0*/  @!P6 LDC.64 R2, c[0x0][0x398] ;  /* 0x0000e600ff02eb82 */ /* 0x000e260000000a00 */
[----:B------:R0:W-:Y:S02]  /*31b0*/  @!P6 STL.64 [R1+0x188], R12 ;  /* 0x0001880c0100e387 */ /* 0x0001e40000100a00 */
[----:B0-----:R-:W-:-:S04]  /*31c0*/  @!P6 IADD3 R12, P2, PT, R5, R2, RZ ;  /* 0x00000002050ce210 */ /* 0x001fc80007f5e0ff */
[----:B------:R-:W-:Y:S02]  /*31d0*/  @!P6 IADD3.X R13, PT, PT, R4, R3, RZ, P2, !PT ;  /* 0x00000003040de210 */ /* 0x000fe400017fe4ff */
[----:B------:R-:W-:-:S06]  /*31e0*/  MOV R4, RZ ;  /* 0x000000ff00047202 */ /* 0x000fcc0000000f00 */
[----:B------:R-:W2:Y:S04]  /*31f0*/  @!P0 LDG.E R4, desc[UR10][R8.64] ;  /* 0x0000000a08048981 */ /* 0x000ea8000c1e1900 */
[----:B------:R0:W-:Y:S04]  /*3200*/  STL.64 [R1+0x510], R26 ;  /* 0x0005101a01007387 */ /* 0x0001e80000100a00 */
[----:B0-----:R-:W3:Y:S01]  /*3210*/  LDL.LU.64 R26, [R1+0x158] ;  /* 0x00015800011a7983 */ /* 0x001ee20000300a00 */
[----:B------:R-:W-:-:S03]  /*3220*/  PRMT R5, RZ, 0x7610, R5 ;  /* 0x00007610ff057816 */ /* 0x000fc60000000005 */
[----:B------:R0:W-:Y:S04]  /*3230*/  STL.64 [R1+0x4f8], R28 ;  /* 0x0004f81c01007387 */ /* 0x0001e80000100a00 */
[----:B0-----:R-:W4:Y:S04]  /*3240*/  LDL.LU.64 R28, [R1+0x150] ;  /* 0x00015000011c7983 */ /* 0x001f280000300a00 */
[----:B------:R0:W-:Y:S04]  /*3250*/  @!P6 STL.64 [R1+0x1b0], R12 ;  /* 0x0001b00c0100e387 */ /* 0x0001e80000100a00 */
[----:B0-----:R-:W4:Y:S01]  /*3260*/  LDL.LU.64 R12, [R1+0x160] ;  /* 0x00016000010c7983 */ /* 0x001f220000300a00 */
[----:B--2---:R-:W-:-:S05]  /*3270*/  @!P0 PRMT R5, R4, 0x7632, R5 ;  /* 0x0000763204058816 */ /* 0x004fca0000000005 */
[----:B------:R0:W-:Y:S02]  /*3280*/  STL.S16 [R1+0x1a8], R5 ;  /* 0x0001a80501007387 */ /* 0x0001e40000100600 */
[----:B0-----:R-:W-:-:S06]  /*3290*/  MOV R5, RZ ;  /* 0x000000ff00057202 */ /* 0x001fcc0000000f00 */
[----:B---3--:R-:W2:Y:S01]  /*32a0*/  @!P1 LDG.E R5, desc[UR10][R26.64] ;  /* 0x0000000a1a059981 */ /* 0x008ea2000c1e1900 */
[----:B------:R-:W-:-:S04]  /*32b0*/  LOP3.LUT R31, R31, 0xdfffffff, RZ, 0xc0, !PT ;  /* 0xdfffffff1f1f7812 */ /* 0x000fc800078ec0ff */
[----:B------:R-:W-:-:S04]  /*32c0*/  @P3 LOP3.LUT R31, R31, 0x20000000, RZ, 0xfc, !PT ;  /* 0x200000001f1f3812 */ /* 0x000fc800078efcff */
[----:B------:R-:W-:Y:S01]  /*32d0*/  LOP3.LUT R31, R31, 0xefffffff, RZ, 0xc0, !PT ;  /* 0xefffffff1f1f7812 */ /* 0x000fe200078ec0ff */
[----:B------:R0:W-:Y:S03]  /*32e0*/  STL.64 [R1+0x518], R14 ;  /* 0x0005180e01007387 */ /* 0x0001e60000100a00 */
[----:B------:R-:W-:Y:S01]  /*32f0*/  @P4 LOP3.LUT R31, R31, 0x10000000, RZ, 0xfc, !PT ;  /* 0x100000001f1f4812 */ /* 0x000fe200078efcff */
[----:B------:R-:W-:Y:S01]  /*3300*/  HFMA2 R2, -RZ, RZ, 0, 0 ;  /* 0x00000000ff027431 */ /* 0x000fe200000001ff */
[----:B------:R-:W-:Y:S02]  /*3310*/  PRMT R9, RZ, 0x7610, R9 ;  /* 0x00007610ff097816 */ /* 0x000fe40000000009 */
[----:B------:R-:W-:Y:S01]  /*3320*/  PRMT R30, RZ, 0x7610, R30 ;  /* 0x00007610ff1e7816 */ /* 0x000fe2000000001e */
[----:B------:R-:W-:Y:S01]  /*3330*/  STL [R1+0x524], R23 ;  /* 0x0005241701007387 */ /* 0x000fe20000100800 */
[----:B------:R-:W-:-:S02]  /*3340*/  LOP3.LUT R31, R31, 0xf7ffffff, RZ, 0xc0, !PT ;  /* 0xf7ffffff1f1f7812 */ /* 0x000fc400078ec0ff */
[----:B------:R-:W-:Y:S01]  /*3350*/  PRMT R8, RZ, 0x7610, R8 ;  /* 0x00007610ff087816 */ /* 0x000fe20000000008 */
[----:B0-----:R-:W3:Y:S01]  /*3360*/  LDL.LU.64 R14, [R1+0x168] ;  /* 0x00016800010e7983 */ /* 0x001ee20000300a00 */
[----:B------:R-:W-:-:S03]  /*3370*/  @P5 LOP3.LUT R31, R31, 0x8000000, RZ, 0xfc, !PT ;  /* 0x080000001f1f5812 */ /* 0x000fc600078efcff */
[----:B------:R0:W3:Y:S01]  /*3380*/  @!P0 LDG.E R2, desc[UR10][R10.64] ;  /* 0x0000000a0a028981 */ /* 0x0000e2000c1e1900 */
[----:B------:R-:W-:Y:S02]  /*3390*/  LOP3.LUT P4, RZ, R31, 0x800000, RZ, 0xc0, !PT ;  /* 0x008000001fff7812 */ /* 0x000fe4000788c0ff */
[----:B------:R-:W-:Y:S01]  /*33a0*/  PRMT R3, RZ, 0x7610, R3 ;  /* 0x00007610ff037816 */ /* 0x000fe20000000003 */
[----:B------:R-:W3:Y:S01]  /*33b0*/  LDL.LU.64 R26, [R1+0x510] ;  /* 0x00051000011a7983 */ /* 0x000ee20000300a00 */
[C---:B--2---:R-:W-:Y:S02]  /*33c0*/  @!P1 PRMT R9, R5.reuse, 0x7610, R9 ;  /* 0x0000761005099816 */ /* 0x044fe40000000009 */
[----:B------:R-:W-:-:S03]  /*33d0*/  @!P1 PRMT R8, R5, 0x7632, R8 ;  /* 0x0000763205089816 */ /* 0x000fc60000000008 */
[----:B------:R-:W-:Y:S04]  /*33e0*/  STL.S16 [R1+0x1ac], R9 ;  /* 0x0001ac0901007387 */ /* 0x000fe80000100600 */
[----:B------:R1:W-:Y:S02]  /*33f0*/  STL.S16 [R1+0x1f8], R8 ;  /* 0x0001f80801007387 */ /* 0x0003e40000100600 */
[----:B-1----:R-:W-:-:S06]  /*3400*/  CS2R R8, SRZ ;  /* 0x0000000000087805 */ /* 0x002fcc000001ff00 */
[----:B----4-:R-:W2:Y:S04]  /*3410*/  @!P4 LDG.E R9, desc[UR10][R28.64] ;  /* 0x0000000a1c09c981 */ /* 0x010ea8000c1e1900 */
[----:B------:R-:W4:Y:S01]  /*3420*/  @!P4 LDG.E R8, desc[UR10][R12.64] ;  /* 0x0000000a0c08c981 */ /* 0x000f22000c1e1900 */
[----:B0-----:R-:W-:Y:S02]  /*3430*/  PRMT R11, RZ, 0x7610, R11 ;  /* 0x00007610ff0b7816 */ /* 0x001fe4000000000b */
[----:B------:R-:W-:Y:S02]  /*3440*/  PRMT R10, RZ, 0x7610, R10 ;  /* 0x00007610ff0a7816 */ /* 0x000fe4000000000a */
[----:B------:R-:W-:Y:S01]  /*3450*/  LOP3.LUT P3, RZ, R31, 0x400000, RZ, 0xc0, !PT ;  /* 0x004000001fff7812 */ /* 0x000fe2000786c0ff */
[----:B------:R-:W4:Y:S04]  /*3460*/  LDL.LU.64 R28, [R1+0x4f8] ;  /* 0x0004f800011c7983 */ /* 0x000f280000300a00 */
[----:B------:R-:W4:Y:S01]  /*3470*/  LDL.LU.64 R12, [R1+0x500] ;  /* 0x00050000010c7983 */ /* 0x000f220000300a00 */
[----:B------:R-:W-:-:S05]  /*3480*/  @!P0 PRMT R3, R4, 0x7610, R3 ;  /* 0x0000761004038816 */ /* 0x000fca0000000003 */
[----:B------:R0:W-:Y:S02]  /*3490*/  STL.S16 [R1+0x1a4], R3 ;  /* 0x0001a40301007387 */ /* 0x0001e40000100600 */
[----:B0-----:R-:W-:-:S06]  /*34a0*/  HFMA2 R3, -RZ, RZ, 0, 0 ;  /* 0x00000000ff037431 */ /* 0x001fcc00000001ff */
[----:B---3--:R-:W3:Y:S04]  /*34b0*/  @!P1 LDG.E R3, desc[UR10][R14.64] ;  /* 0x0000000a0e039981 */ /* 0x008ee8000c1e1900 */
[----:B------:R-:W3:Y:S01]  /*34c0*/  LDL.LU.64 R14, [R1+0x518] ;  /* 0x00051800010e7983 */ /* 0x000ee20000300a00 */
[C---:B--2---:R-:W-:Y:S02]  /*34d0*/  @!P4 PRMT R11, R9.reuse, 0x7610, R11 ;  /* 0x00007610090bc816 */ /* 0x044fe4000000000b */
[----:B------:R-:W-:-:S03]  /*34e0*/  @!P4 PRMT R10, R9, 0x7632, R10 ;  /* 0x00007632090ac816 */ /* 0x000fc6000000000a */
[----:B------:R-:W-:Y:S04]  /*34f0*/  STL.S16 [R1+0x1fc], R11 ;  /* 0x0001fc0b01007387 */ /* 0x000fe80000100600 */
[----:B------:R0:W-:Y:S02]  /*3500*/  STL.S16 [R1+0x238], R10 ;  /* 0x0002380a01007387 */ /* 0x0001e40000100600 */
[----:B0-----:R-:W-:-:S06]  /*3510*/  CS2R R10, SRZ ;  /* 0x00000000000a7805 */ /* 0x001fcc000001ff00 */
[----:B----4-:R0:W2:Y:S01]  /*3520*/  @!P3 LDG.E R11, desc[UR10][R12.64] ;  /* 0x0000000a0c0bb981 */ /* 0x0100a2000c1e1900 */
[----:B------:R-:W-:Y:S02]  /*3530*/  LOP3.LUT P2, RZ, R31, 0x200000, RZ, 0xc0, !PT ;  /* 0x002000001fff7812 */ /* 0x000fe4000784c0ff */
[----:B------:R-:W-:Y:S01]  /*3540*/  @!P0 PRMT R30, R2, 0x7632, R30 ;  /* 0x00007632021e8816 */ /* 0x000fe2000000001e */
[----:B------:R-:W4:Y:S01]  /*3550*/  @!P3 LDG.E R10, desc[UR10][R28.64] ;  /* 0x0000000a1c0ab981 */ /* 0x000f22000c1e1900 */
[----:B0-----:R-:W-:Y:S02]  /*3560*/  PRMT R13, RZ, 0x7610, R13 ;  /* 0x00007610ff0d7816 */ /* 0x001fe4000000000d */
[----:B------:R-:W-:Y:S01]  /*3570*/  PRMT R12, RZ, 0x7610, R12 ;  /* 0x00007610ff0c7816 */ /* 0x000fe2000000000c */
[----:B------:R0:W-:Y:S01]  /*3580*/  STL.S16 [R1+0x1a0], R30 ;  /* 0x0001a01e01007387 */ /* 0x0001e20000100600 */
[----:B------:R-:W-:-:S03]  /*3590*/  PRMT R23, RZ, 0x7610, R23 ;  /* 0x00007610ff177816 */ /* 0x000fc60000000017 */
[----:B0-----:R-:W4:Y:S01]  /*35a0*/  LDL.LU R30, [R1+0x520] ;  /* 0x00052000011e7983 */ /* 0x001f220000300800 */
[----:B------:R-:W-:-:S05]  /*35b0*/  @!P0 PRMT R23, R2, 0x7610, R23 ;  /* 0x0000761002178816 */ /* 0x000fca0000000017 */
[----:B------:R0:W-:Y:S04]  /*35c0*/  STL.S16 [R1+0x19c], R23 ;  /* 0x00019c1701007387 */ /* 0x0001e80000100600 */
[----:B0-----:R-:W4:Y:S01]  /*35d0*/  LDL.LU R23, [R1+0x524] ;  /* 0x0005240001177983 */ /* 0x001f220000300800 */
[C---:B--2---:R-:W-:Y:S02]  /*35e0*/  @!P3 PRMT R13, R11.reuse, 0x7610, R13 ;  /* 0x000076100b0db816 */ /* 0x044fe4000000000d */
[----:B------:R-:W-:-:S03]  /*35f0*/  @!P3 PRMT R12, R11, 0x7632, R12 ;  /* 0x000076320b0cb816 */ /* 0x000fc6000000000c */
[----:B------:R-:W-:Y:S04]  /*3600*/  STL.S16 [R1+0x184], R13 ;  /* 0x0001840d01007387 */ /* 0x000fe80000100600 */
[----:B------:R0:W-:Y:S02]  /*3610*/  STL.S16 [R1+0x230], R12 ;  /* 0x0002300c01007387 */ /* 0x0001e40000100600 */
[----:B0-----:R-:W-:-:S06]  /*3620*/  CS2R R12, SRZ ;  /* 0x00000000000c7805 */ /* 0x001fcc000001ff00 */
[----:B---3--:R0:W2:Y:S01]  /*3630*/  @!P2 LDG.E R13, desc[UR10][R14.64] ;  /* 0x0000000a0e0da981 */ /* 0x0080a2000c1e1900 */
[----:B------:R-:W-:Y:S02]  /*3640*/  LOP3.LUT R31, R31, 0xfbffffff, RZ, 0xc0, !PT ;  /* 0xfbffffff1f1f7812 */ /* 0x000fe400078ec0ff */
[----:B----4-:R-:W-:Y:S01]  /*3650*/  PRMT R30, RZ, 0x7610, R30 ;  /* 0x00007610ff1e7816 */ /* 0x010fe2000000001e */
[----:B------:R1:W-:Y:S01]  /*3660*/  STL.64 [R1+0x4e8], R36 ;  /* 0x0004e82401007387 */ /* 0x0003e20000100a00 */
[----:B------:R-:W-:Y:S02]  /*3670*/  @P6 LOP3.LUT R31, R31, 0x4000000, RZ, 0xfc, !PT ;  /* 0x040000001f1f6812 */ /* 0x000fe400078efcff */
[----:B------:R-:W-:Y:S01]  /*3680*/  @!P1 PRMT R30, R3, 0x7610, R30 ;  /* 0x00007610031e9816 */ /* 0x000fe2000000001e */
[----:B------:R-:W3:Y:S01]  /*3690*/  @!P2 LDG.E R12, desc[UR10][R26.64] ;  /* 0x0000000a1a0ca981 */ /* 0x000ee2000c1e1900 */
[----:B0-----:R-:W-:Y:S02]  /*36a0*/  PRMT R15, RZ, 0x7610, R15 ;  /* 0x00007610ff0f7816 */ /* 0x001fe4000000000f */
[----:B------:R-:W-:-:S02]  /*36b0*/  PRMT R14, RZ, 0x7610, R14 ;  /* 0x00007610ff0e7816 */ /* 0x000fc4000000000e */
[----:B-1----:R-:W-:-:S04]  /*36c0*/  PRMT R37, RZ, 0x7610, R37 ;  /* 0x00007610ff257816 */ /* 0x002fc80000000025 */
[----:B------:R-:W-:Y:S02]  /*36d0*/  @!P1 PRMT R37, R3, 0x7632, R37 ;  /* 0x0000763203259816 */ /* 0x000fe40000000025 */
[----:B------:R-:W-:Y:S02]  /*36e0*/  LOP3.LUT P1, RZ, R31, 0x100000, RZ, 0xc0, !PT ;  /* 0x001000001fff7812 */ /* 0x000fe4000782c0ff */
[C---:B--2---:R-:W-:Y:S02]  /*36f0*/  @!P2 PRMT R15, R13.reuse, 0x7610, R15 ;  /* 0x000076100d0fa816 */ /* 0x044fe4000000000f */
[----:B------:R-:W-:-:S03]  /*3700*/  @!P2 PRMT R14, R13, 0x7632, R14 ;  /* 0x000076320d0ea816 */ /* 0x000fc6000000000e */
[----:B------:R-:W-:Y:S04]  /*3710*/  STL.S16 [R1+0x174], R15 ;  /* 0x0001740f01007387 */ /* 0x000fe80000100600 */
[----:B------:R0:W-:Y:S02]  /*3720*/  STL.S16 [R1+0x178], R14 ;  /* 0x0001780e01007387 */ /* 0x0001e40000100600 */
[----:B0-----:R-:W-:-:S06]  /*3730*/  CS2R R14, SRZ ;  /* 0x00000000000e7805 */ /* 0x001fcc000001ff00 */
[----:B------:R-:W2:Y:S04]  /*3740*/  @!P1 LDG.E R14, desc[UR10][R22.64] ;  /* 0x0000000a160e9981 */ /* 0x000ea8000c1e1900 */
[----:B------:R0:W4:Y:S01]  /*3750*/  @!P1 LDG.E R15, desc[UR10][R16.64] ;  /* 0x0000000a100f9981 */ /* 0x000122000c1e1900 */
[----:B------:R-:W-:Y:S02]  /*3760*/  PRMT R34, RZ, 0x7610, R34 ;  /* 0x00007610ff227816 */ /* 0x000fe40000000022 */
[----:B------:R-:W-:Y:S02]  /*3770*/  PRMT R29, RZ, 0x7610, R29 ;  /* 0x00007610ff1d7816 */ /* 0x000fe4000000001d */
[C---:B------:R-:W-:Y:S02]  /*3780*/  @!P3 PRMT R34, R10.reuse, 0x7610, R34 ;  /* 0x000076100a22b816 */ /* 0x040fe40000000022 */
[----:B------:R-:W-:-:S02]  /*3790*/  @!P3 PRMT R29, R10, 0x7632, R29 ;  /* 0x000076320a1db816 */ /* 0x000fc4000000001d */
[----:B------:R-:W-:Y:S02]  /*37a0*/  LOP3.LUT P3, RZ, R31, 0x80000, RZ, 0xc0, !PT ;  /* 0x000800001fff7812 */ /* 0x000fe4000786c0ff */
[----:B0-----:R-:W-:Y:S01]  /*37b0*/  CS2R R16, SRZ ;  /* 0x0000000000107805 */ /* 0x001fe2000001ff00 */
[----:B------:R-:W-:Y:S01]  /*37c0*/  STL [R1+0x3cc], R6 ;  /* 0x0003cc0601007387 */ /* 0x000fe20000100800 */
[----:B------:R-:W-:-:S03]  /*37d0*/  PRMT R28, RZ, 0x7610, R28 ;  /* 0x00007610ff1c7816 */ /* 0x000fc6000000001c */
[----:B------:R-:W-:Y:S04]  /*37e0*/  STL [R1+0x3d8], R6 ;  /* 0x0003d80601007387 */ /* 0x000fe80000100800 */
[----:B------:R-:W-:Y:S04]  /*37f0*/  STL [R1+0x3c8], R7 ;  /* 0x0003c80701007387 */ /* 0x000fe80000100800 */
[----:B------:R-:W4:Y:S04]  /*3800*/  @!P3 LDG.E R17, desc[UR10][R18.64] ;  /* 0x0000000a1211b981 */ /* 0x000f28000c1e1900 */
[----:B------:R-:W-:Y:S04]  /*3810*/  STL [R1+0x3d4], R7 ;  /* 0x0003d40701007387 */ /* 0x000fe80000100800 */
[----:B------:R0:W-:Y:S01]  /*3820*/  STL.64 [R1+0x4f0], R6 ;  /* 0x0004f00601007387 */ /* 0x0001e20000100a00 */
[----:B---3--:R-:W-:-:S03]  /*3830*/  @!P2 PRMT R28, R12, 0x7610, R28 ;  /* 0x000076100c1ca816 */ /* 0x008fc6000000001c */
[----:B------:R-:W-:Y:S01]  /*3840*/  STL.S16 [R1+0x180], R29 ;  /* 0x0001801d01007387 */ /* 0x000fe20000100600 */
[----:B------:R-:W-:Y:S02]  /*3850*/  PRMT R36, RZ, 0x7610, R36 ;  /* 0x00007610ff247816 */ /* 0x000fe40000000024 */
[----:B------:R-:W-:Y:S01]  /*3860*/  PRMT R35, RZ, 0x7610, R35 ;  /* 0x00007610ff237816 */ /* 0x000fe20000000023 */
[----:B------:R-:W-:Y:S01]  /*3870*/  STL [R1+0x4a8], R9 ;  /* 0x0004a80901007387 */ /* 0x000fe20000100800 */
[----:B0-----:R-:W-:-:S03]  /*3880*/  PRMT R7, RZ, 0x7610, R7 ;  /* 0x00007610ff077816 */ /* 0x001fc60000000007 */
[----:B------:R-:W-:Y:S01]  /*3890*/  STL.64 [R1+0x4b0], R8 ;  /* 0x0004b00801007387 */ /* 0x000fe20000100a00 */
[----:B------:R-:W-:-:S03]  /*38a0*/  PRMT R6, RZ, 0x7610, R6 ;  /* 0x00007610ff067816 */ /* 0x000fc60000000006 */
[----:B------:R0:W-:Y:S04]  /*38b0*/  STL.S16 [R1+0x16c], R28 ;  /* 0x00016c1c01007387 */ /* 0x0001e80000100600 */
[----:B------:R1:W-:Y:S04]  /*38c0*/  STL.64 [R1+0x4d8], R8 ;  /* 0x0004d80801007387 */ /* 0x0003e80000100a00 */
[----:B------:R3:W3:Y:S04]  /*38d0*/  @!P3 LDG.E R16, desc[UR10][R20.64] ;  /* 0x0000000a1410b981 */ /* 0x0006e8000c1e1900 */
[----:B0-----:R-:W3:Y:S01]  /*38e0*/  LDL.LU.64 R28, [R1+0x148] ;  /* 0x00014800011c7983 */ /* 0x001ee20000300a00 */
[----:B------:R-:W-:-:S02]  /*38f0*/  @!P4 PRMT R36, R8, 0x7610, R36 ;  /* 0x000076100824c816 */ /* 0x000fc40000000024 */
[----:B------:R-:W-:Y:S02]  /*3900*/  @!P4 PRMT R35, R8, 0x7632, R35 ;  /* 0x000076320823c816 */ /* 0x000fe40000000023 */
[----:B-1----:R-:W-:Y:S02]  /*3910*/  PRMT R9, RZ, 0x7610, R9 ;  /* 0x00007610ff097816 */ /* 0x002fe40000000009 */
[----:B------:R-:W-:Y:S02]  /*3920*/  PRMT R8, RZ, 0x7610, R8 ;  /* 0x00007610ff087816 */ /* 0x000fe40000000008 */
[C---:B--2---:R-:W-:Y:S02]  /*3930*/  @!P1 PRMT R7, R14.reuse, 0x7610, R7 ;  /* 0x000076100e079816 */ /* 0x044fe40000000007 */
[----:B------:R-:W-:-:S03]  /*3940*/  @!P1 PRMT R6, R14, 0x7632, R6 ;  /* 0x000076320e069816 */ /* 0x000fc60000000006 */
[----:B------:R-:W-:Y:S04]  /*3950*/  STL.S16 [R1+0x15c], R7 ;  /* 0x00015c0701007387 */ /* 0x000fe80000100600 */
[----:B------:R0:W-:Y:S04]  /*3960*/  STL.S16 [R1+0x164], R6 ;  /* 0x0001640601007387 */ /* 0x0001e80000100600 */
[----:B0-----:R-:W2:Y:S01]  /*3970*/  LDL.LU.64 R6, [R1+0x310] ;  /* 0x0003100001067983 */ /* 0x001ea20000300a00 */
[C---:B----4-:R-:W-:Y:S02]  /*3980*/  @!P1 PRMT R9, R15.reuse, 0x7610, R9 ;  /* 0x000076100f099816 */ /* 0x050fe40000000009 */
[----:B------:R-:W-:-:S03]  /*3990*/  @!P1 PRMT R8, R15, 0x7632, R8 ;  /* 0x000076320f089816 */ /* 0x000fc60000000008 */
[----:B------:R-:W-:Y:S04]  /*39a0*/  STL.S16 [R1+0x168], R9 ;  /* 0x0001680901007387 */ /* 0x000fe80000100600 */
[----:B------:R0:W-:Y:S04]  /*39b0*/  STL.S16 [R1+0x2bc], R8 ;  /* 0x0002bc0801007387 */ /* 0x0001e80000100600 */
[----:B0-----:R-:W4:Y:S01]  /*39c0*/  LDL.LU.64 R8, [R1+0x308] ;  /* 0x0003080001087983 */ /* 0x001f220000300a00 */
[----:B---3--:R-:W-:Y:S02]  /*39d0*/  PRMT R21, RZ, 0x7610, R21 ;  /* 0x00007610ff157816 */ /* 0x008fe40000000015 */
[----:B------:R-:W-:-:S02]  /*39e0*/  PRMT R20, RZ, 0x7610, R20 ;  /* 0x00007610ff147816 */ /* 0x000fc40000000014 */
[----:B------:R-:W-:Y:S02]  /*39f0*/  LOP3.LUT P5, RZ, R31, 0x40000, RZ, 0xc0, !PT ;  /* 0x000400001fff7812 */ /* 0x000fe400078ac0ff */
[C---:B------:R-:W-:Y:S02]  /*3a00*/  @!P3 PRMT R21, R17.reuse, 0x7610, R21 ;  /* 0x000076101115b816 */ /* 0x040fe40000000015 */
[----:B------:R-:W-:Y:S01]  /*3a10*/  @!P3 PRMT R20, R17, 0x7632, R20 ;  /* 0x000076321114b816 */ /* 0x000fe20000000014 */
[----:B------:R-:W-:Y:S02]  /*3a20*/  HFMA2 R19, -RZ, RZ, 0, 0 ;  /* 0x00000000ff137431 */ /* 0x000fe400000001ff */
[----:B------:R-:W-:Y:S04]  /*3a30*/  STL.S16 [R1+0x158], R21 ;  /* 0x0001581501007387 */ /* 0x000fe80000100600 */
[----:B------:R0:W-:Y:S04]  /*3a40*/  STL.S16 [R1+0x2f8], R20 ;  /* 0x0002f81401007387 */ /* 0x0001e80000100600 */
[----:B------:R-:W3:Y:S01]  /*3a50*/  @!P5 LDG.E R19, desc[UR10][R28.64] ;  /* 0x0000000a1c13d981 */ /* 0x000ee2000c1e1900 */
[----:B0-----:R-:W-:-:S03]  /*3a60*/  CS2R R20, SRZ ;  /* 0x0000000000147805 */ /* 0x001fc6000001ff00 */
[----:B------:R0:W-:Y:S01]  /*3a70*/  STL.S16 [R1+0x194], R30 ;  /* 0x0001941e01007387 */ /* 0x0001e20000100600 */
[----:B------:R-:W-:-:S03]  /*3a80*/  LOP3.LUT P0, RZ, R31, 0x20000, RZ, 0xc0, !PT ;  /* 0x000200001fff7812 */ /* 0x000fc6000780c0ff */
[----:B------:R-:W-:Y:S04]  /*3a90*/  STL.S16 [R1+0x198], R37 ;  /* 0x0001982501007387 */ /* 0x000fe80000100600 */
[----:B------:R1:W-:Y:S04]  /*3aa0*/  STL.S16 [R1+0x190], R36 ;  /* 0x0001902401007387 */ /* 0x0003e80000100600 */
[----:B0-----:R-:W3:Y:S04]  /*3ab0*/  LDL.LU R30, [R1+0x508] ;  /* 0x00050800011e7983 */ /* 0x001ee80000300800 */
[----:B------:R-:W3:Y:S04]  /*3ac0*/  LDL.LU.64 R28, [R1+0x2d8] ;  /* 0x0002d800011c7983 */ /* 0x000ee80000300a00 */
[----:B-1----:R-:W3:Y:S04]  /*3ad0*/  LDL.LU.64 R36, [R1+0x300] ;  /* 0x0003000001247983 */ /* 0x002ee80000300a00 */
[----:B--2---:R-:W2:Y:S04]  /*3ae0*/  @!P5 LDG.E R21, desc[UR10][R6.64] ;  /* 0x0000000a0615d981 */ /* 0x004ea8000c1e1900 */
[----:B------:R-:W2:Y:S04]  /*3af0*/  LDL.LU.64 R6, [R1+0x2e8] ;  /* 0x0002e80001067983 */ /* 0x000ea80000300a00 */
[----:B----4-:R-:W4:Y:S04]  /*3b00*/  @!P0 LDG.E R20, desc[UR10][R8.64] ;  /* 0x0000000a08148981 */ /* 0x010f28000c1e1900 */
[----:B------:R-:W4:Y:S04]  /*3b10*/  LDL.LU.64 R8, [R1+0x2e0] ;  /* 0x0002e00001087983 */ /* 0x000f280000300a00 */
[----:B------:R-:W-:Y:S04]  /*3b20*/  STL [R1+0x3c0], R24 ;  /* 0x0003c01801007387 */ /* 0x000fe80000100800 */
[----:B------:R0:W-:Y:S04]  /*3b30*/  STL [R1+0x3dc], R24 ;  /* 0x0003dc1801007387 */ /* 0x0001e80000100800 */
[----:B------:R-:W-:Y:S04]  /*3b40*/  STL [R1+0x3bc], R25 ;  /* 0x0003bc1901007387 */ /* 0x000fe80000100800 */
[----:B------:R1:W-:Y:S01]  /*3b50*/  STL [R1+0x3e0], R25 ;  /* 0x0003e01901007387 */ /* 0x0003e20000100800 */
[----:B0-----:R-:W-:-:S03]  /*3b60*/  PRMT R24, RZ, 0x7610, R24 ;  /* 0x00007610ff187816 */ /* 0x001fc60000000018 */
[----:B------:R-:W-:Y:S04]  /*3b70*/  STL [R1+0x498], R11 ;  /* 0x0004980b01007387 */ /* 0x000fe80000100800 */
[----:B------:R-:W-:Y:S01]  /*3b80*/  STL.64 [R1+0x4a0], R10 ;  /* 0x0004a00a01007387 */ /* 0x000fe20000100a00 */
[----:B-1----:R-:W-:-:S03]  /*3b90*/  PRMT R25, RZ, 0x7610, R25 ;  /* 0x00007610ff197816 */ /* 0x002fc60000000019 */
[----:B------:R-:W-:Y:S04]  /*3ba0*/  STL [R1+0x4c0], R10 ;  /* 0x0004c00a01007387 */ /* 0x000fe80000100800 */
[----:B------:R0:W-:Y:S01]  /*3bb0*/  STL.64 [R1+0x4e0], R10 ;  /* 0x0004e00a01007387 */ /* 0x0001e20000100a00 */
[C---:B---3--:R-:W-:Y:S02]  /*3bc0*/  @!P5 PRMT R25, R19.reuse, 0x7610, R25 ;  /* 0x000076101319d816 */ /* 0x048fe40000000019 */
[----:B------:R-:W-:Y:S02]  /*3bd0*/  @!P5 PRMT R24, R19, 0x7632, R24 ;  /* 0x000076321318d816 */ /* 0x000fe40000000018 */
[----:B0-----:R-:W-:Y:S02]  /*3be0*/  PRMT R11, RZ, 0x7610, R11 ;  /* 0x00007610ff0b7816 */ /* 0x001fe4000000000b */
[----:B------:R-:W-:-:S02]  /*3bf0*/  PRMT R10, RZ, 0x7610, R10 ;  /* 0x00007610ff0a7816 */ /* 0x000fc4000000000a */
[----:B------:R-:W-:Y:S02]  /*3c00*/  LOP3.LUT R30, R30, 0xffffffef, RZ, 0xc0, !PT ;  /* 0xffffffef1e1e7812 */ /* 0x000fe400078ec0ff */
[----:B------:R-:W-:Y:S02]  /*3c10*/  PRMT R26, RZ, 0x7610, R26 ;  /* 0x00007610ff1a7816 */ /* 0x000fe4000000001a */
[----:B------:R-:W-:Y:S02]  /*3c20*/  PRMT R23, RZ, 0x7610, R23 ;  /* 0x00007610ff177816 */ /* 0x000fe40000000017 */
[----:B------:R-:W-:Y:S02]  /*3c30*/  @!P2 PRMT R26, R12, 0x7632, R26 ;  /* 0x000076320c1aa816 */ /* 0x000fe4000000001a */
[----:B------:R-:W-:Y:S02]  /*3c40*/  PRMT R22, RZ, 0x7610, R22 ;  /* 0x00007610ff167816 */ /* 0x000fe40000000016 */
[C---:B------:R-:W-:Y:S01]  /*3c50*/  @!P3 PRMT R23, R16.reuse, 0x7610, R23 ;  /* 0x000076101017b816 */ /* 0x040fe20000000017 */
[----:B------:R0:W-:Y:S01]  /*3c60*/  STL.S16 [R1+0x170], R26 ;  /* 0x0001701a01007387 */ /* 0x0001e20000100600 */
[----:B------:R-:W-:-:S02]  /*3c70*/  @!P3 PRMT R22, R16, 0x7632, R22 ;  /* 0x000076321016b816 */ /* 0x000fc40000000016 */
[----:B------:R-:W-:Y:S01]  /*3c80*/  LOP3.LUT P1, RZ, R31, 0x8000, RZ, 0xc0, !PT ;  /* 0x000080001fff7812 */ /* 0x000fe2000782c0ff */
[----:B------:R-:W-:Y:S01]  /*3c90*/  STL.S16 [R1+0x14c], R23 ;  /* 0x00014c1701007387 */ /* 0x000fe20000100600 */
[----:B0-----:R-:W-:-:S03]  /*3ca0*/  CS2R R26, SRZ ;  /* 0x00000000001a7805 */ /* 0x001fc6000001ff00 */
[----:B------:R0:W-:Y:S08]  /*3cb0*/  STL.S16 [R1+0x154], R22 ;  /* 0x0001541601007387 */ /* 0x0001f00000100600 */
[----:B------:R1:W3:Y:S01]  /*3cc0*/  @!P1 LDG.E R26, desc[UR10][R28.64] ;  /* 0x0000000a1c1a9981 */ /* 0x0002e2000c1e1900 */
[----:B0-----:R-:W-:-:S06]  /*3cd0*/  CS2R R22, SRZ ;  /* 0x0000000000167805 */ /* 0x001fcc000001ff00 */
[----:B------:R-:W3:Y:S01]  /*3ce0*/  @!P0 LDG.E R23, desc[UR10][R36.64] ;  /* 0x0000000a24178981 */ /* 0x000ee2000c1e1900 */
[----:B-1----:R-:W-:-:S03]  /*3cf0*/  CS2R R28, SRZ ;  /* 0x00000000001c7805 */ /* 0x002fc6000001ff00 */
[----:B------:R-:W-:Y:S04]  /*3d00*/  STL.S16 [R1+0x234], R35 ;  /* 0x0002342301007387 */ /* 0x000fe80000100600 */
[----:B------:R0:W-:Y:S04]  /*3d10*/  STL.S16 [R1+0x17c], R34 ;  /* 0x00017c2201007387 */ /* 0x0001e80000100600 */
[----:B------:R-:W3:Y:S04]  /*3d20*/  LDL.LU.64 R36, [R1+0x2c8] ;  /* 0x0002c80001247983 */ /* 0x000ee80000300a00 */
[----:B0-----:R-:W3:Y:S01]  /*3d30*/  LDL.LU.64 R34, [R1+0x2f0] ;  /* 0x0002f00001227983 */ /* 0x001ee20000300a00 */
[----:B--2---:R-:W-:-:S02]  /*3d40*/  @!P5 PRMT R11, R21, 0x7610, R11 ;  /* 0x00007610150bd816 */ /* 0x004fc4000000000b */
[----:B------:R-:W-:Y:S02]  /*3d50*/  @!P5 PRMT R10, R21, 0x7632, R10 ;  /* 0x00007632150ad816 */ /* 0x000fe4000000000a */
[----:B------:R-:W-:-:S13]  /*3d60*/  LOP3.LUT P5, RZ, R31, 0x800, RZ, 0xc0, !PT ;  /* 0x000008001fff7812 */ /* 0x000fda00078ac0ff */
[----:B------:R-:W-:Y:S02]  /*3d70*/  @P5 LOP3.LUT R30, R30, 0x10, RZ, 0xfc, !PT ;  /* 0x000000101e1e5812 */ /* 0x000fe400078efcff */
[----:B------:R-:W-:Y:S01]  /*3d80*/  LOP3.LUT P5, RZ, R31, 0x10000, RZ, 0xc0, !PT ;  /* 0x000100001fff7812 */ /* 0x000fe200078ac0ff */
[----:B----4-:R-:W2:-:S12]  /*3d90*/  @!P1 LDG.E R29, desc[UR10][R8.64] ;  /* 0x0000000a081d9981 */ /* 0x010e98000c1e1900 */
[----:B------:R0:W4:Y:S04]  /*3da0*/  @!P5 LDG.E R27, desc[UR10][R6.64] ;  /* 0x0000000a061bd981 */ /* 0x000128000c1e1900 */
[----:B------:R-:W2:Y:S04]  /*3db0*/  LDL.LU.64 R8, [R1+0x110] ;  /* 0x0001100001087983 */ /* 0x000ea80000300a00 */
[----:B------:R-:W0:Y:S01]  /*3dc0*/  LDL.LU.64 R6, [R1+0x4f0] ;  /* 0x0004f00001067983 */ /* 0x000e220000300a00 */
[C---:B------:R-:W-:Y:S02]  /*3dd0*/  LOP3.LUT P4, RZ, R31.reuse, 0x1000, RZ, 0xc0, !PT ;  /* 0x000010001fff7812 */ /* 0x040fe4000788c0ff */
[----:B------:R-:W-:-:S02]  /*3de0*/  LOP3.LUT P6, RZ, R31, 0x10000, RZ, 0xc0, !PT ;  /* 0x000100001fff7812 */ /* 0x000fc400078cc0ff */
[----:B------:R-:W-:Y:S01]  /*3df0*/  LOP3.LUT P2, RZ, R31, 0x4000, RZ, 0xc0, !PT ;  /* 0x000040001fff7812 */ /* 0x000fe2000784c0ff */
[----:B------:R-:W-:Y:S04]  /*3e00*/  STL.S16 [R1+0x2f0], R25 ;  /* 0x0002f01901007387 */ /* 0x000fe80000100600 */
[----:B------:R1:W-:Y:S04]  /*3e10*/  STL.S16 [R1+0x2f4], R24 ;  /* 0x0002f41801007387 */ /* 0x0003e80000100600 */
[----:B-1----:R-:W4:Y:S04]  /*3e20*/  LDL.LU.64 R24, [R1+0x2b0] ;  /* 0x0002b00001187983 */ /* 0x002f280000300a00 */
[----:B---3--:R-:W3:Y:S04]  /*3e30*/  @!P2 LDG.E R28, desc[UR10][R36.64] ;  /* 0x0000000a241ca981 */ /* 0x008ee8000c1e1900 */
[----:B------:R-:W3:Y:S04]  /*3e40*/  @!P6 LDG.E R22, desc[UR10][R34.64] ;  /* 0x0000000a2216e981 */ /* 0x000ee8000c1e1900 */
[----:B------:R-:W3:Y:S04]  /*3e50*/  LDL.LU.64 R36, [R1+0x2c0] ;  /* 0x0002c00001247983 */ /* 0x000ee80000300a00 */
[----:B------:R-:W4:Y:S01]  /*3e60*/  LDL.LU.64 R34, [R1+0x118] ;  /* 0x0001180001227983 */ /* 0x000f220000300a00 */
[----:B0-----:R-:W-:-:S04]  /*3e70*/  PRMT R7, RZ, 0x7610, R7 ;  /* 0x00007610ff077816 */ /* 0x001fc80000000007 */
[----:B------:R-:W-:-:S05]  /*3e80*/  @!P0 PRMT R7, R23, 0x7632, R7 ;  /* 0x0000763217078816 */ /* 0x000fca0000000007 */
[----:B------:R0:W-:Y:S02]  /*3e90*/  STL.S16 [R1+0x2d8], R7 ;  /* 0x0002d80701007387 */ /* 0x0001e40000100600 */
[----:B0-----:R-:W-:-:S06]  /*3ea0*/  MOV R7, RZ ;  /* 0x000000ff00077202 */ /* 0x001fcc0000000f00 */
[----:B--2---:R-:W2:Y:S01]  /*3eb0*/  @!P4 LDG.E R7, desc[UR10][R8.64] ;  /* 0x0000000a0807c981 */ /* 0x004ea2000c1e1900 */
[----:B------:R-:W-:Y:S02]  /*3ec0*/  PRMT R33, RZ, 0x7610, R33 ;  /* 0x00007610ff217816 */ /* 0x000fe40000000021 */
[----:B------:R-:W-:Y:S02]  /*3ed0*/  PRMT R32, RZ, 0x7610, R32 ;  /* 0x00007610ff207816 */ /* 0x000fe40000000020 */
[----:B------:R-:W-:Y:S02]  /*3ee0*/  LOP3.LUT P3, RZ, R31, 0x2000, RZ, 0xc0, !PT ;  /* 0x000020001fff7812 */ /* 0x000fe4000786c0ff */
[C---:B------:R-:W-:Y:S02]  /*3ef0*/  @!P0 PRMT R33, R20.reuse, 0x7610, R33 ;  /* 0x0000761014218816 */ /* 0x040fe40000000021 */
[----:B------:R-:W-:Y:S01]  /*3f00*/  @!P0 PRMT R32, R20, 0x7632, R32 ;  /* 0x0000763214208816 */ /* 0x000fe20000000020 */
[----:B------:R-:W-:Y:S04]  /*3f10*/  STL.S16 [R1+0x300], R10 ;  /* 0x0003000a01007387 */ /* 0x000fe80000100600 */
[----:B------:R-:W-:Y:S04]  /*3f20*/  STL.S16 [R1+0x160], R33 ;  /* 0x0001602101007387 */ /* 0x000fe80000100600 */
[----:B------:R0:W-:Y:S04]  /*3f30*/  STL.S16 [R1+0x2c8], R32 ;  /* 0x0002c82001007387 */ /* 0x0001e80000100600 */
[----:B------:R1:W-:Y:S04]  /*3f40*/  STL.S16 [R1+0x2fc], R11 ;  /* 0x0002fc0b01007387 */ /* 0x0003e80000100600 */
[----:B------:R-:W3:Y:S01]  /*3f50*/  LDL.LU.64 R8, [R1+0x290] ;  /* 0x0002900001087983 */ /* 0x000ee20000300a00 */
[----:B0-----:R-:W-:-:S03]  /*3f60*/  CS2R R32, SRZ ;  /* 0x0000000000207805 */ /* 0x001fc6000001ff00 */
[----:B-1----:R-:W3:Y:S04]  /*3f70*/  LDL.LU.64 R10, [R1+0x2d0] ;  /* 0x0002d000010a7983 */ /* 0x002ee80000300a00 */
[----:B----4-:R0:W4:Y:S02]  /*3f80*/  @!P3 LDG.E R32, desc[UR10][R34.64] ;  /* 0x0000000a2220b981 */ /* 0x010124000c1e1900 */
[----:B0-----:R-:W-:-:S06]  /*3f90*/  CS2R R34, SRZ ;  /* 0x0000000000227805 */ /* 0x001fcc000001ff00 */
[----:B------:R-:W4:Y:S04]  /*3fa0*/  @!P3 LDG.E R34, desc[UR10][R24.64] ;  /* 0x0000000a1822b981 */ /* 0x000f28000c1e1900 */
[----:B------:R-:W4:Y:S04]  /*3fb0*/  LDL.LU.64 R24, [R1+0x138] ;  /* 0x0001380001187983 */ /* 0x000f280000300a00 */
[----:B--2---:R0:W-:Y:S02]  /*3fc0*/  STL [R1+0x11c], R7 ;  /* 0x00011c0701007387 */ /* 0x0041e40000100800 */
[----:B0-----:R-:W-:-:S06]  /*3fd0*/  HFMA2 R7, -RZ, RZ, 0, 0 ;  /* 0x00000000ff077431 */ /* 0x001fcc00000001ff */
[----:B---3--:R-:W2:Y:S04]  /*3fe0*/  @!P4 LDG.E R7, desc[UR10][R36.64] ;  /* 0x0000000a2407c981 */ /* 0x008ea8000c1e1900 */
[----:B------:R-:W3:Y:S01]  /*3ff0*/  LDL.LU.64 R36, [R1+0x4e8] ;  /* 0x0004e80001247983 */ /* 0x000ee20000300a00 */
[----:B------:R-:W-:-:S03]  /*4000*/  LOP3.LUT R30, R30, 0xfffffff7, RZ, 0xc0, !PT ;  /* 0xfffffff71e1e7812 */ /* 0x000fc600078ec0ff */
[----:B------:R0:W-:Y:S01]  /*4010*/  STL.64 [R1+0x4c8], R2 ;  /* 0x0004c80201007387 */ /* 0x0001e20000100a00 */
[----:B------:R-:W-:-:S03]  /*4020*/  @P3 LOP3.LUT R30, R30, 0x8, RZ, 0xfc, !PT ;  /* 0x000000081e1e3812 */ /* 0x000fc600078efcff */
[----:B------:R-:W-:Y:S04]  /*4030*/  STL [R1+0x4bc], R5 ;  /* 0x0004bc0501007387 */ /* 0x000fe80000100800 */
[----:B------:R1:W-:Y:S01]  /*4040*/  STL.64 [R1+0x4d0], R4 ;  /* 0x0004d00401007387 */ /* 0x0003e20000100a00 */
[----:B0-----:R-:W-:-:S03]  /*4050*/  PRMT R3, RZ, 0x7610, R3 ;  /* 0x00007610ff037816 */ /* 0x001fc60000000003 */
[----:B------:R-:W-:Y:S01]  /*4060*/  STL [R1+0x470], R15 ;  /* 0x0004700f01007387 */ /* 0x000fe20000100800 */
[----:B------:R-:W-:-:S03]  /*4070*/  PRMT R2, RZ, 0x7610, R2 ;  /* 0x00007610ff027816 */ /* 0x000fc60000000002 */
[----:B------:R0:W-:Y:S01]  /*4080*/  STL.64 [R1+0x480], R14 ;  /* 0x0004800e01007387 */ /* 0x0001e20000100a00 */
[----:B-1----:R-:W-:Y:S02]  /*4090*/  PRMT R5, RZ, 0x7610, R5 ;  /* 0x00007610ff057816 */ /* 0x002fe40000000005 */
[----:B------:R-:W-:Y:S01]  /*40a0*/  LOP3.LUT P6, RZ, R31, 0x400, RZ, 0xc0, !PT ;  /* 0x000004001fff7812 */ /* 0x000fe200078cc0ff */
[----:B------:R-:W-:Y:S01]  /*40b0*/  STL [R1+0x440], R23 ;  /* 0x0004401701007387 */ /* 0x000fe20000100800 */
[----:B------:R-:W-:Y:S02]  /*40c0*/  PRMT R4, RZ, 0x7610, R4 ;  /* 0x00007610ff047816 */ /* 0x000fe40000000004 */
[C---:B------:R-:W-:Y:S01]  /*40d0*/  @!P5 PRMT R5, R22.reuse, 0x7610, R5 ;  /* 0x000076101605d816 */ /* 0x040fe20000000005 */
[----:B------:R-:W-:Y:S01]  /*40e0*/  STL [R1+0x444], R23 ;  /* 0x0004441701007387 */ /* 0x000fe20000100800 */
[----:B0-----:R-:W-:Y:S02]  /*40f0*/  PRMT R15, RZ, 0x7610, R15 ;  /* 0x00007610ff0f7816 */ /* 0x001fe4000000000f */
[----:B------:R-:W-:Y:S01]  /*4100*/  @!P5 PRMT R4, R22, 0x7632, R4 ;  /* 0x000076321604d816 */ /* 0x000fe20000000004 */
[----:B------:R-:W-:Y:S01]  /*4110*/  STL [R1+0x44c], R23 ;  /* 0x00044c1701007387 */ /* 0x000fe20000100800 */
[----:B------:R-:W-:-:S02]  /*4120*/  @!P5 PRMT R3, R27, 0x7610, R3 ;  /* 0x000076101b03d816 */ /* 0x000fc40000000003 */
[----:B------:R-:W-:Y:S01]  /*4130*/  @!P5 PRMT R2, R27, 0x7632, R2 ;  /* 0x000076321b02d816 */ /* 0x000fe20000000002 */
[----:B------:R-:W-:Y:S01]  /*4140*/  STL [R1+0x464], R23 ;  /* 0x0004641701007387 */ /* 0x000fe20000100800 */
[----:B------:R-:W-:Y:S02]  /*4150*/  LOP3.LUT P5, RZ, R30, 0x10, RZ, 0xc0, !PT ;  /* 0x000000101eff7812 */ /* 0x000fe400078ac0ff */
[----:B------:R-:W-:Y:S01]  /*4160*/  @!P0 PRMT R15, R23, 0x7610, R15 ;  /* 0x00007610170f8816 */ /* 0x000fe2000000000f */
[----:B------:R-:W-:Y:S04]  /*4170*/  STL [R1+0x478], R23 ;  /* 0x0004781701007387 */ /* 0x000fe80000100800 */
[----:B------:R0:W-:Y:S01]  /*4180*/  STL.S16 [R1+0x2cc], R15 ;  /* 0x0002cc0f01007387 */ /* 0x0001e20000100600 */
[----:B------:R-:W-:-:S03]  /*4190*/  PRMT R18, RZ, 0x7610, R18 ;  /* 0x00007610ff127816 */ /* 0x000fc60000000012 */
[----:B------:R1:W-:Y:S04]  /*41a0*/  STL [R1+0x47c], R22 ;  /* 0x00047c1601007387 */ /* 0x0003e80000100800 */
[----:B------:R-:W2:Y:S01]  /*41b0*/  @!P2 LDG.E R33, desc[UR10][R10.64] ;  /* 0x0000000a0a21a981 */ /* 0x000ea2000c1e1900 */
[----:B0-----:R-:W-:-:S03]  /*41c0*/  MOV R15, RZ ;  /* 0x000000ff000f7202 */ /* 0x001fc60000000f00 */
[----:B-1----:R-:W2:Y:S01]  /*41d0*/  LDL.LU.64 R22, [R1+0x130] ;  /* 0x0001300001167983 */ /* 0x002ea20000300a00 */
[----:B------:R-:W-:-:S03]  /*41e0*/  @!P1 PRMT R18, R29, 0x7632, R18 ;  /* 0x000076321d129816 */ /* 0x000fc60000000012 */
[----:B------:R-:W-:Y:S04]  /*41f0*/  STL.S16 [R1+0x2d0], R3 ;  /* 0x0002d00301007387 */ /* 0x000fe80000100600 */
[----:B------:R0:W-:Y:S04]  /*4200*/  STL.S16 [R1+0x2d4], R2 ;  /* 0x0002d40201007387 */ /* 0x0001e80000100600 */
[----:B------:R-:W2:Y:S04]  /*4210*/  LDL.LU.64 R10, [R1+0x2a8] ;  /* 0x0002a800010a7983 */ /* 0x000ea80000300a00 */
[----:B------:R1:W-:Y:S04]  /*4220*/  STL.S16 [R1+0x2c4], R18 ;  /* 0x0002c41201007387 */ /* 0x0003e80000100600 */
[----:B0-----:R-:W2:Y:S01]  /*4230*/  LDL.LU.64 R2, [R1+0x128] ;  /* 0x0001280001027983 */ /* 0x001ea20000300a00 */
[----:B-1----:R-:W-:-:S06]  /*4240*/  HFMA2 R18, -RZ, RZ, 0, 0 ;  /* 0x00000000ff127431 */ /* 0x002fcc00000001ff */
[----:B------:R-:W2:Y:S04]  /*4250*/  @!P6 LDG.E R18, desc[UR10][R8.64] ;  /* 0x0000000a0812e981 */ /* 0x000ea8000c1e1900 */
[----:B------:R-:W2:Y:S04]  /*4260*/  LDL.LU.64 R8, [R1+0x4d8] ;  /* 0x0004d80001087983 */ /* 0x000ea80000300a00 */
[----:B---3--:R0:W3:Y:S02]  /*4270*/  @!P5 LDG.E R15, desc[UR10][R36.64] ;  /* 0x0000000a240fd981 */ /* 0x0080e4000c1e1900 */
[----:B0-----:R-:W-:-:S06]  /*4280*/  MOV R36, RZ ;  /* 0x000000ff00247202 */ /* 0x001fcc0000000f00 */
[----:B----4-:R-:W4:Y:S04]  /*4290*/  @!P6 LDG.E R36, desc[UR10][R24.64] ;  /* 0x0000000a1824e981 */ /* 0x010f28000c1e1900 */
[----:B------:R-:W4:Y:S01]  /*42a0*/  LDL.LU.64 R24, [R1+0x260] ;  /* 0x0002600001187983 */ /* 0x000f220000300a00 */
[----:B------:R-:W-:-:S03]  /*42b0*/  LOP3.LUT P0, RZ, R31, 0x200, RZ, 0xc0, !PT ;  /* 0x000002001fff7812 */ /* 0x000fc6000780c0ff */
[----:B------:R-:W-:Y:S04]  /*42c0*/  STL [R1+0x48c], R13 ;  /* 0x00048c0d01007387 */ /* 0x000fe80000100800 */
[----:B------:R0:W-:Y:S04]  /*42d0*/  STL.64 [R1+0x490], R12 ;  /* 0x0004900c01007387 */ /* 0x0001e80000100a00 */
[----:B------:R1:W-:Y:S04]  /*42e0*/  STL [R1+0x4b8], R13 ;  /* 0x0004b80d01007387 */ /* 0x0003e80000100800 */
[----:B------:R-:W-:Y:S04]  /*42f0*/  STL [R1+0x468], R17 ;  /* 0x0004681101007387 */ /* 0x000fe80000100800 */
[----:B------:R1:W-:Y:S01]  /*4300*/  STL [R1+0x46c], R16 ;  /* 0x00046c1001007387 */ /* 0x0003e20000100800 */
[----:B0-----:R-:W-:-:S02]  /*4310*/  PRMT R12, RZ, 0x7610, R12 ;  /* 0x00007610ff0c7816 */ /* 0x001fc4000000000c */
[----:B-1----:R-:W-:Y:S01]  /*4320*/  PRMT R13, RZ, 0x7610, R13 ;  /* 0x00007610ff0d7816 */ /* 0x002fe2000000000d */
[----:B------:R0:W-:Y:S01]  /*4330*/  STL [R1+0x4c4], R17 ;  /* 0x0004c41101007387 */ /* 0x0001e20000100800 */
[----:B------:R-:W-:Y:S02]  /*4340*/  LOP3.LUT P3, RZ, R31, 0x100, RZ, 0xc0, !PT ;  /* 0x000001001fff7812 */ /* 0x000fe4000786c0ff */
[----:B------:R-:W-:Y:S02]  /*4350*/  PRMT R16, RZ, 0x7610, R16 ;  /* 0x00007610ff107816 */ /* 0x000fe40000000010 */
[----:B0-----:R-:W-:Y:S01]  /*4360*/  PRMT R17, RZ, 0x7610, R17 ;  /* 0x00007610ff117816 */ /* 0x001fe20000000011 */
[----:B------:R-:W-:Y:S01]  /*4370*/  STL [R1+0x450], R21 ;  /* 0x0004501501007387 */ /* 0x000fe20000100800 */
[C---:B------:R-:W-:Y:S02]  /*4380*/  @!P1 PRMT R13, R26.reuse, 0x7610, R13 ;  /* 0x000076101a0d9816 */ /* 0x040fe4000000000d */
[----:B------:R-:W-:Y:S01]  /*4390*/  @!P1 PRMT R12, R26, 0x7632, R12 ;  /* 0x000076321a0c9816 */ /* 0x000fe2000000000c */
[----:B------:R0:W-:Y:S01]  /*43a0*/  STL.64 [R1+0x458], R20 ;  /* 0x0004581401007387 */ /* 0x0001e20000100a00 */
[----:B------:R-:W-:-:S02]  /*43b0*/  @!P2 PRMT R17, R28, 0x7610, R17 ;  /* 0x000076101c11a816 */ /* 0x000fc40000000011 */
[----:B------:R-:W-:Y:S01]  /*43c0*/  @!P2 PRMT R16, R28, 0x7632, R16 ;  /* 0x000076321c10a816 */ /* 0x000fe20000000010 */
[----:B------:R-:W-:Y:S01]  /*43d0*/  STL.S16 [R1+0x2ac], R13 ;  /* 0x0002ac0d01007387 */ /* 0x000fe20000100600 */
[----:B------:R-:W-:-:S03]  /*43e0*/  LOP3.LUT R30, R30, 0xfffffffb, RZ, 0xc0, !PT ;  /* 0xfffffffb1e1e7812 */ /* 0x000fc600078ec0ff */
[----:B------:R1:W-:Y:S01]  /*43f0*/  STL.S16 [R1+0x2b0], R12 ;  /* 0x0002b00c01007387 */ /* 0x0003e20000100600 */
[----:B0-----:R-:W-:-:S03]  /*4400*/  PRMT R21, RZ, 0x7610, R21 ;  /* 0x00007610ff157816 */ /* 0x001fc60000000015 */
[----:B------:R-:W-:Y:S01]  /*4410*/  STL [R1+0x428], R29 ;  /* 0x0004281d01007387 */ /* 0x000fe20000100800 */
[----:B------:R-:W-:-:S03]  /*4420*/  @!P1 PRMT R21, R29, 0x7610, R21 ;  /* 0x000076101d159816 */ /* 0x000fc60000000015 */
[----:B--2---:R0:W2:Y:S04]  /*4430*/  @!P0 LDG.E R35, desc[UR10][R22.64] ;  /* 0x0000000a16238981 */ /* 0x0040a8000c1e1900 */
[----:B------:R-:W-:Y:S04]  /*4440*/  STL.S16 [R1+0x290], R17 ;  /* 0x0002901101007387 */ /* 0x000fe80000100600 */
[----:B------:R1:W-:Y:S01]  /*4450*/  STL.64 [R1+0x430], R28 ;  /* 0x0004301c01007387 */ /* 0x0003e20000100a00 */
[----:B0-----:R-:W-:-:S03]  /*4460*/  CS2R R22, SRZ ;  /* 0x0000000000167805 */ /* 0x001fc6000001ff00 */
[----:B------:R0:W-:Y:S01]  /*4470*/  STL.S16 [R1+0x294], R16 ;  /* 0x0002941001007387 */ /* 0x0001e20000100600 */
[----:B------:R-:W-:-:S03]  /*4480*/  @P4 LOP3.LUT R30, R30, 0x4, RZ, 0xfc, !PT ;  /* 0x000000041e1e4812 */ /* 0x000fc600078efcff */
[----:B-1----:R-:W2:Y:S01]  /*4490*/  LDL.LU.64 R12, [R1+0x120] ;  /* 0x00012000010c7983 */ /* 0x002ea20000300a00 */
[----:B------:R-:W-:-:S03]  /*44a0*/  MOV R29, RZ ;  /* 0x000000ff001d7202 */ /* 0x000fc60000000f00 */
[----:B------:R-:W2:Y:S04]  /*44b0*/  @!P3 LDG.E R23, desc[UR10][R2.64] ;  /* 0x0000000a0217b981 */ /* 0x000ea8000c1e1900 */
[----:B0-----:R-:W2:Y:S01]  /*44c0*/  LDL.LU.64 R16, [R1+0x2a0] ;  /* 0x0002a00001107983 */ /* 0x001ea20000300a00 */
[----:B------:R-:W-:Y:S02]  /*44d0*/  PRMT R9, RZ, 0x7610, R9 ;  /* 0x00007610ff097816 */ /* 0x000fe40000000009 */
[----:B------:R-:W-:Y:S01]  /*44e0*/  PRMT R8, RZ, 0x7610, R8 ;  /* 0x00007610ff087816 */ /* 0x000fe20000000008 */
[----:B------:R-:W-:Y:S04]  /*44f0*/  STL.S16 [R1+0x2b4], R5 ;  /* 0x0002b40501007387 */ /* 0x000fe80000100600 */
[----:B------:R0:W-:Y:S04]  /*4500*/  STL.S16 [R1+0x2b8], R4 ;  /* 0x0002b80401007387 */ /* 0x0001e80000100600 */
[----:B------:R-:W2:Y:S04]  /*4510*/  LDL.LU.64 R2, [R1+0x4c8] ;  /* 0x0004c80001027983 */ /* 0x000ea80000300a00 */
[----:B0-----:R-:W2:Y:S04]  /*4520*/  LDL.LU.64 R4, [R1+0x268] ;  /* 0x0002680001047983 */ /* 0x001ea80000300a00 */
[----:B---3--:R0:W-:Y:S02]  /*4530*/  STL [R1+0x114], R15 ;  /* 0x0001140f01007387 */ /* 0x0081e40000100800 */
[----:B0-----:R-:W-:-:S06]  /*4540*/  HFMA2 R15, -RZ, RZ, 0, 0 ;  /* 0x00000000ff0f7431 */ /* 0x001fcc00000001ff */
[----:B------:R-:W3:Y:S04]  /*4550*/  @!P5 LDG.E R15, desc[UR10][R10.64] ;  /* 0x0000000a0a0fd981 */ /* 0x000ee8000c1e1900 */
[----:B----4-:R0:W4:Y:S01]  /*4560*/  @!P3 LDG.E R29, desc[UR10][R24.64] ;  /* 0x0000000a181db981 */ /* 0x010122000c1e1900 */
[----:B------:R-:W-:-:S03]  /*4570*/  LOP3.LUT P3, RZ, R30, 0x8, RZ, 0xc0, !PT ;  /* 0x000000081eff7812 */ /* 0x000fc6000786c0ff */
[----:B------:R-:W3:Y:S10]  /*4580*/  LDL.LU.64 R10, [R1+0x4e0] ;  /* 0x0004e000010a7983 */ /* 0x000ef40000300a00 */
[----:B------:R-:W-:-:S02]  /*4590*/  @!P3 PRMT R9, R32, 0x7610, R9 ;  /* 0x000076102009b816 */ /* 0x000fc40000000009 */
[----:B------:R-:W-:-:S03]  /*45a0*/  @!P3 PRMT R8, R32, 0x7632, R8 ;  /* 0x000076322008b816 */ /* 0x000fc60000000008 */
[----:B------:R-:W-:Y:S04]  /*45b0*/  STL.S16 [R1+0x260], R9 ;  /* 0x0002600901007387 */ /* 0x000fe80000100600 */
[----:B------:R1:W-:Y:S04]  /*45c0*/  STL.S16 [R1+0x26c], R8 ;  /* 0x00026c0801007387 */ /* 0x0003e80000100600 */
[----:B-1----:R-:W4:Y:S01]  /*45d0*/  LDL.LU.64 R8, [R1+0x278] ;  /* 0x0002780001087983 */ /* 0x002f220000300a00 */
[----:B------:R-:W-:Y:S02]  /*45e0*/  LOP3.LUT P4, RZ, R31, 0x80, RZ, 0xc0, !PT ;  /* 0x000000801fff7812 */ /* 0x000fe4000788c0ff */
[----:B0-----:R-:W-:Y:S01]  /*45f0*/  CS2R R24, SRZ ;  /* 0x0000000000187805 */ /* 0x001fe2000001ff00 */
[----:B------:R-:W-:Y:S04]  /*4600*/  STL [R1+0x3c4], R0 ;  /* 0x0003c40001007387 */ /* 0x000fe80000100800 */
[----:B------:R0:W-:Y:S02]  /*4610*/  STL [R1+0x3d0], R0 ;  /* 0x0003d00001007387 */ /* 0x0001e40000100800 */
[----:B0-----:R-:W-:-:S04]  /*4620*/  PRMT R0, RZ, 0x7610, R0 ;  /* 0x00007610ff007816 */ /* 0x001fc80000000000 */
[----:B--2---:R-:W2:Y:S04]  /*4630*/  @!P4 LDG.E R25, desc[UR10][R12.64] ;  /* 0x0000000a0c19c981 */ /* 0x004ea8000c1e1900 */
[----:B------:R0:W2:Y:S01]  /*4640*/  @!P4 LDG.E R24, desc[UR10][R16.64] ;  /* 0x0000000a1018c981 */ /* 0x0000a2000c1e1900 */
[----:B------:R-:W-:-:S03]  /*4650*/  LOP3.LUT P4, RZ, R30, 0x4, RZ, 0xc0, !PT ;  /* 0x000000041eff7812 */ /* 0x000fc6000788c0ff */
[----:B------:R-:W-:Y:S01]  /*4660*/  STL [R1+0x4ac], R14 ;  /* 0x0004ac0e01007387 */ /* 0x000fe20000100800 */
[----:B------:R-:W-:Y:S02]  /*4670*/  PRMT R6, RZ, 0x7610, R6 ;  /* 0x00007610ff067816 */ /* 0x000fe40000000006 */
[----:B------:R-:W-:Y:S01]  /*4680*/  LOP3.LUT P1, RZ, R31, 0x40, RZ, 0xc0, !PT ;  /* 0x000000401fff7812 */ /* 0x000fe2000782c0ff */
[----:B------:R-:W-:Y:S04]  /*4690*/  STL [R1+0x448], R20 ;  /* 0x0004481401007387 */ /* 0x000fe80000100800 */
[----:B------:R1:W-:Y:S02]  /*46a0*/  STL [R1+0x10], R2 ;  /* 0x0000100201007387 */ /* 0x0003e40000100800 */
[----:B------:R-:W-:-:S02]  /*46b0*/  @!P4 PRMT R0, R7, 0x7632, R0 ;  /* 0x000076320700c816 */ /* 0x000fc40000000000 */
[----:B------:R-:W2:Y:S04]  /*46c0*/  LDL.LU R17, [R1+0x4c4] ;  /* 0x0004c40001117983 */ /* 0x000ea80000300800 */
[----:B------:R-:W2:Y:S04]  /*46d0*/  LDL.LU.64 R12, [R1+0x298] ;  /* 0x00029800010c7983 */ /* 0x000ea80000300a00 */
[----:B-1----:R-:W2:Y:S04]  /*46e0*/  LDL.LU R2, [R1+0x11c] ;  /* 0x00011c0001027983 */ /* 0x002ea80000300800 */
[----:B------:R-:W-:Y:S04]  /*46f0*/  STL [R1+0x118], R7 ;  /* 0x0001180701007387 */ /* 0x000fe80000100800 */
[----:B------:R-:W2:Y:S01]  /*4700*/  @!P0 LDG.E R22, desc[UR10][R4.64] ;  /* 0x0000000a04168981 */ /* 0x000ea2000c1e1900 */
[----:B---3--:R-:W-:-:S03]  /*4710*/  PRMT R11, RZ, 0x7610, R11 ;  /* 0x00007610ff0b7816 */ /* 0x008fc6000000000b */
[----:B------:R-:W3:Y:S01]  /*4720*/  LDL.LU.64 R4, [R1+0x4d0] ;  /* 0x0004d00001047983 */ /* 0x000ee20000300a00 */
[----:B------:R-:W-:Y:S02]  /*4730*/  PRMT R10, RZ, 0x7610, R10 ;  /* 0x00007610ff0a7816 */ /* 0x000fe4000000000a */
[C---:B------:R-:W-:Y:S02]  /*4740*/  @!P2 PRMT R11, R33.reuse, 0x7610, R11 ;  /* 0x00007610210ba816 */ /* 0x040fe4000000000b */
[----:B------:R-:W-:Y:S02]  /*4750*/  @!P2 PRMT R10, R33, 0x7632, R10 ;  /* 0x00007632210aa816 */ /* 0x000fe4000000000a */
[----:B------:R-:W-:Y:S01]  /*4760*/  LOP3.LUT P2, RZ, R31, 0x20, RZ, 0xc0, !PT ;  /* 0x000000201fff7812 */ /* 0x000fe2000784c0ff */
[----:B------:R-:W-:Y:S04]  /*4770*/  STL.S16 [R1+0x2a8], R11 ;  /* 0x0002a80b01007387 */ /* 0x000fe80000100600 */
[----:B------:R1:W-:Y:S04]  /*4780*/  STL.S16 [R1+0x2dc], R10 ;  /* 0x0002dc0a01007387 */ /* 0x0003e80000100600 */
[----:B-1----:R-:W3:Y:S04]  /*4790*/  LDL.LU.64 R10, [R1+0x288] ;  /* 0x00028800010a7983 */ /* 0x002ee80000300a00 */
[----:B------:R1:W-:Y:S02]  /*47a0*/  STL.S16 [R1+0x28c], R0 ;  /* 0x00028c0001007387 */ /* 0x0003e40000100600 */
[----:B-1----:R-:W-:-:S06]  /*47b0*/  MOV R0, RZ ;  /* 0x000000ff00007202 */ /* 0x002fcc0000000f00 */
[----:B----4-:R1:W4:Y:S04]  /*47c0*/  @!P2 LDG.E R0, desc[UR10][R8.64] ;  /* 0x0000000a0800a981 */ /* 0x010328000c1e1900 */
[----:B------:R-:W1:Y:S01]  /*47d0*/  LDL.LU.64 R8, [R1+0x4b0] ;  /* 0x0004b00001087983 */ /* 0x000e620000300a00 */
[----:B------:R-:W-:-:S04]  /*47e0*/  PRMT R14, RZ, 0x7610, R14 ;  /* 0x00007610ff0e7816 */ /* 0x000fc8000000000e */
[----:B0-----:R-:W-:Y:S02]  /*47f0*/  MOV R16, R14 ;  /* 0x0000000e00107202 */ /* 0x001fe40000000f00 */
[----:B------:R-:W-:Y:S01]  /*4800*/  @!P3 PRMT R6, R34, 0x7610, R6 ;  /* 0x000076102206b816 */ /* 0x000fe20000000006 */
[----:B------:R-:W-:Y:S04]  /*4810*/  STL.S16 [R1+0x268], R14 ;  /* 0x0002680e01007387 */ /* 0x000fe80000100600 */
[----:B------:R0:W-:Y:S01]  /*4820*/  STL.S16 [R1+0x2e0], R6 ;  /* 0x0002e00601007387 */ /* 0x0001e20000100600 */
[----:B------:R-:W-:Y:S01]  /*4830*/  PRMT R20, RZ, 0x7610, R20 ;  /* 0x00007610ff147816 */ /* 0x000fe20000000014 */
[----:B0-----:R-:W-:-:S04]  /*4840*/  HFMA2 R6, -RZ, RZ, 0, 0 ;  /* 0x00000000ff067431 */ /* 0x001fc800000001ff */
[----:B------:R-:W-:Y:S04]  /*4850*/  STL.S16 [R1+0x288], R20 ;  /* 0x0002881401007387 */ /* 0x000fe80000100600 */
[----:B------:R-:W4:Y:S01]  /*4860*/  LDL R14, [R1+0x288] ;  /* 0x00028800010e7983 */ /* 0x000f220000100800 */
[----:B--2---:R-:W-:Y:S02]  /*4870*/  PRMT R17, RZ, 0x7610, R17 ;  /* 0x00007610ff117816 */ /* 0x004fe40000000011 */
[----:B------:R-:W-:-:S03]  /*4880*/  @!P4 PRMT R16, R2, 0x7632, R16 ;  /* 0x000076320210c816 */ /* 0x000fc60000000010 */
[----:B------:R-:W-:Y:S04]  /*4890*/  STL.S16 [R1+0x278], R17 ;  /* 0x0002781101007387 */ /* 0x000fe80000100600 */
[----:B------:R0:W-:Y:S04]  /*48a0*/  @!P4 STL.S16 [R1+0x268], R16 ;  /* 0x000268100100c387 */ /* 0x0001e80000100600 */
[----:B---3--:R2:W3:Y:S04]  /*48b0*/  @!P1 LDG.E R6, desc[UR10][R10.64] ;  /* 0x0000000a0a069981 */ /* 0x0084e8000c1e1900 */
[----:B------:R-:W2:Y:S01]  /*48c0*/  LDL.LU R10, [R1+0x4c0] ;  /* 0x0004c000010a7983 */ /* 0x000ea20000300800 */
[----:B-1----:R-:W-:-:S04]  /*48d0*/  PRMT R9, RZ, 0x7610, R9 ;  /* 0x00007610ff097816 */ /* 0x002fc80000000009 */
[----:B0-----:R-:W-:Y:S01]  /*48e0*/  MOV R16, R9 ;  /* 0x0000000900107202 */ /* 0x001fe20000000f00 */
[----:B------:R0:W-:Y:S04]  /*48f0*/  STL.S16 [R1+0x264], R9 ;  /* 0x0002640901007387 */ /* 0x0001e80000100600 */
[----:B0-----:R-:W3:Y:S01]  /*4900*/  LDL R9, [R1+0x278] ;  /* 0x0002780001097983 */ /* 0x001ee20000100800 */
[----:B----4-:R-:W-:Y:S01]  /*4910*/  @!P4 PRMT R14, R7, 0x7610, R14 ;  /* 0x00007610070ec816 */ /* 0x010fe2000000000e */
[----:B------:R-:W-:-:S06]  /*4920*/  HFMA2 R7, -RZ, RZ, 0, 0 ;  /* 0x00000000ff077431 */ /* 0x000fcc00000001ff */
[----:B------:R0:W4:Y:S04]  /*4930*/  @!P1 LDG.E R7, desc[UR10][R12.64] ;  /* 0x0000000a0c079981 */ /* 0x000128000c1e1900 */
[----:B------:R-:W0:Y:S01]  /*4940*/  LDL.LU R13, [R1+0x4b8] ;  /* 0x0004b800010d7983 */ /* 0x000e220000300800 */
[----:B--2---:R-:W-:-:S05]  /*4950*/  PRMT R10, RZ, 0x7610, R10 ;  /* 0x00007610ff0a7816 */ /* 0x004fca000000000a */
[----:B------:R1:W-:Y:S04]  /*4960*/  STL.S16 [R1+0x23c], R10 ;  /* 0x00023c0a01007387 */ /* 0x0003e80000100600 */
[----:B-1----:R-:W2:Y:S01]  /*4970*/  LDL.LU.64 R10, [R1+0x280] ;  /* 0x00028000010a7983 */ /* 0x002ea20000300a00 */
[----:B---3--:R-:W-:-:S05]  /*4980*/  @!P5 PRMT R9, R15, 0x7610, R9 ;  /* 0x000076100f09d816 */ /* 0x008fca0000000009 */
[----:B------:R1:W-:Y:S04]  /*4990*/  @!P5 STL.S16 [R1+0x278], R9 ;  /* 0x000278090100d387 */ /* 0x0003e80000100600 */
[----:B-1----:R-:W3:Y:S04]  /*49a0*/  LDL.LU R9, [R1+0x4a8] ;  /* 0x0004a80001097983 */ /* 0x002ee80000300800 */
[----:B------:R-:W-:Y:S04]  /*49b0*/  STL [R1+0x90], R4 ;  /* 0x0000900401007387 */ /* 0x000fe80000100800 */
[----:B------:R1:W-:Y:S01]  /*49c0*/  STL [R1+0x3ec], R4 ;  /* 0x0003ec0401007387 */ /* 0x0003e20000100800 */
[----:B0-----:R-:W-:-:S03]  /*49d0*/  PRMT R13, RZ, 0x7610, R13 ;  /* 0x00007610ff0d7816 */ /* 0x001fc6000000000d */
[----:B-1----:R-:W4:Y:S04]  /*49e0*/  LDL.LU R4, [R1+0x114] ;  /* 0x0001140001047983 */ /* 0x002f280000300800 */
[----:B------:R-:W-:Y:S04]  /*49f0*/  STL.S16 [R1+0x150], R13 ;  /* 0x0001500d01007387 */ /* 0x000fe80000100600 */
[----:B------:R-:W4:Y:S04]  /*4a00*/  LDL R12, [R1+0x150] ;  /* 0x00015000010c7983 */ /* 0x000f280000100800 */
[----:B---3--:R0:W-:Y:S02]  /*4a10*/  STL [R1+0x98], R9 ;  /* 0x0000980901007387 */ /* 0x0081e40000100800 */
[----:B0-----:R-:W-:-:S06]  /*4a20*/  HFMA2 R9, -RZ, RZ, 0, 0 ;  /* 0x00000000ff097431 */ /* 0x001fcc00000001ff */
[----:B--2---:R0:W2:Y:S04]  /*4a30*/  @!P2 LDG.E R9, desc[UR10][R10.64] ;  /* 0x0000000a0a09a981 */ /* 0x0040a8000c1e1900 */
[----:B------:R-:W0:Y:S01]  /*4a40*/  LDL.LU.64 R10, [R1+0x4a0] ;  /* 0x0004a000010a7983 */ /* 0x000e220000300a00 */
[----:B----4-:R-:W-:-:S05]  /*4a50*/  @!P5 PRMT R12, R4, 0x7610, R12 ;  /* 0x00007610040cd816 */ /* 0x010fca000000000c */
[----:B------:R1:W-:Y:S04]  /*4a60*/  @!P5 STL.S16 [R1+0x150], R12 ;  /* 0x0001500c0100d387 */ /* 0x0003e80000100600 */
[----:B-1----:R-:W3:Y:S01]  /*4a70*/  LDL.LU.64 R12, [R1+0x270] ;  /* 0x00027000010c7983 */ /* 0x002ee20000300a00 */
[----:B0-----:R-:W-:-:S04]  /*4a80*/  PRMT R11, RZ, 0x7610, R11 ;  /* 0x00007610ff0b7816 */ /* 0x001fc8000000000b */
[----:B------:R-:W-:-:S05]  /*4a90*/  @!P6 PRMT R11, R18, 0x7610, R11 ;  /* 0x00007610120be816 */ /* 0x000fca000000000b */
[----:B------:R0:W-:Y:S04]  /*4aa0*/  STL.S16 [R1+0x27c], R11 ;  /* 0x00027c0b01007387 */ /* 0x0001e80000100600 */
[----:B0-----:R-:W4:Y:S01]  /*4ab0*/  LDL.LU R11, [R1+0x498] ;  /* 0x00049800010b7983 */ /* 0x001f220000300800 */
[----:B------:R-:W-:-:S03]  /*4ac0*/  PRMT R5, RZ, 0x7610, R5 ;  /* 0x00007610ff057816 */ /* 0x000fc60000000005 */
[----:B------:R0:W-:Y:S01]  /*4ad0*/  STL [R1+0x1c], R10 ;  /* 0x00001c0a01007387 */ /* 0x0001e20000100800 */
[----:B------:R-:W-:Y:S02]  /*4ae0*/  @!P3 PRMT R5, R34, 0x7632, R5 ;  /* 0x000076322205b816 */ /* 0x000fe40000000005 */
[----:B------:R-:W-:Y:S02]  /*4af0*/  LOP3.LUT P3, RZ, R31, 0x10, RZ, 0xc0, !PT ;  /* 0x000000101fff7812 */ /* 0x000fe4000786c0ff */
[----:B0-----:R-:W-:-:S04]  /*4b00*/  PRMT R10, RZ, 0x7610, R10 ;  /* 0x00007610ff0a7816 */ /* 0x001fc8000000000a */
[----:B------:R-:W-:-:S05]  /*4b10*/  @!P6 PRMT R10, R18, 0x7632, R10 ;  /* 0x00007632120ae816 */ /* 0x000fca000000000a */
[----:B------:R-:W-:Y:S04]  /*4b20*/  STL.S16 [R1+0x280], R10 ;  /* 0x0002800a01007387 */ /* 0x000fe80000100600 */
[----:B------:R0:W-:Y:S04]  /*4b30*/  @!P4 STL.S16 [R1+0x288], R14 ;  /* 0x0002880e0100c387 */ /* 0x0001e80000100600 */
[----:B0-----:R-:W2:Y:S04]  /*4b40*/  LDL.LU R14, [R1+0x4ac] ;  /* 0x0004ac00010e7983 */ /* 0x001ea80000300800 */
[----:B----4-:R0:W-:Y:S02]  /*4b50*/  STL [R1+0x9c], R11 ;  /* 0x00009c0b01007387 */ /* 0x0101e40000100800 */
[----:B0-----:R-:W-:-:S06]  /*4b60*/  CS2R R10, SRZ ;  /* 0x00000000000a7805 */ /* 0x001fcc000001ff00 */
[----:B---3--:R0:W3:Y:S04]  /*4b70*/  @!P3 LDG.E R10, desc[UR10][R12.64] ;  /* 0x0000000a0c0ab981 */ /* 0x0080e8000c1e1900 */
[----:B------:R-:W4:Y:S01]  /*4b80*/  LDL.LU.64 R12, [R1+0x490] ;  /* 0x00049000010c7983 */ /* 0x000f220000300a00 */
[----:B------:R-:W-:-:S03]  /*4b90*/  @!P5 PRMT R16, R4, 0x7632, R16 ;  /* 0x000076320410d816 */ /* 0x000fc60000000010 */
[----:B------:R1:W-:Y:S04]  /*4ba0*/  STL.S16 [R1+0x2e4], R5 ;  /* 0x0002e40501007387 */ /* 0x0003e80000100600 */
[----:B------:R0:W-:Y:S04]  /*4bb0*/  @!P5 STL.S16 [R1+0x264], R16 ;  /* 0x000264100100d387 */ /* 0x0001e80000100600 */
[----:B-1----:R-:W3:Y:S04]  /*4bc0*/  LDL R5, [R1+0x23c] ;  /* 0x00023c0001057983 */ /* 0x002ee80000100800 */
[----:B0-----:R-:W3:Y:S01]  /*4bd0*/  LDL.LU.64 R16, [R1+0x258] ;  /* 0x0002580001107983 */ /* 0x001ee20000300a00 */
[----:B--2---:R-:W-:-:S03]  /*4be0*/  PRMT R14, RZ, 0x7610, R14 ;  /* 0x00007610ff0e7816 */ /* 0x004fc6000000000e */
[----:B------:R0:W-:Y:S01]  /*4bf0*/  STL.S16 [R1+0x2c0], R21 ;  /* 0x0002c01501007387 */ /* 0x0001e20000100600 */
[----:B------:R-:W-:-:S03]  /*4c00*/  @!P6 PRMT R14, R36, 0x7610, R14 ;  /* 0x00007610240ee816 */ /* 0x000fc6000000000e */
[----:B------:R1:W-:Y:S04]  /*4c10*/  STL [R1+0x18], R8 ;  /* 0x0000180801007387 */ /* 0x0003e80000100800 */
[----:B0-----:R-:W2:Y:S01]  /*4c20*/  LDL.LU.64 R20, [R1+0x140] ;  /* 0x0001400001147983 */ /* 0x001ea20000300a00 */
[----:B-1----:R-:W-:-:S03]  /*4c30*/  PRMT R8, RZ, 0x7610, R8 ;  /* 0x00007610ff087816 */ /* 0x002fc60000000008 */
[----:B------:R-:W-:Y:S01]  /*4c40*/  STL [R1+0x110], R15 ;  /* 0x0001100f01007387 */ /* 0x000fe20000100800 */
[----:B------:R-:W-:-:S03]  /*4c50*/  @!P5 PRMT R8, R15, 0x7632, R8 ;  /* 0x000076320f08d816 */ /* 0x000fc60000000008 */
[----:B------:R0:W-:Y:S04]  /*4c60*/  STL.S16 [R1+0x144], R14 ;  /* 0x0001440e01007387 */ /* 0x0001e80000100600 */
[----:B0-----:R-:W2:Y:S04]  /*4c70*/  LDL.LU.64 R14, [R1+0x250] ;  /* 0x00025000010e7983 */ /* 0x001ea80000300a00 */
[----:B----4-:R0:W-:Y:S01]  /*4c80*/  STL [R1+0x20], R12 ;  /* 0x0000200c01007387 */ /* 0x0101e20000100800 */
[----:B------:R-:W-:-:S04]  /*4c90*/  PRMT R13, RZ, 0x7610, R13 ;  /* 0x00007610ff0d7816 */ /* 0x000fc8000000000d */
[----:B------:R-:W-:Y:S02]  /*4ca0*/  @!P0 PRMT R13, R35, 0x7610, R13 ;  /* 0x00007610230d8816 */ /* 0x000fe4000000000d */
[----:B0-----:R-:W-:-:S05]  /*4cb0*/  PRMT R12, RZ, 0x7610, R12 ;  /* 0x00007610ff0c7816 */ /* 0x001fca000000000c */
[----:B------:R0:W-:Y:S04]  /*4cc0*/  STL.S16 [R1+0x258], R12 ;  /* 0x0002580c01007387 */ /* 0x0001e80000100600 */
[----:B------:R1:W-:Y:S04]  /*4cd0*/  STL.S16 [R1+0x140], R13 ;  /* 0x0001400d01007387 */ /* 0x0003e80000100600 */
[----:B0-----:R-:W4:Y:S04]  /*4ce0*/  LDL R12, [R1+0x258] ;  /* 0x00025800010c7983 */ /* 0x001f280000100800 */
[----:B-1----:R-:W2:Y:S01]  /*4cf0*/  LDL.LU R13, [R1+0x48c] ;  /* 0x00048c00010d7983 */ /* 0x002ea20000300800 */
[----:B---3--:R-:W-:-:S05]  /*4d00*/  @!P4 PRMT R5, R2, 0x7610, R5 ;  /* 0x000076100205c816 */ /* 0x008fca0000000005 */
[----:B------:R-:W-:Y:S01]  /*4d10*/  @!P4 STL.S16 [R1+0x23c], R5 ;  /* 0x00023c050100c387 */ /* 0x000fe20000100600 */
[----:B------:R-:W-:-:S03]  /*4d20*/  LOP3.LUT P4, RZ, R31, 0x8, RZ, 0xc0, !PT ;  /* 0x000000081fff7812 */ /* 0x000fc6000788c0ff */
[----:B------:R-:W-:Y:S04]  /*4d30*/  STL [R1+0x460], R19 ;  /* 0x0004601301007387 */ /* 0x000fe80000100800 */
[----:B------:R-:W-:Y:S04]  /*4d40*/  STL [R1+0x474], R19 ;  /* 0x0004741301007387 */ /* 0x000fe80000100800 */
[----:B------:R-:W-:Y:S04]  /*4d50*/  STL [R1+0x488], R19 ;  /* 0x0004881301007387 */ /* 0x000fe80000100800 */
[----:B------:R-:W-:Y:S04]  /*4d60*/  STL [R1+0x49c], R19 ;  /* 0x00049c1301007387 */ /* 0x000fe80000100800 */
[----:B------:R-:W-:Y:S01]  /*4d70*/  STL.S16 [R1+0x298], R8 ;  /* 0x0002980801007387 */ /* 0x000fe20000100600 */
[----:B------:R-:W-:-:S03]  /*4d80*/  LOP3.LUT R30, R30, 0xfffffffe, RZ, 0xc0, !PT ;  /* 0xfffffffe1e1e7812 */ /* 0x000fc600078ec0ff */
[----:B------:R-:W-:Y:S01]  /*4d90*/  STL [R1+0x3f8], R2 ;  /* 0x0003f80201007387 */ /* 0x000fe20000100800 */
[----:B----4-:R-:W-:-:S03]  /*4da0*/  @!P0 PRMT R12, R22, 0x7610, R12 ;  /* 0x00007610160c8816 */ /* 0x010fc6000000000c */
[----:B------:R-:W-:Y:S04]  /*4db0*/  STL [R1+0x14], R3 ;  /* 0x0000140301007387 */ /* 0x000fe80000100800 */
[----:B------:R-:W-:Y:S04]  /*4dc0*/  @!P0 STL.S16 [R1+0x258], R12 ;  /* 0x0002580c01008387 */ /* 0x000fe80000100600 */
[----:B--2---:R0:W-:Y:S04]  /*4dd0*/  STL [R1+0xa0], R13 ;  /* 0x0000a00d01007387 */ /* 0x0041e80000100800 */
[----:B------:R-:W2:Y:S01]  /*4de0*/  @!P4 LDG.E R11, desc[UR10][R16.64] ;  /* 0x0000000a100bc981 */ /* 0x000ea2000c1e1900 */
[----:B------:R-:W-:-:S02]  /*4df0*/  LOP3.LUT P5, RZ, R31, 0x4, RZ, 0xc0, !PT ;  /* 0x000000041fff7812 */ /* 0x000fc400078ac0ff */
[----:B------:R-:W-:Y:S01]  /*4e00*/  PRMT R28, RZ, 0x7610, R28 ;  /* 0x00007610ff1c7816 */ /* 0x000fe2000000001c */
[----:B------:R-:W-:Y:S01]  /*4e10*/  STL [R1+0x138], R23 ;  /* 0x0001381701007387 */ /* 0x000fe20000100800 */
[----:B0-----:R-:W-:Y:S02]  /*4e20*/  CS2R R12, SRZ ;  /* 0x00000000000c7805 */ /* 0x001fe4000001ff00 */
[----:B------:R-:W-:Y:S01]  /*4e30*/  PRMT R19, RZ, 0x7610, R19 ;  /* 0x00007610ff137816 */ /* 0x000fe20000000013 */
[----:B------:R-:W-:Y:S04]  /*4e40*/  STL [R1+0x408], R34 ;  /* 0x0004082201007387 */ /* 0x000fe80000100800 */
[----:B------:R0:W3:Y:S01]  /*4e50*/  @!P4 LDG.E R13, desc[UR10][R14.64] ;  /* 0x0000000a0e0dc981 */ /* 0x0000e2000c1e1900 */
[----:B------:R-:W-:-:S02]  /*4e60*/  MOV R8, RZ ;  /* 0x000000ff00087202 */ /* 0x000fc40000000f00 */
[----:B------:R-:W-:Y:S01]  /*4e70*/  @!P6 PRMT R19, R36, 0x7632, R19 ;  /* 0x000076322413e816 */ /* 0x000fe20000000013 */
[----:B------:R-:W4:Y:S04]  /*4e80*/  LDL.LU.64 R16, [R1+0x240] ;  /* 0x0002400001107983 */ /* 0x000f280000300a00 */
[----:B------:R-:W-:Y:S04]  /*4e90*/  STL [R1+0x410], R34 ;  /* 0x0004102201007387 */ /* 0x000fe80000100800 */
[----:B------:R-:W0:Y:S04]  /*4ea0*/  LDL.LU.64 R14, [R1+0x480] ;  /* 0x00048000010e7983 */ /* 0x000e280000300a00 */
[----:B------:R1:W-:Y:S04]  /*4eb0*/  STL.S16 [R1+0x148], R19 ;  /* 0x0001481301007387 */ /* 0x0003e80000100600 */
[----:B------:R-:W2:Y:S04]  /*4ec0*/  @!P3 LDG.E R8, desc[UR10][R20.64] ;  /* 0x0000000a1408b981 */ /* 0x000ea8000c1e1900 */
[----:B------:R-:W-:Y:S04]  /*4ed0*/  STL.64 [R1+0x418], R34 ;  /* 0x0004182201007387 */ /* 0x000fe80000100a00 */
[----:B-1----:R-:W3:Y:S04]  /*4ee0*/  LDL.LU R19, [R1+0x49c] ;  /* 0x00049c0001137983 */ /* 0x002ee80000300800 */
[----:B------:R-:W4:Y:S04]  /*4ef0*/  LDL.LU.64 R20, [R1+0x248] ;  /* 0x0002480001147983 */ /* 0x000f280000300a00 */
[----:B------:R-:W2:Y:S01]  /*4f00*/  LDL.LU R5, [R1+0x4bc] ;  /* 0x0004bc0001057983 */ /* 0x000ea20000300800 */
[----:B0-----:R-:W-:-:S05]  /*4f10*/  PRMT R15, RZ, 0x7610, R15 ;  /* 0x00007610ff0f7816 */ /* 0x001fca000000000f */
[----:B------:R0:W-:Y:S04]  /*4f20*/  STL.S16 [R1+0x24c], R15 ;  /* 0x00024c0f01007387 */ /* 0x0001e80000100600 */
[----:B0-----:R-:W2:Y:S01]  /*4f30*/  LDL R15, [R1+0x24c] ;  /* 0x00024c00010f7983 */ /* 0x001ea20000100800 */
[----:B------:R-:W-:-:S04]  /*4f40*/  @P1 LOP3.LUT R30, R30, 0x1, RZ, 0xfc, !PT ;  /* 0x000000011e1e1812 */ /* 0x000fc800078efcff */
[----:B------:R-:W-:Y:S02]  /*4f50*/  LOP3.LUT R30, R30, 0xfffffffd, RZ, 0xc0, !PT ;  /* 0xfffffffd1e1e7812 */ /* 0x000fe400078ec0ff */
[----:B------:R-:W-:Y:S02]  /*4f60*/  PRMT R2, RZ, 0x7610, R2 ;  /* 0x00007610ff027816 */ /* 0x000fe40000000002 */
[----:B------:R-:W-:Y:S01]  /*4f70*/  PRMT R3, RZ, 0x7610, R3 ;  /* 0x00007610ff037816 */ /* 0x000fe20000000003 */
[----:B------:R-:W-:Y:S01]  /*4f80*/  STL.S16 [R1+0x244], R28 ;  /* 0x0002441c01007387 */ /* 0x000fe20000100600 */
[----:B------:R-:W-:Y:S02]  /*4f90*/  @P2 LOP3.LUT R30, R30, 0x2, RZ, 0xfc, !PT ;  /* 0x000000021e1e2812 */ /* 0x000fe400078efcff */
[----:B------:R-:W-:Y:S01]  /*4fa0*/  LOP3.LUT P2, RZ, R31, 0x100, RZ, 0xc0, !PT ;  /* 0x000001001fff7812 */ /* 0x000fe2000784c0ff */
[----:B------:R-:W-:Y:S01]  /*4fb0*/  STL [R1+0x24], R14 ;  /* 0x0000240e01007387 */ /* 0x000fe20000100800 */
[----:B---3--:R-:W-:-:S02]  /*4fc0*/  PRMT R19, RZ, 0x7610, R19 ;  /* 0x00007610ff137816 */ /* 0x008fc40000000013 */
[----:B------:R-:W-:Y:S01]  /*4fd0*/  LOP3.LUT P6, RZ, R31, 0x2, RZ, 0xc0, !PT ;  /* 0x000000021fff7812 */ /* 0x000fe200078cc0ff */
[----:B------:R-:W-:Y:S01]  /*4fe0*/  STL [R1+0x13c], R22 ;  /* 0x00013c1601007387 */ /* 0x000fe20000100800 */
[----:B------:R-:W-:Y:S02]  /*4ff0*/  @!P0 PRMT R19, R35, 0x7632, R19 ;  /* 0x0000763223138816 */ /* 0x000fe40000000013 */
[----:B------:R-:W-:Y:S01]  /*5000*/  @!P0 PRMT R2, R22, 0x7632, R2 ;  /* 0x0000763216028816 */ /* 0x000fe20000000002 */
[----:B------:R-:W-:Y:S04]  /*5010*/  STL.S16 [R1+0x248], R3 ;  /* 0x0002480301007387 */ /* 0x000fe80000100600 */
[----:B------:R0:W-:Y:S04]  /*5020*/  STL.S16 [R1+0x25c], R19 ;  /* 0x00025c1301007387 */ /* 0x0001e80000100600 */
[----:B------:R-:W3:Y:S04]  /*5030*/  LDL.LU.64 R34, [R1+0x220] ;  /* 0x0002200001227983 */ /* 0x000ee80000300a00 */
[----:B------:R-:W-:Y:S04]  /*5040*/  STL [R1+0x134], R29 ;  /* 0x0001341d01007387 */ /* 0x000fe80000100800 */
[----:B0-----:R-:W3:Y:S04]  /*5050*/  LDL.LU R19, [R1+0x488] ;  /* 0x0004880001137983 */ /* 0x001ee80000300800 */
[----:B------:R0:W-:Y:S04]  /*5060*/  STL.S16 [R1+0x270], R2 ;  /* 0x0002700201007387 */ /* 0x0001e80000100600 */
[----:B----4-:R-:W4:Y:S01]  /*5070*/  @!P5 LDG.E R12, desc[UR10][R20.64] ;  /* 0x0000000a140cd981 */ /* 0x010f22000c1e1900 */
[----:B--2---:R-:W-:-:S03]  /*5080*/  @!P2 PRMT R15, R29, 0x7610, R15 ;  /* 0x000076101d0fa816 */ /* 0x004fc6000000000f */
[----:B0-----:R-:W2:Y:S04]  /*5090*/  LDL R2, [R1+0x248] ;  /* 0x0002480001027983 */ /* 0x001ea80000100800 */
[----:B------:R0:W-:Y:S01]  /*50a0*/  @!P2 STL.S16 [R1+0x24c], R15 ;  /* 0x00024c0f0100a387 */ /* 0x0001e20000100600 */
[----:B------:R-:W-:Y:S02]  /*50b0*/  LOP3.LUT P1, RZ, R31, 0x80, RZ, 0xc0, !PT ;  /* 0x000000801fff7812 */ /* 0x000fe4000782c0ff */
[----:B------:R-:W-:Y:S01]  /*50c0*/  PRMT R14, RZ, 0x7610, R14 ;  /* 0x00007610ff0e7816 */ /* 0x000fe2000000000e */
[----:B------:R-:W-:Y:S04]  /*50d0*/  STL [R1+0x438], R27 ;  /* 0x0004381b01007387 */ /* 0x000fe80000100800 */
[----:B------:R-:W-:Y:S04]  /*50e0*/  STL [R1+0x43c], R27 ;  /* 0x00043c1b01007387 */ /* 0x000fe80000100800 */
[----:B0-----:R-:W4:Y:S04]  /*50f0*/  LDL.LU R15, [R1+0x470] ;  /* 0x00047000010f7983 */ /* 0x001f280000300800 */
[----:B------:R-:W-:Y:S04]  /*5100*/  STL.64 [R1+0x3f0], R4 ;  /* 0x0003f00401007387 */ /* 0x000fe80000100a00 */
[----:B------:R-:W-:Y:S04]  /*5110*/  STL [R1+0x40c], R36 ;  /* 0x00040c2401007387 */ /* 0x000fe80000100800 */
[----:B------:R-:W4:Y:S04]  /*5120*/  LDL.LU.64 R20, [R1+0x228] ;  /* 0x0002280001147983 */ /* 0x000f280000300a00 */
[----:B------:R-:W4:Y:S01]  /*5130*/  LDL.LU R22, [R1+0x47c] ;  /* 0x00047c0001167983 */ /* 0x000f220000300800 */
[----:B---3--:R-:W-:-:S04]  /*5140*/  PRMT R19, RZ, 0x7610, R19 ;  /* 0x00007610ff137816 */ /* 0x008fc80000000013 */
[----:B------:R-:W-:-:S05]  /*5150*/  @!P2 PRMT R19, R23, 0x7632, R19 ;  /* 0x000076321713a816 */ /* 0x000fca0000000013 */
[----:B------:R0:W-:Y:S04]  /*5160*/  STL.S16 [R1+0x250], R19 ;  /* 0x0002501301007387 */ /* 0x0001e80000100600 */
[----:B0-----:R-:W3:Y:S01]  /*5170*/  LDL.LU R19, [R1+0x474] ;  /* 0x0004740001137983 */ /* 0x001ee20000300800 */
[----:B--2---:R-:W-:-:S03]  /*5180*/  @!P2 PRMT R2, R23, 0x7610, R2 ;  /* 0x000076101702a816 */ /* 0x004fc60000000002 */
[----:B------:R-:W2:Y:S04]  /*5190*/  LDL.LU R23, [R1+0x478] ;  /* 0x0004780001177983 */ /* 0x000ea80000300800 */
[----:B----4-:R0:W-:Y:S02]  /*51a0*/  STL [R1+0xa4], R15 ;  /* 0x0000a40f01007387 */ /* 0x0101e40000100800 */
[----:B0-----:R-:W-:-:S06]  /*51b0*/  HFMA2 R15, -RZ, RZ, 0, 0 ;  /* 0x00000000ff0f7431 */ /* 0x001fcc00000001ff */
[----:B------:R0:W4:Y:S04]  /*51c0*/  @!P5 LDG.E R15, desc[UR10][R16.64] ;  /* 0x0000000a100fd981 */ /* 0x000128000c1e1900 */
[----:B------:R-:W0:Y:S04]  /*51d0*/  LDL R17, [R1+0x244] ;  /* 0x0002440001117983 */ /* 0x000e280000100800 */
[----:B------:R-:W4:Y:S01]  /*51e0*/  LDL.LU R16, [R1+0x46c] ;  /* 0x00046c0001107983 */ /* 0x000f220000300800 */
[----:B------:R-:W-:-:S03]  /*51f0*/  @!P2 PRMT R14, R29, 0x7632, R14 ;  /* 0x000076321d0ea816 */ /* 0x000fc6000000000e */
[----:B------:R1:W-:Y:S04]  /*5200*/  @!P2 STL.S16 [R1+0x248], R2 ;  /* 0x000248020100a387 */ /* 0x0003e80000100600 */
[----:B------:R1:W-:Y:S01]  /*5210*/  STL.S16 [R1+0x274], R14 ;  /* 0x0002740e01007387 */ /* 0x0003e20000100600 */
[----:B---3--:R-:W-:-:S03]  /*5220*/  PRMT R19, RZ, 0x7610, R19 ;  /* 0x00007610ff137816 */ /* 0x008fc60000000013 */
[----:B------:R-:W3:Y:S04]  /*5230*/  LDL.LU.64 R28, [R1+0x200] ;  /* 0x00020000011c7983 */ /* 0x000ee80000300a00 */
[----:B-1----:R-:W3:Y:S01]  /*5240*/  LDL.LU.64 R2, [R1+0x210] ;  /* 0x0002100001027983 */ /* 0x002ee20000300a00 */
[----:B------:R-:W-:-:S03]  /*5250*/  MOV R14, RZ ;  /* 0x000000ff000e7202 */ /* 0x000fc60000000f00 */
[----:B------:R-:W-:Y:S04]  /*5260*/  STL.S16 [R1+0x284], R19 ;  /* 0x0002841301007387 */ /* 0x000fe80000100600 */
[----:B------:R-:W3:Y:S04]  /*5270*/  @!P6 LDG.E R14, desc[UR10][R34.64] ;  /* 0x0000000a220ee981 */ /* 0x000ee8000c1e1900 */
[----:B------:R-:W3:Y:S01]  /*5280*/  LDL.LU.64 R34, [R1+0x218] ;  /* 0x0002180001227983 */ /* 0x000ee20000300a00 */
[----:B--2---:R-:W-:-:S05]  /*5290*/  PRMT R23, RZ, 0x7610, R23 ;  /* 0x00007610ff177816 */ /* 0x004fca0000000017 */
[----:B------:R-:W-:Y:S01]  /*52a0*/  STL.S16 [R1+0x29c], R23 ;  /* 0x00029c1701007387 */ /* 0x000fe20000100600 */
[----:B0-----:R-:W-:-:S03]  /*52b0*/  @!P1 PRMT R17, R25, 0x7610, R17 ;  /* 0x0000761019119816 */ /* 0x001fc60000000011 */
[----:B----4-:R0:W-:Y:S04]  /*52c0*/  STL [R1+0x28], R16 ;  /* 0x0000281001007387 */ /* 0x0101e80000100800 */
[----:B------:R1:W-:Y:S01]  /*52d0*/  @!P1 STL.S16 [R1+0x244], R17 ;  /* 0x0002441101009387 */ /* 0x0003e20000100600 */
[----:B0-----:R-:W-:-:S03]  /*52e0*/  PRMT R16, RZ, 0x7610, R16 ;  /* 0x00007610ff107816 */ /* 0x001fc60000000010 */
[----:B-1----:R-:W2:Y:S04]  /*52f0*/  LDL.LU R17, [R1+0x468] ;  /* 0x0004680001117983 */ /* 0x002ea80000300800 */
[----:B------:R-:W4:Y:S04]  /*5300*/  LDL R19, [R1+0x284] ;  /* 0x0002840001137983 */ /* 0x000f280000100800 */
[----:B------:R0:W-:Y:S04]  /*5310*/  STL.S16 [R1+0x2a0], R16 ;  /* 0x0002a01001007387 */ /* 0x0001e80000100600 */
[----:B0-----:R-:W3:Y:S01]  /*5320*/  LDL R16, [R1+0x2a0] ;  /* 0x0002a00001107983 */ /* 0x001ee20000100800 */
[----:B------:R-:W-:-:S05]  /*5330*/  @!P1 PRMT R23, R25, 0x7632, R23 ;  /* 0x0000763219179816 */ /* 0x000fca0000000017 */
[----:B------:R0:W-:Y:S04]  /*5340*/  @!P1 STL.S16 [R1+0x29c], R23 ;  /* 0x00029c1701009387 */ /* 0x0001e80000100600 */
[----:B0-----:R-:W4:Y:S04]  /*5350*/  LDL.LU R23, [R1+0x464] ;  /* 0x0004640001177983 */ /* 0x001f280000300800 */
[----:B--2---:R-:W-:Y:S01]  /*5360*/  STL [R1+0xa8], R17 ;  /* 0x0000a81101007387 */ /* 0x004fe20000100800 */
[----:B---3--:R-:W-:-:S05]  /*5370*/  @!P1 PRMT R16, R24, 0x7632, R16 ;  /* 0x0000763218109816 */ /* 0x008fca0000000010 */
[----:B------:R0:W-:Y:S02]  /*5380*/  @!P1 STL.S16 [R1+0x2a0], R16 ;  /* 0x0002a01001009387 */ /* 0x0001e40000100600 */
[----:B0-----:R-:W-:-:S06]  /*5390*/  CS2R R16, SRZ ;  /* 0x0000000000107805 */ /* 0x001fcc000001ff00 */
[----:B------:R0:W2:Y:S04]  /*53a0*/  @!P6 LDG.E R17, desc[UR10][R20.64] ;  /* 0x0000000a1411e981 */ /* 0x0000a8000c1e1900 */
[----:B------:R-:W0:Y:S01]  /*53b0*/  LDL.LU.64 R20, [R1+0x458] ;  /* 0x0004580001147983 */ /* 0x000e220000300a00 */
[----:B----4-:R-:W-:-:S05]  /*53c0*/  @!P1 PRMT R19, R24, 0x7610, R19 ;  /* 0x0000761018139816 */ /* 0x010fca0000000013 */
[----:B------:R1:W-:Y:S01]  /*53d0*/  @!P1 STL.S16 [R1+0x284], R19 ;  /* 0x0002841301009387 */ /* 0x0003e20000100600 */
[----:B------:R-:W-:Y:S02]  /*53e0*/  LOP3.LUT P1, RZ, R30, 0x1, RZ, 0xc0, !PT ;  /* 0x000000011eff7812 */ /* 0x000fe4000782c0ff */
[----:B------:R-:W-:-:S05]  /*53f0*/  PRMT R23, RZ, 0x7610, R23 ;  /* 0x00007610ff177816 */ /* 0x000fca0000000017 */
[----:B------:R3:W-:Y:S04]  /*5400*/  STL.S16 [R1+0x2e8], R23 ;  /* 0x0002e81701007387 */ /* 0x0007e80000100600 */
[----:B-1----:R-:W4:Y:S02]  /*5410*/  LDL.LU R19, [R1+0x460] ;  /* 0x0004600001137983 */ /* 0x002f240000300800 */
[----:B---3--:R-:W-:-:S05]  /*5420*/  @!P1 PRMT R23, R6, 0x7632, R23 ;  /* 0x0000763206179816 */ /* 0x008fca0000000017 */
[----:B------:R1:W-:Y:S04]  /*5430*/  @!P1 STL.S16 [R1+0x2e8], R23 ;  /* 0x0002e81701009387 */ /* 0x0003e80000100600 */
[----:B-1----:R-:W3:Y:S01]  /*5440*/  LDL.LU R23, [R1+0x44c] ;  /* 0x00044c0001177983 */ /* 0x002ee20000300800 */
[----:B0-----:R-:W-:-:S05]  /*5450*/  PRMT R21, RZ, 0x7610, R21 ;  /* 0x00007610ff157816 */ /* 0x001fca0000000015 */
[----:B------:R0:W-:Y:S04]  /*5460*/  STL.S16 [R1+0x210], R21 ;  /* 0x0002101501007387 */ /* 0x0001e80000100600 */
[----:B0-----:R-:W2:Y:S01]  /*5470*/  LDL R21, [R1+0x210] ;  /* 0x0002100001157983 */ /* 0x001ea20000100800 */
[----:B------:R-:W-:Y:S02]  /*5480*/  LOP3.LUT P0, RZ, R31, 0x1, RZ, 0xc0, !PT ;  /* 0x000000011fff7812 */ /* 0x000fe4000780c0ff */
[----:B------:R-:W-:Y:S01]  /*5490*/  PRMT R20, RZ, 0x7610, R20 ;  /* 0x00007610ff147816 */ /* 0x000fe20000000014 */
[----:B----4-:R-:W-:Y:S01]  /*54a0*/  STL [R1+0x2c], R19 ;  /* 0x00002c1301007387 */ /* 0x010fe20000100800 */
[----:B------:R-:W-:-:S03]  /*54b0*/  PRMT R27, RZ, 0x7610, R27 ;  /* 0x00007610ff1b7816 */ /* 0x000fc6000000001b */
[----:B------:R0:W-:Y:S01]  /*54c0*/  STL.S16 [R1+0x2a4], R20 ;  /* 0x0002a41401007387 */ /* 0x0001e20000100600 */
[----:B------:R-:W-:Y:S02]  /*54d0*/  @!P3 PRMT R27, R8, 0x7610, R27 ;  /* 0x00007610081bb816 */ /* 0x000fe4000000001b */
[----:B---3--:R-:W-:Y:S01]  /*54e0*/  PRMT R23, RZ, 0x7610, R23 ;  /* 0x00007610ff177816 */ /* 0x008fe20000000017 */
[----:B0-----:R-:W3:Y:S04]  /*54f0*/  LDL R20, [R1+0x2a4] ;  /* 0x0002a40001147983 */ /* 0x001ee80000100800 */
[----:B------:R0:W-:Y:S01]  /*5500*/  STL.S16 [R1+0x200], R23 ;  /* 0x0002001701007387 */ /* 0x0001e20000100600 */
[----:B------:R-:W-:-:S03]  /*5510*/  PRMT R19, RZ, 0x7610, R19 ;  /* 0x00007610ff137816 */ /* 0x000fc60000000013 */
[----:B------:R-:W4:Y:S04]  /*5520*/  @!P0 LDG.E R16, desc[UR10][R2.64] ;  /* 0x0000000a02108981 */ /* 0x000f28000c1e1900 */
[----:B0-----:R-:W4:Y:S04]  /*5530*/  LDL R23, [R1+0x200] ;  /* 0x0002000001177983 */ /* 0x001f280000100800 */
[----:B------:R0:W-:Y:S04]  /*5540*/  STL.S16 [R1+0x2ec], R19 ;  /* 0x0002ec1301007387 */ /* 0x0001e80000100600 */
[----:B------:R-:W4:Y:S04]  /*5550*/  LDL.LU.64 R2, [R1+0x1e8] ;  /* 0x0001e80001027983 */ /* 0x000f280000300a00 */
[----:B------:R1:W-:Y:S04]  /*5560*/  STL.S16 [R1+0x1e8], R27 ;  /* 0x0001e81b01007387 */ /* 0x0003e80000100600 */
[----:B0-----:R-:W4:Y:S04]  /*5570*/  LDL R19, [R1+0x2ec] ;  /* 0x0002ec0001137983 */ /* 0x001f280000100800 */
[----:B-1----:R-:W4:Y:S01]  /*5580*/  LDL.LU R27, [R1+0x43c] ;  /* 0x00043c00011b7983 */ /* 0x002f220000300800 */
[----:B--2---:R-:W-:-:S05]  /*5590*/  @!P1 PRMT R21, R6, 0x7610, R21 ;  /* 0x0000761006159816 */ /* 0x004fca0000000015 */
[----:B------:R0:W-:Y:S04]  /*55a0*/  @!P1 STL.S16 [R1+0x210], R21 ;  /* 0x0002101501009387 */ /* 0x0001e80000100600 */
[----:B0-----:R-:W2:Y:S01]  /*55b0*/  LDL.LU R21, [R1+0x450] ;  /* 0x0004500001157983 */ /* 0x001ea20000300800 */
[----:B------:R-:W-:Y:S02]  /*55c0*/  LOP3.LUT P2, RZ, R30, 0x2, RZ, 0xc0, !PT ;  /* 0x000000021eff7812 */ /* 0x000fe4000784c0ff */
[----:B---3--:R-:W-:-:S11]  /*55d0*/  @!P1 PRMT R20, R7, 0x7610, R20 ;  /* 0x0000761007149816 */ /* 0x008fd60000000014 */
[----:B----4-:R-:W-:-:S05]  /*55e0*/  @!P2 PRMT R23, R0, 0x7610, R23 ;  /* 0x000076100017a816 */ /* 0x010fca0000000017 */
[----:B------:R0:W-:Y:S04]  /*55f0*/  @!P2 STL.S16 [R1+0x200], R23 ;  /* 0x000200170100a387 */ /* 0x0001e80000100600 */
[----:B------:R1:W-:Y:S04]  /*5600*/  @!P1 STL.S16 [R1+0x2a4], R20 ;  /* 0x0002a41401009387 */ /* 0x0003e80000100600 */
[----:B0-----:R-:W3:Y:S01]  /*5610*/  LDL.LU R23, [R1+0x444] ;  /* 0x0004440001177983 */ /* 0x001ee20000300800 */
[----:B------:R-:W-:-:S03]  /*5620*/  @!P1 PRMT R19, R7, 0x7632, R19 ;  /* 0x0000763207139816 */ /* 0x000fc60000000013 */
[----:B-1----:R-:W4:Y:S01]  /*5630*/  LDL.LU R20, [R1+0x448] ;  /* 0x0004480001147983 */ /* 0x002f220000300800 */
[----:B------:R-:W-:-:S03]  /*5640*/  PRMT R27, RZ, 0x7610, R27 ;  /* 0x00007610ff1b7816 */ /* 0x000fc6000000001b */
[----:B------:R0:W-:Y:S01]  /*5650*/  @!P1 STL.S16 [R1+0x2ec], R19 ;  /* 0x0002ec1301009387 */ /* 0x0001e20000100600 */
[----:B------:R-:W-:Y:S02]  /*5660*/  LOP3.LUT P1, RZ, R31, 0x80000000, RZ, 0xc0, !PT ;  /* 0x800000001fff7812 */ /* 0x000fe4000782c0ff */
[----:B------:R-:W-:-:S05]  /*5670*/  @!P3 PRMT R27, R8, 0x7632, R27 ;  /* 0x00007632081bb816 */ /* 0x000fca000000001b */
[----:B------:R1:W-:Y:S01]  /*5680*/  STL.S16 [R1+0x30c], R27 ;  /* 0x00030c1b01007387 */ /* 0x0003e20000100600 */
[----:B0-----:R-:W-:-:S06]  /*5690*/  MOV R19, RZ ;  /* 0x000000ff00137202 */ /* 0x001fcc0000000f00 */
[----:B------:R-:W4:Y:S04]  /*56a0*/  @!P1 LDG.E R19, desc[UR10][R28.64] ;  /* 0x0000000a1c139981 */ /* 0x000f28000c1e1900 */
[----:B-1----:R-:W4:Y:S04]  /*56b0*/  LDL.LU R27, [R1+0x438] ;  /* 0x00043800011b7983 */ /* 0x002f280000300800 */
[----:B------:R-:W4:Y:S04]  /*56c0*/  LDL.LU.64 R28, [R1+0x1f0] ;  /* 0x0001f000011c7983 */ /* 0x000f280000300a00 */
[----:B--2---:R0:W-:Y:S02]  /*56d0*/  STL [R1+0xac], R21 ;  /* 0x0000ac1501007387 */ /* 0x0041e40000100800 */
[----:B0-----:R-:W-:-:S06]  /*56e0*/  HFMA2 R21, -RZ, RZ, 0, 0 ;  /* 0x00000000ff157431 */ /* 0x001fcc00000001ff */
[----:B------:R-:W2:Y:S04]  /*56f0*/  @!P0 LDG.E R21, desc[UR10][R34.64] ;  /* 0x0000000a22158981 */ /* 0x000ea8000c1e1900 */
[----:B------:R-:W2:Y:S01]  /*5700*/  LDL.LU.64 R34, [R1+0x1d8] ;  /* 0x0001d80001227983 */ /* 0x000ea20000300a00 */
[----:B------:R-:W-:Y:S02]  /*5710*/  PRMT R30, RZ, 0x7610, R30 ;  /* 0x00007610ff1e7816 */ /* 0x000fe4000000001e */
[----:B---3--:R-:W-:Y:S01]  /*5720*/  PRMT R23, RZ, 0x7610, R23 ;  /* 0x00007610ff177816 */ /* 0x008fe20000000017 */
[----:B----4-:R0:W-:Y:S04]  /*5730*/  STL [R1+0x30], R20 ;  /* 0x0000301401007387 */ /* 0x0101e80000100800 */
[----:B------:R1:W-:Y:S01]  /*5740*/  STL.S16 [R1+0x304], R23 ;  /* 0x0003041701007387 */ /* 0x0003e20000100600 */
[----:B------:R-:W-:-:S02]  /*5750*/  @!P2 PRMT R30, R9, 0x7610, R30 ;  /* 0x00007610091ea816 */ /* 0x000fc4000000001e */
[----:B0-----:R-:W-:Y:S02]  /*5760*/  PRMT R20, RZ, 0x7610, R20 ;  /* 0x00007610ff147816 */ /* 0x001fe40000000014 */
[----:B-1----:R-:W-:Y:S02]  /*5770*/  @!P2 PRMT R23, R0, 0x7632, R23 ;  /* 0x000076320017a816 */ /* 0x002fe40000000017 */
[----:B------:R-:W-:-:S03]  /*5780*/  @!P2 PRMT R20, R9, 0x7632, R20 ;  /* 0x000076320914a816 */ /* 0x000fc60000000014 */
[----:B------:R-:W-:Y:S01]  /*5790*/  @!P2 STL.S16 [R1+0x304], R23 ;  /* 0x000304170100a387 */ /* 0x000fe20000100600 */
[----:B------:R-:W-:-:S03]  /*57a0*/  LOP3.LUT P2, RZ, R31, 0x40000000, RZ, 0xc0, !PT ;  /* 0x400000001fff7812 */ /* 0x000fc6000784c0ff */
[----:B------:R0:W-:Y:S01]  /*57b0*/  STL [R1+0xb4], R27 ;  /* 0x0000b41b01007387 */ /* 0x0001e20000100800 */
[----:B------:R-:W-:-:S03]  /*57c0*/  PRMT R37, RZ, 0x7610, R37 ;  /* 0x00007610ff257816 */ /* 0x000fc60000000025 */
[----:B------:R1:W-:Y:S01]  /*57d0*/  STL.64 [R1+0x420], R16 ;  /* 0x0004201001007387 */ /* 0x0003e20000100a00 */
[----:B------:R-:W-:-:S03]  /*57e0*/  PRMT R4, RZ, 0x7610, R4 ;  /* 0x00007610ff047816 */ /* 0x000fc60000000004 */
[----:B------:R-:W-:Y:S01]  /*57f0*/  STL [R1+0x3e4], R25 ;  /* 0x0003e41901007387 */ /* 0x000fe20000100800 */
[----:B0-----:R-:W-:Y:S01]  /*5800*/  HFMA2 R27, -RZ, RZ, 0, 0 ;  /* 0x00000000ff1b7431 */ /* 0x001fe200000001ff */
[----:B------:R-:W-:Y:S02]  /*5810*/  @!P3 PRMT R37, R10, 0x7610, R37 ;  /* 0x000076100a25b816 */ /* 0x000fe40000000025 */
[----:B------:R-:W-:Y:S04]  /*5820*/  STL [R1+0x3e8], R24 ;  /* 0x0003e81801007387 */ /* 0x000fe80000100800 */
[----:B------:R0:W3:Y:S01]  /*5830*/  @!P2 LDG.E R27, desc[UR10][R28.64] ;  /* 0x0000000a1c1ba981 */ /* 0x0000e2000c1e1900 */
[----:B-1----:R-:W-:-:S03]  /*5840*/  PRMT R17, RZ, 0x7610, R17 ;  /* 0x00007610ff117816 */ /* 0x002fc60000000011 */
[----:B------:R-:W-:Y:S01]  /*5850*/  STL.S16 [R1+0x308], R20 ;  /* 0x0003081401007387 */ /* 0x000fe20000100600 */
[----:B------:R-:W-:-:S03]  /*5860*/  @!P3 PRMT R17, R10, 0x7632, R17 ;  /* 0x000076320a11b816 */ /* 0x000fc60000000011 */
[----:B------:R-:W-:Y:S04]  /*5870*/  STL [R1+0x94], R5 ;  /* 0x0000940501007387 */ /* 0x000fe80000100800 */
[----:B------:R-:W4:Y:S01]  /*5880*/  LDL.LU.64 R28, [R1+0x430] ;  /* 0x00043000011c7983 */ /* 0x000f220000300a00 */
[----:B------:R-:W-:-:S03]  /*5890*/  LOP3.LUT P3, RZ, R31, 0x20000000, RZ, 0xc0, !PT ;  /* 0x200000001fff7812 */ /* 0x000fc6000786c0ff */
[----:B------:R1:W-:Y:S04]  /*58a0*/  STL.S16 [R1+0x1ec], R37 ;  /* 0x0001ec2501007387 */ /* 0x0003e80000100600 */
[----:B------:R0:W-:Y:S04]  /*58b0*/  STL [R1+0x38], R26 ;  /* 0x0000381a01007387 */ /* 0x0001e80000100800 */
[----:B------:R0:W-:Y:S01]  /*58c0*/  STL [R1+0xbc], R33 ;  /* 0x0000bc2101007387 */ /* 0x0001e20000100800 */
[----:B-1----:R-:W-:-:S03]  /*58d0*/  MOV R37, RZ ;  /* 0x000000ff00257202 */ /* 0x002fc60000000f00 */
[----:B------:R-:W-:Y:S01]  /*58e0*/  STL.64 [R1+0x400], R6 ;  /* 0x0004000601007387 */ /* 0x000fe20000100a00 */
[----:B------:R-:W-:-:S03]  /*58f0*/  PRMT R24, RZ, 0x7610, R24 ;  /* 0x00007610ff187816 */ /* 0x000fc60000000018 */
[----:B------:R-:W-:Y:S01]  /*5900*/  STL.S16 [R1+0x204], R30 ;  /* 0x0002041e01007387 */ /* 0x000fe20000100600 */
[----:B------:R-:W-:-:S03]  /*5910*/  PRMT R36, RZ, 0x7610, R36 ;  /* 0x00007610ff247816 */ /* 0x000fc60000000024 */
[----:B------:R-:W-:Y:S04]  /*5920*/  STL [R1+0x40], R32 ;  /* 0x0000402001007387 */ /* 0x000fe80000100800 */
[----:B------:R-:W3:Y:S04]  /*5930*/  LDL.LU R23, [R1+0x440] ;  /* 0x0004400001177983 */ /* 0x000ee80000300800 */
[----:B--2---:R-:W2:Y:S01]  /*5940*/  @!P3 LDG.E R37, desc[UR10][R34.64] ;  /* 0x0000000a2225b981 */ /* 0x004ea2000c1e1900 */
[----:B------:R-:W-:Y:S02]  /*5950*/  PRMT R25, RZ, 0x7610, R25 ;  /* 0x00007610ff197816 */ /* 0x000fe40000000019 */
[----:B------:R-:W-:-:S02]  /*5960*/  MOV R20, RZ ;  /* 0x000000ff00147202 */ /* 0x000fc40000000f00 */
[C---:B------:R-:W-:Y:S02]  /*5970*/  @!P5 PRMT R4, R12.reuse, 0x7610, R4 ;  /* 0x000076100c04d816 */ /* 0x040fe40000000004 */
[----:B------:R-:W-:Y:S01]  /*5980*/  PRMT R16, RZ, 0x7610, R16 ;  /* 0x00007610ff107816 */ /* 0x000fe20000000010 */
[----:B------:R-:W-:Y:S04]  /*5990*/  STL.S16 [R1+0x310], R17 ;  /* 0x0003101101007387 */ /* 0x000fe80000100600 */
[----:B------:R-:W3:Y:S01]  /*59a0*/  LDL.LU.64 R34, [R1+0x1b8] ;  /* 0x0001b80001227983 */ /* 0x000ee20000300a00 */
[----:B------:R-:W-:Y:S02]  /*59b0*/  @!P5 PRMT R24, R12, 0x7632, R24 ;  /* 0x000076320c18d816 */ /* 0x000fe40000000018 */
[----:B------:R-:W-:Y:S01]  /*59c0*/  @!P5 PRMT R25, R15, 0x7632, R25 ;  /* 0x000076320f19d816 */ /* 0x000fe20000000019 */
[----:B------:R-:W2:Y:S04]  /*59d0*/  @!P2 LDG.E R20, desc[UR10][R2.64] ;  /* 0x0000000a0214a981 */ /* 0x000ea8000c1e1900 */
[----:B----4-:R1:W-:Y:S04]  /*59e0*/  STL [R1+0x3c], R28 ;  /* 0x00003c1c01007387 */ /* 0x0103e80000100800 */
[----:B------:R-:W4:Y:S01]  /*59f0*/  LDL.LU.64 R2, [R1+0x1c8] ;  /* 0x0001c80001027983 */ /* 0x000f220000300a00 */
[----:B0-----:R-:W-:-:S02]  /*5a00*/  PRMT R29, RZ, 0x7610, R29 ;  /* 0x00007610ff1d7816 */ /* 0x001fc4000000001d */
[----:B------:R-:W-:Y:S02]  /*5a10*/  PRMT R26, RZ, 0x7610, R26 ;  /* 0x00007610ff1a7816 */ /* 0x000fe4000000001a */
[----:B------:R-:W-:Y:S01]  /*5a20*/  PRMT R5, RZ, 0x7610, R5 ;  /* 0x00007610ff057816 */ /* 0x000fe20000000005 */
[----:B------:R-:W-:Y:S01]  /*5a30*/  HFMA2 R33, -RZ, RZ, 0, 0 ;  /* 0x00000000ff217431 */ /* 0x000fe200000001ff */
[----:B-1----:R-:W-:Y:S01]  /*5a40*/  PRMT R28, RZ, 0x7610, R28 ;  /* 0x00007610ff1c7816 */ /* 0x002fe2000000001c */
[----:B------:R-:W2:Y:S03]  /*5a50*/  LDL.LU.64 R6, [R1+0x208] ;  /* 0x0002080001067983 */ /* 0x000ea60000300a00 */
[----:B------:R-:W-:Y:S02]  /*5a60*/  @!P5 PRMT R28, R15, 0x7610, R28 ;  /* 0x000076100f1cd816 */ /* 0x000fe4000000001c */
[----:B------:R-:W-:-:S03]  /*5a70*/  LOP3.LUT P5, RZ, R31, 0x8000000, RZ, 0xc0, !PT ;  /* 0x080000001fff7812 */ /* 0x000fc600078ac0ff */
[----:B------:R0:W-:Y:S02]  /*5a80*/  STL.S16 [R1+0x1cc], R28 ;  /* 0x0001cc1c01007387 */ /* 0x0001e40000100600 */
[----:B0-----:R-:W-:Y:S02]  /*5a90*/  MOV R28, RZ ;  /* 0x000000ff001c7202 */ /* 0x001fe40000000f00 */
[----:B------:R-:W-:-:S05]  /*5aa0*/  @!P4 PRMT R16, R11, 0x7610, R16 ;  /* 0x000076100b10c816 */ /* 0x000fca0000000010 */
[----:B------:R0:W-:Y:S04]  /*5ab0*/  STL.S16 [R1+0x1d8], R16 ;  /* 0x0001d81001007387 */ /* 0x0001e80000100600 */
[----:B0-----:R-:W4:Y:S04]  /*5ac0*/  LDL.LU.64 R16, [R1+0x1d0] ;  /* 0x0001d00001107983 */ /* 0x001f280000300a00 */
[----:B---3--:R0:W3:Y:S04]  /*5ad0*/  @!P5 LDG.E R28, desc[UR10][R34.64] ;  /* 0x0000000a221cd981 */ /* 0x0080e8000c1e1900 */
[----:B------:R-:W0:Y:S01]  /*5ae0*/  LDL.LU.64 R34, [R1+0x418] ;  /* 0x0004180001227983 */ /* 0x000e220000300a00 */
[----:B------:R-:W-:-:S02]  /*5af0*/  @!P4 PRMT R29, R11, 0x7632, R29 ;  /* 0x000076320b1dc816 */ /* 0x000fc4000000001d */
[C---:B------:R-:W-:Y:S02]  /*5b00*/  @!P4 PRMT R26, R13.reuse, 0x7610, R26 ;  /* 0x000076100d1ac816 */ /* 0x040fe4000000001a */
[----:B------:R-:W-:Y:S02]  /*5b10*/  @!P4 PRMT R5, R13, 0x7632, R5 ;  /* 0x000076320d05c816 */ /* 0x000fe40000000005 */
[----:B------:R-:W-:-:S13]  /*5b20*/  LOP3.LUT P4, RZ, R31, 0x10000000, RZ, 0xc0, !PT ;  /* 0x100000001fff7812 */ /* 0x000fda000788c0ff */
[----:B----4-:R-:W4:Y:S04]  /*5b30*/  @!P4 LDG.E R33, desc[UR10][R16.64] ;  /* 0x0000000a1021c981 */ /* 0x010f28000c1e1900 */
[----:B------:R-:W3:Y:S01]  /*5b40*/  LDL.LU.64 R16, [R1+0x420] ;  /* 0x0004200001107983 */ /* 0x000ee20000300a00 */
[----:B0-----:R-:W-:-:S04]  /*5b50*/  PRMT R34, RZ, 0x7610, R34 ;  /* 0x00007610ff227816 */ /* 0x001fc80000000022 */
[----:B------:R-:W-:-:S05]  /*5b60*/  @!P6 PRMT R34, R14, 0x7610, R34 ;  /* 0x000076100e22e816 */ /* 0x000fca0000000022 */
[----:B------:R0:W-:Y:S04]  /*5b70*/  STL.S16 [R1+0x1b8], R34 ;  /* 0x0001b82201007387 */ /* 0x0001e80000100600 */
[----:B0-----:R-:W4:Y:S04]  /*5b80*/  LDL.LU R34, [R1+0x410] ;  /* 0x0004100001227983 */ /* 0x001f280000300800 */
[----:B------:R0:W-:Y:S04]  /*5b90*/  STL.S16 [R1+0x1f0], R29 ;  /* 0x0001f01d01007387 */ /* 0x0001e80000100600 */
[----:B0-----:R-:W3:Y:S04]  /*5ba0*/  LDL.LU R29, [R1+0x428] ;  /* 0x00042800011d7983 */ /* 0x001ee80000300800 */
[----:B------:R-:W-:Y:S04]  /*5bb0*/  STL.S16 [R1+0x324], R5 ;  /* 0x0003240501007387 */ /* 0x000fe80000100600 */
[----:B------:R0:W-:Y:S04]  /*5bc0*/  STL.S16 [R1+0x1c8], R4 ;  /* 0x0001c80401007387 */ /* 0x0001e80000100600 */
[----:B0-----:R-:W3:Y:S01]  /*5bd0*/  LDL.LU.64 R4, [R1+0x1b0] ;  /* 0x0001b00001047983 */ /* 0x001ee20000300a00 */
[----:B------:R-:W-:-:S06]  /*5be0*/  HFMA2 R30, -RZ, RZ, 0, 0 ;  /* 0x00000000ff1e7431 */ /* 0x000fcc00000001ff */
[----:B--2---:R-:W2:Y:S04]  /*5bf0*/  @!P1 LDG.E R30, desc[UR10][R6.64] ;  /* 0x0000000a061e9981 */ /* 0x004ea8000c1e1900 */
[----:B------:R0:W-:Y:S04]  /*5c00*/  STL.S16 [R1+0x334], R25 ;  /* 0x0003341901007387 */ /* 0x0001e80000100600 */
[----:B------:R-:W2:Y:S04]  /*5c10*/  LDL.LU.64 R6, [R1+0x1e0] ;  /* 0x0001e00001067983 */ /* 0x000ea80000300a00 */
[----:B------:R1:W-:Y:S04]  /*5c20*/  STL.S16 [R1+0x1e0], R24 ;  /* 0x0001e01801007387 */ /* 0x0003e80000100600 */
[----:B0-----:R-:W2:Y:S04]  /*5c30*/  LDL.LU R25, [R1+0x110] ;  /* 0x0001100001197983 */ /* 0x001ea80000300800 */
[----:B-1----:R-:W2:Y:S01]  /*5c40*/  LDL.LU R24, [R1+0x118] ;  /* 0x0001180001187983 */ /* 0x002ea20000300800 */
[----:B----4-:R-:W-:-:S04]  /*5c50*/  PRMT R34, RZ, 0x7610, R34 ;  /* 0x00007610ff227816 */ /* 0x010fc80000000022 */
[----:B---3--:R-:W-:-:S05]  /*5c60*/  @!P6 PRMT R34, R17, 0x7610, R34 ;  /* 0x000076101122e816 */ /* 0x008fca0000000022 */
[----:B------:R0:W-:Y:S04]  /*5c70*/  STL.S16 [R1+0x1d0], R34 ;  /* 0x0001d02201007387 */ /* 0x0001e80000100600 */
[----:B0-----:R-:W3:Y:S01]  /*5c80*/  LDL.LU R34, [R1+0x408] ;  /* 0x0004080001227983 */ /* 0x001ee20000300800 */
[----:B------:R-:W-:-:S03]  /*5c90*/  PRMT R32, RZ, 0x7610, R32 ;  /* 0x00007610ff207816 */ /* 0x000fc60000000020 */
[----:B------:R0:W-:Y:S01]  /*5ca0*/  STL [R1+0xb8], R29 ;  /* 0x0000b81d01007387 */ /* 0x0001e20000100800 */
[----:B------:R-:W-:Y:S02]  /*5cb0*/  @!P6 PRMT R36, R14, 0x7632, R36 ;  /* 0x000076320e24e816 */ /* 0x000fe40000000024 */
[----:B------:R-:W-:Y:S02]  /*5cc0*/  @!P6 PRMT R32, R17, 0x7632, R32 ;  /* 0x000076321120e816 */ /* 0x000fe40000000020 */
[----:B------:R-:W-:Y:S02]  /*5cd0*/  LOP3.LUT P6, RZ, R31, 0x4000000, RZ, 0xc0, !PT ;  /* 0x040000001fff7812 */ /* 0x000fe400078cc0ff */
[----:B0-----:R-:W-:-:S06]  /*5ce0*/  MOV R29, RZ ;  /* 0x000000ff001d7202 */ /* 0x001fcc0000000f00 */
[----:B------:R-:W4:Y:S04]  /*5cf0*/  @!P4 LDG.E R29, desc[UR10][R2.64] ;  /* 0x0000000a021dc981 */ /* 0x000f28000c1e1900 */
[----:B------:R-:W4:Y:S04]  /*5d00*/  LDL.LU.64 R2, [R1+0x188] ;  /* 0x0001880001027983 */ /* 0x000f280000300a00 */
[----:B------:R0:W-:Y:S02]  /*5d10*/  STL.S16 [R1+0x1dc], R26 ;  /* 0x0001dc1a01007387 */ /* 0x0001e40000100600 */
[----:B0-----:R-:W-:-:S02]  /*5d20*/  HFMA2 R26, -RZ, RZ, 0, 0 ;  /* 0x00000000ff1a7431 */ /* 0x001fc400000001ff */
[----:B--2---:R0:W-:Y:S04]  /*5d30*/  STL [R1+0xc4], R24 ;  /* 0x0000c41801007387 */ /* 0x0041e80000100800 */
[----:B------:R-:W2:Y:S04]  /*5d40*/  @!P3 LDG.E R26, desc[UR10][R6.64] ;  /* 0x0000000a061ab981 */ /* 0x000ea8000c1e1900 */
[----:B------:R1:W-:Y:S04]  /*5d50*/  STL [R1+0xc8], R25 ;  /* 0x0000c81901007387 */ /* 0x0003e80000100800 */
[----:B0-----:R-:W2:Y:S04]  /*5d60*/  LDL.LU R24, [R1+0x13c] ;  /* 0x00013c0001187983 */ /* 0x001ea80000300800 */
[----:B------:R-:W2:Y:S04]  /*5d70*/  LDL.LU.64 R6, [R1+0x1c0] ;  /* 0x0001c00001067983 */ /* 0x000ea80000300a00 */
[----:B-1----:R-:W2:Y:S04]  /*5d80*/  LDL.LU R25, [R1+0x138] ;  /* 0x0001380001197983 */ /* 0x002ea80000300800 */
[----:B---3--:R0:W-:Y:S02]  /*5d90*/  STL [R1+0xc0], R34 ;  /* 0x0000c02201007387 */ /* 0x0081e40000100800 */
[----:B0-----:R-:W-:-:S06]  /*5da0*/  HFMA2 R34, -RZ, RZ, 0, 0 ;  /* 0x00000000ff227431 */ /* 0x001fcc00000001ff */
[----:B------:R-:W3:Y:S04]  /*5db0*/  @!P6 LDG.E R34, desc[UR10][R4.64] ;  /* 0x0000000a0422e981 */ /* 0x000ee8000c1e1900 */
[----:B------:R-:W3:Y:S04]  /*5dc0*/  LDL.LU.64 R4, [R1+0x3f0] ;  /* 0x0003f00001047983 */ /* 0x000ee80000300a00 */
[----:B------:R0:W-:Y:S02]  /*5dd0*/  STL.S16 [R1+0x34c], R32 ;  /* 0x00034c2001007387 */ /* 0x0001e40000100600 */
[----:B0-----:R-:W-:-:S06]  /*5de0*/  MOV R32, RZ ;  /* 0x000000ff00207202 */ /* 0x001fcc0000000f00 */
[----:B----4-:R0:W4:Y:S04]  /*5df0*/  @!P6 LDG.E R32, desc[UR10][R2.64] ;  /* 0x0000000a0220e981 */ /* 0x010128000c1e1900 */
[----:B------:R-:W4:Y:S01]  /*5e00*/  LDL.LU R2, [R1+0x3f8] ;  /* 0x0003f80001027983 */ /* 0x000f220000300800 */
[----:B------:R-:W-:-:S03]  /*5e10*/  HFMA2 R31, -RZ, RZ, 0, 0 ;  /* 0x00000000ff1f7431 */ /* 0x000fc600000001ff */
[----:B------:R1:W-:Y:S04]  /*5e20*/  STL [R1+0x60], R0 ;  /* 0x0000600001007387 */ /* 0x0003e80000100800 */
[----:B--2---:R-:W2:Y:S04]  /*5e30*/  @!P5 LDG.E R31, desc[UR10][R6.64] ;  /* 0x0000000a061fd981 */ /* 0x004ea8000c1e1900 */
[----:B-1----:R-:W2:Y:S04]  /*5e40*/  LDL.LU R0, [R1+0x3d0] ;  /* 0x0003d00001007983 */ /* 0x002ea80000300800 */
[----:B------:R-:W2:Y:S04]  /*5e50*/  LDL.LU.64 R6, [R1+0x400] ;  /* 0x0004000001067983 */ /* 0x000ea80000300a00 */
[----:B------:R1:W-:Y:S04]  /*5e60*/  STL [R1+0xd0], R24 ;  /* 0x0000d01801007387 */ /* 0x0003e80000100800 */
[----:B------:R0:W-:Y:S04]  /*5e70*/  STL [R1+0x54], R25 ;  /* 0x0000541901007387 */ /* 0x0001e80000100800 */
[----:B-1----:R-:W2:Y:S04]  /*5e80*/  LDL.LU R24, [R1+0x3e8] ;  /* 0x0003e80001187983 */ /* 0x002ea80000300800 */
[----:B0-----:R-:W2:Y:S04]  /*5e90*/  LDL.LU R25, [R1+0x3e4] ;  /* 0x0003e40001197983 */ /* 0x001ea80000300800 */
[----:B---3--:R0:W-:Y:S04]  /*5ea0*/  STL [R1+0x48], R4 ;  /* 0x0000480401007387 */ /* 0x0081e80000100800 */
[----:B0-----:R-:W3:Y:S01]  /*5eb0*/  LDL.LU R4, [R1+0x3ec] ;  /* 0x0003ec0001047983 */ /* 0x001ee20000300800 */
[----:B------:R-:W0:Y:S01]  /*5ec0*/  S2R R3, SR_TID.X ;  /* 0x0000000000037919 */ /* 0x000e220000002100 */
[----:B------:R-:W-:-:S02]  /*5ed0*/  PRMT R5, RZ, 0x7610, R5 ;  /* 0x00007610ff057816 */ /* 0x000fc40000000005 */
[----:B------:R1:W-:Y:S04]  /*5ee0*/  STL [R1+0xb0], R23 ;  /* 0x0000b01701007387 */ /* 0x0003e80000100800 */
[----:B------:R1:W-:Y:S04]  /*5ef0*/  STL [R1+0x34], R22 ;  /* 0x0000341601007387 */ /* 0x0003e80000100800 */
[----:B----4-:R0:W-:Y:S01]  /*5f00*/  STL [R1+0x44], R2 ;  /* 0x0000440201007387 */ /* 0x0101e20000100800 */
[----:B-1----:R-:W-:Y:S02]  /*5f10*/  PRMT R23, RZ, 0x7610, R23 ;  /* 0x00007610ff177816 */ /* 0x002fe40000000017 */
[----:B------:R-:W-:-:S02]  /*5f20*/  PRMT R22, RZ, 0x7610, R22 ;  /* 0x00007610ff167816 */ /* 0x000fc40000000016 */
[----:B0-----:R-:W-:-:S05]  /*5f30*/  LOP3.LUT R2, R3, 0xffff, RZ, 0xc0, !PT ;  /* 0x0000ffff03027812 */ /* 0x001fca00078ec0ff */
[----:B------:R-:W-:Y:S01]  /*5f40*/  IMAD R2, R2, 0x619, RZ ;  /* 0x0000061902027824 */ /* 0x000fe200078e02ff */
[C---:B------:R-:W-:Y:S02]  /*5f50*/  @!P0 PRMT R23, R16.reuse, 0x7610, R23 ;  /* 0x0000761010178816 */ /* 0x040fe40000000017 */
[----:B------:R-:W-:Y:S02]  /*5f60*/  @!P0 PRMT R22, R16, 0x7632, R22 ;  /* 0x0000763210168816 */ /* 0x000fe40000000016 */
[----:B------:R-:W-:Y:S02]  /*5f70*/  SHF.R.U32.HI R2, RZ, 0x10, R2 ;  /* 0x00000010ff027819 */ /* 0x000fe40000011602 */
[----:B------:R-:W-:Y:S02]  /*5f80*/  @!P0 PRMT R5, R21, 0x7610, R5 ;  /* 0x0000761015058816 */ /* 0x000fe40000000005 */
[----:B------:R-:W-:-:S05]  /*5f90*/  PRMT R2, R2, 0x9910, RZ ;  /* 0x0000991002027816 */ /* 0x000fca00000000ff */
[----:B------:R-:W-:Y:S01]  /*5fa0*/  IMAD R2, R2, 0x2a, RZ ;  /* 0x0000002a02027824 */ /* 0x000fe200078e02ff */
[----:B------:R-:W-:Y:S04]  /*5fb0*/  STL.S16 [R1+0x11c], R23 ;  /* 0x00011c1701007387 */ /* 0x000fe80000100600 */
[----:B------:R-:W-:Y:S01]  /*5fc0*/  IADD3 R2, PT, PT, RZ, -R2, RZ ;  /* 0x80000002ff027210 */ /* 0x000fe20007ffe0ff */
[----:B------:R0:W-:Y:S04]  /*5fd0*/  STL.S16 [R1+0x348], R22 ;  /* 0x0003481601007387 */ /* 0x0001e80000100600 */
[----:B------:R-:W-:Y:S01]  /*5fe0*/  STL.S16 [R1+0x344], R5 ;  /* 0x0003440501007387 */ /* 0x000fe20000100600 */
[----:B------:R-:W-:Y:S01]  /*5ff0*/  PRMT R2, R2, 0x7710, RZ ;  /* 0x0000771002027816 */ /* 0x000fe200000000ff */
[----:B0-----:R-:W0:Y:S03]  /*6000*/  LDC.64 R22, c[0x0][0x3a8] ;  /* 0x0000ea00ff167b82 */ /* 0x001e260000000a00 */
[----:B------:R-:W-:-:S04]  /*6010*/  IADD3 R2, PT, PT, R2, R3, RZ ;  /* 0x0000000302027210 */ /* 0x000fc80007ffe0ff */
[----:B------:R-:W-:-:S04]  /*6020*/  SHF.L.U32 R2, R2, 0x1, RZ ;  /* 0x0000000102027819 */ /* 0x000fc800000006ff */
[----:B------:R-:W-:Y:S02]  /*6030*/  LOP3.LUT R3, R2, 0xffff, RZ, 0xc0, !PT ;  /* 0x0000ffff02037812 */ /* 0x000fe400078ec0ff */
[----:B------:R-:W-:-:S05]  /*6040*/  MOV R2, UR13 ;  /* 0x0000000d00027c02 */ /* 0x000fca0008000f00 */
[----:B------:R-:W-:Y:S01]  /*6050*/  IMAD R2, R2, 0x54, R3 ;  /* 0x0000005402027824 */ /* 0x000fe200078e0203 */
[----:B------:R-:W-:Y:S01]  /*6060*/  STL [R1+0x3b0], R3 ;  /* 0x0003b00301007387 */ /* 0x000fe20000100800 */
[----:B------:R-:W-:Y:S02]  /*6070*/  UIMAD.WIDE UR6, UR8, 0x8, UR6 ;  /* 0x00000008080678a5 */ /* 0x000fe4000f8e0206 */
[----:B0-----:R-:W-:Y:S01]  /*6080*/  IMAD.WIDE R22, R2, 0x4, R22 ;  /* 0x0000000402167825 */ /* 0x001fe200078e0216 */
[----:B--2---:R-:W-:Y:S01]  /*6090*/  PRMT R0, RZ, 0x7610, R0 ;  /* 0x00007610ff007816 */ /* 0x004fe20000000000 */
[----:B------:R0:W-:Y:S03]  /*60a0*/  STL.S16 [R1+0x1d4], R36 ;  /* 0x0001d42401007387 */ /* 0x0001e60000100600 */
[----:B------:R-:W-:Y:S01]  /*60b0*/  @!P1 PRMT R0, R30, 0x7632, R0 ;  /* 0x000076321e009816 */ /* 0x000fe20000000000 */
[----:B------:R1:W-:Y:S04]  /*60c0*/  STL [R1+0x5c], R6 ;  /* 0x00005c0601007387 */ /* 0x0003e80000100800 */
[----:B0-----:R-:W2:Y:S04]  /*60d0*/  LDL.LU R36, [R1+0x40c] ;  /* 0x00040c0001247983 */ /* 0x001ea80000300800 */
[----:B-1----:R-:W4:Y:S04]  /*60e0*/  LDL.LU R6, [R1+0x3d8] ;  /* 0x0003d80001067983 */ /* 0x002f280000300800 */
[----:B------:R0:W-:Y:S04]  /*60f0*/  STL [R1+0x58], R25 ;  /* 0x0000581901007387 */ /* 0x0001e80000100800 */
[----:B------:R1:W-:Y:S04]  /*6100*/  STL [R1+0xd8], R24 ;  /* 0x0000d81801007387 */ /* 0x0003e80000100800 */
[----:B------:R1:W-:Y:S04]  /*6110*/  STL [R1+0xdc], R7 ;  /* 0x0000dc0701007387 */ /* 0x0003e80000100800 */
[----:B------:R1:W-:Y:S04]  /*6120*/  STL.S16 [R1+0x128], R0 ;  /* 0x0001280001007387 */ /* 0x0003e80000100600 */
[----:B0-----:R-:W4:Y:S04]  /*6130*/  LDL.LU R25, [R1+0x3e0] ;  /* 0x0003e00001197983 */ /* 0x001f280000300800 */
[----:B-1----:R-:W4:Y:S04]  /*6140*/  LDL.LU R24, [R1+0x3dc] ;  /* 0x0003dc0001187983 */ /* 0x002f280000300800 */
[----:B------:R-:W4:Y:S04]  /*6150*/  LDL.LU R7, [R1+0x3d4] ;  /* 0x0003d40001077983 */ /* 0x000f280000300800 */
[----:B------:R-:W4:Y:S04]  /*6160*/  LDL.LU R0, [R1+0x3c4] ;  /* 0x0003c40001007983 */ /* 0x000f280000300800 */
[----:B------:R0:W-:Y:S04]  /*6170*/  STL [R1+0x50], R35 ;  /* 0x0000502301007387 */ /* 0x0001e80000100800 */
[----:B0-----:R-:W4:Y:S01]  /*6180*/  LDL.LU R35, [R1+0x134] ;  /* 0x0001340001237983 */ /* 0x001f220000300800 */
[----:B---3--:R-:W-:-:S04]  /*6190*/  PRMT R4, RZ, 0x7610, R4 ;  /* 0x00007610ff047816 */ /* 0x008fc80000000004 */
[----:B------:R-:W-:Y:S02]  /*61a0*/  @!P0 PRMT R4, R21, 0x7632, R4 ;  /* 0x0000763215048816 */ /* 0x000fe40000000004 */
[----:B------:R-:W-:-:S03]  /*61b0*/  ISETP.NE.AND P0, PT, RZ, UR9, PT ;  /* 0x00000009ff007c0c */ /* 0x000fc6000bf05270 */
[----:B------:R0:W-:Y:S10]  /*61c0*/  STL.S16 [R1+0x35c], R4 ;  /* 0x00035c0401007387 */ /* 0x0001f40000100600 */
[----:B0-----:R-:W0:Y:S02]  /*61d0*/  @P0 LDC.64 R4, c[0x0][0x3b0] ;  /* 0x0000ec00ff040b82 */ /* 0x001e240000000a00 */
[----:B0-----:R-:W-:Y:S01]  /*61e0*/  @P0 IMAD.WIDE R4, R2, 0x4, R4 ;  /* 0x0000000402040825 */ /* 0x001fe200078e0204 */
[----:B------:R-:W-:-:S06]  /*61f0*/  CS2R R2, SRZ ;  /* 0x0000000000027805 */ /* 0x000fcc000001ff00 */
[----:B------:R0:W5:Y:S02]  /*6200*/  @P0 LDG.E.64 R2, desc[UR10][R4.64] ;  /* 0x0000000a04020981 */ /* 0x000164000c1e1b00 */
[----:B0-----:R-:W-:Y:S02]  /*6210*/  MOV R4, R22 ;  /* 0x0000001600047202 */ /* 0x001fe40000000f00 */
[----:B------:R-:W-:Y:S02]  /*6220*/  MOV R5, R23 ;  /* 0x0000001700057202 */ /* 0x000fe40000000f00 */
[----:B------:R-:W-:Y:S02]  /*6230*/  MOV R22, UR6 ;  /* 0x0000000600167c02 */ /* 0x000fe40008000f00 */
[----:B------:R-:W-:Y:S01]  /*6240*/  MOV R23, UR7 ;  /* 0x0000000700177c02 */ /* 0x000fe20008000f00 */
[----:B------:R-:W-:Y:S04]  /*6250*/  STL [R1+0x64], R8 ;  /* 0x0000640801007387 */ /* 0x000fe80000100800 */
[----:B------:R0:W-:Y:S04]  /*6260*/  STL [R1+0xe8], R13 ;  /* 0x0000e80d01007387 */ /* 0x0001e80000100800 */
[----:B------:R-:W3:Y:S04]  /*6270*/  LDG.E.64 R22, desc[UR10][R22.64] ;  /* 0x0000000a16167981 */ /* 0x000ee8000c1e1b00 */
[----:B------:R1:W-:Y:S01]  /*6280*/  STL [R1+0x6c], R12 ;  /* 0x00006c0c01007387 */ /* 0x0003e20000100800 */
[----:B0-----:R-:W-:-:S03]  /*6290*/  PRMT R13, RZ, 0x7610, R13 ;  /* 0x00007610ff0d7816 */ /* 0x001fc6000000000d */
[----:B------:R-:W-:Y:S01]  /*62a0*/  STL [R1+0x78], R19 ;  /* 0x0000781301007387 */ /* 0x000fe20000100800 */
[----:B------:R-:W-:-:S03]  /*62b0*/  @!P4 PRMT R13, R33, 0x7610, R13 ;  /* 0x00007610210dc816 */ /* 0x000fc6000000000d */
[----:B------:R-:W-:Y:S01]  /*62c0*/  STL [R1+0xcc], R18 ;  /* 0x0000cc1201007387 */ /* 0x000fe20000100800 */
[----:B-1----:R-:W-:-:S03]  /*62d0*/  PRMT R12, RZ, 0x7610, R12 ;  /* 0x00007610ff0c7816 */ /* 0x002fc6000000000c */
[----:B------:R-:W-:Y:S01]  /*62e0*/  STL [R1+0xe0], R9 ;  /* 0x0000e00901007387 */ /* 0x000fe20000100800 */
[----:B------:R-:W-:-:S03]  /*62f0*/  @!P4 PRMT R12, R33, 0x7632, R12 ;  /* 0x00007632210cc816 */ /* 0x000fc6000000000c */
[----:B------:R-:W-:Y:S04]  /*6300*/  STL [R1+0xe4], R10 ;  /* 0x0000e40a01007387 */ /* 0x000fe80000100800 */
[----:B--2---:R0:W-:Y:S01]  /*6310*/  STL [R1+0x4c], R36 ;  /* 0x00004c2401007387 */ /* 0x0041e20000100800 */
[----:B----4-:R-:W-:-:S03]  /*6320*/  PRMT R6, RZ, 0x7610, R6 ;  /* 0x00007610ff067816 */ /* 0x010fc60000000006 */
[----:B------:R-:W-:Y:S04]  /*6330*/  STL [R1+0x68], R11 ;  /* 0x0000680b01007387 */ /* 0x000fe80000100800 */
[----:B------:R-:W-:Y:S01]  /*6340*/  STL [R1+0xec], R15 ;  /* 0x0000ec0f01007387 */ /* 0x000fe20000100800 */
[----:B0-----:R-:W-:Y:S02]  /*6350*/  PRMT R36, RZ, 0x7610, R36 ;  /* 0x00007610ff247816 */ /* 0x001fe40000000024 */
[C---:B------:R-:W-:Y:S01]  /*6360*/  @!P1 PRMT R6, R19.reuse, 0x7632, R6 ;  /* 0x0000763213069816 */ /* 0x040fe20000000006 */
[----:B------:R-:W-:Y:S01]  /*6370*/  STL [R1+0x70], R14 ;  /* 0x0000700e01007387 */ /* 0x000fe20000100800 */
[----:B------:R-:W-:Y:S02]  /*6380*/  @!P1 PRMT R36, R19, 0x7610, R36 ;  /* 0x0000761013249816 */ /* 0x000fe40000000024 */
[----:B------:R-:W-:Y:S01]  /*6390*/  PRMT R19, RZ, 0x7610, R19 ;  /* 0x00007610ff137816 */ /* 0x000fe20000000013 */
[----:B------:R0:W-:Y:S01]  /*63a0*/  STL [R1+0xf0], R17 ;  /* 0x0000f01101007387 */ /* 0x0001e20000100800 */
[----:B------:R-:W-:-:S02]  /*63b0*/  PRMT R18, RZ, 0x7610, R18 ;  /* 0x00007610ff127816 */ /* 0x000fc40000000012 */
[----:B------:R-:W-:Y:S01]  /*63c0*/  @!P2 PRMT R19, R20, 0x7610, R19 ;  /* 0x000076101413a816 */ /* 0x000fe20000000013 */
[----:B------:R1:W-:Y:S01]  /*63d0*/  STL [R1+0x74], R16 ;  /* 0x0000741001007387 */ /* 0x0003e20000100800 */
[----:B------:R-:W-:-:S03]  /*63e0*/  PRMT R25, RZ, 0x7610, R25 ;  /* 0x00007610ff197816 */ /* 0x000fc60000000019 */
[----:B------:R-:W-:Y:S01]  /*63f0*/  STL [R1+0xf4], R21 ;  /* 0x0000f41501007387 */ /* 0x000fe20000100800 */
[----:B------:R-:W-:-:S03]  /*6400*/  PRMT R24, RZ, 0x7610, R24 ;  /* 0x00007610ff187816 */ /* 0x000fc60000000018 */
[----:B------:R2:W-:Y:S01]  /*6410*/  STL [R1+0x7c], R20 ;  /* 0x00007c1401007387 */ /* 0x0005e20000100800 */
[----:B------:R-:W-:-:S03]  /*6420*/  PRMT R7, RZ, 0x7610, R7 ;  /* 0x00007610ff077816 */ /* 0x000fc60000000007 */
[----:B------:R4:W-:Y:S01]  /*6430*/  STL [R1+0x104], R33 ;  /* 0x0001042101007387 */ /* 0x0009e20000100800 */
[----:B------:R-:W-:-:S03]  /*6440*/  PRMT R0, RZ, 0x7610, R0 ;  /* 0x00007610ff007816 */ /* 0x000fc60000000000 */
[----:B------:R-:W-:Y:S01]  /*6450*/  STL [R1+0xf8], R30 ;  /* 0x0000f81e01007387 */ /* 0x000fe20000100800 */
[----:B------:R-:W-:Y:S02]  /*6460*/  @!P1 PRMT R7, R30, 0x7610, R7 ;  /* 0x000076101e079816 */ /* 0x000fe40000000007 */
[----:B------:R-:W-:Y:S01]  /*6470*/  @!P2 PRMT R24, R20, 0x7632, R24 ;  /* 0x000076321418a816 */ /* 0x000fe20000000018 */
[----:B------:R-:W-:Y:S01]  /*6480*/  STL [R1+0xfc], R27 ;  /* 0x0000fc1b01007387 */ /* 0x000fe20000100800 */
[C---:B------:R-:W-:Y:S02]  /*6490*/  @!P2 PRMT R25, R27.reuse, 0x7610, R25 ;  /* 0x000076101b19a816 */ /* 0x040fe40000000019 */
[----:B------:R-:W-:Y:S01]  /*64a0*/  @!P2 PRMT R0, R27, 0x7632, R0 ;  /* 0x000076321b00a816 */ /* 0x000fe20000000000 */
[----:B------:R-:W-:Y:S01]  /*64b0*/  STL [R1+0x80], R37 ;  /* 0x0000802501007387 */ /* 0x000fe20000100800 */
[----:B0-----:R-:W-:Y:S02]  /*64c0*/  PRMT R17, RZ, 0x7610, R17 ;  /* 0x00007610ff117816 */ /* 0x001fe40000000011 */
[----:B-1----:R-:W-:Y:S01]  /*64d0*/  PRMT R16, RZ, 0x7610, R16 ;  /* 0x00007610ff107816 */ /* 0x002fe20000000010 */
[----:B------:R-:W-:Y:S01]  /*64e0*/  STL [R1+0x100], R26 ;  /* 0x0001001a01007387 */ /* 0x000fe20000100800 */
[----:B------:R-:W-:-:S02]  /*64f0*/  PRMT R15, RZ, 0x7610, R15 ;  /* 0x00007610ff0f7816 */ /* 0x000fc4000000000f */
[----:B--2---:R-:W-:Y:S01]  /*6500*/  PRMT R20, RZ, 0x7610, R20 ;  /* 0x00007610ff147816 */ /* 0x004fe20000000014 */
[----:B------:R0:W-:Y:S01]  /*6510*/  STL [R1+0xd4], R35 ;  /* 0x0000d42301007387 */ /* 0x0001e20000100800 */
[----:B------:R-:W-:Y:S02]  /*6520*/  PRMT R14, RZ, 0x7610, R14 ;  /* 0x00007610ff0e7816 */ /* 0x000fe4000000000e */
[----:B------:R-:W-:Y:S01]  /*6530*/  PRMT R11, RZ, 0x7610, R11 ;  /* 0x00007610ff0b7816 */ /* 0x000fe2000000000b */
[----:B------:R-:W-:Y:S01]  /*6540*/  STL [R1+0x84], R29 ;  /* 0x0000841d01007387 */ /* 0x000fe20000100800 */
[----:B------:R-:W-:Y:S02]  /*6550*/  PRMT R10, RZ, 0x7610, R10 ;  /* 0x00007610ff0a7816 */ /* 0x000fe4000000000a */
[----:B----4-:R-:W-:Y:S01]  /*6560*/  PRMT R33, RZ, 0x7610, R33 ;  /* 0x00007610ff217816 */ /* 0x010fe20000000021 */
[----:B------:R-:W-:Y:S01]  /*6570*/  STL [R1+0x88], R28 ;  /* 0x0000881c01007387 */ /* 0x000fe20000100800 */
[----:B------:R-:W-:-:S02]  /*6580*/  PRMT R21, RZ, 0x7610, R21 ;  /* 0x00007610ff157816 */ /* 0x000fc40000000015 */
[----:B------:R-:W-:Y:S01]  /*6590*/  PRMT R9, RZ, 0x7610, R9 ;  /* 0x00007610ff097816 */ /* 0x000fe20000000009 */
[----:B------:R1:W-:Y:S01]  /*65a0*/  STL.S16 [R1+0x124], R6 ;  /* 0x0001240601007387 */ /* 0x0003e20000100600 */
[C---:B------:R-:W-:Y:S02]  /*65b0*/  @!P3 PRMT R18, R37.reuse, 0x7610, R18 ;  /* 0x000076102512b816 */ /* 0x040fe40000000012 */
[----:B------:R-:W-:Y:S01]  /*65c0*/  @!P3 PRMT R17, R37, 0x7632, R17 ;  /* 0x000076322511b816 */ /* 0x000fe20000000011 */
[----:B------:R2:W-:Y:S01]  /*65d0*/  STL.S16 [R1+0x114], R7 ;  /* 0x0001140701007387 */ /* 0x0005e20000100600 */
[C---:B------:R-:W-:Y:S02]  /*65e0*/  @!P3 PRMT R16, R26.reuse, 0x7610, R16 ;  /* 0x000076101a10b816 */ /* 0x040fe40000000010 */
[----:B------:R-:W-:Y:S01]  /*65f0*/  @!P3 PRMT R15, R26, 0x7632, R15 ;  /* 0x000076321a0fb816 */ /* 0x000fe2000000000f */
[----:B------:R4:W-:Y:S01]  /*6600*/  STL.S16 [R1+0x354], R24 ;  /* 0x0003541801007387 */ /* 0x0009e20000100600 */
[----:B------:R-:W-:-:S02]  /*6610*/  @!P4 PRMT R20, R29, 0x7610, R20 ;  /* 0x000076101d14c816 */ /* 0x000fc40000000014 */
[----:B------:R-:W-:Y:S01]  /*6620*/  @!P4 PRMT R14, R29, 0x7632, R14 ;  /* 0x000076321d0ec816 */ /* 0x000fe2000000000e */
[----:B------:R4:W-:Y:S01]  /*6630*/  STL.S16 [R1+0x350], R25 ;  /* 0x0003501901007387 */ /* 0x0009e20000100600 */
[C---:B------:R-:W-:Y:S02]  /*6640*/  @!P5 PRMT R11, R28.reuse, 0x7610, R11 ;  /* 0x000076101c0bd816 */ /* 0x040fe4000000000b */
[----:B------:R-:W-:Y:S01]  /*6650*/  @!P5 PRMT R10, R28, 0x7632, R10 ;  /* 0x000076321c0ad816 */ /* 0x000fe2000000000a */
[----:B------:R4:W-:Y:S01]  /*6660*/  STL.S16 [R1+0x364], R0 ;  /* 0x0003640001007387 */ /* 0x0009e20000100600 */
[C---:B------:R-:W-:Y:S02]  /*6670*/  @!P5 PRMT R33, R31.reuse, 0x7610, R33 ;  /* 0x000076101f21d816 */ /* 0x040fe40000000021 */
[----:B------:R-:W-:Y:S01]  /*6680*/  @!P5 PRMT R21, R31, 0x7632, R21 ;  /* 0x000076321f15d816 */ /* 0x000fe20000000015 */
[----:B------:R4:W-:Y:S01]  /*6690*/  STL [R1+0x108], R31 ;  /* 0x0001081f01007387 */ /* 0x0009e20000100800 */
[----:B------:R-:W-:-:S03]  /*66a0*/  @!P6 PRMT R9, R32, 0x7632, R9 ;  /* 0x000076322009e816 */ /* 0x000fc60000000009 */
[----:B------:R3:W-:Y:S04]  /*66b0*/  STL [R1+0x8c], R32 ;  /* 0x00008c2001007387 */ /* 0x0007e80000100800 */
[----:B------:R3:W-:Y:S04]  /*66c0*/  STL [R1+0x10c], R34 ;  /* 0x00010c2201007387 */ /* 0x0007e80000100800 */
[----:B------:R-:W5:Y:S04]  /*66d0*/  LDG.E.64 R4, desc[UR10][R4.64] ;  /* 0x0000000a04047981 */ /* 0x000f68000c1e1b00 */
[----:B0-----:R0:W5:Y:S04]  /*66e0*/  LDL R35, [R1+0x164] ;  /* 0x0001640001237983 */ /* 0x0011680000100800 */
[----:B-1----:R0:W5:Y:S04]  /*66f0*/  LDL.LU R6, [R1+0x3cc] ;  /* 0x0003cc0001067983 */ /* 0x0021680000300800 */
[----:B--2---:R0:W5:Y:S04]  /*6700*/  LDL.LU R7, [R1+0x3c8] ;  /* 0x0003c80001077983 */ /* 0x0041680000300800 */
[----:B------:R0:W5:Y:S04]  /*6710*/  LDL R30, [R1+0x14c] ;  /* 0x00014c00011e7983 */ /* 0x0001680000100800 */
[----:B----4-:R0:W5:Y:S04]  /*6720*/  LDL.LU R24, [R1+0x3c0] ;  /* 0x0003c00001187983 */ /* 0x0101680000300800 */
[----:B------:R0:W5:Y:S04]  /*6730*/  LDL.LU R25, [R1+0x3bc] ;  /* 0x0003bc0001197983 */ /* 0x0001680000300800 */
[----:B------:R0:W5:Y:S04]  /*6740*/  LDL.LU R0, [R1+0x3b8] ;  /* 0x0003b80001007983 */ /* 0x0001680000300800 */
[----:B------:R0:W5:Y:S04]  /*6750*/  LDL R27, [R1+0x290] ;  /* 0x00029000011b7983 */ /* 0x0001680000100800 */
[----:B------:R0:W5:Y:S04]  /*6760*/  LDL R37, [R1+0x170] ;  /* 0x0001700001257983 */ /* 0x0001680000100800 */
[----:B------:R0:W5:Y:S04]  /*6770*/  LDL R26, [R1+0x150] ;  /* 0x00015000011a7983 */ /* 0x0001680000100800 */
[----:B------:R0:W5:Y:S04]  /*6780*/  LDL R29, [R1+0x2f0] ;  /* 0x0002f000011d7983 */ /* 0x0001680000100800 */
[----:B------:R0:W5:Y:S04]  /*6790*/  LDL R28, [R1+0x26c] ;  /* 0x00026c00011c7983 */ /* 0x0001680000100800 */
[----:B------:R0:W5:Y:S01]  /*67a0*/  LDL R31, [R1+0x15c] ;  /* 0x00015c00011f7983 */ /* 0x0001620000100800 */
[----:B---3--:R-:W-:-:S13]  /*67b0*/  R2UR UR28, R22 ;  /* 0x00000000161c72ca */ /* 0x008fda00000e0000 */
        /* <DEDUP_REMOVED lines=8> */
[----:B------:R-:W-:Y:S02]  /*6840*/  PRMT R22, RZ, 0x7610, R22 ;  /* 0x00007610ff167816 */ /* 0x000fe40000000016 */
[----:B------:R-:W-:Y:S02]  /*6850*/  PRMT R23, RZ, 0x7610, R23 ;  /* 0x00007610ff177816 */ /* 0x000fe40000000017 */
[----:B------:R-:W-:Y:S02]  /*6860*/  @!P6 PRMT R22, R32, 0x7610, R22 ;  /* 0x000076102016e816 */ /* 0x000fe40000000016 */
[----:B------:R-:W-:Y:S01]  /*6870*/  @!P6 PRMT R23, R34, 0x7632, R23 ;  /* 0x000076322217e816 */ /* 0x000fe20000000017 */
[----:B------:R0:W5:Y:S01]  /*6880*/  LDL R32, [R1+0x2b8] ;  /* 0x0002b80001207983 */ /* 0x0001620000100800 */
[----:B-1----:R-:W-:Y:S02]  /*6890*/  @P0 R2UR UR5, R8 ;  /* 0x00000000080502ca */ /* 0x002fe400000e0000 */
[----:B------:R-:W-:-:S04]  /*68a0*/  PRMT R8, RZ, 0x7610, R8 ;  /* 0x00007610ff087816 */ /* 0x000fc80000000008 */
[----:B------:R-:W-:Y:S02]  /*68b0*/  @!P6 PRMT R8, R34, 0x7610, R8 ;  /* 0x000076102208e816 */ /* 0x000fe40000000008 */
[----:B------:R0:W5:Y:S04]  /*68c0*/  LDL R34, [R1+0x154] ;  /* 0x0001540001227983 */ /* 0x0001680000100800 */
[----:B------:R0:W-:Y:S04]  /*68d0*/  STL.S16 [R1+0x360], R18 ;  /* 0x0003601201007387 */ /* 0x0001e80000100600 */
        /* <DEDUP_REMOVED lines=13> */
[----:B------:R0:W-:Y:S01]  /*69b0*/  STL.S16 [R1+0x39c], R23 ;  /* 0x00039c1701007387 */ /* 0x0001e20000100600 */
[----:B------:R-:W-:Y:S01]  /*69c0*/  UISETP.NE.AND UP1, UPT, UR9, URZ, UPT ;  /* 0x000000ff0900728c */ /* 0x000fe2000bf25270 */
[----:B------:R-:W-:Y:S01]  /*69d0*/  UMOV UR16, 0x3f800000 ;  /* 0x3f80000000107882 */ /* 0x000fe20000000000 */
[----:B------:R-:W-:-:S07]  /*69e0*/  @UP0 UMOV UR16, UR5 ;  /* 0x0000000500100c82 */ /* 0x000fce0008000000 */
[----:B0-----:R-:W-:Y:S05]  /*69f0*/  BRA.U UP1, `(.L_x_173) ;  /* 0x0000002901c07547 */ /* 0x001fea000b800000 */
[----:B------:R-:W2:Y:S04]  /*6a00*/  LDL.LU R9, [R1+0x19c] ;  /* 0x00019c0001097983 */ /* 0x000ea80000300800 */
[----:B------:R-:W3:Y:S04]  /*6a10*/  LDL.LU R11, [R1+0x1a4] ;  /* 0x0001a400010b7983 */ /* 0x000ee80000300800 */
[----:B------:R-:W4:Y:S04]  /*6a20*/  LDL.LU R12, [R1+0x1a0] ;  /* 0x0001a000010c7983 */ /* 0x000f280000300800 */
[----:B------:R-:W4:Y:S04]  /*6a30*/  LDL.LU R10, [R1+0x1a8] ;  /* 0x0001a800010a7983 */ /* 0x000f280000300800 */
[----:B------:R-:W4:Y:S04]  /*6a40*/  LDL.LU R13, [R1+0x194] ;  /* 0x00019400010d7983 */ /* 0x000f280000300800 */
[----:B------:R-:W4:Y:S04]  /*6a50*/  LDL.LU R18, [R1+0x1ac] ;  /* 0x0001ac0001127983 */ /* 0x000f280000300800 */
[----:B------:R-:W4:Y:S04]  /*6a60*/  LDL.LU R16, [R1+0x198] ;  /* 0x0001980001107983 */ /* 0x000f280000300800 */
[----:B------:R-:W4:Y:S01]  /*6a70*/  LDL.LU R17, [R1+0x1fc] ;  /* 0x0001fc0001117983 */ /* 0x000f220000300800 */
[----:B--2---:R-:W-:-:S02]  /*6a80*/  SHF.L.U32 R9, R9, 0x10, RZ ;  /* 0x0000001009097819 */ /* 0x004fc400000006ff */
[----:B---3--:R-:W-:-:S03]  /*6a90*/  SHF.L.U32 R8, R11, 0x10, RZ ;  /* 0x000000100b087819 */ /* 0x008fc600000006ff */
[----:B------:R-:W-:Y:S01]  /*6aa0*/  FADD.FTZ R9, R9, -UR28 ;  /* 0x8000001c09097e21 */ /* 0x000fe20008010000 */
[----:B----4-:R-:W-:-:S03]  /*6ab0*/  SHF.L.U32 R12, R12, 0x10, RZ ;  /* 0x000000100c0c7819 */ /* 0x010fc600000006ff */
[----:B------:R-:W-:Y:S01]  /*6ac0*/  FMUL.FTZ R9, R9, UR16 ;  /* 0x0000001009097c20 */ /* 0x000fe20008410000 */
[----:B-----5:R-:W-:Y:S01]  /*6ad0*/  FMUL.FTZ R11, R4, R8 ;  /* 0x00000008040b7220 */ /* 0x020fe20000410000 */
[----:B------:R-:W-:Y:S01]  /*6ae0*/  SHF.L.U32 R10, R10, 0x10, RZ ;  /* 0x000000100a0a7819 */ /* 0x000fe200000006ff */
[----:B------:R-:W-:Y:S02]  /*6af0*/  FADD.FTZ R12, R12, -UR28 ;  /* 0x8000001c0c0c7e21 */ /* 0x000fe40008010000 */
[----:B------:R-:W-:Y:S01]  /*6b00*/  FFMA.FTZ R15, R9, R11, RZ ;  /* 0x0000000b090f7223 */ /* 0x000fe200000100ff */
[----:B------:R-:W-:Y:S01]  /*6b10*/  SHF.L.U32 R14, R13, 0x10, RZ ;  /* 0x000000100d0e7819 */ /* 0x000fe200000006ff */
[----:B------:R-:W-:Y:S01]  /*6b20*/  FADD.FTZ R13, RZ, R11 ;  /* 0x0000000bff0d7221 */ /* 0x000fe20000010000 */
[----:B------:R-:W-:Y:S01]  /*6b30*/  FMUL.FTZ R12, R12, UR16 ;  /* 0x000000100c0c7c20 */ /* 0x000fe20008410000 */
[----:B------:R-:W-:Y:S02]  /*6b40*/  FMUL.FTZ R11, R5, R10 ;  /* 0x0000000a050b7220 */ /* 0x000fe40000410000 */
[----:B------:R-:W-:Y:S01]  /*6b50*/  FADD.FTZ R14, R14, -UR28 ;  /* 0x8000001c0e0e7e21 */ /* 0x000fe20008010000 */
[----:B------:R-:W-:Y:S01]  /*6b60*/  FFMA.FTZ R9, R8, R9, RZ ;  /* 0x0000000908097223 */ /* 0x000fe200000100ff */
[----:B------:R-:W-:Y:S01]  /*6b70*/  FFMA.FTZ R15, R12, R11, R15 ;  /* 0x0000000b0c0f7223 */ /* 0x000fe2000001000f */
[----:B------:R-:W-:Y:S01]  /*6b80*/  FADD.FTZ R13, R11, R13 ;  /* 0x0000000d0b0d7221 */ /* 0x000fe20000010000 */
[----:B------:R-:W-:Y:S01]  /*6b90*/  SHF.L.U32 R11, R18, 0x10, RZ ;  /* 0x00000010120b7819 */ /* 0x000fe200000006ff */
[----:B------:R-:W-:Y:S01]  /*6ba0*/  FADD.FTZ R8, RZ, R8 ;  /* 0x00000008ff087221 */ /* 0x000fe20000010000 */
[----:B------:R-:W-:Y:S01]  /*6bb0*/  FMUL.FTZ R14, R14, UR16 ;  /* 0x000000100e0e7c20 */ /* 0x000fe20008410000 */
[----:B------:R-:W-:Y:S01]  /*6bc0*/  SHF.L.U32 R16, R16, 0x10, RZ ;  /* 0x0000001010107819 */ /* 0x000fe200000006ff */
[----:B------:R-:W-:Y:S01]  /*6bd0*/  FFMA.FTZ R12, R10, R12, RZ ;  /* 0x0000000c0a0c7223 */ /* 0x000fe200000100ff */
[C---:B------:R-:W-:Y:S01]  /*6be0*/  FADD.FTZ R8, R11.reuse, R8 ;  /* 0x000000080b087221 */ /* 0x040fe20000010000 */
[----:B------:R-:W-:Y:S01]  /*6bf0*/  FFMA.FTZ R9, R11, R14, R9 ;  /* 0x0000000e0b097223 */ /* 0x000fe20000010009 */
[----:B------:R-:W-:Y:S01]  /*6c00*/  FMUL.FTZ R11, R4, R11 ;  /* 0x0000000b040b7220 */ /* 0x000fe20000410000 */
[----:B------:R-:W2:Y:S03]  /*6c10*/  LDL.LU R18, [R1+0x238] ;  /* 0x0002380001127983 */ /* 0x000ea60000300800 */
[----:B------:R-:W-:-:S02]  /*6c20*/  FFMA.FTZ R15, R14, R11, R15 ;  /* 0x0000000b0e0f7223 */ /* 0x000fc4000001000f */
[----:B------:R-:W3:Y:S01]  /*6c30*/  LDL.LU R14, [R1+0x1f8] ;  /* 0x0001f800010e7983 */ /* 0x000ee20000300800 */
[----:B------:R-:W-:Y:S01]  /*6c40*/  FADD.FTZ R16, R16, -UR28 ;  /* 0x8000001c10107e21 */ /* 0x000fe20008010000 */
[----:B------:R-:W-:-:S03]  /*6c50*/  FADD.FTZ R10, RZ, R10 ;  /* 0x0000000aff0a7221 */ /* 0x000fc60000010000 */
[----:B------:R-:W-:Y:S01]  /*6c60*/  FMUL.FTZ R16, R16, UR16 ;  /* 0x0000001010107c20 */ /* 0x000fe20008410000 */
[----:B------:R-:W-:Y:S02]  /*6c70*/  FADD.FTZ R13, R13, R11 ;  /* 0x0000000b0d0d7221 */ /* 0x000fe40000010000 */
[----:B------:R-:W4:Y:S01]  /*6c80*/  LDL.LU R11, [R1+0x190] ;  /* 0x00019000010b7983 */ /* 0x000f220000300800 */
[----:B---3--:R-:W-:-:S05]  /*6c90*/  SHF.L.U32 R14, R14, 0x10, RZ ;  /* 0x000000100e0e7819 */ /* 0x008fca00000006ff */
[C---:B------:R-:W-:Y:S01]  /*6ca0*/  FADD.FTZ R10, R14.reuse, R10 ;  /* 0x0000000a0e0a7221 */ /* 0x040fe20000010000 */
[----:B------:R-:W-:Y:S01]  /*6cb0*/  FFMA.FTZ R12, R14, R16, R12 ;  /* 0x000000100e0c7223 */ /* 0x000fe2000001000c */
[----:B------:R-:W-:-:S04]  /*6cc0*/  FMUL.FTZ R14, R5, R14 ;  /* 0x0000000e050e7220 */ /* 0x000fc80000410000 */
[----:B------:R-:W-:Y:S02]  /*6cd0*/  FFMA.FTZ R15, R16, R14, R15 ;  /* 0x0000000e100f7223 */ /* 0x000fe4000001000f */
[----:B------:R-:W3:Y:S01]  /*6ce0*/  LDL.LU R16, [R1+0x234] ;  /* 0x0002340001107983 */ /* 0x000ee20000300800 */
[----:B----4-:R-:W-:Y:S01]  /*6cf0*/  SHF.L.U32 R11, R11, 0x10, RZ ;  /* 0x000000100b0b7819 */ /* 0x010fe200000006ff */
[----:B------:R-:W-:Y:S01]  /*6d00*/  FADD.FTZ R13, R14, R13 ;  /* 0x0000000d0e0d7221 */ /* 0x000fe20000010000 */
[----:B------:R-:W-:-:S03]  /*6d10*/  SHF.L.U32 R14, R17, 0x10, RZ ;  /* 0x00000010110e7819 */ /* 0x000fc600000006ff */
[----:B------:R-:W-:-:S04]  /*6d20*/  FADD.FTZ R17, R11, -UR28 ;  /* 0x8000001c0b117e21 */ /* 0x000fc80008010000 */
[----:B------:R-:W-:Y:S01]  /*6d30*/  FMUL.FTZ R17, R17, UR16 ;  /* 0x0000001011117c20 */ /* 0x000fe20008410000 */
[----:B------:R-:W-:-:S03]  /*6d40*/  FADD.FTZ R8, R8, R14 ;  /* 0x0000000e08087221 */ /* 0x000fc60000010000 */
[----:B------:R-:W-:Y:S01]  /*6d50*/  FFMA.FTZ R9, R14, R17, R9 ;  /* 0x000000110e097223 */ /* 0x000fe20000010009 */
[----:B---3--:R-:W-:Y:S01]  /*6d60*/  SHF.L.U32 R11, R16, 0x10, RZ ;  /* 0x00000010100b7819 */ /* 0x008fe200000006ff */
[----:B------:R-:W-:Y:S01]  /*6d70*/  FMUL.FTZ R16, R4, R14 ;  /* 0x0000000e04107220 */ /* 0x000fe20000410000 */
[----:B--2---:R-:W-:Y:S02]  /*6d80*/  SHF.L.U32 R14, R18, 0x10, RZ ;  /* 0x00000010120e7819 */ /* 0x004fe400000006ff */
[----:B------:R-:W2:Y:S01]  /*6d90*/  LDL.LU R18, [R1+0x178] ;  /* 0x0001780001127983 */ /* 0x000ea20000300800 */
[----:B------:R-:W-:Y:S01]  /*6da0*/  FADD.FTZ R11, R11, -UR28 ;  /* 0x8000001c0b0b7e21 */ /* 0x000fe20008010000 */
[----:B------:R-:W-:Y:S02]  /*6db0*/  FFMA.FTZ R15, R17, R16, R15 ;  /* 0x00000010110f7223 */ /* 0x000fe4000001000f */
[----:B------:R-:W3:Y:S01]  /*6dc0*/  LDL.LU R17, [R1+0x17c] ;  /* 0x00017c0001117983 */ /* 0x000ee20000300800 */
[----:B------:R-:W-:Y:S01]  /*6dd0*/  FMUL.FTZ R11, R11, UR16 ;  /* 0x000000100b0b7c20 */ /* 0x000fe20008410000 */
[----:B------:R-:W-:-:S03]  /*6de0*/  FADD.FTZ R10, R10, R14 ;  /* 0x0000000e0a0a7221 */ /* 0x000fc60000010000 */
[----:B------:R-:W-:Y:S01]  /*6df0*/  FFMA.FTZ R12, R14, R11, R12 ;  /* 0x0000000b0e0c7223 */ /* 0x000fe2000001000c */
[----:B------:R-:W-:-:S04]  /*6e00*/  FMUL.FTZ R14, R5, R14 ;  /* 0x0000000e050e7220 */ /* 0x000fc80000410000 */
[----:B------:R-:W-:Y:S02]  /*6e10*/  FFMA.FTZ R15, R11, R14, R15 ;  /* 0x0000000e0b0f7223 */ /* 0x000fe4000001000f */
[----:B------:R-:W4:Y:S01]  /*6e20*/  LDL.LU R11, [R1+0x184] ;  /* 0x00018400010b7983 */ /* 0x000f220000300800 */
[----:B---3--:R-:W-:-:S05]  /*6e30*/  SHF.L.U32 R17, R17, 0x10, RZ ;  /* 0x0000001011117819 */ /* 0x008fca00000006ff */
[----:B------:R-:W-:-:S04]  /*6e40*/  FADD.FTZ R17, R17, -UR28 ;  /* 0x8000001c11117e21 */ /* 0x000fc80008010000 */
[----:B------:R-:W-:Y:S01]  /*6e50*/  FMUL.FTZ R17, R17, UR16 ;  /* 0x0000001011117c20 */ /* 0x000fe20008410000 */
[----:B----4-:R-:W-:-:S05]  /*6e60*/  SHF.L.U32 R11, R11, 0x10, RZ ;  /* 0x000000100b0b7819 */ /* 0x010fca00000006ff */
[----:B------:R-:W-:Y:S01]  /*6e70*/  FADD.FTZ R8, R8, R11 ;  /* 0x0000000b08087221 */ /* 0x000fe20000010000 */
[----:B------:R-:W-:Y:S01]  /*6e80*/  FFMA.FTZ R9, R11, R17, R9 ;  /* 0x000000110b097223 */ /* 0x000fe20000010009 */
[----:B------:R-:W-:-:S04]  /*6e90*/  FMUL.FTZ R11, R4, R11 ;  /* 0x0000000b040b7220 */ /* 0x000fc80000410000 */
[----:B------:R-:W-:Y:S02]  /*6ea0*/  FFMA.FTZ R15, R17, R11, R15 ;  /* 0x0000000b110f7223 */ /* 0x000fe4000001000f */
[----:B------:R-:W3:Y:S01]  /*6eb0*/  LDL.LU R17, [R1+0x16c] ;  /* 0x00016c0001117983 */ /* 0x000ee20000300800 */
[----:B------:R-:W-:-:S03]  /*6ec0*/  FADD.FTZ R13, R13, R16 ;  /* 0x000000100d0d7221 */ /* 0x000fc60000010000 */
[----:B------:R-:W4:Y:S01]  /*6ed0*/  LDL.LU R16, [R1+0x180] ;  /* 0x0001800001107983 */ /* 0x000f220000300800 */
[----:B------:R-:W-:-:S03]  /*6ee0*/  FADD.FTZ R13, R14, R13 ;  /* 0x0000000d0e0d7221 */ /* 0x000fc60000010000 */
[----:B------:R-:W2:Y:S01]  /*6ef0*/  LDL.LU R14, [R1+0x230] ;  /* 0x00023000010e7983 */ /* 0x000ea20000300800 */
[----:B------:R-:W-:Y:S01]  /*6f00*/  FADD.FTZ R13, R13, R11 ;  /* 0x0000000b0d0d7221 */ /* 0x000fe20000010000 */
[----:B---3--:R-:W-:Y:S02]  /*6f10*/  SHF.L.U32 R11, R17, 0x10, RZ ;  /* 0x00000010110b7819 */ /* 0x008fe400000006ff */
[----:B------:R-:W-:Y:S02]  /*6f20*/  SHF.L.U32 R17, R37, 0x10, RZ ;  /* 0x0000001025117819 */ /* 0x000fe400000006ff */
[----:B------:R-:W3:Y:S01]  /*6f30*/  LDL.LU R37, [R1+0x174] ;  /* 0x0001740001257983 */ /* 0x000ee20000300800 */
[----:B----4-:R-:W-:-:S05]  /*6f40*/  SHF.L.U32 R16, R16, 0x10, RZ ;  /* 0x0000001010107819 */ /* 0x010fca00000006ff */
[----:B------:R-:W-:Y:S01]  /*6f50*/  FADD.FTZ R16, R16, -UR28 ;  /* 0x8000001c10107e21 */ /* 0x000fe20008010000 */
[----:B--2---:R-:W-:-:S03]  /*6f60*/  SHF.L.U32 R14, R14, 0x10, RZ ;  /* 0x000000100e0e7819 */ /* 0x004fc600000006ff */
[----:B------:R-:W-:Y:S02]  /*6f70*/  FMUL.FTZ R16, R16, UR16 ;  /* 0x0000001010107c20 */ /* 0x000fe40008410000 */
[----:B------:R-:W-:Y:S02]  /*6f80*/  FADD.FTZ R10, R10, R14 ;  /* 0x0000000e0a0a7221 */ /* 0x000fe40000010000 */
[----:B------:R-:W-:Y:S01]  /*6f90*/  FFMA.FTZ R12, R14, R16, R12 ;  /* 0x000000100e0c7223 */ /* 0x000fe2000001000c */
[----:B------:R-:W-:Y:S01]  /*6fa0*/  FMUL.FTZ R14, R5, R14 ;  /* 0x0000000e050e7220 */ /* 0x000fe20000410000 */
[----:B------:R-:W-:-:S03]  /*6fb0*/  FADD.FTZ R11, R11, -UR28 ;  /* 0x8000001c0b0b7e21 */ /* 0x000fc60008010000 */
[----:B------:R-:W-:Y:S01]  /*6fc0*/  FADD.FTZ R13, R14, R13 ;  /* 0x0000000d0e0d7221 */ /* 0x000fe20000010000 */
[----:B------:R-:W-:Y:S01]  /*6fd0*/  FFMA.FTZ R15, R16, R14, R15 ;  /* 0x0000000e100f7223 */ /* 0x000fe2000001000f */
[----:B------:R-:W-:Y:S01]  /*6fe0*/  FMUL.FTZ R11, R11, UR16 ;  /* 0x000000100b0b7c20 */ /* 0x000fe20008410000 */
[----:B------:R-:W-:Y:S01]  /*6ff0*/  FADD.FTZ R17, R17, -UR28 ;  /* 0x8000001c11117e21 */ /* 0x000fe20008010000 */
[----:B------:R-:W-:-:S03]  /*7000*/  SHF.L.U32 R16, R18, 0x10, RZ ;  /* 0x0000001012107819 */ /* 0x000fc600000006ff */
[----:B------:R-:W-:Y:S02]  /*7010*/  FMUL.FTZ R17, R17, UR16 ;  /* 0x0000001011117c20 */ /* 0x000fe40008410000 */
[----:B------:R-:W-:Y:S02]  /*7020*/  FADD.FTZ R10, R10, R16 ;  /* 0x000000100a0a7221 */ /* 0x000fe40000010000 */
[----:B------:R-:W-:Y:S01]  /*7030*/  FFMA.FTZ R12, R16, R17, R12 ;  /* 0x00000011100c7223 */ /* 0x000fe2000001000c */
[----:B------:R-:W-:Y:S01]  /*7040*/  FMUL.FTZ R16, R5, R16 ;  /* 0x0000001005107220 */ /* 0x000fe20000410000 */
[----:B------:R-:W-:Y:S02]  /*7050*/  SHF.L.U32 R18, R31, 0x10, RZ ;  /* 0x000000101f127819 */ /* 0x000fe400000006ff */
[----:B------:R-:W2:Y:S01]  /*7060*/  LDL.LU R31, [R1+0x158] ;  /* 0x00015800011f7983 */ /* 0x000ea20000300800 */
[----:B---3--:R-:W-:-:S03]  /*7070*/  SHF.L.U32 R14, R37, 0x10, RZ ;  /* 0x00000010250e7819 */ /* 0x008fc600000006ff */
[----:B------:R-:W3:Y:S02]  /*7080*/  LDL.LU R37, [R1+0x2f8] ;  /* 0x0002f80001257983 */ /* 0x000ee40000300800 */
[----:B------:R-:W-:Y:S01]  /*7090*/  FADD.FTZ R8, R8, R14 ;  /* 0x0000000e08087221 */ /* 0x000fe20000010000 */
[----:B------:R-:W-:Y:S01]  /*70a0*/  FFMA.FTZ R9, R14, R11, R9 ;  /* 0x0000000b0e097223 */ /* 0x000fe20000010009 */
[----:B------:R-:W-:-:S04]  /*70b0*/  FMUL.FTZ R14, R4, R14 ;  /* 0x0000000e040e7220 */ /* 0x000fc80000410000 */
[----:B------:R-:W-:Y:S01]  /*70c0*/  FADD.FTZ R13, R13, R14 ;  /* 0x0000000e0d0d7221 */ /* 0x000fe20000010000 */
[----:B------:R-:W-:Y:S02]  /*70d0*/  FFMA.FTZ R15, R11, R14, R15 ;  /* 0x0000000e0b0f7223 */ /* 0x000fe4000001000f */
[----:B------:R-:W4:Y:S02]  /*70e0*/  LDL.LU R14, [R1+0x168] ;  /* 0x00016800010e7983 */ /* 0x000f240000300800 */
[----:B------:R-:W-:Y:S02]  /*70f0*/  FFMA.FTZ R15, R17, R16, R15 ;  /* 0x00000010110f7223 */ /* 0x000fe4000001000f */
[----:B------:R-:W2:Y:S01]  /*7100*/  LDL.LU R17, [R1+0x2bc] ;  /* 0x0002bc0001117983 */ /* 0x000ea20000300800 */
[----:B------:R-:W-:Y:S01]  /*7110*/  FADD.FTZ R18, R18, -UR28 ;  /* 0x8000001c12127e21 */ /* 0x000fe20008010000 */
[----:B------:R-:W-:-:S03]  /*7120*/  FADD.FTZ R13, R16, R13 ;  /* 0x0000000d100d7221 */ /* 0x000fc60000010000 */
[----:B------:R-:W-:Y:S01]  /*7130*/  FMUL.FTZ R18, R18, UR16 ;  /* 0x0000001012127c20 */ /* 0x000fe20008410000 */
[----:B----4-:R-:W-:Y:S02]  /*7140*/  SHF.L.U32 R11, R14, 0x10, RZ ;  /* 0x000000100e0b7819 */ /* 0x010fe400000006ff */
[----:B------:R-:W-:Y:S02]  /*7150*/  SHF.L.U32 R14, R35, 0x10, RZ ;  /* 0x00000010230e7819 */ /* 0x000fe400000006ff */
[----:B------:R-:W4:Y:S01]  /*7160*/  LDL.LU R35, [R1+0x2fc] ;  /* 0x0002fc0001237983 */ /* 0x000f220000300800 */
[----:B------:R-:W-:Y:S01]  /*7170*/  FMUL.FTZ R16, R4, R11 ;  /* 0x0000000b04107220 */ /* 0x000fe20000410000 */
[----:B------:R-:W-:Y:S01]  /*7180*/  FADD.FTZ R8, R8, R11 ;  /* 0x0000000b08087221 */ /* 0x000fe20000010000 */
[----:B------:R-:W-:Y:S01]  /*7190*/  FFMA.FTZ R9, R11, R18, R9 ;  /* 0x000000120b097223 */ /* 0x000fe20000010009 */
[----:B------:R-:W-:Y:S01]  /*71a0*/  SHF.L.U32 R11, R30, 0x10, RZ ;  /* 0x000000101e0b7819 */ /* 0x000fe200000006ff */
[----:B------:R-:W-:Y:S01]  /*71b0*/  FADD.FTZ R14, R14, -UR28 ;  /* 0x8000001c0e0e7e21 */ /* 0x000fe20008010000 */
[----:B------:R-:W-:Y:S01]  /*71c0*/  FADD.FTZ R13, R13, R16 ;  /* 0x000000100d0d7221 */ /* 0x000fe20000010000 */
[----:B------:R-:W-:Y:S01]  /*71d0*/  FFMA.FTZ R15, R18, R16, R15 ;  /* 0x00000010120f7223 */ /* 0x000fe2000001000f */
[----:B--2---:R-:W-:Y:S01]  /*71e0*/  SHF.L.U32 R16, R17, 0x10, RZ ;  /* 0x0000001011107819 */ /* 0x004fe200000006ff */
[----:B------:R-:W-:Y:S01]  /*71f0*/  FADD.FTZ R11, R11, -UR28 ;  /* 0x8000001c0b0b7e21 */ /* 0x000fe20008010000 */
[----:B------:R-:W-:Y:S01]  /*7200*/  FMUL.FTZ R14, R14, UR16 ;  /* 0x000000100e0e7c20 */ /* 0x000fe20008410000 */
[----:B------:R-:W-:Y:S01]  /*7210*/  SHF.L.U32 R18, R31, 0x10, RZ ;  /* 0x000000101f127819 */ /* 0x000fe200000006ff */
[----:B------:R-:W2:Y:S01]  /*7220*/  LDL.LU R30, [R1+0x2f4] ;  /* 0x0002f400011e7983 */ /* 0x000ea20000300800 */
[----:B------:R-:W-:Y:S01]  /*7230*/  FMUL.FTZ R11, R11, UR16 ;  /* 0x000000100b0b7c20 */ /* 0x000fe20008410000 */
[----:B------:R-:W-:Y:S01]  /*7240*/  FADD.FTZ R10, R10, R16 ;  /* 0x000000100a0a7221 */ /* 0x000fe20000010000 */
[----:B------:R-:W-:Y:S01]  /*7250*/  FFMA.FTZ R12, R16, R14, R12 ;  /* 0x0000000e100c7223 */ /* 0x000fe2000001000c */
[----:B------:R-:W-:Y:S01]  /*7260*/  FMUL.FTZ R16, R5, R16 ;  /* 0x0000001005107220 */ /* 0x000fe20000410000 */
[----:B------:R-:W-:Y:S01]  /*7270*/  FADD.FTZ R8, R8, R18 ;  /* 0x0000001208087221 */ /* 0x000fe20000010000 */
[----:B------:R-:W-:Y:S01]  /*7280*/  FFMA.FTZ R9, R18, R11, R9 ;  /* 0x0000000b12097223 */ /* 0x000fe20000010009 */
[----:B------:R-:W-:Y:S01]  /*7290*/  FMUL.FTZ R18, R4, R18 ;  /* 0x0000001204127220 */ /* 0x000fe20000410000 */
[----:B------:R-:W-:Y:S01]  /*72a0*/  FADD.FTZ R13, R16, R13 ;  /* 0x0000000d100d7221 */ /* 0x000fe20000010000 */
[----:B------:R-:W-:Y:S01]  /*72b0*/  FFMA.FTZ R15, R14, R16, R15 ;  /* 0x000000100e0f7223 */ /* 0x000fe2000001000f */
[----:B------:R-:W2:Y:S02]  /*72c0*/  LDL.LU R31, [R1+0x2cc] ;  /* 0x0002cc00011f7983 */ /* 0x000ea40000300800 */
[----:B------:R-:W-:Y:S01]  /*72d0*/  FADD.FTZ R13, R13, R18 ;  /* 0x000000120d0d7221 */ /* 0x000fe20000010000 */
[----:B------:R-:W-:-:S02]  /*72e0*/  FFMA.FTZ R15, R11, R18, R15 ;  /* 0x000000120b0f7223 */ /* 0x000fc4000001000f */
[----:B------:R-:W2:Y:S01]  /*72f0*/  LDL.LU R18, [R1+0x300] ;  /* 0x0003000001127983 */ /* 0x000ea20000300800 */
[----:B---3--:R-:W-:-:S03]  /*7300*/  SHF.L.U32 R14, R37, 0x10, RZ ;  /* 0x00000010250e7819 */ /* 0x008fc600000006ff */
[----:B------:R-:W3:Y:S01]  /*7310*/  LDL.LU R37, [R1+0x2c8] ;  /* 0x0002c80001257983 */ /* 0x000ee20000300800 */
[----:B------:R-:W-:-:S03]  /*7320*/  SHF.L.U32 R17, R34, 0x10, RZ ;  /* 0x0000001022117819 */ /* 0x000fc600000006ff */
[----:B------:R-:W3:Y:S02]  /*7330*/  LDL.LU R34, [R1+0x160] ;  /* 0x0001600001227983 */ /* 0x000ee40000300800 */
[----:B------:R-:W-:Y:S01]  /*7340*/  FADD.FTZ R17, R17, -UR28 ;  /* 0x8000001c11117e21 */ /* 0x000fe20008010000 */
[----:B------:R-:W-:Y:S01]  /*7350*/  SHF.L.U32 R11, R29, 0x10, RZ ;  /* 0x000000101d0b7819 */ /* 0x000fe200000006ff */
[----:B------:R-:W-:Y:S01]  /*7360*/  FMUL.FTZ R16, R5, R14 ;  /* 0x0000000e05107220 */ /* 0x000fe20000410000 */
[----:B------:R-:W-:Y:S01]  /*7370*/  FADD.FTZ R10, R10, R14 ;  /* 0x0000000e0a0a7221 */ /* 0x000fe20000010000 */
[----:B------:R-:W-:Y:S01]  /*7380*/  FMUL.FTZ R17, R17, UR16 ;  /* 0x0000001011117c20 */ /* 0x000fe20008410000 */
[----:B------:R-:W3:Y:S01]  /*7390*/  LDL.LU R29, [R1+0x2d0] ;  /* 0x0002d000011d7983 */ /* 0x000ee20000300800 */
[----:B------:R-:W-:Y:S02]  /*73a0*/  FADD.FTZ R11, R11, -UR28 ;  /* 0x8000001c0b0b7e21 */ /* 0x000fe40008010000 */
[----:B------:R-:W-:Y:S01]  /*73b0*/  FFMA.FTZ R12, R14, R17, R12 ;  /* 0x000000110e0c7223 */ /* 0x000fe2000001000c */
[----:B------:R-:W-:Y:S01]  /*73c0*/  FADD.FTZ R13, R16, R13 ;  /* 0x0000000d100d7221 */ /* 0x000fe20000010000 */
[----:B------:R-:W-:Y:S01]  /*73d0*/  FFMA.FTZ R15, R17, R16, R15 ;  /* 0x00000010110f7223 */ /* 0x000fe2000001000f */
[----:B------:R-:W-:Y:S01]  /*73e0*/  FMUL.FTZ R11, R11, UR16 ;  /* 0x000000100b0b7c20 */ /* 0x000fe20008410000 */
[----:B----4-:R-:W-:-:S02]  /*73f0*/  SHF.L.U32 R16, R35, 0x10, RZ ;  /* 0x0000001023107819 */ /* 0x010fc400000006ff */
[----:B------:R-:W4:Y:S01]  /*7400*/  LDL.LU R35, [R1+0x2d8] ;  /* 0x0002d80001237983 */ /* 0x000f220000300800 */
[----:B--2---:R-:W-:-:S03]  /*7410*/  SHF.L.U32 R14, R30, 0x10, RZ ;  /* 0x000000101e0e7819 */ /* 0x004fc600000006ff */
[----:B------:R-:W2:Y:S02]  /*7420*/  LDL.LU R30, [R1+0x2b4] ;  /* 0x0002b400011e7983 */ /* 0x000ea40000300800 */
[----:B------:R-:W-:Y:S01]  /*7430*/  FADD.FTZ R14, R14, -UR28 ;  /* 0x8000001c0e0e7e21 */ /* 0x000fe20008010000 */
[----:B------:R-:W-:Y:S01]  /*7440*/  FADD.FTZ R8, R8, R16 ;  /* 0x0000001008087221 */ /* 0x000fe20000010000 */
[----:B------:R-:W-:Y:S01]  /*7450*/  FFMA.FTZ R9, R16, R11, R9 ;  /* 0x0000000b10097223 */ /* 0x000fe20000010009 */
[----:B------:R-:W-:Y:S01]  /*7460*/  FMUL.FTZ R16, R4, R16 ;  /* 0x0000001004107220 */ /* 0x000fe20000410000 */
[----:B------:R-:W-:Y:S01]  /*7470*/  FMUL.FTZ R14, R14, UR16 ;  /* 0x000000100e0e7c20 */ /* 0x000fe20008410000 */
[----:B------:R-:W-:Y:S02]  /*7480*/  SHF.L.U32 R17, R18, 0x10, RZ ;  /* 0x0000001012117819 */ /* 0x000fe400000006ff */
[----:B------:R-:W-:-:S03]  /*7490*/  FFMA.FTZ R15, R11, R16, R15 ;  /* 0x000000100b0f7223 */ /* 0x000fc6000001000f */
[----:B------:R-:W-:Y:S01]  /*74a0*/  FADD.FTZ R10, R10, R17 ;  /* 0x000000110a0a7221 */ /* 0x000fe20000010000 */
[----:B------:R-:W-:Y:S01]  /*74b0*/  FFMA.FTZ R12, R17, R14, R12 ;  /* 0x0000000e110c7223 */ /* 0x000fe2000001000c */
[----:B------:R-:W-:Y:S01]  /*74c0*/  FMUL.FTZ R17, R5, R17 ;  /* 0x0000001105117220 */ /* 0x000fe20000410000 */
[----:B------:R-:W-:Y:S02]  /*74d0*/  SHF.L.U32 R11, R31, 0x10, RZ ;  /* 0x000000101f0b7819 */ /* 0x000fe400000006ff */
[----:B------:R-:W2:Y:S01]  /*74e0*/  LDL.LU R31, [R1+0x2d4] ;  /* 0x0002d400011f7983 */ /* 0x000ea20000300800 */
[----:B------:R-:W-:Y:S01]  /*74f0*/  FFMA.FTZ R15, R14, R17, R15 ;  /* 0x000000110e0f7223 */ /* 0x000fe2000001000f */
[----:B---3--:R-:W-:Y:S02]  /*7500*/  SHF.L.U32 R14, R37, 0x10, RZ ;  /* 0x00000010250e7819 */ /* 0x008fe400000006ff */
[----:B------:R-:W3:Y:S01]  /*7510*/  LDL.LU R37, [R1+0x2ac] ;  /* 0x0002ac0001257983 */ /* 0x000ee20000300800 */
[----:B------:R-:W-:Y:S01]  /*7520*/  SHF.L.U32 R18, R34, 0x10, RZ ;  /* 0x0000001022127819 */ /* 0x000fe200000006ff */
[----:B------:R-:W-:Y:S01]  /*7530*/  FADD.FTZ R13, R13, R16 ;  /* 0x000000100d0d7221 */ /* 0x000fe20000010000 */
[----:B------:R-:W-:Y:S01]  /*7540*/  FADD.FTZ R8, R8, R11 ;  /* 0x0000000b08087221 */ /* 0x000fe20000010000 */
[----:B------:R-:W-:Y:S01]  /*7550*/  FADD.FTZ R14, R14, -UR28 ;  /* 0x8000001c0e0e7e21 */ /* 0x000fe20008010000 */
[----:B------:R-:W3:Y:S01]  /*7560*/  LDL.LU R34, [R1+0x2c4] ;  /* 0x0002c40001227983 */ /* 0x000ee20000300800 */
[----:B------:R-:W-:-:S04]  /*7570*/  FADD.FTZ R18, R18, -UR28 ;  /* 0x8000001c12127e21 */ /* 0x000fc80008010000 */
[----:B------:R-:W-:Y:S01]  /*7580*/  FMUL.FTZ R18, R18, UR16 ;  /* 0x0000001012127c20 */ /* 0x000fe20008410000 */
[----:B------:R-:W-:Y:S01]  /*7590*/  FADD.FTZ R13, R17, R13 ;  /* 0x0000000d110d7221 */ /* 0x000fe20000010000 */
[----:B------:R-:W-:Y:S02]  /*75a0*/  FMUL.FTZ R16, R4, R11 ;  /* 0x0000000b04107220 */ /* 0x000fe40000410000 */
[----:B------:R-:W-:Y:S02]  /*75b0*/  FFMA.FTZ R9, R11, R18, R9 ;  /* 0x000000120b097223 */ /* 0x000fe40000010009 */
[----:B------:R-:W-:Y:S01]  /*75c0*/  FADD.FTZ R13, R13, R16 ;  /* 0x000000100d0d7221 */ /* 0x000fe20000010000 */
[----:B------:R-:W-:Y:S01]  /*75d0*/  FFMA.FTZ R15, R18, R16, R15 ;  /* 0x00000010120f7223 */ /* 0x000fe2000001000f */
[----:B------:R-:W-:Y:S01]  /*75e0*/  FMUL.FTZ R14, R14, UR16 ;  /* 0x000000100e0e7c20 */ /* 0x000fe20008410000 */
[----:B------:R-:W-:Y:S02]  /*75f0*/  SHF.L.U32 R18, R29, 0x10, RZ ;  /* 0x000000101d127819 */ /* 0x000fe400000006ff */
[----:B------:R-:W-:Y:S01]  /*7600*/  SHF.L.U32 R17, R32, 0x10, RZ ;  /* 0x0000001020117819 */ /* 0x000fe200000006ff */
[----:B------:R-:W3:Y:S02]  /*7610*/  LDL.LU R29, [R1+0x2e0] ;  /* 0x0002e000011d7983 */ /* 0x000ee40000300800 */
[----:B------:R-:W-:Y:S01]  /*7620*/  FADD.FTZ R8, R8, R18 ;  /* 0x0000001208087221 */ /* 0x000fe20000010000 */
[----:B----4-:R-:W-:Y:S01]  /*7630*/  SHF.L.U32 R16, R35, 0x10, RZ ;  /* 0x0000001023107819 */ /* 0x010fe200000006ff */
[----:B------:R-:W4:Y:S04]  /*7640*/  LDL.LU R32, [R1+0x1d4] ;  /* 0x0001d40001207983 */ /* 0x000f280000300800 */
[----:B------:R-:W4:Y:S01]  /*7650*/  LDL.LU R35, [R1+0x2c0] ;  /* 0x0002c00001237983 */ /* 0x000f220000300800 */
[----:B--2---:R-:W-:-:S03]  /*7660*/  SHF.L.U32 R11, R30, 0x10, RZ ;  /* 0x000000101e0b7819 */ /* 0x004fc600000006ff */
[----:B------:R-:W2:Y:S02]  /*7670*/  LDL.LU R30, [R1+0x2b0] ;  /* 0x0002b000011e7983 */ /* 0x000ea40000300800 */
[----:B------:R-:W-:Y:S01]  /*7680*/  FADD.FTZ R11, R11, -UR28 ;  /* 0x8000001c0b0b7e21 */ /* 0x000fe20008010000 */
[----:B------:R-:W-:Y:S01]  /*7690*/  FADD.FTZ R10, R10, R16 ;  /* 0x000000100a0a7221 */ /* 0x000fe20000010000 */
[----:B------:R-:W-:Y:S01]  /*76a0*/  FFMA.FTZ R12, R16, R14, R12 ;  /* 0x0000000e100c7223 */ /* 0x000fe2000001000c */
[----:B------:R-:W-:Y:S01]  /*76b0*/  FMUL.FTZ R16, R5, R16 ;  /* 0x0000001005107220 */ /* 0x000fe20000410000 */
[----:B------:R-:W-:-:S03]  /*76c0*/  FMUL.FTZ R11, R11, UR16 ;  /* 0x000000100b0b7c20 */ /* 0x000fc60008410000 */
[----:B------:R-:W-:Y:S01]  /*76d0*/  FFMA.FTZ R15, R14, R16, R15 ;  /* 0x000000100e0f7223 */ /* 0x000fe2000001000f */
[----:B------:R-:W-:Y:S01]  /*76e0*/  FFMA.FTZ R9, R18, R11, R9 ;  /* 0x0000000b12097223 */ /* 0x000fe20000010009 */
[----:B------:R-:W-:-:S04]  /*76f0*/  FMUL.FTZ R18, R4, R18 ;  /* 0x0000001204127220 */ /* 0x000fc80000410000 */
[----:B------:R-:W-:Y:S01]  /*7700*/  FFMA.FTZ R15, R11, R18, R15 ;  /* 0x000000120b0f7223 */ /* 0x000fe2000001000f */
[----:B------:R-:W-:Y:S02]  /*7710*/  SHF.L.U32 R14, R31, 0x10, RZ ;  /* 0x000000101f0e7819 */ /* 0x000fe400000006ff */
[----:B------:R-:W2:Y:S01]  /*7720*/  LDL.LU R31, [R1+0x2a8] ;  /* 0x0002a800011f7983 */ /* 0x000ea20000300800 */
[----:B---3--:R-:W-:-:S03]  /*7730*/  SHF.L.U32 R11, R37, 0x10, RZ ;  /* 0x00000010250b7819 */ /* 0x008fc600000006ff */
[----:B------:R-:W3:Y:S01]  /*7740*/  LDL.LU R37, [R1+0x294] ;  /* 0x0002940001257983 */ /* 0x000ee20000300800 */
[----:B------:R-:W-:Y:S01]  /*7750*/  FADD.FTZ R17, R17, -UR28 ;  /* 0x8000001c11117e21 */ /* 0x000fe20008010000 */
[----:B------:R-:W-:-:S03]  /*7760*/  FADD.FTZ R13, R16, R13 ;  /* 0x0000000d100d7221 */ /* 0x000fc60000010000 */
[----:B------:R-:W-:Y:S01]  /*7770*/  FMUL.FTZ R17, R17, UR16 ;  /* 0x0000001011117c20 */ /* 0x000fe20008410000 */
[----:B------:R-:W-:Y:S01]  /*7780*/  FADD.FTZ R13, R13, R18 ;  /* 0x000000120d0d7221 */ /* 0x000fe20000010000 */
[----:B------:R-:W-:Y:S01]  /*7790*/  FMUL.FTZ R16, R5, R14 ;  /* 0x0000000e05107220 */ /* 0x000fe20000410000 */
[----:B------:R-:W-:Y:S01]  /*77a0*/  FADD.FTZ R10, R10, R14 ;  /* 0x0000000e0a0a7221 */ /* 0x000fe20000010000 */
[----:B------:R-:W-:Y:S01]  /*77b0*/  FFMA.FTZ R12, R14, R17, R12 ;  /* 0x000000110e0c7223 */ /* 0x000fe2000001000c */
[----:B------:R-:W-:Y:S01]  /*77c0*/  FADD.FTZ R11, R11, -UR28 ;  /* 0x8000001c0b0b7e21 */ /* 0x000fe20008010000 */
[----:B------:R-:W-:Y:S01]  /*77d0*/  FADD.FTZ R13, R16, R13 ;  /* 0x0000000d100d7221 */ /* 0x000fe20000010000 */
[----:B------:R-:W-:Y:S02]  /*77e0*/  FFMA.FTZ R15, R17, R16, R15 ;  /* 0x00000010110f7223 */ /* 0x000fe4000001000f */
[----:B------:R-:W-:Y:S01]  /*77f0*/  FMUL.FTZ R11, R11, UR16 ;  /* 0x000000100b0b7c20 */ /* 0x000fe20008410000 */
[----:B------:R-:W-:-:S02]  /*7800*/  SHF.L.U32 R17, R34, 0x10, RZ ;  /* 0x0000001022117819 */ /* 0x000fc400000006ff */
[----:B------:R-:W-:Y:S01]  /*7810*/  SHF.L.U32 R18, R27, 0x10, RZ ;  /* 0x000000101b127819 */ /* 0x000fe200000006ff */
[----:B------:R-:W3:Y:S02]  /*7820*/  LDL.LU R34, [R1+0x288] ;  /* 0x0002880001227983 */ /* 0x000ee40000300800 */
[----:B------:R-:W-:Y:S01]  /*7830*/  FADD.FTZ R10, R10, R17 ;  /* 0x000000110a0a7221 */ /* 0x000fe20000010000 */
[----:B----4-:R-:W-:Y:S02]  /*7840*/  SHF.L.U32 R16, R35, 0x10, RZ ;  /* 0x0000001023107819 */ /* 0x010fe400000006ff */
        /* <DEDUP_REMOVED lines=57> */
[----:B------:R-:W-:Y:S01]  /*7be0*/  FFMA.FTZ R15, R17, R16, R15 ;  /* 0x00000010110f7223 */ /* 0x000fe2000001000f */
[----:B------:R-:W-:Y:S01]  /*7bf0*/  SHF.L.U32 R16, R34, 0x10, RZ ;  /* 0x0000001022107819 */ /* 0x000fe200000006ff */
[----:B------:R-:W-:Y:S01]  /*7c00*/  FMUL.FTZ R11, R11, UR16 ;  /* 0x000000100b0b7c20 */ /* 0x000fe20008410000 */
[----:B------:R-:W3:Y:S03]  /*7c10*/  LDL.LU R34, [R1+0x27c] ;  /* 0x00027c0001227983 */ /* 0x000ee60000300800 */
[----:B------:R-:W-:Y:S01]  /*7c20*/  FADD.FTZ R8, R8, R16 ;  /* 0x0000001008087221 */ /* 0x000fe20000010000 */
[----:B------:R-:W-:Y:S01]  /*7c30*/  FFMA.FTZ R9, R16, R11, R9 ;  /* 0x0000000b10097223 */ /* 0x000fe20000010009 */
[----:B------:R-:W-:-:S04]  /*7c40*/  FMUL.FTZ R16, R4, R16 ;  /* 0x0000001004107220 */ /* 0x000fc80000410000 */
[----:B------:R-:W-:Y:S01]  /*7c50*/  FFMA.FTZ R15, R11, R16, R15 ;  /* 0x000000100b0f7223 */ /* 0x000fe2000001000f */
[----:B----4-:R-:W-:Y:S02]  /*7c60*/  SHF.L.U32 R17, R35, 0x10, RZ ;  /* 0x0000001023117819 */ /* 0x010fe400000006ff */
[----:B------:R-:W4:Y:S01]  /*7c70*/  LDL.LU R35, [R1+0x148] ;  /* 0x0001480001237983 */ /* 0x000f220000300800 */
[----:B--2---:R-:W-:-:S03]  /*7c80*/  SHF.L.U32 R14, R30, 0x10, RZ ;  /* 0x000000101e0e7819 */ /* 0x004fc600000006ff */
[----:B------:R-:W2:Y:S02]  /*7c90*/  LDL.LU R30, [R1+0x144] ;  /* 0x00014400011e7983 */ /* 0x000ea40000300800 */
[----:B------:R-:W-:-:S04]  /*7ca0*/  FADD.FTZ R14, R14, -UR28 ;  /* 0x8000001c0e0e7e21 */ /* 0x000fc80008010000 */
[----:B------:R-:W-:Y:S01]  /*7cb0*/  FMUL.FTZ R14, R14, UR16 ;  /* 0x000000100e0e7c20 */ /* 0x000fe20008410000 */
[----:B------:R-:W-:-:S03]  /*7cc0*/  FADD.FTZ R10, R10, R17 ;  /* 0x000000110a0a7221 */ /* 0x000fc60000010000 */
[----:B------:R-:W-:Y:S01]  /*7cd0*/  FFMA.FTZ R12, R17, R14, R12 ;  /* 0x0000000e110c7223 */ /* 0x000fe2000001000c */
[----:B------:R-:W-:-:S04]  /*7ce0*/  FMUL.FTZ R17, R5, R17 ;  /* 0x0000001105117220 */ /* 0x000fc80000410000 */
[----:B------:R-:W-:Y:S01]  /*7cf0*/  FFMA.FTZ R15, R14, R17, R15 ;  /* 0x000000110e0f7223 */ /* 0x000fe2000001000f */
[----:B------:R-:W-:Y:S02]  /*7d00*/  SHF.L.U32 R11, R31, 0x10, RZ ;  /* 0x000000101f0b7819 */ /* 0x000fe400000006ff */
[----:B------:R-:W2:Y:S01]  /*7d10*/  LDL.LU R31, [R1+0x280] ;  /* 0x00028000011f7983 */ /* 0x000ea20000300800 */
[----:B---3--:R-:W-:-:S03]  /*7d20*/  SHF.L.U32 R14, R37, 0x10, RZ ;  /* 0x00000010250e7819 */ /* 0x008fc600000006ff */
[----:B------:R-:W3:Y:S01]  /*7d30*/  LDL.LU R37, [R1+0x140] ;  /* 0x0001400001257983 */ /* 0x000ee20000300800 */
[----:B------:R-:W-:Y:S01]  /*7d40*/  SHF.L.U32 R18, R26, 0x10, RZ ;  /* 0x000000101a127819 */ /* 0x000fe200000006ff */
[----:B------:R-:W-:-:S04]  /*7d50*/  FADD.FTZ R13, R13, R16 ;  /* 0x000000100d0d7221 */ /* 0x000fc80000010000 */
[----:B------:R-:W-:-:S04]  /*7d60*/  FADD.FTZ R18, R18, -UR28 ;  /* 0x8000001c12127e21 */ /* 0x000fc80008010000 */
        /* <DEDUP_REMOVED lines=10> */
[----:B------:R-:W3:Y:S01]  /*7e10*/  LDL.LU R29, [R1+0x258] ;  /* 0x00025800011d7983 */ /* 0x000ee20000300800 */
[----:B------:R-:W-:-:S02]  /*7e20*/  SHF.L.U32 R18, R34, 0x10, RZ ;  /* 0x0000001022127819 */ /* 0x000fc400000006ff */
[----:B------:R-:W-:Y:S01]  /*7e30*/  FADD.FTZ R10, R10, R16 ;  /* 0x000000100a0a7221 */ /* 0x000fe20000010000 */
[----:B------:R-:W3:Y:S01]  /*7e40*/  LDL.LU R34, [R1+0x248] ;  /* 0x0002480001227983 */ /* 0x000ee20000300800 */
[----:B------:R-:W-:Y:S01]  /*7e50*/  FFMA.FTZ R12, R16, R14, R12 ;  /* 0x0000000e100c7223 */ /* 0x000fe2000001000c */
[----:B------:R-:W-:Y:S01]  /*7e60*/  FMUL.FTZ R16, R5, R16 ;  /* 0x0000001005107220 */ /* 0x000fe20000410000 */
[----:B------:R-:W-:-:S03]  /*7e70*/  FADD.FTZ R8, R8, R18 ;  /* 0x0000001208087221 */ /* 0x000fc60000010000 */
[----:B------:R-:W-:Y:S01]  /*7e80*/  FFMA.FTZ R15, R14, R16, R15 ;  /* 0x000000100e0f7223 */ /* 0x000fe2000001000f */
[----:B----4-:R-:W-:Y:S02]  /*7e90*/  SHF.L.U32 R17, R35, 0x10, RZ ;  /* 0x0000001023117819 */ /* 0x010fe400000006ff */
[----:B------:R-:W4:Y:S01]  /*7ea0*/  LDL.LU R35, [R1+0x270] ;  /* 0x0002700001237983 */ /* 0x000f220000300800 */
[----:B--2---:R-:W-:-:S03]  /*7eb0*/  SHF.L.U32 R11, R30, 0x10, RZ ;  /* 0x000000101e0b7819 */ /* 0x004fc600000006ff */
[----:B------:R-:W2:Y:S02]  /*7ec0*/  LDL.LU R30, [R1+0x25c] ;  /* 0x00025c00011e7983 */ /* 0x000ea40000300800 */
[----:B------:R-:W-:-:S04]  /*7ed0*/  FADD.FTZ R11, R11, -UR28 ;  /* 0x8000001c0b0b7e21 */ /* 0x000fc80008010000 */
[----:B------:R-:W-:-:S04]  /*7ee0*/  FMUL.FTZ R11, R11, UR16 ;  /* 0x000000100b0b7c20 */ /* 0x000fc80008410000 */
        /* <DEDUP_REMOVED lines=19> */
[----:B------:R-:W3:Y:S01]  /*8020*/  LDL.LU R29, [R1+0x274] ;  /* 0x00027400011d7983 */ /* 0x000ee20000300800 */
[----:B------:R-:W-:Y:S02]  /*8030*/  SHF.L.U32 R18, R34, 0x10, RZ ;  /* 0x0000001022127819 */ /* 0x000fe400000006ff */
[----:B------:R-:W-:Y:S01]  /*8040*/  FADD.FTZ R8, R8, R16 ;  /* 0x0000001008087221 */ /* 0x000fe20000010000 */
[----:B------:R-:W3:Y:S01]  /*8050*/  LDL.LU R34, [R1+0x284] ;  /* 0x0002840001227983 */ /* 0x000ee20000300800 */
        /* <DEDUP_REMOVED lines=98> */
[----:B------:R-:W-:Y:S01]  /*8680*/  FFMA.FTZ R12, R16, R14, R12 ;  /* 0x0000000e100c7223 */ /* 0x000fe2000001000c */
[----:B------:R-:W-:Y:S01]  /*8690*/  FMUL.FTZ R16, R5, R16 ;  /* 0x0000001005107220 */ /* 0x000fe20000410000 */
[----:B------:R-:W3:Y:S01]  /*86a0*/  LDL.LU R34, [R1+0x1c8] ;  /* 0x0001c80001227983 */ /* 0x000ee20000300800 */
[----:B------:R-:W-:Y:S02]  /*86b0*/  FADD.FTZ R8, R8, R18 ;  /* 0x0000001208087221 */ /* 0x000fe40000010000 */
[----:B------:R-:W-:Y:S01]  /*86c0*/  FFMA.FTZ R15, R14, R16, R15 ;  /* 0x000000100e0f7223 */ /* 0x000fe2000001000f */
[----:B----4-:R-:W-:-:S02]  /*86d0*/  SHF.L.U32 R17, R35, 0x10, RZ ;  /* 0x0000001023117819 */ /* 0x010fc400000006ff */
        /* <DEDUP_REMOVED lines=44> */
[----:B------:R-:W-:Y:S01]  /*89a0*/  FADD.FTZ R13, R13, R16 ;  /* 0x000000100d0d7221 */ /* 0x000fe20000010000 */
[----:B------:R-:W-:Y:S01]  /*89b0*/  FADD.FTZ R8, R8, R11 ;  /* 0x0000000b08087221 */ /* 0x000fe20000010000 */
[----:B------:R-:W3:Y:S02]  /*89c0*/  LDL.LU R34, [R1+0x348] ;  /* 0x0003480001227983 */ /* 0x000ee40000300800 */
[----:B------:R-:W-:-:S04]  /*89d0*/  FADD.FTZ R18, R18, -UR28 ;  /* 0x8000001c12127e21 */ /* 0x000fc80008010000 */
[----:B------:R-:W-:Y:S01]  /*89e0*/  FMUL.FTZ R18, R18, UR16 ;  /* 0x0000001012127c20 */ /* 0x000fe20008410000 */
[----:B------:R-:W-:Y:S01]  /*89f0*/  FADD.FTZ R13, R17, R13 ;  /* 0x0000000d110d7221 */ /* 0x000fe20000010000 */
[----:B------:R-:W-:Y:S02]  /*8a00*/  FMUL.FTZ R16, R4, R11 ;  /* 0x0000000b04107220 */ /* 0x000fe40000410000 */
        /* <DEDUP_REMOVED lines=33> */
[----:B------:R-:W-:Y:S01]  /*8c20*/  SHF.L.U32 R14, R34, 0x10, RZ ;  /* 0x00000010220e7819 */ /* 0x000fe200000006ff */
[----:B------:R-:W-:Y:S01]  /*8c30*/  FADD.FTZ R11, R11, -UR28 ;  /* 0x8000001c0b0b7e21 */ /* 0x000fe20008010000 */
[----:B------:R-:W-:Y:S01]  /*8c40*/  FADD.FTZ R13, R16, R13 ;  /* 0x0000000d100d7221 */ /* 0x000fe20000010000 */
[----:B------:R-:W-:Y:S01]  /*8c50*/  FFMA.FTZ R15, R17, R16, R15 ;  /* 0x00000010110f7223 */ /* 0x000fe2000001000f */
[----:B------:R-:W3:Y:S01]  /*8c60*/  LDL.LU R34, [R1+0x350] ;  /* 0x0003500001227983 */ /* 0x000ee20000300800 */
[----:B------:R-:W-:Y:S01]  /*8c70*/  FADD.FTZ R14, R14, -UR28 ;  /* 0x8000001c0e0e7e21 */ /* 0x000fe20008010000 */
[----:B------:R-:W-:-:S03]  /*8c80*/  FMUL.FTZ R11, R11, UR16 ;  /* 0x000000100b0b7c20 */ /* 0x000fc60008410000 */
[----:B------:R-:W-:Y:S01]  /*8c90*/  FMUL.FTZ R14, R14, UR16 ;  /* 0x000000100e0e7c20 */ /* 0x000fe20008410000 */
[----:B----4-:R-:W-:Y:S02]  /*8ca0*/  SHF.L.U32 R17, R35, 0x10, RZ ;  /* 0x0000001023117819 */ /* 0x010fe400000006ff */
[----:B------:R-:W4:Y:S01]  /*8cb0*/  LDL.LU R35, [R1+0x354] ;  /* 0x0003540001237983 */ /* 0x000f220000300800 */
[----:B--2---:R-:W-:Y:S02]  /*8cc0*/  SHF.L.U32 R16, R30, 0x10, RZ ;  /* 0x000000101e107819 */ /* 0x004fe400000006ff */
[----:B------:R-:W-:Y:S01]  /*8cd0*/  FADD.FTZ R10, R10, R17 ;  /* 0x000000110a0a7221 */ /* 0x000fe20000010000 */
[----:B------:R-:W-:Y:S01]  /*8ce0*/  FFMA.FTZ R12, R17, R14, R12 ;  /* 0x0000000e110c7223 */ /* 0x000fe2000001000c */
[----:B------:R-:W-:Y:S01]  /*8cf0*/  SHF.L.U32 R36, R36, 0x10, RZ ;  /* 0x0000001024247819 */ /* 0x000fe200000006ff */
[----:B------:R-:W2:Y:S01]  /*8d00*/  LDL.LU R30, [R1+0x36c] ;  /* 0x00036c00011e7983 */ /* 0x000ea20000300800 */
[----:B------:R-:W-:Y:S01]  /*8d10*/  FADD.FTZ R8, R8, R16 ;  /* 0x0000001008087221 */ /* 0x000fe20000010000 */
[----:B------:R-:W-:Y:S01]  /*8d20*/  FFMA.FTZ R9, R16, R11, R9 ;  /* 0x0000000b10097223 */ /* 0x000fe20000010009 */
[----:B------:R-:W-:Y:S01]  /*8d30*/  FMUL.FTZ R16, R4, R16 ;  /* 0x0000001004107220 */ /* 0x000fe20000410000 */
[----:B------:R-:W-:-:S03]  /*8d40*/  FMUL.FTZ R17, R5, R17 ;  /* 0x0000001105117220 */ /* 0x000fc60000410000 */
[----:B------:R-:W-:-:S04]  /*8d50*/  FFMA.FTZ R15, R11, R16, R15 ;  /* 0x000000100b0f7223 */ /* 0x000fc8000001000f */
[----:B------:R-:W-:Y:S01]  /*8d60*/  FFMA.FTZ R15, R14, R17, R15 ;  /* 0x000000110e0f7223 */ /* 0x000fe2000001000f */
[----:B------:R-:W-:Y:S02]  /*8d70*/  SHF.L.U32 R11, R31, 0x10, RZ ;  /* 0x000000101f0b7819 */ /* 0x000fe400000006ff */
[----:B------:R-:W2:Y:S01]  /*8d80*/  LDL.LU R31, [R1+0x364] ;  /* 0x00036400011f7983 */ /* 0x000ea20000300800 */
[----:B---3--:R-:W-:-:S03]  /*8d90*/  SHF.L.U32 R14, R37, 0x10, RZ ;  /* 0x00000010250e7819 */ /* 0x008fc600000006ff */
[----:B------:R-:W3:Y:S01]  /*8da0*/  LDL.LU R37, [R1+0x360] ;  /* 0x0003600001257983 */ /* 0x000ee20000300800 */
[----:B------:R-:W-:Y:S01]  /*8db0*/  FADD.FTZ R13, R13, R16 ;  /* 0x000000100d0d7221 */ /* 0x000fe20000010000 */
[----:B------:R-:W-:Y:S01]  /*8dc0*/  FADD.FTZ R36, R36, -UR28 ;  /* 0x8000001c24247e21 */ /* 0x000fe20008010000 */
[----:B------:R-:W-:Y:S02]  /*8dd0*/  FMUL.FTZ R16, R4, R11 ;  /* 0x0000000b04107220 */ /* 0x000fe40000410000 */
[----:B------:R-:W-:Y:S01]  /*8de0*/  FADD.FTZ R13, R17, R13 ;  /* 0x0000000d110d7221 */ /* 0x000fe20000010000 */
[----:B------:R-:W-:Y:S01]  /*8df0*/  FMUL.FTZ R36, R36, UR16 ;  /* 0x0000001024247c20 */ /* 0x000fe20008410000 */
[----:B------:R-:W-:Y:S01]  /*8e00*/  FADD.FTZ R14, R14, -UR28 ;  /* 0x8000001c0e0e7e21 */ /* 0x000fe20008010000 */
[----:B------:R-:W-:Y:S01]  /*8e10*/  FADD.FTZ R8, R8, R11 ;  /* 0x0000000b08087221 */ /* 0x000fe20000010000 */
[----:B------:R-:W-:Y:S01]  /*8e20*/  FADD.FTZ R13, R13, R16 ;  /* 0x000000100d0d7221 */ /* 0x000fe20000010000 */
[----:B------:R-:W-:Y:S01]  /*8e30*/  FFMA.FTZ R9, R11, R36, R9 ;  /* 0x000000240b097223 */ /* 0x000fe20000010009 */
[----:B------:R-:W-:Y:S01]  /*8e40*/  FFMA.FTZ R15, R36, R16, R15 ;  /* 0x00000010240f7223 */ /* 0x000fe2000001000f */
[----:B------:R-:W-:Y:S01]  /*8e50*/  SHF.L.U32 R11, R29, 0x10, RZ ;  /* 0x000000101d0b7819 */ /* 0x000fe200000006ff */
[----:B------:R-:W-:Y:S01]  /*8e60*/  FMUL.FTZ R14, R14, UR16 ;  /* 0x000000100e0e7c20 */ /* 0x000fe20008410000 */
[----:B------:R-:W3:Y:S03]  /*8e70*/  LDL.LU R29, [R1+0x368] ;  /* 0x00036800011d7983 */ /* 0x000ee60000300800 */
[----:B------:R-:W-:Y:S01]  /*8e80*/  FADD.FTZ R10, R10, R11 ;  /* 0x0000000b0a0a7221 */ /* 0x000fe20000010000 */
[----:B------:R-:W-:Y:S01]  /*8e90*/  FFMA.FTZ R12, R11, R14, R12 ;  /* 0x0000000e0b0c7223 */ /* 0x000fe2000001000c */
[----:B------:R-:W-:-:S04]  /*8ea0*/  FMUL.FTZ R11, R5, R11 ;  /* 0x0000000b050b7220 */ /* 0x000fc80000410000 */
[----:B------:R-:W-:Y:S01]  /*8eb0*/  FADD.FTZ R13, R11, R13 ;  /* 0x0000000d0b0d7221 */ /* 0x000fe20000010000 */
[----:B------:R-:W-:Y:S01]  /*8ec0*/  FFMA.FTZ R14, R14, R11, R15 ;  /* 0x0000000b0e0e7223 */ /* 0x000fe2000001000f */
[----:B----4-:R-:W-:Y:S02]  /*8ed0*/  SHF.L.U32 R16, R35, 0x10, RZ ;  /* 0x0000001023107819 */ /* 0x010fe400000006ff */
[----:B------:R-:W4:Y:S03]  /*8ee0*/  LDL.LU R35, [R1+0x374] ;  /* 0x0003740001237983 */ /* 0x000f260000300800 */
[----:B------:R-:W-:-:S04]  /*8ef0*/  FADD.FTZ R16, R16, -UR28 ;  /* 0x8000001c10107e21 */ /* 0x000fc80008010000 */
[----:B------:R-:W-:Y:S01]  /*8f00*/  FMUL.FTZ R15, R16, UR16 ;  /* 0x00000010100f7c20 */ /* 0x000fe20008410000 */
[----:B--2---:R-:W-:Y:S02]  /*8f10*/  SHF.L.U32 R11, R31, 0x10, RZ ;  /* 0x000000101f0b7819 */ /* 0x004fe400000006ff */
[----:B------:R-:W2:Y:S01]  /*8f20*/  LDL.LU R31, [R1+0x378] ;  /* 0x00037800011f7983 */ /* 0x000ea20000300800 */
[----:B---3--:R-:W-:-:S03]  /*8f30*/  SHF.L.U32 R16, R37, 0x10, RZ ;  /* 0x0000001025107819 */ /* 0x008fc600000006ff */
[----:B------:R-:W3:Y:S01]  /*8f40*/  LDL.LU R37, [R1+0x37c] ;  /* 0x00037c0001257983 */ /* 0x000ee20000300800 */
[----:B------:R-:W-:Y:S02]  /*8f50*/  SHF.L.U32 R19, R19, 0x10, RZ ;  /* 0x0000001013137819 */ /* 0x000fe400000006ff */
[----:B------:R-:W-:Y:S01]  /*8f60*/  SHF.L.U32 R17, R34, 0x10, RZ ;  /* 0x0000001022117819 */ /* 0x000fe200000006ff */
[----:B------:R-:W-:Y:S01]  /*8f70*/  FMUL.FTZ R18, R5, R11 ;  /* 0x0000000b05127220 */ /* 0x000fe20000410000 */
[----:B------:R-:W-:Y:S01]  /*8f80*/  FADD.FTZ R10, R10, R11 ;  /* 0x0000000b0a0a7221 */ /* 0x000fe20000010000 */
[----:B------:R-:W-:Y:S01]  /*8f90*/  FADD.FTZ R19, R19, -UR28 ;  /* 0x8000001c13137e21 */ /* 0x000fe20008010000 */
[----:B------:R-:W-:Y:S01]  /*8fa0*/  FFMA.FTZ R12, R11, R15, R12 ;  /* 0x0000000f0b0c7223 */ /* 0x000fe2000001000c */
[----:B------:R-:W3:Y:S02]  /*8fb0*/  LDL.LU R34, [R1+0x380] ;  /* 0x0003800001227983 */ /* 0x000ee40000300800 */
[----:B------:R-:W-:Y:S01]  /*8fc0*/  FMUL.FTZ R19, R19, UR16 ;  /* 0x0000001013137c20 */ /* 0x000fe20008410000 */
[----:B------:R-:W-:-:S03]  /*8fd0*/  FADD.FTZ R8, R8, R17 ;  /* 0x0000001108087221 */ /* 0x000fc60000010000 */
[----:B------:R-:W-:Y:S01]  /*8fe0*/  FFMA.FTZ R9, R17, R19, R9 ;  /* 0x0000001311097223 */ /* 0x000fe20000010009 */
[----:B------:R-:W-:Y:S01]  /*8ff0*/  FMUL.FTZ R17, R4, R17 ;  /* 0x0000001104117220 */ /* 0x000fe20000410000 */
[----:B------:R-:W-:Y:S02]  /*9000*/  SHF.L.U32 R11, R30, 0x10, RZ ;  /* 0x000000101e0b7819 */ /* 0x000fe400000006ff */
[----:B------:R-:W3:Y:S01]  /*9010*/  LDL.LU R30, [R1+0x384] ;  /* 0x00038400011e7983 */ /* 0x000ee20000300800 */
[----:B------:R-:W-:Y:S01]  /*9020*/  FADD.FTZ R13, R13, R17 ;  /* 0x000000110d0d7221 */ /* 0x000fe20000010000 */
[----:B------:R-:W-:Y:S01]  /*9030*/  FFMA.FTZ R14, R19, R17, R14 ;  /* 0x00000011130e7223 */ /* 0x000fe2000001000e */
[----:B------:R-:W-:Y:S01]  /*9040*/  FADD.FTZ R17, R16, -UR28 ;  /* 0x8000001c10117e21 */ /* 0x000fe20008010000 */
[----:B------:R-:W-:Y:S01]  /*9050*/  SHF.L.U32 R16, R29, 0x10, RZ ;  /* 0x000000101d107819 */ /* 0x000fe200000006ff */
[----:B------:R-:W-:Y:S01]  /*9060*/  FADD.FTZ R13, R18, R13 ;  /* 0x0000000d120d7221 */ /* 0x000fe20000010000 */
[----:B------:R-:W-:Y:S01]  /*9070*/  FFMA.FTZ R14, R15, R18, R14 ;  /* 0x000000120f0e7223 */ /* 0x000fe2000001000e */
[----:B------:R-:W-:Y:S01]  /*9080*/  FADD.FTZ R18, R11, -UR28 ;  /* 0x8000001c0b127e21 */ /* 0x000fe20008010000 */
[----:B------:R-:W-:Y:S01]  /*9090*/  FMUL.FTZ R11, R17, UR16 ;  /* 0x00000010110b7c20 */ /* 0x000fe20008410000 */
[----:B------:R-:W-:-:S03]  /*90a0*/  FADD.FTZ R8, R8, R16 ;  /* 0x0000001008087221 */ /* 0x000fc60000010000 */
[----:B------:R-:W-:Y:S01]  /*90b0*/  FFMA.FTZ R9, R16, R11, R9 ;  /* 0x0000000b10097223 */ /* 0x000fe20000010009 */
[----:B------:R-:W-:Y:S01]  /*90c0*/  FMUL.FTZ R16, R4, R16 ;  /* 0x0000001004107220 */ /* 0x000fe20000410000 */
[----:B------:R-:W-:-:S03]  /*90d0*/  SHF.L.U32 R17, R20, 0x10, RZ ;  /* 0x0000001014117819 */ /* 0x000fc600000006ff */
[----:B------:R-:W-:Y:S01]  /*90e0*/  FADD.FTZ R20, R13, R16 ;  /* 0x000000100d147221 */ /* 0x000fe20000010000 */
[----:B------:R-:W-:Y:S01]  /*90f0*/  FFMA.FTZ R13, R11, R16, R14 ;  /* 0x000000100b0d7223 */ /* 0x000fe2000001000e */
[----:B----4-:R-:W-:Y:S02]  /*9100*/  SHF.L.U32 R15, R35, 0x10, RZ ;  /* 0x00000010230f7819 */ /* 0x010fe400000006ff */
[----:B------:R-:W4:Y:S01]  /*9110*/  LDL.LU R35, [R1+0x388] ;  /* 0x0003880001237983 */ /* 0x000f220000300800 */
[----:B--2---:R-:W-:-:S03]  /*9120*/  SHF.L.U32 R16, R31, 0x10, RZ ;  /* 0x000000101f107819 */ /* 0x004fc600000006ff */
[----:B------:R-:W2:Y:S01]  /*9130*/  LDL.LU R31, [R1+0x394] ;  /* 0x00039400011f7983 */ /* 0x000ea20000300800 */
[----:B---3--:R-:W-:-:S03]  /*9140*/  SHF.L.U32 R14, R37, 0x10, RZ ;  /* 0x00000010250e7819 */ /* 0x008fc600000006ff */
[----:B------:R-:W3:Y:S01]  /*9150*/  LDL.LU R37, [R1+0x398] ;  /* 0x0003980001257983 */ /* 0x000ee20000300800 */
[----:B------:R-:W-:Y:S01]  /*9160*/  FMUL.FTZ R18, R18, UR16 ;  /* 0x0000001012127c20 */ /* 0x000fe20008410000 */
[----:B------:R-:W-:-:S03]  /*9170*/  FADD.FTZ R10, R10, R15 ;  /* 0x0000000f0a0a7221 */ /* 0x000fc60000010000 */
[----:B------:R-:W-:Y:S01]  /*9180*/  FFMA.FTZ R12, R15, R18, R12 ;  /* 0x000000120f0c7223 */ /* 0x000fe2000001000c */
[----:B------:R-:W-:Y:S01]  /*9190*/  FMUL.FTZ R15, R5, R15 ;  /* 0x0000000f050f7220 */ /* 0x000fe20000410000 */
[----:B------:R-:W-:-:S03]  /*91a0*/  FADD.FTZ R17, R17, -UR28 ;  /* 0x8000001c11117e21 */ /* 0x000fc60008010000 */
[----:B------:R-:W-:Y:S01]  /*91b0*/  FADD.FTZ R11, R15, R20 ;  /* 0x000000140f0b7221 */ /* 0x000fe20000010000 */
[----:B------:R-:W-:Y:S01]  /*91c0*/  FFMA.FTZ R15, R18, R15, R13 ;  /* 0x0000000f120f7223 */ /* 0x000fe2000001000d */
[----:B------:R-:W-:Y:S01]  /*91d0*/  FMUL.FTZ R18, R17, UR16 ;  /* 0x0000001011127c20 */ /* 0x000fe20008410000 */
[----:B------:R-:W-:Y:S01]  /*91e0*/  FMUL.FTZ R20, R4, R16 ;  /* 0x0000001004147220 */ /* 0x000fe20000410000 */
[----:B------:R-:W-:Y:S02]  /*91f0*/  SHF.L.U32 R13, R34, 0x10, RZ ;  /* 0x00000010220d7819 */ /* 0x000fe400000006ff */
[----:B------:R-:W-:Y:S01]  /*9200*/  FFMA.FTZ R9, R16, R18, R9 ;  /* 0x0000001210097223 */ /* 0x000fe20000010009 */
[----:B------:R-:W-:Y:S01]  /*9210*/  FADD.FTZ R17, R11, R20 ;  /* 0x000000140b117221 */ /* 0x000fe20000010000 */
[----:B------:R-:W-:Y:S01]  /*9220*/  FFMA.FTZ R18, R18, R20, R15 ;  /* 0x0000001412127223 */ /* 0x000fe2000001000f */
[----:B------:R-:W-:Y:S01]  /*9230*/  FADD.FTZ R11, R14, -UR28 ;  /* 0x8000001c0e0b7e21 */ /* 0x000fe20008010000 */
[----:B------:R-:W-:Y:S01]  /*9240*/  SHF.L.U32 R15, R30, 0x10, RZ ;  /* 0x000000101e0f7819 */ /* 0x000fe200000006ff */
[----:B------:R-:W-:Y:S01]  /*9250*/  FADD.FTZ R8, R8, R16 ;  /* 0x0000001008087221 */ /* 0x000fe20000010000 */
[----:B------:R-:W-:Y:S01]  /*9260*/  SHF.L.U32 R14, R33, 0x10, RZ ;  /* 0x00000010210e7819 */ /* 0x000fe200000006ff */
[----:B------:R-:W-:Y:S01]  /*9270*/  FMUL.FTZ R16, R5, R13 ;  /* 0x0000000d05107220 */ /* 0x000fe20000410000 */
[----:B------:R-:W-:Y:S01]  /*9280*/  FMUL.FTZ R11, R11, UR16 ;  /* 0x000000100b0b7c20 */ /* 0x000fe20008410000 */
[----:B------:R-:W-:-:S02]  /*9290*/  FADD.FTZ R15, R15, -UR28 ;  /* 0x8000001c0f0f7e21 */ /* 0x000fc40008010000 */
[----:B------:R-:W-:Y:S01]  /*92a0*/  FADD.FTZ R17, R16, R17 ;  /* 0x0000001110117221 */ /* 0x000fe20000010000 */
[----:B------:R-:W-:Y:S01]  /*92b0*/  FFMA.FTZ R18, R11, R16, R18 ;  /* 0x000000100b127223 */ /* 0x000fe20000010012 */
[----:B------:R-:W-:Y:S01]  /*92c0*/  FMUL.FTZ R20, R4, R14 ;  /* 0x0000000e04147220 */ /* 0x000fe20000410000 */
[----:B------:R-:W-:Y:S01]  /*92d0*/  FMUL.FTZ R15, R15, UR16 ;  /* 0x000000100f0f7c20 */ /* 0x000fe20008410000 */
[----:B------:R-:W-:Y:S02]  /*92e0*/  SHF.L.U32 R16, R21, 0x10, RZ ;  /* 0x0000001015107819 */ /* 0x000fe400000006ff */
[----:B------:R-:W-:Y:S01]  /*92f0*/  FADD.FTZ R21, R17, R20 ;  /* 0x0000001411157221 */ /* 0x000fe20000010000 */
[----:B------:R-:W-:Y:S02]  /*9300*/  FFMA.FTZ R20, R15, R20, R18 ;  /* 0x000000140f147223 */ /* 0x000fe40000010012 */
[----:B------:R-:W-:Y:S01]  /*9310*/  FMUL.FTZ R18, R5, R16 ;  /* 0x0000001005127220 */ /* 0x000fe20000410000 */
[----:B------:R-:W-:Y:S01]  /*9320*/  SHF.L.U32 R22, R22, 0x10, RZ ;  /* 0x0000001016167819 */ /* 0x000fe200000006ff */
[----:B------:R-:W-:Y:S01]  /*9330*/  FADD.FTZ R8, R8, R14 ;  /* 0x0000000e08087221 */ /* 0x000fe20000010000 */
[----:B------:R-:W-:Y:S01]  /*9340*/  FFMA.FTZ R14, R14, R15, R9 ;  /* 0x0000000f0e0e7223 */ /* 0x000fe20000010009 */
[----:B----4-:R-:W-:-:S05]  /*9350*/  SHF.L.U32 R19, R35, 0x10, RZ ;  /* 0x0000001023137819 */ /* 0x010fca00000006ff */
[----:B------:R-:W-:-:S04]  /*9360*/  FADD.FTZ R19, R19, -UR28 ;  /* 0x8000001c13137e21 */ /* 0x000fc80008010000 */
[----:B------:R-:W-:Y:S01]  /*9370*/  FMUL.FTZ R17, R19, UR16 ;  /* 0x0000001013117c20 */ /* 0x000fe20008410000 */
[----:B------:R-:W-:Y:S01]  /*9380*/  FADD.FTZ R19, R10, R13 ;  /* 0x0000000d0a137221 */ /* 0x000fe20000010000 */
[----:B------:R-:W-:Y:S01]  /*9390*/  FFMA.FTZ R13, R13, R11, R12 ;  /* 0x0000000b0d0d7223 */ /* 0x000fe2000001000c */
[----:B------:R-:W-:Y:S01]  /*93a0*/  FADD.FTZ R10, R18, R21 ;  /* 0x00000015120a7221 */ /* 0x000fe20000010000 */
[----:B------:R-:W-:Y:S01]  /*93b0*/  FFMA.FTZ R21, R17, R18, R20 ;  /* 0x0000001211157223 */ /* 0x000fe20000010014 */
[----:B------:R-:W-:Y:S01]  /*93c0*/  FADD.FTZ R18, R22, -UR28 ;  /* 0x8000001c16127e21 */ /* 0x000fe20008010000 */
[----:B------:R-:W-:-:S03]  /*93d0*/  SHF.L.U32 R12, R23, 0x10, RZ ;  /* 0x00000010170c7819 */ /* 0x000fc600000006ff */
[----:B------:R-:W-:Y:S02]  /*93e0*/  FMUL.FTZ R18, R18, UR16 ;  /* 0x0000001012127c20 */ /* 0x000fe40008410000 */
[----:B------:R-:W-:Y:S01]  /*93f0*/  FMUL.FTZ R9, R5, R12 ;  /* 0x0000000c05097220 */ /* 0x000fe20000410000 */
[----:B--2---:R-:W-:Y:S02]  /*9400*/  SHF.L.U32 R11, R31, 0x10, RZ ;  /* 0x000000101f0b7819 */ /* 0x004fe400000006ff */
[----:B---3--:R-:W-:-:S03]  /*9410*/  SHF.L.U32 R20, R37, 0x10, RZ ;  /* 0x0000001025147819 */ /* 0x008fc600000006ff */
[----:B------:R-:W-:Y:S02]  /*9420*/  FMUL.FTZ R23, R4, R11 ;  /* 0x0000000b04177220 */ /* 0x000fe40000410000 */
[----:B------:R-:W-:Y:S02]  /*9430*/  FADD.FTZ R20, R20, -UR28 ;  /* 0x8000001c14147e21 */ /* 0x000fe40008010000 */
[----:B------:R-:W-:Y:S01]  /*9440*/  FADD.FTZ R10, R10, R23 ;  /* 0x000000170a0a7221 */ /* 0x000fe20000010000 */
[----:B------:R-:W-:Y:S01]  /*9450*/  FFMA.FTZ R21, R18, R23, R21 ;  /* 0x0000001712157223 */ /* 0x000fe20000010015 */
[----:B------:R-:W-:Y:S01]  /*9460*/  FADD.FTZ R19, R19, R16 ;  /* 0x0000001013137221 */ /* 0x000fe20000010000 */
[----:B------:R-:W-:Y:S01]  /*9470*/  FMUL.FTZ R20, R20, UR16 ;  /* 0x0000001014147c20 */ /* 0x000fe20008410000 */
[----:B------:R-:W-:Y:S01]  /*9480*/  FFMA.FTZ R13, R16, R17, R13 ;  /* 0x00000011100d7223 */ /* 0x000fe2000001000d */
[----:B------:R-:W-:Y:S01]  /*9490*/  FADD.FTZ R15, R9, R10 ;  /* 0x0000000a090f7221 */ /* 0x000fe20000010000 */
[----:B------:R-:W-:Y:S01]  /*94a0*/  FADD.FTZ R10, R8, R11 ;  /* 0x0000000b080a7221 */ /* 0x000fe20000010000 */
[----:B------:R-:W-:Y:S01]  /*94b0*/  FFMA.FTZ R21, R20, R9, R21 ;  /* 0x0000000914157223 */ /* 0x000fe20000010015 */
[----:B------:R-:W-:Y:S01]  /*94c0*/  FFMA.FTZ R8, R11, R18, R14 ;  /* 0x000000120b087223 */ /* 0x000fe2000001000e */
[----:B------:R-:W-:Y:S01]  /*94d0*/  FADD.FTZ R11, R19, R12 ;  /* 0x0000000c130b7221 */ /* 0x000fe20000010000 */
[----:B------:R-:W-:Y:S01]  /*94e0*/  FFMA.FTZ R9, R12, R20, R13 ;  /* 0x000000140c097223 */ /* 0x000fe2000001000d */
[----:B------:R-:W-:Y:S06]  /*94f0*/  BRA `(.L_x_174) ;  /* 0x0000005c006c7947 */ /* 0x000fec0003800000 */
.L_x_173:
[----:B------:R-:W2:Y:S04]  /*9500*/  LDL.LU R16, [R1+0x1a4] ;  /* 0x0001a40001107983 */ /* 0x000ea80000300800 */
[----:B------:R-:W3:Y:S04]  /*9510*/  LDL.LU R17, [R1+0x19c] ;  /* 0x00019c0001117983 */ /* 0x000ee80000300800 */
[----:B------:R-:W4:Y:S04]  /*9520*/  LDL.LU R12, [R1+0x1a0] ;  /* 0x0001a000010c7983 */ /* 0x000f280000300800 */
[----:B------:R-:W4:Y:S04]  /*9530*/  LDL.LU R14, [R1+0x1a8] ;  /* 0x0001a800010e7983 */ /* 0x000f280000300800 */
[----:B------:R-:W4:Y:S04]  /*9540*/  LDL.LU R13, [R1+0x194] ;  /* 0x00019400010d7983 */ /* 0x000f280000300800 */
[----:B------:R-:W4:Y:S04]  /*9550*/  LDL.LU R20, [R1+0x1ac] ;  /* 0x0001ac0001147983 */ /* 0x000f280000300800 */
[----:B------:R-:W4:Y:S04]  /*9560*/  LDL.LU R18, [R1+0x1f8] ;  /* 0x0001f80001127983 */ /* 0x000f280000300800 */
[----:B-----5:R0:W-:Y:S04]  /*9570*/  STL [R1+0x3b8], R0 ;  /* 0x0003b80001007387 */ /* 0x0201e80000100800 */
[----:B------:R1:W-:Y:S04]  /*9580*/  STL [R1+0x3bc], R6 ;  /* 0x0003bc0601007387 */ /* 0x0003e80000100800 */
[----:B------:R-:W4:Y:S04]  /*9590*/  LDL.LU R23, [R1+0x238] ;  /* 0x0002380001177983 */ /* 0x000f280000300800 */
[----:B------:R-:W-:Y:S04]  /*95a0*/  STL [R1+0x3c0], R7 ;  /* 0x0003c00701007387 */ /* 0x000fe80000100800 */
[----:B------:R-:W4:Y:S01]  /*95b0*/  LDL.LU R22, [R1+0x184] ;  /* 0x0001840001167983 */ /* 0x000f220000300800 */
[----:B--2---:R-:W-:-:S03]  /*95c0*/  SHF.L.U32 R11, R16, 0x10, RZ ;  /* 0x00000010100b7819 */ /* 0x004fc600000006ff */
[----:B------:R-:W2:Y:S01]  /*95d0*/  LDL.LU R16, [R1+0x198] ;  /* 0x0001980001107983 */ /* 0x000ea20000300800 */
[----:B---3--:R-:W-:-:S03]  /*95e0*/  SHF.L.U32 R8, R17, 0x10, RZ ;  /* 0x0000001011087819 */ /* 0x008fc600000006ff */
[----:B------:R-:W3:Y:S02]  /*95f0*/  LDL.LU R17, [R1+0x190] ;  /* 0x0001900001117983 */ /* 0x000ee40000300800 */
[----:B------:R-:W-:-:S04]  /*9600*/  FADD.FTZ R8, R8, -UR28 ;  /* 0x8000001c08087e21 */ /* 0x000fc80008010000 */
[----:B------:R-:W-:-:S04]  /*9610*/  FMUL.FTZ R8, R8, UR16 ;  /* 0x0000001008087c20 */ /* 0x000fc80008410000 */
[----:B------:R-:W-:-:S04]  /*9620*/  FFMA.FTZ R10, R4, R8, R2 ;  /* 0x00000008040a7223 */ /* 0x000fc80000010002 */
[----:B------:R-:W-:-:S06]  /*9630*/  FMUL.FTZ R9, R10, -1.4426950216293334961 ;  /* 0xbfb8aa3b0a097820 */ /* 0x000fcc0000410000 */
[----:B------:R-:W0:Y:S02]  /*9640*/  MUFU.EX2 R9, R9 ;  /* 0x0000000900097308 */ /* 0x000e240000000800 */
[----:B0-----:R-:W-:-:S06]  /*9650*/  FADD.FTZ R9, R9, 1 ;  /* 0x3f80000009097421 */ /* 0x001fcc0000010000 */
[----:B------:R-:W0:Y:S01]  /*9660*/  MUFU.RCP R9, R9 ;  /* 0x0000000900097308 */ /* 0x000e220000001000 */
[----:B----4-:R-:W-:-:S05]  /*9670*/  SHF.L.U32 R12, R12, 0x10, RZ ;  /* 0x000000100c0c7819 */ /* 0x010fca00000006ff */
[----:B------:R-:W-:-:S04]  /*9680*/  FADD.FTZ R12, R12, -UR28 ;  /* 0x8000001c0c0c7e21 */ /* 0x000fc80008010000 */
[----:B------:R-:W-:Y:S01]  /*9690*/  FMUL.FTZ R0, R12, UR16 ;  /* 0x000000100c007c20 */ /* 0x000fe20008410000 */
[----:B0-----:R-:W-:Y:S01]  /*96a0*/  FMUL.FTZ R11, R11, R9 ;  /* 0x000000090b0b7220 */ /* 0x001fe20000410000 */
[----:B------:R-:W-:-:S04]  /*96b0*/  FADD.FTZ R9, -R9, 1 ;  /* 0x3f80000009097421 */ /* 0x000fc80000010100 */
[----:B------:R-:W-:-:S04]  /*96c0*/  FFMA.FTZ R9, R10, R9, 1 ;  /* 0x3f8000000a097423 */ /* 0x000fc80000010009 */
[----:B------:R-:W-:Y:S01]  /*96d0*/  FMUL.FTZ R11, R11, R9 ;  /* 0x000000090b0b7220 */ /* 0x000fe20000410000 */
[----:B------:R-:W-:-:S04]  /*96e0*/  FFMA.FTZ R9, R5, R0, R3 ;  /* 0x0000000005097223 */ /* 0x000fc80000010003 */
[----:B------:R-:W-:-:S06]  /*96f0*/  FMUL.FTZ R10, R9, -1.4426950216293334961 ;  /* 0xbfb8aa3b090a7820 */ /* 0x000fcc0000410000 */
[----:B------:R-:W0:Y:S02]  /*9700*/  MUFU.EX2 R10, R10 ;  /* 0x0000000a000a7308 */ /* 0x000e240000000800 */
[----:B0-----:R-:W-:-:S06]  /*9710*/  FADD.FTZ R10, R10, 1 ;  /* 0x3f8000000a0a7421 */ /* 0x001fcc0000010000 */
[----:B------:R-:W0:Y:S01]  /*9720*/  MUFU.RCP R10, R10 ;  /* 0x0000000a000a7308 */ /* 0x000e220000001000 */
[----:B------:R-:W-:-:S05]  /*9730*/  SHF.L.U32 R12, R14, 0x10, RZ ;  /* 0x000000100e0c7819 */ /* 0x000fca00000006ff */
[----:B0-----:R-:W-:Y:S01]  /*9740*/  FMUL.FTZ R12, R12, R10 ;  /* 0x0000000a0c0c7220 */ /* 0x001fe20000410000 */
[----:B------:R-:W-:-:S04]  /*9750*/  FADD.FTZ R10, -R10, 1 ;  /* 0x3f8000000a0a7421 */ /* 0x000fc80000010100 */
[----:B------:R-:W-:-:S04]  /*9760*/  FFMA.FTZ R10, R9, R10, 1 ;  /* 0x3f800000090a7423 */ /* 0x000fc8000001000a */
[----:B-1----:R-:W-:Y:S01]  /*9770*/  FMUL.FTZ R6, R12, R10 ;  /* 0x0000000a0c067220 */ /* 0x002fe20000410000 */
[----:B------:R-:W-:Y:S01]  /*9780*/  SHF.L.U32 R12, R13, 0x10, RZ ;  /* 0x000000100d0c7819 */ /* 0x000fe200000006ff */
[----:B------:R-:W-:-:S04]  /*9790*/  FMUL.FTZ R10, R4, R11 ;  /* 0x0000000b040a7220 */ /* 0x000fc80000410000 */
[----:B------:R-:W-:Y:S01]  /*97a0*/  FADD.FTZ R12, R12, -UR28 ;  /* 0x8000001c0c0c7e21 */ /* 0x000fe20008010000 */
[----:B------:R-:W-:Y:S01]  /*97b0*/  FFMA.FTZ R9, R8, R10, RZ ;  /* 0x0000000a08097223 */ /* 0x000fe200000100ff */
[----:B------:R-:W-:Y:S01]  /*97c0*/  FADD.FTZ R10, RZ, R10 ;  /* 0x0000000aff0a7221 */ /* 0x000fe20000010000 */
[----:B------:R-:W-:Y:S01]  /*97d0*/  FMUL.FTZ R13, R5, R6 ;  /* 0x00000006050d7220 */ /* 0x000fe20000410000 */
[----:B------:R-:W-:-:S03]  /*97e0*/  FMUL.FTZ R12, R12, UR16 ;  /* 0x000000100c0c7c20 */ /* 0x000fc60008410000 */
[----:B------:R-:W-:Y:S01]  /*97f0*/  FFMA.FTZ R9, R0, R13, R9 ;  /* 0x0000000d00097223 */ /* 0x000fe20000010009 */
[----:B------:R-:W-:Y:S01]  /*9800*/  FADD.FTZ R10, R13, R10 ;  /* 0x0000000a0d0a7221 */ /* 0x000fe20000010000 */
[----:B------:R-:W-:-:S04]  /*9810*/  FFMA.FTZ R13, R4, R12, R2 ;  /* 0x0000000c040d7223 */ /* 0x000fc80000010002 */
[----:B------:R-:W-:-:S06]  /*9820*/  FMUL.FTZ R14, R13, -1.4426950216293334961 ;  /* 0xbfb8aa3b0d0e7820 */ /* 0x000fcc0000410000 */
[----:B------:R-:W0:Y:S02]  /*9830*/  MUFU.EX2 R14, R14 ;  /* 0x0000000e000e7308 */ /* 0x000e240000000800 */
[----:B0-----:R-:W-:-:S06]  /*9840*/  FADD.FTZ R14, R14, 1 ;  /* 0x3f8000000e0e7421 */ /* 0x001fcc0000010000 */
[----:B------:R-:W0:Y:S01]  /*9850*/  MUFU.RCP R14, R14 ;  /* 0x0000000e000e7308 */ /* 0x000e220000001000 */
[----:B------:R-:W-:Y:S01]  /*9860*/  SHF.L.U32 R15, R20, 0x10, RZ ;  /* 0x00000010140f7819 */ /* 0x000fe200000006ff */
[----:B------:R-:W-:Y:S01]  /*9870*/  FFMA.FTZ R8, R8, R11, RZ ;  /* 0x0000000b08087223 */ /* 0x000fe200000100ff */
[----:B------:R-:W4:Y:S03]  /*9880*/  LDL.LU R20, [R1+0x1fc] ;  /* 0x0001fc0001147983 */ /* 0x000f260000300800 */
[----:B0-----:R-:W-:Y:S01]  /*9890*/  FMUL.FTZ R15, R15, R14 ;  /* 0x0000000e0f0f7220 */ /* 0x001fe20000410000 */
[----:B------:R-:W-:-:S04]  /*98a0*/  FADD.FTZ R14, -R14, 1 ;  /* 0x3f8000000e0e7421 */ /* 0x000fc80000010100 */
[----:B------:R-:W-:Y:S01]  /*98b0*/  FFMA.FTZ R14, R13, R14, 1 ;  /* 0x3f8000000d0e7423 */ /* 0x000fe2000001000e */
[----:B--2---:R-:W-:Y:S02]  /*98c0*/  SHF.L.U32 R13, R16, 0x10, RZ ;  /* 0x00000010100d7819 */ /* 0x004fe400000006ff */
[----:B------:R-:W2:Y:S01]  /*98d0*/  LDL.LU R16, [R1+0x234] ;  /* 0x0002340001107983 */ /* 0x000ea20000300800 */
[----:B------:R-:W-:Y:S01]  /*98e0*/  FMUL.FTZ R14, R15, R14 ;  /* 0x0000000e0f0e7220 */ /* 0x000fe20000410000 */
[----:B------:R-:W-:Y:S02]  /*98f0*/  FADD.FTZ R11, RZ, R11 ;  /* 0x0000000bff0b7221 */ /* 0x000fe40000010000 */
[----:B------:R0:W-:Y:S01]  /*9900*/  STL [R1+0x358], R0 ;  /* 0x0003580001007387 */ /* 0x0001e20000100800 */
[----:B------:R-:W-:-:S03]  /*9910*/  FADD.FTZ R13, R13, -UR28 ;  /* 0x8000001c0d0d7e21 */ /* 0x000fc60008010000 */
[----:B------:R1:W-:Y:S01]  /*9920*/  STL [R1+0x110], R6 ;  /* 0x0001100601007387 */ /* 0x0003e20000100800 */
[----:B0-----:R-:W-:-:S05]  /*9930*/  FADD.FTZ R0, R11, R14 ;  /* 0x0000000e0b007221 */ /* 0x001fca0000010000 */
[----:B------:R0:W-:Y:S01]  /*9940*/  STL [R1+0x3ac], R0 ;  /* 0x0003ac0001007387 */ /* 0x0001e20000100800 */
[-C--:B-1----:R-:W-:Y:S01]  /*9950*/  FFMA.FTZ R6, R12, R14.reuse, R8 ;  /* 0x0000000e0c067223 */ /* 0x082fe20000010008 */
[----:B------:R-:W-:Y:S01]  /*9960*/  FMUL.FTZ R14, R4, R14 ;  /* 0x0000000e040e7220 */ /* 0x000fe20000410000 */
[----:B0-----:R-:W-:-:S03]  /*9970*/  FMUL.FTZ R0, R13, UR16 ;  /* 0x000000100d007c20 */ /* 0x001fc60008410000 */
[----:B------:R0:W-:Y:S01]  /*9980*/  STL [R1+0x3a8], R6 ;  /* 0x0003a80601007387 */ /* 0x0001e20000100800 */
[----:B------:R-:W-:Y:S01]  /*9990*/  FFMA.FTZ R8, R5, R0, R3 ;  /* 0x0000000005087223 */ /* 0x000fe20000010003 */
[----:B0-----:R-:W-:-:S03]  /*99a0*/  FFMA.FTZ R6, R12, R14, R9 ;  /* 0x0000000e0c067223 */ /* 0x001fc60000010009 */
[----:B------:R-:W-:-:S06]  /*99b0*/  FMUL.FTZ R9, R8, -1.4426950216293334961 ;  /* 0xbfb8aa3b08097820 */ /* 0x000fcc0000410000 */
[----:B------:R-:W0:Y:S02]  /*99c0*/  MUFU.EX2 R9, R9 ;  /* 0x0000000900097308 */ /* 0x000e240000000800 */
[----:B0-----:R-:W-:-:S06]  /*99d0*/  FADD.FTZ R9, R9, 1 ;  /* 0x3f80000009097421 */ /* 0x001fcc0000010000 */
[----:B------:R-:W0:Y:S01]  /*99e0*/  MUFU.RCP R9, R9 ;  /* 0x0000000900097308 */ /* 0x000e220000001000 */
[----:B------:R-:W-:Y:S02]  /*99f0*/  SHF.L.U32 R11, R18, 0x10, RZ ;  /* 0x00000010120b7819 */ /* 0x000fe400000006ff */
[----:B------:R-:W2:Y:S03]  /*9a00*/  LDL.LU R18, [R1+0x17c] ;  /* 0x00017c0001127983 */ /* 0x000ea60000300800 */
[----:B0-----:R-:W-:Y:S01]  /*9a10*/  FMUL.FTZ R11, R11, R9 ;  /* 0x000000090b0b7220 */ /* 0x001fe20000410000 */
[----:B------:R-:W-:-:S04]  /*9a20*/  FADD.FTZ R9, -R9, 1 ;  /* 0x3f80000009097421 */ /* 0x000fc80000010100 */
[----:B------:R-:W-:Y:S01]  /*9a30*/  FFMA.FTZ R9, R8, R9, 1 ;  /* 0x3f80000008097423 */ /* 0x000fe20000010009 */
[----:B---3--:R-:W-:Y:S02]  /*9a40*/  SHF.L.U32 R8, R17, 0x10, RZ ;  /* 0x0000001011087819 */ /* 0x008fe400000006ff */
[----:B------:R-:W3:Y:S01]  /*9a50*/  LDL.LU R17, [R1+0x180] ;  /* 0x0001800001117983 */ /* 0x000ee20000300800 */
[----:B------:R-:W-:-:S03]  /*9a60*/  FMUL.FTZ R7, R11, R9 ;  /* 0x000000090b077220 */ /* 0x000fc60000410000 */
[----:B------:R0:W-:Y:S01]  /*9a70*/  STL [R1+0x3a4], R6 ;  /* 0x0003a40601007387 */ /* 0x0001e20000100800 */
[----:B------:R-:W-:Y:S01]  /*9a80*/  FADD.FTZ R8, R8, -UR28 ;  /* 0x8000001c08087e21 */ /* 0x000fe20008010000 */
[----:B0-----:R-:W-:Y:S02]  /*9a90*/  FADD.FTZ R6, R10, R14 ;  /* 0x0000000e0a067221 */ /* 0x001fe40000010000 */
[----:B------:R0:W-:Y:S02]  /*9aa0*/  STL [R1+0x340], R0 ;  /* 0x0003400001007387 */ /* 0x0001e40000100800 */
[----:B0-----:R-:W-:-:S04]  /*9ab0*/  FMUL.FTZ R0, R8, UR16 ;  /* 0x0000001008007c20 */ /* 0x001fc80008410000 */
[----:B------:R-:W-:-:S04]  /*9ac0*/  FFMA.FTZ R9, R4, R0, R2 ;  /* 0x0000000004097223 */ /* 0x000fc80000010002 */
[----:B------:R-:W-:-:S06]  /*9ad0*/  FMUL.FTZ R8, R9, -1.4426950216293334961 ;  /* 0xbfb8aa3b09087820 */ /* 0x000fcc0000410000 */
[----:B------:R-:W0:Y:S01]  /*9ae0*/  MUFU.EX2 R8, R8 ;  /* 0x0000000800087308 */ /* 0x000e220000000800 */
[----:B----4-:R-:W-:Y:S02]  /*9af0*/  SHF.L.U32 R10, R20, 0x10, RZ ;  /* 0x00000010140a7819 */ /* 0x010fe400000006ff */
[----:B------:R-:W4:Y:S01]  /*9b00*/  LDL.LU R20, [R1+0x230] ;  /* 0x0002300001147983 */ /* 0x000f220000300800 */
[----:B--2---:R-:W-:-:S03]  /*9b10*/  SHF.L.U32 R11, R16, 0x10, RZ ;  /* 0x00000010100b7819 */ /* 0x004fc600000006ff */
[----:B------:R-:W2:Y:S01]  /*9b20*/  LDL.LU R16, [R1+0x16c] ;  /* 0x00016c0001107983 */ /* 0x000ea20000300800 */
[----:B0-----:R-:W-:-:S06]  /*9b30*/  FADD.FTZ R8, R8, 1 ;  /* 0x3f80000008087421 */ /* 0x001fcc0000010000 */
[----:B------:R-:W0:Y:S01]  /*9b40*/  MUFU.RCP R8, R8 ;  /* 0x0000000800087308 */ /* 0x000e220000001000 */
[----:B------:R-:W-:Y:S01]  /*9b50*/  FADD.FTZ R11, R11, -UR28 ;  /* 0x8000001c0b0b7e21 */ /* 0x000fe20008010000 */
[----:B------:R1:W-:Y:S03]  /*9b60*/  STL [R1+0x12c], R0 ;  /* 0x00012c0001007387 */ /* 0x0003e60000100800 */
[----:B-1----:R-:W-:Y:S01]  /*9b70*/  FMUL.FTZ R0, R11, UR16 ;  /* 0x000000100b007c20 */ /* 0x002fe20008410000 */
[----:B0-----:R-:W-:Y:S01]  /*9b80*/  FMUL.FTZ R10, R10, R8 ;  /* 0x000000080a0a7220 */ /* 0x001fe20000410000 */
[----:B------:R-:W-:-:S03]  /*9b90*/  FADD.FTZ R8, -R8, 1 ;  /* 0x3f80000008087421 */ /* 0x000fc60000010100 */
[----:B------:R0:W-:Y:S01]  /*9ba0*/  STL [R1+0x33c], R0 ;  /* 0x00033c0001007387 */ /* 0x0001e20000100800 */
[----:B------:R-:W-:Y:S01]  /*9bb0*/  FFMA.FTZ R8, R9, R8, 1 ;  /* 0x3f80000009087423 */ /* 0x000fe20000010008 */
[----:B------:R-:W-:Y:S01]  /*9bc0*/  FFMA.FTZ R9, R5, R0, R3 ;  /* 0x0000000005097223 */ /* 0x000fe20000010003 */
[----:B------:R-:W-:Y:S02]  /*9bd0*/  SHF.L.U32 R11, R18, 0x10, RZ ;  /* 0x00000010120b7819 */ /* 0x000fe400000006ff */
[----:B------:R-:W4:Y:S03]  /*9be0*/  LDL.LU R18, [R1+0x174] ;  /* 0x0001740001127983 */ /* 0x000f260000300800 */
[----:B------:R-:W-:-:S04]  /*9bf0*/  FADD.FTZ R11, R11, -UR28 ;  /* 0x8000001c0b0b7e21 */ /* 0x000fc80008010000 */
[----:B0-----:R-:W-:Y:S01]  /*9c00*/  FMUL.FTZ R0, R11, UR16 ;  /* 0x000000100b007c20 */ /* 0x001fe20008410000 */
[----:B---3--:R-:W-:Y:S02]  /*9c10*/  SHF.L.U32 R11, R17, 0x10, RZ ;  /* 0x00000010110b7819 */ /* 0x008fe400000006ff */
[----:B------:R-:W3:Y:S04]  /*9c20*/  LDL.LU R17, [R1+0x178] ;  /* 0x0001780001117983 */ /* 0x000ee80000300800 */
[----:B------:R0:W-:Y:S02]  /*9c30*/  STL [R1+0x3a0], R6 ;  /* 0x0003a00601007387 */ /* 0x0001e40000100800 */
[----:B0-----:R-:W-:Y:S01]  /*9c40*/  FMUL.FTZ R6, R10, R8 ;  /* 0x000000080a067220 */ /* 0x001fe20000410000 */
[----:B------:R-:W-:-:S06]  /*9c50*/  FMUL.FTZ R8, R9, -1.4426950216293334961 ;  /* 0xbfb8aa3b09087820 */ /* 0x000fcc0000410000 */
[----:B------:R-:W0:Y:S02]  /*9c60*/  MUFU.EX2 R8, R8 ;  /* 0x0000000800087308 */ /* 0x000e240000000800 */
[----:B0-----:R-:W-:-:S06]  /*9c70*/  FADD.FTZ R8, R8, 1 ;  /* 0x3f80000008087421 */ /* 0x001fcc0000010000 */
[----:B------:R-:W0:Y:S01]  /*9c80*/  MUFU.RCP R8, R8 ;  /* 0x0000000800087308 */ /* 0x000e220000001000 */
[----:B------:R-:W-:Y:S01]  /*9c90*/  SHF.L.U32 R10, R23, 0x10, RZ ;  /* 0x00000010170a7819 */ /* 0x000fe200000006ff */
[----:B------:R-:W-:Y:S01]  /*9ca0*/  FADD.FTZ R11, R11, -UR28 ;  /* 0x8000001c0b0b7e21 */ /* 0x000fe20008010000 */
[----:B------:R1:W-:Y:S04]  /*9cb0*/  STL [R1+0x338], R0 ;  /* 0x0003380001007387 */ /* 0x0003e80000100800 */
[----:B------:R1:W-:Y:S04]  /*9cc0*/  STL [R1+0x118], R6 ;  /* 0x0001180601007387 */ /* 0x0003e80000100800 */
[----:B------:R-:W3:Y:S01]  /*9cd0*/  LDL.LU R23, [R1+0x300] ;  /* 0x0003000001177983 */ /* 0x000ee20000300800 */
[----:B0-----:R-:W-:Y:S01]  /*9ce0*/  FMUL.FTZ R10, R10, R8 ;  /* 0x000000080a0a7220 */ /* 0x001fe20000410000 */
[----:B------:R-:W-:-:S04]  /*9cf0*/  FADD.FTZ R8, -R8, 1 ;  /* 0x3f80000008087421 */ /* 0x000fc80000010100 */
[----:B------:R-:W-:Y:S01]  /*9d00*/  FFMA.FTZ R8, R9, R8, 1 ;  /* 0x3f80000009087423 */ /* 0x000fe20000010008 */
[----:B------:R-:W-:Y:S01]  /*9d10*/  FFMA.FTZ R9, R4, R0, R2 ;  /* 0x0000000004097223 */ /* 0x000fe20000010002 */
[----:B-1----:R-:W-:Y:S02]  /*9d20*/  FMUL.FTZ R0, R11, UR16 ;  /* 0x000000100b007c20 */ /* 0x002fe40008410000 */
[----:B------:R-:W-:Y:S01]  /*9d30*/  FMUL.FTZ R6, R10, R8 ;  /* 0x000000080a067220 */ /* 0x000fe20000410000 */
[----:B------:R-:W-:-:S06]  /*9d40*/  FMUL.FTZ R8, R9, -1.4426950216293334961 ;  /* 0xbfb8aa3b09087820 */ /* 0x000fcc0000410000 */
[----:B------:R-:W0:Y:S02]  /*9d50*/  MUFU.EX2 R8, R8 ;  /* 0x0000000800087308 */ /* 0x000e240000000800 */
[----:B0-----:R-:W-:-:S06]  /*9d60*/  FADD.FTZ R8, R8, 1 ;  /* 0x3f80000008087421 */ /* 0x001fcc0000010000 */
[----:B------:R-:W0:Y:S01]  /*9d70*/  MUFU.RCP R8, R8 ;  /* 0x0000000800087308 */ /* 0x000e220000001000 */
[----:B------:R-:W-:Y:S01]  /*9d80*/  SHF.L.U32 R10, R22, 0x10, RZ ;  /* 0x00000010160a7819 */ /* 0x000fe200000006ff */
[----:B------:R1:W-:Y:S01]  /*9d90*/  STL [R1+0x22c], R6 ;  /* 0x00022c0601007387 */ /* 0x0003e20000100800 */
[----:B--2---:R-:W-:-:S03]  /*9da0*/  SHF.L.U32 R11, R16, 0x10, RZ ;  /* 0x00000010100b7819 */ /* 0x004fc600000006ff */
[----:B------:R2:W-:Y:S04]  /*9db0*/  STL [R1+0x330], R0 ;  /* 0x0003300001007387 */ /* 0x0005e80000100800 */
[----:B------:R-:W3:Y:S01]  /*9dc0*/  LDL.LU R16, [R1+0x168] ;  /* 0x0001680001107983 */ /* 0x000ee20000300800 */
[----:B0-----:R-:W-:Y:S01]  /*9dd0*/  FMUL.FTZ R10, R10, R8 ;  /* 0x000000080a0a7220 */ /* 0x001fe20000410000 */
[----:B------:R-:W-:Y:S02]  /*9de0*/  FADD.FTZ R8, -R8, 1 ;  /* 0x3f80000008087421 */ /* 0x000fe40000010100 */
[----:B------:R-:W3:Y:S02]  /*9df0*/  LDL.LU R22, [R1+0x2cc] ;  /* 0x0002cc0001167983 */ /* 0x000ee40000300800 */
[----:B------:R-:W-:Y:S01]  /*9e00*/  FFMA.FTZ R8, R9, R8, 1 ;  /* 0x3f80000009087423 */ /* 0x000fe20000010008 */
[----:B------:R-:W-:-:S03]  /*9e10*/  FFMA.FTZ R9, R5, R0, R3 ;  /* 0x0000000005097223 */ /* 0x000fc60000010003 */
[----:B-1----:R-:W-:Y:S01]  /*9e20*/  FMUL.FTZ R6, R10, R8 ;  /* 0x000000080a067220 */ /* 0x002fe20000410000 */
[----:B------:R-:W-:-:S06]  /*9e30*/  FMUL.FTZ R8, R9, -1.4426950216293334961 ;  /* 0xbfb8aa3b09087820 */ /* 0x000fcc0000410000 */
[----:B------:R-:W0:Y:S02]  /*9e40*/  MUFU.EX2 R8, R8 ;  /* 0x0000000800087308 */ /* 0x000e240000000800 */
[----:B0-----:R-:W-:-:S06]  /*9e50*/  FADD.FTZ R8, R8, 1 ;  /* 0x3f80000008087421 */ /* 0x001fcc0000010000 */
[----:B------:R-:W0:Y:S01]  /*9e60*/  MUFU.RCP R8, R8 ;  /* 0x0000000800087308 */ /* 0x000e220000001000 */
[----:B----4-:R-:W-:Y:S01]  /*9e70*/  SHF.L.U32 R10, R20, 0x10, RZ ;  /* 0x00000010140a7819 */ /* 0x010fe200000006ff */
[----:B------:R-:W-:Y:S01]  /*9e80*/  FADD.FTZ R11, R11, -UR28 ;  /* 0x8000001c0b0b7e21 */ /* 0x000fe20008010000 */
[----:B------:R1:W-:Y:S03]  /*9e90*/  STL [R1+0x224], R6 ;  /* 0x0002240601007387 */ /* 0x0003e60000100800 */
[----:B--2---:R-:W-:Y:S01]  /*9ea0*/  FMUL.FTZ R0, R11, UR16 ;  /* 0x000000100b007c20 */ /* 0x004fe20008410000 */
[----:B------:R-:W2:Y:S01]  /*9eb0*/  LDL.LU R20, [R1+0x2c8] ;  /* 0x0002c80001147983 */ /* 0x000ea20000300800 */
[----:B0-----:R-:W-:Y:S01]  /*9ec0*/  FMUL.FTZ R10, R10, R8 ;  /* 0x000000080a0a7220 */ /* 0x001fe20000410000 */
[----:B------:R-:W-:-:S04]  /*9ed0*/  FADD.FTZ R8, -R8, 1 ;  /* 0x3f80000008087421 */ /* 0x000fc80000010100 */
[----:B------:R-:W-:Y:S01]  /*9ee0*/  FFMA.FTZ R8, R9, R8, 1 ;  /* 0x3f80000009087423 */ /* 0x000fe20000010008 */
[----:B------:R-:W-:-:S03]  /*9ef0*/  FFMA.FTZ R9, R4, R0, R2 ;  /* 0x0000000004097223 */ /* 0x000fc60000010002 */
[----:B-1----:R-:W-:Y:S01]  /*9f00*/  FMUL.FTZ R6, R10, R8 ;  /* 0x000000080a067220 */ /* 0x002fe20000410000 */
[----:B------:R-:W-:-:S06]  /*9f10*/  FMUL.FTZ R8, R9, -1.4426950216293334961 ;  /* 0xbfb8aa3b09087820 */ /* 0x000fcc0000410000 */
[----:B------:R-:W0:Y:S02]  /*9f20*/  MUFU.EX2 R8, R8 ;  /* 0x0000000800087308 */ /* 0x000e240000000800 */
[----:B0-----:R-:W-:-:S06]  /*9f30*/  FADD.FTZ R8, R8, 1 ;  /* 0x3f80000008087421 */ /* 0x001fcc0000010000 */
[----:B------:R-:W0:Y:S01]  /*9f40*/  MUFU.RCP R8, R8 ;  /* 0x0000000800087308 */ /* 0x000e220000001000 */
[----:B------:R-:W-:Y:S02]  /*9f50*/  SHF.L.U32 R10, R18, 0x10, RZ ;  /* 0x00000010120a7819 */ /* 0x000fe400000006ff */
[----:B------:R-:W4:Y:S01]  /*9f60*/  LDL.LU R18, [R1+0x2bc] ;  /* 0x0002bc0001127983 */ /* 0x000f220000300800 */
[----:B------:R-:W-:Y:S02]  /*9f70*/  SHF.L.U32 R11, R37, 0x10, RZ ;  /* 0x00000010250b7819 */ /* 0x000fe400000006ff */
[----:B0-----:R-:W-:Y:S01]  /*9f80*/  FMUL.FTZ R10, R10, R8 ;  /* 0x000000080a0a7220 */ /* 0x001fe20000410000 */
[----:B------:R-:W-:-:S04]  /*9f90*/  FADD.FTZ R8, -R8, 1 ;  /* 0x3f80000008087421 */ /* 0x000fc80000010100 */
[----:B------:R-:W-:-:S04]  /*9fa0*/  FFMA.FTZ R8, R9, R8, 1 ;  /* 0x3f80000009087423 */ /* 0x000fc80000010008 */
[----:B------:R-:W-:Y:S01]  /*9fb0*/  FMUL.FTZ R37, R10, R8 ;  /* 0x000000080a257220 */ /* 0x000fe20000410000 */
[----:B---3--:R-:W-:Y:S02]  /*9fc0*/  SHF.L.U32 R10, R17, 0x10, RZ ;  /* 0x00000010110a7819 */ /* 0x008fe400000006ff */
[----:B------:R-:W3:Y:S01]  /*9fd0*/  LDL.LU R17, [R1+0x158] ;  /* 0x0001580001117983 */ /* 0x000ee20000300800 */
[----:B------:R-:W-:-:S03]  /*9fe0*/  FADD.FTZ R11, R11, -UR28 ;  /* 0x8000001c0b0b7e21 */ /* 0x000fc60008010000 */
[----:B------:R0:W-:Y:S02]  /*9ff0*/  STL [R1+0x32c], R0 ;  /* 0x00032c0001007387 */ /* 0x0001e40000100800 */
[----:B0-----:R-:W-:-:S04]  /*a000*/  FMUL.FTZ R0, R11, UR16 ;  /* 0x000000100b007c20 */ /* 0x001fc80008410000 */
[----:B------:R-:W-:-:S04]  /*a010*/  FFMA.FTZ R9, R5, R0, R3 ;  /* 0x0000000005097223 */ /* 0x000fc80000010003 */
[----:B------:R-:W-:-:S06]  /*a020*/  FMUL.FTZ R8, R9, -1.4426950216293334961 ;  /* 0xbfb8aa3b09087820 */ /* 0x000fcc0000410000 */
[----:B------:R-:W0:Y:S02]  /*a030*/  MUFU.EX2 R8, R8 ;  /* 0x0000000800087308 */ /* 0x000e240000000800 */
[----:B0-----:R-:W-:-:S06]  /*a040*/  FADD.FTZ R8, R8, 1 ;  /* 0x3f80000008087421 */ /* 0x001fcc0000010000 */
[----:B------:R-:W0:Y:S01]  /*a050*/  MUFU.RCP R8, R8 ;  /* 0x0000000800087308 */ /* 0x000e220000001000 */
[----:B------:R-:W-:Y:S01]  /*a060*/  SHF.L.U32 R11, R31, 0x10, RZ ;  /* 0x000000101f0b7819 */ /* 0x000fe200000006ff */
[----:B0-----:R-:W-:Y:S01]  /*a070*/  FMUL.FTZ R10, R10, R8 ;  /* 0x000000080a0a7220 */ /* 0x001fe20000410000 */
[----:B------:R-:W-:-:S04]  /*a080*/  FADD.FTZ R8, -R8, 1 ;  /* 0x3f80000008087421 */ /* 0x000fc80000010100 */
[----:B------:R-:W-:-:S04]  /*a090*/  FFMA.FTZ R8, R9, R8, 1 ;  /* 0x3f80000009087423 */ /* 0x000fc80000010008 */
[----:B------:R-:W-:Y:S01]  /*a0a0*/  FMUL.FTZ R31, R10, R8 ;  /* 0x000000080a1f7220 */ /* 0x000fe20000410000 */
[----:B------:R-:W-:Y:S01]  /*a0b0*/  FADD.FTZ R11, R11, -UR28 ;  /* 0x8000001c0b0b7e21 */ /* 0x000fe20008010000 */
[----:B------:R0:W-:Y:S03]  /*a0c0*/  STL [R1+0x328], R0 ;  /* 0x0003280001007387 */ /* 0x0001e60000100800 */
[----:B0-----:R-:W-:-:S04]  /*a0d0*/  FMUL.FTZ R0, R11, UR16 ;  /* 0x000000100b007c20 */ /* 0x001fc80008410000 */
[----:B------:R-:W-:-:S04]  /*a0e0*/  FFMA.FTZ R9, R4, R0, R2 ;  /* 0x0000000004097223 */ /* 0x000fc80000010002 */
[----:B------:R-:W-:-:S06]  /*a0f0*/  FMUL.FTZ R8, R9, -1.4426950216293334961 ;  /* 0xbfb8aa3b09087820 */ /* 0x000fcc0000410000 */
[----:B------:R-:W0:Y:S01]  /*a100*/  MUFU.EX2 R8, R8 ;  /* 0x0000000800087308 */ /* 0x000e220000000800 */
[----:B------:R-:W-:Y:S02]  /*a110*/  SHF.L.U32 R10, R16, 0x10, RZ ;  /* 0x00000010100a7819 */ /* 0x000fe400000006ff */
[----:B------:R-:W2:Y:S01]  /*a120*/  LDL.LU R16, [R1+0x2f8] ;  /* 0x0002f80001107983 */ /* 0x000ea20000300800 */
[----:B0-----:R-:W-:-:S06]  /*a130*/  FADD.FTZ R8, R8, 1 ;  /* 0x3f80000008087421 */ /* 0x001fcc0000010000 */
[----:B------:R-:W0:Y:S01]  /*a140*/  MUFU.RCP R8, R8 ;  /* 0x0000000800087308 */ /* 0x000e220000001000 */
[----:B------:R-:W-:Y:S01]  /*a150*/  SHF.L.U32 R11, R35, 0x10, RZ ;  /* 0x00000010230b7819 */ /* 0x000fe200000006ff */
[----:B------:R1:W-:Y:S04]  /*a160*/  STL [R1+0x320], R0 ;  /* 0x0003200001007387 */ /* 0x0003e80000100800 */
[----:B------:R-:W-:-:S04]  /*a170*/  FADD.FTZ R11, R11, -UR28 ;  /* 0x8000001c0b0b7e21 */ /* 0x000fc80008010000 */
[----:B-1----:R-:W-:Y:S01]  /*a180*/  FMUL.FTZ R0, R11, UR16 ;  /* 0x000000100b007c20 */ /* 0x002fe20008410000 */
[----:B0-----:R-:W-:Y:S01]  /*a190*/  FMUL.FTZ R10, R10, R8 ;  /* 0x000000080a0a7220 */ /* 0x001fe20000410000 */
[----:B------:R-:W-:-:S04]  /*a1a0*/  FADD.FTZ R8, -R8, 1 ;  /* 0x3f80000008087421 */ /* 0x000fc80000010100 */
[----:B------:R-:W-:Y:S01]  /*a1b0*/  FFMA.FTZ R8, R9, R8, 1 ;  /* 0x3f80000009087423 */ /* 0x000fe20000010008 */
[----:B------:R-:W-:-:S03]  /*a1c0*/  FFMA.FTZ R9, R5, R0, R3 ;  /* 0x0000000005097223 */ /* 0x000fc60000010003 */
[----:B------:R-:W-:Y:S01]  /*a1d0*/  FMUL.FTZ R35, R10, R8 ;  /* 0x000000080a237220 */ /* 0x000fe20000410000 */
[----:B------:R-:W-:-:S06]  /*a1e0*/  FMUL.FTZ R8, R9, -1.4426950216293334961 ;  /* 0xbfb8aa3b09087820 */ /* 0x000fcc0000410000 */
[----:B------:R-:W0:Y:S02]  /*a1f0*/  MUFU.EX2 R8, R8 ;  /* 0x0000000800087308 */ /* 0x000e240000000800 */
[----:B0-----:R-:W-:-:S06]  /*a200*/  FADD.FTZ R8, R8, 1 ;  /* 0x3f80000008087421 */ /* 0x001fcc0000010000 */
[----:B------:R-:W0:Y:S01]  /*a210*/  MUFU.RCP R8, R8 ;  /* 0x0000000800087308 */ /* 0x000e220000001000 */
[----:B------:R-:W-:Y:S02]  /*a220*/  SHF.L.U32 R11, R30, 0x10, RZ ;  /* 0x000000101e0b7819 */ /* 0x000fe400000006ff */
[----:B----4-:R-:W-:-:S03]  /*a230*/  SHF.L.U32 R10, R18, 0x10, RZ ;  /* 0x00000010120a7819 */ /* 0x010fc600000006ff */
[----:B------:R-:W-:Y:S01]  /*a240*/  FADD.FTZ R11, R11, -UR28 ;  /* 0x8000001c0b0b7e21 */ /* 0x000fe20008010000 */
[----:B------:R1:W-:Y:S01]  /*a250*/  STL [R1+0x31c], R0 ;  /* 0x00031c0001007387 */ /* 0x0003e20000100800 */
[----:B0-----:R-:W-:Y:S01]  /*a260*/  FMUL.FTZ R10, R10, R8 ;  /* 0x000000080a0a7220 */ /* 0x001fe20000410000 */
[----:B------:R-:W-:Y:S02]  /*a270*/  FADD.FTZ R8, -R8, 1 ;  /* 0x3f80000008087421 */ /* 0x000fe40000010100 */
[----:B------:R-:W4:Y:S02]  /*a280*/  LDL.LU R18, [R1+0x2fc] ;  /* 0x0002fc0001127983 */ /* 0x000f240000300800 */
[----:B------:R-:W-:-:S04]  /*a290*/  FFMA.FTZ R8, R9, R8, 1 ;  /* 0x3f80000009087423 */ /* 0x000fc80000010008 */
[----:B------:R-:W-:Y:S01]  /*a2a0*/  FMUL.FTZ R30, R10, R8 ;  /* 0x000000080a1e7220 */ /* 0x000fe20000410000 */
[----:B---3--:R-:W-:Y:S02]  /*a2b0*/  SHF.L.U32 R10, R17, 0x10, RZ ;  /* 0x00000010110a7819 */ /* 0x008fe400000006ff */
[----:B------:R-:W3:Y:S01]  /*a2c0*/  LDL.LU R17, [R1+0x2f4] ;  /* 0x0002f40001117983 */ /* 0x000ee20000300800 */
[----:B-1----:R-:W-:-:S04]  /*a2d0*/  FMUL.FTZ R0, R11, UR16 ;  /* 0x000000100b007c20 */ /* 0x002fc80008410000 */
        /* <DEDUP_REMOVED lines=10> */
[----:B--2---:R-:W-:Y:S02]  /*a380*/  SHF.L.U32 R10, R16, 0x10, RZ ;  /* 0x00000010100a7819 */ /* 0x004fe400000006ff */
[----:B------:R-:W2:Y:S01]  /*a390*/  LDL.LU R16, [R1+0x160] ;  /* 0x0001600001107983 */ /* 0x000ea20000300800 */
[----:B------:R-:W-:-:S03]  /*a3a0*/  FADD.FTZ R11, R11, -UR28 ;  /* 0x8000001c0b0b7e21 */ /* 0x000fc60008010000 */
[----:B------:R0:W-:Y:S02]  /*a3b0*/  STL [R1+0x318], R0 ;  /* 0x0003180001007387 */ /* 0x0001e40000100800 */
[----:B0-----:R-:W-:Y:S01]  /*a3c0*/  FMUL.FTZ R0, R11, UR16 ;  /* 0x000000100b007c20 */ /* 0x001fe20008410000 */
[----:B------:R-:W-:-:S05]  /*a3d0*/  SHF.L.U32 R11, R29, 0x10, RZ ;  /* 0x000000101d0b7819 */ /* 0x000fca00000006ff */
[----:B------:R-:W-:Y:S01]  /*a3e0*/  FADD.FTZ R11, R11, -UR28 ;  /* 0x8000001c0b0b7e21 */ /* 0x000fe20008010000 */
[----:B------:R0:W-:Y:S01]  /*a3f0*/  STL [R1+0x314], R0 ;  /* 0x0003140001007387 */ /* 0x0001e20000100800 */
[----:B------:R-:W-:Y:S02]  /*a400*/  FFMA.FTZ R9, R5, R0, R3 ;  /* 0x0000000005097223 */ /* 0x000fe40000010003 */
[----:B0-----:R-:W-:Y:S02]  /*a410*/  FMUL.FTZ R0, R11, UR16 ;  /* 0x000000100b007c20 */ /* 0x001fe40008410000 */
[----:B------:R-:W-:-:S06]  /*a420*/  FMUL.FTZ R8, R9, -1.4426950216293334961 ;  /* 0xbfb8aa3b09087820 */ /* 0x000fcc0000410000 */
[----:B------:R-:W0:Y:S01]  /*a430*/  MUFU.EX2 R8, R8 ;  /* 0x0000000800087308 */ /* 0x000e220000000800 */
[----:B---3--:R-:W-:Y:S02]  /*a440*/  SHF.L.U32 R11, R17, 0x10, RZ ;  /* 0x00000010110b7819 */ /* 0x008fe400000006ff */
[----:B------:R-:W3:Y:S01]  /*a450*/  LDL.LU R17, [R1+0x2b4] ;  /* 0x0002b40001117983 */ /* 0x000ee20000300800 */
[----:B0-----:R-:W-:-:S06]  /*a460*/  FADD.FTZ R8, R8, 1 ;  /* 0x3f80000008087421 */ /* 0x001fcc0000010000 */
[----:B------:R-:W0:Y:S02]  /*a470*/  MUFU.RCP R8, R8 ;  /* 0x0000000800087308 */ /* 0x000e240000001000 */
[----:B0-----:R-:W-:Y:S01]  /*a480*/  FMUL.FTZ R10, R10, R8 ;  /* 0x000000080a0a7220 */ /* 0x001fe20000410000 */
[----:B------:R-:W-:-:S04]  /*a490*/  FADD.FTZ R8, -R8, 1 ;  /* 0x3f80000008087421 */ /* 0x000fc80000010100 */
[----:B------:R-:W-:-:S04]  /*a4a0*/  FFMA.FTZ R8, R9, R8, 1 ;  /* 0x3f80000009087423 */ /* 0x000fc80000010008 */
[----:B------:R-:W-:Y:S01]  /*a4b0*/  FMUL.FTZ R29, R10, R8 ;  /* 0x000000080a1d7220 */ /* 0x000fe20000410000 */
[----:B----4-:R-:W-:Y:S02]  /*a4c0*/  SHF.L.U32 R10, R18, 0x10, RZ ;  /* 0x00000010120a7819 */ /* 0x010fe400000006ff */
[----:B------:R-:W4:Y:S01]  /*a4d0*/  LDL.LU R18, [R1+0x2d8] ;  /* 0x0002d80001127983 */ /* 0x000f220000300800 */
[----:B------:R-:W-:Y:S01]  /*a4e0*/  FADD.FTZ R11, R11, -UR28 ;  /* 0x8000001c0b0b7e21 */ /* 0x000fe20008010000 */
[----:B------:R-:W-:Y:S02]  /*a4f0*/  FFMA.FTZ R9, R4, R0, R2 ;  /* 0x0000000004097223 */ /* 0x000fe40000010002 */
[----:B------:R0:W-:Y:S02]  /*a500*/  STL [R1+0x2f8], R0 ;  /* 0x0002f80001007387 */ /* 0x0001e40000100800 */
[----:B0-----:R-:W-:Y:S01]  /*a510*/  FMUL.FTZ R0, R11, UR16 ;  /* 0x000000100b007c20 */ /* 0x001fe20008410000 */
[----:B------:R-:W-:-:S06]  /*a520*/  FMUL.FTZ R8, R9, -1.4426950216293334961 ;  /* 0xbfb8aa3b09087820 */ /* 0x000fcc0000410000 */
[----:B------:R-:W0:Y:S02]  /*a530*/  MUFU.EX2 R8, R8 ;  /* 0x0000000800087308 */ /* 0x000e240000000800 */
[----:B0-----:R-:W-:-:S06]  /*a540*/  FADD.FTZ R8, R8, 1 ;  /* 0x3f80000008087421 */ /* 0x001fcc0000010000 */
[----:B------:R-:W0:Y:S01]  /*a550*/  MUFU.RCP R8, R8 ;  /* 0x0000000800087308 */ /* 0x000e220000001000 */
[----:B--2---:R-:W-:Y:S02]  /*a560*/  SHF.L.U32 R11, R16, 0x10, RZ ;  /* 0x00000010100b7819 */ /* 0x004fe400000006ff */
[----:B------:R-:W2:Y:S01]  /*a570*/  LDL.LU R16, [R1+0x2d0] ;  /* 0x0002d00001107983 */ /* 0x000ea20000300800 */
[----:B0-----:R-:W-:Y:S01]  /*a580*/  FMUL.FTZ R10, R10, R8 ;  /* 0x000000080a0a7220 */ /* 0x001fe20000410000 */
[----:B------:R-:W-:-:S04]  /*a590*/  FADD.FTZ R8, -R8, 1 ;  /* 0x3f80000008087421 */ /* 0x000fc80000010100 */
[----:B------:R-:W-:Y:S01]  /*a5a0*/  FFMA.FTZ R8, R9, R8, 1 ;  /* 0x3f80000009087423 */ /* 0x000fe20000010008 */
[----:B------:R-:W-:Y:S01]  /*a5b0*/  FFMA.FTZ R9, R5, R0, R3 ;  /* 0x0000000005097223 */ /* 0x000fe20000010003 */
[----:B------:R0:W-:Y:S02]  /*a5c0*/  STL [R1+0x1e4], R6 ;  /* 0x0001e40601007387 */ /* 0x0001e40000100800 */
[----:B0-----:R-:W-:Y:S01]  /*a5d0*/  FMUL.FTZ R6, R10, R8 ;  /* 0x000000080a067220 */ /* 0x001fe20000410000 */
[----:B------:R-:W-:-:S06]  /*a5e0*/  FMUL.FTZ R8, R9, -1.4426950216293334961 ;  /* 0xbfb8aa3b09087820 */ /* 0x000fcc0000410000 */
[----:B------:R-:W0:Y:S02]  /*a5f0*/  MUFU.EX2 R8, R8 ;  /* 0x0000000800087308 */ /* 0x000e240000000800 */
[----:B0-----:R-:W-:-:S06]  /*a600*/  FADD.FTZ R8, R8, 1 ;  /* 0x3f80000008087421 */ /* 0x001fcc0000010000 */
[----:B------:R-:W0:Y:S01]  /*a610*/  MUFU.RCP R8, R8 ;  /* 0x0000000800087308 */ /* 0x000e220000001000 */
[----:B------:R-:W-:Y:S01]  /*a620*/  SHF.L.U32 R10, R23, 0x10, RZ ;  /* 0x00000010170a7819 */ /* 0x000fe200000006ff */
[----:B------:R1:W-:Y:S01]  /*a630*/  STL [R1+0x130], R6 ;  /* 0x0001300601007387 */ /* 0x0003e20000100800 */
[----:B------:R-:W-:-:S03]  /*a640*/  FADD.FTZ R11, R11, -UR28 ;  /* 0x8000001c0b0b7e21 */ /* 0x000fc60008010000 */
[----:B------:R1:W-:Y:S04]  /*a650*/  STL [R1+0x2f4], R0 ;  /* 0x0002f40001007387 */ /* 0x0003e80000100800 */
[----:B------:R-:W2:Y:S01]  /*a660*/  LDL.LU R23, [R1+0x1cc] ;  /* 0x0001cc0001177983 */ /* 0x000ea20000300800 */
[----:B0-----:R-:W-:Y:S01]  /*a670*/  FMUL.FTZ R10, R10, R8 ;  /* 0x000000080a0a7220 */ /* 0x001fe20000410000 */
[----:B------:R-:W-:-:S04]  /*a680*/  FADD.FTZ R8, -R8, 1 ;  /* 0x3f80000008087421 */ /* 0x000fc80000010100 */
[----:B------:R-:W-:-:S04]  /*a690*/  FFMA.FTZ R8, R9, R8, 1 ;  /* 0x3f80000009087423 */ /* 0x000fc80000010008 */
[----:B-1----:R-:W-:Y:S01]  /*a6a0*/  FMUL.FTZ R6, R10, R8 ;  /* 0x000000080a067220 */ /* 0x002fe20000410000 */
[----:B------:R-:W-:Y:S02]  /*a6b0*/  SHF.L.U32 R10, R22, 0x10, RZ ;  /* 0x00000010160a7819 */ /* 0x000fe400000006ff */
[----:B------:R-:W2:Y:S01]  /*a6c0*/  LDL.LU R22, [R1+0x2d4] ;  /* 0x0002d40001167983 */ /* 0x000ea20000300800 */
[----:B------:R-:W-:Y:S01]  /*a6d0*/  FMUL.FTZ R0, R11, UR16 ;  /* 0x000000100b007c20 */ /* 0x000fe20008410000 */
[----:B------:R-:W-:Y:S02]  /*a6e0*/  SHF.L.U32 R11, R20, 0x10, RZ ;  /* 0x00000010140b7819 */ /* 0x000fe400000006ff */
[----:B------:R-:W2:Y:S03]  /*a6f0*/  LDL.LU R20, [R1+0x2ac] ;  /* 0x0002ac0001147983 */ /* 0x000ea60000300800 */
[----:B------:R-:W-:Y:S01]  /*a700*/  FADD.FTZ R11, R11, -UR28 ;  /* 0x8000001c0b0b7e21 */ /* 0x000fe20008010000 */
[----:B------:R0:W-:Y:S01]  /*a710*/  STL [R1+0x2f0], R0 ;  /* 0x0002f00001007387 */ /* 0x0001e20000100800 */
[----:B------:R-:W-:-:S02]  /*a720*/  FFMA.FTZ R9, R4, R0, R2 ;  /* 0x0000000004097223 */ /* 0x000fc40000010002 */
[----:B0-----:R-:W-:Y:S02]  /*a730*/  FMUL.FTZ R0, R11, UR16 ;  /* 0x000000100b007c20 */ /* 0x001fe40008410000 */
[----:B------:R-:W-:Y:S01]  /*a740*/  FMUL.FTZ R8, R9, -1.4426950216293334961 ;  /* 0xbfb8aa3b09087820 */ /* 0x000fe20000410000 */
[----:B---3--:R-:W-:Y:S02]  /*a750*/  SHF.L.U32 R11, R17, 0x10, RZ ;  /* 0x00000010110b7819 */ /* 0x008fe400000006ff */
[----:B------:R-:W3:Y:S03]  /*a760*/  LDL.LU R17, [R1+0x2b0] ;  /* 0x0002b00001117983 */ /* 0x000ee60000300800 */
[----:B------:R-:W0:Y:S02]  /*a770*/  MUFU.EX2 R8, R8 ;  /* 0x0000000800087308 */ /* 0x000e240000000800 */
[----:B0-----:R-:W-:-:S06]  /*a780*/  FADD.FTZ R8, R8, 1 ;  /* 0x3f80000008087421 */ /* 0x001fcc0000010000 */
[----:B------:R-:W0:Y:S01]  /*a790*/  MUFU.RCP R8, R8 ;  /* 0x0000000800087308 */ /* 0x000e220000001000 */
[----:B------:R1:W-:Y:S01]  /*a7a0*/  STL [R1+0x134], R6 ;  /* 0x0001340601007387 */ /* 0x0003e20000100800 */
        /* <DEDUP_REMOVED lines=9> */
[----:B----4-:R-:W-:Y:S02]  /*a840*/  SHF.L.U32 R10, R18, 0x10, RZ ;  /* 0x00000010120a7819 */ /* 0x010fe400000006ff */
[----:B------:R-:W4:Y:S04]  /*a850*/  LDL.LU R18, [R1+0x2c0] ;  /* 0x0002c00001127983 */ /* 0x000f280000300800 */
[----:B------:R1:W-:Y:S01]  /*a860*/  STL [R1+0x138], R6 ;  /* 0x0001380601007387 */ /* 0x0003e20000100800 */
[----:B0-----:R-:W-:Y:S01]  /*a870*/  FMUL.FTZ R10, R10, R8 ;  /* 0x000000080a0a7220 */ /* 0x001fe20000410000 */
[----:B------:R-:W-:-:S04]  /*a880*/  FADD.FTZ R8, -R8, 1 ;  /* 0x3f80000008087421 */ /* 0x000fc80000010100 */
[----:B------:R-:W-:-:S04]  /*a890*/  FFMA.FTZ R8, R9, R8, 1 ;  /* 0x3f80000009087423 */ /* 0x000fc80000010008 */
[----:B-1----:R-:W-:Y:S01]  /*a8a0*/  FMUL.FTZ R6, R10, R8 ;  /* 0x000000080a067220 */ /* 0x002fe20000410000 */
[----:B--2---:R-:W-:Y:S02]  /*a8b0*/  SHF.L.U32 R10, R16, 0x10, RZ ;  /* 0x00000010100a7819 */ /* 0x004fe400000006ff */
[----:B------:R-:W2:Y:S01]  /*a8c0*/  LDL.LU R16, [R1+0x2c4] ;  /* 0x0002c40001107983 */ /* 0x000ea20000300800 */
        /* <DEDUP_REMOVED lines=9> */
[----:B------:R1:W-:Y:S04]  /*a960*/  STL [R1+0x2bc], R0 ;  /* 0x0002bc0001007387 */ /* 0x0003e80000100800 */
[----:B------:R-:W-:Y:S01]  /*a970*/  FADD.FTZ R11, R11, -UR28 ;  /* 0x8000001c0b0b7e21 */ /* 0x000fe20008010000 */
[----:B0-----:R-:W-:Y:S01]  /*a980*/  FMUL.FTZ R10, R10, R8 ;  /* 0x000000080a0a7220 */ /* 0x001fe20000410000 */
[----:B------:R-:W-:-:S04]  /*a990*/  FADD.FTZ R8, -R8, 1 ;  /* 0x3f80000008087421 */ /* 0x000fc80000010100 */
[----:B------:R-:W-:-:S04]  /*a9a0*/  FFMA.FTZ R8, R9, R8, 1 ;  /* 0x3f80000009087423 */ /* 0x000fc80000010008 */
[----:B------:R-:W-:Y:S01]  /*a9b0*/  FMUL.FTZ R32, R10, R8 ;  /* 0x000000080a207220 */ /* 0x000fe20000410000 */
[----:B------:R-:W-:Y:S02]  /*a9c0*/  SHF.L.U32 R10, R22, 0x10, RZ ;  /* 0x00000010160a7819 */ /* 0x000fe400000006ff */
[----:B------:R-:W2:Y:S01]  /*a9d0*/  LDL.LU R22, [R1+0x2a8] ;  /* 0x0002a80001167983 */ /* 0x000ea20000300800 */
[----:B-1----:R-:W-:Y:S01]  /*a9e0*/  FMUL.FTZ R0, R11, UR16 ;  /* 0x000000100b007c20 */ /* 0x002fe20008410000 */
        /* <DEDUP_REMOVED lines=23> */
[----:B------:R1:W-:Y:S01]  /*ab60*/  STL [R1+0x14c], R6 ;  /* 0x00014c0601007387 */ /* 0x0003e20000100800 */
[----:B------:R-:W-:-:S03]  /*ab70*/  FADD.FTZ R11, R11, -UR28 ;  /* 0x8000001c0b0b7e21 */ /* 0x000fc60008010000 */
[----:B------:R4:W-:Y:S04]  /*ab80*/  STL [R1+0x2b4], R0 ;  /* 0x0002b40001007387 */ /* 0x0009e80000100800 */
[----:B------:R-:W3:Y:S01]  /*ab90*/  LDL.LU R18, [R1+0x260] ;  /* 0x0002600001127983 */ /* 0x000ee20000300800 */
[----:B0-----:R-:W-:Y:S01]  /*aba0*/  FMUL.FTZ R10, R10, R8 ;  /* 0x000000080a0a7220 */ /* 0x001fe20000410000 */
[----:B------:R-:W-:-:S04]  /*abb0*/  FADD.FTZ R8, -R8, 1 ;  /* 0x3f80000008087421 */ /* 0x000fc80000010100 */
[----:B------:R-:W-:-:S04]  /*abc0*/  FFMA.FTZ R8, R9, R8, 1 ;  /* 0x3f80000009087423 */ /* 0x000fc80000010008 */
[----:B-1----:R-:W-:Y:S01]  /*abd0*/  FMUL.FTZ R6, R10, R8 ;  /* 0x000000080a067220 */ /* 0x002fe20000410000 */
[----:B----4-:R-:W-:-:S04]  /*abe0*/  FMUL.FTZ R0, R11, UR16 ;  /* 0x000000100b007c20 */ /* 0x010fc80008410000 */
[----:B------:R-:W-:-:S04]  /*abf0*/  FFMA.FTZ R9, R5, R0, R3 ;  /* 0x0000000005097223 */ /* 0x000fc80000010003 */
[----:B------:R-:W-:Y:S01]  /*ac00*/  FMUL.FTZ R8, R9, -1.4426950216293334961 ;  /* 0xbfb8aa3b09087820 */ /* 0x000fe20000410000 */
[----:B--2---:R-:W-:Y:S02]  /*ac10*/  SHF.L.U32 R10, R16, 0x10, RZ ;  /* 0x00000010100a7819 */ /* 0x004fe400000006ff */
[----:B------:R-:W2:Y:S03]  /*ac20*/  LDL.LU R16, [R1+0x2e0] ;  /* 0x0002e00001107983 */ /* 0x000ea60000300800 */
[----:B------:R-:W0:Y:S02]  /*ac30*/  MUFU.EX2 R8, R8 ;  /* 0x0000000800087308 */ /* 0x000e240000000800 */
        /* <DEDUP_REMOVED lines=15> */
[----:B------:R-:W-:Y:S01]  /*ad30*/  SHF.L.U32 R10, R22, 0x10, RZ ;  /* 0x00000010160a7819 */ /* 0x000fe200000006ff */
[----:B------:R1:W-:Y:S04]  /*ad40*/  STL [R1+0x154], R6 ;  /* 0x0001540601007387 */ /* 0x0003e80000100800 */
[----:B------:R-:W4:Y:S01]  /*ad50*/  LDL.LU R22, [R1+0x2e4] ;  /* 0x0002e40001167983 */ /* 0x000f220000300800 */
[----:B0-----:R-:W-:Y:S01]  /*ad60*/  FMUL.FTZ R10, R10, R8 ;  /* 0x000000080a0a7220 */ /* 0x001fe20000410000 */
[----:B------:R-:W-:-:S04]  /*ad70*/  FADD.FTZ R8, -R8, 1 ;  /* 0x3f80000008087421 */ /* 0x000fc80000010100 */
[----:B------:R-:W-:-:S04]  /*ad80*/  FFMA.FTZ R8, R9, R8, 1 ;  /* 0x3f80000009087423 */ /* 0x000fc80000010008 */
[----:B-1----:R-:W-:Y:S01]  /*ad90*/  FMUL.FTZ R6, R10, R8 ;  /* 0x000000080a067220 */ /* 0x002fe20000410000 */
[----:B---3--:R-:W-:Y:S02]  /*ada0*/  SHF.L.U32 R10, R17, 0x10, RZ ;  /* 0x00000010110a7819 */ /* 0x008fe400000006ff */
[----:B------:R-:W3:Y:S01]  /*adb0*/  LDL.LU R17, [R1+0x23c] ;  /* 0x00023c0001117983 */ /* 0x000ee20000300800 */
[----:B------:R-:W-:-:S03]  /*adc0*/  SHF.L.U32 R11, R20, 0x10, RZ ;  /* 0x00000010140b7819 */ /* 0x000fc600000006ff */
[----:B------:R0:W-:Y:S02]  /*add0*/  STL [R1+0x2ac], R0 ;  /* 0x0002ac0001007387 */ /* 0x0001e40000100800 */
[----:B------:R-:W-:Y:S02]  /*ade0*/  FADD.FTZ R11, R11, -UR28 ;  /* 0x8000001c0b0b7e21 */ /* 0x000fe40008010000 */
[----:B------:R-:W4:Y:S02]  /*adf0*/  LDL.LU R20, [R1+0x288] ;  /* 0x0002880001147983 */ /* 0x000f240000300800 */
[----:B0-----:R-:W-:-:S04]  /*ae00*/  FMUL.FTZ R0, R11, UR16 ;  /* 0x000000100b007c20 */ /* 0x001fc80008410000 */
[----:B------:R-:W-:-:S04]  /*ae10*/  FFMA.FTZ R9, R5, R0, R3 ;  /* 0x0000000005097223 */ /* 0x000fc80000010003 */
[----:B------:R-:W-:-:S06]  /*ae20*/  FMUL.FTZ R8, R9, -1.4426950216293334961 ;  /* 0xbfb8aa3b09087820 */ /* 0x000fcc0000410000 */
[----:B------:R-:W0:Y:S02]  /*ae30*/  MUFU.EX2 R8, R8 ;  /* 0x0000000800087308 */ /* 0x000e240000000800 */
[----:B0-----:R-:W-:-:S06]  /*ae40*/  FADD.FTZ R8, R8, 1 ;  /* 0x3f80000008087421 */ /* 0x001fcc0000010000 */
[----:B------:R-:W0:Y:S01]  /*ae50*/  MUFU.RCP R8, R8 ;  /* 0x0000000800087308 */ /* 0x000e220000001000 */
[----:B------:R1:W-:Y:S01]  /*ae60*/  STL [R1+0x158], R6 ;  /* 0x0001580601007387 */ /* 0x0003e20000100800 */
[----:B0-----:R-:W-:Y:S01]  /*ae70*/  FMUL.FTZ R10, R10, R8 ;  /* 0x000000080a0a7220 */ /* 0x001fe20000410000 */
[----:B------:R-:W-:-:S04]  /*ae80*/  FADD.FTZ R8, -R8, 1 ;  /* 0x3f80000008087421 */ /* 0x000fc80000010100 */
[----:B------:R-:W-:-:S04]  /*ae90*/  FFMA.FTZ R8, R9, R8, 1 ;  /* 0x3f80000009087423 */ /* 0x000fc80000010008 */
[----:B-1----:R-:W-:Y:S01]  /*aea0*/  FMUL.FTZ R6, R10, R8 ;  /* 0x000000080a067220 */ /* 0x002fe20000410000 */
[----:B--2---:R-:W-:Y:S02]  /*aeb0*/  SHF.L.U32 R10, R16, 0x10, RZ ;  /* 0x00000010100a7819 */ /* 0x004fe400000006ff */
[----:B------:R-:W2:Y:S01]  /*aec0*/  LDL.LU R16, [R1+0x28c] ;  /* 0x00028c0001107983 */ /* 0x000ea20000300800 */
[----:B------:R-:W-:-:S03]  /*aed0*/  SHF.L.U32 R11, R18, 0x10, RZ ;  /* 0x00000010120b7819 */ /* 0x000fc600000006ff */
[----:B------:R-:W2:Y:S02]  /*aee0*/  LDL.LU R18, [R1+0x268] ;  /* 0x0002680001127983 */ /* 0x000ea40000300800 */
[----:B------:R-:W-:Y:S02]  /*aef0*/  FADD.FTZ R11, R11, -UR28 ;  /* 0x8000001c0b0b7e21 */ /* 0x000fe40008010000 */
[----:B------:R0:W-:Y:S02]  /*af00*/  STL [R1+0x294], R0 ;  /* 0x0002940001007387 */ /* 0x0001e40000100800 */
[----:B0-----:R-:W-:-:S04]  /*af10*/  FMUL.FTZ R0, R11, UR16 ;  /* 0x000000100b007c20 */ /* 0x001fc80008410000 */
[----:B------:R-:W-:-:S04]  /*af20*/  FFMA.FTZ R9, R4, R0, R2 ;  /* 0x0000000004097223 */ /* 0x000fc80000010002 */
[----:B------:R-:W-:-:S06]  /*af30*/  FMUL.FTZ R8, R9, -1.4426950216293334961 ;  /* 0xbfb8aa3b09087820 */ /* 0x000fcc0000410000 */
[----:B------:R-:W0:Y:S01]  /*af40*/  MUFU.EX2 R8, R8 ;  /* 0x0000000800087308 */ /* 0x000e220000000800 */
[----:B------:R-:W-:Y:S01]  /*af50*/  SHF.L.U32 R11, R28, 0x10, RZ ;  /* 0x000000101c0b7819 */ /* 0x000fe200000006ff */
[----:B0-----:R-:W-:-:S04]  /*af60*/  FADD.FTZ R8, R8, 1 ;  /* 0x3f80000008087421 */ /* 0x001fc80000010000 */
[----:B------:R-:W-:Y:S02]  /*af70*/  FADD.FTZ R11, R11, -UR28 ;  /* 0x8000001c0b0b7e21 */ /* 0x000fe40008010000 */
[----:B------:R-:W0:Y:S01]  /*af80*/  MUFU.RCP R8, R8 ;  /* 0x0000000800087308 */ /* 0x000e220000001000 */
[----:B------:R1:W-:Y:S02]  /*af90*/  STL [R1+0x290], R0 ;  /* 0x0002900001007387 */ /* 0x0003e40000100800 */
[----:B-1----:R-:W-:Y:S01]  /*afa0*/  FMUL.FTZ R0, R11, UR16 ;  /* 0x000000100b007c20 */ /* 0x002fe20008410000 */
[----:B0-----:R-:W-:Y:S01]  /*afb0*/  FMUL.FTZ R10, R10, R8 ;  /* 0x000000080a0a7220 */ /* 0x001fe20000410000 */
[----:B------:R-:W-:-:S04]  /*afc0*/  FADD.FTZ R8, -R8, 1 ;  /* 0x3f80000008087421 */ /* 0x000fc80000010100 */
[----:B------:R-:W-:Y:S01]  /*afd0*/  FFMA.FTZ R8, R9, R8, 1 ;  /* 0x3f80000009087423 */ /* 0x000fe20000010008 */
[----:B------:R-:W-:-:S03]  /*afe0*/  FFMA.FTZ R9, R5, R0, R3 ;  /* 0x0000000005097223 */ /* 0x000fc60000010003 */
[----:B------:R-:W-:Y:S01]  /*aff0*/  FMUL.FTZ R28, R10, R8 ;  /* 0x000000080a1c7220 */ /* 0x000fe20000410000 */
[----:B------:R-:W-:-:S06]  /*b000*/  FMUL.FTZ R8, R9, -1.4426950216293334961 ;  /* 0xbfb8aa3b09087820 */ /* 0x000fcc0000410000 */
[----:B------:R-:W0:Y:S01]  /*b010*/  MUFU.EX2 R8, R8 ;  /* 0x0000000800087308 */ /* 0x000e220000000800 */
[----:B---3--:R-:W-:Y:S02]  /*b020*/  SHF.L.U32 R11, R17, 0x10, RZ ;  /* 0x00000010110b7819 */ /* 0x008fe400000006ff */
[----:B------:R-:W3:Y:S01]  /*b030*/  LDL.LU R17, [R1+0x278] ;  /* 0x0002780001117983 */ /* 0x000ee20000300800 */
[----:B0-----:R-:W-:Y:S01]  /*b040*/  FADD.FTZ R8, R8, 1 ;  /* 0x3f80000008087421 */ /* 0x001fe20000010000 */
[----:B----4-:R-:W-:Y:S02]  /*b050*/  SHF.L.U32 R10, R22, 0x10, RZ ;  /* 0x00000010160a7819 */ /* 0x010fe400000006ff */
[----:B------:R-:W4:Y:S03]  /*b060*/  LDL.LU R22, [R1+0x264] ;  /* 0x0002640001167983 */ /* 0x000f260000300800 */
[----:B------:R-:W0:Y:S01]  /*b070*/  MUFU.RCP R8, R8 ;  /* 0x0000000800087308 */ /* 0x000e220000001000 */
[----:B------:R-:W-:Y:S01]  /*b080*/  FADD.FTZ R11, R11, -UR28 ;  /* 0x8000001c0b0b7e21 */ /* 0x000fe20008010000 */
[----:B------:R1:W-:Y:S04]  /*b090*/  STL [R1+0x26c], R0 ;  /* 0x00026c0001007387 */ /* 0x0003e80000100800 */
[----:B------:R0:W-:Y:S01]  /*b0a0*/  STL [R1+0x15c], R6 ;  /* 0x00015c0601007387 */ /* 0x0001e20000100800 */
        /* <DEDUP_REMOVED lines=8> */
[----:B------:R-:W-:Y:S02]  /*b130*/  SHF.L.U32 R10, R20, 0x10, RZ ;  /* 0x00000010140a7819 */ /* 0x000fe400000006ff */
[----:B------:R-:W4:Y:S01]  /*b140*/  LDL.LU R20, [R1+0x298] ;  /* 0x0002980001147983 */ /* 0x000f220000300800 */
        /* <DEDUP_REMOVED lines=10> */
[----:B------:R0:W-:Y:S02]  /*b1f0*/  STL [R1+0x260], R0 ;  /* 0x0002600001007387 */ /* 0x0001e40000100800 */
[----:B------:R-:W-:Y:S02]  /*b200*/  FADD.FTZ R11, R11, -UR28 ;  /* 0x8000001c0b0b7e21 */ /* 0x000fe40008010000 */
[----:B------:R-:W2:Y:S02]  /*b210*/  LDL.LU R18, [R1+0x27c] ;  /* 0x00027c0001127983 */ /* 0x000ea40000300800 */
        /* <DEDUP_REMOVED lines=14> */
[----:B------:R-:W-:Y:S01]  /*b300*/  FFMA.FTZ R9, R4, R0, R2 ;  /* 0x0000000004097223 */ /* 0x000fe20000010002 */
[----:B---3--:R-:W-:Y:S02]  /*b310*/  SHF.L.U32 R10, R17, 0x10, RZ ;  /* 0x00000010110a7819 */ /* 0x008fe400000006ff */
[----:B------:R-:W3:Y:S01]  /*b320*/  LDL.LU R17, [R1+0x148] ;  /* 0x0001480001117983 */ /* 0x000ee20000300800 */
[----:B------:R-:W-:-:S06]  /*b330*/  FMUL.FTZ R8, R9, -1.4426950216293334961 ;  /* 0xbfb8aa3b09087820 */ /* 0x000fcc0000410000 */
[----:B------:R-:W0:Y:S01]  /*b340*/  MUFU.EX2 R8, R8 ;  /* 0x0000000800087308 */ /* 0x000e220000000800 */
[----:B----4-:R-:W-:Y:S02]  /*b350*/  SHF.L.U32 R11, R22, 0x10, RZ ;  /* 0x00000010160b7819 */ /* 0x010fe400000006ff */
        /* <DEDUP_REMOVED lines=8> */
[----:B------:R-:W-:Y:S02]  /*b3e0*/  SHF.L.U32 R10, R20, 0x10, RZ ;  /* 0x00000010140a7819 */ /* 0x000fe400000006ff */
[----:B------:R-:W4:Y:S01]  /*b3f0*/  LDL.LU R20, [R1+0x140] ;  /* 0x0001400001147983 */ /* 0x000f220000300800 */
[----:B------:R-:W-:-:S03]  /*b400*/  FADD.FTZ R11, R11, -UR28 ;  /* 0x8000001c0b0b7e21 */ /* 0x000fc60008010000 */
[----:B------:R0:W-:Y:S02]  /*b410*/  STL [R1+0x240], R0 ;  /* 0x0002400001007387 */ /* 0x0001e40000100800 */
[----:B0-----:R-:W-:-:S04]  /*b420*/  FMUL.FTZ R0, R11, UR16 ;  /* 0x000000100b007c20 */ /* 0x001fc80008410000 */
[----:B------:R-:W-:-:S04]  /*b430*/  FFMA.FTZ R9, R5, R0, R3 ;  /* 0x0000000005097223 */ /* 0x000fc80000010003 */
[----:B------:R-:W-:-:S06]  /*b440*/  FMUL.FTZ R8, R9, -1.4426950216293334961 ;  /* 0xbfb8aa3b09087820 */ /* 0x000fcc0000410000 */
[----:B------:R-:W0:Y:S01]  /*b450*/  MUFU.EX2 R8, R8 ;  /* 0x0000000800087308 */ /* 0x000e220000000800 */
[----:B--2---:R-:W-:Y:S02]  /*b460*/  SHF.L.U32 R11, R16, 0x10, RZ ;  /* 0x00000010100b7819 */ /* 0x004fe400000006ff */
[----:B------:R-:W2:Y:S01]  /*b470*/  LDL.LU R16, [R1+0x258] ;  /* 0x0002580001107983 */ /* 0x000ea20000300800 */
        /* <DEDUP_REMOVED lines=17> */
[----:B---3--:R-:W-:Y:S02]  /*b590*/  SHF.L.U32 R11, R17, 0x10, RZ ;  /* 0x00000010110b7819 */ /* 0x008fe400000006ff */
[----:B------:R-:W3:Y:S01]  /*b5a0*/  LDL.LU R17, [R1+0x270] ;  /* 0x0002700001117983 */ /* 0x000ee20000300800 */
[----:B0-----:R-:W-:Y:S01]  /*b5b0*/  FMUL.FTZ R10, R10, R8 ;  /* 0x000000080a0a7220 */ /* 0x001fe20000410000 */
[----:B------:R-:W-:Y:S01]  /*b5c0*/  FADD.FTZ R8, -R8, 1 ;  /* 0x3f80000008087421 */ /* 0x000fe20000010100 */
[----:B------:R-:W-:Y:S01]  /*b5d0*/  FADD.FTZ R11, R11, -UR28 ;  /* 0x8000001c0b0b7e21 */ /* 0x000fe20008010000 */
[----:B------:R0:W-:Y:S02]  /*b5e0*/  STL [R1+0x238], R0 ;  /* 0x0002380001007387 */ /* 0x0001e40000100800 */
[----:B------:R-:W-:Y:S02]  /*b5f0*/  FFMA.FTZ R8, R9, R8, 1 ;  /* 0x3f80000009087423 */ /* 0x000fe40000010008 */
[----:B------:R1:W-:Y:S01]  /*b600*/  STL [R1+0x16c], R6 ;  /* 0x00016c0601007387 */ /* 0x0003e20000100800 */
[----:B0-----:R-:W-:Y:S01]  /*b610*/  FMUL.FTZ R0, R11, UR16 ;  /* 0x000000100b007c20 */ /* 0x001fe20008410000 */
[----:B-1----:R-:W-:Y:S01]  /*b620*/  FMUL.FTZ R6, R10, R8 ;  /* 0x000000080a067220 */ /* 0x002fe20000410000 */
[----:B----4-:R-:W-:-:S02]  /*b630*/  SHF.L.U32 R10, R22, 0x10, RZ ;  /* 0x00000010160a7819 */ /* 0x010fc400000006ff */
[----:B------:R-:W-:Y:S01]  /*b640*/  FFMA.FTZ R9, R5, R0, R3 ;  /* 0x0000000005097223 */ /* 0x000fe20000010003 */
[----:B------:R-:W4:Y:S03]  /*b650*/  LDL.LU R22, [R1+0x248] ;  /* 0x0002480001167983 */ /* 0x000f260000300800 */
[----:B------:R-:W-:-:S06]  /*b660*/  FMUL.FTZ R8, R9, -1.4426950216293334961 ;  /* 0xbfb8aa3b09087820 */ /* 0x000fcc0000410000 */
[----:B------:R-:W0:Y:S02]  /*b670*/  MUFU.EX2 R8, R8 ;  /* 0x0000000800087308 */ /* 0x000e240000000800 */
[----:B0-----:R-:W-:-:S06]  /*b680*/  FADD.FTZ R8, R8, 1 ;  /* 0x3f80000008087421 */ /* 0x001fcc0000010000 */
[----:B------:R-:W0:Y:S01]  /*b690*/  MUFU.RCP R8, R8 ;  /* 0x0000000800087308 */ /* 0x000e220000001000 */
[----:B------:R-:W-:Y:S02]  /*b6a0*/  SHF.L.U32 R11, R20, 0x10, RZ ;  /* 0x00000010140b7819 */ /* 0x000fe400000006ff */
[----:B------:R-:W4:Y:S03]  /*b6b0*/  LDL.LU R20, [R1+0x24c] ;  /* 0x00024c0001147983 */ /* 0x000f260000300800 */
[----:B------:R-:W-:Y:S01]  /*b6c0*/  FADD.FTZ R11, R11, -UR28 ;  /* 0x8000001c0b0b7e21 */ /* 0x000fe20008010000 */
[----:B------:R1:W-:Y:S01]  /*b6d0*/  STL [R1+0x234], R0 ;  /* 0x0002340001007387 */ /* 0x0003e20000100800 */
[----:B0-----:R-:W-:Y:S01]  /*b6e0*/  FMUL.FTZ R10, R10, R8 ;  /* 0x000000080a0a7220 */ /* 0x001fe20000410000 */
[----:B------:R-:W-:Y:S01]  /*b6f0*/  FADD.FTZ R8, -R8, 1 ;  /* 0x3f80000008087421 */ /* 0x000fe20000010100 */
[----:B-1----:R-:W-:-:S03]  /*b700*/  FMUL.FTZ R0, R11, UR16 ;  /* 0x000000100b007c20 */ /* 0x002fc60008410000 */
[----:B------:R-:W-:Y:S01]  /*b710*/  FFMA.FTZ R8, R9, R8, 1 ;  /* 0x3f80000009087423 */ /* 0x000fe20000010008 */
[----:B------:R-:W-:Y:S01]  /*b720*/  FFMA.FTZ R9, R4, R0, R2 ;  /* 0x0000000004097223 */ /* 0x000fe20000010002 */
[----:B------:R0:W-:Y:S02]  /*b730*/  STL [R1+0x170], R6 ;  /* 0x0001700601007387 */ /* 0x0001e40000100800 */
[----:B0-----:R-:W-:Y:S01]  /*b740*/  FMUL.FTZ R6, R10, R8 ;  /* 0x000000080a067220 */ /* 0x001fe20000410000 */
[----:B------:R-:W-:-:S06]  /*b750*/  FMUL.FTZ R8, R9, -1.4426950216293334961 ;  /* 0xbfb8aa3b09087820 */ /* 0x000fcc0000410000 */
[----:B------:R-:W0:Y:S02]  /*b760*/  MUFU.EX2 R8, R8 ;  /* 0x0000000800087308 */ /* 0x000e240000000800 */
[----:B0-----:R-:W-:-:S04]  /*b770*/  FADD.FTZ R8, R8, 1 ;  /* 0x3f80000008087421 */ /* 0x001fc80000010000 */
[----:B------:R2:W0:Y:S02]  /*b780*/  MUFU.RCP R11, R8 ;  /* 0x00000008000b7308 */ /* 0x0004240000001000 */
[----:B--2---:R-:W-:Y:S02]  /*b790*/  SHF.L.U32 R8, R16, 0x10, RZ ;  /* 0x0000001010087819 */ /* 0x004fe400000006ff */
[----:B------:R-:W2:Y:S03]  /*b7a0*/  LDL.LU R16, [R1+0x250] ;  /* 0x0002500001107983 */ /* 0x000ea60000300800 */
[----:B0-----:R-:W-:Y:S01]  /*b7b0*/  FMUL.FTZ R8, R8, R11 ;  /* 0x0000000b08087220 */ /* 0x001fe20000410000 */
[----:B------:R-:W-:Y:S01]  /*b7c0*/  STL [R1+0x230], R0 ;  /* 0x0002300001007387 */ /* 0x000fe20000100800 */
[----:B------:R-:W-:-:S04]  /*b7d0*/  FADD.FTZ R11, -R11, 1 ;  /* 0x3f8000000b0b7421 */ /* 0x000fc80000010100 */
[----:B------:R-:W-:Y:S01]  /*b7e0*/  FFMA.FTZ R11, R9, R11, 1 ;  /* 0x3f800000090b7423 */ /* 0x000fe2000001000b */
[----:B------:R0:W-:Y:S01]  /*b7f0*/  STL [R1+0x174], R6 ;  /* 0x0001740601007387 */ /* 0x0001e20000100800 */
[----:B------:R-:W-:Y:S02]  /*b800*/  SHF.L.U32 R10, R18, 0x10, RZ ;  /* 0x00000010120a7819 */ /* 0x000fe400000006ff */
[----:B0-----:R-:W-:Y:S01]  /*b810*/  FMUL.FTZ R6, R8, R11 ;  /* 0x0000000b08067220 */ /* 0x001fe20000410000 */
[----:B------:R-:W2:Y:S02]  /*b820*/  LDL.LU R18, [R1+0x274] ;  /* 0x0002740001127983 */ /* 0x000ea40000300800 */
[----:B------:R-:W-:-:S04]  /*b830*/  FADD.FTZ R10, R10, -UR28 ;  /* 0x8000001c0a0a7e21 */ /* 0x000fc80008010000 */
[----:B------:R-:W-:-:S04]  /*b840*/  FMUL.FTZ R0, R10, UR16 ;  /* 0x000000100a007c20 */ /* 0x000fc80008410000 */
[----:B------:R-:W-:-:S04]  /*b850*/  FFMA.FTZ R9, R5, R0, R3 ;  /* 0x0000000005097223 */ /* 0x000fc80000010003 */
[----:B------:R-:W-:-:S06]  /*b860*/  FMUL.FTZ R8, R9, -1.4426950216293334961 ;  /* 0xbfb8aa3b09087820 */ /* 0x000fcc0000410000 */
[----:B------:R-:W0:Y:S02]  /*b870*/  MUFU.EX2 R8, R8 ;  /* 0x0000000800087308 */ /* 0x000e240000000800 */
[----:B0-----:R-:W-:-:S04]  /*b880*/  FADD.FTZ R8, R8, 1 ;  /* 0x3f80000008087421 */ /* 0x001fc80000010000 */
[----:B------:R3:W0:Y:S02]  /*b890*/  MUFU.RCP R11, R8 ;  /* 0x00000008000b7308 */ /* 0x0006240000001000 */
[----:B---3--:R-:W-:Y:S02]  /*b8a0*/  SHF.L.U32 R8, R17, 0x10, RZ ;  /* 0x0000001011087819 */ /* 0x008fe400000006ff */
[----:B------:R-:W3:Y:S03]  /*b8b0*/  LDL.LU R17, [R1+0x244] ;  /* 0x0002440001117983 */ /* 0x000ee60000300800 */
[----:B0-----:R-:W-:Y:S01]  /*b8c0*/  FMUL.FTZ R8, R8, R11 ;  /* 0x0000000b08087220 */ /* 0x001fe20000410000 */
[----:B------:R0:W-:Y:S01]  /*b8d0*/  STL [R1+0x228], R0 ;  /* 0x0002280001007387 */ /* 0x0001e20000100800 */
[----:B------:R-:W-:Y:S01]  /*b8e0*/  FADD.FTZ R11, -R11, 1 ;  /* 0x3f8000000b0b7421 */ /* 0x000fe20000010100 */
[----:B----4-:R-:W-:-:S02]  /*b8f0*/  SHF.L.U32 R10, R22, 0x10, RZ ;  /* 0x00000010160a7819 */ /* 0x010fc400000006ff */
[----:B------:R-:W4:Y:S03]  /*b900*/  LDL.LU R22, [R1+0x284] ;  /* 0x0002840001167983 */ /* 0x000f260000300800 */
[----:B------:R-:W-:Y:S01]  /*b910*/  FADD.FTZ R10, R10, -UR28 ;  /* 0x8000001c0a0a7e21 */ /* 0x000fe20008010000 */
[----:B------:R-:W-:-:S03]  /*b920*/  FFMA.FTZ R11, R9, R11, 1 ;  /* 0x3f800000090b7423 */ /* 0x000fc6000001000b */
[----:B0-----:R-:W-:Y:S01]  /*b930*/  FMUL.FTZ R0, R10, UR16 ;  /* 0x000000100a007c20 */ /* 0x001fe20008410000 */
[----:B------:R0:W-:Y:S03]  /*b940*/  STL [R1+0x1c4], R6 ;  /* 0x0001c40601007387 */ /* 0x0001e60000100800 */
[----:B------:R-:W-:Y:S01]  /*b950*/  FFMA.FTZ R9, R4, R0, R2 ;  /* 0x0000000004097223 */ /* 0x000fe20000010002 */
[----:B0-----:R-:W-:-:S03]  /*b960*/  FMUL.FTZ R6, R8, R11 ;  /* 0x0000000b08067220 */ /* 0x001fc60000410000 */
[----:B------:R-:W-:-:S06]  /*b970*/  FMUL.FTZ R8, R9, -1.4426950216293334961 ;  /* 0xbfb8aa3b09087820 */ /* 0x000fcc0000410000 */
[----:B------:R-:W0:Y:S02]  /*b980*/  MUFU.EX2 R8, R8 ;  /* 0x0000000800087308 */ /* 0x000e240000000800 */
[----:B0-----:R-:W-:-:S04]  /*b990*/  FADD.FTZ R8, R8, 1 ;  /* 0x3f80000008087421 */ /* 0x001fc80000010000 */
[----:B------:R0:W1:Y:S02]  /*b9a0*/  MUFU.RCP R11, R8 ;  /* 0x00000008000b7308 */ /* 0x0000640000001000 */
[----:B0-----:R-:W-:Y:S02]  /*b9b0*/  SHF.L.U32 R8, R20, 0x10, RZ ;  /* 0x0000001014087819 */ /* 0x001fe400000006ff */
[----:B------:R-:W4:Y:S01]  /*b9c0*/  LDL.LU R20, [R1+0x29c] ;  /* 0x00029c0001147983 */ /* 0x000f220000300800 */
[----:B--2---:R-:W-:-:S03]  /*b9d0*/  SHF.L.U32 R10, R16, 0x10, RZ ;  /* 0x00000010100a7819 */ /* 0x004fc600000006ff */
[----:B------:R-:W2:Y:S01]  /*b9e0*/  LDL.LU R16, [R1+0x2a0] ;  /* 0x0002a00001107983 */ /* 0x000ea20000300800 */
[----:B-1----:R-:W-:Y:S01]  /*b9f0*/  FMUL.FTZ R8, R8, R11 ;  /* 0x0000000b08087220 */ /* 0x002fe20000410000 */
[----:B------:R-:W-:Y:S02]  /*ba00*/  FADD.FTZ R10, R10, -UR28 ;  /* 0x8000001c0a0a7e21 */ /* 0x000fe40008010000 */
[----:B------:R0:W-:Y:S01]  /*ba10*/  STL [R1+0x220], R0 ;  /* 0x0002200001007387 */ /* 0x0001e20000100800 */
[----:B------:R-:W-:-:S04]  /*ba20*/  FADD.FTZ R11, -R11, 1 ;  /* 0x3f8000000b0b7421 */ /* 0x000fc80000010100 */
[----:B------:R-:W-:Y:S01]  /*ba30*/  FFMA.FTZ R11, R9, R11, 1 ;  /* 0x3f800000090b7423 */ /* 0x000fe2000001000b */
        /* <DEDUP_REMOVED lines=9> */
[----:B------:R-:W2:Y:S04]  /*bad0*/  LDL.LU R18, [R1+0x210] ;  /* 0x0002100001127983 */ /* 0x000ea80000300800 */
[----:B------:R-:W-:Y:S01]  /*bae0*/  STL [R1+0x21c], R0 ;  /* 0x00021c0001007387 */ /* 0x000fe20000100800 */
[----:B-1----:R-:W-:Y:S01]  /*baf0*/  FMUL.FTZ R8, R8, R11 ;  /* 0x0000000b08087220 */ /* 0x002fe20000410000 */
[----:B------:R-:W-:-:S02]  /*bb00*/  FADD.FTZ R11, -R11, 1 ;  /* 0x3f8000000b0b7421 */ /* 0x000fc40000010100 */
[----:B------:R0:W-:Y:S02]  /*bb10*/  STL [R1+0x1bc], R6 ;  /* 0x0001bc0601007387 */ /* 0x0001e40000100800 */
[----:B------:R-:W-:-:S04]  /*bb20*/  FFMA.FTZ R11, R9, R11, 1 ;  /* 0x3f800000090b7423 */ /* 0x000fc8000001000b */
[----:B0-----:R-:W-:Y:S01]  /*bb30*/  FMUL.FTZ R6, R8, R11 ;  /* 0x0000000b08067220 */ /* 0x001fe20000410000 */
[----:B---3--:R-:W-:Y:S02]  /*bb40*/  SHF.L.U32 R10, R17, 0x10, RZ ;  /* 0x00000010110a7819 */ /* 0x008fe400000006ff */
[----:B------:R-:W3:Y:S03]  /*bb50*/  LDL.LU R17, [R1+0x2a4] ;  /* 0x0002a40001117983 */ /* 0x000ee60000300800 */
[----:B------:R-:W-:-:S04]  /*bb60*/  FADD.FTZ R10, R10, -UR28 ;  /* 0x8000001c0a0a7e21 */ /* 0x000fc80008010000 */
[----:B------:R-:W-:-:S04]  /*bb70*/  FMUL.FTZ R0, R10, UR16 ;  /* 0x000000100a007c20 */ /* 0x000fc80008410000 */
[----:B------:R-:W-:-:S04]  /*bb80*/  FFMA.FTZ R9, R4, R0, R2 ;  /* 0x0000000004097223 */ /* 0x000fc80000010002 */
[----:B------:R-:W-:-:S06]  /*bb90*/  FMUL.FTZ R8, R9, -1.4426950216293334961 ;  /* 0xbfb8aa3b09087820 */ /* 0x000fcc0000410000 */
[----:B------:R-:W0:Y:S02]  /*bba0*/  MUFU.EX2 R8, R8 ;  /* 0x0000000800087308 */ /* 0x000e240000000800 */
[----:B0-----:R-:W-:-:S04]  /*bbb0*/  FADD.FTZ R8, R8, 1 ;  /* 0x3f80000008087421 */ /* 0x001fc80000010000 */
[----:B------:R4:W0:Y:S02]  /*bbc0*/  MUFU.RCP R11, R8 ;  /* 0x00000008000b7308 */ /* 0x0008240000001000 */
[----:B----4-:R-:W-:Y:S02]  /*bbd0*/  SHF.L.U32 R8, R22, 0x10, RZ ;  /* 0x0000001016087819 */ /* 0x010fe400000006ff */
[----:B------:R-:W4:Y:S04]  /*bbe0*/  LDL.LU R22, [R1+0x2e8] ;  /* 0x0002e80001167983 */ /* 0x000f280000300800 */
[----:B------:R1:W-:Y:S01]  /*bbf0*/  STL [R1+0x218], R0 ;  /* 0x0002180001007387 */ /* 0x0003e20000100800 */
[----:B0-----:R-:W-:Y:S01]  /*bc00*/  FMUL.FTZ R8, R8, R11 ;  /* 0x0000000b08087220 */ /* 0x001fe20000410000 */
[----:B------:R-:W-:Y:S01]  /*bc10*/  FADD.FTZ R11, -R11, 1 ;  /* 0x3f8000000b0b7421 */ /* 0x000fe20000010100 */
[----:B------:R-:W-:-:S02]  /*bc20*/  SHF.L.U32 R10, R20, 0x10, RZ ;  /* 0x00000010140a7819 */ /* 0x000fc400000006ff */
[----:B------:R-:W4:Y:S03]  /*bc30*/  LDL.LU R20, [R1+0x2ec] ;  /* 0x0002ec0001147983 */ /* 0x000f260000300800 */
[----:B------:R-:W-:Y:S01]  /*bc40*/  FADD.FTZ R10, R10, -UR28 ;  /* 0x8000001c0a0a7e21 */ /* 0x000fe20008010000 */
[----:B------:R-:W-:-:S03]  /*bc50*/  FFMA.FTZ R11, R9, R11, 1 ;  /* 0x3f800000090b7423 */ /* 0x000fc6000001000b */
[----:B-1----:R-:W-:Y:S01]  /*bc60*/  FMUL.FTZ R0, R10, UR16 ;  /* 0x000000100a007c20 */ /* 0x002fe20008410000 */
[----:B------:R0:W-:Y:S03]  /*bc70*/  STL [R1+0x1b4], R6 ;  /* 0x0001b40601007387 */ /* 0x0001e60000100800 */
[----:B------:R-:W-:Y:S01]  /*bc80*/  FFMA.FTZ R9, R5, R0, R3 ;  /* 0x0000000005097223 */ /* 0x000fe20000010003 */
[----:B0-----:R-:W-:-:S03]  /*bc90*/  FMUL.FTZ R6, R8, R11 ;  /* 0x0000000b08067220 */ /* 0x001fc60000410000 */
        /* <DEDUP_REMOVED lines=10> */
[----:B------:R0:W-:Y:S03]  /*bd40*/  STL [R1+0x1b0], R6 ;  /* 0x0001b00601007387 */ /* 0x0001e60000100800 */
[----:B0-----:R-:W-:Y:S01]  /*bd50*/  FMUL.FTZ R6, R8, R11 ;  /* 0x0000000b08067220 */ /* 0x001fe20000410000 */
[----:B------:R-:W-:Y:S02]  /*bd60*/  SHF.L.U32 R10, R18, 0x10, RZ ;  /* 0x00000010120a7819 */ /* 0x000fe400000006ff */
[----:B------:R-:W2:Y:S03]  /*bd70*/  LDL.LU R18, [R1+0x204] ;  /* 0x0002040001127983 */ /* 0x000ea60000300800 */
        /* <DEDUP_REMOVED lines=10> */
[----:B------:R-:W-:Y:S01]  /*be20*/  STL [R1+0x210], R0 ;  /* 0x0002100001007387 */ /* 0x000fe20000100800 */
[----:B------:R-:W-:-:S04]  /*be30*/  FADD.FTZ R11, -R11, 1 ;  /* 0x3f8000000b0b7421 */ /* 0x000fc80000010100 */
[----:B------:R-:W-:Y:S01]  /*be40*/  FFMA.FTZ R11, R9, R11, 1 ;  /* 0x3f800000090b7423 */ /* 0x000fe2000001000b */
[----:B------:R0:W-:Y:S03]  /*be50*/  STL [R1+0x1ac], R6 ;  /* 0x0001ac0601007387 */ /* 0x0001e60000100800 */
[----:B0-----:R-:W-:Y:S01]  /*be60*/  FMUL.FTZ R6, R8, R11 ;  /* 0x0000000b08067220 */ /* 0x001fe20000410000 */
[----:B----4-:R-:W-:Y:S02]  /*be70*/  SHF.L.U32 R10, R22, 0x10, RZ ;  /* 0x00000010160a7819 */ /* 0x010fe400000006ff */
[----:B------:R-:W4:Y:S03]  /*be80*/  LDL.LU R22, [R1+0x308] ;  /* 0x0003080001167983 */ /* 0x000f260000300800 */
[----:B------:R-:W-:-:S04]  /*be90*/  FADD.FTZ R10, R10, -UR28 ;  /* 0x8000001c0a0a7e21 */ /* 0x000fc80008010000 */
[----:B------:R-:W-:-:S04]  /*bea0*/  FMUL.FTZ R0, R10, UR16 ;  /* 0x000000100a007c20 */ /* 0x000fc80008410000 */
[----:B------:R-:W-:-:S04]  /*beb0*/  FFMA.FTZ R9, R5, R0, R3 ;  /* 0x0000000005097223 */ /* 0x000fc80000010003 */
        /* <DEDUP_REMOVED lines=37> */
[----:B------:R4:W0:Y:S01]  /*c110*/  MUFU.RCP R11, R8 ;  /* 0x00000008000b7308 */ /* 0x0008220000001000 */
[----:B------:R-:W-:Y:S01]  /*c120*/  STL [R1+0x204], R0 ;  /* 0x0002040001007387 */ /* 0x000fe20000100800 */
[----:B----4-:R-:W-:-:S03]  /*c130*/  SHF.L.U32 R8, R22, 0x10, RZ ;  /* 0x0000001016087819 */ /* 0x010fc600000006ff */
[----:B------:R-:W4:Y:S02]  /*c140*/  LDL.LU R22, [R1+0x1d8] ;  /* 0x0001d80001167983 */ /* 0x000f240000300800 */
[----:B0-----:R-:W-:Y:S01]  /*c150*/  FMUL.FTZ R8, R8, R11 ;  /* 0x0000000b08087220 */ /* 0x001fe20000410000 */
[----:B------:R-:W-:Y:S01]  /*c160*/  FADD.FTZ R11, -R11, 1 ;  /* 0x3f8000000b0b7421 */ /* 0x000fe20000010100 */
[----:B------:R0:W-:Y:S03]  /*c170*/  STL [R1+0x19c], R6 ;  /* 0x00019c0601007387 */ /* 0x0001e60000100800 */
[----:B------:R-:W-:-:S04]  /*c180*/  FFMA.FTZ R11, R9, R11, 1 ;  /* 0x3f800000090b7423 */ /* 0x000fc8000001000b */
[----:B0-----:R-:W-:Y:S01]  /*c190*/  FMUL.FTZ R6, R8, R11 ;  /* 0x0000000b08067220 */ /* 0x001fe20000410000 */
[----:B------:R-:W-:Y:S02]  /*c1a0*/  SHF.L.U32 R10, R20, 0x10, RZ ;  /* 0x00000010140a7819 */ /* 0x000fe400000006ff */
[----:B------:R-:W4:Y:S03]  /*c1b0*/  LDL.LU R20, [R1+0x1dc] ;  /* 0x0001dc0001147983 */ /* 0x000f260000300800 */
[----:B------:R-:W-:-:S04]  /*c1c0*/  FADD.FTZ R10, R10, -UR28 ;  /* 0x8000001c0a0a7e21 */ /* 0x000fc80008010000 */
[----:B------:R-:W-:-:S04]  /*c1d0*/  FMUL.FTZ R0, R10, UR16 ;  /* 0x000000100a007c20 */ /* 0x000fc80008410000 */
[----:B------:R-:W-:-:S04]  /*c1e0*/  FFMA.FTZ R9, R4, R0, R2 ;  /* 0x0000000004097223 */ /* 0x000fc80000010002 */
        /* <DEDUP_REMOVED lines=22> */
[----:B------:R-:W3:Y:S04]  /*c350*/  LDL.LU R17, [R1+0x1c8] ;  /* 0x0001c80001117983 */ /* 0x000ee80000300800 */
[----:B------:R1:W-:Y:S01]  /*c360*/  STL [R1+0x1fc], R0 ;  /* 0x0001fc0001007387 */ /* 0x0003e20000100800 */
[----:B----4-:R-:W-:-:S03]  /*c370*/  SHF.L.U32 R10, R22, 0x10, RZ ;  /* 0x00000010160a7819 */ /* 0x010fc600000006ff */
[----:B------:R-:W4:Y:S02]  /*c380*/  LDL.LU R22, [R1+0x1e0] ;  /* 0x0001e00001167983 */ /* 0x000f240000300800 */
[----:B------:R-:W-:-:S04]  /*c390*/  FADD.FTZ R10, R10, -UR28 ;  /* 0x8000001c0a0a7e21 */ /* 0x000fc80008010000 */
[----:B-1----:R-:W-:Y:S01]  /*c3a0*/  FMUL.FTZ R0, R10, UR16 ;  /* 0x000000100a007c20 */ /* 0x002fe20008410000 */
[----:B0-----:R-:W-:Y:S01]  /*c3b0*/  FMUL.FTZ R8, R8, R11 ;  /* 0x0000000b08087220 */ /* 0x001fe20000410000 */
[----:B------:R-:W-:Y:S01]  /*c3c0*/  FADD.FTZ R11, -R11, 1 ;  /* 0x3f8000000b0b7421 */ /* 0x000fe20000010100 */
[----:B------:R0:W-:Y:S03]  /*c3d0*/  STL [R1+0x194], R6 ;  /* 0x0001940601007387 */ /* 0x0001e60000100800 */
[----:B------:R-:W-:Y:S01]  /*c3e0*/  FFMA.FTZ R11, R9, R11, 1 ;  /* 0x3f800000090b7423 */ /* 0x000fe2000001000b */
[----:B--2---:R-:W-:Y:S02]  /*c3f0*/  SHF.L.U32 R10, R16, 0x10, RZ ;  /* 0x00000010100a7819 */ /* 0x004fe400000006ff */
[----:B------:R-:W2:Y:S01]  /*c400*/  LDL.LU R16, [R1+0x334] ;  /* 0x0003340001107983 */ /* 0x000ea20000300800 */
[----:B------:R-:W-:Y:S01]  /*c410*/  FFMA.FTZ R9, R4, R0, R2 ;  /* 0x0000000004097223 */ /* 0x000fe20000010002 */
[----:B0-----:R-:W-:-:S03]  /*c420*/  FMUL.FTZ R6, R8, R11 ;  /* 0x0000000b08067220 */ /* 0x001fc60000410000 */
[----:B------:R-:W-:-:S06]  /*c430*/  FMUL.FTZ R8, R9, -1.4426950216293334961 ;  /* 0xbfb8aa3b09087820 */ /* 0x000fcc0000410000 */
[----:B------:R-:W0:Y:S02]  /*c440*/  MUFU.EX2 R8, R8 ;  /* 0x0000000800087308 */ /* 0x000e240000000800 */
[----:B0-----:R-:W-:-:S04]  /*c450*/  FADD.FTZ R8, R8, 1 ;  /* 0x3f80000008087421 */ /* 0x001fc80000010000 */
[----:B------:R0:W1:Y:S01]  /*c460*/  MUFU.RCP R11, R8 ;  /* 0x00000008000b7308 */ /* 0x0000620000001000 */
[----:B------:R-:W-:Y:S01]  /*c470*/  FADD.FTZ R10, R10, -UR28 ;  /* 0x8000001c0a0a7e21 */ /* 0x000fe20008010000 */
[----:B------:R0:W-:Y:S02]  /*c480*/  STL [R1+0x1f8], R0 ;  /* 0x0001f80001007387 */ /* 0x0001e40000100800 */
[----:B0-----:R-:W-:Y:S02]  /*c490*/  SHF.L.U32 R8, R20, 0x10, RZ ;  /* 0x0000001014087819 */ /* 0x001fe400000006ff */
[----:B------:R0:W-:Y:S01]  /*c4a0*/  STL [R1+0x18c], R6 ;  /* 0x00018c0601007387 */ /* 0x0001e20000100800 */
[----:B------:R-:W-:-:S03]  /*c4b0*/  FMUL.FTZ R0, R10, UR16 ;  /* 0x000000100a007c20 */ /* 0x000fc60008410000 */
[----:B------:R-:W2:Y:S01]  /*c4c0*/  LDL.LU R20, [R1+0x1b8] ;  /* 0x0001b80001147983 */ /* 0x000ea20000300800 */
[----:B-1----:R-:W-:Y:S01]  /*c4d0*/  FMUL.FTZ R8, R8, R11 ;  /* 0x0000000b08087220 */ /* 0x002fe20000410000 */
[----:B------:R-:W-:-:S04]  /*c4e0*/  FADD.FTZ R11, -R11, 1 ;  /* 0x3f8000000b0b7421 */ /* 0x000fc80000010100 */
[----:B------:R-:W-:Y:S01]  /*c4f0*/  FFMA.FTZ R11, R9, R11, 1 ;  /* 0x3f800000090b7423 */ /* 0x000fe2000001000b */
[----:B------:R-:W-:-:S03]  /*c500*/  FFMA.FTZ R9, R5, R0, R3 ;  /* 0x0000000005097223 */ /* 0x000fc60000010003 */
[----:B0-----:R-:W-:Y:S01]  /*c510*/  FMUL.FTZ R6, R8, R11 ;  /* 0x0000000b08067220 */ /* 0x001fe20000410000 */
[----:B------:R-:W-:-:S06]  /*c520*/  FMUL.FTZ R8, R9, -1.4426950216293334961 ;  /* 0xbfb8aa3b09087820 */ /* 0x000fcc0000410000 */
[----:B------:R-:W0:Y:S02]  /*c530*/  MUFU.EX2 R8, R8 ;  /* 0x0000000800087308 */ /* 0x000e240000000800 */
[----:B0-----:R-:W-:-:S04]  /*c540*/  FADD.FTZ R8, R8, 1 ;  /* 0x3f80000008087421 */ /* 0x001fc80000010000 */
[----:B------:R0:W1:Y:S01]  /*c550*/  MUFU.RCP R11, R8 ;  /* 0x00000008000b7308 */ /* 0x0000620000001000 */
[----:B------:R3:W-:Y:S01]  /*c560*/  STL [R1+0x1f4], R0 ;  /* 0x0001f40001007387 */ /* 0x0007e20000100800 */
[----:B0-----:R-:W-:-:S03]  /*c570*/  SHF.L.U32 R8, R18, 0x10, RZ ;  /* 0x0000001012087819 */ /* 0x001fc600000006ff */
[----:B------:R0:W-:Y:S04]  /*c580*/  STL [R1+0x188], R6 ;  /* 0x0001880601007387 */ /* 0x0001e80000100800 */
[----:B------:R-:W2:Y:S01]  /*c590*/  LDL.LU R18, [R1+0x1d4] ;  /* 0x0001d40001127983 */ /* 0x000ea20000300800 */
[----:B-1----:R-:W-:Y:S01]  /*c5a0*/  FMUL.FTZ R8, R8, R11 ;  /* 0x0000000b08087220 */ /* 0x002fe20000410000 */
[----:B------:R-:W-:Y:S01]  /*c5b0*/  FADD.FTZ R11, -R11, 1 ;  /* 0x3f8000000b0b7421 */ /* 0x000fe20000010100 */
[----:B---3--:R-:W-:Y:S02]  /*c5c0*/  SHF.L.U32 R10, R17, 0x10, RZ ;  /* 0x00000010110a7819 */ /* 0x008fe400000006ff */
[----:B------:R-:W3:Y:S03]  /*c5d0*/  LDL.LU R17, [R1+0x1d0] ;  /* 0x0001d00001117983 */ /* 0x000ee60000300800 */
[----:B------:R-:W-:Y:S01]  /*c5e0*/  FADD.FTZ R10, R10, -UR28 ;  /* 0x8000001c0a0a7e21 */ /* 0x000fe20008010000 */
[----:B------:R-:W-:-:S03]  /*c5f0*/  FFMA.FTZ R11, R9, R11, 1 ;  /* 0x3f800000090b7423 */ /* 0x000fc6000001000b */
[----:B------:R-:W-:Y:S01]  /*c600*/  FMUL.FTZ R0, R10, UR16 ;  /* 0x000000100a007c20 */ /* 0x000fe20008410000 */
[----:B0-----:R-:W-:-:S03]  /*c610*/  FMUL.FTZ R6, R8, R11 ;  /* 0x0000000b08067220 */ /* 0x001fc60000410000 */
[----:B------:R-:W-:-:S04]  /*c620*/  FFMA.FTZ R9, R4, R0, R2 ;  /* 0x0000000004097223 */ /* 0x000fc80000010002 */
[----:B------:R-:W-:-:S06]  /*c630*/  FMUL.FTZ R8, R9, -1.4426950216293334961 ;  /* 0xbfb8aa3b09087820 */ /* 0x000fcc0000410000 */
[----:B------:R-:W0:Y:S02]  /*c640*/  MUFU.EX2 R8, R8 ;  /* 0x0000000800087308 */ /* 0x000e240000000800 */
[----:B0-----:R-:W-:-:S04]  /*c650*/  FADD.FTZ R8, R8, 1 ;  /* 0x3f80000008087421 */ /* 0x001fc80000010000 */
[----:B------:R0:W1:Y:S01]  /*c660*/  MUFU.RCP R11, R8 ;  /* 0x00000008000b7308 */ /* 0x0000620000001000 */
[----:B------:R1:W-:Y:S01]  /*c670*/  STL [R1+0x1f0], R0 ;  /* 0x0001f00001007387 */ /* 0x0003e20000100800 */
[----:B----4-:R-:W-:Y:S02]  /*c680*/  SHF.L.U32 R10, R22, 0x10, RZ ;  /* 0x00000010160a7819 */ /* 0x010fe400000006ff */
[----:B0-----:R-:W-:Y:S01]  /*c690*/  SHF.L.U32 R8, R23, 0x10, RZ ;  /* 0x0000001017087819 */ /* 0x001fe200000006ff */
[----:B------:R0:W-:Y:S02]  /*c6a0*/  STL [R1+0x184], R6 ;  /* 0x0001840601007387 */ /* 0x0001e40000100800 */
[----:B------:R-:W-:Y:S02]  /*c6b0*/  FADD.FTZ R10, R10, -UR28 ;  /* 0x8000001c0a0a7e21 */ /* 0x000fe40008010000 */
[----:B------:R-:W4:Y:S01]  /*c6c0*/  LDL.LU R22, [R1+0x34c] ;  /* 0x00034c0001167983 */ /* 0x000f220000300800 */
[----:B-1----:R-:W-:Y:S01]  /*c6d0*/  FMUL.FTZ R8, R8, R11 ;  /* 0x0000000b08087220 */ /* 0x002fe20000410000 */
[----:B------:R-:W-:Y:S01]  /*c6e0*/  FADD.FTZ R11, -R11, 1 ;  /* 0x3f8000000b0b7421 */ /* 0x000fe20000010100 */
[----:B------:R-:W-:-:S03]  /*c6f0*/  FMUL.FTZ R0, R10, UR16 ;  /* 0x000000100a007c20 */ /* 0x000fc60008410000 */
[----:B------:R-:W-:Y:S01]  /*c700*/  FFMA.FTZ R11, R9, R11, 1 ;  /* 0x3f800000090b7423 */ /* 0x000fe2000001000b */
[----:B------:R-:W-:-:S03]  /*c710*/  FFMA.FTZ R9, R5, R0, R3 ;  /* 0x0000000005097223 */ /* 0x000fc60000010003 */
        /* <DEDUP_REMOVED lines=8> */
[----:B------:R-:W-:Y:S01]  /*c7a0*/  FADD.FTZ R11, -R11, 1 ;  /* 0x3f8000000b0b7421 */ /* 0x000fe20000010100 */
[----:B------:R-:W-:Y:S03]  /*c7b0*/  STL [R1+0x1ec], R0 ;  /* 0x0001ec0001007387 */ /* 0x000fe60000100800 */
[----:B------:R-:W-:Y:S01]  /*c7c0*/  FFMA.FTZ R11, R9, R11, 1 ;  /* 0x3f800000090b7423 */ /* 0x000fe2000001000b */
[----:B------:R0:W-:Y:S03]  /*c7d0*/  STL [R1+0x17c], R6 ;  /* 0x00017c0601007387 */ /* 0x0001e60000100800 */
[----:B0-----:R-:W-:Y:S01]  /*c7e0*/  FMUL.FTZ R6, R8, R11 ;  /* 0x0000000b08067220 */ /* 0x001fe20000410000 */
[----:B------:R-:W-:-:S02]  /*c7f0*/  SHF.L.U32 R10, R20, 0x10, RZ ;  /* 0x00000010140a7819 */ /* 0x000fc400000006ff */
[----:B------:R-:W4:Y:S03]  /*c800*/  LDL.LU R20, [R1+0x348] ;  /* 0x0003480001147983 */ /* 0x000f260000300800 */
[----:B------:R-:W-:-:S04]  /*c810*/  FADD.FTZ R10, R10, -UR28 ;  /* 0x8000001c0a0a7e21 */ /* 0x000fc80008010000 */
[----:B------:R-:W-:-:S04]  /*c820*/  FMUL.FTZ R0, R10, UR16 ;  /* 0x000000100a007c20 */ /* 0x000fc80008410000 */
[----:B------:R-:W-:-:S04]  /*c830*/  FFMA.FTZ R8, R4, R0, R2 ;  /* 0x0000000004087223 */ /* 0x000fc80000010002 */
[----:B------:R-:W-:-:S06]  /*c840*/  FMUL.FTZ R9, R8, -1.4426950216293334961 ;  /* 0xbfb8aa3b08097820 */ /* 0x000fcc0000410000 */
[----:B------:R-:W0:Y:S01]  /*c850*/  MUFU.EX2 R9, R9 ;  /* 0x0000000900097308 */ /* 0x000e220000000800 */
[----:B---3--:R-:W-:Y:S02]  /*c860*/  SHF.L.U32 R23, R17, 0x10, RZ ;  /* 0x0000001011177819 */ /* 0x008fe400000006ff */
[----:B------:R-:W3:Y:S01]  /*c870*/  LDL.LU R17, [R1+0x344] ;  /* 0x0003440001117983 */ /* 0x000ee20000300800 */
[----:B0-----:R-:W-:-:S04]  /*c880*/  FADD.FTZ R9, R9, 1 ;  /* 0x3f80000009097421 */ /* 0x001fc80000010000 */
[----:B------:R0:W1:Y:S01]  /*c890*/  MUFU.RCP R10, R9 ;  /* 0x00000009000a7308 */ /* 0x0000620000001000 */
[----:B------:R1:W-:Y:S01]  /*c8a0*/  STL [R1+0x1e8], R0 ;  /* 0x0001e80001007387 */ /* 0x0003e20000100800 */
[----:B0-----:R-:W-:-:S03]  /*c8b0*/  SHF.L.U32 R9, R18, 0x10, RZ ;  /* 0x0000001012097819 */ /* 0x001fc600000006ff */
[----:B------:R-:W3:Y:S02]  /*c8c0*/  LDL.LU R18, [R1+0x35c] ;  /* 0x00035c0001127983 */ /* 0x000ee40000300800 */
[----:B------:R-:W-:Y:S01]  /*c8d0*/  FADD.FTZ R9, R9, -UR28 ;  /* 0x8000001c09097e21 */ /* 0x000fe20008010000 */
[----:B-1----:R-:W-:Y:S01]  /*c8e0*/  FMUL.FTZ R23, R23, R10 ;  /* 0x0000000a17177220 */ /* 0x002fe20000410000 */
[----:B------:R-:W-:Y:S02]  /*c8f0*/  FADD.FTZ R10, -R10, 1 ;  /* 0x3f8000000a0a7421 */ /* 0x000fe40000010100 */
[----:B------:R-:W-:Y:S02]  /*c900*/  FMUL.FTZ R0, R9, UR16 ;  /* 0x0000001009007c20 */ /* 0x000fe40008410000 */
[----:B------:R-:W-:Y:S02]  /*c910*/  FFMA.FTZ R10, R8, R10, 1 ;  /* 0x3f800000080a7423 */ /* 0x000fe4000001000a */
[----:B------:R-:W-:-:S04]  /*c920*/  FFMA.FTZ R8, R5, R0, R3 ;  /* 0x0000000005087223 */ /* 0x000fc80000010003 */
[----:B------:R-:W-:-:S06]  /*c930*/  FMUL.FTZ R9, R8, -1.4426950216293334961 ;  /* 0xbfb8aa3b08097820 */ /* 0x000fcc0000410000 */
[----:B------:R-:W0:Y:S01]  /*c940*/  MUFU.EX2 R9, R9 ;  /* 0x0000000900097308 */ /* 0x000e220000000800 */
[----:B------:R-:W-:Y:S01]  /*c950*/  FMUL.FTZ R23, R23, R10 ;  /* 0x0000000a17177220 */ /* 0x000fe20000410000 */
[----:B0-----:R-:W-:-:S04]  /*c960*/  FADD.FTZ R9, R9, 1 ;  /* 0x3f80000009097421 */ /* 0x001fc80000010000 */
[----:B------:R2:W0:Y:S02]  /*c970*/  MUFU.RCP R10, R9 ;  /* 0x00000009000a7308 */ /* 0x0004240000001000 */
[----:B--2---:R-:W-:Y:S02]  /*c980*/  SHF.L.U32 R9, R16, 0x10, RZ ;  /* 0x0000001010097819 */ /* 0x004fe400000006ff */
[----:B------:R-:W2:Y:S01]  /*c990*/  LDL.LU R16, [R1+0x114] ;  /* 0x0001140001107983 */ /* 0x000ea20000300800 */
[----:B----4-:R-:W-:Y:S02]  /*c9a0*/  SHF.L.U32 R15, R22, 0x10, RZ ;  /* 0x00000010160f7819 */ /* 0x010fe400000006ff */
[----:B------:R-:W-:Y:S01]  /*c9b0*/  FADD.FTZ R9, R9, -UR28 ;  /* 0x8000001c09097e21 */ /* 0x000fe20008010000 */
[----:B------:R1:W-:Y:S02]  /*c9c0*/  STL [R1+0x1e0], R0 ;  /* 0x0001e00001007387 */ /* 0x0003e40000100800 */
[----:B0-----:R-:W-:Y:S01]  /*c9d0*/  FMUL.FTZ R15, R15, R10 ;  /* 0x0000000a0f0f7220 */ /* 0x001fe20000410000 */
[----:B------:R-:W-:-:S04]  /*c9e0*/  FADD.FTZ R10, -R10, 1 ;  /* 0x3f8000000a0a7421 */ /* 0x000fc80000010100 */
[----:B------:R-:W-:Y:S01]  /*c9f0*/  FFMA.FTZ R10, R8, R10, 1 ;  /* 0x3f800000080a7423 */ /* 0x000fe2000001000a */
[----:B-1----:R-:W-:-:S04]  /*ca00*/  FMUL.FTZ R0, R9, UR16 ;  /* 0x0000001009007c20 */ /* 0x002fc80008410000 */
[----:B------:R-:W-:-:S04]  /*ca10*/  FFMA.FTZ R8, R4, R0, R2 ;  /* 0x0000000004087223 */ /* 0x000fc80000010002 */
[----:B------:R-:W-:-:S06]  /*ca20*/  FMUL.FTZ R9, R8, -1.4426950216293334961 ;  /* 0xbfb8aa3b08097820 */ /* 0x000fcc0000410000 */
[----:B------:R-:W0:Y:S01]  /*ca30*/  MUFU.EX2 R9, R9 ;  /* 0x0000000900097308 */ /* 0x000e220000000800 */
[----:B---3--:R-:W-:Y:S02]  /*ca40*/  SHF.L.U32 R22, R17, 0x10, RZ ;  /* 0x0000001011167819 */ /* 0x008fe400000006ff */
[----:B------:R-:W3:Y:S01]  /*ca50*/  LDL.LU R17, [R1+0x124] ;  /* 0x0001240001117983 */ /* 0x000ee20000300800 */
[----:B0-----:R-:W-:Y:S01]  /*ca60*/  FADD.FTZ R9, R9, 1 ;  /* 0x3f80000009097421 */ /* 0x001fe20000010000 */
[----:B------:R-:W-:-:S03]  /*ca70*/  FMUL.FTZ R15, R15, R10 ;  /* 0x0000000a0f0f7220 */ /* 0x000fc60000410000 */
[----:B------:R0:W1:Y:S02]  /*ca80*/  MUFU.RCP R10, R9 ;  /* 0x00000009000a7308 */ /* 0x0000640000001000 */
[----:B0-----:R-:W-:Y:S02]  /*ca90*/  SHF.L.U32 R9, R20, 0x10, RZ ;  /* 0x0000001014097819 */ /* 0x001fe400000006ff */
[----:B------:R-:W4:Y:S03]  /*caa0*/  LDL.LU R20, [R1+0x128] ;  /* 0x0001280001147983 */ /* 0x000f260000300800 */
[----:B------:R-:W-:Y:S01]  /*cab0*/  FADD.FTZ R9, R9, -UR28 ;  /* 0x8000001c09097e21 */ /* 0x000fe20008010000 */
[----:B------:R0:W-:Y:S01]  /*cac0*/  STL [R1+0x1dc], R0 ;  /* 0x0001dc0001007387 */ /* 0x0001e20000100800 */
[----:B-1----:R-:W-:Y:S01]  /*cad0*/  FMUL.FTZ R22, R22, R10 ;  /* 0x0000000a16167220 */ /* 0x002fe20000410000 */
[----:B------:R-:W-:Y:S01]  /*cae0*/  FADD.FTZ R10, -R10, 1 ;  /* 0x3f8000000a0a7421 */ /* 0x000fe20000010100 */
[----:B0-----:R-:W-:-:S03]  /*caf0*/  FMUL.FTZ R0, R9, UR16 ;  /* 0x0000001009007c20 */ /* 0x001fc60008410000 */
[----:B------:R-:W-:Y:S01]  /*cb00*/  FFMA.FTZ R10, R8, R10, 1 ;  /* 0x3f800000080a7423 */ /* 0x000fe2000001000a */
[----:B------:R-:W-:-:S04]  /*cb10*/  FFMA.FTZ R8, R5, R0, R3 ;  /* 0x0000000005087223 */ /* 0x000fc80000010003 */
[----:B------:R-:W-:-:S06]  /*cb20*/  FMUL.FTZ R9, R8, -1.4426950216293334961 ;  /* 0xbfb8aa3b08097820 */ /* 0x000fcc0000410000 */
[----:B------:R-:W0:Y:S01]  /*cb30*/  MUFU.EX2 R9, R9 ;  /* 0x0000000900097308 */ /* 0x000e220000000800 */
[----:B--2---:R-:W-:Y:S02]  /*cb40*/  SHF.L.U32 R21, R16, 0x10, RZ ;  /* 0x0000001010157819 */ /* 0x004fe400000006ff */
[----:B------:R-:W2:Y:S01]  /*cb50*/  LDL.LU R16, [R1+0x350] ;  /* 0x0003500001107983 */ /* 0x000ea20000300800 */
[----:B0-----:R-:W-:Y:S01]  /*cb60*/  FADD.FTZ R9, R9, 1 ;  /* 0x3f80000009097421 */ /* 0x001fe20000010000 */
[----:B------:R-:W-:-:S03]  /*cb70*/  FMUL.FTZ R22, R22, R10 ;  /* 0x0000000a16167220 */ /* 0x000fc60000410000 */
[----:B------:R0:W1:Y:S01]  /*cb80*/  MUFU.RCP R10, R9 ;  /* 0x00000009000a7308 */ /* 0x0000620000001000 */
[----:B------:R0:W-:Y:S01]  /*cb90*/  STL [R1+0x120], R7 ;  /* 0x0001200701007387 */ /* 0x0001e20000100800 */
[----:B------:R-:W-:Y:S02]  /*cba0*/  SHF.L.U32 R18, R18, 0x10, RZ ;  /* 0x0000001012127819 */ /* 0x000fe400000006ff */
[----:B0-----:R-:W-:Y:S01]  /*cbb0*/  SHF.L.U32 R9, R36, 0x10, RZ ;  /* 0x0000001024097819 */ /* 0x001fe200000006ff */
[----:B------:R-:W2:Y:S04]  /*cbc0*/  LDL.LU R7, [R1+0x354] ;  /* 0x0003540001077983 */ /* 0x000ea80000300800 */
        /* <DEDUP_REMOVED lines=9> */
[----:B------:R-:W-:Y:S01]  /*cc60*/  FMUL.FTZ R18, R18, R10 ;  /* 0x0000000a12127220 */ /* 0x000fe20000410000 */
[----:B0-----:R-:W-:-:S04]  /*cc70*/  FADD.FTZ R9, R9, 1 ;  /* 0x3f80000009097421 */ /* 0x001fc80000010000 */
[----:B------:R3:W0:Y:S01]  /*cc80*/  MUFU.RCP R10, R9 ;  /* 0x00000009000a7308 */ /* 0x0006220000001000 */
[----:B------:R1:W-:Y:S04]  /*cc90*/  STL [R1+0x3c8], R25 ;  /* 0x0003c81901007387 */ /* 0x0003e80000100800 */
[----:B-1----:R-:W2:Y:S01]  /*cca0*/  LDL.LU R25, [R1+0x360] ;  /* 0x0003600001197983 */ /* 0x002ea20000300800 */
[----:B---3--:R-:W-:-:S03]  /*ccb0*/  SHF.L.U32 R9, R17, 0x10, RZ ;  /* 0x0000001011097819 */ /* 0x008fc600000006ff */
[----:B------:R-:W3:Y:S04]  /*ccc0*/  LDL.LU R17, [R1+0x364] ;  /* 0x0003640001117983 */ /* 0x000ee80000300800 */
[----:B------:R1:W-:Y:S01]  /*ccd0*/  STL [R1+0x3c4], R24 ;  /* 0x0003c41801007387 */ /* 0x0003e20000100800 */
[----:B----4-:R-:W-:-:S03]  /*cce0*/  SHF.L.U32 R13, R20, 0x10, RZ ;  /* 0x00000010140d7819 */ /* 0x010fc600000006ff */
[----:B-1----:R-:W4:Y:S01]  /*ccf0*/  LDL.LU R24, [R1+0x368] ;  /* 0x0003680001187983 */ /* 0x002f220000300800 */
[----:B------:R-:W-:Y:S01]  /*cd00*/  FADD.FTZ R9, R9, -UR28 ;  /* 0x8000001c09097e21 */ /* 0x000fe20008010000 */
[----:B0-----:R-:W-:Y:S01]  /*cd10*/  FMUL.FTZ R21, R21, R10 ;  /* 0x0000000a15157220 */ /* 0x001fe20000410000 */
[----:B------:R-:W-:Y:S01]  /*cd20*/  FADD.FTZ R10, -R10, 1 ;  /* 0x3f8000000a0a7421 */ /* 0x000fe20000010100 */
[----:B------:R0:W-:Y:S03]  /*cd30*/  STL [R1+0x1d4], R0 ;  /* 0x0001d40001007387 */ /* 0x0001e60000100800 */
[----:B------:R-:W-:Y:S01]  /*cd40*/  FFMA.FTZ R10, R8, R10, 1 ;  /* 0x3f800000080a7423 */ /* 0x000fe2000001000a */
[----:B0-----:R-:W-:-:S04]  /*cd50*/  FMUL.FTZ R0, R9, UR16 ;  /* 0x0000001009007c20 */ /* 0x001fc80008410000 */
[----:B------:R-:W-:-:S04]  /*cd60*/  FFMA.FTZ R8, R5, R0, R3 ;  /* 0x0000000005087223 */ /* 0x000fc80000010003 */
[----:B------:R-:W-:-:S06]  /*cd70*/  FMUL.FTZ R9, R8, -1.4426950216293334961 ;  /* 0xbfb8aa3b08097820 */ /* 0x000fcc0000410000 */
[----:B------:R-:W0:Y:S01]  /*cd80*/  MUFU.EX2 R9, R9 ;  /* 0x0000000900097308 */ /* 0x000e220000000800 */
[----:B------:R-:W-:Y:S01]  /*cd90*/  FMUL.FTZ R21, R21, R10 ;  /* 0x0000000a15157220 */ /* 0x000fe20000410000 */
[----:B0-----:R-:W-:-:S04]  /*cda0*/  FADD.FTZ R9, R9, 1 ;  /* 0x3f80000009097421 */ /* 0x001fc80000010000 */
[----:B------:R0:W1:Y:S01]  /*cdb0*/  MUFU.RCP R10, R9 ;  /* 0x00000009000a7308 */ /* 0x0000620000001000 */
[----:B------:R1:W-:Y:S01]  /*cdc0*/  STL [R1+0x1d0], R0 ;  /* 0x0001d00001007387 */ /* 0x0003e20000100800 */
[----:B0-----:R-:W-:Y:S02]  /*cdd0*/  SHF.L.U32 R9, R19, 0x10, RZ ;  /* 0x0000001013097819 */ /* 0x001fe400000006ff */
[----:B--2---:R-:W-:Y:S02]  /*cde0*/  SHF.L.U32 R20, R16, 0x10, RZ ;  /* 0x0000001010147819 */ /* 0x004fe400000006ff */
[----:B------:R-:W2:Y:S01]  /*cdf0*/  LDL.LU R16, [R1+0x36c] ;  /* 0x00036c0001107983 */ /* 0x000ea20000300800 */
[----:B------:R-:W-:Y:S01]  /*ce00*/  FADD.FTZ R9, R9, -UR28 ;  /* 0x8000001c09097e21 */ /* 0x000fe20008010000 */
[----:B-1----:R-:W-:Y:S01]  /*ce10*/  FMUL.FTZ R13, R13, R10 ;  /* 0x0000000a0d0d7220 */ /* 0x002fe20000410000 */
[----:B------:R-:W-:Y:S02]  /*ce20*/  FADD.FTZ R10, -R10, 1 ;  /* 0x3f8000000a0a7421 */ /* 0x000fe40000010100 */
[----:B------:R-:W-:-:S02]  /*ce30*/  FMUL.FTZ R0, R9, UR16 ;  /* 0x0000001009007c20 */ /* 0x000fc40008410000 */
[----:B------:R-:W-:Y:S02]  /*ce40*/  FFMA.FTZ R10, R8, R10, 1 ;  /* 0x3f800000080a7423 */ /* 0x000fe4000001000a */
[----:B------:R-:W-:-:S04]  /*ce50*/  FFMA.FTZ R8, R4, R0, R2 ;  /* 0x0000000004087223 */ /* 0x000fc80000010002 */
[----:B------:R-:W-:-:S06]  /*ce60*/  FMUL.FTZ R9, R8, -1.4426950216293334961 ;  /* 0xbfb8aa3b08097820 */ /* 0x000fcc0000410000 */
[----:B------:R-:W0:Y:S01]  /*ce70*/  MUFU.EX2 R9, R9 ;  /* 0x0000000900097308 */ /* 0x000e220000000800 */
[----:B------:R-:W-:Y:S01]  /*ce80*/  FMUL.FTZ R13, R13, R10 ;  /* 0x0000000a0d0d7220 */ /* 0x000fe20000410000 */
[----:B0-----:R-:W-:-:S04]  /*ce90*/  FADD.FTZ R9, R9, 1 ;  /* 0x3f80000009097421 */ /* 0x001fc80000010000 */
[----:B------:R0:W1:Y:S01]  /*cea0*/  MUFU.RCP R10, R9 ;  /* 0x00000009000a7308 */ /* 0x0000620000001000 */
[----:B------:R1:W-:Y:S01]  /*ceb0*/  STL [R1+0x1cc], R0 ;  /* 0x0001cc0001007387 */ /* 0x0003e20000100800 */
[----:B0-----:R-:W-:-:S03]  /*cec0*/  SHF.L.U32 R9, R7, 0x10, RZ ;  /* 0x0000001007097819 */ /* 0x001fc600000006ff */
[----:B------:R-:W2:Y:S02]  /*ced0*/  LDL.LU R7, [R1+0x370] ;  /* 0x0003700001077983 */ /* 0x000ea40000300800 */
[----:B------:R-:W-:Y:S01]  /*cee0*/  FADD.FTZ R9, R9, -UR28 ;  /* 0x8000001c09097e21 */ /* 0x000fe20008010000 */
[----:B-1----:R-:W-:Y:S01]  /*cef0*/  FMUL.FTZ R20, R20, R10 ;  /* 0x0000000a14147220 */ /* 0x002fe20000410000 */
[----:B------:R-:W-:Y:S02]  /*cf00*/  FADD.FTZ R10, -R10, 1 ;  /* 0x3f8000000a0a7421 */ /* 0x000fe40000010100 */
[----:B------:R-:W-:Y:S02]  /*cf10*/  FMUL.FTZ R0, R9, UR16 ;  /* 0x0000001009007c20 */ /* 0x000fe40008410000 */
[----:B------:R-:W-:Y:S02]  /*cf20*/  FFMA.FTZ R10, R8, R10, 1 ;  /* 0x3f800000080a7423 */ /* 0x000fe4000001000a */
[----:B------:R-:W-:-:S04]  /*cf30*/  FFMA.FTZ R8, R5, R0, R3 ;  /* 0x0000000005087223 */ /* 0x000fc80000010003 */
[----:B------:R-:W-:-:S06]  /*cf40*/  FMUL.FTZ R9, R8, -1.4426950216293334961 ;  /* 0xbfb8aa3b08097820 */ /* 0x000fcc0000410000 */
[----:B------:R-:W0:Y:S02]  /*cf50*/  MUFU.EX2 R9, R9 ;  /* 0x0000000900097308 */ /* 0x000e240000000800 */
[----:B0-----:R-:W-:-:S04]  /*cf60*/  FADD.FTZ R9, R9, 1 ;  /* 0x3f80000009097421 */ /* 0x001fc80000010000 */
[----:B------:R3:W0:Y:S02]  /*cf70*/  MUFU.RCP R11, R9 ;  /* 0x00000009000b7308 */ /* 0x0006240000001000 */
[----:B---3--:R-:W-:Y:S02]  /*cf80*/  SHF.L.U32 R9, R17, 0x10, RZ ;  /* 0x0000001011097819 */ /* 0x008fe400000006ff */
[----:B------:R-:W3:Y:S01]  /*cf90*/  LDL.LU R17, [R1+0x374] ;  /* 0x0003740001117983 */ /* 0x000ee20000300800 */
[----:B------:R-:W-:Y:S01]  /*cfa0*/  FMUL.FTZ R20, R20, R10 ;  /* 0x0000000a14147220 */ /* 0x000fe20000410000 */
[----:B------:R-:W-:Y:S02]  /*cfb0*/  SHF.L.U32 R10, R25, 0x10, RZ ;  /* 0x00000010190a7819 */ /* 0x000fe400000006ff */
[----:B------:R-:W3:Y:S04]  /*cfc0*/  LDL.LU R25, [R1+0x37c] ;  /* 0x00037c0001197983 */ /* 0x000ee80000300800 */
[----:B------:R1:W-:Y:S04]  /*cfd0*/  STL [R1+0x178], R6 ;  /* 0x0001780601007387 */ /* 0x0003e80000100800 */
[----:B-1----:R-:W3:Y:S01]  /*cfe0*/  LDL.LU R6, [R1+0x378] ;  /* 0x0003780001067983 */ /* 0x002ee20000300800 */
        /* <DEDUP_REMOVED lines=10> */
[----:B----4-:R-:W-:Y:S02]  /*d090*/  SHF.L.U32 R19, R24, 0x10, RZ ;  /* 0x0000001018137819 */ /* 0x010fe400000006ff */
[----:B------:R-:W4:Y:S01]  /*d0a0*/  LDL.LU R24, [R1+0x384] ;  /* 0x0003840001187983 */ /* 0x000f220000300800 */
[----:B0-----:R-:W-:-:S04]  /*d0b0*/  FADD.FTZ R10, R10, 1 ;  /* 0x3f8000000a0a7421 */ /* 0x001fc80000010000 */
[----:B------:R2:W0:Y:S01]  /*d0c0*/  MUFU.RCP R11, R10 ;  /* 0x0000000a000b7308 */ /* 0x0004220000001000 */
[----:B------:R1:W-:Y:S04]  /*d0d0*/  STL [R1+0x400], R37 ;  /* 0x0004002501007387 */ /* 0x0003e80000100800 */
[----:B-1----:R-:W4:Y:S01]  /*d0e0*/  LDL.LU R37, [R1+0x390] ;  /* 0x0003900001257983 */ /* 0x002f220000300800 */
[----:B--2---:R-:W-:-:S03]  /*d0f0*/  SHF.L.U32 R10, R16, 0x10, RZ ;  /* 0x00000010100a7819 */ /* 0x004fc600000006ff */
[----:B------:R-:W2:Y:S01]  /*d100*/  LDL.LU R16, [R1+0x380] ;  /* 0x0003800001107983 */ /* 0x000ea20000300800 */
[----:B0-----:R-:W-:Y:S01]  /*d110*/  FMUL.FTZ R19, R19, R11 ;  /* 0x0000000b13137220 */ /* 0x001fe20000410000 */
[----:B------:R-:W-:Y:S02]  /*d120*/  FADD.FTZ R10, R10, -UR28 ;  /* 0x8000001c0a0a7e21 */ /* 0x000fe40008010000 */
[----:B------:R0:W-:Y:S01]  /*d130*/  STL [R1+0x1b8], R0 ;  /* 0x0001b80001007387 */ /* 0x0001e20000100800 */
[----:B------:R-:W-:-:S04]  /*d140*/  FADD.FTZ R11, -R11, 1 ;  /* 0x3f8000000b0b7421 */ /* 0x000fc80000010100 */
        /* <DEDUP_REMOVED lines=11> */
[----:B------:R-:W-:-:S04]  /*d200*/  FADD.FTZ R10, R10, -UR28 ;  /* 0x8000001c0a0a7e21 */ /* 0x000fc80008010000 */
[----:B-1----:R-:W-:-:S04]  /*d210*/  FMUL.FTZ R0, R10, UR16 ;  /* 0x000000100a007c20 */ /* 0x002fc80008410000 */
[----:B------:R-:W-:Y:S01]  /*d220*/  FFMA.FTZ R10, R4, R0, R2 ;  /* 0x00000000040a7223 */ /* 0x000fe20000010002 */
[----:B---3--:R-:W-:-:S05]  /*d230*/  SHF.L.U32 R17, R17, 0x10, RZ ;  /* 0x0000001011117819 */ /* 0x008fca00000006ff */
[----:B------:R-:W-:Y:S01]  /*d240*/  FMUL.FTZ R17, R17, R11 ;  /* 0x0000000b11117220 */ /* 0x000fe20000410000 */
[----:B------:R-:W-:-:S04]  /*d250*/  FADD.FTZ R11, -R11, 1 ;  /* 0x3f8000000b0b7421 */ /* 0x000fc80000010100 */
[----:B------:R-:W-:Y:S01]  /*d260*/  FFMA.FTZ R11, R8, R11, 1 ;  /* 0x3f800000080b7423 */ /* 0x000fe2000001000b */
[----:B------:R-:W-:-:S06]  /*d270*/  FMUL.FTZ R8, R10, -1.4426950216293334961 ;  /* 0xbfb8aa3b0a087820 */ /* 0x000fcc0000410000 */
[----:B------:R-:W0:Y:S02]  /*d280*/  MUFU.EX2 R8, R8 ;  /* 0x0000000800087308 */ /* 0x000e240000000800 */
[----:B0-----:R-:W-:-:S04]  /*d290*/  FADD.FTZ R8, R8, 1 ;  /* 0x3f80000008087421 */ /* 0x001fc80000010000 */
[----:B------:R0:W1:Y:S01]  /*d2a0*/  MUFU.RCP R12, R8 ;  /* 0x00000008000c7308 */ /* 0x0000620000001000 */
[----:B------:R-:W-:Y:S01]  /*d2b0*/  FMUL.FTZ R17, R17, R11 ;  /* 0x0000000b11117220 */ /* 0x000fe20000410000 */
[----:B------:R-:W-:Y:S02]  /*d2c0*/  SHF.L.U32 R11, R25, 0x10, RZ ;  /* 0x00000010190b7819 */ /* 0x000fe400000006ff */
[----:B0-----:R-:W-:-:S03]  /*d2d0*/  SHF.L.U32 R8, R6, 0x10, RZ ;  /* 0x0000001006087819 */ /* 0x001fc600000006ff */
[----:B------:R-:W-:Y:S01]  /*d2e0*/  FADD.FTZ R11, R11, -UR28 ;  /* 0x8000001c0b0b7e21 */ /* 0x000fe20008010000 */
[----:B------:R-:W3:Y:S03]  /*d2f0*/  LDL.LU R6, [R1+0x38c] ;  /* 0x00038c0001067983 */ /* 0x000ee60000300800 */
[----:B------:R-:W-:Y:S01]  /*d300*/  FMUL.FTZ R25, R11, UR16 ;  /* 0x000000100b197c20 */ /* 0x000fe20008410000 */
[----:B-1----:R-:W-:Y:S01]  /*d310*/  FMUL.FTZ R8, R8, R12 ;  /* 0x0000000c08087220 */ /* 0x002fe20000410000 */
[----:B------:R-:W-:-:S04]  /*d320*/  FADD.FTZ R12, -R12, 1 ;  /* 0x3f8000000c0c7421 */ /* 0x000fc80000010100 */
[----:B------:R-:W-:Y:S01]  /*d330*/  FFMA.FTZ R12, R10, R12, 1 ;  /* 0x3f8000000a0c7423 */ /* 0x000fe2000001000c */
[----:B------:R-:W-:-:S04]  /*d340*/  FFMA.FTZ R10, R5, R25, R3 ;  /* 0x00000019050a7223 */ /* 0x000fc80000010003 */
[----:B------:R-:W-:-:S06]  /*d350*/  FMUL.FTZ R11, R10, -1.4426950216293334961 ;  /* 0xbfb8aa3b0a0b7820 */ /* 0x000fcc0000410000 */
[----:B------:R-:W0:Y:S01]  /*d360*/  MUFU.EX2 R11, R11 ;  /* 0x0000000b000b7308 */ /* 0x000e220000000800 */
[----:B------:R-:W-:Y:S01]  /*d370*/  FMUL.FTZ R8, R8, R12 ;  /* 0x0000000c08087220 */ /* 0x000fe20000410000 */
[----:B0-----:R-:W-:-:S04]  /*d380*/  FADD.FTZ R11, R11, 1 ;  /* 0x3f8000000b0b7421 */ /* 0x001fc80000010000 */
[----:B------:R4:W0:Y:S02]  /*d390*/  MUFU.RCP R12, R11 ;  /* 0x0000000b000c7308 */ /* 0x0008240000001000 */
[----:B----4-:R-:W-:-:S05]  /*d3a0*/  SHF.L.U32 R11, R24, 0x10, RZ ;  /* 0x00000010180b7819 */ /* 0x010fca00000006ff */
[----:B------:R-:W-:-:S04]  /*d3b0*/  FADD.FTZ R11, R11, -UR28 ;  /* 0x8000001c0b0b7e21 */ /* 0x000fc80008010000 */
[----:B------:R-:W-:Y:S01]  /*d3c0*/  FMUL.FTZ R24, R11, UR16 ;  /* 0x000000100b187c20 */ /* 0x000fe20008410000 */
[----:B------:R1:W-:Y:S04]  /*d3d0*/  STL [R1+0x190], R0 ;  /* 0x0001900001007387 */ /* 0x0003e80000100800 */
[----:B------:R4:W-:Y:S04]  /*d3e0*/  STL [R1+0x3fc], R31 ;  /* 0x0003fc1f01007387 */ /* 0x0009e80000100800 */
[----:B-1----:R-:W3:Y:S04]  /*d3f0*/  LDL.LU R0, [R1+0x398] ;  /* 0x0003980001007983 */ /* 0x002ee80000300800 */
[----:B----4-:R-:W4:Y:S01]  /*d400*/  LDL.LU R31, [R1+0x394] ;  /* 0x00039400011f7983 */ /* 0x010f220000300800 */
[----:B------:R-:W-:-:S02]  /*d410*/  SHF.L.U32 R14, R33, 0x10, RZ ;  /* 0x00000010210e7819 */ /* 0x000fc400000006ff */
[----:B--2---:R-:W-:-:S05]  /*d420*/  SHF.L.U32 R16, R16, 0x10, RZ ;  /* 0x0000001010107819 */ /* 0x004fca00000006ff */
[----:B0-----:R-:W-:Y:S01]  /*d430*/  FMUL.FTZ R16, R16, R12 ;  /* 0x0000000c10107220 */ /* 0x001fe20000410000 */
[----:B------:R-:W-:-:S04]  /*d440*/  FADD.FTZ R12, -R12, 1 ;  /* 0x3f8000000c0c7421 */ /* 0x000fc80000010100 */
[----:B------:R-:W-:Y:S01]  /*d450*/  FFMA.FTZ R12, R10, R12, 1 ;  /* 0x3f8000000a0c7423 */ /* 0x000fe2000001000c */
[----:B------:R-:W-:-:S04]  /*d460*/  FFMA.FTZ R10, R4, R24, R2 ;  /* 0x00000018040a7223 */ /* 0x000fc80000010002 */
[----:B------:R-:W-:-:S06]  /*d470*/  FMUL.FTZ R11, R10, -1.4426950216293334961 ;  /* 0xbfb8aa3b0a0b7820 */ /* 0x000fcc0000410000 */
[----:B------:R-:W0:Y:S01]  /*d480*/  MUFU.EX2 R11, R11 ;  /* 0x0000000b000b7308 */ /* 0x000e220000000800 */
[----:B------:R-:W-:Y:S01]  /*d490*/  FMUL.FTZ R16, R16, R12 ;  /* 0x0000000c10107220 */ /* 0x000fe20000410000 */
[----:B0-----:R-:W-:-:S04]  /*d4a0*/  FADD.FTZ R11, R11, 1 ;  /* 0x3f8000000b0b7421 */ /* 0x001fc80000010000 */
[----:B------:R-:W0:Y:S02]  /*d4b0*/  MUFU.RCP R12, R11 ;  /* 0x0000000b000c7308 */ /* 0x000e240000001000 */
[----:B0-----:R-:W-:Y:S01]  /*d4c0*/  FMUL.FTZ R14, R14, R12 ;  /* 0x0000000c0e0e7220 */ /* 0x001fe20000410000 */
[----:B------:R-:W-:-:S04]  /*d4d0*/  FADD.FTZ R12, -R12, 1 ;  /* 0x3f8000000c0c7421 */ /* 0x000fc80000010100 */
[----:B------:R-:W-:-:S04]  /*d4e0*/  FFMA.FTZ R12, R10, R12, 1 ;  /* 0x3f8000000a0c7423 */ /* 0x000fc8000001000c */
[----:B------:R-:W-:Y:S01]  /*d4f0*/  FMUL.FTZ R14, R14, R12 ;  /* 0x0000000c0e0e7220 */ /* 0x000fe20000410000 */
[----:B------:R-:W-:Y:S02]  /*d500*/  SHF.L.U32 R12, R37, 0x10, RZ ;  /* 0x00000010250c7819 */ /* 0x000fe400000006ff */
[----:B------:R-:W2:Y:S01]  /*d510*/  LDL.LU R37, [R1+0x39c] ;  /* 0x00039c0001257983 */ /* 0x000ea20000300800 */
[----:B------:R-:W-:-:S05]  /*d520*/  SHF.L.U32 R11, R7, 0x10, RZ ;  /* 0x00000010070b7819 */ /* 0x000fca00000006ff */
        /* <DEDUP_REMOVED lines=10> */
[----:B---3--:R-:W-:-:S05]  /*d5d0*/  SHF.L.U32 R11, R6, 0x10, RZ ;  /* 0x00000010060b7819 */ /* 0x008fca00000006ff */
[----:B------:R-:W-:-:S04]  /*d5e0*/  FADD.FTZ R11, R11, -UR28 ;  /* 0x8000001c0b0b7e21 */ /* 0x000fc80008010000 */
[----:B------:R-:W-:-:S04]  /*d5f0*/  FMUL.FTZ R6, R11, UR16 ;  /* 0x000000100b067c20 */ /* 0x000fc80008410000 */
[----:B------:R-:W-:-:S04]  /*d600*/  FFMA.FTZ R11, R4, R6, R2 ;  /* 0x00000006040b7223 */ /* 0x000fc80000010002 */
[----:B------:R-:W-:-:S06]  /*d610*/  FMUL.FTZ R10, R11, -1.4426950216293334961 ;  /* 0xbfb8aa3b0b0a7820 */ /* 0x000fcc0000410000 */
[----:B------:R-:W0:Y:S01]  /*d620*/  MUFU.EX2 R10, R10 ;  /* 0x0000000a000a7308 */ /* 0x000e220000000800 */
[----:B------:R-:W-:Y:S01]  /*d630*/  FMUL.FTZ R12, R12, R33 ;  /* 0x000000210c0c7220 */ /* 0x000fe20000410000 */
[----:B0-----:R-:W-:-:S04]  /*d640*/  FADD.FTZ R10, R10, 1 ;  /* 0x3f8000000a0a7421 */ /* 0x001fc80000010000 */
[----:B------:R4:W0:Y:S01]  /*d650*/  MUFU.RCP R36, R10 ;  /* 0x0000000a00247308 */ /* 0x0008220000001000 */
[----:B------:R-:W-:Y:S02]  /*d660*/  SHF.L.U32 R33, R0, 0x10, RZ ;  /* 0x0000001000217819 */ /* 0x000fe400000006ff */
[----:B----4-:R-:W-:-:S03]  /*d670*/  SHF.L.U32 R10, R31, 0x10, RZ ;  /* 0x000000101f0a7819 */ /* 0x010fc600000006ff */
[----:B------:R-:W-:Y:S01]  /*d680*/  FADD.FTZ R33, R33, -UR28 ;  /* 0x8000001c21217e21 */ /* 0x000fe20008010000 */
[----:B------:R1:W-:Y:S03]  /*d690*/  STL [R1+0x3ec], R32 ;  /* 0x0003ec2001007387 */ /* 0x0003e60000100800 */
[----:B------:R-:W-:Y:S01]  /*d6a0*/  FMUL.FTZ R0, R33, UR16 ;  /* 0x0000001021007c20 */ /* 0x000fe20008410000 */
[----:B0-----:R-:W-:Y:S01]  /*d6b0*/  FMUL.FTZ R10, R10, R36 ;  /* 0x000000240a0a7220 */ /* 0x001fe20000410000 */
[----:B------:R-:W-:Y:S01]  /*d6c0*/  FADD.FTZ R36, -R36, 1 ;  /* 0x3f80000024247421 */ /* 0x000fe20000010100 */
[----:B------:R0:W-:Y:S01]  /*d6d0*/  STL [R1+0x3cc], R15 ;  /* 0x0003cc0f01007387 */ /* 0x0001e20000100800 */
[----:B------:R-:W-:Y:S02]  /*d6e0*/  FFMA.FTZ R33, R5, R0, R3 ;  /* 0x0000000005217223 */ /* 0x000fe40000010003 */
[----:B------:R-:W-:Y:S01]  /*d6f0*/  FFMA.FTZ R36, R11, R36, 1 ;  /* 0x3f8000000b247423 */ /* 0x000fe20000010024 */
[----:B-1----:R-:W3:Y:S01]  /*d700*/  LDL.LU R32, [R1+0x110] ;  /* 0x0001100001207983 */ /* 0x002ee20000300800 */
[----:B------:R-:W-:-:S03]  /*d710*/  FMUL.FTZ R11, R33, -1.4426950216293334961 ;  /* 0xbfb8aa3b210b7820 */ /* 0x000fc60000410000 */
[----:B------:R1:W-:Y:S03]  /*d720*/  STL [R1+0x3d0], R23 ;  /* 0x0003d01701007387 */ /* 0x0003e60000100800 */
[----:B------:R-:W4:Y:S01]  /*d730*/  MUFU.EX2 R11, R11 ;  /* 0x0000000b000b7308 */ /* 0x000f220000000800 */
[----:B------:R-:W-:Y:S01]  /*d740*/  FMUL.FTZ R10, R10, R36 ;  /* 0x000000240a0a7220 */ /* 0x000fe20000410000 */
[----:B0-----:R-:W3:Y:S04]  /*d750*/  LDL.LU R15, [R1+0x358] ;  /* 0x00035800010f7983 */ /* 0x001ee80000300800 */
[----:B------:R0:W-:Y:S04]  /*d760*/  STL [R1+0x3d8], R18 ;  /* 0x0003d81201007387 */ /* 0x0001e80000100800 */
[----:B-1----:R-:W3:Y:S01]  /*d770*/  LDL.LU R23, [R1+0x340] ;  /* 0x0003400001177983 */ /* 0x002ee20000300800 */
[----:B----4-:R-:W-:-:S03]  /*d780*/  FADD.FTZ R11, R11, 1 ;  /* 0x3f8000000b0b7421 */ /* 0x010fc60000010000 */
[----:B------:R-:W-:Y:S01]  /*d790*/  STL [R1+0x3f0], R29 ;  /* 0x0003f01d01007387 */ /* 0x000fe20000100800 */
[----:B------:R2:W1:Y:S03]  /*d7a0*/  MUFU.RCP R36, R11 ;  /* 0x0000000b00247308 */ /* 0x0004660000001000 */
[----:B------:R4:W-:Y:S04]  /*d7b0*/  STL [R1+0x3e8], R27 ;  /* 0x0003e81b01007387 */ /* 0x0009e80000100800 */
[----:B------:R1:W-:Y:S04]  /*d7c0*/  STL [R1+0x3dc], R21 ;  /* 0x0003dc1501007387 */ /* 0x0003e80000100800 */
[----:B0-----:R-:W3:Y:S04]  /*d7d0*/  LDL.LU R18, [R1+0x3a4] ;  /* 0x0003a40001127983 */ /* 0x001ee80000300800 */
[----:B----4-:R-:W4:Y:S04]  /*d7e0*/  LDL.LU R27, [R1+0x12c] ;  /* 0x00012c00011b7983 */ /* 0x010f280000300800 */
[----:B------:R-:W4:Y:S04]  /*d7f0*/  LDL.LU R29, [R1+0x3ac] ;  /* 0x0003ac00011d7983 */ /* 0x000f280000300800 */
[----:B-1----:R-:W4:Y:S04]  /*d800*/  LDL.LU R21, [R1+0x3a8] ;  /* 0x0003a80001157983 */ /* 0x002f280000300800 */
[----:B------:R0:W-:Y:S04]  /*d810*/  STL [R1+0x3e4], R28 ;  /* 0x0003e41c01007387 */ /* 0x0001e80000100800 */
[----:B------:R1:W-:Y:S04]  /*d820*/  STL [R1+0x3e0], R13 ;  /* 0x0003e00d01007387 */ /* 0x0003e80000100800 */
[----:B------:R-:W4:Y:S04]  /*d830*/  LDL.LU R31, [R1+0x33c] ;  /* 0x00033c00011f7983 */ /* 0x000f280000300800 */
[----:B0-----:R-:W4:Y:S01]  /*d840*/  LDL.LU R28, [R1+0x3a0] ;  /* 0x0003a000011c7983 */ /* 0x001f220000300800 */
[----:B--2---:R-:W-:-:S05]  /*d850*/  SHF.L.U32 R11, R37, 0x10, RZ ;  /* 0x00000010250b7819 */ /* 0x004fca00000006ff */
[----:B------:R-:W-:Y:S01]  /*d860*/  FMUL.FTZ R37, R11, R36 ;  /* 0x000000240b257220 */ /* 0x000fe20000410000 */
[----:B------:R-:W-:-:S04]  /*d870*/  FADD.FTZ R36, -R36, 1 ;  /* 0x3f80000024247421 */ /* 0x000fc80000010100 */
[----:B------:R-:W-:Y:S02]  /*d880*/  FFMA.FTZ R33, R33, R36, 1 ;  /* 0x3f80000021217423 */ /* 0x000fe40000010024 */
[----:B------:R-:W2:Y:S01]  /*d890*/  LDL.LU R36, [R1+0x120] ;  /* 0x0001200001247983 */ /* 0x000ea20000300800 */
[----:B---3--:R-:W-:-:S04]  /*d8a0*/  FFMA.FTZ R11, R15, R32, RZ ;  /* 0x000000200f0b7223 */ /* 0x008fc800000100ff */
[----:B--2---:R-:W-:Y:S01]  /*d8b0*/  FFMA.FTZ R15, R23, R36, R11 ;  /* 0x00000024170f7223 */ /* 0x004fe2000001000b */
[----:B------:R-:W-:Y:S02]  /*d8c0*/  FMUL.FTZ R11, R37, R33 ;  /* 0x00000021250b7220 */ /* 0x000fe40000410000 */
[----:B------:R-:W2:Y:S01]  /*d8d0*/  LDL.LU R33, [R1+0x118] ;  /* 0x0001180001217983 */ /* 0x000ea20000300800 */
[----:B-1----:R-:W-:-:S03]  /*d8e0*/  FADD.FTZ R13, RZ, R32 ;  /* 0x00000020ff0d7221 */ /* 0x002fc60000010000 */
[----:B------:R0:W-:Y:S01]  /*d8f0*/  STL [R1+0x3f8], R35 ;  /* 0x0003f82301007387 */ /* 0x0001e20000100800 */
[----:B------:R-:W-:Y:S01]  /*d900*/  FADD.FTZ R13, R13, R36 ;  /* 0x000000240d0d7221 */ /* 0x000fe20000010000 */
[----:B------:R-:W-:Y:S02]  /*d910*/  FMUL.FTZ R36, R5, R36 ;  /* 0x0000002405247220 */ /* 0x000fe40000410000 */
[----:B------:R1:W-:Y:S02]  /*d920*/  STL [R1+0x3f4], R30 ;  /* 0x0003f41e01007387 */ /* 0x0003e40000100800 */
[----:B------:R-:W-:Y:S01]  /*d930*/  FFMA.FTZ R23, R23, R36, R18 ;  /* 0x0000002417177223 */ /* 0x000fe20000010012 */
[----:B----4-:R-:W-:Y:S01]  /*d940*/  FADD.FTZ R28, R36, R28 ;  /* 0x0000001c241c7221 */ /* 0x010fe20000010000 */
[----:B------:R3:W-:Y:S04]  /*d950*/  STL [R1+0x3d4], R22 ;  /* 0x0003d41601007387 */ /* 0x0007e80000100800 */
[----:B------:R-:W4:Y:S04]  /*d960*/  LDL.LU R36, [R1+0x22c] ;  /* 0x00022c0001247983 */ /* 0x000f280000300800 */
[----:B0-----:R-:W4:Y:S04]  /*d970*/  LDL.LU R35, [R1+0x338] ;  /* 0x0003380001237983 */ /* 0x001f280000300800 */
[----:B-1----:R-:W4:Y:S04]  /*d980*/  LDL.LU R30, [R1+0x1e4] ;  /* 0x0001e400011e7983 */ /* 0x002f280000300800 */
[----:B---3--:R-:W3:Y:S04]  /*d990*/  LDL.LU R22, [R1+0x330] ;  /* 0x0003300001167983 */ /* 0x008ee80000300800 */
[----:B------:R-:W3:Y:S04]  /*d9a0*/  LDL.LU R37, [R1+0x400] ;  /* 0x0004000001257983 */ /* 0x000ee80000300800 */
[----:B------:R-:W3:Y:S01]  /*d9b0*/  LDL.LU R32, [R1+0x32c] ;  /* 0x00032c0001207983 */ /* 0x000ee20000300800 */
[----:B--2---:R-:W-:Y:S01]  /*d9c0*/  FADD.FTZ R18, R29, R33 ;  /* 0x000000211d127221 */ /* 0x004fe20000010000 */
[CC--:B------:R-:W-:Y:S01]  /*d9d0*/  FFMA.FTZ R21, R27.reuse, R33.reuse, R21 ;  /* 0x000000211b157223 */ /* 0x0c0fe20000010015 */
[----:B------:R-:W-:Y:S01]  /*d9e0*/  FMUL.FTZ R33, R4, R33 ;  /* 0x0000002104217220 */ /* 0x000fe20000410000 */
[----:B------:R-:W2:Y:S03]  /*d9f0*/  LDL.LU R29, [R1+0x328] ;  /* 0x00032800011d7983 */ /* 0x000ea60000300800 */
[----:B------:R-:W-:Y:S01]  /*da00*/  FFMA.FTZ R27, R27, R33, R23 ;  /* 0x000000211b1b7223 */ /* 0x000fe20000010017 */
[----:B------:R-:W-:Y:S01]  /*da10*/  FADD.FTZ R28, R28, R33 ;  /* 0x000000211c1c7221 */ /* 0x000fe20000010000 */
[----:B------:R-:W2:Y:S04]  /*da20*/  LDL.LU R23, [R1+0x320] ;  /* 0x0003200001177983 */ /* 0x000ea80000300800 */
[----:B------:R-:W2:Y:S01]  /*da30*/  LDL.LU R33, [R1+0x224] ;  /* 0x0002240001217983 */ /* 0x000ea20000300800 */
[----:B----4-:R-:W-:Y:S01]  /*da40*/  FADD.FTZ R13, R13, R36 ;  /* 0x000000240d0d7221 */ /* 0x010fe20000010000 */
[-C--:B------:R-:W-:Y:S01]  /*da50*/  FFMA.FTZ R15, R31, R36.reuse, R15 ;  /* 0x000000241f0f7223 */ /* 0x080fe2000001000f */
[----:B------:R-:W-:-:S04]  /*da60*/  FMUL.FTZ R36, R5, R36 ;  /* 0x0000002405247220 */ /* 0x000fc80000410000 */
[----:B------:R-:W-:Y:S01]  /*da70*/  FFMA.FTZ R31, R31, R36, R27 ;  /* 0x000000241f1f7223 */ /* 0x000fe2000001001b */
[----:B------:R-:W-:Y:S01]  /*da80*/  FADD.FTZ R28, R36, R28 ;  /* 0x0000001c241c7221 */ /* 0x000fe20000010000 */
[-C--:B------:R-:W-:Y:S01]  /*da90*/  FMUL.FTZ R36, R5, R30.reuse ;  /* 0x0000001e05247220 */ /* 0x080fe20000410000 */
[----:B------:R-:W-:Y:S01]  /*daa0*/  FADD.FTZ R13, R13, R30 ;  /* 0x0000001e0d0d7221 */ /* 0x000fe20000010000 */
[----:B------:R-:W4:Y:S01]  /*dab0*/  LDL.LU R27, [R1+0x31c] ;  /* 0x00031c00011b7983 */ /* 0x000f220000300800 */
[----:B---3--:R-:W-:Y:S01]  /*dac0*/  FFMA.FTZ R15, R22, R30, R15 ;  /* 0x0000001e160f7223 */ /* 0x008fe2000001000f */
[----:B--2---:R-:W-:Y:S01]  /*dad0*/  FADD.FTZ R18, R18, R33 ;  /* 0x0000002112127221 */ /* 0x004fe20000010000 */
[-C--:B------:R-:W-:Y:S01]  /*dae0*/  FFMA.FTZ R21, R35, R33.reuse, R21 ;  /* 0x0000002123157223 */ /* 0x080fe20000010015 */
[----:B------:R-:W-:-:S04]  /*daf0*/  FMUL.FTZ R33, R4, R33 ;  /* 0x0000002104217220 */ /* 0x000fc80000410000 */
[----:B------:R-:W-:Y:S01]  /*db00*/  FFMA.FTZ R35, R35, R33, R31 ;  /* 0x0000002123237223 */ /* 0x000fe2000001001f */
[----:B------:R-:W-:Y:S01]  /*db10*/  FADD.FTZ R28, R28, R33 ;  /* 0x000000211c1c7221 */ /* 0x000fe20000010000 */
[----:B------:R-:W2:Y:S01]  /*db20*/  LDL.LU R31, [R1+0x3fc] ;  /* 0x0003fc00011f7983 */ /* 0x000ea20000300800 */
[-C--:B------:R-:W-:Y:S01]  /*db30*/  FMUL.FTZ R33, R4, R37.reuse ;  /* 0x0000002504217220 */ /* 0x080fe20000410000 */
[----:B------:R-:W-:Y:S01]  /*db40*/  FFMA.FTZ R22, R22, R36, R35 ;  /* 0x0000002416167223 */ /* 0x000fe20000010023 */
[----:B------:R-:W-:Y:S01]  /*db50*/  FADD.FTZ R30, R36, R28 ;  /* 0x0000001c241e7221 */ /* 0x000fe20000010000 */
[----:B------:R-:W3:Y:S01]  /*db60*/  LDL.LU R35, [R1+0x3f8] ;  /* 0x0003f80001237983 */ /* 0x000ee20000300800 */
[C---:B------:R-:W-:Y:S01]  /*db70*/  FFMA.FTZ R21, R32.reuse, R37, R21 ;  /* 0x0000002520157223 */ /* 0x040fe20000010015 */
[----:B------:R-:W-:Y:S01]  /*db80*/  FFMA.FTZ R32, R32, R33, R22 ;  /* 0x0000002120207223 */ /* 0x000fe20000010016 */
[----:B------:R-:W-:Y:S01]  /*db90*/  FADD.FTZ R33, R30, R33 ;  /* 0x000000211e217221 */ /* 0x000fe20000010000 */
[----:B------:R-:W-:Y:S01]  /*dba0*/  FADD.FTZ R18, R18, R37 ;  /* 0x0000002512127221 */ /* 0x000fe20000010000 */
[----:B------:R-:W4:Y:S04]  /*dbb0*/  LDL.LU R30, [R1+0x3f4] ;  /* 0x0003f400011e7983 */ /* 0x000f280000300800 */
[----:B------:R-:W4:Y:S04]  /*dbc0*/  LDL.LU R28, [R1+0x314] ;  /* 0x00031400011c7983 */ /* 0x000f280000300800 */
[----:B------:R-:W4:Y:S01]  /*dbd0*/  LDL.LU R22, [R1+0x130] ;  /* 0x0001300001167983 */ /* 0x000f220000300800 */
[-C--:B--2---:R-:W-:Y:S01]  /*dbe0*/  FMUL.FTZ R36, R5, R31.reuse ;  /* 0x0000001f05247220 */ /* 0x084fe20000410000 */
[----:B------:R-:W-:-:S03]  /*dbf0*/  FFMA.FTZ R15, R29, R31, R15 ;  /* 0x0000001f1d0f7223 */ /* 0x000fc6000001000f */
[----:B------:R-:W-:Y:S01]  /*dc00*/  FFMA.FTZ R29, R29, R36, R32 ;  /* 0x000000241d1d7223 */ /* 0x000fe20000010020 */
[-C--:B---3--:R-:W-:Y:S01]  /*dc10*/  FMUL.FTZ R37, R4, R35.reuse ;  /* 0x0000002304257220 */ /* 0x088fe20000410000 */
[----:B------:R-:W-:Y:S01]  /*dc20*/  FADD.FTZ R33, R36, R33 ;  /* 0x0000002124217221 */ /* 0x000fe20000010000 */
[----:B------:R-:W-:Y:S01]  /*dc30*/  FADD.FTZ R13, R13, R31 ;  /* 0x0000001f0d0d7221 */ /* 0x000fe20000010000 */
[C---:B------:R-:W-:Y:S01]  /*dc40*/  FFMA.FTZ R21, R23.reuse, R35, R21 ;  /* 0x0000002317157223 */ /* 0x040fe20000010015 */
[----:B------:R-:W-:Y:S01]  /*dc50*/  FFMA.FTZ R36, R23, R37, R29 ;  /* 0x0000002517247223 */ /* 0x000fe2000001001d */
[----:B----4-:R-:W-:Y:S01]  /*dc60*/  FMUL.FTZ R31, R5, R30 ;  /* 0x0000001e051f7220 */ /* 0x010fe20000410000 */
[----:B------:R-:W-:Y:S01]  /*dc70*/  FADD.FTZ R37, R33, R37 ;  /* 0x0000002521257221 */ /* 0x000fe20000010000 */
[----:B------:R-:W2:Y:S02]  /*dc80*/  LDL.LU R29, [R1+0x3f0] ;  /* 0x0003f000011d7983 */ /* 0x000ea40000300800 */
[----:B------:R-:W-:Y:S01]  /*dc90*/  FFMA.FTZ R36, R27, R31, R36 ;  /* 0x0000001f1b247223 */ /* 0x000fe20000010024 */
[----:B------:R-:W-:Y:S01]  /*dca0*/  FADD.FTZ R37, R31, R37 ;  /* 0x000000251f257221 */ /* 0x000fe20000010000 */
[----:B------:R-:W-:Y:S01]  /*dcb0*/  FADD.FTZ R18, R18, R35 ;  /* 0x0000002312127221 */ /* 0x000fe20000010000 */
[----:B------:R-:W3:Y:S01]  /*dcc0*/  LDL.LU R31, [R1+0x318] ;  /* 0x00031800011f7983 */ /* 0x000ee20000300800 */
[----:B------:R-:W-:Y:S01]  /*dcd0*/  FMUL.FTZ R35, R4, R34 ;  /* 0x0000002204237220 */ /* 0x000fe20000410000 */
[----:B------:R-:W-:Y:S01]  /*dce0*/  FFMA.FTZ R33, R27, R30, R15 ;  /* 0x0000001e1b217223 */ /* 0x000fe2000001000f */
[----:B------:R-:W-:Y:S01]  /*dcf0*/  FADD.FTZ R13, R13, R30 ;  /* 0x0000001e0d0d7221 */ /* 0x000fe20000010000 */
[----:B------:R-:W4:Y:S01]  /*dd00*/  LDL.LU R32, [R1+0x134] ;  /* 0x0001340001207983 */ /* 0x000f220000300800 */
[----:B------:R-:W-:-:S03]  /*dd10*/  FADD.FTZ R37, R37, R35 ;  /* 0x0000002325257221 */ /* 0x000fc60000010000 */
[----:B------:R-:W4:Y:S04]  /*dd20*/  LDL.LU R23, [R1+0x138] ;  /* 0x0001380001177983 */ /* 0x000f280000300800 */
[----:B------:R-:W4:Y:S04]  /*dd30*/  LDL.LU R27, [R1+0x13c] ;  /* 0x00013c00011b7983 */ /* 0x000f280000300800 */
[----:B------:R-:W4:Y:S01]  /*dd40*/  LDL.LU R15, [R1+0x2f0] ;  /* 0x0002f000010f7983 */ /* 0x000f220000300800 */
[C---:B---3--:R-:W-:Y:S01]  /*dd50*/  FFMA.FTZ R30, R31.reuse, R34, R21 ;  /* 0x000000221f1e7223 */ /* 0x048fe20000010015 */
[----:B------:R-:W-:Y:S01]  /*dd60*/  FFMA.FTZ R36, R31, R35, R36 ;  /* 0x000000231f247223 */ /* 0x000fe20000010024 */
[----:B--2---:R-:W-:Y:S01]  /*dd70*/  FMUL.FTZ R31, R5, R29 ;  /* 0x0000001d051f7220 */ /* 0x004fe20000410000 */
[----:B------:R-:W2:Y:S03]  /*dd80*/  LDL.LU R21, [R1+0x2c8] ;  /* 0x0002c80001157983 */ /* 0x000ea60000300800 */
[----:B------:R-:W-:Y:S01]  /*dd90*/  FFMA.FTZ R36, R28, R31, R36 ;  /* 0x0000001f1c247223 */ /* 0x000fe20000010024 */
[----:B------:R-:W-:-:S02]  /*dda0*/  FADD.FTZ R37, R31, R37 ;  /* 0x000000251f257221 */ /* 0x000fc40000010000 */
[----:B------:R-:W3:Y:S01]  /*ddb0*/  LDL.LU R31, [R1+0x2f8] ;  /* 0x0002f800011f7983 */ /* 0x000ee20000300800 */
[----:B------:R-:W-:-:S04]  /*ddc0*/  FMUL.FTZ R35, R4, R22 ;  /* 0x0000001604237220 */ /* 0x000fc80000410000 */
[----:B------:R-:W-:Y:S01]  /*ddd0*/  FADD.FTZ R37, R37, R35 ;  /* 0x0000002325257221 */ /* 0x000fe20000010000 */
[C---:B---3--:R-:W-:Y:S02]  /*dde0*/  FFMA.FTZ R36, R31.reuse, R35, R36 ;  /* 0x000000231f247223 */ /* 0x048fe40000010024 */
[----:B------:R-:W3:Y:S01]  /*ddf0*/  LDL.LU R35, [R1+0x2f4] ;  /* 0x0002f40001237983 */ /* 0x000ee20000300800 */
[----:B------:R-:W-:Y:S01]  /*de00*/  FFMA.FTZ R30, R31, R22, R30 ;  /* 0x000000161f1e7223 */ /* 0x000fe2000001001e */
[----:B------:R-:W-:Y:S01]  /*de10*/  FFMA.FTZ R33, R28, R29, R33 ;  /* 0x0000001d1c217223 */ /* 0x000fe20000010021 */
[----:B----4-:R-:W-:Y:S01]  /*de20*/  FMUL.FTZ R31, R5, R32 ;  /* 0x00000020051f7220 */ /* 0x010fe20000410000 */
[----:B------:R-:W-:Y:S01]  /*de30*/  FADD.FTZ R29, R13, R29 ;  /* 0x0000001d0d1d7221 */ /* 0x000fe20000010000 */
[----:B------:R-:W4:Y:S02]  /*de40*/  LDL.LU R28, [R1+0x14c] ;  /* 0x00014c00011c7983 */ /* 0x000f240000300800 */
[----:B------:R-:W-:Y:S01]  /*de50*/  FADD.FTZ R37, R31, R37 ;  /* 0x000000251f257221 */ /* 0x000fe20000010000 */
[----:B------:R-:W-:Y:S01]  /*de60*/  FADD.FTZ R29, R29, R32 ;  /* 0x000000201d1d7221 */ /* 0x000fe20000010000 */
[----:B------:R-:W-:Y:S01]  /*de70*/  FADD.FTZ R34, R18, R34 ;  /* 0x0000002212227221 */ /* 0x000fe20000010000 */
[----:B------:R-:W4:Y:S04]  /*de80*/  LDL.LU R13, [R1+0x2b8] ;  /* 0x0002b800010d7983 */ /* 0x000f280000300800 */
[----:B------:R-:W4:Y:S01]  /*de90*/  LDL.LU R18, [R1+0x154] ;  /* 0x0001540001127983 */ /* 0x000f220000300800 */
[----:B------:R-:W-:-:S03]  /*dea0*/  FADD.FTZ R34, R34, R22 ;  /* 0x0000001622227221 */ /* 0x000fc60000010000 */
[----:B------:R-:W4:Y:S01]  /*deb0*/  LDL.LU R22, [R1+0x2b4] ;  /* 0x0002b40001167983 */ /* 0x000f220000300800 */
[C---:B---3--:R-:W-:Y:S01]  /*dec0*/  FFMA.FTZ R33, R35.reuse, R32, R33 ;  /* 0x0000002023217223 */ /* 0x048fe20000010021 */
[----:B------:R-:W-:Y:S01]  /*ded0*/  FFMA.FTZ R36, R35, R31, R36 ;  /* 0x0000001f23247223 */ /* 0x000fe20000010024 */
[----:B------:R-:W-:Y:S01]  /*dee0*/  FMUL.FTZ R35, R4, R23 ;  /* 0x0000001704237220 */ /* 0x000fe20000410000 */
[----:B------:R-:W-:Y:S01]  /*def0*/  FMUL.FTZ R31, R5, R27 ;  /* 0x0000001b051f7220 */ /* 0x000fe20000410000 */
[----:B------:R-:W3:Y:S02]  /*df00*/  LDL.LU R32, [R1+0x3ec] ;  /* 0x0003ec0001207983 */ /* 0x000ee40000300800 */
[----:B------:R-:W-:Y:S01]  /*df10*/  FFMA.FTZ R36, R15, R35, R36 ;  /* 0x000000230f247223 */ /* 0x000fe20000010024 */
[----:B------:R-:W-:-:S03]  /*df20*/  FADD.FTZ R37, R37, R35 ;  /* 0x0000002325257221 */ /* 0x000fc60000010000 */
[----:B--2---:R-:W-:Y:S01]  /*df30*/  FFMA.FTZ R36, R21, R31, R36 ;  /* 0x0000001f15247223 */ /* 0x004fe20000010024 */
[----:B------:R-:W-:Y:S02]  /*df40*/  FADD.FTZ R37, R31, R37 ;  /* 0x000000251f257221 */ /* 0x000fe40000010000 */
[----:B------:R-:W2:Y:S01]  /*df50*/  LDL.LU R31, [R1+0x2bc] ;  /* 0x0002bc00011f7983 */ /* 0x000ea20000300800 */
[----:B------:R-:W-:Y:S01]  /*df60*/  FFMA.FTZ R30, R15, R23, R30 ;  /* 0x000000170f1e7223 */ /* 0x000fe2000001001e */
[----:B------:R-:W-:Y:S01]  /*df70*/  FADD.FTZ R34, R34, R23 ;  /* 0x0000001722227221 */ /* 0x000fe20000010000 */
[----:B------:R-:W-:Y:S01]  /*df80*/  FFMA.FTZ R33, R21, R27, R33 ;  /* 0x0000001b15217223 */ /* 0x000fe20000010021 */
[----:B------:R-:W-:Y:S01]  /*df90*/  FADD.FTZ R29, R29, R27 ;  /* 0x0000001b1d1d7221 */ /* 0x000fe20000010000 */
[----:B------:R-:W4:Y:S04]  /*dfa0*/  LDL.LU R15, [R1+0x158] ;  /* 0x00015800010f7983 */ /* 0x000f280000300800 */
[----:B------:R-:W4:Y:S04]  /*dfb0*/  LDL.LU R27, [R1+0x3e8] ;  /* 0x0003e800011b7983 */ /* 0x000f280000300800 */
[----:B------:R-:W4:Y:S04]  /*dfc0*/  LDL.LU R21, [R1+0x15c] ;  /* 0x00015c0001157983 */ /* 0x000f280000300800 */
[----:B------:R-:W4:Y:S01]  /*dfd0*/  LDL.LU R23, [R1+0x2ac] ;  /* 0x0002ac0001177983 */ /* 0x000f220000300800 */
[----:B---3--:R-:W-:Y:S01]  /*dfe0*/  FMUL.FTZ R35, R4, R32 ;  /* 0x0000002004237220 */ /* 0x008fe20000410000 */
[----:B------:R-:W-:-:S03]  /*dff0*/  FADD.FTZ R34, R34, R32 ;  /* 0x0000002022227221 */ /* 0x000fc60000010000 */
[----:B------:R-:W-:Y:S01]  /*e000*/  FADD.FTZ R37, R37, R35 ;  /* 0x0000002325257221 */ /* 0x000fe20000010000 */
[C---:B--2---:R-:W-:Y:S01]  /*e010*/  FFMA.FTZ R30, R31.reuse, R32, R30 ;  /* 0x000000201f1e7223 */ /* 0x044fe2000001001e */
[----:B------:R-:W-:Y:S01]  /*e020*/  FFMA.FTZ R36, R31, R35, R36 ;  /* 0x000000231f247223 */ /* 0x000fe20000010024 */
[----:B----4-:R-:W-:Y:S01]  /*e030*/  FMUL.FTZ R31, R5, R28 ;  /* 0x0000001c051f7220 */ /* 0x010fe20000410000 */
[----:B------:R-:W-:Y:S01]  /*e040*/  FMUL.FTZ R32, R4, R18 ;  /* 0x0000001204207220 */ /* 0x000fe20000410000 */
[----:B------:R-:W-:Y:S01]  /*e050*/  FFMA.FTZ R33, R13, R28, R33 ;  /* 0x0000001c0d217223 */ /* 0x000fe20000010021 */
[----:B------:R-:W-:Y:S01]  /*e060*/  FADD.FTZ R29, R29, R28 ;  /* 0x0000001c1d1d7221 */ /* 0x000fe20000010000 */
[----:B------:R-:W-:Y:S01]  /*e070*/  FFMA.FTZ R36, R13, R31, R36 ;  /* 0x0000001f0d247223 */ /* 0x000fe20000010024 */
[----:B------:R-:W-:Y:S01]  /*e080*/  FADD.FTZ R37, R31, R37 ;  /* 0x000000251f257221 */ /* 0x000fe20000010000 */
[----:B------:R-:W2:Y:S02]  /*e090*/  LDL.LU R28, [R1+0x3e4] ;  /* 0x0003e400011c7983 */ /* 0x000ea40000300800 */
[----:B------:R-:W-:Y:S01]  /*e0a0*/  FFMA.FTZ R36, R22, R32, R36 ;  /* 0x0000002016247223 */ /* 0x000fe20000010024 */
[----:B------:R-:W-:Y:S01]  /*e0b0*/  FADD.FTZ R37, R37, R32 ;  /* 0x0000002025257221 */ /* 0x000fe20000010000 */
[----:B------:R-:W-:Y:S01]  /*e0c0*/  FADD.FTZ R29, R29, R27 ;  /* 0x0000001b1d1d7221 */ /* 0x000fe20000010000 */
[----:B------:R-:W3:Y:S01]  /*e0d0*/  LDL.LU R32, [R1+0x2b0] ;  /* 0x0002b00001207983 */ /* 0x000ee20000300800 */
[----:B------:R-:W-:-:S03]  /*e0e0*/  FMUL.FTZ R31, R5, R27 ;  /* 0x0000001b051f7220 */ /* 0x000fc60000410000 */
[----:B------:R-:W4:Y:S01]  /*e0f0*/  LDL.LU R13, [R1+0x160] ;  /* 0x00016000010d7983 */ /* 0x000f220000300800 */
[----:B------:R-:W-:Y:S01]  /*e100*/  FADD.FTZ R37, R31, R37 ;  /* 0x000000251f257221 */ /* 0x000fe20000010000 */
[----:B------:R-:W-:Y:S02]  /*e110*/  FFMA.FTZ R30, R22, R18, R30 ;  /* 0x00000012161e7223 */ /* 0x000fe4000001001e */
[----:B------:R-:W4:Y:S01]  /*e120*/  LDL.LU R35, [R1+0x26c] ;  /* 0x00026c0001237983 */ /* 0x000f220000300800 */
[----:B------:R-:W-:-:S03]  /*e130*/  FADD.FTZ R34, R34, R18 ;  /* 0x0000001222227221 */ /* 0x000fc60000010000 */
[----:B------:R-:W4:Y:S01]  /*e140*/  LDL.LU R22, [R1+0x164] ;  /* 0x0001640001167983 */ /* 0x000f220000300800 */
[C---:B---3--:R-:W-:Y:S01]  /*e150*/  FFMA.FTZ R36, R32.reuse, R31, R36 ;  /* 0x0000001f20247223 */ /* 0x048fe20000010024 */
[----:B------:R-:W-:Y:S02]  /*e160*/  FFMA.FTZ R33, R32, R27, R33 ;  /* 0x0000001b20217223 */ /* 0x000fe40000010021 */
[----:B------:R-:W3:Y:S01]  /*e170*/  LDL.LU R31, [R1+0x294] ;  /* 0x00029400011f7983 */ /* 0x000ee20000300800 */
[----:B------:R-:W-:Y:S01]  /*e180*/  FMUL.FTZ R32, R4, R15 ;  /* 0x0000000f04207220 */ /* 0x000fe20000410000 */
[----:B------:R-:W-:Y:S02]  /*e190*/  FMUL.FTZ R27, R5, R21 ;  /* 0x00000015051b7220 */ /* 0x000fe40000410000 */
[----:B------:R-:W4:Y:S01]  /*e1a0*/  LDL.LU R18, [R1+0x260] ;  /* 0x0002600001127983 */ /* 0x000f220000300800 */
[----:B------:R-:W-:Y:S01]  /*e1b0*/  FFMA.FTZ R36, R23, R32, R36 ;  /* 0x0000002017247223 */ /* 0x000fe20000010024 */
[----:B------:R-:W-:Y:S01]  /*e1c0*/  FADD.FTZ R37, R37, R32 ;  /* 0x0000002025257221 */ /* 0x000fe20000010000 */
[----:B------:R-:W-:Y:S01]  /*e1d0*/  FFMA.FTZ R30, R23, R15, R30 ;  /* 0x0000000f171e7223 */ /* 0x000fe2000001001e */
[----:B------:R-:W-:Y:S01]  /*e1e0*/  FADD.FTZ R34, R34, R15 ;  /* 0x0000000f22227221 */ /* 0x000fe20000010000 */
[----:B------:R-:W4:Y:S01]  /*e1f0*/  LDL.LU R23, [R1+0x254] ;  /* 0x0002540001177983 */ /* 0x000f220000300800 */
[----:B------:R-:W-:-:S03]  /*e200*/  FADD.FTZ R37, R27, R37 ;  /* 0x000000251b257221 */ /* 0x000fc60000010000 */
[----:B------:R-:W4:Y:S04]  /*e210*/  LDL.LU R15, [R1+0x168] ;  /* 0x00016800010f7983 */ /* 0x000f280000300800 */
[----:B------:R-:W4:Y:S01]  /*e220*/  LDL.LU R32, [R1+0x240] ;  /* 0x0002400001207983 */ /* 0x000f220000300800 */
[----:B---3--:R-:W-:-:S03]  /*e230*/  FFMA.FTZ R36, R31, R27, R36 ;  /* 0x0000001b1f247223 */ /* 0x008fc60000010024 */
[----:B------:R-:W3:Y:S01]  /*e240*/  LDL.LU R27, [R1+0x290] ;  /* 0x00029000011b7983 */ /* 0x000ee20000300800 */
[----:B------:R-:W-:Y:S01]  /*e250*/  FFMA.FTZ R33, R31, R21, R33 ;  /* 0x000000151f217223 */ /* 0x000fe20000010021 */
[----:B--2---:R-:W-:Y:S01]  /*e260*/  FMUL.FTZ R31, R4, R28 ;  /* 0x0000001c041f7220 */ /* 0x004fe20000410000 */
[----:B------:R-:W-:-:S03]  /*e270*/  FADD.FTZ R34, R34, R28 ;  /* 0x0000001c22227221 */ /* 0x000fc60000010000 */
[----:B------:R-:W-:Y:S01]  /*e280*/  FADD.FTZ R37, R37, R31 ;  /* 0x0000001f25257221 */ /* 0x000fe20000010000 */
[----:B------:R-:W-:Y:S02]  /*e290*/  FADD.FTZ R29, R29, R21 ;  /* 0x000000151d1d7221 */ /* 0x000fe40000010000 */
[----:B------:R-:W2:Y:S01]  /*e2a0*/  LDL.LU R21, [R1+0x16c] ;  /* 0x00016c0001157983 */ /* 0x000ea20000300800 */
[----:B----4-:R-:W-:Y:S01]  /*e2b0*/  FFMA.FTZ R33, R35, R13, R33 ;  /* 0x0000000d23217223 */ /* 0x010fe20000010021 */
[----:B------:R-:W-:Y:S01]  /*e2c0*/  FADD.FTZ R29, R29, R13 ;  /* 0x0000000d1d1d7221 */ /* 0x000fe20000010000 */
[----:B------:R-:W-:Y:S02]  /*e2d0*/  FADD.FTZ R34, R34, R22 ;  /* 0x0000001622227221 */ /* 0x000fe40000010000 */
[----:B------:R-:W-:Y:S01]  /*e2e0*/  FFMA.FTZ R33, R23, R26, R33 ;  /* 0x0000001a17217223 */ /* 0x000fe20000010021 */
[C---:B---3--:R-:W-:Y:S01]  /*e2f0*/  FFMA.FTZ R30, R27.reuse, R28, R30 ;  /* 0x0000001c1b1e7223 */ /* 0x048fe2000001001e */
[----:B------:R-:W-:Y:S01]  /*e300*/  FFMA.FTZ R36, R27, R31, R36 ;  /* 0x0000001f1b247223 */ /* 0x000fe20000010024 */
[----:B------:R-:W-:Y:S01]  /*e310*/  FMUL.FTZ R27, R5, R13 ;  /* 0x0000000d051b7220 */ /* 0x000fe20000410000 */
[----:B------:R-:W-:Y:S01]  /*e320*/  FMUL.FTZ R28, R4, R22 ;  /* 0x00000016041c7220 */ /* 0x000fe20000410000 */
[----:B------:R-:W3:Y:S02]  /*e330*/  LDL.LU R31, [R1+0x170] ;  /* 0x00017000011f7983 */ /* 0x000ee40000300800 */
[----:B------:R-:W-:Y:S01]  /*e340*/  FFMA.FTZ R36, R35, R27, R36 ;  /* 0x0000001b23247223 */ /* 0x000fe20000010024 */
[----:B------:R-:W-:Y:S01]  /*e350*/  FADD.FTZ R37, R27, R37 ;  /* 0x000000251b257221 */ /* 0x000fe20000010000 */
[----:B------:R-:W-:Y:S01]  /*e360*/  FMUL.FTZ R27, R5, R26 ;  /* 0x0000001a051b7220 */ /* 0x000fe20000410000 */
[----:B------:R-:W4:Y:S01]  /*e370*/  LDL.LU R35, [R1+0x174] ;  /* 0x0001740001237983 */ /* 0x000f220000300800 */
[----:B------:R-:W-:Y:S01]  /*e380*/  FFMA.FTZ R36, R18, R28, R36 ;  /* 0x0000001c12247223 */ /* 0x000fe20000010024 */
[----:B------:R-:W-:Y:S01]  /*e390*/  FADD.FTZ R37, R37, R28 ;  /* 0x0000001c25257221 */ /* 0x000fe20000010000 */
[----:B------:R-:W-:Y:S01]  /*e3a0*/  FMUL.FTZ R28, R4, R15 ;  /* 0x0000000f041c7220 */ /* 0x000fe20000410000 */
[----:B------:R-:W-:Y:S01]  /*e3b0*/  FFMA.FTZ R30, R18, R22, R30 ;  /* 0x00000016121e7223 */ /* 0x000fe2000001001e */
[----:B------:R-:W-:Y:S01]  /*e3c0*/  FFMA.FTZ R36, R23, R27, R36 ;  /* 0x0000001b17247223 */ /* 0x000fe20000010024 */
[----:B------:R-:W-:Y:S01]  /*e3d0*/  FADD.FTZ R37, R27, R37 ;  /* 0x000000251b257221 */ /* 0x000fe20000010000 */
[----:B------:R-:W4:Y:S04]  /*e3e0*/  LDL.LU R18, [R1+0x234] ;  /* 0x0002340001127983 */ /* 0x000f280000300800 */
[----:B------:R-:W3:Y:S01]  /*e3f0*/  LDL.LU R27, [R1+0x23c] ;  /* 0x00023c00011b7983 */ /* 0x000ee20000300800 */
[----:B------:R-:W-:Y:S01]  /*e400*/  FFMA.FTZ R36, R32, R28, R36 ;  /* 0x0000001c20247223 */ /* 0x000fe20000010024 */
[----:B------:R-:W-:-:S02]  /*e410*/  FADD.FTZ R37, R37, R28 ;  /* 0x0000001c25257221 */ /* 0x000fc40000010000 */
[----:B------:R-:W4:Y:S04]  /*e420*/  LDL.LU R28, [R1+0x238] ;  /* 0x00023800011c7983 */ /* 0x000f280000300800 */
[----:B------:R-:W4:Y:S04]  /*e430*/  LDL.LU R13, [R1+0x1c4] ;  /* 0x0001c400010d7983 */ /* 0x000f280000300800 */
[----:B------:R-:W4:Y:S01]  /*e440*/  LDL.LU R23, [R1+0x1c0] ;  /* 0x0001c00001177983 */ /* 0x000f220000300800 */
[----:B------:R-:W-:-:S03]  /*e450*/  FFMA.FTZ R30, R32, R15, R30 ;  /* 0x0000000f201e7223 */ /* 0x000fc6000001001e */
[----:B------:R-:W4:Y:S04]  /*e460*/  LDL.LU R22, [R1+0x230] ;  /* 0x0002300001167983 */ /* 0x000f280000300800 */
[----:B------:R-:W4:Y:S01]  /*e470*/  LDL.LU R32, [R1+0x228] ;  /* 0x0002280001207983 */ /* 0x000f220000300800 */
[----:B------:R-:W-:Y:S01]  /*e480*/  FADD.FTZ R29, R29, R26 ;  /* 0x0000001a1d1d7221 */ /* 0x000fe20000010000 */
[----:B--2---:R-:W-:-:S04]  /*e490*/  FMUL.FTZ R26, R5, R21 ;  /* 0x00000015051a7220 */ /* 0x004fc80000410000 */
[----:B------:R-:W-:Y:S01]  /*e4a0*/  FADD.FTZ R37, R26, R37 ;  /* 0x000000251a257221 */ /* 0x000fe20000010000 */
[----:B------:R-:W-:Y:S02]  /*e4b0*/  FADD.FTZ R34, R34, R15 ;  /* 0x0000000f22227221 */ /* 0x000fe40000010000 */
[----:B------:R-:W2:Y:S01]  /*e4c0*/  LDL.LU R15, [R1+0x1bc] ;  /* 0x0001bc00010f7983 */ /* 0x000ea20000300800 */
[C---:B---3--:R-:W-:Y:S01]  /*e4d0*/  FFMA.FTZ R33, R27.reuse, R21, R33 ;  /* 0x000000151b217223 */ /* 0x048fe20000010021 */
[----:B------:R-:W-:Y:S01]  /*e4e0*/  FFMA.FTZ R36, R27, R26, R36 ;  /* 0x0000001a1b247223 */ /* 0x000fe20000010024 */
[----:B------:R-:W-:Y:S01]  /*e4f0*/  FMUL.FTZ R27, R4, R31 ;  /* 0x0000001f041b7220 */ /* 0x000fe20000410000 */
[----:B----4-:R-:W-:-:S03]  /*e500*/  FMUL.FTZ R26, R5, R35 ;  /* 0x00000023051a7220 */ /* 0x010fc60000410000 */
[----:B------:R-:W-:Y:S01]  /*e510*/  FFMA.FTZ R36, R28, R27, R36 ;  /* 0x0000001b1c247223 */ /* 0x000fe20000010024 */
[----:B------:R-:W-:Y:S01]  /*e520*/  FADD.FTZ R37, R37, R27 ;  /* 0x0000001b25257221 */ /* 0x000fe20000010000 */
[----:B------:R-:W-:Y:S02]  /*e530*/  FMUL.FTZ R27, R4, R13 ;  /* 0x0000000d041b7220 */ /* 0x000fe40000410000 */
[----:B------:R-:W-:Y:S01]  /*e540*/  FFMA.FTZ R36, R18, R26, R36 ;  /* 0x0000001a12247223 */ /* 0x000fe20000010024 */
[----:B------:R-:W-:Y:S01]  /*e550*/  FADD.FTZ R37, R26, R37 ;  /* 0x000000251a257221 */ /* 0x000fe20000010000 */
[----:B------:R-:W-:-:S03]  /*e560*/  FMUL.FTZ R26, R5, R23 ;  /* 0x00000017051a7220 */ /* 0x000fc60000410000 */
[----:B------:R-:W-:Y:S01]  /*e570*/  FADD.FTZ R37, R37, R27 ;  /* 0x0000001b25257221 */ /* 0x000fe20000010000 */
[----:B------:R-:W-:-:S03]  /*e580*/  FFMA.FTZ R36, R22, R27, R36 ;  /* 0x0000001b16247223 */ /* 0x000fc60000010024 */
[----:B------:R-:W-:Y:S01]  /*e590*/  FADD.FTZ R37, R26, R37 ;  /* 0x000000251a257221 */ /* 0x000fe20000010000 */
[----:B------:R-:W-:Y:S02]  /*e5a0*/  FFMA.FTZ R36, R32, R26, R36 ;  /* 0x0000001a20247223 */ /* 0x000fe40000010024 */
[----:B------:R-:W3:Y:S01]  /*e5b0*/  LDL.LU R26, [R1+0x220] ;  /* 0x00022000011a7983 */ /* 0x000ee20000300800 */
[----:B------:R-:W-:-:S03]  /*e5c0*/  FADD.FTZ R29, R29, R21 ;  /* 0x000000151d1d7221 */ /* 0x000fc60000010000 */
[----:B------:R-:W4:Y:S01]  /*e5d0*/  LDL.LU R21, [R1+0x1b4] ;  /* 0x0001b40001157983 */ /* 0x000f220000300800 */
[----:B--2---:R-:W-:Y:S01]  /*e5e0*/  FMUL.FTZ R27, R4, R15 ;  /* 0x0000000f041b7220 */ /* 0x004fe20000410000 */
[----:B------:R-:W-:Y:S02]  /*e5f0*/  FFMA.FTZ R30, R28, R31, R30 ;  /* 0x0000001f1c1e7223 */ /* 0x000fe4000001001e */
[----:B------:R-:W2:Y:S01]  /*e600*/  LDL.LU R28, [R1+0x1b0] ;  /* 0x0001b000011c7983 */ /* 0x000ea20000300800 */
[----:B------:R-:W-:Y:S01]  /*e610*/  FADD.FTZ R37, R37, R27 ;  /* 0x0000001b25257221 */ /* 0x000fe20000010000 */
[----:B------:R-:W-:Y:S01]  /*e620*/  FADD.FTZ R34, R34, R31 ;  /* 0x0000001f22227221 */ /* 0x000fe20000010000 */
[----:B------:R-:W-:Y:S01]  /*e630*/  FFMA.FTZ R33, R18, R35, R33 ;  /* 0x0000002312217223 */ /* 0x000fe20000010021 */
[----:B------:R-:W2:Y:S01]  /*e640*/  LDL.LU R31, [R1+0x1ac] ;  /* 0x0001ac00011f7983 */ /* 0x000ea20000300800 */
[----:B------:R-:W-:-:S03]  /*e650*/  FADD.FTZ R29, R29, R35 ;  /* 0x000000231d1d7221 */ /* 0x000fc60000010000 */
[----:B------:R-:W2:Y:S01]  /*e660*/  LDL.LU R18, [R1+0x218] ;  /* 0x0002180001127983 */ /* 0x000ea20000300800 */
[----:B------:R-:W-:-:S03]  /*e670*/  FFMA.FTZ R30, R22, R13, R30 ;  /* 0x0000000d161e7223 */ /* 0x000fc6000001001e */
[----:B------:R-:W2:Y:S01]  /*e680*/  LDL.LU R35, [R1+0x1a8] ;  /* 0x0001a80001237983 */ /* 0x000ea20000300800 */
[----:B------:R-:W-:-:S03]  /*e690*/  FFMA.FTZ R33, R32, R23, R33 ;  /* 0x0000001720217223 */ /* 0x000fc60000010021 */
[----:B------:R-:W2:Y:S04]  /*e6a0*/  LDL.LU R22, [R1+0x214] ;  /* 0x0002140001167983 */ /* 0x000ea80000300800 */
[----:B------:R-:W2:Y:S01]  /*e6b0*/  LDL.LU R32, [R1+0x210] ;  /* 0x0002100001207983 */ /* 0x000ea20000300800 */
[----:B---3--:R-:W-:-:S03]  /*e6c0*/  FFMA.FTZ R36, R26, R27, R36 ;  /* 0x0000001b1a247223 */ /* 0x008fc60000010024 */
[----:B------:R-:W3:Y:S01]  /*e6d0*/  LDL.LU R27, [R1+0x21c] ;  /* 0x00021c00011b7983 */ /* 0x000ee20000300800 */
[----:B------:R-:W-:Y:S01]  /*e6e0*/  FFMA.FTZ R30, R26, R15, R30 ;  /* 0x0000000f1a1e7223 */ /* 0x000fe2000001001e */
[----:B----4-:R-:W-:-:S04]  /*e6f0*/  FMUL.FTZ R26, R5, R21 ;  /* 0x00000015051a7220 */ /* 0x010fc80000410000 */
[----:B------:R-:W-:Y:S01]  /*e700*/  FADD.FTZ R37, R26, R37 ;  /* 0x000000251a257221 */ /* 0x000fe20000010000 */
[----:B------:R-:W-:Y:S02]  /*e710*/  FADD.FTZ R29, R29, R23 ;  /* 0x000000171d1d7221 */ /* 0x000fe40000010000 */
[----:B------:R-:W4:Y:S01]  /*e720*/  LDL.LU R23, [R1+0x1a0] ;  /* 0x0001a00001177983 */ /* 0x000f220000300800 */
[C---:B---3--:R-:W-:Y:S01]  /*e730*/  FFMA.FTZ R33, R27.reuse, R21, R33 ;  /* 0x000000151b217223 */ /* 0x048fe20000010021 */
[----:B------:R-:W-:Y:S01]  /*e740*/  FFMA.FTZ R36, R27, R26, R36 ;  /* 0x0000001a1b247223 */ /* 0x000fe20000010024 */
[----:B--2---:R-:W-:Y:S01]  /*e750*/  FMUL.FTZ R27, R4, R28 ;  /* 0x0000001c041b7220 */ /* 0x004fe20000410000 */
[----:B------:R-:W-:-:S03]  /*e760*/  FMUL.FTZ R26, R5, R31 ;  /* 0x0000001f051a7220 */ /* 0x000fc60000410000 */
[----:B------:R-:W-:Y:S01]  /*e770*/  FFMA.FTZ R36, R18, R27, R36 ;  /* 0x0000001b12247223 */ /* 0x000fe20000010024 */
[----:B------:R-:W-:Y:S01]  /*e780*/  FADD.FTZ R37, R37, R27 ;  /* 0x0000001b25257221 */ /* 0x000fe20000010000 */
[----:B------:R-:W-:Y:S02]  /*e790*/  FMUL.FTZ R27, R4, R35 ;  /* 0x00000023041b7220 */ /* 0x000fe40000410000 */
[----:B------:R-:W-:Y:S01]  /*e7a0*/  FFMA.FTZ R36, R22, R26, R36 ;  /* 0x0000001a16247223 */ /* 0x000fe20000010024 */
[----:B------:R-:W-:-:S03]  /*e7b0*/  FADD.FTZ R37, R26, R37 ;  /* 0x000000251a257221 */ /* 0x000fc60000010000 */
[----:B------:R-:W-:Y:S01]  /*e7c0*/  FFMA.FTZ R36, R32, R27, R36 ;  /* 0x0000001b20247223 */ /* 0x000fe20000010024 */
[----:B------:R-:W-:Y:S02]  /*e7d0*/  FADD.FTZ R37, R37, R27 ;  /* 0x0000001b25257221 */ /* 0x000fe40000010000 */
[----:B------:R-:W2:Y:S01]  /*e7e0*/  LDL.LU R27, [R1+0x20c] ;  /* 0x00020c00011b7983 */ /* 0x000ea20000300800 */
[----:B------:R-:W-:Y:S01]  /*e7f0*/  FADD.FTZ R34, R34, R13 ;  /* 0x0000000d22227221 */ /* 0x000fe20000010000 */
[----:B----4-:R-:W-:Y:S01]  /*e800*/  FMUL.FTZ R26, R5, R23 ;  /* 0x00000017051a7220 */ /* 0x010fe20000410000 */
[----:B------:R-:W-:Y:S01]  /*e810*/  FFMA.FTZ R33, R22, R31, R33 ;  /* 0x0000001f16217223 */ /* 0x000fe20000010021 */
[----:B------:R-:W-:Y:S01]  /*e820*/  FADD.FTZ R29, R29, R21 ;  /* 0x000000151d1d7221 */ /* 0x000fe20000010000 */
[----:B------:R-:W-:Y:S01]  /*e830*/  FADD.FTZ R34, R34, R15 ;  /* 0x0000000f22227221 */ /* 0x000fe20000010000 */
[----:B------:R-:W-:Y:S01]  /*e840*/  FADD.FTZ R37, R26, R37 ;  /* 0x000000251a257221 */ /* 0x000fe20000010000 */
[----:B------:R-:W3:Y:S04]  /*e850*/  LDL.LU R15, [R1+0x19c] ;  /* 0x00019c00010f7983 */ /* 0x000ee80000300800 */
[----:B------:R-:W4:Y:S01]  /*e860*/  LDL.LU R21, [R1+0x198] ;  /* 0x0001980001157983 */ /* 0x000f220000300800 */
[----:B------:R-:W-:-:S03]  /*e870*/  FFMA.FTZ R30, R18, R28, R30 ;  /* 0x0000001c121e7223 */ /* 0x000fc6000001001e */
[----:B------:R-:W4:Y:S04]  /*e880*/  LDL.LU R18, [R1+0x194] ;  /* 0x0001940001127983 */ /* 0x000f280000300800 */
[----:B------:R-:W4:Y:S01]  /*e890*/  LDL.LU R13, [R1+0x3e0] ;  /* 0x0003e000010d7983 */ /* 0x000f220000300800 */
[----:B--2---:R-:W-:-:S03]  /*e8a0*/  FFMA.FTZ R36, R27, R26, R36 ;  /* 0x0000001a1b247223 */ /* 0x004fc60000010024 */
[----:B------:R-:W2:Y:S04]  /*e8b0*/  LDL.LU R22, [R1+0x18c] ;  /* 0x00018c0001167983 */ /* 0x000ea80000300800 */
[----:B------:R-:W4:Y:S01]  /*e8c0*/  LDL.LU R26, [R1+0x208] ;  /* 0x00020800011a7983 */ /* 0x000f220000300800 */
[----:B------:R-:W-:Y:S01]  /*e8d0*/  FFMA.FTZ R33, R27, R23, R33 ;  /* 0x000000171b217223 */ /* 0x000fe20000010021 */
[----:B---3--:R-:W-:-:S04]  /*e8e0*/  FMUL.FTZ R27, R4, R15 ;  /* 0x0000000f041b7220 */ /* 0x008fc80000410000 */
[----:B------:R-:W-:Y:S01]  /*e8f0*/  FADD.FTZ R37, R37, R27 ;  /* 0x0000001b25257221 */ /* 0x000fe20000010000 */
[----:B------:R-:W-:Y:S02]  /*e900*/  FADD.FTZ R34, R34, R28 ;  /* 0x0000001c22227221 */ /* 0x000fe40000010000 */
[----:B------:R-:W3:Y:S01]  /*e910*/  LDL.LU R28, [R1+0x200] ;  /* 0x00020000011c7983 */ /* 0x000ee20000300800 */
[----:B------:R-:W-:-:S03]  /*e920*/  FADD.FTZ R29, R29, R31 ;  /* 0x0000001f1d1d7221 */ /* 0x000fc60000010000 */
[----:B------:R-:W3:Y:S01]  /*e930*/  LDL.LU R31, [R1+0x1fc] ;  /* 0x0001fc00011f7983 */ /* 0x000ee20000300800 */
[----:B----4-:R-:W-:-:S03]  /*e940*/  FFMA.FTZ R36, R26, R27, R36 ;  /* 0x0000001b1a247223 */ /* 0x010fc60000010024 */
[----:B------:R-:W4:Y:S01]  /*e950*/  LDL.LU R27, [R1+0x204] ;  /* 0x00020400011b7983 */ /* 0x000f220000300800 */
[----:B------:R-:W-:-:S03]  /*e960*/  FFMA.FTZ R30, R32, R35, R30 ;  /* 0x00000023201e7223 */ /* 0x000fc6000001001e */
[----:B------:R-:W3:Y:S01]  /*e970*/  LDL.LU R32, [R1+0x188] ;  /* 0x0001880001207983 */ /* 0x000ee20000300800 */
[----:B------:R-:W-:Y:S01]  /*e980*/  FFMA.FTZ R30, R26, R15, R30 ;  /* 0x0000000f1a1e7223 */ /* 0x000fe2000001001e */
[----:B------:R-:W-:-:S04]  /*e990*/  FMUL.FTZ R26, R5, R21 ;  /* 0x00000015051a7220 */ /* 0x000fc80000410000 */
[----:B------:R-:W-:Y:S01]  /*e9a0*/  FADD.FTZ R37, R26, R37 ;  /* 0x000000251a257221 */ /* 0x000fe20000010000 */
[C---:B----4-:R-:W-:Y:S01]  /*e9b0*/  FFMA.FTZ R33, R27.reuse, R21, R33 ;  /* 0x000000151b217223 */ /* 0x050fe20000010021 */
[----:B------:R-:W-:Y:S01]  /*e9c0*/  FFMA.FTZ R36, R27, R26, R36 ;  /* 0x0000001a1b247223 */ /* 0x000fe20000010024 */
[----:B------:R-:W-:Y:S01]  /*e9d0*/  FMUL.FTZ R27, R4, R18 ;  /* 0x00000012041b7220 */ /* 0x000fe20000410000 */
[----:B--2---:R-:W-:-:S03]  /*e9e0*/  FMUL.FTZ R26, R5, R22 ;  /* 0x00000016051a7220 */ /* 0x004fc60000410000 */
[----:B---3--:R-:W-:Y:S01]  /*e9f0*/  FFMA.FTZ R36, R28, R27, R36 ;  /* 0x0000001b1c247223 */ /* 0x008fe20000010024 */
[----:B------:R-:W-:-:S03]  /*ea00*/  FADD.FTZ R37, R37, R27 ;  /* 0x0000001b25257221 */ /* 0x000fc60000010000 */
[----:B------:R-:W-:Y:S01]  /*ea10*/  FFMA.FTZ R36, R31, R26, R36 ;  /* 0x0000001a1f247223 */ /* 0x000fe20000010024 */
[----:B------:R-:W-:Y:S02]  /*ea20*/  FADD.FTZ R37, R26, R37 ;  /* 0x000000251a257221 */ /* 0x000fe40000010000 */
[----:B------:R-:W2:Y:S01]  /*ea30*/  LDL.LU R26, [R1+0x1f8] ;  /* 0x0001f800011a7983 */ /* 0x000ea20000300800 */
[----:B------:R-:W-:Y:S01]  /*ea40*/  FADD.FTZ R34, R34, R35 ;  /* 0x0000002322227221 */ /* 0x000fe20000010000 */
[----:B------:R-:W-:Y:S02]  /*ea50*/  FMUL.FTZ R27, R4, R32 ;  /* 0x00000020041b7220 */ /* 0x000fe40000410000 */
[----:B------:R-:W3:Y:S02]  /*ea60*/  LDL.LU R35, [R1+0x184] ;  /* 0x0001840001237983 */ /* 0x000ee40000300800 */
[----:B------:R-:W-:Y:S01]  /*ea70*/  FADD.FTZ R37, R37, R27 ;  /* 0x0000001b25257221 */ /* 0x000fe20000010000 */
[----:B------:R-:W-:Y:S01]  /*ea80*/  FFMA.FTZ R30, R28, R18, R30 ;  /* 0x000000121c1e7223 */ /* 0x000fe2000001001e */
[----:B------:R-:W-:Y:S01]  /*ea90*/  FADD.FTZ R29, R29, R23 ;  /* 0x000000171d1d7221 */ /* 0x000fe20000010000 */
[----:B------:R-:W-:Y:S01]  /*eaa0*/  FFMA.FTZ R33, R31, R22, R33 ;  /* 0x000000161f217223 */ /* 0x000fe20000010021 */
[----:B------:R-:W4:Y:S01]  /*eab0*/  LDL.LU R23, [R1+0x17c] ;  /* 0x00017c0001177983 */ /* 0x000f220000300800 */
[----:B------:R-:W-:-:S03]  /*eac0*/  FADD.FTZ R34, R34, R15 ;  /* 0x0000000f22227221 */ /* 0x000fc60000010000 */
[----:B------:R-:W4:Y:S04]  /*ead0*/  LDL.LU R15, [R1+0x178] ;  /* 0x00017800010f7983 */ /* 0x000f280000300800 */
[----:B------:R-:W4:Y:S01]  /*eae0*/  LDL.LU R28, [R1+0x1e8] ;  /* 0x0001e800011c7983 */ /* 0x000f220000300800 */
[C---:B--2---:R-:W-:Y:S01]  /*eaf0*/  FFMA.FTZ R36, R26.reuse, R27, R36 ;  /* 0x0000001b1a247223 */ /* 0x044fe20000010024 */
[----:B------:R-:W-:Y:S02]  /*eb00*/  FFMA.FTZ R30, R26, R32, R30 ;  /* 0x000000201a1e7223 */ /* 0x000fe4000001001e */
[----:B------:R-:W2:Y:S01]  /*eb10*/  LDL.LU R27, [R1+0x1f4] ;  /* 0x0001f400011b7983 */ /* 0x000ea20000300800 */
[-C--:B---3--:R-:W-:Y:S01]  /*eb20*/  FMUL.FTZ R26, R5, R35.reuse ;  /* 0x00000023051a7220 */ /* 0x088fe20000410000 */
[----:B------:R-:W-:Y:S01]  /*eb30*/  FADD.FTZ R29, R29, R21 ;  /* 0x000000151d1d7221 */ /* 0x000fe20000010000 */
[----:B------:R-:W-:Y:S01]  /*eb40*/  FADD.FTZ R34, R34, R18 ;  /* 0x0000001222227221 */ /* 0x000fe20000010000 */
[----:B------:R-:W3:Y:S01]  /*eb50*/  LDL.LU R31, [R1+0x1e0] ;  /* 0x0001e000011f7983 */ /* 0x000ee20000300800 */
[----:B------:R-:W-:Y:S01]  /*eb60*/  FADD.FTZ R37, R26, R37 ;  /* 0x000000251a257221 */ /* 0x000fe20000010000 */
[C---:B--2---:R-:W-:Y:S01]  /*eb70*/  FFMA.FTZ R36, R27.reuse, R26, R36 ;  /* 0x0000001a1b247223 */ /* 0x044fe20000010024 */
[----:B------:R-:W-:Y:S01]  /*eb80*/  FFMA.FTZ R33, R27, R35, R33 ;  /* 0x000000231b217223 */ /* 0x000fe20000010021 */
[----:B------:R-:W2:Y:S01]  /*eb90*/  LDL.LU R26, [R1+0x1f0] ;  /* 0x0001f000011a7983 */ /* 0x000ea20000300800 */
[----:B----4-:R-:W-:Y:S01]  /*eba0*/  FMUL.FTZ R27, R4, R23 ;  /* 0x00000017041b7220 */ /* 0x010fe20000410000 */
[----:B------:R-:W-:Y:S01]  /*ebb0*/  FADD.FTZ R29, R29, R22 ;  /* 0x000000161d1d7221 */ /* 0x000fe20000010000 */
[----:B------:R-:W-:Y:S01]  /*ebc0*/  FADD.FTZ R34, R34, R32 ;  /* 0x0000002022227221 */ /* 0x000fe20000010000 */
[----:B------:R-:W4:Y:S01]  /*ebd0*/  LDL.LU R22, [R1+0x3d4] ;  /* 0x0003d40001167983 */ /* 0x000f220000300800 */
[----:B------:R-:W-:-:S03]  /*ebe0*/  FADD.FTZ R37, R37, R27 ;  /* 0x0000001b25257221 */ /* 0x000fc60000010000 */
[----:B------:R-:W3:Y:S04]  /*ebf0*/  LDL.LU R18, [R1+0x3d8] ;  /* 0x0003d80001127983 */ /* 0x000ee80000300800 */
[----:B------:R-:W3:Y:S01]  /*ec00*/  LDL.LU R21, [R1+0x3dc] ;  /* 0x0003dc0001157983 */ /* 0x000ee20000300800 */
[C---:B--2---:R-:W-:Y:S01]  /*ec10*/  FFMA.FTZ R36, R26.reuse, R27, R36 ;  /* 0x0000001b1a247223 */ /* 0x044fe20000010024 */
[----:B------:R-:W-:Y:S02]  /*ec20*/  FADD.FTZ R29, R29, R35 ;  /* 0x000000231d1d7221 */ /* 0x000fe40000010000 */
[----:B------:R-:W2:Y:S01]  /*ec30*/  LDL.LU R27, [R1+0x1ec] ;  /* 0x0001ec00011b7983 */ /* 0x000ea20000300800 */
[----:B------:R-:W-:Y:S01]  /*ec40*/  FFMA.FTZ R30, R26, R23, R30 ;  /* 0x000000171a1e7223 */ /* 0x000fe2000001001e */
[----:B------:R-:W-:-:S02]  /*ec50*/  FADD.FTZ R34, R34, R23 ;  /* 0x0000001722227221 */ /* 0x000fc40000010000 */
[----:B------:R-:W4:Y:S01]  /*ec60*/  LDL.LU R23, [R1+0x3d0] ;  /* 0x0003d00001177983 */ /* 0x000f220000300800 */
[-C--:B------:R-:W-:Y:S01]  /*ec70*/  FMUL.FTZ R26, R5, R15.reuse ;  /* 0x0000000f051a7220 */ /* 0x080fe20000410000 */
[----:B------:R-:W-:Y:S02]  /*ec80*/  FADD.FTZ R29, R29, R15 ;  /* 0x0000000f1d1d7221 */ /* 0x000fe40000010000 */
[----:B------:R-:W3:Y:S04]  /*ec90*/  LDL.LU R32, [R1+0x1dc] ;  /* 0x0001dc0001207983 */ /* 0x000ee80000300800 */
[----:B------:R-:W3:Y:S01]  /*eca0*/  LDL.LU R35, [R1+0x1d8] ;  /* 0x0001d80001237983 */ /* 0x000ee20000300800 */
[----:B--2---:R-:W-:-:S03]  /*ecb0*/  FFMA.FTZ R33, R27, R15, R33 ;  /* 0x0000000f1b217223 */ /* 0x004fc60000010021 */
[----:B------:R-:W2:Y:S01]  /*ecc0*/  LDL.LU R15, [R1+0x3cc] ;  /* 0x0003cc00010f7983 */ /* 0x000ea20000300800 */
[----:B------:R-:W-:Y:S01]  /*ecd0*/  FFMA.FTZ R36, R27, R26, R36 ;  /* 0x0000001a1b247223 */ /* 0x000fe20000010024 */
[-C--:B----4-:R-:W-:Y:S01]  /*ece0*/  FMUL.FTZ R27, R4, R23.reuse ;  /* 0x00000017041b7220 */ /* 0x090fe20000410000 */
[----:B------:R-:W-:Y:S01]  /*ecf0*/  FADD.FTZ R37, R26, R37 ;  /* 0x000000251a257221 */ /* 0x000fe20000010000 */
[C---:B------:R-:W-:Y:S02]  /*ed00*/  FFMA.FTZ R30, R28.reuse, R23, R30 ;  /* 0x000000171c1e7223 */ /* 0x040fe4000001001e */
[----:B------:R-:W-:Y:S01]  /*ed10*/  FFMA.FTZ R36, R28, R27, R36 ;  /* 0x0000001b1c247223 */ /* 0x000fe20000010024 */
[----:B------:R-:W-:Y:S01]  /*ed20*/  FADD.FTZ R37, R37, R27 ;  /* 0x0000001b25257221 */ /* 0x000fe20000010000 */
[----:B------:R-:W-:Y:S01]  /*ed30*/  FADD.FTZ R34, R34, R23 ;  /* 0x0000001722227221 */ /* 0x000fe20000010000 */
[-C--:B------:R-:W-:Y:S01]  /*ed40*/  FMUL.FTZ R23, R4, R22.reuse ;  /* 0x0000001604177220 */ /* 0x080fe20000410000 */
[----:B------:R-:W4:Y:S04]  /*ed50*/  LDL.LU R27, [R1+0x1cc] ;  /* 0x0001cc00011b7983 */ /* 0x000f280000300800 */
[----:B------:R-:W4:Y:S01]  /*ed60*/  LDL.LU R28, [R1+0x1c8] ;  /* 0x0001c800011c7983 */ /* 0x000f220000300800 */
[----:B---3--:R-:W-:Y:S01]  /*ed70*/  FFMA.FTZ R30, R32, R22, R30 ;  /* 0x00000016201e7223 */ /* 0x008fe2000001001e */
[----:B--2---:R-:W-:-:S04]  /*ed80*/  FMUL.FTZ R26, R5, R15 ;  /* 0x0000000f051a7220 */ /* 0x004fc80000410000 */
[----:B------:R-:W-:Y:S01]  /*ed90*/  FFMA.FTZ R36, R31, R26, R36 ;  /* 0x0000001a1f247223 */ /* 0x000fe20000010024 */
[----:B------:R-:W-:Y:S02]  /*eda0*/  FADD.FTZ R37, R26, R37 ;  /* 0x000000251a257221 */ /* 0x000fe40000010000 */
[----:B------:R-:W2:Y:S01]  /*edb0*/  LDL.LU R26, [R1+0x1d0] ;  /* 0x0001d000011a7983 */ /* 0x000ea20000300800 */
[----:B------:R-:W-:Y:S01]  /*edc0*/  FFMA.FTZ R36, R32, R23, R36 ;  /* 0x0000001720247223 */ /* 0x000fe20000010024 */
[----:B------:R-:W-:Y:S02]  /*edd0*/  FADD.FTZ R37, R37, R23 ;  /* 0x0000001725257221 */ /* 0x000fe40000010000 */
[----:B------:R-:W3:Y:S01]  /*ede0*/  LDL.LU R23, [R1+0x1d4] ;  /* 0x0001d40001177983 */ /* 0x000ee20000300800 */
[----:B------:R-:W-:Y:S01]  /*edf0*/  FFMA.FTZ R33, R31, R15, R33 ;  /* 0x0000000f1f217223 */ /* 0x000fe20000010021 */
[----:B------:R-:W-:Y:S02]  /*ee00*/  FADD.FTZ R29, R29, R15 ;  /* 0x0000000f1d1d7221 */ /* 0x000fe40000010000 */
[----:B------:R-:W4:Y:S01]  /*ee10*/  LDL.LU R31, [R1+0x1b8] ;  /* 0x0001b800011f7983 */ /* 0x000f220000300800 */
[----:B------:R-:W-:-:S03]  /*ee20*/  FMUL.FTZ R15, R5, R18 ;  /* 0x00000012050f7220 */ /* 0x000fc60000410000 */
[----:B------:R-:W4:Y:S01]  /*ee30*/  LDL.LU R32, [R1+0x1a4] ;  /* 0x0001a40001207983 */ /* 0x000f220000300800 */
[C---:B------:R-:W-:Y:S01]  /*ee40*/  FFMA.FTZ R33, R35.reuse, R18, R33 ;  /* 0x0000001223217223 */ /* 0x040fe20000010021 */
[----:B------:R-:W-:Y:S02]  /*ee50*/  FFMA.FTZ R36, R35, R15, R36 ;  /* 0x0000000f23247223 */ /* 0x000fe40000010024 */
[----:B------:R-:W4:Y:S01]  /*ee60*/  LDL.LU R35, [R1+0x190] ;  /* 0x0001900001237983 */ /* 0x000f220000300800 */
[----:B------:R-:W-:Y:S01]  /*ee70*/  FADD.FTZ R34, R34, R22 ;  /* 0x0000001622227221 */ /* 0x000fe20000010000 */
[C---:B------:R-:W-:Y:S01]  /*ee80*/  FMUL.FTZ R22, R4.reuse, R21 ;  /* 0x0000001504167220 */ /* 0x040fe20000410000 */
[----:B------:R-:W-:Y:S01]  /*ee90*/  FADD.FTZ R37, R15, R37 ;  /* 0x000000250f257221 */ /* 0x000fe20000010000 */
[----:B------:R-:W-:Y:S01]  /*eea0*/  FMUL.FTZ R15, R5, R13 ;  /* 0x0000000d050f7220 */ /* 0x000fe20000410000 */
[----:B------:R-:W-:Y:S02]  /*eeb0*/  FADD.FTZ R29, R29, R18 ;  /* 0x000000121d1d7221 */ /* 0x000fe40000010000 */
[----:B------:R-:W-:Y:S01]  /*eec0*/  FADD.FTZ R37, R37, R22 ;  /* 0x0000001625257221 */ /* 0x000fe20000010000 */
[----:B------:R-:W-:Y:S01]  /*eed0*/  FMUL.FTZ R18, R4, R20 ;  /* 0x0000001404127220 */ /* 0x000fe20000410000 */
[----:B------:R-:W-:-:S02]  /*eee0*/  FADD.FTZ R29, R29, R13 ;  /* 0x0000000d1d1d7221 */ /* 0x000fc40000010000 */
[----:B------:R-:W-:Y:S01]  /*eef0*/  FADD.FTZ R37, R15, R37 ;  /* 0x000000250f257221 */ /* 0x000fe20000010000 */
[----:B------:R-:W-:-:S04]  /*ef00*/  FADD.FTZ R34, R34, R21 ;  /* 0x0000001522227221 */ /* 0x000fc80000010000 */
[----:B------:R-:W-:Y:S01]  /*ef10*/  FADD.FTZ R34, R34, R20 ;  /* 0x0000001422227221 */ /* 0x000fe20000010000 */
[----:B---3--:R-:W-:Y:S01]  /*ef20*/  FFMA.FTZ R36, R23, R22, R36 ;  /* 0x0000001617247223 */ /* 0x008fe20000010024 */
[----:B--2---:R-:W-:-:S03]  /*ef30*/  FFMA.FTZ R33, R26, R13, R33 ;  /* 0x0000000d1a217223 */ /* 0x004fc60000010021 */
[----:B------:R-:W-:Y:S01]  /*ef40*/  FFMA.FTZ R36, R26, R15, R36 ;  /* 0x0000000f1a247223 */ /* 0x000fe20000010024 */
[----:B------:R-:W-:-:S03]  /*ef50*/  FMUL.FTZ R13, R5, R9 ;  /* 0x00000009050d7220 */ /* 0x000fc60000410000 */
[----:B----4-:R-:W-:Y:S01]  /*ef60*/  FFMA.FTZ R36, R27, R18, R36 ;  /* 0x000000121b247223 */ /* 0x010fe20000010024 */
[----:B------:R-:W-:Y:S01]  /*ef70*/  FADD.FTZ R18, R37, R18 ;  /* 0x0000001225127221 */ /* 0x000fe20000010000 */
[----:B------:R-:W-:Y:S02]  /*ef80*/  FMUL.FTZ R15, R4, R19 ;  /* 0x00000013040f7220 */ /* 0x000fe40000410000 */
[----:B------:R-:W-:Y:S01]  /*ef90*/  FFMA.FTZ R36, R28, R13, R36 ;  /* 0x0000000d1c247223 */ /* 0x000fe20000010024 */
[----:B------:R-:W-:Y:S01]  /*efa0*/  FFMA.FTZ R30, R23, R21, R30 ;  /* 0x00000015171e7223 */ /* 0x000fe2000001001e */
[----:B------:R-:W-:Y:S01]  /*efb0*/  FADD.FTZ R18, R13, R18 ;  /* 0x000000120d127221 */ /* 0x000fe20000010000 */
[----:B------:R-:W-:Y:S01]  /*efc0*/  FMUL.FTZ R13, R5, R17 ;  /* 0x00000011050d7220 */ /* 0x000fe20000410000 */
[----:B------:R-:W-:Y:S01]  /*efd0*/  FFMA.FTZ R36, R31, R15, R36 ;  /* 0x0000000f1f247223 */ /* 0x000fe20000010024 */
[----:B------:R-:W-:Y:S01]  /*efe0*/  FFMA.FTZ R30, R27, R20, R30 ;  /* 0x000000141b1e7223 */ /* 0x000fe2000001001e */
[----:B------:R-:W-:Y:S01]  /*eff0*/  FADD.FTZ R26, R18, R15 ;  /* 0x0000000f121a7221 */ /* 0x000fe20000010000 */
[----:B------:R-:W-:Y:S01]  /*f000*/  FFMA.FTZ R20, R28, R9, R33 ;  /* 0x000000091c147223 */ /* 0x000fe20000010021 */
[----:B------:R-:W-:Y:S01]  /*f010*/  FFMA.FTZ R21, R32, R13, R36 ;  /* 0x0000000d20157223 */ /* 0x000fe20000010024 */
[----:B------:R-:W-:Y:S01]  /*f020*/  FMUL.FTZ R18, R4, R8 ;  /* 0x0000000804127220 */ /* 0x000fe20000410000 */
[----:B------:R-:W-:Y:S01]  /*f030*/  FADD.FTZ R22, R29, R9 ;  /* 0x000000091d167221 */ /* 0x000fe20000010000 */
[----:B------:R-:W-:Y:S01]  /*f040*/  FFMA.FTZ R9, R31, R19, R30 ;  /* 0x000000131f097223 */ /* 0x000fe2000001001e */
[----:B------:R-:W-:Y:S01]  /*f050*/  FADD.FTZ R13, R13, R26 ;  /* 0x0000001a0d0d7221 */ /* 0x000fe20000010000 */
[----:B------:R-:W-:Y:S01]  /*f060*/  FADD.FTZ R19, R34, R19 ;  /* 0x0000001322137221 */ /* 0x000fe20000010000 */
[----:B------:R-:W-:Y:S01]  /*f070*/  FFMA.FTZ R15, R32, R17, R20 ;  /* 0x00000011200f7223 */ /* 0x000fe20000010014 */
[----:B------:R-:W-:Y:S01]  /*f080*/  FFMA.FTZ R21, R35, R18, R21 ;  /* 0x0000001223157223 */ /* 0x000fe20000010015 */
[----:B------:R-:W-:Y:S01]  /*f090*/  FMUL.FTZ R20, R5, R16 ;  /* 0x0000001005147220 */ /* 0x000fe20000410000 */
[----:B------:R-:W-:Y:S01]  /*f0a0*/  FADD.FTZ R13, R13, R18 ;  /* 0x000000120d0d7221 */ /* 0x000fe20000010000 */
[----:B------:R-:W-:Y:S01]  /*f0b0*/  FADD.FTZ R17, R22, R17 ;  /* 0x0000001116117221 */ /* 0x000fe20000010000 */
[----:B------:R-:W-:Y:S01]  /*f0c0*/  FFMA.FTZ R9, R35, R8, R9 ;  /* 0x0000000823097223 */ /* 0x000fe20000010009 */
[----:B------:R-:W-:Y:S01]  /*f0d0*/  FADD.FTZ R19, R19, R8 ;  /* 0x0000000813137221 */ /* 0x000fe20000010000 */
[C---:B------:R-:W-:Y:S01]  /*f0e0*/  FFMA.FTZ R21, R25.reuse, R20, R21 ;  /* 0x0000001419157223 */ /* 0x040fe20000010015 */
[----:B------:R-:W-:Y:S01]  /*f0f0*/  FMUL.FTZ R8, R4, R14 ;  /* 0x0000000e04087220 */ /* 0x000fe20000410000 */
[----:B------:R-:W-:Y:S01]  /*f100*/  FADD.FTZ R13, R20, R13 ;  /* 0x0000000d140d7221 */ /* 0x000fe20000010000 */
[----:B------:R-:W-:Y:S01]  /*f110*/  FFMA.FTZ R15, R25, R16, R15 ;  /* 0x00000010190f7223 */ /* 0x000fe2000001000f */
[----:B------:R-:W-:Y:S01]  /*f120*/  FADD.FTZ R17, R17, R16 ;  /* 0x0000001011117221 */ /* 0x000fe20000010000 */
[----:B------:R-:W-:Y:S01]  /*f130*/  FMUL.FTZ R16, R5, R12 ;  /* 0x0000000c05107220 */ /* 0x000fe20000410000 */
[----:B------:R-:W-:Y:S01]  /*f140*/  FFMA.FTZ R21, R24, R8, R21 ;  /* 0x0000000818157223 */ /* 0x000fe20000010015 */
[----:B------:R-:W-:Y:S01]  /*f150*/  FADD.FTZ R13, R13, R8 ;  /* 0x000000080d0d7221 */ /* 0x000fe20000010000 */
[----:B------:R-:W-:Y:S01]  /*f160*/  FMUL.FTZ R8, R4, R10 ;  /* 0x0000000a04087220 */ /* 0x000fe20000410000 */
[----:B------:R-:W-:Y:S01]  /*f170*/  FFMA.FTZ R9, R24, R14, R9 ;  /* 0x0000000e18097223 */ /* 0x000fe20000010009 */
[----:B------:R-:W-:Y:S01]  /*f180*/  FFMA.FTZ R21, R7, R16, R21 ;  /* 0x0000001007157223 */ /* 0x000fe20000010015 */
[----:B------:R-:W-:Y:S01]  /*f190*/  FADD.FTZ R13, R16, R13 ;  /* 0x0000000d100d7221 */ /* 0x000fe20000010000 */
[----:B------:R-:W-:Y:S01]  /*f1a0*/  FADD.FTZ R19, R19, R14 ;  /* 0x0000000e13137221 */ /* 0x000fe20000010000 */
[-C--:B------:R-:W-:Y:S01]  /*f1b0*/  FMUL.FTZ R16, R5, R11.reuse ;  /* 0x0000000b05107220 */ /* 0x080fe20000410000 */
[C---:B------:R-:W-:Y:S01]  /*f1c0*/  FFMA.FTZ R21, R6.reuse, R8, R21 ;  /* 0x0000000806157223 */ /* 0x040fe20000010015 */
[----:B------:R-:W-:Y:S01]  /*f1d0*/  FFMA.FTZ R14, R7, R12, R15 ;  /* 0x0000000c070e7223 */ /* 0x000fe2000001000f */
[----:B------:R-:W-:Y:S01]  /*f1e0*/  FADD.FTZ R13, R13, R8 ;  /* 0x000000080d0d7221 */ /* 0x000fe20000010000 */
[----:B------:R-:W-:Y:S01]  /*f1f0*/  FFMA.FTZ R8, R6, R10, R9 ;  /* 0x0000000a06087223 */ /* 0x000fe20000010009 */
[C---:B------:R-:W-:Y:S01]  /*f200*/  FFMA.FTZ R21, R0.reuse, R16, R21 ;  /* 0x0000001000157223 */ /* 0x040fe20000010015 */
[----:B------:R-:W-:Y:S01]  /*f210*/  FFMA.FTZ R9, R0, R11, R14 ;  /* 0x0000000b00097223 */ /* 0x000fe2000001000e */
[----:B------:R0:W5:Y:S04]  /*f220*/  LDL.LU R25, [R1+0x3c8] ;  /* 0x0003c80001197983 */ /* 0x0001680000300800 */
[----:B------:R0:W5:Y:S04]  /*f230*/  LDL.LU R24, [R1+0x3c4] ;  /* 0x0003c40001187983 */ /* 0x0001680000300800 */
[----:B------:R0:W5:Y:S04]  /*f240*/  LDL.LU R7, [R1+0x3c0] ;  /* 0x0003c00001077983 */ /* 0x0001680000300800 */
[----:B------:R0:W5:Y:S04]  /*f250*/  LDL.LU R6, [R1+0x3bc] ;  /* 0x0003bc0001067983 */ /* 0x0001680000300800 */
[----:B------:R0:W5:Y:S01]  /*f260*/  LDL.LU R0, [R1+0x3b8] ;  /* 0x0003b80001007983 */ /* 0x0001620000300800 */
[----:B------:R-:W-:Y:S01]  /*f270*/  FADD.FTZ R12, R17, R12 ;  /* 0x0000000c110c7221 */ /* 0x000fe20000010000 */
[----:B------:R-:W-:Y:S01]  /*f280*/  FADD.FTZ R15, R16, R13 ;  /* 0x0000000d100f7221 */ /* 0x000fe20000010000 */
[----:B------:R-:W-:-:S02]  /*f290*/  FADD.FTZ R10, R19, R10 ;  /* 0x0000000a130a7221 */ /* 0x000fc40000010000 */
[----:B------:R-:W-:-:S07]  /*f2a0*/  FADD.FTZ R11, R12, R11 ;  /* 0x0000000b0c0b7221 */ /* 0x000fce0000010000 */
.L_x_174:
[----:B------:R-:W1:Y:S01]  /*f2b0*/  S2R R17, SR_LANEID ;  /* 0x0000000000117919 */ /* 0x000e620000000000 */
[----:B------:R-:W2:Y:S01]  /*f2c0*/  S2UR UR7, SR_CgaCtaId ;  /* 0x00000000000779c3 */ /* 0x000ea20000008800 */
[----:B------:R-:W-:Y:S01]  /*f2d0*/  UMOV UR6, 0x400 ;  /* 0x0000040000067882 */ /* 0x000fe20000000000 */
[----:B------:R-:W3:Y:S01]  /*f2e0*/  LDCU UR9, c[0x0][0x374] ;  /* 0x00006e80ff0977ac */ /* 0x000ee20008000800 */
[----:B------:R-:W4:Y:S01]  /*f2f0*/  SHFL.DOWN PT, R12, R21, 0x1, 0x1f ;  /* 0x08201f00150c7f89 */ /* 0x000f2200000e0000 */
[----:B------:R-:W-:Y:S01]  /*f300*/  BSSY.RECONVERGENT B0, `(.L_x_175) ;  /* 0x000002a000007945 */ /* 0x000fe20003800200 */
[----:B------:R-:W-:Y:S02]  /*f310*/  UIADD3 UR5, UPT, UPT, UR6, 0xd0, URZ ;  /* 0x000000d006057890 */ /* 0x000fe4000fffe0ff */
[----:B------:R-:W0:Y:S01]  /*f320*/  SHFL.DOWN PT, R13, R15, 0x1, 0x1f ;  /* 0x08201f000f0d7f89 */ /* 0x000e2200000e0000 */
[----:B------:R-:W0:Y:S01]  /*f330*/  LDCU UR12, c[0x0][0x370] ;  /* 0x00006e00ff0c77ac */ /* 0x000e220008000800 */
[----:B------:R-:W3:Y:S01]  /*f340*/  S2R R37, SR_TID.X ;  /* 0x0000000000257919 */ /* 0x000ee20000002100 */
[----:B--2---:R-:W-:Y:S01]  /*f350*/  ULEA UR5, UR7, UR5, 0x18 ;  /* 0x0000000507057291 */ /* 0x004fe2000f8ec0ff */
[----:B-1----:R-:W-:-:S02]  /*f360*/  ISETP.GT.AND P0, PT, R17, 0x1e, PT ;  /* 0x0000001e1100780c */ /* 0x002fc40003f04270 */
[C---:B------:R-:W-:Y:S02]  /*f370*/  ISETP.GT.AND P2, PT, R17.reuse, 0xf, PT ;  /* 0x0000000f1100780c */ /* 0x040fe40003f44270 */
[----:B------:R-:W-:Y:S02]  /*f380*/  ISETP.GT.AND P1, PT, R17, 0x17, PT ;  /* 0x000000171100780c */ /* 0x000fe40003f24270 */
[----:B---3--:R-:W-:-:S07]  /*f390*/  LEA R26, R37, UR5, 0x4 ;  /* 0x00000005251a7c11 */ /* 0x008fce000f8e20ff */
[----:B----4-:R-:W-:Y:S01]  /*f3a0*/  @!P0 FADD.FTZ R21, R12, R21 ;  /* 0x000000150c158221 */ /* 0x010fe20000010000 */
[----:B0-----:R-:W-:Y:S01]  /*f3b0*/  @!P0 FADD.FTZ R15, R13, R15 ;  /* 0x0000000f0d0f8221 */ /* 0x001fe20000010000 */
[----:B------:R-:W-:Y:S01]  /*f3c0*/  ISETP.GT.AND P0, PT, R17, 0x1d, PT ;  /* 0x0000001d1100780c */ /* 0x000fe20003f04270 */
[----:B------:R-:W-:Y:S01]  /*f3d0*/  STS.128 [R26], R8 ;  /* 0x000000081a007388 */ /* 0x000fe20000000c00 */
[----:B------:R-:W-:-:S03]  /*f3e0*/  ISETP.GT.U32.AND P3, PT, R37, 0x29, PT ;  /* 0x000000292500780c */ /* 0x000fc60003f64070 */
[----:B------:R-:W0:Y:S04]  /*f3f0*/  SHFL.DOWN PT, R12, R21, 0x2, 0x1f ;  /* 0x08401f00150c7f89 */ /* 0x000e2800000e0000 */
[----:B------:R-:W1:Y:S04]  /*f400*/  SHFL.DOWN PT, R13, R15, 0x2, 0x1f ;  /* 0x08401f000f0d7f89 */ /* 0x000e6800000e0000 */
        /* <DEDUP_REMOVED lines=25> */
.L_x_176:
[----:B------:R-:W-:Y:S05]  /*f5a0*/  BSYNC.RECONVERGENT B0 ;  /* 0x0000000000007941 */ /* 0x000fea0003800200 */
.L_x_175:
[----:B------:R-:W-:Y:S06]  /*f5b0*/  BAR.SYNC.DEFER_BLOCKING 0x0 ;  /* 0x0000000000007b1d */ /* 0x000fec0000010000 */
[----:B------:R-:W-:Y:S04]  /*f5c0*/  BSSY.RECONVERGENT B0, `(.L_x_177) ;  /* 0x0000053000007945 */ /* 0x000fe80003800200 */
[----:B------:R-:W-:Y:S05]  /*f5d0*/  @P0 BRA `(.L_x_178) ;  /* 0x0000000400440947 */ /* 0x000fea0003800000 */
[----:B------:R-:W-:Y:S01]  /*f5e0*/  ULEA UR5, UR7, UR6, 0x18 ;  /* 0x0000000607057291 */ /* 0x000fe2000f8ec0ff */
[----:B-----5:R-:W-:Y:S04]  /*f5f0*/  STL.128 [R1+0x3c0], R4 ;  /* 0x0003c00401007387 */ /* 0x020fe80000100c00 */
[----:B------:R-:W-:Y:S04]  /*f600*/  STL [R1+0x3b8], R0 ;  /* 0x0003b80001007387 */ /* 0x000fe80000100800 */
[----:B------:R-:W4:Y:S04]  /*f610*/  LDS.128 R4, [UR5+0x50] ;  /* 0x00005005ff047984 */ /* 0x000f280008000c00 */
[----:B------:R-:W0:Y:S04]  /*f620*/  LDS.128 R16, [UR5+0x20] ;  /* 0x00002005ff107984 */ /* 0x000e280008000c00 */
[----:B-123--:R-:W1:Y:S04]  /*f630*/  LDS.128 R12, [UR5+0x30] ;  /* 0x00003005ff0c7984 */ /* 0x00ee680008000c00 */
[----:B------:R-:W2:Y:S04]  /*f640*/  LDS.128 R32, [UR5+0x40] ;  /* 0x00004005ff207984 */ /* 0x000ea80008000c00 */
[----:B------:R-:W-:Y:S01]  /*f650*/  STL [R1+0x3bc], R2 ;  /* 0x0003bc0201007387 */ /* 0x000fe20000100800 */
[----:B----4-:R-:W-:-:S02]  /*f660*/  MOV R31, R6 ;  /* 0x00000006001f7202 */ /* 0x010fc40000000f00 */
[----:B------:R-:W-:Y:S02]  /*f670*/  MOV R30, R4 ;  /* 0x00000004001e7202 */ /* 0x000fe40000000f00 */
[----:B------:R-:W-:Y:S01]  /*f680*/  MOV R21, R5 ;  /* 0x0000000500157202 */ /* 0x000fe20000000f00 */
[----:B0-----:R-:W-:Y:S01]  /*f690*/  FADD.FTZ R16, R22, R16 ;  /* 0x0000001016107221 */ /* 0x001fe20000010000 */
[----:B------:R-:W-:Y:S02]  /*f6a0*/  MOV R27, R7 ;  /* 0x00000007001b7202 */ /* 0x000fe40000000f00 */
[----:B------:R-:W0:Y:S01]  /*f6b0*/  LDS.128 R4, [UR5+0x60] ;  /* 0x00006005ff047984 */ /* 0x000e220008000c00 */
[----:B------:R-:W-:Y:S01]  /*f6c0*/  FADD.FTZ R17, R23, R17 ;  /* 0x0000001117117221 */ /* 0x000fe20000010000 */
[----:B------:R-:W-:-:S03]  /*f6d0*/  FADD.FTZ R16, R16, R18 ;  /* 0x0000001210107221 */ /* 0x000fc60000010000 */
[----:B------:R-:W-:Y:S01]  /*f6e0*/  FADD.FTZ R17, R17, R19 ;  /* 0x0000001311117221 */ /* 0x000fe20000010000 */
[----:B-1----:R-:W-:-:S03]  /*f6f0*/  FADD.FTZ R12, R16, R12 ;  /* 0x0000000c100c7221 */ /* 0x002fc60000010000 */
[----:B------:R-:W-:Y:S01]  /*f700*/  FADD.FTZ R13, R17, R13 ;  /* 0x0000000d110d7221 */ /* 0x000fe20000010000 */
[----:B------:R-:W-:-:S04]  /*f710*/  FADD.FTZ R12, R12, R14 ;  /* 0x0000000e0c0c7221 */ /* 0x000fc80000010000 */
[----:B--2---:R-:W-:Y:S01]  /*f720*/  FADD.FTZ R32, R12, R32 ;  /* 0x000000200c207221 */ /* 0x004fe20000010000 */
[----:B------:R-:W-:Y:S02]  /*f730*/  MOV R18, R30 ;  /* 0x0000001e00127202 */ /* 0x000fe40000000f00 */
[----:B0-----:R-:W-:Y:S02]  /*f740*/  MOV R0, R4 ;  /* 0x0000000400007202 */ /* 0x001fe40000000f00 */
[----:B------:R-:W-:Y:S02]  /*f750*/  MOV R29, R6 ;  /* 0x00000006001d7202 */ /* 0x000fe40000000f00 */
[----:B------:R-:W-:Y:S02]  /*f760*/  MOV R28, R5 ;  /* 0x00000005001c7202 */ /* 0x000fe40000000f00 */
[----:B------:R-:W-:Y:S02]  /*f770*/  MOV R20, R7 ;  /* 0x0000000700147202 */ /* 0x000fe40000000f00 */
[----:B------:R-:W0:Y:S01]  /*f780*/  LDS.128 R4, [UR5+0x70] ;  /* 0x00007005ff047984 */ /* 0x000e220008000c00 */
[----:B------:R-:W-:-:S02]  /*f790*/  MOV R16, R28 ;  /* 0x0000001c00107202 */ /* 0x000fc40000000f00 */
[----:B------:R-:W-:Y:S02]  /*f7a0*/  MOV R23, R31 ;  /* 0x0000001f00177202 */ /* 0x000fe40000000f00 */
[----:B------:R-:W-:Y:S01]  /*f7b0*/  MOV R17, R16 ;  /* 0x0000001000117202 */ /* 0x000fe20000000f00 */
[----:B------:R-:W-:Y:S01]  /*f7c0*/  FADD.FTZ R16, R13, R15 ;  /* 0x0000000f0d107221 */ /* 0x000fe20000010000 */
[----:B------:R-:W-:Y:S01]  /*f7d0*/  MOV R22, R0 ;  /* 0x0000000000167202 */ /* 0x000fe20000000f00 */
[----:B------:R-:W-:Y:S02]  /*f7e0*/  LDS.128 R12, [UR5+0x90] ;  /* 0x00009005ff0c7984 */ /* 0x000fe40008000c00 */
[----:B------:R-:W-:Y:S01]  /*f7f0*/  FADD.FTZ R33, R16, R33 ;  /* 0x0000002110217221 */ /* 0x000fe20000010000 */
[----:B------:R-:W-:Y:S01]  /*f800*/  MOV R16, R21 ;  /* 0x0000001500107202 */ /* 0x000fe20000000f00 */
[----:B------:R-:W-:Y:S01]  /*f810*/  FADD.FTZ R21, R32, R34 ;  /* 0x0000002220157221 */ /* 0x000fe20000010000 */
[----:B------:R-:W-:Y:S01]  /*f820*/  MOV R34, R20 ;  /* 0x0000001400227202 */ /* 0x000fe20000000f00 */
[----:B------:R-:W-:Y:S01]  /*f830*/  FADD.FTZ R20, R33, R35 ;  /* 0x0000002321147221 */ /* 0x000fe20000010000 */
[----:B------:R-:W-:Y:S01]  /*f840*/  MOV R32, R16 ;  /* 0x0000001000207202 */ /* 0x000fe20000000f00 */
[----:B------:R-:W-:Y:S01]  /*f850*/  FADD.FTZ R21, R21, R18 ;  /* 0x0000001215157221 */ /* 0x000fe20000010000 */
[----:B------:R-:W-:-:S02]  /*f860*/  MOV R19, R29 ;  /* 0x0000001d00137202 */ /* 0x000fc40000000f00 */
[----:B------:R-:W-:Y:S01]  /*f870*/  MOV R33, R17 ;  /* 0x0000001100217202 */ /* 0x000fe20000000f00 */
[----:B------:R-:W-:Y:S01]  /*f880*/  FADD.FTZ R20, R20, R32 ;  /* 0x0000002014147221 */ /* 0x000fe20000010000 */
[----:B------:R-:W-:Y:S01]  /*f890*/  FADD.FTZ R21, R21, R23 ;  /* 0x0000001715157221 */ /* 0x000fe20000010000 */
[----:B------:R-:W1:Y:S02]  /*f8a0*/  LDS.128 R28, [UR5+0x80] ;  /* 0x00008005ff1c7984 */ /* 0x000e640008000c00 */
[----:B------:R-:W-:Y:S01]  /*f8b0*/  FADD.FTZ R27, R20, R27 ;  /* 0x0000001b141b7221 */ /* 0x000fe20000010000 */
[----:B------:R-:W-:Y:S01]  /*f8c0*/  MOV R35, R19 ;  /* 0x0000001300237202 */ /* 0x000fe20000000f00 */
[----:B------:R-:W-:Y:S01]  /*f8d0*/  FADD.FTZ R32, R21, R22 ;  /* 0x0000001615207221 */ /* 0x000fe20000010000 */
[----:B------:R-:W2:Y:S01]  /*f8e0*/  LDS.128 R16, [UR5+0xa0] ;  /* 0x0000a005ff107984 */ /* 0x000ea20008000c00 */
[----:B------:R-:W-:Y:S02]  /*f8f0*/  FADD.FTZ R27, R27, R33 ;  /* 0x000000211b1b7221 */ /* 0x000fe40000010000 */
[----:B------:R-:W-:Y:S01]  /*f900*/  FADD.FTZ R32, R32, R35 ;  /* 0x0000002320207221 */ /* 0x000fe20000010000 */
[----:B------:R-:W3:Y:S01]  /*f910*/  LDS.128 R20, [UR5+0xb0] ;  /* 0x0000b005ff147984 */ /* 0x000ee20008000c00 */
[----:B------:R-:W-:Y:S01]  /*f920*/  FADD.FTZ R27, R27, R34 ;  /* 0x000000221b1b7221 */ /* 0x000fe20000010000 */
[----:B0-----:R-:W-:-:S02]  /*f930*/  MOV R2, R4 ;  /* 0x0000000400027202 */ /* 0x001fc40000000f00 */
[----:B------:R-:W-:Y:S02]  /*f940*/  MOV R0, R5 ;  /* 0x0000000500007202 */ /* 0x000fe40000000f00 */
[----:B------:R-:W-:Y:S01]  /*f950*/  MOV R37, R6 ;  /* 0x0000000600257202 */ /* 0x000fe20000000f00 */
[----:B------:R-:W-:Y:S01]  /*f960*/  FADD.FTZ R32, R32, R2 ;  /* 0x0000000220207221 */ /* 0x000fe20000010000 */
[----:B------:R-:W-:Y:S01]  /*f970*/  MOV R36, R7 ;  /* 0x0000000700247202 */ /* 0x000fe20000000f00 */
[----:B------:R-:W-:Y:S01]  /*f980*/  FADD.FTZ R27, R27, R0 ;  /* 0x000000001b1b7221 */ /* 0x000fe20000010000 */
[----:B------:R4:W5:Y:S04]  /*f990*/  LDL.LU.128 R4, [R1+0x3c0] ;  /* 0x0003c00001047983 */ /* 0x0009680000300c00 */
[----:B------:R4:W5:Y:S04]  /*f9a0*/  LDL.LU R2, [R1+0x3bc] ;  /* 0x0003bc0001027983 */ /* 0x0009680000300800 */
[----:B------:R4:W5:Y:S01]  /*f9b0*/  LDL.LU R0, [R1+0x3b8] ;  /* 0x0003b80001007983 */ /* 0x0009620000300800 */
[----:B------:R-:W-:Y:S01]  /*f9c0*/  FADD.FTZ R33, R32, R37 ;  /* 0x0000002520217221 */ /* 0x000fe20000010000 */
[----:B------:R-:W-:Y:S01]  /*f9d0*/  FADD.FTZ R32, R27, R36 ;  /* 0x000000241b207221 */ /* 0x000fe20000010000 */
[----:B------:R-:W0:Y:S02]  /*f9e0*/  S2R R37, SR_TID.X ;  /* 0x0000000000257919 */ /* 0x000e240000002100 */
[----:B-1----:R-:W-:Y:S01]  /*f9f0*/  FADD.FTZ R33, R33, R28 ;  /* 0x0000001c21217221 */ /* 0x002fe20000010000 */
[----:B------:R-:W-:-:S03]  /*fa00*/  FADD.FTZ R32, R32, R29 ;  /* 0x0000001d20207221 */ /* 0x000fc60000010000 */
[----:B------:R-:W-:Y:S01]  /*fa10*/  FADD.FTZ R33, R33, R30 ;  /* 0x0000001e21217221 */ /* 0x000fe20000010000 */
[----:B------:R-:W-:-:S03]  /*fa20*/  FADD.FTZ R32, R32, R31 ;  /* 0x0000001f20207221 */ /* 0x000fc60000010000 */
[----:B------:R-:W-:Y:S01]  /*fa30*/  FADD.FTZ R33, R33, R12 ;  /* 0x0000000c21217221 */ /* 0x000fe20000010000 */
[----:B------:R-:W-:-:S03]  /*fa40*/  FADD.FTZ R32, R32, R13 ;  /* 0x0000000d20207221 */ /* 0x000fc60000010000 */
[----:B------:R-:W-:Y:S01]  /*fa50*/  FADD.FTZ R33, R33, R14 ;  /* 0x0000000e21217221 */ /* 0x000fe20000010000 */
[----:B------:R-:W-:-:S03]  /*fa60*/  FADD.FTZ R32, R32, R15 ;  /* 0x0000000f20207221 */ /* 0x000fc60000010000 */
[----:B--2---:R-:W-:Y:S01]  /*fa70*/  FADD.FTZ R33, R33, R16 ;  /* 0x0000001021217221 */ /* 0x004fe20000010000 */
[----:B------:R-:W-:-:S03]  /*fa80*/  FADD.FTZ R32, R32, R17 ;  /* 0x0000001120207221 */ /* 0x000fc60000010000 */
[----:B------:R-:W-:Y:S01]  /*fa90*/  FADD.FTZ R33, R33, R18 ;  /* 0x0000001221217221 */ /* 0x000fe20000010000 */
[----:B------:R-:W-:-:S03]  /*faa0*/  FADD.FTZ R32, R32, R19 ;  /* 0x0000001320207221 */ /* 0x000fc60000010000 */
[----:B---3--:R-:W-:Y:S01]  /*fab0*/  FADD.FTZ R33, R33, R20 ;  /* 0x0000001421217221 */ /* 0x008fe20000010000 */
[----:B------:R-:W-:-:S03]  /*fac0*/  FADD.FTZ R32, R32, R21 ;  /* 0x0000001520207221 */ /* 0x000fc60000010000 */
[----:B------:R-:W-:Y:S01]  /*fad0*/  FADD.FTZ R22, R33, R22 ;  /* 0x0000001621167221 */ /* 0x000fe20000010000 */
[----:B0---4-:R-:W-:-:S07]  /*fae0*/  FADD.FTZ R23, R32, R23 ;  /* 0x0000001720177221 */ /* 0x011fce0000010000 */
.L_x_178:
[----:B------:R-:W-:Y:S05]  /*faf0*/  BSYNC.RECONVERGENT B0 ;  /* 0x0000000000007941 */ /* 0x000fea0003800200 */
.L_x_177:
[----:B------:R-:W-:Y:S06]  /*fb00*/  BAR.SYNC.DEFER_BLOCKING 0x0 ;  /* 0x0000000000007b1d */ /* 0x000fec0000010000 */
[----:B------:R-:W-:Y:S04]  /*fb10*/  BSSY.RECONVERGENT B0, `(.L_x_179) ;  /* 0x000009f000007945 */ /* 0x000fe80003800200 */
[----:B------:R-:W-:Y:S05]  /*fb20*/  @P3 BRA `(.L_x_180) ;  /* 0x0000000800743947 */ /* 0x000fea0003800000 */
[----:B-----5:R-:W-:Y:S04]  /*fb30*/  STL [R1+0x3d0], R7 ;  /* 0x0003d00701007387 */ /* 0x020fe80000100800 */
[----:B------:R-:W-:Y:S04]  /*fb40*/  STL [R1+0x3cc], R6 ;  /* 0x0003cc0601007387 */ /* 0x000fe80000100800 */
[----:B------:R-:W-:Y:S04]  /*fb50*/  STL [R1+0x3c8], R5 ;  /* 0x0003c80501007387 */ /* 0x000fe80000100800 */
[----:B------:R-:W-:Y:S04]  /*fb60*/  STL [R1+0x3c4], R4 ;  /* 0x0003c40401007387 */ /* 0x000fe80000100800 */
[----:B------:R-:W4:Y:S04]  /*fb70*/  LDS.128 R4, [R26+0xa80] ;  /* 0x000a80001a047984 */ /* 0x000f280000000c00 */
[----:B------:R-:W0:Y:S04]  /*fb80*/  LDS.128 R32, [R26+0x7e0] ;  /* 0x0007e0001a207984 */ /* 0x000e280000000c00 */
[----:B------:R-:W-:Y:S04]  /*fb90*/  STL [R1+0x3c0], R3 ;  /* 0x0003c00301007387 */ /* 0x000fe80000100800 */
[----:B------:R0:W-:Y:S04]  /*fba0*/  STL [R1+0x3bc], R2 ;  /* 0x0003bc0201007387 */ /* 0x0001e80000100800 */
[----:B------:R0:W-:Y:S04]  /*fbb0*/  STL [R1+0x3b8], R0 ;  /* 0x0003b80001007387 */ /* 0x0001e80000100800 */
[----:B------:R-:W-:Y:S04]  /*fbc0*/  STL [R1+0x3e0], R25 ;  /* 0x0003e01901007387 */ /* 0x000fe80000100800 */
[----:B-123--:R-:W-:Y:S04]  /*fbd0*/  LDS.128 R12, [R26+0x2a0] ;  /* 0x0002a0001a0c7984 */ /* 0x00efe80000000c00 */
[----:B------:R-:W-:Y:S04]  /*fbe0*/  LDS.128 R16, [R26+0x540] ;  /* 0x000540001a107984 */ /* 0x000fe80000000c00 */
[----:B------:R-:W-:Y:S04]  /*fbf0*/  STL [R1+0x3dc], R24 ;  /* 0x0003dc1801007387 */ /* 0x000fe80000100800 */
[----:B------:R-:W-:Y:S01]  /*fc00*/  STL [R1+0x3d8], R23 ;  /* 0x0003d81701007387 */ /* 0x000fe20000100800 */
[----:B----4-:R-:W-:-:S03]  /*fc10*/  MOV R28, R4 ;  /* 0x00000004001c7202 */ /* 0x010fc60000000f00 */
[----:B------:R-:W-:Y:S01]  /*fc20*/  STL [R1+0x3d4], R22 ;  /* 0x0003d41601007387 */ /* 0x000fe20000100800 */
[----:B------:R-:W-:Y:S02]  /*fc30*/  MOV R27, R5 ;  /* 0x00000005001b7202 */ /* 0x000fe40000000f00 */
[----:B------:R-:W-:Y:S02]  /*fc40*/  MOV R20, R6 ;  /* 0x0000000600147202 */ /* 0x000fe40000000f00 */
[----:B------:R-:W-:Y:S02]  /*fc50*/  MOV R21, R7 ;  /* 0x0000000700157202 */ /* 0x000fe40000000f00 */
[----:B------:R-:W1:Y:S01]  /*fc60*/  LDS.128 R4, [R26+0xd20] ;  /* 0x000d20001a047984 */ /* 0x000e620000000c00 */
[----:B0-----:R-:W-:Y:S02]  /*fc70*/  MOV R2, R34 ;  /* 0x0000002200027202 */ /* 0x001fe40000000f00 */
[----:B------:R-:W-:-:S02]  /*fc80*/  MOV R0, R33 ;  /* 0x0000002100007202 */ /* 0x000fc40000000f00 */
[----:B------:R-:W-:Y:S02]  /*fc90*/  MOV R30, R32 ;  /* 0x00000020001e7202 */ /* 0x000fe40000000f00 */
[----:B------:R-:W-:Y:S02]  /*fca0*/  MOV R29, R35 ;  /* 0x00000023001d7202 */ /* 0x000fe40000000f00 */
[----:B------:R-:W0:Y:S01]  /*fcb0*/  LDS.128 R32, [R26+0x1260] ;  /* 0x001260001a207984 */ /* 0x000e220000000c00 */
[----:B-1----:R-:W-:-:S03]  /*fcc0*/  MOV R3, R5 ;  /* 0x0000000500037202 */ /* 0x002fc60000000f00 */
[----:B------:R-:W-:Y:S01]  /*fcd0*/  STL.64 [R1+0x188], R6 ;  /* 0x0001880601007387 */ /* 0x000fe20000100a00 */
[----:B------:R-:W-:-:S03]  /*fce0*/  MOV R36, R4 ;  /* 0x0000000400247202 */ /* 0x000fc60000000f00 */
[----:B------:R-:W1:Y:S04]  /*fcf0*/  LDS.128 R4, [R26+0xfc0] ;  /* 0x000fc0001a047984 */ /* 0x000e680000000c00 */
[----:B0-----:R-:W-:Y:S04]  /*fd00*/  STL.128 [R1+0x160], R32 ;  /* 0x0001602001007387 */ /* 0x001fe80000100c00 */
[----:B------:R-:W-:Y:S04]  /*fd10*/  LDS.128 R32, [R26+0x17a0] ;  /* 0x0017a0001a207984 */ /* 0x000fe80000000c00 */
[----:B-1----:R-:W-:Y:S04]  /*fd20*/  STL.128 [R1+0x170], R4 ;  /* 0x0001700401007387 */ /* 0x002fe80000100c00 */
[----:B------:R-:W0:Y:S02]  /*fd30*/  LDS.128 R4, [R26+0x1500] ;  /* 0x001500001a047984 */ /* 0x000e240000000c00 */
[----:B0-----:R-:W-:-:S02]  /*fd40*/  MOV R25, R4 ;  /* 0x0000000400197202 */ /* 0x001fc40000000f00 */
[----:B------:R-:W-:Y:S02]  /*fd50*/  MOV R4, R35 ;  /* 0x0000002300047202 */ /* 0x000fe40000000f00 */
[----:B------:R-:W-:Y:S01]  /*fd60*/  MOV R24, R5 ;  /* 0x0000000500187202 */ /* 0x000fe20000000f00 */
[----:B------:R-:W-:Y:S01]  /*fd70*/  FADD.FTZ R12, R8, R12 ;  /* 0x0000000c080c7221 */ /* 0x000fe20000010000 */
[----:B------:R-:W-:Y:S01]  /*fd80*/  MOV R23, R6 ;  /* 0x0000000600177202 */ /* 0x000fe20000000f00 */
[----:B------:R0:W-:Y:S01]  /*fd90*/  STL [R1+0x400], R4 ;  /* 0x0004000401007387 */ /* 0x0001e20000100800 */
[----:B------:R-:W-:Y:S02]  /*fda0*/  MOV R22, R7 ;  /* 0x0000000700167202 */ /* 0x000fe40000000f00 */
[----:B------:R-:W-:Y:S01]  /*fdb0*/  MOV R7, R32 ;  /* 0x0000002000077202 */ /* 0x000fe20000000f00 */
[----:B------:R-:W-:Y:S01]  /*fdc0*/  FADD.FTZ R13, R9, R13 ;  /* 0x0000000d090d7221 */ /* 0x000fe20000010000 */
[----:B------:R-:W-:Y:S01]  /*fdd0*/  MOV R6, R33 ;  /* 0x0000002100067202 */ /* 0x000fe20000000f00 */
[----:B------:R-:W-:Y:S01]  /*fde0*/  FADD.FTZ R14, R10, R14 ;  /* 0x0000000e0a0e7221 */ /* 0x000fe20000010000 */
[----:B------:R-:W-:Y:S01]  /*fdf0*/  MOV R5, R34 ;  /* 0x0000002200057202 */ /* 0x000fe20000000f00 */
[----:B------:R-:W-:Y:S01]  /*fe00*/  FADD.FTZ R16, R12, R16 ;  /* 0x000000100c107221 */ /* 0x000fe20000010000 */
[----:B------:R-:W1:Y:S04]  /*fe10*/  LDS.128 R32, [R26+0x1a40] ;  /* 0x001a40001a207984 */ /* 0x000e680000000c00 */
[----:B0-----:R-:W2:Y:S01]  /*fe20*/  LDL.LU R4, [R1+0x188] ;  /* 0x0001880001047983 */ /* 0x001ea20000300800 */
[----:B------:R-:W-:Y:S01]  /*fe30*/  MOV R9, R0 ;  /* 0x0000000000097202 */ /* 0x000fe20000000f00 */
[----:B------:R-:W-:Y:S01]  /*fe40*/  FADD.FTZ R12, R13, R17 ;  /* 0x000000110d0c7221 */ /* 0x000fe20000010000 */
        /* <DEDUP_REMOVED lines=8> */
[----:B------:R-:W-:Y:S01]  /*fed0*/  FADD.FTZ R16, R16, R10 ;  /* 0x0000000a10107221 */ /* 0x000fe20000010000 */
[----:B------:R-:W-:Y:S01]  /*fee0*/  FADD.FTZ R27, R12, R27 ;  /* 0x0000001b0c1b7221 */ /* 0x000fe20000010000 */
[----:B------:R-:W-:Y:S01]  /*fef0*/  FADD.FTZ R18, R18, R8 ;  /* 0x0000000812127221 */ /* 0x000fe20000010000 */
[----:B------:R-:W-:Y:S01]  /*ff00*/  FADD.FTZ R17, R15, R17 ;  /* 0x000000110f117221 */ /* 0x000fe20000010000 */
[----:B------:R-:W-:Y:S01]  /*ff10*/  FADD.FTZ R16, R16, R13 ;  /* 0x0000000d10107221 */ /* 0x000fe20000010000 */
[----:B------:R0:W-:Y:S01]  /*ff20*/  STL [R1+0x3f8], R6 ;  /* 0x0003f80601007387 */ /* 0x0001e20000100800 */
[----:B------:R-:W-:Y:S01]  /*ff30*/  FADD.FTZ R20, R18, R20 ;  /* 0x0000001412147221 */ /* 0x000fe20000010000 */
[----:B------:R-:W-:Y:S01]  /*ff40*/  FADD.FTZ R21, R17, R21 ;  /* 0x0000001511157221 */ /* 0x000fe20000010000 */
[----:B------:R-:W-:Y:S01]  /*ff50*/  FADD.FTZ R36, R16, R36 ;  /* 0x0000002410247221 */ /* 0x000fe20000010000 */
[----:B------:R3:W-:Y:S04]  /*ff60*/  STL [R1+0x3f4], R7 ;  /* 0x0003f40701007387 */ /* 0x0007e80000100800 */
[----:B------:R-:W-:Y:S04]  /*ff70*/  LDS.128 R28, [R26+0x1f80] ;  /* 0x001f80001a1c7984 */ /* 0x000fe80000000c00 */
[----:B------:R-:W-:Y:S04]  /*ff80*/  LDS.128 R8, [R26+0x2220] ;  /* 0x002220001a087984 */ /* 0x000fe80000000c00 */
[----:B------:R-:W-:Y:S01]  /*ff90*/  LDS.128 R12, [R26+0x24c0] ;  /* 0x0024c0001a0c7984 */ /* 0x000fe20000000c00 */
[----:B-1----:R-:W-:-:S03]  /*ffa0*/  MOV R2, R33 ;  /* 0x0000002100027202 */ /* 0x002fc60000000f00 */
[----:B------:R-:W-:Y:S01]  /*ffb0*/  LDS.128 R16, [R26+0x2760] ;  /* 0x002760001a107984 */ /* 0x000fe20000000c00 */
[----:B------:R-:W-:Y:S02]  /*ffc0*/  MOV R0, R34 ;  /* 0x0000002200007202 */ /* 0x000fe40000000f00 */
[----:B------:R-:W-:Y:S01]  /*ffd0*/  MOV R37, R35 ;  /* 0x0000002300257202 */ /* 0x000fe20000000f00 */
[----:B0-----:R-:W4:Y:S04]  /*ffe0*/  LDL.LU R6, [R1+0x174] ;  /* 0x0001740001067983 */ /* 0x001f280000300800 */
[----:B---3--:R-:W3:Y:S04]  /*fff0*/  LDL.LU R7, [R1+0x178] ;  /* 0x0001780001077983 */ /* 0x008ee80000300800 */
[----:B------:R0:W-:Y:S04]  /*10000*/  STL [R1+0x3ec], R23 ;  /* 0x0003ec1701007387 */ /* 0x0001e80000100800 */
[----:B------:R1:W-:Y:S04]  /*10010*/  STL [R1+0x3e8], R24 ;  /* 0x0003e81801007387 */ /* 0x0003e80000100800 */
[----:B------:R-:W-:Y:S04]  /*10020*/  STL [R1+0x3e4], R25 ;  /* 0x0003e41901007387 */ /* 0x000fe80000100800 */
[----:B------:R1:W-:Y:S04]  /*10030*/  STL [R1+0x3fc], R5 ;  /* 0x0003fc0501007387 */ /* 0x0003e80000100800 */
[----:B0-----:R-:W3:Y:S04]  /*10040*/  LDL.LU R23, [R1+0x160] ;  /* 0x0001600001177983 */ /* 0x001ee80000300800 */
[----:B-1----:R-:W3:Y:S04]  /*10050*/  LDL.LU R24, [R1+0x164] ;  /* 0x0001640001187983 */ /* 0x002ee80000300800 */
[----:B------:R-:W3:Y:S04]  /*10060*/  LDL.LU R5, [R1+0x18c] ;  /* 0x00018c0001057983 */ /* 0x000ee80000300800 */
[----:B------:R-:W3:Y:S04]  /*10070*/  LDL.LU R25, [R1+0x168] ;  /* 0x0001680001197983 */ /* 0x000ee80000300800 */
[----:B------:R0:W-:Y:S04]  /*10080*/  STL [R1+0x3f0], R22 ;  /* 0x0003f01601007387 */ /* 0x0001e80000100800 */
[----:B0-----:R-:W3:Y:S04]  /*10090*/  LDL.LU R22, [R1+0x17c] ;  /* 0x00017c0001167983 */ /* 0x001ee80000300800 */
[----:B--2---:R0:W-:Y:S02]  /*100a0*/  STL [R1+0x404], R4 ;  /* 0x0004040401007387 */ /* 0x0041e40000100800 */
[----:B0-----:R-:W-:-:S02]  /*100b0*/  MOV R4, R3 ;  /* 0x0000000300047202 */ /* 0x001fc40000000f00 */
[----:B------:R-:W-:Y:S02]  /*100c0*/  MOV R3, R32 ;  /* 0x0000002000037202 */ /* 0x000fe40000000f00 */
[----:B------:R0:W1:Y:S01]  /*100d0*/  LDS.128 R32, [R26+0x1ce0] ;  /* 0x001ce0001a207984 */ /* 0x0000620000000c00 */
[----:B------:R-:W-:-:S03]  /*100e0*/  FADD.FTZ R27, R27, R4 ;  /* 0x000000041b1b7221 */ /* 0x000fc60000010000 */
[----:B------:R-:W2:Y:S04]  /*100f0*/  LDL.LU R4, [R1+0x404] ;  /* 0x0004040001047983 */ /* 0x000ea80000300800 */
[----:B0-----:R-:W2:Y:S01]  /*10100*/  LDL.LU R26, [R1+0x170] ;  /* 0x00017000011a7983 */ /* 0x001ea20000300800 */
[----:B----4-:R-:W-:-:S03]  /*10110*/  FADD.FTZ R27, R27, R6 ;  /* 0x000000061b1b7221 */ /* 0x010fc60000010000 */
[----:B------:R-:W4:Y:S01]  /*10120*/  LDL.LU R6, [R1+0x3f8] ;  /* 0x0003f80001067983 */ /* 0x000f220000300800 */
[----:B---3--:R-:W-:-:S03]  /*10130*/  FADD.FTZ R27, R27, R24 ;  /* 0x000000181b1b7221 */ /* 0x008fc60000010000 */
[----:B------:R-:W3:Y:S01]  /*10140*/  LDL.LU R24, [R1+0x3e8] ;  /* 0x0003e80001187983 */ /* 0x000ee20000300800 */
[----:B------:R-:W-:-:S03]  /*10150*/  FADD.FTZ R21, R21, R5 ;  /* 0x0000000515157221 */ /* 0x000fc60000010000 */
[----:B------:R-:W4:Y:S01]  /*10160*/  LDL.LU R5, [R1+0x3fc] ;  /* 0x0003fc0001057983 */ /* 0x000f220000300800 */
[----:B------:R-:W-:-:S03]  /*10170*/  FADD.FTZ R21, R21, R22 ;  /* 0x0000001615157221 */ /* 0x000fc60000010000 */
[----:B------:R-:W4:Y:S01]  /*10180*/  LDL.LU R22, [R1+0x3f0] ;  /* 0x0003f00001167983 */ /* 0x000f220000300800 */
[----:B--2---:R-:W-:-:S03]  /*10190*/  FADD.FTZ R20, R20, R4 ;  /* 0x0000000414147221 */ /* 0x004fc60000010000 */
[----:B------:R-:W2:Y:S01]  /*101a0*/  LDL.LU R4, [R1+0x400] ;  /* 0x0004000001047983 */ /* 0x000ea20000300800 */
[----:B------:R-:W-:Y:S01]  /*101b0*/  FADD.FTZ R26, R36, R26 ;  /* 0x0000001a241a7221 */ /* 0x000fe20000010000 */
[----:B------:R-:W-:Y:S02]  /*101c0*/  FADD.FTZ R20, R20, R7 ;  /* 0x0000000714147221 */ /* 0x000fe40000010000 */
[----:B------:R-:W2:Y:S01]  /*101d0*/  LDL.LU R36, [R1+0x16c] ;  /* 0x00016c0001247983 */ /* 0x000ea20000300800 */
[----:B------:R-:W-:Y:S01]  /*101e0*/  FADD.FTZ R26, R26, R23 ;  /* 0x000000171a1a7221 */ /* 0x000fe20000010000 */
[----:B------:R-:W-:Y:S02]  /*101f0*/  FADD.FTZ R20, R20, R25 ;  /* 0x0000001914147221 */ /* 0x000fe40000010000 */
[----:B------:R-:W2:Y:S04]  /*10200*/  LDL.LU R23, [R1+0x3ec] ;  /* 0x0003ec0001177983 */ /* 0x000ea80000300800 */
[----:B------:R-:W2:Y:S04]  /*10210*/  LDL.LU R25, [R1+0x3e4] ;  /* 0x0003e40001197983 */ /* 0x000ea80000300800 */
[----:B------:R-:W2:Y:S01]  /*10220*/  LDL.LU R7, [R1+0x3f4] ;  /* 0x0003f40001077983 */ /* 0x000ea20000300800 */
[----:B---3--:R-:W-:-:S03]  /*10230*/  FADD.FTZ R27, R27, R24 ;  /* 0x000000181b1b7221 */ /* 0x008fc60000010000 */
[----:B------:R0:W5:Y:S01]  /*10240*/  LDL.LU R24, [R1+0x3dc] ;  /* 0x0003dc0001187983 */ /* 0x0001620000300800 */
[----:B----4-:R-:W-:-:S03]  /*10250*/  FADD.FTZ R27, R27, R6 ;  /* 0x000000061b1b7221 */ /* 0x010fc60000010000 */
[----:B------:R0:W5:Y:S01]  /*10260*/  LDL.LU R6, [R1+0x3cc] ;  /* 0x0003cc0001067983 */ /* 0x0001620000300800 */
[----:B------:R-:W-:-:S03]  /*10270*/  FADD.FTZ R27, R27, R2 ;  /* 0x000000021b1b7221 */ /* 0x000fc60000010000 */
[----:B------:R0:W5:Y:S01]  /*10280*/  LDL.LU R2, [R1+0x3bc] ;  /* 0x0003bc0001027983 */ /* 0x0001620000300800 */
[----:B--2---:R-:W-:Y:S01]  /*10290*/  FADD.FTZ R21, R21, R36 ;  /* 0x0000002415157221 */ /* 0x004fe20000010000 */
[----:B------:R-:W-:Y:S01]  /*102a0*/  FADD.FTZ R20, R20, R23 ;  /* 0x0000001714147221 */ /* 0x000fe20000010000 */
[----:B------:R-:W-:Y:S02]  /*102b0*/  FADD.FTZ R26, R26, R25 ;  /* 0x000000191a1a7221 */ /* 0x000fe40000010000 */
[----:B------:R-:W-:Y:S01]  /*102c0*/  FADD.FTZ R21, R21, R22 ;  /* 0x0000001615157221 */ /* 0x000fe20000010000 */
[----:B------:R-:W-:Y:S01]  /*102d0*/  FADD.FTZ R20, R20, R5 ;  /* 0x0000000514147221 */ /* 0x000fe20000010000 */
[----:B------:R0:W5:Y:S01]  /*102e0*/  LDL.LU R25, [R1+0x3e0] ;  /* 0x0003e00001197983 */ /* 0x0001620000300800 */
[----:B------:R-:W-:Y:S01]  /*102f0*/  FADD.FTZ R26, R26, R7 ;  /* 0x000000071a1a7221 */ /* 0x000fe20000010000 */
[----:B------:R-:W-:Y:S01]  /*10300*/  FADD.FTZ R21, R21, R4 ;  /* 0x0000000415157221 */ /* 0x000fe20000010000 */
[----:B------:R-:W-:Y:S01]  /*10310*/  FADD.FTZ R20, R20, R0 ;  /* 0x0000000014147221 */ /* 0x000fe20000010000 */
[----:B------:R0:W5:Y:S01]  /*10320*/  LDL.LU R23, [R1+0x3d8] ;  /* 0x0003d80001177983 */ /* 0x0001620000300800 */
[----:B------:R-:W-:-:S03]  /*10330*/  FADD.FTZ R26, R26, R3 ;  /* 0x000000031a1a7221 */ /* 0x000fc60000010000 */
[----:B------:R0:W5:Y:S04]  /*10340*/  LDL.LU R22, [R1+0x3d4] ;  /* 0x0003d40001167983 */ /* 0x0001680000300800 */
[----:B------:R0:W5:Y:S04]  /*10350*/  LDL.LU R7, [R1+0x3d0] ;  /* 0x0003d00001077983 */ /* 0x0001680000300800 */
[----:B------:R0:W5:Y:S04]  /*10360*/  LDL.LU R5, [R1+0x3c8] ;  /* 0x0003c80001057983 */ /* 0x0001680000300800 */
[----:B------:R0:W5:Y:S04]  /*10370*/  LDL.LU R4, [R1+0x3c4] ;  /* 0x0003c40001047983 */ /* 0x0001680000300800 */
[----:B------:R0:W5:Y:S04]  /*10380*/  LDL.LU R3, [R1+0x3c0] ;  /* 0x0003c00001037983 */ /* 0x0001680000300800 */
[----:B------:R0:W5:Y:S01]  /*10390*/  LDL.LU R0, [R1+0x3b8] ;  /* 0x0003b80001007983 */ /* 0x0001620000300800 */
[----:B------:R-:W-:Y:S01]  /*103a0*/  FADD.FTZ R21, R21, R37 ;  /* 0x0000002515157221 */ /* 0x000fe20000010000 */
[----:B-1----:R-:W-:Y:S01]  /*103b0*/  FADD.FTZ R26, R26, R32 ;  /* 0x000000201a1a7221 */ /* 0x002fe20000010000 */
[----:B------:R-:W4:Y:S01]  /*103c0*/  S2R R37, SR_TID.X ;  /* 0x0000000000257919 */ /* 0x000f220000002100 */
[----:B------:R-:W-:Y:S01]  /*103d0*/  FADD.FTZ R32, R27, R33 ;  /* 0x000000211b207221 */ /* 0x000fe20000010000 */
        /* <DEDUP_REMOVED lines=17> */
[----:B0-----:R-:W-:-:S07]  /*104f0*/  FADD.FTZ R11, R20, R19 ;  /* 0x00000013140b7221 */ /* 0x001fce0000010000 */
.L_x_180:
[----:B------:R-:W-:Y:S05]  /*10500*/  BSYNC.RECONVERGENT B0 ;  /* 0x0000000000007941 */ /* 0x000fea0003800200 */
.L_x_179:
[----:B------:R-:W-:Y:S04]  /*10510*/  BSSY.RECONVERGENT B0, `(.L_x_181) ;  /* 0x000001e000007945 */ /* 0x000fe80003800200 */
[----:B------:R-:W-:Y:S05]  /*10520*/  @P3 BRA `(.L_x_182) ;  /* 0x0000000000703947 */ /* 0x000fea0003800000 */
[----:B--2---:R-:W2:Y:S01]  /*10530*/  LDC.64 R14, c[0x0][0x3f8] ;  /* 0x0000fe00ff0e7b82 */ /* 0x004ea20000000a00 */
[----:B------:R-:W-:-:S05]  /*10540*/  MOV R18, UR13 ;  /* 0x0000000d00127c02 */ /* 0x000fca0008000f00 */
[----:B----4-:R-:W-:Y:S02]  /*10550*/  IMAD R19, R18, 0x2a, R37 ;  /* 0x0000002a12137824 */ /* 0x010fe400078e0225 */
[----:B-1-3--:R-:W1:Y:S01]  /*10560*/  LDC.64 R12, c[0x0][0x3d8] ;  /* 0x0000f600ff0c7b82 */ /* 0x00ae620000000a00 */
[----:B--2---:R-:W-:Y:S01]  /*10570*/  IMAD.WIDE.U32 R16, R14, 0x3, RZ ;  /* 0x000000030e107825 */ /* 0x004fe200078e00ff */
[C---:B------:R-:W-:Y:S02]  /*10580*/  LEA R21, R15.reuse, R15, 0x1 ;  /* 0x0000000f0f157211 */ /* 0x040fe400078e08ff */
[----:B------:R-:W-:Y:S02]  /*10590*/  LEA.HI R27, P1, R15, R14, RZ, 0x1 ;  /* 0x0000000e0f1b7211 */ /* 0x000fe400078308ff */
[----:B------:R-:W-:Y:S02]  /*105a0*/  IADD3 R21, PT, PT, R17, R21, RZ ;  /* 0x0000001511157210 */ /* 0x000fe40007ffe0ff */
[----:B------:R-:W-:Y:S01]  /*105b0*/  IADD3.X R18, PT, PT, RZ, R15, RZ, P1, !PT ;  /* 0x0000000fff127210 */ /* 0x000fe20000ffe4ff */
[----:B-1----:R-:W-:Y:S01]  /*105c0*/  IMAD.WIDE R12, R19, 0x4, R12 ;  /* 0x00000004130c7825 */ /* 0x002fe200078e020c */
[----:B------:R-:W-:-:S02]  /*105d0*/  LEA.HI R20, P1, R21, R16, RZ, 0x1 ;  /* 0x0000001015147211 */ /* 0x000fc400078308ff */
[----:B------:R-:W-:Y:S02]  /*105e0*/  SHF.L.U32 R17, R27, 0x1, RZ ;  /* 0x000000011b117819 */ /* 0x000fe400000006ff */
[----:B------:R-:W-:Y:S01]  /*105f0*/  SHF.L.U32 R19, R20, 0x1, RZ ;  /* 0x0000000114137819 */ /* 0x000fe200000006ff */
[----:B------:R1:W-:Y:S01]  /*10600*/  REDG.E.ADD.F32.FTZ.RN.STRONG.GPU desc[UR10][R12.64], R8 ;  /* 0x000000080c0079a6 */ /* 0x0003e2000c12f30a */
[----:B------:R-:W-:Y:S02]  /*10610*/  LOP3.LUT R17, R17, 0xfffffffc, RZ, 0xc0, !PT ;  /* 0xfffffffc11117812 */ /* 0x000fe400078ec0ff */
[----:B------:R-:W-:Y:S02]  /*10620*/  LEA R16, P2, R14, R12, 0x2 ;  /* 0x0000000c0e107211 */ /* 0x000fe400078410ff */
[----:B------:R-:W-:Y:S02]  /*10630*/  IADD3.X R21, PT, PT, RZ, R21, RZ, P1, !PT ;  /* 0x00000015ff157210 */ /* 0x000fe40000ffe4ff */
[----:B------:R-:W-:-:S02]  /*10640*/  LOP3.LUT R19, R19, 0xfffffffc, RZ, 0xc0, !PT ;  /* 0xfffffffc13137812 */ /* 0x000fc400078ec0ff */
[----:B------:R-:W-:Y:S02]  /*10650*/  SHF.L.U64.HI R27, R27, 0x1, R18 ;  /* 0x000000011b1b7819 */ /* 0x000fe40000010212 */
[----:B------:R-:W-:Y:S02]  /*10660*/  IADD3 R18, P1, PT, R12, R17, RZ ;  /* 0x000000110c127210 */ /* 0x000fe40007f3e0ff */
[----:B------:R-:W-:Y:S02]  /*10670*/  LEA.HI.X R17, R14, R13, R15, 0x2, P2 ;  /* 0x0000000d0e117211 */ /* 0x000fe400010f140f */
[----:B------:R-:W-:Y:S02]  /*10680*/  SHF.L.U64.HI R15, R20, 0x1, R21 ;  /* 0x00000001140f7819 */ /* 0x000fe40000010215 */
[----:B------:R-:W-:Y:S02]  /*10690*/  IADD3 R14, P2, PT, R12, R19, RZ ;  /* 0x000000130c0e7210 */ /* 0x000fe40007f5e0ff */
[----:B------:R-:W-:-:S02]  /*106a0*/  IADD3.X R19, PT, PT, R13, R27, RZ, P1, !PT ;  /* 0x0000001b0d137210 */ /* 0x000fc40000ffe4ff */
[----:B------:R-:W-:-:S03]  /*106b0*/  IADD3.X R15, PT, PT, R13, R15, RZ, P2, !PT ;  /* 0x0000000f0d0f7210 */ /* 0x000fc600017fe4ff */
[----:B------:R1:W-:Y:S04]  /*106c0*/  REDG.E.ADD.F32.FTZ.RN.STRONG.GPU desc[UR10][R18.64], R9 ;  /* 0x00000009120079a6 */ /* 0x0003e8000c12f30a */
[----:B------:R1:W-:Y:S04]  /*106d0*/  REDG.E.ADD.F32.FTZ.RN.STRONG.GPU desc[UR10][R16.64], R10 ;  /* 0x0000000a100079a6 */ /* 0x0003e8000c12f30a */
[----:B------:R1:W-:Y:S02]  /*106e0*/  REDG.E.ADD.F32.FTZ.RN.STRONG.GPU desc[UR10][R14.64], R11 ;  /* 0x0000000b0e0079a6 */ /* 0x0003e4000c12f30a */
.L_x_182:
[----:B------:R-:W-:Y:S05]  /*106f0*/  BSYNC.RECONVERGENT B0 ;  /* 0x0000000000007941 */ /* 0x000fea0003800200 */
.L_x_181:
[----:B------:R-:W-:-:S09]  /*10700*/  UISETP.GE.U32.AND UP0, UPT, UR12, 0x2, UPT ;  /* 0x000000020c00788c */ /* 0x000fd2000bf06070 */
[----:B------:R-:W-:Y:S05]  /*10710*/  BRA.U !UP0, `(.L_x_183) ;  /* 0x0000000d08787547 */ /* 0x000fea000b800000 */
[----:B-1----:R-:W1:Y:S01]  /*10720*/  LDC.64 R10, c[0x0][0x3d0] ;  /* 0x0000f400ff0a7b82 */ /* 0x002e620000000a00 */
[----:B------:R-:W-:Y:S01]  /*10730*/  ULOP3.LUT UR5, UR4, 0x1, URZ, 0xc0, !UPT ;  /* 0x0000000104057892 */ /* 0x000fe2000f8ec0ff */
[----:B------:R-:W-:Y:S03]  /*10740*/  BSSY.RECONVERGENT B0, `(.L_x_184) ;  /* 0x0000023000007945 */ /* 0x000fe60003800200 */
[----:B------:R-:W-:-:S03]  /*10750*/  UIMAD UR6, UR5, UR9, URZ ;  /* 0x00000009050672a4 */ /* 0x000fc6000f8e02ff */
[----:B------:R-:W0:Y:S01]  /*10760*/  S2UR UR29, SR_CTAID.X ;  /* 0x00000000001d79c3 */ /* 0x000e220000002500 */
[----:B------:R-:W-:-:S04]  /*10770*/  UIMAD UR5, UR6, UR12, URZ ;  /* 0x0000000c060572a4 */ /* 0x000fc8000f8e02ff */
[----:B------:R-:W-:-:S03]  /*10780*/  USHF.L.U32 UR5, UR5, 0x1, URZ ;  /* 0x0000000105057899 */ /* 0x000fc600080006ff */
[----:B------:R-:W0:Y:S03]  /*10790*/  S2UR UR14, SR_CTAID.Y ;  /* 0x00000000000e79c3 */ /* 0x000e260000002600 */
[----:B------:R-:W-:-:S05]  /*107a0*/  MOV R9, UR5 ;  /* 0x0000000500097c02 */ /* 0x000fca0008000f00 */
[----:B-1----:R-:W-:Y:S01]  /*107b0*/  IMAD.WIDE R10, R9, 0x4, R10 ;  /* 0x00000004090a7825 */ /* 0x002fe200078e020a */
[----:B0-----:R-:W-:Y:S06]  /*107c0*/  @P0 BRA `(.L_x_185) ;  /* 0x0000000000680947 */ /* 0x001fec0003800000 */
[----:B------:R-:W0:Y:S01]  /*107d0*/  LDC.64 R8, c[0x0][0x3c8] ;  /* 0x0000f200ff087b82 */ /* 0x000e220000000a00 */
[----:B------:R-:W-:Y:S02]  /*107e0*/  UIADD3 UR7, UPT, UPT, UR6, UR14, URZ ;  /* 0x0000000e06077290 */ /* 0x000fe4000fffe0ff */
[----:B------:R-:W-:Y:S02]  /*107f0*/  UIMAD UR13, UR29, UR9, UR14 ;  /* 0x000000091d0d72a4 */ /* 0x000fe4000f8e020e */
[----:B------:R-:W-:Y:S02]  /*10800*/  ULOP3.LUT UP0, UR5, UR4, 0x2, URZ, 0xc0, !UPT ;  /* 0x0000000204057892 */ /* 0x000fe4000f80c0ff */
[----:B--2---:R-:W-:Y:S02]  /*10810*/  MOV R15, UR7 ;  /* 0x00000007000f7c02 */ /* 0x004fe40008000f00 */
[----:B------:R-:W-:Y:S01]  /*10820*/  UIADD3 UR5, UPT, UPT, -UR5, 0x1, URZ ;  /* 0x0000000105057890 */ /* 0x000fe2000fffe1ff */
[----:B------:R-:W-:-:S05]  /*10830*/  MOV R13, UR13 ;  /* 0x0000000d000d7c02 */ /* 0x000fca0008000f00 */
[----:B---3--:R-:W-:-:S05]  /*10840*/  IMAD.WIDE.U32 R12, R13, 0x8, R10 ;  /* 0x000000080d0c7825 */ /* 0x008fca00078e000a */
[----:B-----5:R1:W-:Y:S01]  /*10850*/  STG.E.64 desc[UR10][R12.64], R22 ;  /* 0x000000160c007986 */ /* 0x0203e2000c101b0a */
[----:B0-----:R-:W-:Y:S01]  /*10860*/  IMAD.WIDE.U32 R14, R15, 0x4, R8 ;  /* 0x000000040f0e7825 */ /* 0x001fe200078e0008 */
[----:B------:R-:W-:Y:S02]  /*10870*/  MOV R9, UR5 ;  /* 0x0000000500097c02 */ /* 0x000fe40008000f00 */
[----:B------:R-:W-:Y:S01]  /*10880*/  MOV R8, 0xffffffff ;  /* 0xffffffff00087802 */ /* 0x000fe20000000f00 */
[----:B------:R-:W-:Y:S06]  /*10890*/  MEMBAR.ALL.GPU ;  /* 0x0000000000007992 */ /* 0x000fec000000a000 */
[----:B------:R-:W-:-:S00]  /*108a0*/  ERRBAR ;  /* 0x00000000000079ab */ /* 0x000fc00000000000 */
[----:B------:R-:W-:Y:S06]  /*108b0*/  CGAERRBAR ;  /* 0x00000000000075ab */ /* 0x000fec0000000000 */
[----:B------:R1:W-:Y:S01]  /*108c0*/  REDG.E.ADD.S32.STRONG.GPU desc[UR10][R14.64], R9 ;  /* 0x000000090e00798e */ /* 0x0003e2000c12e30a */
[----:B------:R-:W-:Y:S01]  /*108d0*/  USEL UR5, UR12, URZ, !UP0 ;  /* 0x000000ff0c057287 */ /* 0x000fe2000c000000 */
[----:B------:R-:W-:Y:S02]  /*108e0*/  UMOV UR7, 0xffffffff ;  /* 0xffffffff00077882 */ /* 0x000fe40000000000 */
[----:B------:R1:W-:Y:S01]  /*108f0*/  STL [R1], R8 ;  /* 0x0000000801007387 */ /* 0x0003e20000100800 */
[----:B------:R-:W-:-:S09]  /*10900*/  UISETP.NE.AND UP0, UPT, UR7, UR5, UPT ;  /* 0x000000050700728c */ /* 0x000fd2000bf05270 */
[----:B-1----:R-:W-:Y:S05]  /*10910*/  BRA.U !UP0, `(.L_x_185) ;  /* 0x0000000108147547 */ /* 0x002fea000b800000 */
.L_x_186:
[----:B------:R-:W2:Y:S04]  /*10920*/  LDG.E.STRONG.GPU R8, desc[UR10][R14.64] ;  /* 0x0000000a0e087981 */ /* 0x000ea8000c1ef900 */
[----:B--2---:R-:W-:Y:S04]  /*10930*/  CCTL.IVALL ;  /* 0x00000000ff00798f */ /* 0x004fe80002000000 */
[----:B------:R0:W-:Y:S01]  /*10940*/  STL [R1], R8 ;  /* 0x0000000801007387 */ /* 0x0001e20000100800 */
[----:B------:R-:W-:-:S13]  /*10950*/  ISETP.NE.AND P0, PT, R8, UR5, PT ;  /* 0x0000000508007c0c */ /* 0x000fda000bf05270 */
[----:B0-----:R-:W-:Y:S05]  /*10960*/  @P0 BRA `(.L_x_186) ;  /* 0xfffffffc00ec0947 */ /* 0x001fea000383ffff */
.L_x_185:
[----:B------:R-:W-:Y:S05]  /*10970*/  BSYNC.RECONVERGENT B0 ;  /* 0x0000000000007941 */ /* 0x000fea0003800200 */
.L_x_184:
[----:B------:R-:W-:Y:S01]  /*10980*/  BAR.SYNC.DEFER_BLOCKING 0x0 ;  /* 0x0000000000007b1d */ /* 0x000fe20000010000 */
[----:B------:R-:W-:-:S05]  /*10990*/  UISETP.GE.U32.AND UP0, UPT, UR12, 0x8, UPT ;  /* 0x000000080c00788c */ /* 0x000fca000bf06070 */
[----:B------:R-:W-:-:S04]  /*109a0*/  UMOV UR5, URZ ;  /* 0x000000ff00057c82 */ /* 0x000fc80008000000 */
[----:B------:R-:W-:Y:S05]  /*109b0*/  BRA.U !UP0, `(.L_x_187) ;  /* 0x0000000508607547 */ /* 0x000fea000b800000 */
[----:B------:R-:W-:Y:S02]  /*109c0*/  UIMAD UR13, UR9, 0x3, UR14 ;  /* 0x00000003090d78a4 */ /* 0x000fe4000f8e020e */
[----:B------:R-:W-:Y:S02]  /*109d0*/  ULEA UR17, UR9, UR14, 0x1 ;  /* 0x0000000e09117291 */ /* 0x000fe4000f8e08ff */
[----:B------:R-:W-:Y:S02]  /*109e0*/  UIMAD UR18, UR9, 0x5, UR14 ;  /* 0x00000005091278a4 */ /* 0x000fe4000f8e020e */
[----:B------:R-:W-:Y:S02]  /*109f0*/  UIMAD UR19, UR9, 0x7, UR14 ;  /* 0x00000007091378a4 */ /* 0x000fe4000f8e020e */
[----:B------:R-:W-:Y:S02]  /*10a00*/  UIMAD UR20, UR9, 0x6, UR14 ;  /* 0x00000006091478a4 */ /* 0x000fe4000f8e020e */
[----:B------:R-:W-:-:S02]  /*10a10*/  ULEA UR21, UR9, UR14, 0x2 ;  /* 0x0000000e09157291 */ /* 0x000fc4000f8e10ff */
[----:B------:R-:W-:Y:S02]  /*10a20*/  UIADD3 UR22, UPT, UPT, UR14, UR9, URZ ;  /* 0x000000090e167290 */ /* 0x000fe4000fffe0ff */
[----:B------:R-:W-:Y:S02]  /*10a30*/  UIADD3 UR23, UPT, UPT, -UR29, URZ, URZ ;  /* 0x000000ff1d177290 */ /* 0x000fe4000fffe1ff */
[----:B------:R-:W-:Y:S01]  /*10a40*/  ULOP3.LUT UR7, UR12, 0x7ffffff8, URZ, 0xc0, !UPT ;  /* 0x7ffffff80c077892 */ /* 0x000fe2000f8ec0ff */
[----:B------:R-:W-:Y:S01]  /*10a50*/  UMOV UR5, URZ ;  /* 0x000000ff00057c82 */ /* 0x000fe20008000000 */
[----:B------:R-:W-:-:S10]  /*10a60*/  UMOV UR6, UR14 ;  /* 0x0000000e00067c82 */ /* 0x000fd40008000000 */
.L_x_188:
[----:B------:R-:W-:Y:S02]  /*10a70*/  ISETP.NE.AND P1, PT, RZ, UR23, PT ;  /* 0x00000017ff007c0c */ /* 0x000fe4000bf25270 */
[----:B------:R-:W-:Y:S02]  /*10a80*/  MOV R9, UR6 ;  /* 0x0000000600097c02 */ /* 0x000fe40008000f00 */
[----:B----4-:R-:W-:-:S13]  /*10a90*/  ISETP.NE.OR P1, PT, R37, RZ, !P1 ;  /* 0x000000ff2500720c */ /* 0x010fda0004f25670 */
[----:B------:R-:W-:-:S06]  /*10aa0*/  @!P1 IMAD.WIDE.U32 R8, R9, 0x8, R10 ;  /* 0x0000000809089825 */ /* 0x000fcc00078e000a */
[----:B------:R-:W4:Y:S01]  /*10ab0*/  @!P1 LDG.E.64 R8, desc[UR10][R8.64] ;  /* 0x0000000a08089981 */ /* 0x000f22000c1e1b00 */
[----:B------:R-:W-:Y:S01]  /*10ac0*/  UIADD3 UR24, UPT, UPT, UR5, 0x1, URZ ;  /* 0x0000000105187890 */ /* 0x000fe2000fffe0ff */
[----:B------:R-:W-:Y:S01]  /*10ad0*/  MOV R13, UR17 ;  /* 0x00000011000d7c02 */ /* 0x000fe20008000f00 */
[----:B------:R-:W-:Y:S01]  /*10ae0*/  UIADD3 UR25, UPT, UPT, UR5, 0x2, URZ ;  /* 0x0000000205197890 */ /* 0x000fe2000fffe0ff */
[----:B---3--:R-:W0:Y:S01]  /*10af0*/  S2R R12, SR_CTAID.X ;  /* 0x00000000000c7919 */ /* 0x008e220000002500 */
[----:B------:R-:W-:Y:S01]  /*10b00*/  UIADD3 UR26, UPT, UPT, UR5, 0x3, URZ ;  /* 0x00000003051a7890 */ /* 0x000fe2000fffe0ff */
[----:B--2---:R-:W-:Y:S01]  /*10b10*/  MOV R15, UR13 ;  /* 0x0000000d000f7c02 */ /* 0x004fe20008000f00 */
[----:B------:R-:W-:Y:S01]  /*10b20*/  UIADD3 UR27, UPT, UPT, UR5, 0x4, URZ ;  /* 0x00000004051b7890 */ /* 0x000fe2000fffe0ff */
[----:B------:R-:W-:Y:S02]  /*10b30*/  MOV R17, UR21 ;  /* 0x0000001500117c02 */ /* 0x000fe40008000f00 */
[C---:B0-----:R-:W-:Y:S01]  /*10b40*/  ISETP.NE.AND P0, PT, R12.reuse, UR24, PT ;  /* 0x000000180c007c0c */ /* 0x041fe2000bf05270 */
[----:B------:R-:W-:Y:S01]  /*10b50*/  UIADD3 UR24, UPT, UPT, UR5, 0x5, URZ ;  /* 0x0000000505187890 */ /* 0x000fe2000fffe0ff */
[----:B------:R-:W-:Y:S01]  /*10b60*/  ISETP.NE.AND P4, PT, R12, UR25, PT ;  /* 0x000000190c007c0c */ /* 0x000fe2000bf85270 */
[----:B------:R-:W-:Y:S01]  /*10b70*/  UIADD3 UR25, UPT, UPT, UR5, 0x6, URZ ;  /* 0x0000000605197890 */ /* 0x000fe2000fffe0ff */
[----:B------:R-:W-:-:S02]  /*10b80*/  ISETP.NE.OR P0, PT, R37, RZ, !P0 ;  /* 0x000000ff2500720c */ /* 0x000fc40004705670 */
[C---:B------:R-:W-:Y:S01]  /*10b90*/  ISETP.NE.AND P3, PT, R12.reuse, UR26, PT ;  /* 0x0000001a0c007c0c */ /* 0x040fe2000bf65270 */
[----:B------:R-:W-:Y:S01]  /*10ba0*/  UIADD3 UR26, UPT, UPT, UR5, 0x7, URZ ;  /* 0x00000007051a7890 */ /* 0x000fe2000fffe0ff */
[C---:B------:R-:W-:Y:S02]  /*10bb0*/  ISETP.NE.OR P4, PT, R37.reuse, RZ, !P4 ;  /* 0x000000ff2500720c */ /* 0x040fe40006785670 */
[C---:B------:R-:W-:Y:S02]  /*10bc0*/  ISETP.NE.AND P2, PT, R12.reuse, UR27, PT ;  /* 0x0000001b0c007c0c */ /* 0x040fe4000bf45270 */
[C---:B------:R-:W-:Y:S02]  /*10bd0*/  ISETP.NE.OR P3, PT, R37.reuse, RZ, !P3 ;  /* 0x000000ff2500720c */ /* 0x040fe40005f65670 */
[----:B------:R-:W-:Y:S02]  /*10be0*/  ISETP.NE.OR P2, PT, R37, RZ, !P2 ;  /* 0x000000ff2500720c */ /* 0x000fe40005745670 */
[----:B------:R-:W-:-:S02]  /*10bf0*/  ISETP.NE.AND P6, PT, R12, UR25, PT ;  /* 0x000000190c007c0c */ /* 0x000fc4000bfc5270 */
[----:B------:R-:W-:Y:S02]  /*10c00*/  ISETP.NE.AND P5, PT, R12, UR26, PT ;  /* 0x0000001a0c007c0c */ /* 0x000fe4000bfa5270 */
[----:B------:R-:W-:Y:S02]  /*10c10*/  ISETP.NE.OR P6, PT, R37, RZ, !P6 ;  /* 0x000000ff2500720c */ /* 0x000fe400077c5670 */
[----:B------:R-:W-:-:S03]  /*10c20*/  MOV R19, UR18 ;  /* 0x0000001200137c02 */ /* 0x000fc60008000f00 */
[----:B------:R-:W-:Y:S01]  /*10c30*/  @!P3 IMAD.WIDE.U32 R14, R15, 0x8, R10 ;  /* 0x000000080f0eb825 */ /* 0x000fe200078e000a */
[----:B------:R-:W-:-:S03]  /*10c40*/  ISETP.NE.OR P5, PT, R37, RZ, !P5 ;  /* 0x000000ff2500720c */ /* 0x000fc60006fa5670 */
[----:B------:R-:W-:Y:S01]  /*10c50*/  @!P2 IMAD.WIDE.U32 R16, R17, 0x8, R10 ;  /* 0x000000081110a825 */ /* 0x000fe200078e000a */
[----:B------:R-:W-:Y:S01]  /*10c60*/  MOV R21, UR20 ;  /* 0x0000001400157c02 */ /* 0x000fe20008000f00 */
[----:B------:R-:W2:Y:S01]  /*10c70*/  @!P3 LDG.E.64 R14, desc[UR10][R14.64] ;  /* 0x0000000a0e0eb981 */ /* 0x000ea2000c1e1b00 */
[----:B------:R-:W-:-:S03]  /*10c80*/  MOV R27, UR19 ;  /* 0x00000013001b7c02 */ /* 0x000fc60008000f00 */
[----:B------:R-:W3:Y:S01]  /*10c90*/  @!P2 LDG.E.64 R16, desc[UR10][R16.64] ;  /* 0x0000000a1010a981 */ /* 0x000ee2000c1e1b00 */
[----:B------:R-:W-:-:S04]  /*10ca0*/  @!P6 IMAD.WIDE.U32 R20, R21, 0x8, R10 ;  /* 0x000000081514e825 */ /* 0x000fc800078e000a */
[----:B------:R-:W-:Y:S02]  /*10cb0*/  @!P5 IMAD.WIDE.U32 R26, R27, 0x8, R10 ;  /* 0x000000081b1ad825 */ /* 0x000fe400078e000a */
[----:B------:R-:W3:Y:S04]  /*10cc0*/  @!P6 LDG.E.64 R20, desc[UR10][R20.64] ;  /* 0x0000000a1414e981 */ /* 0x000ee8000c1e1b00 */
[----:B------:R-:W3:Y:S01]  /*10cd0*/  @!P5 LDG.E.64 R26, desc[UR10][R26.64] ;  /* 0x0000000a1a1ad981 */ /* 0x000ee2000c1e1b00 */
[----:B----45:R-:W-:Y:S01]  /*10ce0*/  @!P1 FADD.FTZ R23, R23, R9 ;  /* 0x0000000917179221 */ /* 0x030fe20000010000 */
[----:B------:R-:W-:Y:S01]  /*10cf0*/  MOV R9, UR22 ;  /* 0x0000001600097c02 */ /* 0x000fe20008000f00 */
[----:B------:R-:W-:Y:S01]  /*10d00*/  @!P1 FADD.FTZ R22, R22, R8 ;  /* 0x0000000816169221 */ /* 0x000fe20000010000 */
[----:B------:R-:W-:Y:S01]  /*10d10*/  ISETP.NE.AND P1, PT, R12, UR24, PT ;  /* 0x000000180c007c0c */ /* 0x000fe2000bf25270 */
[----:B------:R-:W-:-:S03]  /*10d20*/  @!P4 IMAD.WIDE.U32 R12, R13, 0x8, R10 ;  /* 0x000000080d0cc825 */ /* 0x000fc600078e000a */
[----:B------:R-:W-:Y:S01]  /*10d30*/  ISETP.NE.OR P1, PT, R37, RZ, !P1 ;  /* 0x000000ff2500720c */ /* 0x000fe20004f25670 */
[--C-:B------:R-:W-:Y:S02]  /*10d40*/  @!P0 IMAD.WIDE.U32 R8, R9, 0x8, R10.reuse ;  /* 0x0000000809088825 */ /* 0x100fe400078e000a */
[----:B------:R-:W4:Y:S04]  /*10d50*/  @!P4 LDG.E.64 R12, desc[UR10][R12.64] ;  /* 0x0000000a0c0cc981 */ /* 0x000f28000c1e1b00 */
[----:B------:R-:W2:Y:S06]  /*10d60*/  @!P0 LDG.E.64 R8, desc[UR10][R8.64] ;  /* 0x0000000a08088981 */ /* 0x000eac000c1e1b00 */
[----:B------:R-:W-:-:S06]  /*10d70*/  @!P1 IMAD.WIDE.U32 R18, R19, 0x8, R10 ;  /* 0x0000000813129825 */ /* 0x000fcc00078e000a */
[----:B------:R-:W3:Y:S01]  /*10d80*/  @!P1 LDG.E.64 R18, desc[UR10][R18.64] ;  /* 0x0000000a12129981 */ /* 0x000ee2000c1e1b00 */
[----:B------:R-:W-:-:S04]  /*10d90*/  UIADD3 UR5, UPT, UPT, UR5, 0x8, URZ ;  /* 0x0000000805057890 */ /* 0x000fc8000fffe0ff */
[----:B------:R-:W-:Y:S02]  /*10da0*/  UISETP.NE.AND UP0, UPT, UR5, UR7, UPT ;  /* 0x000000070500728c */ /* 0x000fe4000bf05270 */
[----:B------:R-:W-:Y:S02]  /*10db0*/  ULEA UR20, UR9, UR20, 0x3 ;  /* 0x0000001409147291 */ /* 0x000fe4000f8e18ff */
[----:B------:R-:W-:Y:S02]  /*10dc0*/  ULEA UR18, UR9, UR18, 0x3 ;  /* 0x0000001209127291 */ /* 0x000fe4000f8e18ff */
[----:B------:R-:W-:Y:S02]  /*10dd0*/  ULEA UR21, UR9, UR21, 0x3 ;  /* 0x0000001509157291 */ /* 0x000fe4000f8e18ff */
[----:B------:R-:W-:Y:S02]  /*10de0*/  ULEA UR13, UR9, UR13, 0x3 ;  /* 0x0000000d090d7291 */ /* 0x000fe4000f8e18ff */
[----:B------:R-:W-:-:S02]  /*10df0*/  ULEA UR17, UR9, UR17, 0x3 ;  /* 0x0000001109117291 */ /* 0x000fc4000f8e18ff */
[----:B------:R-:W-:Y:S02]  /*10e00*/  ULEA UR22, UR9, UR22, 0x3 ;  /* 0x0000001609167291 */ /* 0x000fe4000f8e18ff */
[----:B------:R-:W-:Y:S02]  /*10e10*/  UIADD3 UR23, UPT, UPT, UR23, 0x8, URZ ;  /* 0x0000000817177890 */ /* 0x000fe4000fffe0ff */
[----:B------:R-:W-:Y:S02]  /*10e20*/  ULEA UR6, UR9, UR6, 0x3 ;  /* 0x0000000609067291 */ /* 0x000fe4000f8e18ff */
[----:B------:R-:W-:Y:S01]  /*10e30*/  ULEA UR19, UR9, UR19, 0x3 ;  /* 0x0000001309137291 */ /* 0x000fe2000f8e18ff */
[----:B--2---:R-:W-:Y:S01]  /*10e40*/  @!P0 FADD.FTZ R22, R22, R8 ;  /* 0x0000000816168221 */ /* 0x004fe20000010000 */
[----:B------:R-:W-:-:S03]  /*10e50*/  @!P0 FADD.FTZ R23, R23, R9 ;  /* 0x0000000917178221 */ /* 0x000fc60000010000 */
[----:B----4-:R-:W-:Y:S01]  /*10e60*/  @!P4 FADD.FTZ R22, R22, R12 ;  /* 0x0000000c1616c221 */ /* 0x010fe20000010000 */
[----:B------:R-:W-:-:S03]  /*10e70*/  @!P4 FADD.FTZ R23, R23, R13 ;  /* 0x0000000d1717c221 */ /* 0x000fc60000010000 */
[----:B------:R-:W-:Y:S01]  /*10e80*/  @!P3 FADD.FTZ R22, R22, R14 ;  /* 0x0000000e1616b221 */ /* 0x000fe20000010000 */
[----:B------:R-:W-:-:S03]  /*10e90*/  @!P3 FADD.FTZ R23, R23, R15 ;  /* 0x0000000f1717b221 */ /* 0x000fc60000010000 */
[----:B---3--:R-:W-:Y:S01]  /*10ea0*/  @!P2 FADD.FTZ R22, R22, R16 ;  /* 0x000000101616a221 */ /* 0x008fe20000010000 */
[----:B------:R-:W-:-:S03]  /*10eb0*/  @!P2 FADD.FTZ R23, R23, R17 ;  /* 0x000000111717a221 */ /* 0x000fc60000010000 */
[----:B------:R-:W-:Y:S01]  /*10ec0*/  @!P1 FADD.FTZ R22, R22, R18 ;  /* 0x0000001216169221 */ /* 0x000fe20000010000 */
[----:B------:R-:W-:-:S03]  /*10ed0*/  @!P1 FADD.FTZ R23, R23, R19 ;  /* 0x0000001317179221 */ /* 0x000fc60000010000 */
[----:B------:R-:W-:Y:S01]  /*10ee0*/  @!P6 FADD.FTZ R22, R22, R20 ;  /* 0x000000141616e221 */ /* 0x000fe20000010000 */
[----:B------:R-:W-:-:S03]  /*10ef0*/  @!P6 FADD.FTZ R23, R23, R21 ;  /* 0x000000151717e221 */ /* 0x000fc60000010000 */
[----:B------:R-:W-:Y:S01]  /*10f00*/  @!P5 FADD.FTZ R22, R22, R26 ;  /* 0x0000001a1616d221 */ /* 0x000fe20000010000 */
[----:B------:R-:W-:Y:S01]  /*10f10*/  @!P5 FADD.FTZ R23, R23, R27 ;  /* 0x0000001b1717d221 */ /* 0x000fe20000010000 */
[----:B------:R-:W-:Y:S06]  /*10f20*/  BRA.U UP0, `(.L_x_188) ;  /* 0xfffffff900d07547 */ /* 0x000fec000b83ffff */
[----:B------:R-:W-:-:S05]  /*10f30*/  UMOV UR5, UR7 ;  /* 0x0000000700057c82 */ /* 0x000fca0008000000 */
.L_x_187:
[----:B------:R-:W-:-:S09]  /*10f40*/  ULOP3.LUT UP0, UR6, UR12, 0x7, URZ, 0xc0, !UPT ;  /* 0x000000070c067892 */ /* 0x000fd2000f80c0ff */
[----:B------:R-:W-:Y:S05]  /*10f50*/  BRA.U !UP0, `(.L_x_183) ;  /* 0x0000000508687547 */ /* 0x000fea000b800000 */
[----:B------:R-:W-:Y:S02]  /*10f60*/  UIADD3 UR6, UPT, UPT, UR6, -0x1, URZ ;  /* 0xffffffff06067890 */ /* 0x000fe4000fffe0ff */
[----:B------:R-:W-:Y:S02]  /*10f70*/  ULOP3.LUT UP0, UR18, UR12, 0x3, URZ, 0xc0, !UPT ;  /* 0x000000030c127892 */ /* 0x000fe4000f80c0ff */
[----:B------:R-:W-:-:S09]  /*10f80*/  UISETP.GE.U32.AND UP1, UPT, UR6, 0x3, UPT ;  /* 0x000000030600788c */ /* 0x000fd2000bf26070 */
[----:B------:R-:W-:Y:S05]  /*10f90*/  BRA.U !UP1, `(.L_x_189) ;  /* 0x0000000109b87547 */ /* 0x000fea000b800000 */
[----:B------:R-:W0:Y:S01]  /*10fa0*/  S2R R8, SR_CTAID.X ;  /* 0x0000000000087919 */ /* 0x000e220000002500 */
[----:B------:R-:W-:Y:S02]  /*10fb0*/  UIADD3 UR6, UPT, UPT, UR5, 0x1, URZ ;  /* 0x0000000105067890 */ /* 0x000fe4000fffe0ff */
[----:B------:R-:W-:Y:S02]  /*10fc0*/  UIADD3 UR7, UPT, UPT, UR5, 0x2, URZ ;  /* 0x0000000205077890 */ /* 0x000fe4000fffe0ff */
[----:B------:R-:W-:Y:S02]  /*10fd0*/  UISETP.NE.AND UP1, UPT, UR6, UR29, UPT ;  /* 0x0000001d0600728c */ /* 0x000fe4000bf25270 */
[----:B------:R-:W-:Y:S02]  /*10fe0*/  UIADD3 UR13, UPT, UPT, UR5, 0x3, URZ ;  /* 0x00000003050d7890 */ /* 0x000fe4000fffe0ff */
[----:B------:R-:W-:Y:S02]  /*10ff0*/  UISETP.NE.AND UP2, UPT, UR7, UR29, UPT ;  /* 0x0000001d0700728c */ /* 0x000fe4000bf45270 */
[----:B------:R-:W-:Y:S01]  /*11000*/  PLOP3.LUT P1, PT, PT, PT, UP1, 0x80, 0x8 ;  /* 0x000000000008781c */ /* 0x000fe20003f2f018 */
[----:B------:R-:W-:-:S03]  /*11010*/  UISETP.NE.AND UP3, UPT, UR13, UR29, UPT ;  /* 0x0000001d0d00728c */ /* 0x000fc6000bf65270 */
[----:B------:R-:W-:Y:S02]  /*11020*/  PLOP3.LUT P2, PT, PT, PT, UP2, 0x80, 0x8 ;  /* 0x000000000008781c */ /* 0x000fe40003f4f028 */
[C---:B----4-:R-:W-:Y:S02]  /*11030*/  ISETP.NE.OR P1, PT, R37.reuse, RZ, !P1 ;  /* 0x000000ff2500720c */ /* 0x050fe40004f25670 */
[----:B------:R-:W-:Y:S02]  /*11040*/  PLOP3.LUT P3, PT, PT, PT, UP3, 0x80, 0x8 ;  /* 0x000000000008781c */ /* 0x000fe40003f6f038 */
[C---:B------:R-:W-:Y:S02]  /*11050*/  ISETP.NE.OR P2, PT, R37.reuse, RZ, !P2 ;  /* 0x000000ff2500720c */ /* 0x040fe40005745670 */
[----:B------:R-:W-:-:S07]  /*11060*/  ISETP.NE.OR P3, PT, R37, RZ, !P3 ;  /* 0x000000ff2500720c */ /* 0x000fce0005f65670 */
[----:B------:R-:W-:Y:S01]  /*11070*/  VOTEU.ALL UP2, P1 ;  /* 0x0000000000ff7886 */ /* 0x000fe20000840000 */
[----:B0-----:R-:W-:-:S04]  /*11080*/  ISETP.NE.AND P0, PT, R8, UR5, PT ;  /* 0x0000000508007c0c */ /* 0x001fc8000bf05270 */
[----:B------:R-:W-:Y:S01]  /*11090*/  @!UP2 UIMAD UR6, UR6, UR9, UR14 ;  /* 0x000000090606a2a4 */ /* 0x000fe2000f8e020e */
[----:B------:R-:W-:Y:S01]  /*110a0*/  ISETP.NE.OR P0, PT, R37, RZ, !P0 ;  /* 0x000000ff2500720c */ /* 0x000fe20004705670 */
[----:B------:R-:W-:-:S04]  /*110b0*/  VOTEU.ALL UP2, P3 ;  /* 0x0000000000ff7886 */ /* 0x000fc80001840000 */
[----:B------:R-:W-:Y:S01]  /*110c0*/  MOV R13, UR6 ;  /* 0x00000006000d7c02 */ /* 0x000fe20008000f00 */
[----:B------:R-:W-:-:S04]  /*110d0*/  @!UP2 UIMAD UR6, UR13, UR9, UR14 ;  /* 0x000000090d06a2a4 */ /* 0x000fc8000f8e020e */
[----:B---3--:R-:W-:-:S03]  /*110e0*/  @!P1 IMAD.WIDE.U32 R12, R13, 0x8, R10 ;  /* 0x000000080d0c9825 */ /* 0x008fc600078e000a */
[----:B------:R-:W-:Y:S01]  /*110f0*/  VOTEU.ALL UP1, P0 ;  /* 0x0000000000ff7886 */ /* 0x000fe20000020000 */
[----:B------:R-:W-:Y:S02]  /*11100*/  MOV R17, UR6 ;  /* 0x0000000600117c02 */ /* 0x000fe40008000f00 */
[----:B------:R-:W3:Y:S02]  /*11110*/  @!P1 LDG.E.64 R12, desc[UR10][R12.64] ;  /* 0x0000000a0c0c9981 */ /* 0x000ee4000c1e1b00 */
[----:B------:R-:W-:Y:S01]  /*11120*/  @!UP1 UIMAD UR17, UR5, UR9, UR14 ;  /* 0x00000009051192a4 */ /* 0x000fe2000f8e020e */
[----:B------:R-:W-:-:S05]  /*11130*/  VOTEU.ALL UP1, P2 ;  /* 0x0000000000ff7886 */ /* 0x000fca0001020000 */
[----:B------:R-:W-:Y:S01]  /*11140*/  MOV R9, UR17 ;  /* 0x0000001100097c02 */ /* 0x000fe20008000f00 */
[----:B------:R-:W-:-:S04]  /*11150*/  @!UP1 UIMAD UR7, UR7, UR9, UR14 ;  /* 0x00000009070792a4 */ /* 0x000fc8000f8e020e */
[----:B------:R-:W-:Y:S02]  /*11160*/  @!P0 IMAD.WIDE.U32 R8, R9, 0x8, R10 ;  /* 0x0000000809088825 */ /* 0x000fe400078e000a */
[----:B--2---:R-:W-:-:S04]  /*11170*/  MOV R15, UR7 ;  /* 0x00000007000f7c02 */ /* 0x004fc80008000f00 */
[----:B------:R-:W2:Y:S01]  /*11180*/  @!P0 LDG.E.64 R8, desc[UR10][R8.64] ;  /* 0x0000000a08088981 */ /* 0x000ea2000c1e1b00 */
[----:B------:R-:W-:-:S04]  /*11190*/  @!P2 IMAD.WIDE.U32 R14, R15, 0x8, R10 ;  /* 0x000000080f0ea825 */ /* 0x000fc800078e000a */
[----:B------:R-:W-:Y:S02]  /*111a0*/  @!P3 IMAD.WIDE.U32 R16, R17, 0x8, R10 ;  /* 0x000000081110b825 */ /* 0x000fe400078e000a */
[----:B------:R-:W4:Y:S04]  /*111b0*/  @!P2 LDG.E.64 R14, desc[UR10][R14.64] ;  /* 0x0000000a0e0ea981 */ /* 0x000f28000c1e1b00 */
[----:B------:R-:W4:Y:S01]  /*111c0*/  @!P3 LDG.E.64 R16, desc[UR10][R16.64] ;  /* 0x0000000a1010b981 */ /* 0x000f22000c1e1b00 */
[----:B------:R-:W-:-:S04]  /*111d0*/  MOV R18, UR5 ;  /* 0x0000000500127c02 */ /* 0x000fc80008000f00 */
[----:B------:R-:W-:-:S04]  /*111e0*/  IADD3 R18, PT, PT, R18, 0x4, RZ ;  /* 0x0000000412127810 */ /* 0x000fc80007ffe0ff */
[----:B------:R-:W-:Y:S01]  /*111f0*/  R2UR UR5, R18 ;  /* 0x00000000120572ca */ /* 0x000fe200000e0000 */
[----:B--2--5:R-:W-:Y:S01]  /*11200*/  @!P0 FADD.FTZ R22, R22, R8 ;  /* 0x0000000816168221 */ /* 0x024fe20000010000 */
[----:B------:R-:W-:-:S03]  /*11210*/  @!P0 FADD.FTZ R23, R23, R9 ;  /* 0x0000000917178221 */ /* 0x000fc60000010000 */
[----:B---3--:R-:W-:Y:S01]  /*11220*/  @!P1 FADD.FTZ R22, R22, R12 ;  /* 0x0000000c16169221 */ /* 0x008fe20000010000 */
[----:B------:R-:W-:-:S03]  /*11230*/  @!P1 FADD.FTZ R23, R23, R13 ;  /* 0x0000000d17179221 */ /* 0x000fc60000010000 */
[----:B----4-:R-:W-:Y:S01]  /*11240*/  @!P2 FADD.FTZ R22, R22, R14 ;  /* 0x0000000e1616a221 */ /* 0x010fe20000010000 */
[----:B------:R-:W-:-:S03]  /*11250*/  @!P2 FADD.FTZ R23, R23, R15 ;  /* 0x0000000f1717a221 */ /* 0x000fc60000010000 */
[----:B------:R-:W-:Y:S01]  /*11260*/  @!P3 FADD.FTZ R22, R22, R16 ;  /* 0x000000101616b221 */ /* 0x000fe20000010000 */
[----:B------:R-:W-:-:S07]  /*11270*/  @!P3 FADD.FTZ R23, R23, R17 ;  /* 0x000000111717b221 */ /* 0x000fce0000010000 */
.L_x_189:
[----:B------:R-:W-:Y:S05]  /*11280*/  BRA.U !UP0, `(.L_x_183) ;  /* 0x00000001089c7547 */ /* 0x000fea000b800000 */
[----:B--2---:R-:W0:Y:S01]  /*11290*/  S2R R15, SR_CTAID.X ;  /* 0x00000000000f7919 */ /* 0x004e220000002500 */
[----:B------:R-:W-:Y:S02]  /*112a0*/  UISETP.NE.AND UP0, UPT, UR18, 0x1, UPT ;  /* 0x000000011200788c */ /* 0x000fe4000bf05270 */
[----:B------:R-:W-:-:S07]  /*112b0*/  ULOP3.LUT UR6, UR12, 0x1, URZ, 0xc0, !UPT ;  /* 0x000000010c067892 */ /* 0x000fce000f8ec0ff */
[----:B------:R-:W-:Y:S05]  /*112c0*/  BRA.U !UP0, `(.L_x_190) ;  /* 0x0000000108587547 */ /* 0x000fea000b800000 */
[----:B------:R-:W1:Y:S01]  /*112d0*/  S2R R9, SR_CTAID.X ;  /* 0x0000000000097919 */ /* 0x000e620000002500 */
[----:B------:R-:W-:Y:S01]  /*112e0*/  MOV R14, UR5 ;  /* 0x00000005000e7c02 */ /* 0x000fe20008000f00 */
[----:B------:R-:W2:Y:S01]  /*112f0*/  S2R R8, SR_CTAID.Y ;  /* 0x0000000000087919 */ /* 0x000ea20000002600 */
[----:B-1----:R-:W-:Y:S02]  /*11300*/  ISETP.NE.AND P0, PT, R9, UR5, PT ;  /* 0x0000000509007c0c */ /* 0x002fe4000bf05270 */
[----:B------:R-:W-:Y:S02]  /*11310*/  IADD3 R9, PT, PT, R14, 0x1, RZ ;  /* 0x000000010e097810 */ /* 0x000fe40007ffe0ff */
[----:B----4-:R-:W-:Y:S02]  /*11320*/  ISETP.NE.OR P1, PT, R37, RZ, !P0 ;  /* 0x000000ff2500720c */ /* 0x010fe40004725670 */
[----:B------:R-:W-:-:S04]  /*11330*/  ISETP.NE.AND P0, PT, R9, UR29, PT ;  /* 0x0000001d09007c0c */ /* 0x000fc8000bf05270 */
[----:B------:R-:W-:-:S07]  /*11340*/  ISETP.NE.OR P0, PT, R37, RZ, !P0 ;  /* 0x000000ff2500720c */ /* 0x000fce0004705670 */
[----:B------:R-:W-:-:S05]  /*11350*/  VOTEU.ALL UP0, P1 ;  /* 0x0000000000ff7886 */ /* 0x000fca0000800000 */
[----:B------:R-:W-:Y:S02]  /*11360*/  @!UP0 UIMAD UR5, UR5, UR9, UR14 ;  /* 0x00000009050582a4 */ /* 0x000fe4000f8e020e */
[----:B--2---:R-:W-:-:S04]  /*11370*/  @!P0 IMAD R9, R9, UR9, R8 ;  /* 0x0000000909098c24 */ /* 0x004fc8000f8e0208 */
[----:B------:R-:W-:Y:S01]  /*11380*/  @!P0 IMAD.WIDE.U32 R8, R9, 0x8, R10 ;  /* 0x0000000809088825 */ /* 0x000fe200078e000a */
[----:B------:R-:W-:-:S05]  /*11390*/  MOV R13, UR5 ;  /* 0x00000005000d7c02 */ /* 0x000fca0008000f00 */
[----:B---3--:R-:W-:Y:S01]  /*113a0*/  @!P1 IMAD.WIDE.U32 R12, R13, 0x8, R10 ;  /* 0x000000080d0c9825 */ /* 0x008fe200078e000a */
[----:B------:R-:W2:Y:S05]  /*113b0*/  @!P0 LDG.E.64 R8, desc[UR10][R8.64] ;  /* 0x0000000a08088981 */ /* 0x000eaa000c1e1b00 */
[----:B------:R-:W3:Y:S01]  /*113c0*/  @!P1 LDG.E.64 R12, desc[UR10][R12.64] ;  /* 0x0000000a0c0c9981 */ /* 0x000ee2000c1e1b00 */
[----:B------:R-:W-:-:S04]  /*113d0*/  IADD3 R14, PT, PT, R14, 0x2, RZ ;  /* 0x000000020e0e7810 */ /* 0x000fc80007ffe0ff */
[----:B------:R-:W-:Y:S01]  /*113e0*/  R2UR UR5, R14 ;  /* 0x000000000e0572ca */ /* 0x000fe200000e0000 */
[----:B---3-5:R-:W-:Y:S01]  /*113f0*/  @!P1 FADD.FTZ R22, R22, R12 ;  /* 0x0000000c16169221 */ /* 0x028fe20000010000 */
[----:B------:R-:W-:-:S03]  /*11400*/  @!P1 FADD.FTZ R23, R23, R13 ;  /* 0x0000000d17179221 */ /* 0x000fc60000010000 */
[----:B--2---:R-:W-:Y:S01]  /*11410*/  @!P0 FADD.FTZ R22, R22, R8 ;  /* 0x0000000816168221 */ /* 0x004fe20000010000 */
[----:B------:R-:W-:-:S09]  /*11420*/  @!P0 FADD.FTZ R23, R23, R9 ;  /* 0x0000000917178221 */ /* 0x000fd20000010000 */
.L_x_190:
[----:B0-----:R-:W-:Y:S01]  /*11430*/  ISETP.NE.AND P0, PT, R15, UR5, PT ;  /* 0x000000050f007c0c */ /* 0x001fe2000bf05270 */
[----:B------:R-:W-:Y:S01]  /*11440*/  BSSY.RECONVERGENT B0, `(.L_x_183) ;  /* 0x000000b000007945 */ /* 0x000fe20003800200 */
[----:B------:R-:W-:Y:S02]  /*11450*/  MOV R8, UR6 ;  /* 0x0000000600087c02 */ /* 0x000fe40008000f00 */
[----:B----4-:R-:W-:-:S04]  /*11460*/  ISETP.NE.OR P0, PT, R37, RZ, !P0 ;  /* 0x000000ff2500720c */ /* 0x010fc80004705670 */
[----:B------:R-:W-:-:S13]  /*11470*/  ISETP.NE.U32.OR P0, PT, R8, 0x1, P0 ;  /* 0x000000010800780c */ /* 0x000fda0000705470 */
[----:B------:R-:W-:Y:S05]  /*11480*/  @P0 BRA `(.L_x_191) ;  /* 0x0000000000180947 */ /* 0x000fea0003800000 */
[----:B------:R-:W-:-:S06]  /*11490*/  UIMAD UR6, UR9, UR5, UR14 ;  /* 0x00000005090672a4 */ /* 0x000fcc000f8e020e */
[----:B------:R-:W-:-:S05]  /*114a0*/  MOV R9, UR6 ;  /* 0x0000000600097c02 */ /* 0x000fca0008000f00 */
[----:B------:R-:W-:-:S06]  /*114b0*/  IMAD.WIDE.U32 R10, R9, 0x8, R10 ;  /* 0x00000008090a7825 */ /* 0x000fcc00078e000a */
[----:B------:R-:W3:Y:S02]  /*114c0*/  LDG.E.64 R10, desc[UR10][R10.64] ;  /* 0x0000000a0a0a7981 */ /* 0x000ee4000c1e1b00 */
[----:B---3-5:R-:W-:Y:S01]  /*114d0*/  FADD.FTZ R22, R22, R10 ;  /* 0x0000000a16167221 */ /* 0x028fe20000010000 */
[----:B------:R-:W-:-:S07]  /*114e0*/  FADD.FTZ R23, R23, R11 ;  /* 0x0000000b17177221 */ /* 0x000fce0000010000 */
.L_x_191:
[----:B------:R-:W-:Y:S05]  /*114f0*/  BSYNC.RECONVERGENT B0 ;  /* 0x0000000000007941 */ /* 0x000fea0003800200 */
.L_x_183:
[----:B------:R-:W0:Y:S01]  /*11500*/  S2UR UR6, SR_CgaCtaId ;  /* 0x00000000000679c3 */ /* 0x000e220000008800 */
[----:B----4-:R-:W-:Y:S01]  /*11510*/  ISETP.NE.AND P0, PT, R37, RZ, PT ;  /* 0x000000ff2500720c */ /* 0x010fe20003f05270 */
[----:B------:R-:W-:Y:S01]  /*11520*/  UMOV UR5, 0x400 ;  /* 0x0000040000057882 */ /* 0x000fe20000000000 */
[----:B------:R-:W4:Y:S01]  /*11530*/  LDCU.U8 UR12, c[0x0][0x414] ;  /* 0x00008280ff0c77ac */ /* 0x000f220008000000 */
[----:B-1----:R-:W-:Y:S01]  /*11540*/  HFMA2 R13, -RZ, RZ, 0, 0 ;  /* 0x00000000ff0d7431 */ /* 0x002fe200000001ff */
[----:B------:R-:W1:Y:S01]  /*11550*/  LDCU.64 UR20, c[0x0][0x3f8] ;  /* 0x00007f00ff1477ac */ /* 0x000e620008000a00 */
[----:B------:R-:W0:Y:S01]  /*11560*/  LDCU.64 UR18, c[0x0][0x400] ;  /* 0x00008000ff1277ac */ /* 0x000e220008000a00 */
[----:B----4-:R-:W-:Y:S02]  /*11570*/  UISETP.NE.AND UP0, UPT, UR12, URZ, UPT ;  /* 0x000000ff0c00728c */ /* 0x010fe4000bf05270 */
[----:B0-----:R-:W-:Y:S01]  /*11580*/  ULEA UR5, UR6, UR5, 0x18 ;  /* 0x0000000506057291 */ /* 0x001fe2000f8ec0ff */
[----:B------:R-:W0:Y:S03]  /*11590*/  LDCU.64 UR6, c[0x0][0x380] ;  /* 0x00007000ff0677ac */ /* 0x000e260008000a00 */
[----:B------:R-:W-:-:S05]  /*115a0*/  PLOP3.LUT P1, PT, PT, PT, UP0, 0x80, 0x8 ;  /* 0x000000000008781c */ /* 0x000fca0003f2f008 */
[----:B-----5:R-:W-:Y:S01]  /*115b0*/  @!P0 STS.64 [UR5+0xc8], R22 ;  /* 0x0000c816ff008988 */ /* 0x020fe20008000a05 */
[----:B------:R-:W-:Y:S06]  /*115c0*/  BAR.SYNC.DEFER_BLOCKING 0x0 ;  /* 0x0000000000007b1d */ /* 0x000fec0000010000 */
[----:B------:R-:W4:Y:S01]  /*115d0*/  LDS.64 R10, [UR5+0xc8] ;  /* 0x0000c805ff0a7984 */ /* 0x000f220008000a00 */
[----:B------:R-:W4:Y:S02]  /*115e0*/  LDCU UR5, c[0x0][0x42c] ;  /* 0x00008580ff0577ac */ /* 0x000f240008000800 */
[----:B----4-:R-:W-:Y:S01]  /*115f0*/  FMUL.FTZ R10, R10, UR5 ;  /* 0x000000050a0a7c20 */ /* 0x010fe20008410000 */
[----:B01----:R-:W-:-:S07]  /*11600*/  FMUL.FTZ R11, R11, UR5 ;  /* 0x000000050b0b7c20 */ /* 0x003fce0008410000 */
.L_x_197:
[----:B------:R-:W-:-:S05]  /*11610*/  LEA R19, R13, UR15, 0x2 ;  /* 0x0000000f0d137c11 */ /* 0x000fca000f8e10ff */
[----:B0-2---:R-:W3:Y:S04]  /*11620*/  LDL.64 R14, [R19+0x10] ;  /* 0x00001000130e7983 */ /* 0x005ee80000100a00 */
[----:B------:R-:W2:Y:S01]  /*11630*/  LDL.64 R8, [R19+0x90] ;  /* 0x0000900013087983 */ /* 0x000ea20000100a00 */
[----:B------:R-:W-:Y:S01]  /*11640*/  BSSY.RECONVERGENT B0, `(.L_x_192) ;  /* 0x0000036000007945 */ /* 0x000fe20003800200 */
[C---:B---3--:R-:W-:Y:S02]  /*11650*/  SHF.L.U32 R12, R14.reuse, 0x10, RZ ;  /* 0x000000100e0c7819 */ /* 0x048fe400000006ff */
[----:B------:R-:W-:Y:S02]  /*11660*/  PRMT R14, R14, 0x7632, R14 ;  /* 0x000076320e0e7816 */ /* 0x000fe4000000000e */
[----:B--2---:R-:W-:Y:S01]  /*11670*/  SHF.L.U32 R19, R8, 0x10, RZ ;  /* 0x0000001008137819 */ /* 0x004fe200000006ff */
[----:B------:R-:W-:Y:S01]  /*11680*/  FADD.FTZ R12, R12, -UR28 ;  /* 0x8000001c0c0c7e21 */ /* 0x000fe20008010000 */
[----:B------:R-:W-:-:S03]  /*11690*/  SHF.L.U32 R14, R14, 0x10, RZ ;  /* 0x000000100e0e7819 */ /* 0x000fc600000006ff */
[----:B------:R-:W-:Y:S02]  /*116a0*/  FMUL.FTZ R17, R12, UR16 ;  /* 0x000000100c117c20 */ /* 0x000fe40008410000 */
[----:B------:R-:W-:Y:S02]  /*116b0*/  FADD.FTZ R12, R14, -UR28 ;  /* 0x8000001c0e0c7e21 */ /* 0x000fe40008010000 */
[-C--:B------:R-:W-:Y:S01]  /*116c0*/  @P1 FFMA.FTZ R14, R4, R17.reuse, R2 ;  /* 0x00000011040e1223 */ /* 0x080fe20000010002 */
[----:B------:R-:W-:Y:S01]  /*116d0*/  FFMA.FTZ R17, R10, R17, R11 ;  /* 0x000000110a117223 */ /* 0x000fe2000001000b */
[----:B------:R-:W-:Y:S02]  /*116e0*/  FMUL.FTZ R12, R12, UR16 ;  /* 0x000000100c0c7c20 */ /* 0x000fe40008410000 */
[----:B------:R-:W-:Y:S02]  /*116f0*/  @P1 FMUL.FTZ R18, R14, -1.4426950216293334961 ;  /* 0xbfb8aa3b0e121820 */ /* 0x000fe40000410000 */
[----:B------:R-:W-:-:S04]  /*11700*/  @P1 FFMA.FTZ R16, R5, R12, R3 ;  /* 0x0000000c05101223 */ /* 0x000fc80000010003 */
[----:B------:R-:W0:Y:S01]  /*11710*/  @P1 MUFU.EX2 R18, R18 ;  /* 0x0000001200121308 */ /* 0x000e220000000800 */
[----:B------:R-:W-:-:S06]  /*11720*/  @P1 FMUL.FTZ R21, R16, -1.4426950216293334961 ;  /* 0xbfb8aa3b10151820 */ /* 0x000fcc0000410000 */
[----:B------:R-:W1:Y:S01]  /*11730*/  @P1 MUFU.EX2 R21, R21 ;  /* 0x0000001500151308 */ /* 0x000e620000000800 */
[----:B0-----:R-:W-:-:S06]  /*11740*/  @P1 FADD.FTZ R20, R18, 1 ;  /* 0x3f80000012141421 */ /* 0x001fcc0000010000 */
[----:B------:R-:W0:Y:S01]  /*11750*/  @P1 MUFU.RCP R20, R20 ;  /* 0x0000001400141308 */ /* 0x000e220000001000 */
[----:B-1----:R-:W-:-:S07]  /*11760*/  @P1 FADD.FTZ R22, R21, 1 ;  /* 0x3f80000015161421 */ /* 0x002fce0000010000 */
[----:B------:R-:W1:Y:S01]  /*11770*/  @P1 MUFU.RCP R23, R22 ;  /* 0x0000001600171308 */ /* 0x000e620000001000 */
[----:B0-----:R-:W-:Y:S01]  /*11780*/  @P1 FADD.FTZ R27, -R20, 1 ;  /* 0x3f800000141b1421 */ /* 0x001fe20000010100 */
[----:B------:R-:W-:-:S03]  /*11790*/  @P1 FMUL.FTZ R18, R19, R20 ;  /* 0x0000001413121220 */ /* 0x000fc60000410000 */
[----:B------:R-:W-:Y:S01]  /*117a0*/  @P1 FFMA.FTZ R27, R14, R27, 1 ;  /* 0x3f8000000e1b1423 */ /* 0x000fe2000001001b */
[----:B------:R-:W-:Y:S02]  /*117b0*/  PRMT R14, R8, 0x7632, R14 ;  /* 0x00007632080e7816 */ /* 0x000fe4000000000e */
[----:B------:R-:W-:Y:S01]  /*117c0*/  LEA R8, R13, R0, 0x4 ;  /* 0x000000000d087211 */ /* 0x000fe200078e20ff */
[----:B-1----:R-:W-:Y:S01]  /*117d0*/  @P1 FADD.FTZ R29, -R23, 1 ;  /* 0x3f800000171d1421 */ /* 0x002fe20000010100 */
[----:B------:R-:W-:Y:S01]  /*117e0*/  SHF.L.U32 R14, R14, 0x10, RZ ;  /* 0x000000100e0e7819 */ /* 0x000fe200000006ff */
[----:B------:R-:W-:Y:S01]  /*117f0*/  @P1 FMUL.FTZ R19, R18, R27 ;  /* 0x0000001b12131220 */ /* 0x000fe20000410000 */
[----:B------:R-:W-:Y:S01]  /*11800*/  ISETP.GE.U32.AND P0, PT, R8, UR18, PT ;  /* 0x0000001208007c0c */ /* 0x000fe2000bf06070 */
[----:B------:R-:W-:Y:S01]  /*11810*/  @P1 FFMA.FTZ R16, R16, R29, 1 ;  /* 0x3f80000010101423 */ /* 0x000fe2000001001d */
[----:B------:R-:W-:Y:S01]  /*11820*/  SHF.R.S32.HI R21, RZ, 0x1f, R8 ;  /* 0x0000001fff157819 */ /* 0x000fe20000011408 */
[----:B------:R-:W-:Y:S01]  /*11830*/  @P1 FMUL.FTZ R23, R14, R23 ;  /* 0x000000170e171220 */ /* 0x000fe20000410000 */
[----:B------:R-:W-:Y:S01]  /*11840*/  FFMA.FTZ R17, R4, R19, -R17 ;  /* 0x0000001304117223 */ /* 0x000fe20000010811 */
[----:B------:R-:W-:-:S02]  /*11850*/  PRMT R19, R15, 0x7632, R19 ;  /* 0x000076320f137816 */ /* 0x000fc40000000013 */
[----:B------:R-:W-:Y:S01]  /*11860*/  ISETP.GE.AND.EX P0, PT, R21, UR19, PT, P0 ;  /* 0x0000001315007c0c */ /* 0x000fe2000bf06300 */
[----:B------:R-:W-:Y:S01]  /*11870*/  @P1 FMUL.FTZ R14, R23, R16 ;  /* 0x00000010170e1220 */ /* 0x000fe20000410000 */
[----:B------:R-:W-:Y:S01]  /*11880*/  FFMA.FTZ R16, R10, R12, R11 ;  /* 0x0000000c0a107223 */ /* 0x000fe2000001000b */
[----:B------:R-:W-:Y:S02]  /*11890*/  SHF.L.U32 R18, R15, 0x10, RZ ;  /* 0x000000100f127819 */ /* 0x000fe400000006ff */
[----:B------:R-:W-:Y:S01]  /*118a0*/  IADD3 R12, PT, PT, R8, 0x10, RZ ;  /* 0x00000010080c7810 */ /* 0x000fe20007ffe0ff */
[----:B------:R-:W-:Y:S01]  /*118b0*/  FFMA.FTZ R16, R5, R14, -R16 ;  /* 0x0000000e05107223 */ /* 0x000fe20000010810 */
[----:B------:R-:W-:-:S06]  /*118c0*/  SHF.L.U32 R19, R19, 0x10, RZ ;  /* 0x0000001013137819 */ /* 0x000fcc00000006ff */
[----:B------:R-:W-:Y:S05]  /*118d0*/  @P0 BRA `(.L_x_193) ;  /* 0x0000000000300947 */ /* 0x000fea0003800000 */
[----:B------:R-:W-:Y:S01]  /*118e0*/  MOV R14, R6 ;  /* 0x00000006000e7202 */ /* 0x000fe20000000f00 */
[----:B------:R-:W-:Y:S01]  /*118f0*/  IMAD R21, R21, UR20, RZ ;  /* 0x0000001415157c24 */ /* 0x000fe2000f8e02ff */
[----:B------:R-:W-:Y:S01]  /*11900*/  MOV R15, R25 ;  /* 0x00000019000f7202 */ /* 0x000fe20000000f00 */
[----:B------:R-:W-:Y:S02]  /*11910*/  FMUL.FTZ R23, R17, UR16 ;  /* 0x0000001011177c20 */ /* 0x000fe40008410000 */
[C---:B------:R-:W-:Y:S02]  /*11920*/  IMAD R21, R8.reuse, UR21, R21 ;  /* 0x0000001508157c24 */ /* 0x040fe4000f8e0215 */
[----:B------:R-:W-:-:S04]  /*11930*/  IMAD.WIDE.U32 R14, R8, UR20, R14 ;  /* 0x00000014080e7c25 */ /* 0x000fc8000f8e000e */
[----:B------:R-:W-:Y:S01]  /*11940*/  FMUL.FTZ R8, R16, UR16 ;  /* 0x0000001010087c20 */ /* 0x000fe20008410000 */
[----:B------:R-:W-:Y:S02]  /*11950*/  IADD3 R15, PT, PT, R15, R21, RZ ;  /* 0x000000150f0f7210 */ /* 0x000fe40007ffe0ff */
[----:B------:R-:W-:-:S04]  /*11960*/  LEA R16, P0, R14, UR6, 0x1 ;  /* 0x000000060e107c11 */ /* 0x000fc8000f8008ff */
[----:B------:R-:W-:Y:S02]  /*11970*/  LEA.HI.X R17, R14, UR7, R15, 0x1, P0 ;  /* 0x000000070e117c11 */ /* 0x000fe400080f0c0f */
[----:B------:R-:W-:-:S05]  /*11980*/  F2FP.BF16.F32.PACK_AB R15, R8, R23 ;  /* 0x00000017080f723e */ /* 0x000fca00000010ff */
[----:B------:R0:W-:Y:S02]  /*11990*/  STG.E desc[UR10][R16.64], R15 ;  /* 0x0000000f10007986 */ /* 0x0001e4000c10190a */
.L_x_193:
[----:B------:R-:W-:Y:S05]  /*119a0*/  BSYNC.RECONVERGENT B0 ;  /* 0x0000000000007941 */ /* 0x000fea0003800200 */
.L_x_192:
[----:B------:R-:W-:Y:S01]  /*119b0*/  ISETP.NE.AND P1, PT, RZ, UR12, PT ;  /* 0x0000000cff007c0c */ /* 0x000fe2000bf25270 */
[----:B------:R-:W-:Y:S01]  /*119c0*/  FADD.FTZ R18, R18, -UR28 ;  /* 0x8000001c12127e21 */ /* 0x000fe20008010000 */
[----:B------:R-:W-:Y:S01]  /*119d0*/  FADD.FTZ R19, R19, -UR28 ;  /* 0x8000001c13137e21 */ /* 0x000fe20008010000 */
[----:B------:R-:W-:Y:S02]  /*119e0*/  ISETP.GE.U32.AND P0, PT, R12, UR18, PT ;  /* 0x000000120c007c0c */ /* 0x000fe4000bf06070 */
[----:B0-----:R-:W-:Y:S01]  /*119f0*/  FMUL.FTZ R17, R18, UR16 ;  /* 0x0000001012117c20 */ /* 0x001fe20008410000 */
[----:B------:R-:W-:Y:S01]  /*11a00*/  SHF.R.S32.HI R8, RZ, 0x1f, R12 ;  /* 0x0000001fff087819 */ /* 0x000fe2000001140c */
[----:B------:R-:W-:Y:S01]  /*11a10*/  FMUL.FTZ R18, R19, UR16 ;  /* 0x0000001013127c20 */ /* 0x000fe20008410000 */
[C---:B------:R-:W-:Y:S02]  /*11a20*/  PRMT R15, R9.reuse, 0x7632, R15 ;  /* 0x00007632090f7816 */ /* 0x040fe4000000000f */
[----:B------:R-:W-:Y:S01]  /*11a30*/  SHF.L.U32 R16, R9, 0x10, RZ ;  /* 0x0000001009107819 */ /* 0x000fe200000006ff */
[--C-:B------:R-:W-:Y:S01]  /*11a40*/  FFMA.FTZ R9, R10, R17, R11.reuse ;  /* 0x000000110a097223 */ /* 0x100fe2000001000b */
[----:B------:R-:W-:Y:S01]  /*11a50*/  ISETP.GE.AND.EX P0, PT, R8, UR19, PT, P0 ;  /* 0x0000001308007c0c */ /* 0x000fe2000bf06300 */
[----:B------:R-:W-:Y:S01]  /*11a60*/  FFMA.FTZ R14, R10, R18, R11 ;  /* 0x000000120a0e7223 */ /* 0x000fe2000001000b */
[----:B------:R-:W-:Y:S01]  /*11a70*/  SHF.L.U32 R15, R15, 0x10, RZ ;  /* 0x000000100f0f7819 */ /* 0x000fe200000006ff */
[----:B------:R-:W-:Y:S10]  /*11a80*/  @!P1 BRA `(.L_x_194) ;  /* 0x0000000000489947 */ /* 0x000ff40003800000 */
        /* <DEDUP_REMOVED lines=18> */
.L_x_194:
[----:B------:R-:W-:Y:S01]  /*11bb0*/  BSSY.RECONVERGENT B0, `(.L_x_195) ;  /* 0x0000010000007945 */ /* 0x000fe20003800200 */
[----:B------:R-:W-:Y:S01]  /*11bc0*/  FFMA.FTZ R16, R4, R16, -R9 ;  /* 0x0000001004107223 */ /* 0x000fe20000010809 */
[----:B------:R-:W-:Y:S02]  /*11bd0*/  FFMA.FTZ R14, R5, R15, -R14 ;  /* 0x0000000f050e7223 */ /* 0x000fe4000001080e */
[----:B------:R-:W-:Y:S05]  /*11be0*/  @P0 BRA `(.L_x_196) ;  /* 0x0000000000300947 */ /* 0x000fea0003800000 */
[----:B------:R-:W-:Y:S01]  /*11bf0*/  IMAD R15, R8, UR20, RZ ;  /* 0x00000014080f7c24 */ /* 0x000fe2000f8e02ff */
[----:B------:R-:W-:Y:S01]  /*11c00*/  MOV R8, R6 ;  /* 0x0000000600087202 */ /* 0x000fe20000000f00 */
[----:B------:R-:W-:Y:S01]  /*11c10*/  FMUL.FTZ R17, R16, UR16 ;  /* 0x0000001010117c20 */ /* 0x000fe20008410000 */
[----:B------:R-:W-:Y:S01]  /*11c20*/  MOV R9, R25 ;  /* 0x0000001900097202 */ /* 0x000fe20000000f00 */
        /* <DEDUP_REMOVED lines=8> */
.L_x_196:
[----:B------:R-:W-:Y:S05]  /*11cb0*/  BSYNC.RECONVERGENT B0 ;  /* 0x0000000000007941 */ /* 0x000fea0003800200 */
.L_x_195:
[----:B------:R-:W-:-:S04]  /*11cc0*/  IADD3 R13, PT, PT, R13, 0x2, RZ ;  /* 0x000000020d0d7810 */ /* 0x000fc80007ffe0ff */
[----:B------:R-:W-:-:S13]  /*11cd0*/  ISETP.NE.AND P0, PT, R13, 0x20, PT ;  /* 0x000000200d00780c */ /* 0x000fda0003f05270 */
[----:B------:R-:W-:Y:S05]  /*11ce0*/  @P0 BRA `(.L_x_197) ;  /* 0xfffffff800480947 */ /* 0x000fea000383ffff */
[----:B------:R-:W1:Y:S01]  /*11cf0*/  LDCU UR5, c[0x0][0x410] ;  /* 0x00008200ff0577ac */ /* 0x000e620008000800 */
[----:B------:R-:W1:Y:S01]  /*11d00*/  LDCU UR6, c[0x0][0x3e0] ;  /* 0x00007c00ff0677ac */ /* 0x000e620008000800 */
[----:B------:R-:W-:Y:S02]  /*11d10*/  UIADD3 UR8, UPT, UPT, UR9, UR8, URZ ;  /* 0x0000000809087290 */ /* 0x000fe4000fffe0ff */
[----:B------:R-:W-:Y:S02]  /*11d20*/  UIADD3 UR4, UPT, UPT, UR4, 0x1, URZ ;  /* 0x0000000104047890 */ /* 0x000fe4000fffe0ff */
[----:B-1----:R-:W-:-:S04]  /*11d30*/  UIMAD UR5, UR5, UR6, URZ ;  /* 0x00000006050572a4 */ /* 0x002fc8000f8e02ff */
[----:B------:R-:W-:-:S09]  /*11d40*/  UISETP.GE.AND UP0, UPT, UR8, UR5, UPT ;  /* 0x000000050800728c */ /* 0x000fd2000bf06270 */
[----:B------:R-:W-:Y:S05]  /*11d50*/  BRA.U !UP0, `(.L_x_198) ;  /* 0xfffffee508187547 */ /* 0x000fea000b83ffff */
.L_x_172:
[----:B------:R-:W1:Y:S01]  /*11d60*/  S2R R24, SR_TID.X ;  /* 0x0000000000187919 */ /* 0x000e620000002100 */
[----:B------:R-:W2:Y:S01]  /*11d70*/  LDC R4, c[0x0][0x370] ;  /* 0x0000dc00ff047b82 */ /* 0x000ea20000000800 */
[----:B------:R-:W-:Y:S07]  /*11d80*/  BSSY.RECONVERGENT B0, `(.L_x_199) ;  /* 0x000000e000007945 */ /* 0x000fee0003800200 */
[----:B------:R-:W3:Y:S08]  /*11d90*/  LDC R7, c[0x0][0x374] ;  /* 0x0000dd00ff077b82 */ /* 0x000ef00000000800 */
[----:B------:R-:W4:Y:S01]  /*11da0*/  LDC.64 R2, c[0x0][0x3c8] ;  /* 0x0000f200ff027b82 */ /* 0x000f220000000a00 */
[----:B--2---:R-:W-:-:S02]  /*11db0*/  ISETP.NE.AND P0, PT, R4, 0x1, PT ;  /* 0x000000010400780c */ /* 0x004fc40003f05270 */
[----:B-1----:R-:W-:Y:S02]  /*11dc0*/  ISETP.NE.AND P1, PT, R24, RZ, PT ;  /* 0x000000ff1800720c */ /* 0x002fe40003f25270 */
[----:B---3--:R-:W-:-:S04]  /*11dd0*/  SHF.L.U32 R0, R7, 0x1, RZ ;  /* 0x0000000107007819 */ /* 0x008fc800000006ff */
[----:B------:R-:W-:-:S05]  /*11de0*/  SEL R5, R0, RZ, P0 ;  /* 0x000000ff00057207 */ /* 0x000fca0000000000 */
[----:B----4-:R-:W-:Y:S02]  /*11df0*/  IMAD.WIDE.U32 R2, R5, 0x4, R2 ;  /* 0x0000000405027825 */ /* 0x010fe400078e0002 */
[----:B------:R-:W-:Y:S05]  /*11e00*/  @P1 BRA `(.L_x_200) ;  /* 0x0000000000141947 */ /* 0x000fea0003800000 */
[----:B------:R-:W-:Y:S01]  /*11e10*/  HFMA2 R5, -RZ, RZ, 0, 5.9604644775390625e-08 ;  /* 0x00000001ff057431 */ /* 0x000fe200000001ff */
[----:B------:R-:W-:Y:S06]  /*11e20*/  MEMBAR.ALL.GPU ;  /* 0x0000000000007992 */ /* 0x000fec000000a000 */
[----:B------:R-:W-:-:S00]  /*11e30*/  ERRBAR ;  /* 0x00000000000079ab */ /* 0x000fc00000000000 */
[----:B------:R-:W-:Y:S06]  /*11e40*/  CGAERRBAR ;  /* 0x00000000000075ab */ /* 0x000fec0000000000 */
[----:B------:R1:W-:Y:S02]  /*11e50*/  REDG.E.ADD.S32.STRONG.GPU desc[UR10][R2.64], R5 ;  /* 0x000000050200798e */ /* 0x0003e4000c12e30a */
.L_x_200:
[----:B------:R-:W-:Y:S05]  /*11e60*/  BSYNC.RECONVERGENT B0 ;  /* 0x0000000000007941 */ /* 0x000fea0003800200 */
.L_x_199:
[----:B------:R-:W2:Y:S01]  /*11e70*/  S2UR UR5, SR_CTAID.Y ;  /* 0x00000000000579c3 */ /* 0x000ea20000002600 */
[----:B-1----:R-:W-:Y:S02]  /*11e80*/  IADD3 R5, PT, PT, R7, -0x1, RZ ;  /* 0xffffffff07057810 */ /* 0x002fe40007ffe0ff */
[----:B------:R-:W-:-:S05]  /*11e90*/  IADD3 R0, PT, PT, R4, -0x1, RZ ;  /* 0xffffffff04007810 */ /* 0x000fca0007ffe0ff */
[----:B------:R-:W1:Y:S01]  /*11ea0*/  S2UR UR4, SR_CTAID.X ;  /* 0x00000000000479c3 */ /* 0x000e620000002500 */
[----:B--2---:R-:W-:-:S04]  /*11eb0*/  ISETP.NE.AND P0, PT, R5, UR5, PT ;  /* 0x0000000505007c0c */ /* 0x004fc8000bf05270 */
[----:B-1----:R-:W-:-:S13]  /*11ec0*/  ISETP.NE.OR P0, PT, R0, UR4, P0 ;  /* 0x0000000400007c0c */ /* 0x002fda0008705670 */
[----:B------:R-:W-:Y:S05]  /*11ed0*/  @P0 EXIT ;  /* 0x000000000000094d */ /* 0x000fea0003800000 */
[----:B------:R-:W-:Y:S05]  /*11ee0*/  @P1 BRA `(.L_x_201) ;  /* 0x0000000000201947 */ /* 0x000fea0003800000 */
[----:B------:R-:W-:-:S05]  /*11ef0*/  IMAD R0, R4, R7, RZ ;  /* 0x0000000704007224 */ /* 0x000fca00078e02ff */
[----:B------:R-:W-:-:S13]  /*11f00*/  ISETP.NE.AND P0, PT, R0, -0x1, PT ;  /* 0xffffffff0000780c */ /* 0x000fda0003f05270 */
[----:B------:R-:W-:Y:S05]  /*11f10*/  @!P0 BRA `(.L_x_201) ;  /* 0x0000000000148947 */ /* 0x000fea0003800000 */
.L_x_202:
[----:B------:R-:W2:Y:S04]  /*11f20*/  LDG.E.STRONG.GPU R5, desc[UR10][R2.64] ;  /* 0x0000000a02057981 */ /* 0x000ea8000c1ef900 */
[----:B--2---:R-:W-:Y:S01]  /*11f30*/  CCTL.IVALL ;  /* 0x00000000ff00798f */ /* 0x004fe20002000000 */
[----:B------:R-:W-:Y:S05]  /*11f40*/  YIELD ;  /* 0x0000000000007946 */ /* 0x000fea0003800000 */
[----:B------:R-:W-:-:S13]  /*11f50*/  ISETP.NE.AND P0, PT, R5, R0, PT ;  /* 0x000000000500720c */ /* 0x000fda0003f05270 */
[----:B------:R-:W-:Y:S05]  /*11f60*/  @P0 BRA `(.L_x_202) ;  /* 0xfffffffc00ec0947 */ /* 0x000fea000383ffff */
.L_x_201:
[----:B------:R-:W-:Y:S05]  /*11f70*/  WARPSYNC.ALL ;  /* 0x0000000000007948 */ /* 0x000fea0003800000 */
[----:B------:R-:W1:Y:S08]  /*11f80*/  LDC.64 R30, c[0x0][0x3f8] ;  /* 0x0000fe00ff1e7b82 */ /* 0x000e700000000a00 */
[----:B------:R-:W-:Y:S01]  /*11f90*/  BAR.SYNC.DEFER_BLOCKING 0x0 ;  /* 0x0000000000007b1d */ /* 0x000fe20000010000 */
[----:B-1----:R-:W-:-:S04]  /*11fa0*/  LEA.HI R0, P0, R31, R30, RZ, 0x1 ;  /* 0x0000001e1f007211 */ /* 0x002fc800078108ff */
[----:B------:R-:W-:-:S04]  /*11fb0*/  IADD3.X R25, PT, PT, RZ, R31, RZ, P0, !PT ;  /* 0x0000001fff197210 */ /* 0x000fc800007fe4ff */
[--C-:B------:R-:W-:Y:S02]  /*11fc0*/  SHF.R.S64 R0, R0, 0x1, R25.reuse ;  /* 0x0000000100007819 */ /* 0x100fe40000001019 */
[----:B------:R-:W-:Y:S02]  /*11fd0*/  SHF.R.S32.HI R25, RZ, 0x1, R25 ;  /* 0x00000001ff197819 */ /* 0x000fe40000011419 */
[----:B------:R-:W-:-:S04]  /*11fe0*/  ISETP.GT.U32.AND P0, PT, R0, R24, PT ;  /* 0x000000180000720c */ /* 0x000fc80003f04070 */
[----:B------:R-:W-:-:S13]  /*11ff0*/  ISETP.GT.AND.EX P0, PT, R25, RZ, PT, P0 ;  /* 0x000000ff1900720c */ /* 0x000fda0003f04300 */
[----:B------:R-:W-:Y:S05]  /*12000*/  @!P0 EXIT ;  /* 0x000000000000894d */ /* 0x000fea0003800000 */
[----:B0-----:R-:W-:Y:S01]  /*12010*/  IADD3 R9, P1, PT, R24, 0x2a0, RZ ;  /* 0x000002a018097810 */ /* 0x001fe20007f3e0ff */
        /* <DEDUP_REMOVED lines=32> */
[----:B------:R-:W-:Y:S02]  /*12220*/  IADD3.X R2, PT, PT, RZ, R9, RZ, P2, !PT ;  /* 0x00000009ff027210 */ /* 0x000fe400017fe4ff */
[----:B------:R-:W-:Y:S02]  /*12230*/  ISETP.GE.U32.AND P0, PT, R13, 0x3, PT ;  /* 0x000000030d00780c */ /* 0x000fe40003f06070 */
[----:B------:R-:W-:Y:S02]  /*12240*/  SHF.R.S64 R37, R37, 0x1, R2 ;  /* 0x0000000125257819 */ /* 0x000fe40000001002 */
[----:B------:R-:W-:-:S02]  /*12250*/  ISETP.GE.U32.AND.EX P0, PT, R4, RZ, PT, P0 ;  /* 0x000000ff0400720c */ /* 0x000fc40003f06100 */
[----:B------:R-:W-:-:S03]  /*12260*/  SHF.R.S32.HI R2, RZ, 0x1, R2 ;  /* 0x00000001ff027819 */ /* 0x000fc60000011402 */
[----:B------:R-:W-:Y:S08]  /*12270*/  @!P1 BRA `(.L_x_204) ;  /* 0x0000000000d49947 */ /* 0x000ff00003800000 */
        /* <DEDUP_REMOVED lines=10> */
[----:B------:R-:W-:-:S02]  /*12320*/  SHF.L.U64.HI R26, R0, 0x2, R25 ;  /* 0x00000002001a7819 */ /* 0x000fc40000010219 */
[----:B------:R-:W-:Y:S02]  /*12330*/  SHF.L.U64.HI R22, R37, 0x2, R2 ;  /* 0x0000000225167819 */ /* 0x000fe40000010202 */
[C---:B0-----:R-:W-:Y:S01]  /*12340*/  LEA R16, P1, R24.reuse, UR4, 0x2 ;  /* 0x0000000418107c11 */ /* 0x041fe2000f8210ff */
[----:B------:R-:W-:Y:S01]  /*12350*/  UMOV UR4, URZ ;  /* 0x000000ff00047c82 */ /* 0x000fe20008000000 */
[----:B-1----:R-:W-:Y:S02]  /*12360*/  IADD3 R18, P2, PT, R21, UR6, RZ ;  /* 0x0000000615127c10 */ /* 0x002fe4000ff5e0ff */
[----:B------:R-:W-:Y:S02]  /*12370*/  LEA.HI.X R17, R24, UR5, R3, 0x2, P1 ;  /* 0x0000000518117c11 */ /* 0x000fe400088f1403 */
[----:B------:R-:W-:Y:S02]  /*12380*/  IADD3 R3, PT, PT, R5, UR4, RZ ;  /* 0x0000000405037c10 */ /* 0x000fe4000fffe0ff */
[----:B------:R-:W-:Y:S01]  /*12390*/  MOV R24, R4 ;  /* 0x0000000400187202 */ /* 0x000fe20000000f00 */
[----:B------:R-:W-:Y:S01]  /*123a0*/  IMAD.WIDE.U32 R4, R30, 0x4, RZ ;  /* 0x000000041e047825 */ /* 0x000fe200078e00ff */
[----:B------:R-:W-:-:S02]  /*123b0*/  IADD3.X R19, PT, PT, R28, UR7, RZ, P2, !PT ;  /* 0x000000071c137c10 */ /* 0x000fc400097fe4ff */
[----:B------:R-:W-:Y:S02]  /*123c0*/  IADD3 R20, P2, PT, RZ, -R7, RZ ;  /* 0x80000007ff147210 */ /* 0x000fe40007f5e0ff */
[----:B--2---:R-:W-:Y:S02]  /*123d0*/  IADD3 R21, P1, PT, R21, UR8, RZ ;  /* 0x0000000815157c10 */ /* 0x004fe4000ff3e0ff */
[----:B------:R-:W-:Y:S02]  /*123e0*/  SHF.L.U32 R7, R31, 0x2, RZ ;  /* 0x000000021f077819 */ /* 0x000fe400000006ff */
[----:B------:R-:W-:Y:S02]  /*123f0*/  IADD3.X R28, PT, PT, R28, UR9, RZ, P1, !PT ;  /* 0x000000091c1c7c10 */ /* 0x000fe40008ffe4ff */
[----:B------:R-:W-:Y:S02]  /*12400*/  IADD3 R32, PT, PT, R5, R7, RZ ;  /* 0x0000000705207210 */ /* 0x000fe40007ffe0ff */
[----:B------:R-:W-:-:S07]  /*12410*/  IADD3.X R23, PT, PT, RZ, -0x1, RZ, P2, !PT ;  /* 0xffffffffff177810 */ /* 0x000fce00017fe4ff */
.L_x_205:
[----:B0-----:R-:W-:Y:S01]  /*12420*/  LEA R10, P1, R0, R16, 0x2 ;  /* 0x00000010000a7211 */ /* 0x001fe200078210ff */
[----:B------:R-:W2:Y:S01]  /*12430*/  LDG.E R6, desc[UR10][R16.64] ;  /* 0x0000000a10067981 */ /* 0x000ea2000c1e1900 */
[----:B------:R-:W-:Y:S02]  /*12440*/  IADD3 R12, P2, PT, R16, R4, RZ ;  /* 0x00000004100c7210 */ /* 0x000fe40007f5e0ff */
[----:B------:R-:W-:Y:S02]  /*12450*/  LEA R8, P3, R37, R16, 0x2 ;  /* 0x0000001025087211 */ /* 0x000fe400078610ff */
[C---:B------:R-:W-:Y:S02]  /*12460*/  IADD3.X R11, PT, PT, R17.reuse, R26, RZ, P1, !PT ;  /* 0x0000001a110b7210 */ /* 0x040fe40000ffe4ff */
[C---:B------:R-:W-:Y:S02]  /*12470*/  IADD3.X R13, PT, PT, R17.reuse, R32, RZ, P2, !PT ;  /* 0x00000020110d7210 */ /* 0x040fe400017fe4ff */
[----:B------:R-:W-:Y:S01]  /*12480*/  IADD3.X R9, PT, PT, R17, R22, RZ, P3, !PT ;  /* 0x0000001611097210 */ /* 0x000fe20001ffe4ff */
[----:B------:R0:W2:Y:S04]  /*12490*/  LDG.E R7, desc[UR10][R10.64] ;  /* 0x0000000a0a077981 */ /* 0x0000a8000c1e1900 */
[----:B------:R-:W3:Y:S04]  /*124a0*/  LDG.E R14, desc[UR10][R12.64] ;  /* 0x0000000a0c0e7981 */ /* 0x000ee8000c1e1900 */
[----:B------:R1:W3:Y:S01]  /*124b0*/  LDG.E R15, desc[UR10][R8.64] ;  /* 0x0000000a080f7981 */ /* 0x0002e2000c1e1900 */
[----:B------:R-:W-:-:S02]  /*124c0*/  IADD3 R20, P1, PT, R20, 0x1, RZ ;  /* 0x0000000114147810 */ /* 0x000fc40007f3e0ff */
[----:B0-----:R-:W-:Y:S02]  /*124d0*/  MOV R10, R18 ;  /* 0x00000012000a7202 */ /* 0x001fe40000000f00 */
[----:B------:R-:W-:Y:S02]  /*124e0*/  MOV R11, R19 ;  /* 0x00000013000b7202 */ /* 0x000fe40000000f00 */
[----:B-1----:R-:W-:Y:S02]  /*124f0*/  MOV R8, R21 ;  /* 0x0000001500087202 */ /* 0x002fe40000000f00 */
[----:B------:R-:W-:Y:S02]  /*12500*/  MOV R9, R28 ;  /* 0x0000001c00097202 */ /* 0x000fe40000000f00 */
        /* <DEDUP_REMOVED lines=12> */
.L_x_204:
[----:B------:R-:W-:Y:S05]  /*125d0*/  BSYNC.RECONVERGENT B0 ;  /* 0x0000000000007941 */ /* 0x000fea0003800200 */
.L_x_203:
[----:B------:R-:W-:Y:S05]  /*125e0*/  @!P0 EXIT ;  /* 0x000000000000894d */ /* 0x000fea0003800000 */
[C---:B------:R-:W-:Y:S01]  /*125f0*/  SHF.L.U64.HI R35, R37.reuse, 0x2, R2 ;  /* 0x0000000225237819 */ /* 0x040fe20000010202 */
[----:B------:R-:W1:Y:S01]  /*12600*/  LDCU.64 UR4, c[0x0][0x3d8] ;  /* 0x00007b00ff0477ac */ /* 0x000e620008000a00 */
[C---:B------:R-:W-:Y:S02]  /*12610*/  SHF.L.U64.HI R31, R30.reuse, 0x2, R31 ;  /* 0x000000021e1f7819 */ /* 0x040fe4000001021f */
[----:B------:R-:W-:Y:S01]  /*12620*/  SHF.L.U32 R33, R30, 0x2, RZ ;  /* 0x000000021e217819 */ /* 0x000fe200000006ff */
[----:B------:R-:W2:Y:S01]  /*12630*/  LDCU.64 UR6, c[0x0][0x388] ;  /* 0x00007100ff0677ac */ /* 0x000ea20008000a00 */
[----:B------:R-:W-:Y:S02]  /*12640*/  SHF.L.U32 R37, R37, 0x2, RZ ;  /* 0x0000000225257819 */ /* 0x000fe400000006ff */
[C---:B------:R-:W-:Y:S01]  /*12650*/  SHF.L.U64.HI R27, R0.reuse, 0x2, R25 ;  /* 0x00000002001b7819 */ /* 0x040fe20000010219 */
[----:B------:R-:W3:Y:S01]  /*12660*/  LDCU.64 UR8, c[0x0][0x390] ;  /* 0x00007200ff0877ac */ /* 0x000ee20008000a00 */
[----:B------:R-:W-:-:S07]  /*12670*/  SHF.L.U32 R29, R0, 0x2, RZ ;  /* 0x00000002001d7819 */ /* 0x000fce00000006ff */
.L_x_206:
[C---:B------:R-:W-:Y:S02]  /*12680*/  SHF.L.U32 R2, R24.reuse, 0x2, RZ ;  /* 0x0000000218027819 */ /* 0x040fe400000006ff */
[----:B----4-:R-:W-:Y:S02]  /*12690*/  SHF.L.U64.HI R12, R24, 0x2, R3 ;  /* 0x00000002180c7819 */ /* 0x010fe40000010203 */
[----:B-1----:R-:W-:-:S04]  /*126a0*/  IADD3 R4, P0, PT, R2, UR4, RZ ;  /* 0x0000000402047c10 */ /* 0x002fc8000ff1e0ff */
[----:B------:R-:W-:Y:S02]  /*126b0*/  IADD3.X R5, PT, PT, R12, UR5, RZ, P0, !PT ;  /* 0x000000050c057c10 */ /* 0x000fe400087fe4ff */
[C---:B0-----:R-:W-:Y:S02]  /*126c0*/  IADD3 R6, P0, PT, R4.reuse, R29, RZ ;  /* 0x0000001d04067210 */ /* 0x041fe40007f1e0ff */
[C---:B------:R-:W-:Y:S01]  /*126d0*/  IADD3 R10, P1, PT, R4.reuse, R37, RZ ;  /* 0x00000025040a7210 */ /* 0x040fe20007f3e0ff */
[----:B------:R0:W4:Y:S01]  /*126e0*/  LDG.E R14, desc[UR10][R4.64] ;  /* 0x0000000a040e7981 */ /* 0x000122000c1e1900 */
[C---:B------:R-:W-:Y:S02]  /*126f0*/  IADD3.X R7, PT, PT, R5.reuse, R27, RZ, P0, !PT ;  /* 0x0000001b05077210 */ /* 0x040fe400007fe4ff */
[----:B------:R-:W-:Y:S02]  /*12700*/  IADD3 R8, P0, PT, R4, R33, RZ ;  /* 0x0000002104087210 */ /* 0x000fe40007f1e0ff */
[C---:B------:R-:W-:Y:S01]  /*12710*/  IADD3.X R11, PT, PT, R5.reuse, R35, RZ, P1, !PT ;  /* 0x00000023050b7210 */ /* 0x040fe20000ffe4ff */
[----:B------:R1:W4:Y:S01]  /*12720*/  LDG.E R15, desc[UR10][R6.64] ;  /* 0x0000000a060f7981 */ /* 0x000322000c1e1900 */
[----:B------:R-:W-:-:S03]  /*12730*/  IADD3.X R9, PT, PT, R5, R31, RZ, P0, !PT ;  /* 0x0000001f05097210 */ /* 0x000fc600007fe4ff */
[----:B------:R-:W5:Y:S04]  /*12740*/  LDG.E R19, desc[UR10][R10.64] ;  /* 0x0000000a0a137981 */ /* 0x000f68000c1e1900 */
[----:B------:R1:W5:Y:S01]  /*12750*/  LDG.E R18, desc[UR10][R8.64] ;  /* 0x0000000a08127981 */ /* 0x000362000c1e1900 */
[C---:B------:R-:W-:Y:S02]  /*12760*/  SHF.L.U32 R26, R24.reuse, 0x3, RZ ;  /* 0x00000003181a7819 */ /* 0x040fe400000006ff */
[----:B------:R-:W-:Y:S02]  /*12770*/  SHF.L.U64.HI R28, R24, 0x3, R3 ;  /* 0x00000003181c7819 */ /* 0x000fe40000010203 */
[----:B------:R-:W-:Y:S02]  /*12780*/  LOP3.LUT R20, R26, 0xfffffff8, RZ, 0xc0, !PT ;  /* 0xfffffff81a147812 */ /* 0x000fe400078ec0ff */
[----:B------:R-:W-:-:S02]  /*12790*/  LOP3.LUT R2, R2, 0xfffffffc, RZ, 0xc0, !PT ;  /* 0xfffffffc02027812 */ /* 0x000fc400078ec0ff */
[----:B--2---:R-:W-:Y:S02]  /*127a0*/  IADD3 R16, P0, PT, R20, UR6, RZ ;  /* 0x0000000614107c10 */ /* 0x004fe4000ff1e0ff */
[----:B0-----:R-:W-:Y:S02]  /*127b0*/  LOP3.LUT R4, R28, 0x3, RZ, 0xc0, !PT ;  /* 0x000000031c047812 */ /* 0x001fe400078ec0ff */
[----:B---3--:R-:W-:Y:S02]  /*127c0*/  IADD3 R20, P1, PT, R20, UR8, RZ ;  /* 0x0000000814147c10 */ /* 0x008fe4000ff3e0ff */
[----:B------:R-:W-:Y:S02]  /*127d0*/  LOP3.LUT R3, R12, 0x3, RZ, 0xc0, !PT ;  /* 0x000000030c037812 */ /* 0x000fe400078ec0ff */
[----:B------:R-:W-:Y:S02]  /*127e0*/  IADD3 R2, P2, PT, R2, UR4, RZ ;  /* 0x0000000402027c10 */ /* 0x000fe4000ff5e0ff */
[----:B------:R-:W-:-:S02]  /*127f0*/  IADD3.X R17, PT, PT, R4, UR7, RZ, P0, !PT ;  /* 0x0000000704117c10 */ /* 0x000fc400087fe4ff */
[----:B------:R-:W-:Y:S02]  /*12800*/  IADD3.X R21, PT, PT, R4, UR9, RZ, P1, !PT ;  /* 0x0000000904157c10 */ /* 0x000fe40008ffe4ff */
[----:B------:R-:W-:Y:S02]  /*12810*/  IADD3.X R3, PT, PT, R3, UR5, RZ, P2, !PT ;  /* 0x0000000503037c10 */ /* 0x000fe400097fe4ff */
[C---:B------:R-:W-:Y:S02]  /*12820*/  IADD3 R4, P0, PT, R2.reuse, R29, RZ ;  /* 0x0000001d02047210 */ /* 0x040fe40007f1e0ff */
[C---:B-1----:R-:W-:Y:S02]  /*12830*/  IADD3 R6, P1, PT, R2.reuse, R33, RZ ;  /* 0x0000002102067210 */ /* 0x042fe40007f3e0ff */
[----:B------:R-:W-:Y:S02]  /*12840*/  IADD3 R8, P2, PT, R2, R37, RZ ;  /* 0x0000002502087210 */ /* 0x000fe40007f5e0ff */
[----:B------:R-:W-:-:S02]  /*12850*/  IADD3.X R5, PT, PT, R3, R27, RZ, P0, !PT ;  /* 0x0000001b03057210 */ /* 0x000fc400007fe4ff */
[C---:B------:R-:W-:Y:S02]  /*12860*/  IADD3.X R7, PT, PT, R3.reuse, R31, RZ, P1, !PT ;  /* 0x0000001f03077210 */ /* 0x040fe40000ffe4ff */
[----:B------:R-:W-:Y:S01]  /*12870*/  IADD3.X R9, PT, PT, R3, R35, RZ, P2, !PT ;  /* 0x0000002303097210 */ /* 0x000fe200017fe4ff */
[----:B----4-:R0:W-:Y:S04]  /*12880*/  STG.E.64 desc[UR10][R16.64], R14 ;  /* 0x0000000e10007986 */ /* 0x0101e8000c101b0a */
[----:B-----5:R1:W-:Y:S04]  /*12890*/  STG.E.64 desc[UR10][R20.64], R18 ;  /* 0x0000001214007986 */ /* 0x0203e8000c101b0a */
[----:B------:R-:W2:Y:S04]  /*128a0*/  LDG.E R10, desc[UR10][R2.64+0xa80] ;  /* 0x000a800a020a7981 */ /* 0x000ea8000c1e1900 */
[----:B------:R-:W2:Y:S04]  /*128b0*/  LDG.E R11, desc[UR10][R4.64+0xa80] ;  /* 0x000a800a040b7981 */ /* 0x000ea8000c1e1900 */
[----:B------:R-:W3:Y:S04]  /*128c0*/  LDG.E R12, desc[UR10][R6.64+0xa80] ;  /* 0x000a800a060c7981 */ /* 0x000ee8000c1e1900 */
[----:B------:R-:W3:Y:S01]  /*128d0*/  LDG.E R13, desc[UR10][R8.64+0xa80] ;  /* 0x000a800a080d7981 */ /* 0x000ee2000c1e1900 */
[----:B0-----:R-:W-:-:S04]  /*128e0*/  IADD3 R16, P0, PT, R26, 0x1500, RZ ;  /* 0x000015001a107810 */ /* 0x001fc80007f1e0ff */
        /* <DEDUP_REMOVED lines=9> */
[----:B-1----:R-:W3:Y:S04]  /*12980*/  LDG.E R18, desc[UR10][R2.64+0x1500] ;  /* 0x0015000a02127981 */ /* 0x002ee8000c1e1900 */
        /* <DEDUP_REMOVED lines=8> */
[----:B0-----:R-:W-:Y:S02]  /*12a10*/  IADD3 R10, P1, PT, R23, UR8, RZ ;  /* 0x00000008170a7c10 */ /* 0x001fe4000ff3e0ff */
[----:B------:R-:W-:-:S02]  /*12a20*/  IADD3.X R23, PT, PT, R30, UR7, RZ, P0, !PT ;  /* 0x000000071e177c10 */ /* 0x000fc400087fe4ff */
[----:B------:R-:W-:-:S03]  /*12a30*/  IADD3.X R11, PT, PT, R30, UR9, RZ, P1, !PT ;  /* 0x000000091e0b7c10 */ /* 0x000fc60008ffe4ff */
[----:B---3--:R0:W-:Y:S04]  /*12a40*/  STG.E.64 desc[UR10][R22.64], R18 ;  /* 0x0000001216007986 */ /* 0x0081e8000c101b0a */
[----:B----4-:R4:W-:Y:S04]  /*12a50*/  STG.E.64 desc[UR10][R10.64], R20 ;  /* 0x000000140a007986 */ /* 0x0109e8000c101b0a */
[----:B--2---:R1:W2:Y:S04]  /*12a60*/  LDG.E R12, desc[UR10][R2.64+0x1f80] ;  /* 0x001f800a020c7981 */ /* 0x0042a8000c1e1900 */
        /* <DEDUP_REMOVED lines=15> */
[----:B--2---:R4:W-:Y:S04]  /*12b60*/  STG.E.64 desc[UR10][R16.64], R12 ;  /* 0x0000000c10007986 */ /* 0x0049e8000c101b0a */
[----:B---3--:R4:W-:Y:S07]  /*12b70*/  STG.E.64 desc[UR10][R18.64], R14 ;  /* 0x0000000e12007986 */ /* 0x0089ee000c101b0a */
[----:B------:R-:W-:Y:S05]  /*12b80*/  @P0 BRA `(.L_x_206) ;  /* 0xfffffff800bc0947 */ /* 0x000fea000383ffff */
[----:B------:R-:W-:Y:S05]  /*12b90*/  EXIT ;  /* 0x000000000000794d */ /* 0x000fea0003800000 */
.L_x_207:
        /* <DEDUP_REMOVED lines=14> */
.L_x_4496:


//--------------------- .text._Z35group_norm_nhwc_bwd_one_pass_kernelI11Bf16IOBf16WLi64ELi84ELi672EEv26Group_norm_nhwc_bwd_params --------------------------
	.section	.text._Z35group_norm_nhwc_bwd_one_pass_kernelI11Bf16IOBf16WLi64ELi84ELi672EEv26Group_norm_nhwc_bwd_params,"ax",@progbits
	.align	128
        .global         _Z35group_norm_nhwc_bwd_one_pass_kernelI11Bf16IOBf16WLi64ELi84ELi672EEv26Group_norm_nhwc_bwd_params
        .type           _Z35group_norm_nhwc_bwd_one_pass_kernelI11Bf16IOBf16WLi64ELi84ELi672EEv26Group_norm_nhwc_bwd_params,@function
        .size           _Z35group_norm_nhwc_bwd_one_pass_kernelI11Bf16IOBf16WLi64ELi84ELi672EEv26Group_norm_nhwc_bwd_params,(.L_x_4497 - _Z35group_norm_nhwc_bwd_one_pass_kernelI11Bf16IOBf16WLi64ELi84ELi672EEv26Group_norm_nhwc_bwd_params)
        .other          _Z35group_norm_nhwc_bwd_one_pass_kernelI11Bf16IOBf16WLi64ELi84ELi672EEv26Group_norm_nhwc_bwd_params,@"STO_CUDA_ENTRY STV_DEFAULT"
_Z35group_norm_nhwc_bwd_one_pass_kernelI11Bf16IOBf16WLi64ELi84ELi672EEv26Group_norm_nhwc_bwd_params:
.text._Z35group_norm_nhwc_bwd_one_pass_kernelI11Bf16IOBf16WLi64ELi84ELi672EEv26Group_norm_nhwc_bwd_params:
        /* <DEDUP_REMOVED lines=52> */
.L_x_239:
        /* <DEDUP_REMOVED lines=9> */
[----:B0-----:R-:W0:Y:S02]  /*03d0*/  MUFU.RCP R8, R8 ;  /* 0x0000000800087308 */ /* 0x001e240000001000 */
[----:B0-----:R-:W-:-:S06]  /*03e0*/  IADD3 R14, PT, PT, R8, 0xffffffe, RZ ;  /* 0x0ffffffe080e7810 */ /* 0x001fcc0007ffe0ff */
[----:B------:R0:W2:Y:S02]  /*03f0*/  F2I.FTZ.U32.TRUNC.NTZ R15, R14 ;  /* 0x0000000e000f7305 */ /* 0x0000a4000021f000 */
[----:B0-----:R-:W-:Y:S02]  /*0400*/  MOV R14, RZ ;  /* 0x000000ff000e7202 */ /* 0x001fe40000000f00 */
[----:B--2---:R-:W-:-:S05]  /*0410*/  IADD3 R10, PT, PT, RZ, -R15, RZ ;  /* 0x8000000fff0a7210 */ /* 0x004fca0007ffe0ff */
        /* <DEDUP_REMOVED lines=20> */
[----:B------:R-:W-:-:S02]  /*0560*/  @!P2 IADD3 R15, PT, PT, -R15, RZ, RZ ;  /* 0x000000ff0f0fa210 */ /* 0x000fc40007ffe1ff */
[C---:B------:R-:W-:Y:S02]  /*0570*/  SEL R65, R19.reuse, R8, !P3 ;  /* 0x0000000813417207 */ /* 0x040fe40005800000 */
[----:B------:R-:W-:Y:S02]  /*0580*/  SEL R19, R19, R15, !P3 ;  /* 0x0000000f13137207 */ /* 0x000fe40005800000 */
[----:B------:R-:W-:Y:S01]  /*0590*/  ISETP.GE.U32.AND P2, PT, R45, UR12, PT ;  /* 0x0000000c2d007c0c */ /* 0x000fe2000bf46070 */
[----:B------:R-:W-:Y:S01]  /*05a0*/  IMAD R33, R65, 0x54, RZ ;  /* 0x0000005441217824 */ /* 0x000fe200078e02ff */
[----:B------:R-:W-:Y:S01]  /*05b0*/  SHF.R.S32.HI R8, RZ, 0x1f, R19 ;  /* 0x0000001fff087819 */ /* 0x000fe20000011413 */
[----:B------:R-:W2:Y:S01]  /*05c0*/  @!P1 LDC.64 R14, c[0x0][0x3a0] ;  /* 0x0000e800ff0e9b82 */ /* 0x000ea20000000a00 */
[----:B------:R-:W-:Y:S02]  /*05d0*/  ISETP.GE.AND.EX P2, PT, R11, UR13, PT, P2 ;  /* 0x0000000d0b007c0c */ /* 0x000fe4000bf46320 */
[----:B------:R-:W-:Y:S01]  /*05e0*/  IADD3 R68, P3, PT, R33, R6, RZ ;  /* 0x0000000621447210 */ /* 0x000fe20007f7e0ff */
[----:B------:R-:W-:Y:S01]  /*05f0*/  IMAD R8, R8, UR14, RZ ;  /* 0x0000000e08087c24 */ /* 0x000fe2000f8e02ff */
[----:B------:R-:W-:-:S02]  /*0600*/  ISETP.GE.U32.AND P0, PT, R51, UR12, PT ;  /* 0x0000000c33007c0c */ /* 0x000fc4000bf06070 */
[----:B------:R-:W-:Y:S01]  /*0610*/  LEA.HI.X.SX32 R69, R33, RZ, 0x1, P3 ;  /* 0x000000ff21457211 */ /* 0x000fe200018f0eff */
[----:B------:R-:W-:Y:S01]  /*0620*/  IMAD R67, R19, UR15, R8 ;  /* 0x0000000f13437c24 */ /* 0x000fe2000f8e0208 */
[----:B------:R-:W-:Y:S01]  /*0630*/  ISETP.GE.AND.EX P0, PT, R7, UR13, PT, P0 ;  /* 0x0000000d07007c0c */ /* 0x000fe2000bf06300 */
[----:B0-----:R-:W-:Y:S01]  /*0640*/  @!P1 IMAD R8, R9, R16, RZ ;  /* 0x0000001009089224 */ /* 0x001fe200078e02ff */
[----:B------:R-:W-:Y:S01]  /*0650*/  ISETP.GE.U32.AND P3, PT, R44, UR12, PT ;  /* 0x0000000c2c007c0c */ /* 0x000fe2000bf66070 */
[----:B------:R-:W-:Y:S02]  /*0660*/  IMAD.WIDE.U32 R68, R19, UR14, R68 ;  /* 0x0000000e13447c25 */ /* 0x000fe4000f8e0044 */
[----:B------:R-:W0:Y:S01]  /*0670*/  @!P2 LDC.64 R22, c[0x0][0x3f8] ;  /* 0x0000fe00ff16ab82 */ /* 0x000e220000000a00 */
[----:B------:R-:W-:Y:S01]  /*0680*/  ISETP.GE.AND.EX P3, PT, R13, UR13, PT, P3 ;  /* 0x0000000d0d007c0c */ /* 0x000fe2000bf66330 */
[----:B------:R-:W-:Y:S01]  /*0690*/  @!P1 IMAD R25, R46, R17, R8 ;  /* 0x000000112e199224 */ /* 0x000fe200078e0208 */
[----:B------:R-:W-:-:S02]  /*06a0*/  IADD3 R67, PT, PT, R69, R67, RZ ;  /* 0x0000004345437210 */ /* 0x000fc40007ffe0ff */
[----:B------:R-:W-:-:S03]  /*06b0*/  @!P1 MOV R66, R68 ;  /* 0x0000004400429202 */ /* 0x000fc60000000f00 */
[----:B------:R-:W3:Y:S02]  /*06c0*/  @!P0 LDC.64 R20, c[0x0][0x3f8] ;  /* 0x0000fe00ff148b82 */ /* 0x000ee40000000a00 */
[----:B------:R-:W-:-:S05]  /*06d0*/  @!P1 IMAD.WIDE.U32 R18, R46, R16, R66 ;  /* 0x000000102e129225 */ /* 0x000fca00078e0042 */
[----:B------:R-:W-:Y:S01]  /*06e0*/  @!P1 IADD3 R25, PT, PT, R19, R25, RZ ;  /* 0x0000001913199210 */ /* 0x000fe20007ffe0ff */
[----:B------:R-:W4:Y:S01]  /*06f0*/  LDC.64 R16, c[0x0][0x3b8] ;  /* 0x0000ee00ff107b82 */ /* 0x000f220000000a00 */
[C---:B------:R-:W-:Y:S02]  /*0700*/  @!P1 SHF.L.U32 R19, R18.reuse, 0x1, RZ ;  /* 0x0000000112139819 */ /* 0x040fe400000006ff */
[----:B------:R-:W-:Y:S02]  /*0710*/  @!P1 SHF.L.U64.HI R8, R18, 0x1, R25 ;  /* 0x0000000112089819 */ /* 0x000fe40000010219 */
[C---:B--2---:R-:W-:Y:S02]  /*0720*/  @!P1 IADD3 R14, P4, PT, R19.reuse, R14, RZ ;  /* 0x0000000e130e9210 */ /* 0x044fe40007f9e0ff */
[----:B-1----:R-:W-:Y:S01]  /*0730*/  @!P1 IADD3 R30, P5, PT, R19, R30, RZ ;  /* 0x0000001e131e9210 */ /* 0x002fe20007fbe0ff */
[----:B0-----:R-:W-:Y:S01]  /*0740*/  @!P2 IMAD R10, R11, R22, RZ ;  /* 0x000000160b0aa224 */ /* 0x001fe200078e02ff */
[----:B------:R-:W-:Y:S01]  /*0750*/  @!P1 IADD3.X R15, PT, PT, R8, R15, RZ, P4, !PT ;  /* 0x0000000f080f9210 */ /* 0x000fe200027fe4ff */
[----:B------:R-:W0:Y:S04]  /*0760*/  @!P2 LDC.64 R18, c[0x0][0x3a0] ;  /* 0x0000e800ff12ab82 */ /* 0x000e280000000a00 */
[----:B------:R1:W2:Y:S01]  /*0770*/  @!P1 LDG.E R32, desc[UR8][R14.64] ;  /* 0x000000080e209981 */ /* 0x0002a2000c1e1900 */
[----:B------:R-:W-:-:S03]  /*0780*/  @!P2 IMAD R53, R45, R23, R10 ;  /* 0x000000172d35a224 */ /* 0x000fc600078e020a */
[----:B------:R-:W5:Y:S01]  /*0790*/  @!P2 LDC.64 R26, c[0x0][0x398] ;  /* 0x0000e600ff1aab82 */ /* 0x000f620000000a00 */
[----:B----4-:R-:W-:Y:S01]  /*07a0*/  IMAD.WIDE R16, R36, 0x8, R16 ;  /* 0x0000000824107825 */ /* 0x010fe200078e0210 */
[----:B-1----:R-:W-:-:S06]  /*07b0*/  @!P2 MOV R14, R68 ;  /* 0x00000044000ea202 */ /* 0x002fcc0000000f00 */
[----:B------:R-:W1:Y:S01]  /*07c0*/  @!P3 LDC.64 R24, c[0x0][0x3f8] ;  /* 0x0000fe00ff18bb82 */ /* 0x000e620000000a00 */
[----:B------:R-:W-:Y:S01]  /*07d0*/  @!P2 MOV R15, R67 ;  /* 0x00000043000fa202 */ /* 0x000fe20000000f00 */
[----:B------:R-:W4:Y:S01]  /*07e0*/  LDG.E.64 R16, desc[UR8][R16.64] ;  /* 0x0000000810107981 */ /* 0x000f22000c1e1b00 */
[----:B------:R-:W-:Y:S01]  /*07f0*/  @!P1 IADD3.X R31, PT, PT, R8, R31, RZ, P5, !PT ;  /* 0x0000001f081f9210 */ /* 0x000fe20002ffe4ff */
[----:B------:R-:W-:Y:S01]  /*0800*/  @!P2 IMAD.WIDE.U32 R22, R45, R22, R14 ;  /* 0x000000162d16a225 */ /* 0x000fe200078e000e */
[----:B------:R-:W-:-:S03]  /*0810*/  @!P0 MOV R14, R68 ;  /* 0x00000044000e8202 */ /* 0x000fc60000000f00 */
[----:B------:R-:W1:Y:S01]  /*0820*/  @!P0 LDC.64 R28, c[0x0][0x3a0] ;  /* 0x0000e800ff1c8b82 */ /* 0x000e620000000a00 */
[----:B------:R-:W-:Y:S01]  /*0830*/  @!P0 MOV R15, R67 ;  /* 0x00000043000f8202 */ /* 0x000fe20000000f00 */
[----:B---3--:R-:W-:-:S04]  /*0840*/  @!P0 IMAD R8, R7, R20, RZ ;  /* 0x0000001407088224 */ /* 0x008fc800078e02ff */
[C---:B------:R-:W-:Y:S02]  /*0850*/  @!P0 IMAD R55, R51.reuse, R21, R8 ;  /* 0x0000001533378224 */ /* 0x040fe400078e0208 */
[----:B------:R-:W-:Y:S01]  /*0860*/  @!P0 IMAD.WIDE.U32 R20, R51, R20, R14 ;  /* 0x0000001433148225 */ /* 0x000fe200078e000e */
[----:B------:R-:W-:Y:S02]  /*0870*/  MOV R15, RZ ;  /* 0x000000ff000f7202 */ /* 0x000fe40000000f00 */
[----:B------:R-:W-:Y:S02]  /*0880*/  @!P2 IADD3 R53, PT, PT, R23, R53, RZ ;  /* 0x000000351735a210 */ /* 0x000fe40007ffe0ff */
[----:B------:R-:W-:Y:S02]  /*0890*/  ISETP.NE.AND P4, PT, RZ, UR11, PT ;  /* 0x0000000bff007c0c */ /* 0x000fe4000bf85270 */
[C---:B------:R-:W-:Y:S01]  /*08a0*/  @!P2 SHF.L.U32 R23, R22.reuse, 0x1, RZ ;  /* 0x000000011617a819 */ /* 0x040fe200000006ff */
[----:B------:R3:W2:Y:S01]  /*08b0*/  @!P1 LDG.E R15, desc[UR8][R30.64] ;  /* 0x000000081e0f9981 */ /* 0x0006a2000c1e1900 */
[----:B------:R-:W-:-:S02]  /*08c0*/  @!P2 SHF.L.U64.HI R10, R22, 0x1, R53 ;  /* 0x00000001160aa819 */ /* 0x000fc40000010235 */
[----:B0-----:R-:W-:Y:S01]  /*08d0*/  @!P2 IADD3 R54, P1, PT, R23, R18, RZ ;  /* 0x000000121736a210 */ /* 0x001fe20007f3e0ff */
[----:B------:R-:W0:Y:S01]  /*08e0*/  LDC.64 R52, c[0x0][0x3a8] ;  /* 0x0000ea00ff347b82 */ /* 0x000e220000000a00 */
[----:B------:R-:W-:Y:S02]  /*08f0*/  @!P0 IADD3 R21, PT, PT, R21, R55, RZ ;  /* 0x0000003715158210 */ /* 0x000fe40007ffe0ff */
[----:B------:R-:W-:Y:S02]  /*0900*/  @!P2 IADD3.X R55, PT, PT, R10, R19, RZ, P1, !PT ;  /* 0x000000130a37a210 */ /* 0x000fe40000ffe4ff */
[----:B-----5:R-:W-:Y:S02]  /*0910*/  @!P2 IADD3 R26, P5, PT, R23, R26, RZ ;  /* 0x0000001a171aa210 */ /* 0x020fe40007fbe0ff */
[C---:B------:R-:W-:Y:S01]  /*0920*/  @!P0 SHF.L.U32 R59, R20.reuse, 0x1, RZ ;  /* 0x00000001143b8819 */ /* 0x040fe200000006ff */
[----:B------:R-:W5:Y:S01]  /*0930*/  @!P0 LDC.64 R18, c[0x0][0x398] ;  /* 0x0000e600ff128b82 */ /* 0x000f620000000a00 */
[----:B------:R-:W-:-:S02]  /*0940*/  @!P0 SHF.L.U64.HI R12, R20, 0x1, R21 ;  /* 0x00000001140c8819 */ /* 0x000fc40000010215 */
[----:B------:R-:W-:-:S05]  /*0950*/  MOV R8, RZ ;  /* 0x000000ff00087202 */ /* 0x000fca0000000f00 */
[----:B------:R-:W0:Y:S01]  /*0960*/  @!P3 LDC.64 R20, c[0x0][0x3a0] ;  /* 0x0000e800ff14bb82 */ /* 0x000e220000000a00 */
[----:B------:R3:W2:Y:S07]  /*0970*/  @!P2 LDG.E R8, desc[UR8][R54.64] ;  /* 0x000000083608a981 */ /* 0x0006ae000c1e1900 */
[----:B------:R-:W0:Y:S01]  /*0980*/  @!P3 LDC.64 R22, c[0x0][0x398] ;  /* 0x0000e600ff16bb82 */ /* 0x000e220000000a00 */
[----:B-1----:R-:W-:-:S07]  /*0990*/  @!P3 IMAD R14, R13, R24, RZ ;  /* 0x000000180d0eb224 */ /* 0x002fce00078e02ff */
[----:B---3--:R-:W1:Y:S01]  /*09a0*/  @P4 LDC.64 R30, c[0x0][0x3b0] ;  /* 0x0000ec00ff1e4b82 */ /* 0x008e620000000a00 */
[----:B------:R-:W-:Y:S02]  /*09b0*/  @!P3 MOV R54, R68 ;  /* 0x000000440036b202 */ /* 0x000fe40000000f00 */
[----:B------:R-:W-:Y:S01]  /*09c0*/  @!P3 MOV R55, R67 ;  /* 0x000000430037b202 */ /* 0x000fe20000000f00 */
[----:B------:R-:W-:Y:S01]  /*09d0*/  @!P3 IMAD R57, R44, R25, R14 ;  /* 0x000000192c39b224 */ /* 0x000fe200078e020e */
[----:B------:R-:W-:Y:S01]  /*09e0*/  @!P2 IADD3.X R27, PT, PT, R10, R27, RZ, P5, !PT ;  /* 0x0000001b0a1ba210 */ /* 0x000fe20002ffe4ff */
[----:B------:R-:W-:Y:S01]  /*09f0*/  @!P3 IMAD.WIDE.U32 R24, R44, R24, R54 ;  /* 0x000000182c18b225 */ /* 0x000fe200078e0036 */
[----:B------:R-:W-:Y:S02]  /*0a00*/  @!P0 IADD3 R28, P1, PT, R59, R28, RZ ;  /* 0x0000001c3b1c8210 */ /* 0x000fe40007f3e0ff */
[----:B------:R-:W-:Y:S02]  /*0a10*/  MOV R10, RZ ;  /* 0x000000ff000a7202 */ /* 0x000fe40000000f00 */
[----:B------:R-:W-:-:S02]  /*0a20*/  @!P3 IADD3 R57, PT, PT, R25, R57, RZ ;  /* 0x000000391939b210 */ /* 0x000fc40007ffe0ff */
[----:B------:R-:W-:Y:S02]  /*0a30*/  @!P3 SHF.L.U32 R25, R24, 0x1, RZ ;  /* 0x000000011819b819 */ /* 0x000fe400000006ff */
[----:B------:R-:W-:Y:S01]  /*0a40*/  @!P0 IADD3.X R29, PT, PT, R12, R29, RZ, P1, !PT ;  /* 0x0000001d0c1d8210 */ /* 0x000fe20000ffe4ff */
[----:B------:R-:W3:Y:S01]  /*0a50*/  @!P2 LDG.E R10, desc[UR8][R26.64] ;  /* 0x000000081a0aa981 */ /* 0x000ee2000c1e1900 */
[----:B------:R-:W-:Y:S02]  /*0a60*/  IADD3 R33, PT, PT, R33, R6, RZ ;  /* 0x0000000621217210 */ /* 0x000fe40007ffe0ff */
[----:B-----5:R-:W-:Y:S02]  /*0a70*/  @!P0 IADD3 R18, P1, PT, R59, R18, RZ ;  /* 0x000000123b128210 */ /* 0x020fe40007f3e0ff */
[----:B------:R-:W-:Y:S02]  /*0a80*/  @!P3 SHF.L.U64.HI R24, R24, 0x1, R57 ;  /* 0x000000011818b819 */ /* 0x000fe40000010239 */
[----:B0-----:R-:W-:-:S02]  /*0a90*/  @!P3 IADD3 R20, P2, PT, R25, R20, RZ ;  /* 0x000000141914b210 */ /* 0x001fc40007f5e0ff */
[----:B------:R-:W-:Y:S01]  /*0aa0*/  @!P3 IADD3 R22, P5, PT, R25, R22, RZ ;  /* 0x000000161916b210 */ /* 0x000fe20007fbe0ff */
[C---:B-1----:R-:W-:Y:S01]  /*0ab0*/  @P4 IMAD.WIDE R30, R33.reuse, 0x2, R30 ;  /* 0x00000002211e4825 */ /* 0x042fe200078e021e */
[----:B------:R-:W-:Y:S02]  /*0ac0*/  MOV R34, RZ ;  /* 0x000000ff00227202 */ /* 0x000fe40000000f00 */
[----:B------:R-:W-:Y:S01]  /*0ad0*/  @!P0 IADD3.X R19, PT, PT, R12, R19, RZ, P1, !PT ;  /* 0x000000130c138210 */ /* 0x000fe20000ffe4ff */
[----:B------:R-:W-:Y:S01]  /*0ae0*/  IMAD.WIDE R52, R33, 0x2, R52 ;  /* 0x0000000221347825 */ /* 0x000fe200078e0234 */
[----:B------:R-:W-:Y:S01]  /*0af0*/  MOV R33, RZ ;  /* 0x000000ff00217202 */ /* 0x000fe20000000f00 */
[----:B------:R-:W5:Y:S01]  /*0b00*/  @P4 LDG.E.U16 R27, desc[UR8][R30.64+0x2] ;  /* 0x000002081e1b4981 */ /* 0x000f62000c1e1500 */
[----:B------:R-:W-:Y:S02]  /*0b10*/  MOV R12, RZ ;  /* 0x000000ff000c7202 */ /* 0x000fe40000000f00 */
[----:B------:R-:W-:Y:S01]  /*0b20*/  MOV R14, RZ ;  /* 0x000000ff000e7202 */ /* 0x000fe20000000f00 */
[----:B------:R-:W5:Y:S01]  /*0b30*/  @!P0 LDG.E R34, desc[UR8][R28.64] ;  /* 0x000000081c228981 */ /* 0x000f62000c1e1900 */
[----:B------:R-:W-:-:S02]  /*0b40*/  @!P3 IADD3.X R21, PT, PT, R24, R21, RZ, P2, !PT ;  /* 0x000000151815b210 */ /* 0x000fc400017fe4ff */
[----:B------:R-:W-:Y:S01]  /*0b50*/  @!P3 IADD3.X R23, PT, PT, R24, R23, RZ, P5, !PT ;  /* 0x000000171817b210 */ /* 0x000fe20002ffe4ff */
[----:B------:R-:W5:Y:S04]  /*0b60*/  LDG.E.U16 R25, desc[UR8][R52.64] ;  /* 0x0000000834197981 */ /* 0x000f68000c1e1500 */
[----:B------:R0:W5:Y:S04]  /*0b70*/  LDG.E.U16 R26, desc[UR8][R52.64+0x2] ;  /* 0x00000208341a7981 */ /* 0x000168000c1e1500 */
[----:B------:R-:W5:Y:S04]  /*0b80*/  @P4 LDG.E.U16 R28, desc[UR8][R30.64] ;  /* 0x000000081e1c4981 */ /* 0x000f68000c1e1500 */
[----:B------:R-:W5:Y:S04]  /*0b90*/  @!P0 LDG.E R33, desc[UR8][R18.64] ;  /* 0x0000000812218981 */ /* 0x000f68000c1e1900 */
[----:B------:R-:W5:Y:S04]  /*0ba0*/  @!P3 LDG.E R12, desc[UR8][R20.64] ;  /* 0x00000008140cb981 */ /* 0x000f68000c1e1900 */
[----:B------:R-:W5:Y:S01]  /*0bb0*/  @!P3 LDG.E R14, desc[UR8][R22.64] ;  /* 0x00000008160eb981 */ /* 0x000f62000c1e1900 */
[----:B------:R-:W-:Y:S01]  /*0bc0*/  MOV R63, 0x3f800000 ;  /* 0x3f800000003f7802 */ /* 0x000fe20000000f00 */
[----:B------:R-:W-:Y:S01]  /*0bd0*/  UISETP.NE.AND UP0, UPT, UR11, URZ, UPT ;  /* 0x000000ff0b00728c */ /* 0x000fe2000bf05270 */
[----:B0-----:R-:W-:-:S02]  /*0be0*/  MOV R53, RZ ;  /* 0x000000ff00357202 */ /* 0x001fc40000000f00 */
[----:B------:R-:W-:Y:S01]  /*0bf0*/  MOV R54, RZ ;  /* 0x000000ff00367202 */ /* 0x000fe20000000f00 */
[----:B----4-:R-:W-:-:S05]  /*0c00*/  FFMA.FTZ R17, -R16, R16, R17 ;  /* 0x0000001010117223 */ /* 0x010fca0000010111 */
[----:B------:R-:W-:-:S13]  /*0c10*/  FSETP.GTU.FTZ.AND P1, PT, R17, RZ, PT ;  /* 0x000000ff1100720b */ /* 0x000fda0003f3c000 */
[----:B------:R-:W0:Y:S01]  /*0c20*/  @P1 LDC R24, c[0x0][0x3c0] ;  /* 0x0000f000ff181b82 */ /* 0x000e220000000800 */
[----:B--2---:R-:W-:Y:S02]  /*0c30*/  PRMT R59, R32, 0x7632, R59 ;  /* 0x00007632203b7816 */ /* 0x004fe4000000003b */
[----:B------:R-:W-:Y:S01]  /*0c40*/  PRMT R60, R15, 0x7632, R60 ;  /* 0x000076320f3c7816 */ /* 0x000fe2000000003c */
[----:B0-----:R-:W-:-:S04]  /*0c50*/  @P1 FADD.FTZ R24, R17, R24 ;  /* 0x0000001811181221 */ /* 0x001fc80000010000 */
[----:B------:R0:W1:Y:S01]  /*0c60*/  @P1 MUFU.RSQ R63, R24 ;  /* 0x00000018003f1308 */ /* 0x0000620000001400 */
[----:B------:R-:W-:Y:S02]  /*0c70*/  PRMT R57, R8, 0x7632, R57 ;  /* 0x0000763208397816 */ /* 0x000fe40000000039 */
[----:B---3--:R-:W-:Y:S02]  /*0c80*/  PRMT R58, R10, 0x7632, R58 ;  /* 0x000076320a3a7816 */ /* 0x008fe4000000003a */
[----:B-----5:R-:W-:Y:S02]  /*0c90*/  @P4 SHF.L.U32 R54, R27, 0x10, RZ ;  /* 0x000000101b364819 */ /* 0x020fe400000006ff */
[----:B------:R-:W-:Y:S02]  /*0ca0*/  PRMT R61, R34, 0x7632, R61 ;  /* 0x00007632223d7816 */ /* 0x000fe4000000003d */
[----:B------:R-:W-:Y:S02]  /*0cb0*/  SHF.L.U32 R52, R25, 0x10, RZ ;  /* 0x0000001019347819 */ /* 0x000fe400000006ff */
[----:B------:R-:W-:-:S02]  /*0cc0*/  SHF.L.U32 R17, R26, 0x10, RZ ;  /* 0x000000101a117819 */ /* 0x000fc400000006ff */
[----:B------:R-:W-:Y:S02]  /*0cd0*/  @P4 SHF.L.U32 R53, R28, 0x10, RZ ;  /* 0x000000101c354819 */ /* 0x000fe400000006ff */
[----:B------:R-:W-:Y:S02]  /*0ce0*/  PRMT R62, R33, 0x7632, R62 ;  /* 0x00007632213e7816 */ /* 0x000fe4000000003e */
        /* <DEDUP_REMOVED lines=10> */
[----:B------:R-:W-:Y:S01]  /*0d90*/  FMUL.FTZ R21, R52, R19 ;  /* 0x0000001334157220 */ /* 0x000fe20000410000 */
        /* <DEDUP_REMOVED lines=27> */
[----:B------:R-:W-:-:S03]  /*0f50*/  FMUL.FTZ R27, R52, R26 ;  /* 0x0000001a341b7220 */ /* 0x000fc60000410000 */
[----:B------:R-:W-:Y:S01]  /*0f60*/  FFMA.FTZ R28, R23, R24, R28 ;  /* 0x00000018171c7223 */ /* 0x000fe2000001001c */
[----:B------:R-:W-:Y:S01]  /*0f70*/  SHF.L.U32 R23, R8, 0x10, RZ ;  /* 0x0000001008177819 */ /* 0x000fe200000006ff */
[----:B------:R-:W-:Y:S01]  /*0f80*/  FADD.FTZ R24, R24, R21 ;  /* 0x0000001518187221 */ /* 0x000fe20000010000 */
[----:B------:R-:W-:-:S03]  /*0f90*/  FADD.FTZ R21, R20, R26 ;  /* 0x0000001a14157221 */ /* 0x000fc60000010000 */
[----:B------:R-:W-:Y:S01]  /*0fa0*/  FADD.FTZ R30, -R16, R23 ;  /* 0x00000017101e7221 */ /* 0x000fe20000010100 */
[----:B------:R-:W-:Y:S01]  /*0fb0*/  SHF.L.U32 R23, R57, 0x10, RZ ;  /* 0x0000001039177819 */ /* 0x000fe200000006ff */
[----:B------:R-:W-:Y:S02]  /*0fc0*/  FADD.FTZ R24, R24, R27 ;  /* 0x0000001b18187221 */ /* 0x000fe40000010000 */
[----:B------:R-:W-:Y:S02]  /*0fd0*/  FMUL.FTZ R25, R30, R63 ;  /* 0x0000003f1e197220 */ /* 0x000fe40000410000 */
[----:B------:R-:W-:Y:S02]  /*0fe0*/  FADD.FTZ R20, -R16, R23 ;  /* 0x0000001710147221 */ /* 0x000fe40000010100 */
[----:B------:R-:W-:Y:S01]  /*0ff0*/  FFMA.FTZ R19, R26, R25, R19 ;  /* 0x000000191a137223 */ /* 0x000fe20000010013 */
[----:B------:R-:W-:Y:S01]  /*1000*/  FFMA.FTZ R29, R25, R27, R28 ;  /* 0x0000001b191d7223 */ /* 0x000fe2000001001c */
[----:B------:R-:W-:Y:S01]  /*1010*/  SHF.L.U32 R25, R58, 0x10, RZ ;  /* 0x000000103a197819 */ /* 0x000fe200000006ff */
[----:B------:R-:W-:Y:S01]  /*1020*/  FMUL.FTZ R20, R20, R63 ;  /* 0x0000003f14147220 */ /* 0x000fe20000410000 */
[----:B------:R-:W-:-:S03]  /*1030*/  SHF.L.U32 R27, R12, 0x10, RZ ;  /* 0x000000100c1b7819 */ /* 0x000fc600000006ff */
[----:B------:R-:W-:Y:S01]  /*1040*/  FADD.FTZ R23, R22, R25 ;  /* 0x0000001916177221 */ /* 0x000fe20000010000 */
[----:B------:R-:W-:Y:S01]  /*1050*/  FFMA.FTZ R18, R25, R20, R18 ;  /* 0x0000001419127223 */ /* 0x000fe20000010012 */
[----:B------:R-:W-:Y:S01]  /*1060*/  FMUL.FTZ R25, R17, R25 ;  /* 0x0000001911197220 */ /* 0x000fe20000410000 */
[----:B------:R-:W-:-:S03]  /*1070*/  SHF.L.U32 R22, R14, 0x10, RZ ;  /* 0x000000100e167819 */ /* 0x000fc600000006ff */
[----:B------:R-:W-:Y:S01]  /*1080*/  FFMA.FTZ R29, R20, R25, R29 ;  /* 0x00000019141d7223 */ /* 0x000fe2000001001d */
[----:B------:R-:W-:Y:S01]  /*1090*/  FADD.FTZ R20, -R16, R27 ;  /* 0x0000001b10147221 */ /* 0x000fe20000010100 */
[----:B------:R-:W-:Y:S01]  /*10a0*/  FADD.FTZ R24, R25, R24 ;  /* 0x0000001819187221 */ /* 0x000fe20000010000 */
[----:B------:R-:W-:Y:S02]  /*10b0*/  FMUL.FTZ R25, R52, R22 ;  /* 0x0000001634197220 */ /* 0x000fe40000410000 */
[----:B------:R-:W-:Y:S02]  /*10c0*/  FMUL.FTZ R26, R20, R63 ;  /* 0x0000003f141a7220 */ /* 0x000fe40000410000 */
[----:B------:R-:W-:Y:S02]  /*10d0*/  FADD.FTZ R28, R24, R25 ;  /* 0x00000019181c7221 */ /* 0x000fe40000010000 */
[----:B------:R-:W-:Y:S01]  /*10e0*/  FFMA.FTZ R27, R26, R25, R29 ;  /* 0x000000191a1b7223 */ /* 0x000fe2000001001d */
[----:B------:R-:W-:-:S05]  /*10f0*/  SHF.L.U32 R25, R55, 0x10, RZ ;  /* 0x0000001037197819 */ /* 0x000fca00000006ff */
[----:B------:R-:W-:Y:S01]  /*1100*/  FADD.FTZ R20, -R16, R25 ;  /* 0x0000001910147221 */ /* 0x000fe20000010100 */
[----:B------:R-:W-:-:S03]  /*1110*/  SHF.L.U32 R25, R56, 0x10, RZ ;  /* 0x0000001038197819 */ /* 0x000fc600000006ff */
[----:B------:R-:W-:Y:S01]  /*1120*/  FMUL.FTZ R24, R20, R63 ;  /* 0x0000003f14187220 */ /* 0x000fe20000410000 */
[----:B------:R-:W-:Y:S01]  /*1130*/  FFMA.FTZ R20, R22, R26, R19 ;  /* 0x0000001a16147223 */ /* 0x000fe20000010013 */
[----:B------:R-:W-:Y:S01]  /*1140*/  FMUL.FTZ R29, R17, R25 ;  /* 0x00000019111d7220 */ /* 0x000fe20000410000 */
[----:B------:R-:W-:Y:S01]  /*1150*/  FADD.FTZ R22, R21, R22 ;  /* 0x0000001615167221 */ /* 0x000fe20000010000 */
[----:B------:R-:W-:Y:S01]  /*1160*/  FFMA.FTZ R21, R25, R24, R18 ;  /* 0x0000001819157223 */ /* 0x000fe20000010012 */
[----:B------:R-:W-:Y:S01]  /*1170*/  FADD.FTZ R23, R23, R25 ;  /* 0x0000001917177221 */ /* 0x000fe20000010000 */
[----:B------:R-:W-:Y:S01]  /*1180*/  FADD.FTZ R28, R29, R28 ;  /* 0x0000001c1d1c7221 */ /* 0x000fe20000010000 */
[----:B------:R-:W-:Y:S01]  /*1190*/  FFMA.FTZ R29, R24, R29, R27 ;  /* 0x0000001d181d7223 */ /* 0x000fe2000001001b */
[----:B------:R-:W-:Y:S06]  /*11a0*/  BRA `(.L_x_210) ;  /* 0x0000000800407947 */ /* 0x000fec0003800000 */
.L_x_209:
        /* <DEDUP_REMOVED lines=10> */
[----:B------:R-:W-:Y:S01]  /*1250*/  FFMA.FTZ R24, R52, R19, R53 ;  /* 0x0000001334187223 */ /* 0x000fe20000010035 */
        /* <DEDUP_REMOVED lines=90> */
[----:B------:R-:W-:Y:S02]  /*1800*/  FFMA.FTZ R25, R18, R22, R25 ;  /* 0x0000001612197223 */ /* 0x000fe40000010019 */
[----:B------:R-:W-:Y:S01]  /*1810*/  FADD.FTZ R26, -R16, R31 ;  /* 0x0000001f101a7221 */ /* 0x000fe20000010100 */
[----:B------:R-:W-:-:S03]  /*1820*/  FMUL.FTZ R31, R52, R27 ;  /* 0x0000001b341f7220 */ /* 0x000fc60000410000 */
        /* <DEDUP_REMOVED lines=14> */
[----:B------:R-:W-:Y:S02]  /*1910*/  FMUL.FTZ R31, R52, R26 ;  /* 0x0000001a341f7220 */ /* 0x000fe40000410000 */
[----:B------:R-:W-:Y:S01]  /*1920*/  FADD.FTZ R64, -R16, R19 ;  /* 0x0000001310407221 */ /* 0x000fe20000010100 */
[----:B------:R-:W-:Y:S01]  /*1930*/  FADD.FTZ R19, R21, R22 ;  /* 0x0000001615137221 */ /* 0x000fe20000010000 */
[C---:B------:R-:W-:Y:S02]  /*1940*/  FMUL.FTZ R22, R17.reuse, R22 ;  /* 0x0000001611167220 */ /* 0x040fe40000410000 */
[----:B------:R-:W-:Y:S02]  /*1950*/  FMUL.FTZ R30, R64, R63 ;  /* 0x0000003f401e7220 */ /* 0x000fe40000410000 */
[----:B------:R-:W-:Y:S01]  /*1960*/  FFMA.FTZ R18, R18, R22, R29 ;  /* 0x0000001612127223 */ /* 0x000fe2000001001d */
[----:B------:R-:W-:Y:S01]  /*1970*/  FADD.FTZ R28, R22, R28 ;  /* 0x0000001c161c7221 */ /* 0x000fe20000010000 */
[----:B------:R-:W-:Y:S01]  /*1980*/  FFMA.FTZ R20, R17, R30, R54 ;  /* 0x0000001e11147223 */ /* 0x000fe20000010036 */
[----:B------:R-:W-:Y:S01]  /*1990*/  FADD.FTZ R22, R23, R26 ;  /* 0x0000001a17167221 */ /* 0x000fe20000010000 */
[----:B------:R-:W-:Y:S01]  /*19a0*/  FFMA.FTZ R71, R27, R31, R18 ;  /* 0x0000001f1b477223 */ /* 0x000fe20000010012 */
[----:B------:R-:W-:Y:S01]  /*19b0*/  FADD.FTZ R28, R28, R31 ;  /* 0x0000001f1c1c7221 */ /* 0x000fe20000010000 */
[----:B------:R-:W-:Y:S01]  /*19c0*/  FMUL.FTZ R21, R20, -1.4426950216293334961 ;  /* 0xbfb8aa3b14157820 */ /* 0x000fe20000410000 */
[----:B------:R-:W-:-:S05]  /*19d0*/  SHF.L.U32 R18, R56, 0x10, RZ ;  /* 0x0000001038127819 */ /* 0x000fca00000006ff */
[----:B------:R-:W0:Y:S02]  /*19e0*/  MUFU.EX2 R21, R21 ;  /* 0x0000001500157308 */ /* 0x000e240000000800 */
[----:B0-----:R-:W-:-:S06]  /*19f0*/  FADD.FTZ R29, R21, 1 ;  /* 0x3f800000151d7421 */ /* 0x001fcc0000010000 */
[----:B------:R-:W0:Y:S02]  /*1a00*/  MUFU.RCP R29, R29 ;  /* 0x0000001d001d7308 */ /* 0x000e240000001000 */
[----:B0-----:R-:W-:Y:S01]  /*1a10*/  FADD.FTZ R31, -R29, 1 ;  /* 0x3f8000001d1f7421 */ /* 0x001fe20000010100 */
[----:B------:R-:W-:-:S03]  /*1a20*/  FMUL.FTZ R18, R18, R29 ;  /* 0x0000001d12127220 */ /* 0x000fc60000410000 */
[----:B------:R-:W-:Y:S01]  /*1a30*/  FFMA.FTZ R31, R20, R31, 1 ;  /* 0x3f800000141f7423 */ /* 0x000fe2000001001f */
[----:B------:R-:W-:-:S03]  /*1a40*/  FFMA.FTZ R20, R27, R26, R24 ;  /* 0x0000001a1b147223 */ /* 0x000fc60000010018 */
[----:B------:R-:W-:-:S04]  /*1a50*/  FMUL.FTZ R18, R18, R31 ;  /* 0x0000001f12127220 */ /* 0x000fc80000410000 */
[----:B------:R-:W-:Y:S01]  /*1a60*/  FMUL.FTZ R21, R17, R18 ;  /* 0x0000001211157220 */ /* 0x000fe20000410000 */
[----:B------:R-:W-:-:S03]  /*1a70*/  FADD.FTZ R23, R19, R18 ;  /* 0x0000001213177221 */ /* 0x000fc60000010000 */
[C---:B------:R-:W-:Y:S01]  /*1a80*/  FFMA.FTZ R29, R30.reuse, R21, R71 ;  /* 0x000000151e1d7223 */ /* 0x040fe20000010047 */
[----:B------:R-:W-:Y:S01]  /*1a90*/  FADD.FTZ R28, R21, R28 ;  /* 0x0000001c151c7221 */ /* 0x000fe20000010000 */
[----:B------:R-:W-:-:S07]  /*1aa0*/  FFMA.FTZ R21, R30, R18, R25 ;  /* 0x000000121e157223 */ /* 0x000fce0000010019 */
.L_x_210:
        /* <DEDUP_REMOVED lines=35> */
.L_x_212:
[----:B------:R-:W-:Y:S05]  /*1ce0*/  BSYNC.RECONVERGENT B0 ;  /* 0x0000000000007941 */ /* 0x000fea0003800200 */
.L_x_211:
        /* <DEDUP_REMOVED lines=9> */
[----:B0--3--:R-:W-:-:S03]  /*1d80*/  FADD.FTZ R18, R19, R25 ;  /* 0x0000001913127221 */ /* 0x009fc60000010000 */
        /* <DEDUP_REMOVED lines=46> */
.L_x_214:
[----:B------:R-:W-:Y:S05]  /*2070*/  BSYNC.RECONVERGENT B0 ;  /* 0x0000000000007941 */ /* 0x000fea0003800200 */
.L_x_213:
        /* <DEDUP_REMOVED lines=78> */
.L_x_216:
[----:B------:R-:W-:Y:S05]  /*2560*/  BSYNC.RECONVERGENT B0 ;  /* 0x0000000000007941 */ /* 0x000fea0003800200 */
.L_x_215:
[----:B------:R-:W-:Y:S04]  /*2570*/  BSSY.RECONVERGENT B0, `(.L_x_217) ;  /* 0x000001d000007945 */ /* 0x000fe80003800200 */
[----:B------:R-:W-:Y:S05]  /*2580*/  @P1 BRA `(.L_x_218) ;  /* 0x00000000006c1947 */ /* 0x000fea0003800000 */
[----:B------:R-:W4:Y:S01]  /*2590*/  LDC.64 R24, c[0x0][0x3f8] ;  /* 0x0000fe00ff187b82 */ /* 0x000f220000000a00 */
[----:B------:R-:W-:-:S07]  /*25a0*/  IMAD R29, R65, 0x2a, R2 ;  /* 0x0000002a411d7824 */ /* 0x000fce00078e0202 */
[----:B-12---:R-:W1:Y:S01]  /*25b0*/  LDC.64 R26, c[0x0][0x3d8] ;  /* 0x0000f600ff1a7b82 */ /* 0x006e620000000a00 */
[----:B----4-:R-:W-:Y:S01]  /*25c0*/  LEA.HI R31, P1, R25, R24, RZ, 0x1 ;  /* 0x00000018191f7211 */ /* 0x010fe200078308ff */
[----:B-1----:R-:W-:-:S03]  /*25d0*/  IMAD.WIDE R28, R29, 0x4, R26 ;  /* 0x000000041d1c7825 */ /* 0x002fc600078e021a */
        /* <DEDUP_REMOVED lines=22> */
.L_x_218:
[----:B------:R-:W-:Y:S05]  /*2740*/  BSYNC.RECONVERGENT B0 ;  /* 0x0000000000007941 */ /* 0x000fea0003800200 */
.L_x_217:
        /* <DEDUP_REMOVED lines=10> */
[----:B------:R-:W-:Y:S02]  /*27f0*/  LOP3.LUT P1, R24, R35, 0x2, RZ, 0xc0, !PT ;  /* 0x0000000223187812 */ /* 0x000fe4000782c0ff */
[----:B------:R-:W-:Y:S02]  /*2800*/  IADD3 R23, PT, PT, R23, R0, RZ ;  /* 0x0000000017177210 */ /* 0x000fe40007ffe0ff */
[----:B-1----:R-:W-:Y:S02]  /*2810*/  SEL R27, R4, RZ, !P1 ;  /* 0x000000ff041b7207 */ /* 0x002fe40004800000 */
        /* <DEDUP_REMOVED lines=10> */
.L_x_221:
[----:B----4-:R-:W4:Y:S04]  /*28c0*/  LDG.E.STRONG.GPU R22, desc[UR8][R20.64] ;  /* 0x0000000814167981 */ /* 0x010f28000c1ef900 */
[----:B----4-:R-:W-:Y:S01]  /*28d0*/  CCTL.IVALL ;  /* 0x00000000ff00798f */ /* 0x010fe20002000000 */
[----:B------:R-:W-:Y:S05]  /*28e0*/  YIELD ;  /* 0x0000000000007946 */ /* 0x000fea0003800000 */
[----:B------:R-:W-:-:S13]  /*28f0*/  ISETP.NE.AND P1, PT, R22, R27, PT ;  /* 0x0000001b1600720c */ /* 0x000fda0003f25270 */
[----:B------:R-:W-:Y:S05]  /*2900*/  @P1 BRA `(.L_x_221) ;  /* 0xfffffffc00ec1947 */ /* 0x000fea000383ffff */
.L_x_220:
        /* <DEDUP_REMOVED lines=9> */
[----:B------:R-:W-:Y:S02]  /*29a0*/  MOV R24, R38 ;  /* 0x0000002600187202 */ /* 0x000fe40000000f00 */
[----:B--2---:R-:W-:-:S02]  /*29b0*/  MOV R26, R39 ;  /* 0x00000027001a7202 */ /* 0x004fc40000000f00 */
[----:B------:R-:W-:Y:S02]  /*29c0*/  MOV R28, R40 ;  /* 0x00000028001c7202 */ /* 0x000fe40000000f00 */
[----:B------:R-:W-:Y:S02]  /*29d0*/  MOV R30, R41 ;  /* 0x00000029001e7202 */ /* 0x000fe40000000f00 */
[----:B------:R-:W-:-:S07]  /*29e0*/  MOV R64, R42 ;  /* 0x0000002a00407202 */ /* 0x000fce0000000f00 */
.L_x_223:
        /* <DEDUP_REMOVED lines=60> */
.L_x_222:
        /* <DEDUP_REMOVED lines=10> */
[----:B-1----:R-:W-:-:S03]  /*2e50*/  IADD3 R27, PT, PT, R28, 0x3, RZ ;  /* 0x000000031c1b7810 */ /* 0x002fc60007ffe0ff */
[----:B------:R-:W-:Y:S01]  /*2e60*/  @!P1 IMAD R21, R28, R3, R0 ;  /* 0x000000031c159224 */ /* 0x000fe200078e0200 */
[----:B------:R-:W-:-:S03]  /*2e70*/  ISETP.EQ.OR P6, PT, R27, UR10, P2 ;  /* 0x0000000a1b007c0c */ /* 0x000fc600097c2670 */
[----:B------:R-:W-:-:S04]  /*2e80*/  @!P1 IMAD.WIDE.U32 R20, R21, 0x8, R76 ;  /* 0x0000000815149825 */ /* 0x000fc800078e004c */
[-CC-:B------:R-:W-:Y:S02]  /*2e90*/  @!P3 IMAD R23, R23, R3.reuse, R0.reuse ;  /* 0x000000031717b224 */ /* 0x180fe400078e0200 */
[----:B------:R-:W-:Y:S01]  /*2ea0*/  @!P5 IMAD R25, R25, R3, R0 ;  /* 0x000000031919d224 */ /* 0x000fe200078e0200 */
[----:B------:R-:W0:Y:S01]  /*2eb0*/  @!P1 LDG.E.64 R20, desc[UR8][R20.64] ;  /* 0x0000000814149981 */ /* 0x000e22000c1e1b00 */
[----:B------:R-:W-:-:S04]  /*2ec0*/  @!P3 IMAD.WIDE.U32 R22, R23, 0x8, R76 ;  /* 0x000000081716b825 */ /* 0x000fc800078e004c */
[----:B------:R-:W-:Y:S02]  /*2ed0*/  @!P5 IMAD.WIDE.U32 R24, R25, 0x8, R76 ;  /* 0x000000081918d825 */ /* 0x000fe400078e004c */
        /* <DEDUP_REMOVED lines=14> */
.L_x_224:
[----:B------:R-:W-:-:S13]  /*2fc0*/  LOP3.LUT P1, R20, R4, 0x3, RZ, 0xc0, !PT ;  /* 0x0000000304147812 */ /* 0x000fda000782c0ff */
[----:B------:R-:W-:Y:S05]  /*2fd0*/  @!P1 BRA `(.L_x_219) ;  /* 0x00000000006c9947 */ /* 0x000fea0003800000 */
[----:B------:R-:W-:Y:S02]  /*2fe0*/  ISETP.NE.AND P1, PT, R20, 0x1, PT ;  /* 0x000000011400780c */ /* 0x000fe40003f25270 */
[----:B------:R-:W-:-:S11]  /*2ff0*/  LOP3.LUT R24, R4, 0x1, RZ, 0xc0, !PT ;  /* 0x0000000104187812 */ /* 0x000fd600078ec0ff */
        /* <DEDUP_REMOVED lines=15> */
.L_x_225:
        /* <DEDUP_REMOVED lines=9> */
.L_x_226:
[----:B------:R-:W-:Y:S05]  /*3180*/  BSYNC.RECONVERGENT B0 ;  /* 0x0000000000007941 */ /* 0x000fea0003800200 */
.L_x_219:
        /* <DEDUP_REMOVED lines=8> */
[----:B-1----:R-:W-:Y:S01]  /*3210*/  SHF.L.U32 R27, R8, 0x10, RZ ;  /* 0x00000010081b7819 */ /* 0x002fe200000006ff */
[C---:B------:R-:W-:Y:S01]  /*3220*/  FADD.FTZ R24, -R16.reuse, R25 ;  /* 0x0000001910187221 */ /* 0x040fe20000010100 */
[----:B------:R-:W-:Y:S01]  /*3230*/  SHF.L.U32 R57, R57, 0x10, RZ ;  /* 0x0000001039397819 */ /* 0x000fe200000006ff */
[----:B--2---:R-:W-:Y:S01]  /*3240*/  FADD.FTZ R26, -R16, R59 ;  /* 0x0000003b101a7221 */ /* 0x004fe20000010100 */
[----:B------:R-:W-:Y:S01]  /*3250*/  SHF.L.U32 R29, R12, 0x10, RZ ;  /* 0x000000100c1d7819 */ /* 0x000fe200000006ff */
[C---:B------:R-:W-:Y:S01]  /*3260*/  FADD.FTZ R28, -R16.reuse, R27 ;  /* 0x0000001b101c7221 */ /* 0x040fe20000010100 */
[----:B------:R-:W-:Y:S01]  /*3270*/  SHF.L.U32 R55, R55, 0x10, RZ ;  /* 0x0000001037377819 */ /* 0x000fe200000006ff */
[C---:B------:R-:W-:Y:S01]  /*3280*/  FADD.FTZ R22, -R16.reuse, R57 ;  /* 0x0000003910167221 */ /* 0x040fe20000010100 */
[----:B------:R-:W-:Y:S01]  /*3290*/  SHF.L.U32 R33, R33, 0x10, RZ ;  /* 0x0000001021217819 */ /* 0x000fe200000006ff */
[----:B------:R-:W-:Y:S01]  /*32a0*/  FADD.FTZ R12, -R16, R29 ;  /* 0x0000001d100c7221 */ /* 0x000fe20000010100 */
[----:B------:R-:W-:Y:S01]  /*32b0*/  SHF.L.U32 R62, R62, 0x10, RZ ;  /* 0x000000103e3e7819 */ /* 0x000fe200000006ff */
[----:B------:R-:W-:Y:S01]  /*32c0*/  FMUL.FTZ R34, R30, R63 ;  /* 0x0000003f1e227220 */ /* 0x000fe20000410000 */
[----:B-----5:R-:W-:-:S09]  /*32d0*/  ULEA UR6, UR7, UR6, 0x18 ;  /* 0x0000000607067291 */ /* 0x020fd2000f8ec0ff */
[----:B------:R0:W-:Y:S01]  /*32e0*/  @!P2 STS.64 [UR6+0xc8], R18 ;  /* 0x0000c812ff00a988 */ /* 0x0001e20008000a06 */
[----:B------:R-:W-:Y:S01]  /*32f0*/  BAR.SYNC.DEFER_BLOCKING 0x0 ;  /* 0x0000000000007b1d */ /* 0x000fe20000010000 */
[C---:B0--3--:R-:W-:Y:S01]  /*3300*/  FADD.FTZ R18, -R16.reuse, R23 ;  /* 0x0000001710127221 */ /* 0x049fe20000010100 */
[----:B------:R-:W-:-:S03]  /*3310*/  FADD.FTZ R16, -R16, R55 ;  /* 0x0000003710107221 */ /* 0x000fc60000010100 */
[----:B------:R-:W-:Y:S01]  /*3320*/  FMUL.FTZ R31, R18, R63 ;  /* 0x0000003f121f7220 */ /* 0x000fe20000410000 */
        /* <DEDUP_REMOVED lines=23> */
.L_x_227:
        /* <DEDUP_REMOVED lines=20> */
.L_x_229:
[----:B------:R-:W-:Y:S05]  /*35e0*/  BSYNC.RECONVERGENT B0 ;  /* 0x0000000000007941 */ /* 0x000fea0003800200 */
.L_x_228:
        /* <DEDUP_REMOVED lines=39> */
.L_x_230:
        /* <DEDUP_REMOVED lines=18> */
.L_x_232:
[----:B------:R-:W-:Y:S05]  /*3980*/  BSYNC.RECONVERGENT B0 ;  /* 0x0000000000007941 */ /* 0x000fea0003800200 */
.L_x_231:
        /* <DEDUP_REMOVED lines=21> */
.L_x_233:
        /* <DEDUP_REMOVED lines=9> */
[----:B------:R-:W-:-:S05]  /*3b70*/  FMUL.FTZ R10, R24, R63 ;  /* 0x0000003f180a7220 */ /* 0x000fca0000410000 */
[----:B------:R-:W-:Y:S01]  /*3b80*/  F2FP.BF16.F32.PACK_AB R15, R10, R15 ;  /* 0x0000000f0a0f723e */ /* 0x000fe200000010ff */
[----:B-1----:R-:W-:Y:S02]  /*3b90*/  IMAD R20, R11, UR6, RZ ;  /* 0x000000060b147c24 */ /* 0x002fe4000f8e02ff */
[----:B------:R-:W-:-:S04]  /*3ba0*/  IMAD.WIDE.U32 R18, R45, UR6, R18 ;  /* 0x000000062d127c25 */ /* 0x000fc8000f8e0012 */
[----:B------:R-:W-:Y:S01]  /*3bb0*/  IMAD R21, R45, UR7, R20 ;  /* 0x000000072d157c24 */ /* 0x000fe2000f8e0214 */
[----:B0-----:R-:W-:-:S04]  /*3bc0*/  LEA R20, P0, R18, UR12, 0x1 ;  /* 0x0000000c12147c11 */ /* 0x001fc8000f8008ff */
[----:B------:R-:W-:-:S04]  /*3bd0*/  IADD3 R21, PT, PT, R19, R21, RZ ;  /* 0x0000001513157210 */ /* 0x000fc80007ffe0ff */
[----:B------:R-:W-:-:S05]  /*3be0*/  LEA.HI.X R21, R18, UR13, R21, 0x1, P0 ;  /* 0x0000000d12157c11 */ /* 0x000fca00080f0c15 */
[----:B------:R1:W-:Y:S02]  /*3bf0*/  STG.E desc[UR8][R20.64], R15 ;  /* 0x0000000f14007986 */ /* 0x0003e4000c101908 */
.L_x_235:
[----:B------:R-:W-:Y:S05]  /*3c00*/  BSYNC.RECONVERGENT B0 ;  /* 0x0000000000007941 */ /* 0x000fea0003800200 */
.L_x_234:
        /* <DEDUP_REMOVED lines=8> */
[----:B------:R-:W2:Y:S01]  /*3c90*/  MUFU.EX2 R18, R18 ;  /* 0x0000001200127308 */ /* 0x000ea20000000800 */
[----:B01----:R-:W-:Y:S01]  /*3ca0*/  FADD.FTZ R15, R10, 1 ;  /* 0x3f8000000a0f7421 */ /* 0x003fe20000010000 */
[----:B--2---:R-:W-:-:S05]  /*3cb0*/  FADD.FTZ R19, R18, 1 ;  /* 0x3f80000012137421 */ /* 0x004fca0000010000 */
        /* <DEDUP_REMOVED lines=10> */
.L_x_236:
[----:B------:R-:W-:Y:S01]  /*3d60*/  ISETP.GE.AND.EX P2, PT, R13, UR15, PT, P2 ;  /* 0x0000000f0d007c0c */ /* 0x000fe2000bf46320 */
[----:B------:R-:W-:Y:S01]  /*3d70*/  FFMA.FTZ R14, R52, R14, -R25 ;  /* 0x0000000e340e7223 */ /* 0x000fe20000010819 */
[----:B------:R-:W-:Y:S01]  /*3d80*/  FFMA.FTZ R8, R17, R56, -R8 ;  /* 0x0000003811087223 */ /* 0x000fe20000010808 */
[----:B------:R-:W-:Y:S02]  /*3d90*/  BSSY.RECONVERGENT B0, `(.L_x_237) ;  /* 0x000000f000007945 */ /* 0x000fe40003800200 */
[-C--:B------:R-:W-:Y:S01]  /*3da0*/  FMUL.FTZ R17, R14, R63.reuse ;  /* 0x0000003f0e117220 */ /* 0x080fe20000410000 */
[----:B------:R-:W-:-:S07]  /*3db0*/  FMUL.FTZ R8, R8, R63 ;  /* 0x0000003f08087220 */ /* 0x000fce0000410000 */
[----:B------:R-:W-:Y:S05]  /*3dc0*/  @P2 BRA `(.L_x_238) ;  /* 0x00000000002c2947 */ /* 0x000fea0003800000 */
[----:B------:R-:W0:Y:S01]  /*3dd0*/  LDCU.64 UR6, c[0x0][0x3f8] ;  /* 0x00007f00ff0677ac */ /* 0x000e220008000a00 */
[----:B------:R-:W-:Y:S02]  /*3de0*/  MOV R66, R68 ;  /* 0x0000004400427202 */ /* 0x000fe40000000f00 */
[----:B------:R-:W-:Y:S01]  /*3df0*/  F2FP.BF16.F32.PACK_AB R17, R8, R17 ;  /* 0x000000110811723e */ /* 0x000fe200000010ff */
[----:B------:R-:W2:Y:S01]  /*3e00*/  LDCU.64 UR12, c[0x0][0x380] ;  /* 0x00007000ff0c77ac */ /* 0x000ea20008000a00 */
[----:B01----:R-:W-:Y:S02]  /*3e10*/  IMAD R15, R13, UR6, RZ ;  /* 0x000000060d0f7c24 */ /* 0x003fe4000f8e02ff */
[----:B------:R-:W-:-:S04]  /*3e20*/  IMAD.WIDE.U32 R66, R44, UR6, R66 ;  /* 0x000000062c427c25 */ /* 0x000fc8000f8e0042 */
[----:B------:R-:W-:Y:S01]  /*3e30*/  IMAD R15, R44, UR7, R15 ;  /* 0x000000072c0f7c24 */ /* 0x000fe2000f8e020f */
[----:B--2---:R-:W-:-:S04]  /*3e40*/  LEA R14, P0, R66, UR12, 0x1 ;  /* 0x0000000c420e7c11 */ /* 0x004fc8000f8008ff */
[----:B------:R-:W-:-:S04]  /*3e50*/  IADD3 R15, PT, PT, R67, R15, RZ ;  /* 0x0000000f430f7210 */ /* 0x000fc80007ffe0ff */
[----:B------:R-:W-:-:S05]  /*3e60*/  LEA.HI.X R15, R66, UR13, R15, 0x1, P0 ;  /* 0x0000000d420f7c11 */ /* 0x000fca00080f0c0f */
[----:B------:R2:W-:Y:S02]  /*3e70*/  STG.E desc[UR8][R14.64], R17 ;  /* 0x000000110e007986 */ /* 0x0005e4000c101908 */
.L_x_238:
[----:B------:R-:W-:Y:S05]  /*3e80*/  BSYNC.RECONVERGENT B0 ;  /* 0x0000000000007941 */ /* 0x000fea0003800200 */
.L_x_237:
[----:B------:R-:W-:Y:S02]  /*3e90*/  IADD3 R36, PT, PT, R3, R36, RZ ;  /* 0x0000002403247210 */ /* 0x000fe40007ffe0ff */
[----:B------:R-:W-:Y:S02]  /*3ea0*/  IADD3 R35, PT, PT, R35, 0x1, RZ ;  /* 0x0000000123237810 */ /* 0x000fe40007ffe0ff */
[----:B------:R-:W-:-:S13]  /*3eb0*/  ISETP.GE.AND P0, PT, R36, UR4, PT ;  /* 0x0000000424007c0c */ /* 0x000fda000bf06270 */
[----:B------:R-:W-:Y:S05]  /*3ec0*/  @!P0 BRA `(.L_x_239) ;  /* 0xffffffc4001c8947 */ /* 0x000fea000383ffff */
.L_x_208:
        /* <DEDUP_REMOVED lines=19> */
.L_x_241:
[----:B------:R-:W-:Y:S05]  /*4000*/  BSYNC.RECONVERGENT B0 ;  /* 0x0000000000007941 */ /* 0x000fea0003800200 */
.L_x_240:
[----:B------:R-:W-:Y:S05]  /*4010*/  @P0 EXIT ;  /* 0x000000000000094d */ /* 0x000fea0003800000 */
[----:B------:R-:W-:Y:S05]  /*4020*/  @P2 BRA `(.L_x_242) ;  /* 0x0000000000202947 */ /* 0x000fea0003800000 */
[----:B------:R-:W-:-:S05]  /*4030*/  IMAD R0, R6, R7, RZ ;  /* 0x0000000706007224 */ /* 0x000fca00078e02ff */
[----:B------:R-:W-:-:S13]  /*4040*/  ISETP.NE.AND P0, PT, R0, -0x1, PT ;  /* 0xffffffff0000780c */ /* 0x000fda0003f05270 */
[----:B------:R-:W-:Y:S05]  /*4050*/  @!P0 BRA `(.L_x_242) ;  /* 0x0000000000148947 */ /* 0x000fea0003800000 */
.L_x_243:
[----:B---3--:R-:W3:Y:S04]  /*4060*/  LDG.E.STRONG.GPU R3, desc[UR8][R4.64] ;  /* 0x0000000804037981 */ /* 0x008ee8000c1ef900 */
[----:B---3--:R-:W-:Y:S01]  /*4070*/  CCTL.IVALL ;  /* 0x00000000ff00798f */ /* 0x008fe20002000000 */
[----:B------:R-:W-:Y:S05]  /*4080*/  YIELD ;  /* 0x0000000000007946 */ /* 0x000fea0003800000 */
[----:B------:R-:W-:-:S13]  /*4090*/  ISETP.NE.AND P0, PT, R3, R0, PT ;  /* 0x000000000300720c */ /* 0x000fda0003f05270 */
[----:B------:R-:W-:Y:S05]  /*40a0*/  @P0 BRA `(.L_x_243) ;  /* 0xfffffffc00ec0947 */ /* 0x000fea000383ffff */
.L_x_242:
        /* <DEDUP_REMOVED lines=25> */
[--C-:B01----:R-:W-:Y:S02]  /*4240*/  SHF.R.U32.HI R15, RZ, 0x5, R4.reuse ;  /* 0x00000005ff0f7819 */ /* 0x103fe40000011604 */
        /* <DEDUP_REMOVED lines=32> */
[----:B------:R-:W-:Y:S01]  /*4450*/  SHF.L.U64.HI R32, R3, 0x2, R0 ;  /* 0x0000000203207819 */ /* 0x000fe20000010200 */
[----:B------:R-:W-:Y:S01]  /*4460*/  UMOV UR4, URZ ;  /* 0x000000ff00047c82 */ /* 0x000fe20008000000 */
[----:B------:R-:W-:-:S02]  /*4470*/  SHF.L.U64.HI R28, R29, 0x2, R34 ;  /* 0x000000021d1c7819 */ /* 0x000fc40000010222 */
[----:B------:R-:W-:Y:S02]  /*4480*/  IADD3 R5, PT, PT, R7, UR4, RZ ;  /* 0x0000000407057c10 */ /* 0x000fe4000fffe0ff */
[----:B------:R-:W-:Y:S01]  /*4490*/  MOV R2, R6 ;  /* 0x0000000600027202 */ /* 0x000fe20000000f00 */
[----:B------:R-:W-:Y:S01]  /*44a0*/  IMAD.WIDE.U32 R6, R10, 0x4, RZ ;  /* 0x000000040a067825 */ /* 0x000fe200078e00ff */
[C---:B0-----:R-:W-:Y:S02]  /*44b0*/  IADD3 R24, P2, PT, R22.reuse, UR10, RZ ;  /* 0x0000000a16187c10 */ /* 0x041fe4000ff5e0ff */
[----:B-1----:R-:W-:Y:S02]  /*44c0*/  IADD3 R26, P1, PT, R22, UR6, RZ ;  /* 0x00000006161a7c10 */ /* 0x002fe4000ff3e0ff */
[C---:B------:R-:W-:Y:S02]  /*44d0*/  IADD3.X R25, PT, PT, R23.reuse, UR11, RZ, P2, !PT ;  /* 0x0000000b17197c10 */ /* 0x040fe400097fe4ff */
[----:B------:R-:W-:-:S02]  /*44e0*/  IADD3.X R27, PT, PT, R23, UR7, RZ, P1, !PT ;  /* 0x00000007171b7c10 */ /* 0x000fc40008ffe4ff */
[----:B------:R-:W-:Y:S02]  /*44f0*/  IADD3 R18, P2, PT, RZ, -R9, RZ ;  /* 0x80000009ff127210 */ /* 0x000fe40007f5e0ff */
[----:B--2---:R-:W-:Y:S02]  /*4500*/  IADD3 R22, P1, PT, R22, UR12, RZ ;  /* 0x0000000c16167c10 */ /* 0x004fe4000ff3e0ff */
[----:B------:R-:W-:Y:S02]  /*4510*/  SHF.L.U32 R9, R11, 0x2, RZ ;  /* 0x000000020b097819 */ /* 0x000fe400000006ff */
[----:B------:R-:W-:Y:S02]  /*4520*/  IADD3.X R23, PT, PT, R23, UR13, RZ, P1, !PT ;  /* 0x0000000d17177c10 */ /* 0x000fe40008ffe4ff */
[----:B------:R-:W-:Y:S02]  /*4530*/  IADD3 R30, PT, PT, R7, R9, RZ ;  /* 0x00000009071e7210 */ /* 0x000fe40007ffe0ff */
[----:B------:R-:W-:-:S07]  /*4540*/  IADD3.X R20, PT, PT, RZ, -0x1, RZ, P2, !PT ;  /* 0xffffffffff147810 */ /* 0x000fce00017fe4ff */
.L_x_246:
[-C--:B0-----:R-:W-:Y:S02]  /*4550*/  LEA R12, P1, R3, R26.reuse, 0x2 ;  /* 0x0000001a030c7211 */ /* 0x081fe400078210ff */
[----:B------:R-:W-:Y:S02]  /*4560*/  LEA R16, P3, R29, R26, 0x2 ;  /* 0x0000001a1d107211 */ /* 0x000fe400078610ff */
[----:B------:R-:W-:Y:S02]  /*4570*/  IADD3 R14, P2, PT, R26, R6, RZ ;  /* 0x000000061a0e7210 */ /* 0x000fe40007f5e0ff */
[----:B------:R-:W-:Y:S02]  /*4580*/  IADD3.X R13, PT, PT, R27, R32, RZ, P1, !PT ;  /* 0x000000201b0d7210 */ /* 0x000fe40000ffe4ff */
[----:B------:R-:W-:Y:S02]  /*4590*/  MOV R8, R26 ;  /* 0x0000001a00087202 */ /* 0x000fe40000000f00 */
[----:B------:R-:W-:-:S02]  /*45a0*/  MOV R9, R27 ;  /* 0x0000001b00097202 */ /* 0x000fc40000000f00 */
[C---:B------:R-:W-:Y:S01]  /*45b0*/  IADD3.X R17, PT, PT, R27.reuse, R28, RZ, P3, !PT ;  /* 0x0000001c1b117210 */ /* 0x040fe20001ffe4ff */
[----:B------:R0:W2:Y:S01]  /*45c0*/  LDG.E R13, desc[UR8][R12.64] ;  /* 0x000000080c0d7981 */ /* 0x0000a2000c1e1900 */
[----:B------:R-:W-:-:S03]  /*45d0*/  IADD3.X R15, PT, PT, R27, R30, RZ, P2, !PT ;  /* 0x0000001e1b0f7210 */ /* 0x000fc600017fe4ff */
[----:B------:R1:W2:Y:S04]  /*45e0*/  LDG.E R4, desc[UR8][R8.64] ;  /* 0x0000000808047981 */ /* 0x0002a8000c1e1900 */
[----:B------:R-:W3:Y:S04]  /*45f0*/  LDG.E R14, desc[UR8][R14.64] ;  /* 0x000000080e0e7981 */ /* 0x000ee8000c1e1900 */
[----:B------:R-:W3:Y:S01]  /*4600*/  LDG.E R17, desc[UR8][R16.64] ;  /* 0x0000000810117981 */ /* 0x000ee2000c1e1900 */
[----:B0-----:R-:W-:Y:S02]  /*4610*/  MOV R12, R24 ;  /* 0x00000018000c7202 */ /* 0x001fe40000000f00 */
[----:B-1----:R-:W-:-:S02]  /*4620*/  MOV R8, R22 ;  /* 0x0000001600087202 */ /* 0x002fc40000000f00 */
        /* <DEDUP_REMOVED lines=10> */
[----:B--2---:R-:W-:Y:S02]  /*46d0*/  F2FP.BF16.F32.PACK_AB R19, R13, R4 ;  /* 0x000000040d13723e */ /* 0x004fe400000010ff */
[-C--:B------:R-:W-:Y:S02]  /*46e0*/  MOV R13, R25.reuse ;  /* 0x00000019000d7202 */ /* 0x080fe40000000f00 */
[----:B---3--:R-:W-:Y:S01]  /*46f0*/  F2FP.BF16.F32.PACK_AB R21, R17, R14 ;  /* 0x0000000e1115723e */ /* 0x008fe200000010ff */
[----:B------:R0:W-:Y:S04]  /*4700*/  STG.E desc[UR8][R8.64], R19 ;  /* 0x0000001308007986 */ /* 0x0001e8000c101908 */
[----:B------:R0:W-:Y:S01]  /*4710*/  STG.E desc[UR8][R12.64], R21 ;  /* 0x000000150c007986 */ /* 0x0001e2000c101908 */
[----:B------:R-:W-:Y:S01]  /*4720*/  IADD3.X R25, PT, PT, RZ, R25, RZ, P3, !PT ;  /* 0x00000019ff197210 */ /* 0x000fe20001ffe4ff */
[----:B------:R-:W-:Y:S06]  /*4730*/  @P1 BRA `(.L_x_246) ;  /* 0xfffffffc00841947 */ /* 0x000fec000383ffff */
.L_x_245:
[----:B------:R-:W-:Y:S05]  /*4740*/  BSYNC.RECONVERGENT B0 ;  /* 0x0000000000007941 */ /* 0x000fea0003800200 */
.L_x_244:
[----:B------:R-:W-:Y:S05]  /*4750*/  @!P0 EXIT ;  /* 0x000000000000894d */ /* 0x000fea0003800000 */
[C---:B------:R-:W-:Y:S01]  /*4760*/  SHF.L.U64.HI R11, R10.reuse, 0x2, R11 ;  /* 0x000000020a0b7819 */ /* 0x040fe2000001020b */
[----:B------:R-:W1:Y:S01]  /*4770*/  LDCU.64 UR4, c[0x0][0x3d8] ;  /* 0x00007b00ff0477ac */ /* 0x000e620008000a00 */
[----:B0-----:R-:W-:Y:S02]  /*4780*/  SHF.L.U32 R19, R10, 0x2, RZ ;  /* 0x000000020a137819 */ /* 0x001fe400000006ff */
[C---:B------:R-:W-:Y:S01]  /*4790*/  SHF.L.U64.HI R21, R29.reuse, 0x2, R34 ;  /* 0x000000021d157819 */ /* 0x040fe20000010222 */
[----:B------:R-:W0:Y:S01]  /*47a0*/  LDCU.64 UR6, c[0x0][0x388] ;  /* 0x00007100ff0677ac */ /* 0x000e220008000a00 */
[----:B------:R-:W-:Y:S02]  /*47b0*/  SHF.L.U32 R23, R29, 0x2, RZ ;  /* 0x000000021d177819 */ /* 0x000fe400000006ff */
[C---:B------:R-:W-:Y:S01]  /*47c0*/  SHF.L.U64.HI R15, R3.reuse, 0x2, R0 ;  /* 0x00000002030f7819 */ /* 0x040fe20000010200 */
[----:B------:R-:W2:Y:S01]  /*47d0*/  LDCU.64 UR10, c[0x0][0x390] ;  /* 0x00007200ff0a77ac */ /* 0x000ea20008000a00 */
[----:B------:R-:W-:-:S07]  /*47e0*/  SHF.L.U32 R17, R3, 0x2, RZ ;  /* 0x0000000203117819 */ /* 0x000fce00000006ff */
.L_x_247:
[C---:B------:R-:W-:Y:S02]  /*47f0*/  SHF.L.U32 R20, R2.reuse, 0x2, RZ ;  /* 0x0000000202147819 */ /* 0x040fe400000006ff */
[----:B------:R-:W-:Y:S02]  /*4800*/  SHF.L.U64.HI R22, R2, 0x2, R5 ;  /* 0x0000000202167819 */ /* 0x000fe40000010205 */
[----:B-1----:R-:W-:-:S04]  /*4810*/  IADD3 R4, P0, PT, R20, UR4, RZ ;  /* 0x0000000414047c10 */ /* 0x002fc8000ff1e0ff */
[----:B------:R-:W-:Y:S02]  /*4820*/  IADD3.X R5, PT, PT, R22, UR5, RZ, P0, !PT ;  /* 0x0000000516057c10 */ /* 0x000fe400087fe4ff */
[C---:B------:R-:W-:Y:S02]  /*4830*/  IADD3 R6, P0, PT, R4.reuse, R17, RZ ;  /* 0x0000001104067210 */ /* 0x040fe40007f1e0ff */
[C---:B---3--:R-:W-:Y:S02]  /*4840*/  IADD3 R24, P2, PT, R4.reuse, R23, RZ ;  /* 0x0000001704187210 */ /* 0x048fe40007f5e0ff */
[C---:B------:R-:W-:Y:S02]  /*4850*/  IADD3.X R7, PT, PT, R5.reuse, R15, RZ, P0, !PT ;  /* 0x0000000f05077210 */ /* 0x040fe400007fe4ff */
[----:B------:R-:W-:Y:S02]  /*4860*/  IADD3 R12, P1, PT, R4, R19, RZ ;  /* 0x00000013040c7210 */ /* 0x000fe40007f3e0ff */
[C---:B------:R-:W-:Y:S01]  /*4870*/  IADD3.X R25, PT, PT, R5.reuse, R21, RZ, P2, !PT ;  /* 0x0000001505197210 */ /* 0x040fe200017fe4ff */
[----:B------:R-:W3:Y:S01]  /*4880*/  LDG.E R4, desc[UR8][R4.64] ;  /* 0x0000000804047981 */ /* 0x000ee2000c1e1900 */
[----:B------:R-:W-:-:S03]  /*4890*/  IADD3.X R13, PT, PT, R5, R11, RZ, P1, !PT ;  /* 0x0000000b050d7210 */ /* 0x000fc60000ffe4ff */
[----:B------:R-:W3:Y:S04]  /*48a0*/  LDG.E R7, desc[UR8][R6.64] ;  /* 0x0000000806077981 */ /* 0x000ee8000c1e1900 */
[----:B------:R-:W4:Y:S04]  /*48b0*/  LDG.E R12, desc[UR8][R12.64] ;  /* 0x000000080c0c7981 */ /* 0x000f28000c1e1900 */
[----:B------:R-:W4:Y:S01]  /*48c0*/  LDG.E R25, desc[UR8][R24.64] ;  /* 0x0000000818197981 */ /* 0x000f22000c1e1900 */
[----:B------:R-:W-:Y:S02]  /*48d0*/  LOP3.LUT R8, R20, 0xfffffffc, RZ, 0xc0, !PT ;  /* 0xfffffffc14087812 */ /* 0x000fe400078ec0ff */
[----:B------:R-:W-:-:S02]  /*48e0*/  LOP3.LUT R9, R22, 0x1, RZ, 0xc0, !PT ;  /* 0x0000000116097812 */ /* 0x000fc400078ec0ff */
[----:B0-----:R-:W-:-:S04]  /*48f0*/  IADD3 R26, P0, PT, R8, UR6, RZ ;  /* 0x00000006081a7c10 */ /* 0x001fc8000ff1e0ff */
[C---:B------:R-:W-:Y:S02]  /*4900*/  IADD3.X R27, PT, PT, R9.reuse, UR7, RZ, P0, !PT ;  /* 0x00000007091b7c10 */ /* 0x040fe400087fe4ff */
[C---:B--2---:R-:W-:Y:S02]  /*4910*/  IADD3 R28, P0, PT, R8.reuse, UR10, RZ ;  /* 0x0000000a081c7c10 */ /* 0x044fe4000ff1e0ff */
[----:B------:R-:W-:Y:S02]  /*4920*/  IADD3 R8, P1, PT, R8, UR4, RZ ;  /* 0x0000000408087c10 */ /* 0x000fe4000ff3e0ff */
[----:B------:R-:W-:Y:S02]  /*4930*/  IADD3.X R29, PT, PT, R9, UR11, RZ, P0, !PT ;  /* 0x0000000b091d7c10 */ /* 0x000fe400087fe4ff */
[----:B---3--:R-:W-:Y:S02]  /*4940*/  F2FP.BF16.F32.PACK_AB R31, R7, R4 ;  /* 0x00000004071f723e */ /* 0x008fe400000010ff */
[----:B------:R-:W-:-:S04]  /*4950*/  LOP3.LUT R4, R22, 0x3, RZ, 0xc0, !PT ;  /* 0x0000000316047812 */ /* 0x000fc800078ec0ff */
[----:B------:R-:W-:Y:S02]  /*4960*/  IADD3.X R9, PT, PT, R4, UR5, RZ, P1, !PT ;  /* 0x0000000504097c10 */ /* 0x000fe40008ffe4ff */
[----:B----4-:R-:W-:Y:S02]  /*4970*/  F2FP.BF16.F32.PACK_AB R33, R25, R12 ;  /* 0x0000000c1921723e */ /* 0x010fe400000010ff */
[C---:B------:R-:W-:Y:S02]  /*4980*/  IADD3 R12, P0, PT, R8.reuse, R17, RZ ;  /* 0x00000011080c7210 */ /* 0x040fe40007f1e0ff */
[C---:B------:R-:W-:Y:S02]  /*4990*/  IADD3 R6, P1, PT, R8.reuse, R19, RZ ;  /* 0x0000001308067210 */ /* 0x040fe40007f3e0ff */
[----:B------:R-:W-:Y:S02]  /*49a0*/  IADD3 R4, P2, PT, R8, R23, RZ ;  /* 0x0000001708047210 */ /* 0x000fe40007f5e0ff */
[----:B------:R-:W-:-:S02]  /*49b0*/  IADD3.X R13, PT, PT, R9, R15, RZ, P0, !PT ;  /* 0x0000000f090d7210 */ /* 0x000fc400007fe4ff */
[C---:B------:R-:W-:Y:S02]  /*49c0*/  IADD3.X R7, PT, PT, R9.reuse, R11, RZ, P1, !PT ;  /* 0x0000000b09077210 */ /* 0x040fe40000ffe4ff */
[----:B------:R-:W-:Y:S01]  /*49d0*/  IADD3.X R5, PT, PT, R9, R21, RZ, P2, !PT ;  /* 0x0000001509057210 */ /* 0x000fe200017fe4ff */
[----:B------:R0:W-:Y:S04]  /*49e0*/  STG.E desc[UR8][R26.64], R31 ;  /* 0x0000001f1a007986 */ /* 0x0001e8000c101908 */
[----:B------:R1:W-:Y:S04]  /*49f0*/  STG.E desc[UR8][R28.64], R33 ;  /* 0x000000211c007986 */ /* 0x0003e8000c101908 */
[----:B------:R-:W2:Y:S04]  /*4a00*/  LDG.E R10, desc[UR8][R8.64+0xa80] ;  /* 0x000a8008080a7981 */ /* 0x000ea8000c1e1900 */
[----:B0-----:R-:W2:Y:S04]  /*4a10*/  LDG.E R31, desc[UR8][R12.64+0xa80] ;  /* 0x000a80080c1f7981 */ /* 0x001ea8000c1e1900 */
        /* <DEDUP_REMOVED lines=9> */
[----:B------:R-:W-:Y:S02]  /*4ab0*/  IADD3.X R27, PT, PT, R16, UR11, RZ, P1, !PT ;  /* 0x0000000b101b7c10 */ /* 0x000fe40008ffe4ff */
[----:B--2---:R-:W-:Y:S02]  /*4ac0*/  F2FP.BF16.F32.PACK_AB R31, R31, R10 ;  /* 0x0000000a1f1f723e */ /* 0x004fe400000010ff */
[----:B---3--:R-:W-:-:S03]  /*4ad0*/  F2FP.BF16.F32.PACK_AB R35, R35, R14 ;  /* 0x0000000e2323723e */ /* 0x008fc600000010ff */
[----:B------:R0:W-:Y:S04]  /*4ae0*/  STG.E desc[UR8][R24.64], R31 ;  /* 0x0000001f18007986 */ /* 0x0001e8000c101908 */
[----:B------:R2:W-:Y:S04]  /*4af0*/  STG.E desc[UR8][R26.64], R35 ;  /* 0x000000231a007986 */ /* 0x0005e8000c101908 */
[----:B------:R-:W3:Y:S04]  /*4b00*/  LDG.E R10, desc[UR8][R8.64+0x1500] ;  /* 0x00150008080a7981 */ /* 0x000ee8000c1e1900 */
[----:B-1----:R-:W3:Y:S04]  /*4b10*/  LDG.E R33, desc[UR8][R12.64+0x1500] ;  /* 0x001500080c217981 */ /* 0x002ee8000c1e1900 */
        /* <DEDUP_REMOVED lines=10> */
[----:B---3--:R-:W-:Y:S02]  /*4bc0*/  F2FP.BF16.F32.PACK_AB R33, R33, R10 ;  /* 0x0000000a2121723e */ /* 0x008fe400000010ff */
[----:B----4-:R-:W-:-:S03]  /*4bd0*/  F2FP.BF16.F32.PACK_AB R37, R37, R14 ;  /* 0x0000000e2525723e */ /* 0x010fc600000010ff */
[----:B------:R0:W-:Y:S04]  /*4be0*/  STG.E desc[UR8][R28.64], R33 ;  /* 0x000000211c007986 */ /* 0x0001e8000c101908 */
[----:B------:R3:W-:Y:S04]  /*4bf0*/  STG.E desc[UR8][R24.64], R37 ;  /* 0x0000002518007986 */ /* 0x0007e8000c101908 */
[----:B------:R-:W4:Y:S04]  /*4c00*/  LDG.E R8, desc[UR8][R8.64+0x1f80] ;  /* 0x001f800808087981 */ /* 0x000f28000c1e1900 */
[----:B------:R-:W4:Y:S04]  /*4c10*/  LDG.E R13, desc[UR8][R12.64+0x1f80] ;  /* 0x001f80080c0d7981 */ /* 0x000f28000c1e1900 */
[----:B------:R-:W5:Y:S04]  /*4c20*/  LDG.E R6, desc[UR8][R6.64+0x1f80] ;  /* 0x001f800806067981 */ /* 0x000f68000c1e1900 */
[----:B------:R-:W5:Y:S01]  /*4c30*/  LDG.E R5, desc[UR8][R4.64+0x1f80] ;  /* 0x001f800804057981 */ /* 0x000f62000c1e1900 */
[----:B------:R-:W-:-:S04]  /*4c40*/  IADD3 R10, P0, PT, R20, 0x1f80, RZ ;  /* 0x00001f80140a7810 */ /* 0x000fc80007f1e0ff */
[----:B------:R-:W-:Y:S02]  /*4c50*/  IADD3.X R14, PT, PT, RZ, R22, RZ, P0, !PT ;  /* 0x00000016ff0e7210 */ /* 0x000fe400007fe4ff */
[----:B------:R-:W-:Y:S02]  /*4c60*/  LOP3.LUT R10, R10, 0xfffffffc, RZ, 0xc0, !PT ;  /* 0xfffffffc0a0a7812 */ /* 0x000fe400078ec0ff */
[----:B------:R-:W-:Y:S02]  /*4c70*/  LOP3.LUT R14, R14, 0x1, RZ, 0xc0, !PT ;  /* 0x000000010e0e7812 */ /* 0x000fe400078ec0ff */
[C---:B--2---:R-:W-:Y:S02]  /*4c80*/  IADD3 R26, P0, PT, R10.reuse, UR6, RZ ;  /* 0x000000060a1a7c10 */ /* 0x044fe4000ff1e0ff */
[----:B0-----:R-:W-:Y:S02]  /*4c90*/  IADD3 R28, P1, PT, R10, UR10, RZ ;  /* 0x0000000a0a1c7c10 */ /* 0x001fe4000ff3e0ff */
[----:B------:R-:W-:-:S02]  /*4ca0*/  IADD3.X R27, PT, PT, R14, UR7, RZ, P0, !PT ;  /* 0x000000070e1b7c10 */ /* 0x000fc400087fe4ff */
[----:B------:R-:W-:Y:S02]  /*4cb0*/  IADD3.X R29, PT, PT, R14, UR11, RZ, P1, !PT ;  /* 0x0000000b0e1d7c10 */ /* 0x000fe40008ffe4ff */
[----:B------:R-:W-:-:S04]  /*4cc0*/  IADD3 R2, PT, PT, R2, 0xa80, RZ ;  /* 0x00000a8002027810 */ /* 0x000fc80007ffe0ff */
[----:B------:R-:W-:-:S04]  /*4cd0*/  ISETP.GT.U32.AND P0, PT, R3, R2, PT ;  /* 0x000000020300720c */ /* 0x000fc80003f04070 */
[----:B------:R-:W-:Y:S02]  /*4ce0*/  ISETP.GT.AND.EX P0, PT, R0, RZ, PT, P0 ;  /* 0x000000ff0000720c */ /* 0x000fe40003f04300 */
[----:B----4-:R-:W-:Y:S02]  /*4cf0*/  F2FP.BF16.F32.PACK_AB R13, R13, R8 ;  /* 0x000000080d0d723e */ /* 0x010fe400000010ff */
[----:B-----5:R-:W-:-:S03]  /*4d00*/  F2FP.BF16.F32.PACK_AB R7, R5, R6 ;  /* 0x000000060507723e */ /* 0x020fc600000010ff */
[----:B------:R3:W-:Y:S04]  /*4d10*/  STG.E desc[UR8][R26.64], R13 ;  /* 0x0000000d1a007986 */ /* 0x0007e8000c101908 */
[----:B------:R3:W-:Y:S01]  /*4d20*/  STG.E desc[UR8][R28.64], R7 ;  /* 0x000000071c007986 */ /* 0x0007e2000c101908 */
[----:B------:R-:W-:Y:S01]  /*4d30*/  HFMA2 R5, -RZ, RZ, 0, 0 ;  /* 0x00000000ff057431 */ /* 0x000fe200000001ff */
[----:B------:R-:W-:Y:S06]  /*4d40*/  @P0 BRA `(.L_x_247) ;  /* 0xfffffff800a80947 */ /* 0x000fec000383ffff */
[----:B------:R-:W-:Y:S05]  /*4d50*/  EXIT ;  /* 0x000000000000794d */ /* 0x000fea0003800000 */
.L_x_248:
        /* <DEDUP_REMOVED lines=10> */
.L_x_4497:


//--------------------- .text._Z35group_norm_nhwc_bwd_one_pass_kernelI11Bf16IOBf16WLi128ELi84ELi672EEv26Group_norm_nhwc_bwd_params --------------------------
	.section	.text._Z35group_norm_nhwc_bwd_one_pass_kernelI11Bf16IOBf16WLi128ELi84ELi672EEv26Group_norm_nhwc_bwd_params,"ax",@progbits
	.align	128
        .global         _Z35group_norm_nhwc_bwd_one_pass_kernelI11Bf16IOBf16WLi128ELi84ELi672EEv26Group_norm_nhwc_bwd_params
        .type           _Z35group_norm_nhwc_bwd_one_pass_kernelI11Bf16IOBf16WLi128ELi84ELi672EEv26Group_norm_nhwc_bwd_params,@function
        .size           _Z35group_norm_nhwc_bwd_one_pass_kernelI11Bf16IOBf16WLi128ELi84ELi672EEv26Group_norm_nhwc_bwd_params,(.L_x_4498 - _Z35group_norm_nhwc_bwd_one_pass_kernelI11Bf16IOBf16WLi128ELi84ELi672EEv26Group_norm_nhwc_bwd_params)
        .other          _Z35group_norm_nhwc_bwd_one_pass_kernelI11Bf16IOBf16WLi128ELi84ELi672EEv26Group_norm_nhwc_bwd_params,@"STO_CUDA_ENTRY STV_DEFAULT"
_Z35group_norm_nhwc_bwd_one_pass_kernelI11Bf16IOBf16WLi128ELi84ELi672EEv26Group_norm_nhwc_bwd_params:
.text._Z35group_norm_nhwc_bwd_one_pass_kernelI11Bf16IOBf16WLi128ELi84ELi672EEv26Group_norm_nhwc_bwd_params:
        /* <DEDUP_REMOVED lines=22> */
.L_x_292:
[----:B-1----:R-:W1:Y:S01]  /*0160*/  LDC R10, c[0x0][0x410] ;  /* 0x00010400ff0a7b82 */ /* 0x002e620000000800 */
[----:B--2-4-:R-:W2:Y:S01]  /*0170*/  S2R R3, SR_CTAID.X ;  /* 0x0000000000037919 */ /* 0x014ea20000002500 */
[----:B------:R-:W2:Y:S01]  /*0180*/  LDCU UR4, c[0x0][0x41c] ;  /* 0x00008380ff0477ac */ /* 0x000ea20008000800 */
        /* <DEDUP_REMOVED lines=12> */
[----:B------:R-:W-:-:S06]  /*0250*/  IMAD.HI.U32 R5, R5, R9, R4 ;  /* 0x0000000905057227 */ /* 0x000fcc00078e0004 */
[----:B------:R-:W-:-:S05]  /*0260*/  IMAD.HI.U32 R6, R5, R8, RZ ;  /* 0x0000000805067227 */ /* 0x000fca00078e00ff */
[----:B------:R-:W-:-:S05]  /*0270*/  IADD3 R5, PT, PT, -R6, RZ, RZ ;  /* 0x000000ff06057210 */ /* 0x000fca0007ffe1ff */
[----:B------:R-:W-:Y:S01]  /*0280*/  IMAD R4, R7, R5, R8 ;  /* 0x0000000507047224 */ /* 0x000fe200078e0208 */
[----:B------:R-:W-:Y:S01]  /*0290*/  LOP3.LUT R8, R39, R10, RZ, 0x3c, !PT ;  /* 0x0000000a27087212 */ /* 0x000fe200078e3cff */
[----:B--2---:R-:W-:Y:S01]  /*02a0*/  IMAD R5, R3, UR4, R38 ;  /* 0x0000000403057c24 */ /* 0x004fe2000f8e0226 */
[----:B------:R-:W1:Y:S02]  /*02b0*/  LDCU.U8 UR4, c[0x0][0x414] ;  /* 0x00008280ff0477ac */ /* 0x000e640008000000 */
[----:B------:R-:W-:Y:S02]  /*02c0*/  ISETP.GT.U32.AND P4, PT, R7, R4, PT ;  /* 0x000000040700720c */ /* 0x000fe40003f84070 */
[----:B---3--:R-:W-:Y:S02]  /*02d0*/  ISETP.GE.U32.AND P1, PT, R5, UR8, PT ;  /* 0x0000000805007c0c */ /* 0x008fe4000bf26070 */
[----:B------:R-:W-:Y:S02]  /*02e0*/  SHF.R.S32.HI R11, RZ, 0x1f, R5 ;  /* 0x0000001fff0b7819 */ /* 0x000fe40000011405 */
[----:B------:R-:W-:-:S02]  /*02f0*/  ISETP.GE.AND P0, PT, R8, RZ, PT ;  /* 0x000000ff0800720c */ /* 0x000fc40003f06270 */
[----:B------:R-:W-:Y:S02]  /*0300*/  ISETP.GE.AND.EX P1, PT, R11, UR9, PT, P1 ;  /* 0x000000090b007c0c */ /* 0x000fe4000bf26310 */
[C---:B------:R-:W-:Y:S02]  /*0310*/  IADD3 R15, PT, PT, R5.reuse, 0x10, RZ ;  /* 0x00000010050f7810 */ /* 0x040fe40007ffe0ff */
[----:B------:R-:W-:Y:S02]  /*0320*/  IADD3 R21, PT, PT, R5, 0x20, RZ ;  /* 0x0000002005157810 */ /* 0x000fe40007ffe0ff */
[-C--:B------:R-:W-:Y:S02]  /*0330*/  @!P4 IADD3 R4, PT, PT, R4, -R7.reuse, RZ ;  /* 0x800000070404c210 */ /* 0x080fe40007ffe0ff */
[----:B------:R-:W-:Y:S02]  /*0340*/  @!P4 IADD3 R6, PT, PT, R6, 0x1, RZ ;  /* 0x000000010606c810 */ /* 0x000fe40007ffe0ff */
[----:B------:R-:W-:-:S02]  /*0350*/  ISETP.GE.U32.AND P2, PT, R4, R7, PT ;  /* 0x000000070400720c */ /* 0x000fc40003f46070 */
[-C--:B------:R-:W-:Y:S01]  /*0360*/  ISETP.GT.U32.AND P5, PT, R7, R4.reuse, PT ;  /* 0x000000040700720c */ /* 0x080fe20003fa4070 */
[----:B------:R-:W2:Y:S01]  /*0370*/  @!P1 LDC.64 R12, c[0x0][0x3f8] ;  /* 0x0000fe00ff0c9b82 */ /* 0x000ea20000000a00 */
[----:B------:R-:W-:Y:S02]  /*0380*/  IADD3 R7, PT, PT, R4, -R7, RZ ;  /* 0x8000000704077210 */ /* 0x000fe40007ffe0ff */
[----:B------:R-:W-:Y:S02]  /*0390*/  ISETP.NE.AND P4, PT, R10, RZ, PT ;  /* 0x000000ff0a00720c */ /* 0x000fe40003f85270 */
[----:B------:R-:W-:Y:S02]  /*03a0*/  SEL R4, R7, R4, !P5 ;  /* 0x0000000407047207 */ /* 0x000fe40006800000 */
[----:B------:R-:W-:Y:S01]  /*03b0*/  LOP3.LUT R7, RZ, R10, RZ, 0x33, !PT ;  /* 0x0000000aff077212 */ /* 0x000fe200078e33ff */
[----:B------:R-:W3:Y:S01]  /*03c0*/  @!P1 LDC.64 R24, c[0x0][0x3a0] ;  /* 0x0000e800ff189b82 */ /* 0x000ee20000000a00 */
[----:B------:R-:W-:-:S02]  /*03d0*/  @!P3 IADD3 R4, PT, PT, -R4, RZ, RZ ;  /* 0x000000ff0404b210 */ /* 0x000fc40007ffe1ff */
[----:B------:R-:W-:Y:S02]  /*03e0*/  @P2 IADD3 R6, PT, PT, R6, 0x1, RZ ;  /* 0x0000000106062810 */ /* 0x000fe40007ffe0ff */
[----:B------:R-:W-:Y:S02]  /*03f0*/  ISETP.GE.U32.AND P2, PT, R15, UR8, PT ;  /* 0x000000080f007c0c */ /* 0x000fe4000bf46070 */
[----:B------:R-:W-:Y:S02]  /*0400*/  SHF.R.S32.HI R17, RZ, 0x1f, R15 ;  /* 0x0000001fff117819 */ /* 0x000fe4000001140f */
[----:B------:R-:W-:Y:S02]  /*0410*/  SEL R61, R7, R4, !P4 ;  /* 0x00000004073d7207 */ /* 0x000fe40006000000 */
[----:B------:R-:W-:Y:S02]  /*0420*/  ISETP.GE.AND.EX P2, PT, R17, UR9, PT, P2 ;  /* 0x0000000911007c0c */ /* 0x000fe4000bf46320 */
[----:B------:R-:W-:Y:S01]  /*0430*/  @!P0 IADD3 R6, PT, PT, -R6, RZ, RZ ;  /* 0x000000ff06068210 */ /* 0x000fe20007ffe1ff */
[----:B------:R-:W-:Y:S01]  /*0440*/  IMAD R9, R61, 0x54, RZ ;  /* 0x000000543d097824 */ /* 0x000fe200078e02ff */
[----:B------:R-:W-:-:S02]  /*0450*/  ISETP.GE.U32.AND P3, PT, R21, UR8, PT ;  /* 0x0000000815007c0c */ /* 0x000fc4000bf66070 */
[----:B------:R-:W-:Y:S02]  /*0460*/  SEL R7, R7, R6, !P4 ;  /* 0x0000000607077207 */ /* 0x000fe40006000000 */
[C---:B------:R-:W-:Y:S02]  /*0470*/  IADD3 R64, P0, PT, R9.reuse, R2, RZ ;  /* 0x0000000209407210 */ /* 0x040fe40007f1e0ff */
[----:B------:R-:W-:Y:S02]  /*0480*/  SHF.R.S32.HI R2, RZ, 0x1f, R7 ;  /* 0x0000001fff027819 */ /* 0x000fe40000011407 */
[----:B------:R-:W-:Y:S01]  /*0490*/  LEA.HI.X.SX32 R65, R9, RZ, 0x1, P0 ;  /* 0x000000ff09417211 */ /* 0x000fe200000f0eff */
[----:B------:R-:W4:Y:S01]  /*04a0*/  @!P2 LDC.64 R26, c[0x0][0x3f8] ;  /* 0x0000fe00ff1aab82 */ /* 0x000f220000000a00 */
[----:B------:R-:W-:Y:S01]  /*04b0*/  SHF.R.S32.HI R23, RZ, 0x1f, R21 ;  /* 0x0000001fff177819 */ /* 0x000fe20000011415 */
[----:B------:R-:W-:Y:S02]  /*04c0*/  IMAD R2, R2, UR10, RZ ;  /* 0x0000000a02027c24 */ /* 0x000fe4000f8e02ff */
[----:B------:R-:W-:Y:S01]  /*04d0*/  IMAD.WIDE.U32 R64, R7, UR10, R64 ;  /* 0x0000000a07407c25 */ /* 0x000fe2000f8e0040 */
[----:B------:R-:W-:-:S03]  /*04e0*/  ISETP.GE.AND.EX P3, PT, R23, UR9, PT, P3 ;  /* 0x0000000917007c0c */ /* 0x000fc6000bf66330 */
[----:B------:R-:W-:Y:S01]  /*04f0*/  IMAD R67, R7, UR11, R2 ;  /* 0x0000000b07437c24 */ /* 0x000fe2000f8e0202 */
[----:B------:R-:W-:Y:S01]  /*0500*/  @!P1 MOV R66, R64 ;  /* 0x0000004000429202 */ /* 0x000fe20000000f00 */
[----:B--2---:R-:W-:Y:S01]  /*0510*/  @!P1 IMAD R2, R11, R12, RZ ;  /* 0x0000000c0b029224 */ /* 0x004fe200078e02ff */
[----:B------:R-:W2:Y:S01]  /*0520*/  @!P1 LDC.64 R8, c[0x0][0x398] ;  /* 0x0000e600ff089b82 */ /* 0x000ea20000000a00 */
[----:B------:R-:W-:Y:S02]  /*0530*/  @!P2 MOV R16, R64 ;  /* 0x000000400010a202 */ /* 0x000fe40000000f00 */
[----:B------:R-:W-:Y:S01]  /*0540*/  IADD3 R67, PT, PT, R65, R67, RZ ;  /* 0x0000004341437210 */ /* 0x000fe20007ffe0ff */
[C---:B------:R-:W-:Y:S02]  /*0550*/  @!P1 IMAD R7, R5.reuse, R13, R2 ;  /* 0x0000000d05079224 */ /* 0x040fe400078e0202 */
[----:B------:R-:W-:Y:S02]  /*0560*/  @!P1 IMAD.WIDE.U32 R12, R5, R12, R66 ;  /* 0x0000000c050c9225 */ /* 0x000fe400078e0042 */
[----:B------:R-:W5:Y:S03]  /*0570*/  @!P3 LDC.64 R10, c[0x0][0x3f8] ;  /* 0x0000fe00ff0abb82 */ /* 0x000f660000000a00 */
[----:B------:R-:W-:Y:S01]  /*0580*/  @!P1 IADD3 R13, PT, PT, R13, R7, RZ ;  /* 0x000000070d0d9210 */ /* 0x000fe20007ffe0ff */
[----:B----4-:R-:W-:Y:S01]  /*0590*/  @!P2 IMAD R2, R17, R26, RZ ;  /* 0x0000001a1102a224 */ /* 0x010fe200078e02ff */
[----:B------:R-:W-:-:S03]  /*05a0*/  @!P1 SHF.L.U32 R19, R12, 0x1, RZ ;  /* 0x000000010c139819 */ /* 0x000fc600000006ff */
[----:B------:R-:W4:Y:S01]  /*05b0*/  @!P2 LDC.64 R6, c[0x0][0x3a0] ;  /* 0x0000e800ff06ab82 */ /* 0x000f220000000a00 */
[----:B------:R-:W-:Y:S01]  /*05c0*/  @!P2 MOV R17, R67 ;  /* 0x000000430011a202 */ /* 0x000fe20000000f00 */
[----:B------:R-:W-:Y:S01]  /*05d0*/  @!P2 IMAD R27, R15, R27, R2 ;  /* 0x0000001b0f1ba224 */ /* 0x000fe200078e0202 */
[----:B------:R-:W-:Y:S02]  /*05e0*/  @!P1 SHF.L.U64.HI R4, R12, 0x1, R13 ;  /* 0x000000010c049819 */ /* 0x000fe4000001020d */
[----:B---3--:R-:W-:Y:S01]  /*05f0*/  @!P1 IADD3 R14, P0, PT, R19, R24, RZ ;  /* 0x00000018130e9210 */ /* 0x008fe20007f1e0ff */
[----:B------:R-:W-:Y:S01]  /*0600*/  @!P2 IMAD.WIDE.U32 R16, R15, R26, R16 ;  /* 0x0000001a0f10a225 */ /* 0x000fe200078e0010 */
[----:B------:R-:W-:Y:S01]  /*0610*/  IADD3 R2, PT, PT, R5, 0x30, RZ ;  /* 0x0000003005027810 */ /* 0x000fe20007ffe0ff */
[----:B------:R-:W3:Y:S01]  /*0620*/  @!P2 LDC.64 R12, c[0x0][0x398] ;  /* 0x0000e600ff0cab82 */ /* 0x000ee20000000a00 */
[----:B------:R-:W-:Y:S02]  /*0630*/  @!P1 IADD3.X R15, PT, PT, R4, R25, RZ, P0, !PT ;  /* 0x00000019040f9210 */ /* 0x000fe400007fe4ff */
[----:B------:R-:W-:-:S02]  /*0640*/  ISETP.GE.U32.AND P0, PT, R2, UR8, PT ;  /* 0x0000000802007c0c */ /* 0x000fc4000bf06070 */
[----:B------:R-:W-:Y:S01]  /*0650*/  SHF.R.S32.HI R25, RZ, 0x1f, R2 ;  /* 0x0000001fff197819 */ /* 0x000fe20000011402 */
[----:B------:R0:W3:Y:S01]  /*0660*/  @!P1 LDG.E R35, desc[UR6][R14.64] ;  /* 0x000000060e239981 */ /* 0x0000e2000c1e1900 */
[----:B--2---:R-:W-:Y:S02]  /*0670*/  @!P1 IADD3 R18, P4, PT, R19, R8, RZ ;  /* 0x0000000813129210 */ /* 0x004fe40007f9e0ff */
[----:B------:R-:W-:Y:S02]  /*0680*/  ISETP.GE.AND.EX P0, PT, R25, UR9, PT, P0 ;  /* 0x0000000919007c0c */ /* 0x000fe4000bf06300 */
[----:B------:R-:W-:Y:S02]  /*0690*/  @!P2 IADD3 R17, PT, PT, R17, R27, RZ ;  /* 0x0000001b1111a210 */ /* 0x000fe40007ffe0ff */
[----:B------:R-:W-:Y:S02]  /*06a0*/  @!P2 SHF.L.U32 R27, R16, 0x1, RZ ;  /* 0x00000001101ba819 */ /* 0x000fe400000006ff */
[----:B------:R-:W-:-:S02]  /*06b0*/  @!P1 IADD3.X R19, PT, PT, R4, R9, RZ, P4, !PT ;  /* 0x0000000904139210 */ /* 0x000fc400027fe4ff */
[----:B------:R-:W-:Y:S01]  /*06c0*/  @!P2 SHF.L.U64.HI R4, R16, 0x1, R17 ;  /* 0x000000011004a819 */ /* 0x000fe20000010211 */
[----:B------:R-:W2:Y:S01]  /*06d0*/  @!P3 LDC.64 R8, c[0x0][0x3a0] ;  /* 0x0000e800ff08bb82 */ /* 0x000ea20000000a00 */
[----:B-----5:R-:W-:Y:S01]  /*06e0*/  @!P3 IMAD R16, R23, R10, RZ ;  /* 0x0000000a1710b224 */ /* 0x020fe200078e02ff */
[----:B----4-:R-:W-:Y:S01]  /*06f0*/  @!P2 IADD3 R22, P4, PT, R27, R6, RZ ;  /* 0x000000061b16a210 */ /* 0x010fe20007f9e0ff */
[----:B------:R4:W5:Y:S02]  /*0700*/  @!P1 LDG.E R34, desc[UR6][R18.64] ;  /* 0x0000000612229981 */ /* 0x000964000c1e1900 */
[----:B------:R-:W-:Y:S01]  /*0710*/  @!P3 IMAD R29, R21, R11, R16 ;  /* 0x0000000b151db224 */ /* 0x000fe200078e0210 */
[----:B------:R-:W-:Y:S02]  /*0720*/  @!P2 IADD3.X R23, PT, PT, R4, R7, RZ, P4, !PT ;  /* 0x000000070417a210 */ /* 0x000fe400027fe4ff */
[----:B------:R-:W1:Y:S01]  /*0730*/  @!P3 LDC.64 R16, c[0x0][0x398] ;  /* 0x0000e600ff10bb82 */ /* 0x000e620000000a00 */
[----:B0-----:R-:W-:-:S02]  /*0740*/  @!P3 MOV R14, R64 ;  /* 0x00000040000eb202 */ /* 0x001fc40000000f00 */
[----:B------:R-:W-:-:S05]  /*0750*/  @!P3 MOV R15, R67 ;  /* 0x00000043000fb202 */ /* 0x000fca0000000f00 */
[----:B------:R-:W0:Y:S01]  /*0760*/  @!P0 LDC.64 R6, c[0x0][0x3f8] ;  /* 0x0000fe00ff068b82 */ /* 0x000e220000000a00 */
[----:B---3--:R-:W-:Y:S01]  /*0770*/  @!P2 IADD3 R12, P1, PT, R27, R12, RZ ;  /* 0x0000000c1b0ca210 */ /* 0x008fe20007f3e0ff */
[----:B------:R-:W-:Y:S01]  /*0780*/  @!P3 IMAD.WIDE.U32 R10, R21, R10, R14 ;  /* 0x0000000a150ab225 */ /* 0x000fe200078e000e */
[----:B------:R-:W-:Y:S02]  /*0790*/  IADD3 R20, PT, PT, R5, 0x40, RZ ;  /* 0x0000004005147810 */ /* 0x000fe40007ffe0ff */
[----:B------:R-:W-:Y:S02]  /*07a0*/  @!P2 IADD3.X R13, PT, PT, R4, R13, RZ, P1, !PT ;  /* 0x0000000d040da210 */ /* 0x000fe40000ffe4ff */
[----:B------:R-:W-:Y:S02]  /*07b0*/  ISETP.GE.U32.AND P1, PT, R20, UR8, PT ;  /* 0x0000000814007c0c */ /* 0x000fe4000bf26070 */
[----:B------:R-:W-:Y:S02]  /*07c0*/  CS2R R32, SRZ ;  /* 0x0000000000207805 */ /* 0x000fe4000001ff00 */
[----:B------:R-:W-:Y:S01]  /*07d0*/  SHF.R.S32.HI R21, RZ, 0x1f, R20 ;  /* 0x0000001fff157819 */ /* 0x000fe20000011414 */
[----:B----4-:R-:W3:Y:S01]  /*07e0*/  @!P0 LDC.64 R18, c[0x0][0x3a0] ;  /* 0x0000e800ff128b82 */ /* 0x010ee20000000a00 */
[----:B------:R-:W-:-:S02]  /*07f0*/  @!P3 IADD3 R11, PT, PT, R11, R29, RZ ;  /* 0x0000001d0b0bb210 */ /* 0x000fc40007ffe0ff */
[C---:B------:R-:W-:Y:S01]  /*0800*/  @!P3 SHF.L.U32 R27, R10.reuse, 0x1, RZ ;  /* 0x000000010a1bb819 */ /* 0x040fe200000006ff */
[----:B------:R4:W5:Y:S01]  /*0810*/  @!P2 LDG.E R33, desc[UR6][R22.64] ;  /* 0x000000061621a981 */ /* 0x000962000c1e1900 */
[----:B------:R-:W-:Y:S02]  /*0820*/  ISETP.GE.AND.EX P1, PT, R21, UR9, PT, P1 ;  /* 0x0000000915007c0c */ /* 0x000fe4000bf26310 */
[----:B------:R-:W-:Y:S01]  /*0830*/  @!P3 SHF.L.U64.HI R10, R10, 0x1, R11 ;  /* 0x000000010a0ab819 */ /* 0x000fe2000001020b */
[----:B------:R-:W5:Y:S01]  /*0840*/  @!P2 LDG.E R32, desc[UR6][R12.64] ;  /* 0x000000060c20a981 */ /* 0x000f62000c1e1900 */
[----:B--2---:R-:W-:Y:S02]  /*0850*/  @!P3 IADD3 R8, P4, PT, R27, R8, RZ ;  /* 0x000000081b08b210 */ /* 0x004fe40007f9e0ff */
[----:B------:R-:W-:Y:S02]  /*0860*/  MOV R15, RZ ;  /* 0x000000ff000f7202 */ /* 0x000fe40000000f00 */
[----:B-1----:R-:W-:Y:S01]  /*0870*/  ISETP.NE.AND P5, PT, RZ, UR4, PT ;  /* 0x00000004ff007c0c */ /* 0x002fe2000bfa5270 */
[----:B0-----:R-:W-:Y:S01]  /*0880*/  @!P0 IMAD R25, R25, R6, RZ ;  /* 0x0000000619198224 */ /* 0x001fe200078e02ff */
[----:B------:R-:W-:Y:S01]  /*0890*/  @!P3 IADD3.X R9, PT, PT, R10, R9, RZ, P4, !PT ;  /* 0x000000090a09b210 */ /* 0x000fe200027fe4ff */
[----:B----4-:R-:W0:Y:S01]  /*08a0*/  @!P0 LDC.64 R22, c[0x0][0x398] ;  /* 0x0000e600ff168b82 */ /* 0x010e220000000a00 */
[----:B------:R-:W-:-:S02]  /*08b0*/  @!P3 IADD3 R26, P2, PT, R27, R16, RZ ;  /* 0x000000101b1ab210 */ /* 0x000fc40007f5e0ff */
[----:B------:R-:W-:Y:S01]  /*08c0*/  IADD3 R24, PT, PT, R5, 0x50, RZ ;  /* 0x0000005005187810 */ /* 0x000fe20007ffe0ff */
[----:B------:R1:W2:Y:S01]  /*08d0*/  @!P3 LDG.E R15, desc[UR6][R8.64] ;  /* 0x00000006080fb981 */ /* 0x0002a2000c1e1900 */
[----:B------:R-:W-:Y:S01]  /*08e0*/  @!P3 IADD3.X R27, PT, PT, R10, R17, RZ, P2, !PT ;  /* 0x000000110a1bb210 */ /* 0x000fe200017fe4ff */
[----:B------:R-:W-:Y:S01]  /*08f0*/  @!P0 IMAD R11, R2, R7, R25 ;  /* 0x00000007020b8224 */ /* 0x000fe200078e0219 */
[----:B------:R-:W-:Y:S01]  /*0900*/  ISETP.GE.U32.AND P2, PT, R24, UR8, PT ;  /* 0x0000000818007c0c */ /* 0x000fe2000bf46070 */
[----:B------:R-:W4:Y:S01]  /*0910*/  @!P1 LDC.64 R16, c[0x0][0x3f8] ;  /* 0x0000fe00ff109b82 */ /* 0x000f220000000a00 */
[----:B------:R-:W-:Y:S02]  /*0920*/  SHF.R.S32.HI R25, RZ, 0x1f, R24 ;  /* 0x0000001fff197819 */ /* 0x000fe40000011418 */
[----:B-1----:R-:W-:Y:S02]  /*0930*/  @!P0 MOV R8, R64 ;  /* 0x0000004000088202 */ /* 0x002fe40000000f00 */
[----:B------:R-:W-:-:S03]  /*0940*/  @!P0 MOV R9, R67 ;  /* 0x0000004300098202 */ /* 0x000fc60000000f00 */
[----:B------:R-:W1:Y:S01]  /*0950*/  @!P1 LDC.64 R12, c[0x0][0x3a0] ;  /* 0x0000e800ff0c9b82 */ /* 0x000e620000000a00 */
[----:B------:R-:W-:Y:S01]  /*0960*/  ISETP.GE.AND.EX P2, PT, R25, UR9, PT, P2 ;  /* 0x0000000919007c0c */ /* 0x000fe2000bf46320 */
[----:B------:R-:W-:-:S06]  /*0970*/  @!P0 IMAD.WIDE.U32 R6, R2, R6, R8 ;  /* 0x0000000602068225 */ /* 0x000fcc00078e0008 */
[----:B------:R-:W0:Y:S01]  /*0980*/  @P5 LDC.64 R8, c[0x0][0x3b0] ;  /* 0x0000ec00ff085b82 */ /* 0x000e220000000a00 */
[----:B------:R-:W-:Y:S02]  /*0990*/  @!P0 IADD3 R7, PT, PT, R7, R11, RZ ;  /* 0x0000000b07078210 */ /* 0x000fe40007ffe0ff */
[C---:B------:R-:W-:Y:S02]  /*09a0*/  IADD3 R42, PT, PT, R5.reuse, 0x60, RZ ;  /* 0x00000060052a7810 */ /* 0x040fe40007ffe0ff */
[----:B------:R-:W-:Y:S02]  /*09b0*/  IADD3 R14, PT, PT, R5, 0x70, RZ ;  /* 0x00000070050e7810 */ /* 0x000fe40007ffe0ff */
[C---:B------:R-:W-:Y:S01]  /*09c0*/  @!P0 SHF.L.U32 R5, R6.reuse, 0x1, RZ ;  /* 0x0000000106058819 */ /* 0x040fe200000006ff */
[----:B------:R-:W1:Y:S01]  /*09d0*/  LDC.64 R10, c[0x0][0x3b8] ;  /* 0x0000ee00ff0a7b82 */ /* 0x000e620000000a00 */
[----:B------:R-:W-:Y:S02]  /*09e0*/  @!P0 SHF.L.U64.HI R30, R6, 0x1, R7 ;  /* 0x00000001061e8819 */ /* 0x000fe40000010207 */
[----:B------:R-:W-:-:S05]  /*09f0*/  LOP3.LUT R2, R37, 0xffff, RZ, 0xc0, !PT ;  /* 0x0000ffff25027812 */ /* 0x000fca00078ec0ff */
[----:B------:R-:W1:Y:S01]  /*0a00*/  @!P2 LDC.64 R6, c[0x0][0x3f8] ;  /* 0x0000fe00ff06ab82 */ /* 0x000e620000000a00 */
[----:B------:R-:W-:Y:S01]  /*0a10*/  MOV R4, RZ ;  /* 0x000000ff00047202 */ /* 0x000fe20000000f00 */
[----:B----4-:R-:W-:Y:S01]  /*0a20*/  @!P1 IMAD R21, R21, R16, RZ ;  /* 0x0000001015159224 */ /* 0x010fe200078e02ff */
[----:B------:R-:W-:Y:S01]  /*0a30*/  @!P1 MOV R28, R64 ;  /* 0x00000040001c9202 */ /* 0x000fe20000000f00 */
[----:B------:R-:W-:Y:S01]  /*0a40*/  IMAD R41, R61, 0x54, R2 ;  /* 0x000000543d297824 */ /* 0x000fe200078e0202 */
[----:B------:R-:W-:Y:S01]  /*0a50*/  @!P1 MOV R29, R67 ;  /* 0x00000043001d9202 */ /* 0x000fe20000000f00 */
[----:B------:R-:W-:Y:S01]  /*0a60*/  @!P1 IMAD R21, R20, R17, R21 ;  /* 0x0000001114159224 */ /* 0x000fe200078e0215 */
[----:B------:R-:W-:Y:S01]  /*0a70*/  ISETP.GE.U32.AND P4, PT, R14, UR8, PT ;  /* 0x000000080e007c0c */ /* 0x000fe2000bf86070 */
[----:B------:R0:W4:Y:S01]  /*0a80*/  @!P3 LDG.E R4, desc[UR6][R26.64] ;  /* 0x000000061a04b981 */ /* 0x000122000c1e1900 */
[----:B------:R-:W-:Y:S02]  /*0a90*/  SHF.R.S32.HI R31, RZ, 0x1f, R14 ;  /* 0x0000001fff1f7819 */ /* 0x000fe4000001140e */
[----:B---3--:R-:W-:Y:S01]  /*0aa0*/  @!P0 IADD3 R18, P6, PT, R5, R18, RZ ;  /* 0x0000001205128210 */ /* 0x008fe20007fde0ff */
[----:B------:R-:W-:Y:S01]  /*0ab0*/  @!P1 IMAD.WIDE.U32 R16, R20, R16, R28 ;  /* 0x0000001014109225 */ /* 0x000fe200078e001c */
[----:B------:R-:W-:-:S02]  /*0ac0*/  ISETP.GE.U32.AND P3, PT, R42, UR8, PT ;  /* 0x000000082a007c0c */ /* 0x000fc4000bf66070 */
[----:B------:R-:W-:Y:S01]  /*0ad0*/  SHF.R.S32.HI R43, RZ, 0x1f, R42 ;  /* 0x0000001fff2b7819 */ /* 0x000fe2000001142a */
[----:B0-----:R-:W-:Y:S01]  /*0ae0*/  @P5 IMAD.WIDE R26, R41, 0x2, R8 ;  /* 0x00000002291a5825 */ /* 0x001fe200078e0208 */
[----:B------:R-:W-:Y:S01]  /*0af0*/  ISETP.GE.AND.EX P4, PT, R31, UR9, PT, P4 ;  /* 0x000000091f007c0c */ /* 0x000fe2000bf86340 */
[----:B------:R-:W0:Y:S01]  /*0b00*/  @!P1 LDC.64 R8, c[0x0][0x398] ;  /* 0x0000e600ff089b82 */ /* 0x000e220000000a00 */
[----:B------:R-:W-:Y:S02]  /*0b10*/  @!P0 IADD3.X R19, PT, PT, R30, R19, RZ, P6, !PT ;  /* 0x000000131e138210 */ /* 0x000fe400037fe4ff */
[----:B------:R-:W-:Y:S01]  /*0b20*/  @!P0 IADD3 R22, P6, PT, R5, R22, RZ ;  /* 0x0000001605168210 */ /* 0x000fe20007fde0ff */
[----:B-1----:R-:W-:Y:S01]  /*0b30*/  @!P2 IMAD R25, R25, R6, RZ ;  /* 0x000000061919a224 */ /* 0x002fe200078e02ff */
[----:B------:R-:W-:Y:S01]  /*0b40*/  MOV R5, RZ ;  /* 0x000000ff00057202 */ /* 0x000fe20000000f00 */
[----:B------:R-:W3:Y:S01]  /*0b50*/  @P5 LDG.E.U16 R44, desc[UR6][R26.64] ;  /* 0x000000061a2c5981 */ /* 0x000ee2000c1e1500 */
[----:B------:R-:W-:-:S02]  /*0b60*/  @!P1 IADD3 R17, PT, PT, R17, R21, RZ ;  /* 0x0000001511119210 */ /* 0x000fc40007ffe0ff */
[----:B------:R-:W-:Y:S01]  /*0b70*/  ISETP.GE.AND.EX P3, PT, R43, UR9, PT, P3 ;  /* 0x000000092b007c0c */ /* 0x000fe2000bf66330 */
[----:B------:R-:W1:Y:S01]  /*0b80*/  @!P2 LDC.64 R20, c[0x0][0x3a0] ;  /* 0x0000e800ff14ab82 */ /* 0x000e620000000a00 */
[----:B------:R-:W-:Y:S01]  /*0b90*/  @!P1 SHF.L.U32 R47, R16, 0x1, RZ ;  /* 0x00000001102f9819 */ /* 0x000fe200000006ff */
[----:B------:R0:W4:Y:S01]  /*0ba0*/  @!P0 LDG.E R5, desc[UR6][R18.64] ;  /* 0x0000000612058981 */ /* 0x000122000c1e1900 */
[----:B------:R-:W-:Y:S02]  /*0bb0*/  @!P0 IADD3.X R23, PT, PT, R30, R23, RZ, P6, !PT ;  /* 0x000000171e178210 */ /* 0x000fe400037fe4ff */
[----:B------:R-:W-:Y:S01]  /*0bc0*/  @!P1 SHF.L.U64.HI R30, R16, 0x1, R17 ;  /* 0x00000001101e9819 */ /* 0x000fe20000010211 */
[----:B------:R-:W-:Y:S01]  /*0bd0*/  IMAD.WIDE R16, R39, 0x8, R10 ;  /* 0x0000000827107825 */ /* 0x000fe200078e020a */
[----:B------:R-:W-:Y:S01]  /*0be0*/  @!P1 IADD3 R28, P6, PT, R47, R12, RZ ;  /* 0x0000000c2f1c9210 */ /* 0x000fe20007fde0ff */
[----:B------:R-:W4:Y:S01]  /*0bf0*/  @P5 LDG.E.U16 R40, desc[UR6][R26.64+0x2] ;  /* 0x000002061a285981 */ /* 0x000f22000c1e1500 */
[----:B------:R-:W-:-:S02]  /*0c00*/  @!P2 MOV R10, R64 ;  /* 0x00000040000aa202 */ /* 0x000fc40000000f00 */
[----:B------:R-:W-:Y:S01]  /*0c10*/  @!P2 MOV R11, R67 ;  /* 0x00000043000ba202 */ /* 0x000fe20000000f00 */
[----:B0-----:R-:W0:Y:S01]  /*0c20*/  @!P2 LDC.64 R18, c[0x0][0x398] ;  /* 0x0000e600ff12ab82 */ /* 0x001e220000000a00 */
[----:B------:R-:W-:Y:S01]  /*0c30*/  @!P1 IADD3.X R29, PT, PT, R30, R13, RZ, P6, !PT ;  /* 0x0000000d1e1d9210 */ /* 0x000fe200037fe4ff */
[C---:B------:R-:W-:Y:S01]  /*0c40*/  @!P2 IMAD R7, R24.reuse, R7, R25 ;  /* 0x000000071807a224 */ /* 0x040fe200078e0219 */
[----:B------:R-:W3:Y:S01]  /*0c50*/  LDG.E.64 R16, desc[UR6][R16.64] ;  /* 0x0000000610107981 */ /* 0x000ee2000c1e1b00 */
[----:B------:R-:W-:Y:S01]  /*0c60*/  @!P2 IMAD.WIDE.U32 R24, R24, R6, R10 ;  /* 0x000000061818a225 */ /* 0x000fe200078e000a */
[----:B------:R-:W-:-:S03]  /*0c70*/  MOV R6, RZ ;  /* 0x000000ff00067202 */ /* 0x000fc60000000f00 */
[----:B------:R-:W0:Y:S01]  /*0c80*/  @!P4 LDC.64 R12, c[0x0][0x3f8] ;  /* 0x0000fe00ff0ccb82 */ /* 0x000e220000000a00 */
[----:B------:R-:W-:Y:S02]  /*0c90*/  @!P2 IADD3 R25, PT, PT, R25, R7, RZ ;  /* 0x000000071919a210 */ /* 0x000fe40007ffe0ff */
[----:B------:R1:W4:Y:S05]  /*0ca0*/  @!P0 LDG.E R6, desc[UR6][R22.64] ;  /* 0x0000000616068981 */ /* 0x00032a000c1e1900 */
[----:B------:R-:W0:Y:S01]  /*0cb0*/  @!P3 LDC.64 R10, c[0x0][0x3f8] ;  /* 0x0000fe00ff0abb82 */ /* 0x000e220000000a00 */
[----:B------:R-:W-:Y:S02]  /*0cc0*/  @!P1 IADD3 R46, P0, PT, R47, R8, RZ ;  /* 0x000000082f2e9210 */ /* 0x000fe40007f1e0ff */
[----:B------:R-:W-:-:S02]  /*0cd0*/  @!P2 SHF.L.U32 R45, R24, 0x1, RZ ;  /* 0x00000001182da819 */ /* 0x000fc400000006ff */
[----:B------:R-:W-:Y:S02]  /*0ce0*/  @!P1 IADD3.X R47, PT, PT, R30, R9, RZ, P0, !PT ;  /* 0x000000091e2f9210 */ /* 0x000fe400007fe4ff */
[----:B------:R-:W-:Y:S01]  /*0cf0*/  @!P2 SHF.L.U64.HI R30, R24, 0x1, R25 ;  /* 0x00000001181ea819 */ /* 0x000fe20000010219 */
[----:B-1----:R-:W1:Y:S01]  /*0d00*/  @!P3 LDC.64 R22, c[0x0][0x3a0] ;  /* 0x0000e800ff16bb82 */ /* 0x002e620000000a00 */
[----:B------:R-:W-:Y:S02]  /*0d10*/  @!P2 IADD3 R26, P0, PT, R45, R20, RZ ;  /* 0x000000142d1aa210 */ /* 0x000fe40007f1e0ff */
[----:B------:R-:W-:Y:S02]  /*0d20*/  MOV R7, RZ ;  /* 0x000000ff00077202 */ /* 0x000fe40000000f00 */
[----:B------:R-:W-:Y:S02]  /*0d30*/  @!P2 IADD3.X R27, PT, PT, R30, R21, RZ, P0, !PT ;  /* 0x000000151e1ba210 */ /* 0x000fe400007fe4ff */
[----:B------:R-:W-:-:S02]  /*0d40*/  CS2R R8, SRZ ;  /* 0x0000000000087805 */ /* 0x000fc4000001ff00 */
[----:B0-----:R-:W-:Y:S01]  /*0d50*/  @!P2 IADD3 R18, P0, PT, R45, R18, RZ ;  /* 0x000000122d12a210 */ /* 0x001fe20007f1e0ff */
[----:B------:R-:W-:Y:S01]  /*0d60*/  @!P4 IMAD R45, R31, R12, RZ ;  /* 0x0000000c1f2dc224 */ /* 0x000fe200078e02ff */
[----:B------:R-:W4:Y:S01]  /*0d70*/  @!P1 LDG.E R7, desc[UR6][R28.64] ;  /* 0x000000061c079981 */ /* 0x000f22000c1e1900 */
[----:B------:R-:W0:Y:S01]  /*0d80*/  @!P3 LDC.64 R20, c[0x0][0x398] ;  /* 0x0000e600ff14bb82 */ /* 0x000e220000000a00 */
[----:B------:R-:W-:Y:S02]  /*0d90*/  @!P2 IADD3.X R19, PT, PT, R30, R19, RZ, P0, !PT ;  /* 0x000000131e13a210 */ /* 0x000fe400007fe4ff */
[----:B------:R1:W4:Y:S01]  /*0da0*/  @!P2 LDG.E R9, desc[UR6][R26.64] ;  /* 0x000000061a09a981 */ /* 0x000322000c1e1900 */
[----:B------:R-:W-:-:S03]  /*0db0*/  @!P3 IMAD R43, R43, R10, RZ ;  /* 0x0000000a2b2bb224 */ /* 0x000fc600078e02ff */
[----:B------:R-:W4:Y:S01]  /*0dc0*/  @!P1 LDG.E R8, desc[UR6][R46.64] ;  /* 0x000000062e089981 */ /* 0x000f22000c1e1900 */
[----:B------:R-:W0:Y:S01]  /*0dd0*/  @!P4 LDC.64 R30, c[0x0][0x398] ;  /* 0x0000e600ff1ecb82 */ /* 0x000e220000000a00 */
[----:B-1----:R-:W-:-:S07]  /*0de0*/  @!P3 MOV R26, R64 ;  /* 0x00000040001ab202 */ /* 0x002fce0000000f00 */
[----:B------:R-:W1:Y:S01]  /*0df0*/  @!P4 LDC.64 R28, c[0x0][0x3a0] ;  /* 0x0000e800ff1ccb82 */ /* 0x000e620000000a00 */
[----:B------:R-:W-:Y:S01]  /*0e00*/  @!P3 MOV R27, R67 ;  /* 0x00000043001bb202 */ /* 0x000fe20000000f00 */
[C---:B------:R-:W-:Y:S02]  /*0e10*/  @!P3 IMAD R11, R42.reuse, R11, R43 ;  /* 0x0000000b2a0bb224 */ /* 0x040fe400078e022b */
[----:B------:R-:W-:-:S04]  /*0e20*/  @!P3 IMAD.WIDE.U32 R42, R42, R10, R26 ;  /* 0x0000000a2a2ab225 */ /* 0x000fc800078e001a */
[----:B------:R-:W0:Y:S01]  /*0e30*/  LDC.64 R24, c[0x0][0x3a8] ;  /* 0x0000ea00ff187b82 */ /* 0x000e220000000a00 */
[----:B------:R-:W-:Y:S02]  /*0e40*/  @!P4 MOV R26, R64 ;  /* 0x00000040001ac202 */ /* 0x000fe40000000f00 */
[----:B------:R-:W-:Y:S01]  /*0e50*/  @!P4 MOV R27, R67 ;  /* 0x00000043001bc202 */ /* 0x000fe20000000f00 */
[C---:B------:R-:W-:Y:S01]  /*0e60*/  @!P4 IMAD R45, R14.reuse, R13, R45 ;  /* 0x0000000d0e2dc224 */ /* 0x040fe200078e022d */
[----:B------:R-:W-:Y:S01]  /*0e70*/  @!P3 IADD3 R11, PT, PT, R43, R11, RZ ;  /* 0x0000000b2b0bb210 */ /* 0x000fe20007ffe0ff */
[----:B------:R-:W-:Y:S01]  /*0e80*/  @!P4 IMAD.WIDE.U32 R12, R14, R12, R26 ;  /* 0x0000000c0e0cc225 */ /* 0x000fe200078e001a */
[C---:B------:R-:W-:Y:S02]  /*0e90*/  @!P3 SHF.L.U32 R27, R42.reuse, 0x1, RZ ;  /* 0x000000012a1bb819 */ /* 0x040fe400000006ff */
[----:B------:R-:W-:Y:S02]  /*0ea0*/  MOV R10, RZ ;  /* 0x000000ff000a7202 */ /* 0x000fe40000000f00 */
[----:B------:R-:W-:-:S02]  /*0eb0*/  @!P3 SHF.L.U64.HI R42, R42, 0x1, R11 ;  /* 0x000000012a2ab819 */ /* 0x000fc4000001020b */
[----:B------:R-:W-:Y:S02]  /*0ec0*/  @!P4 IADD3 R11, PT, PT, R13, R45, RZ ;  /* 0x0000002d0d0bc210 */ /* 0x000fe40007ffe0ff */
[----:B------:R-:W-:Y:S01]  /*0ed0*/  @!P3 IADD3 R22, P0, PT, R27, R22, RZ ;  /* 0x000000161b16b210 */ /* 0x000fe20007f1e0ff */
[----:B------:R3:W4:Y:S01]  /*0ee0*/  @!P2 LDG.E R10, desc[UR6][R18.64] ;  /* 0x00000006120aa981 */ /* 0x000722000c1e1900 */
[----:B------:R-:W-:Y:S02]  /*0ef0*/  @!P4 SHF.L.U32 R13, R12, 0x1, RZ ;  /* 0x000000010c0dc819 */ /* 0x000fe400000006ff */
[----:B------:R-:W-:Y:S02]  /*0f00*/  @!P3 IADD3.X R23, PT, PT, R42, R23, RZ, P0, !PT ;  /* 0x000000172a17b210 */ /* 0x000fe400007fe4ff */
[----:B------:R-:W-:Y:S02]  /*0f10*/  @!P4 SHF.L.U64.HI R14, R12, 0x1, R11 ;  /* 0x000000010c0ec819 */ /* 0x000fe4000001020b */
[----:B-1----:R-:W-:-:S02]  /*0f20*/  @!P4 IADD3 R28, P0, PT, R13, R28, RZ ;  /* 0x0000001c0d1cc210 */ /* 0x002fc40007f1e0ff */
[----:B0-----:R-:W-:Y:S02]  /*0f30*/  @!P4 IADD3 R30, P2, PT, R13, R30, RZ ;  /* 0x0000001e0d1ec210 */ /* 0x001fe40007f5e0ff */
[----:B------:R-:W-:Y:S02]  /*0f40*/  @!P3 IADD3 R20, P1, PT, R27, R20, RZ ;  /* 0x000000141b14b210 */ /* 0x000fe40007f3e0ff */
[----:B------:R-:W-:Y:S02]  /*0f50*/  CS2R R12, SRZ ;  /* 0x00000000000c7805 */ /* 0x000fe4000001ff00 */
[C---:B------:R-:W-:Y:S02]  /*0f60*/  @!P4 IADD3.X R29, PT, PT, R14.reuse, R29, RZ, P0, !PT ;  /* 0x0000001d0e1dc210 */ /* 0x040fe400007fe4ff */
[----:B------:R-:W-:Y:S01]  /*0f70*/  @!P4 IADD3.X R31, PT, PT, R14, R31, RZ, P2, !PT ;  /* 0x0000001f0e1fc210 */ /* 0x000fe200017fe4ff */
[----:B------:R-:W-:Y:S01]  /*0f80*/  IMAD.WIDE R24, R41, 0x2, R24 ;  /* 0x0000000229187825 */ /* 0x000fe200078e0218 */
[----:B------:R-:W-:Y:S01]  /*0f90*/  MOV R11, RZ ;  /* 0x000000ff000b7202 */ /* 0x000fe20000000f00 */
[----:B------:R-:W4:Y:S01]  /*0fa0*/  @!P4 LDG.E R13, desc[UR6][R28.64] ;  /* 0x000000061c0dc981 */ /* 0x000f22000c1e1900 */
[----:B------:R-:W-:-:S02]  /*0fb0*/  MOV R14, RZ ;  /* 0x000000ff000e7202 */ /* 0x000fc40000000f00 */
[----:B------:R-:W-:Y:S01]  /*0fc0*/  @!P3 IADD3.X R21, PT, PT, R42, R21, RZ, P1, !PT ;  /* 0x000000152a15b210 */ /* 0x000fe20000ffe4ff */
[----:B------:R-:W4:Y:S04]  /*0fd0*/  LDG.E.U16 R26, desc[UR6][R24.64] ;  /* 0x00000006181a7981 */ /* 0x000f28000c1e1500 */
[----:B------:R-:W4:Y:S04]  /*0fe0*/  LDG.E.U16 R19, desc[UR6][R24.64+0x2] ;  /* 0x0000020618137981 */ /* 0x000f28000c1e1500 */
[----:B------:R-:W4:Y:S04]  /*0ff0*/  @!P3 LDG.E R11, desc[UR6][R22.64] ;  /* 0x00000006160bb981 */ /* 0x000f28000c1e1900 */
[----:B------:R-:W4:Y:S04]  /*1000*/  @!P3 LDG.E R12, desc[UR6][R20.64] ;  /* 0x00000006140cb981 */ /* 0x000f28000c1e1900 */
[----:B------:R-:W4:Y:S01]  /*1010*/  @!P4 LDG.E R14, desc[UR6][R30.64] ;  /* 0x000000061e0ec981 */ /* 0x000f22000c1e1900 */
[----:B------:R-:W-:Y:S01]  /*1020*/  MOV R59, 0x3f800000 ;  /* 0x3f800000003b7802 */ /* 0x000fe20000000f00 */
[----:B------:R-:W-:Y:S01]  /*1030*/  UISETP.NE.AND UP0, UPT, UR4, URZ, UPT ;  /* 0x000000ff0400728c */ /* 0x000fe2000bf05270 */
[----:B------:R-:W-:-:S02]  /*1040*/  MOV R41, RZ ;  /* 0x000000ff00297202 */ /* 0x000fc40000000f00 */
[----:B------:R-:W-:Y:S02]  /*1050*/  MOV R42, RZ ;  /* 0x000000ff002a7202 */ /* 0x000fe40000000f00 */
[----:B------:R-:W-:Y:S02]  /*1060*/  PRMT R57, R35, 0x7632, R57 ;  /* 0x0000763223397816 */ /* 0x000fe40000000039 */
[----:B-----5:R-:W-:Y:S02]  /*1070*/  PRMT R58, R34, 0x7632, R58 ;  /* 0x00007632223a7816 */ /* 0x020fe4000000003a */
[----:B------:R-:W-:Y:S02]  /*1080*/  PRMT R55, R33, 0x7632, R55 ;  /* 0x0000763221377816 */ /* 0x000fe40000000037 */
[----:B------:R-:W-:Y:S02]  /*1090*/  PRMT R56, R32, 0x7632, R56 ;  /* 0x0000763220387816 */ /* 0x000fe40000000038 */
[----:B--2---:R-:W-:Y:S01]  /*10a0*/  PRMT R53, R15, 0x7632, R53 ;  /* 0x000076320f357816 */ /* 0x004fe20000000035 */
[----:B---3--:R-:W-:-:S05]  /*10b0*/  FFMA.FTZ R17, -R16, R16, R17 ;  /* 0x0000001010117223 */ /* 0x008fca0000010111 */
[----:B------:R-:W-:-:S13]  /*10c0*/  FSETP.GTU.FTZ.AND P0, PT, R17, RZ, PT ;  /* 0x000000ff1100720b */ /* 0x000fda0003f1c000 */
[----:B------:R-:W0:Y:S01]  /*10d0*/  @P0 LDC R18, c[0x0][0x3c0] ;  /* 0x0000f000ff120b82 */ /* 0x000e220000000800 */
[----:B------:R-:W-:Y:S02]  /*10e0*/  @P5 SHF.L.U32 R41, R44, 0x10, RZ ;  /* 0x000000102c295819 */ /* 0x000fe400000006ff */
[----:B----4-:R-:W-:Y:S02]  /*10f0*/  @P5 SHF.L.U32 R42, R40, 0x10, RZ ;  /* 0x00000010282a5819 */ /* 0x010fe400000006ff */
[----:B------:R-:W-:Y:S02]  /*1100*/  PRMT R54, R4, 0x7632, R54 ;  /* 0x0000763204367816 */ /* 0x000fe40000000036 */
[----:B------:R-:W-:Y:S01]  /*1110*/  PRMT R51, R5, 0x7632, R51 ;  /* 0x0000763205337816 */ /* 0x000fe20000000033 */
[----:B0-----:R-:W-:-:S04]  /*1120*/  @P0 FADD.FTZ R18, R17, R18 ;  /* 0x0000001211120221 */ /* 0x001fc80000010000 */
[----:B------:R0:W1:Y:S01]  /*1130*/  @P0 MUFU.RSQ R59, R18 ;  /* 0x00000012003b0308 */ /* 0x0000620000001400 */
[----:B------:R-:W-:Y:S02]  /*1140*/  PRMT R52, R6, 0x7632, R52 ;  /* 0x0000763206347816 */ /* 0x000fe40000000034 */
[----:B------:R-:W-:Y:S02]  /*1150*/  PRMT R49, R7, 0x7632, R49 ;  /* 0x0000763207317816 */ /* 0x000fe40000000031 */
[----:B------:R-:W-:Y:S02]  /*1160*/  PRMT R50, R8, 0x7632, R50 ;  /* 0x0000763208327816 */ /* 0x000fe40000000032 */
[----:B------:R-:W-:Y:S02]  /*1170*/  PRMT R47, R9, 0x7632, R47 ;  /* 0x00007632092f7816 */ /* 0x000fe4000000002f */
[----:B------:R-:W-:Y:S02]  /*1180*/  PRMT R48, R10, 0x7632, R48 ;  /* 0x000076320a307816 */ /* 0x000fe40000000030 */
[----:B------:R-:W-:-:S02]  /*1190*/  PRMT R43, R13, 0x7632, R43 ;  /* 0x000076320d2b7816 */ /* 0x000fc4000000002b */
[----:B------:R-:W-:Y:S02]  /*11a0*/  SHF.L.U32 R40, R26, 0x10, RZ ;  /* 0x000000101a287819 */ /* 0x000fe400000006ff */
[----:B------:R-:W-:Y:S02]  /*11b0*/  SHF.L.U32 R17, R19, 0x10, RZ ;  /* 0x0000001013117819 */ /* 0x000fe400000006ff */
        /* <DEDUP_REMOVED lines=95> */
[----:B------:R-:W-:Y:S01]  /*17b0*/  FFMA.FTZ R27, R20, R25, R27 ;  /* 0x00000019141b7223 */ /* 0x000fe2000001001b */
[----:B------:R-:W-:Y:S01]  /*17c0*/  FADD.FTZ R22, -R16, R29 ;  /* 0x0000001d10167221 */ /* 0x000fe20000010100 */
[----:B------:R-:W-:Y:S01]  /*17d0*/  SHF.L.U32 R20, R10, 0x10, RZ ;  /* 0x000000100a147819 */ /* 0x000fe200000006ff */
[----:B------:R-:W-:Y:S01]  /*17e0*/  FADD.FTZ R26, -R16, R21 ;  /* 0x00000015101a7221 */ /* 0x000fe20000010100 */
[----:B------:R-:W-:Y:S01]  /*17f0*/  SHF.L.U32 R21, R48, 0x10, RZ ;  /* 0x0000001030157819 */ /* 0x000fe200000006ff */
[-C--:B------:R-:W-:Y:S01]  /*1800*/  FMUL.FTZ R22, R22, R59.reuse ;  /* 0x0000003b16167220 */ /* 0x080fe20000410000 */
[----:B------:R-:W-:Y:S01]  /*1810*/  FADD.FTZ R30, R25, R30 ;  /* 0x0000001e191e7221 */ /* 0x000fe20000010000 */
[----:B------:R-:W-:Y:S01]  /*1820*/  FMUL.FTZ R26, R26, R59 ;  /* 0x0000003b1a1a7220 */ /* 0x000fe20000410000 */
[----:B------:R-:W-:Y:S01]  /*1830*/  FMUL.FTZ R29, R40, R20 ;  /* 0x00000014281d7220 */ /* 0x000fe20000410000 */
[----:B------:R-:W-:Y:S01]  /*1840*/  FADD.FTZ R25, R18, R20 ;  /* 0x0000001412197221 */ /* 0x000fe20000010000 */
[----:B------:R-:W-:Y:S01]  /*1850*/  FFMA.FTZ R28, R20, R22, R19 ;  /* 0x00000016141c7223 */ /* 0x000fe20000010013 */
[----:B------:R-:W-:Y:S01]  /*1860*/  FADD.FTZ R18, R23, R21 ;  /* 0x0000001517127221 */ /* 0x000fe20000010000 */
[----:B------:R-:W-:Y:S01]  /*1870*/  FFMA.FTZ R19, R21, R26, R24 ;  /* 0x0000001a15137223 */ /* 0x000fe20000010018 */
[----:B------:R-:W-:Y:S01]  /*1880*/  FMUL.FTZ R21, R17, R21 ;  /* 0x0000001511157220 */ /* 0x000fe20000410000 */
[----:B------:R-:W-:Y:S01]  /*1890*/  FADD.FTZ R20, -R16, R31 ;  /* 0x0000001f10147221 */ /* 0x000fe20000010100 */
        /* <DEDUP_REMOVED lines=9> */
[----:B------:R-:W-:Y:S01]  /*1930*/  FMUL.FTZ R23, R40, R23 ;  /* 0x0000001728177220 */ /* 0x000fe20000410000 */
[----:B------:R-:W-:Y:S01]  /*1940*/  SHF.L.U32 R24, R46, 0x10, RZ ;  /* 0x000000102e187819 */ /* 0x000fe200000006ff */
[----:B------:R-:W-:Y:S01]  /*1950*/  FADD.FTZ R26, -R16, R21 ;  /* 0x00000015101a7221 */ /* 0x000fe20000010100 */
[----:B------:R-:W-:Y:S01]  /*1960*/  SHF.L.U32 R25, R13, 0x10, RZ ;  /* 0x000000100d197819 */ /* 0x000fe200000006ff */
[----:B------:R-:W-:Y:S01]  /*1970*/  FADD.FTZ R30, R30, R23 ;  /* 0x000000171e1e7221 */ /* 0x000fe20000010000 */
[----:B------:R-:W-:Y:S01]  /*1980*/  FFMA.FTZ R27, R60, R23, R27 ;  /* 0x000000173c1b7223 */ /* 0x000fe2000001001b */
[----:B------:R-:W-:Y:S01]  /*1990*/  FMUL.FTZ R26, R26, R59 ;  /* 0x0000003b1a1a7220 */ /* 0x000fe20000410000 */
[----:B------:R-:W-:Y:S01]  /*19a0*/  FMUL.FTZ R23, R17, R24 ;  /* 0x0000001811177220 */ /* 0x000fe20000410000 */
[----:B------:R-:W-:Y:S01]  /*19b0*/  SHF.L.U32 R21, R14, 0x10, RZ ;  /* 0x000000100e157819 */ /* 0x000fe200000006ff */
[----:B------:R-:W-:Y:S01]  /*19c0*/  FADD.FTZ R28, -R16, R25 ;  /* 0x00000019101c7221 */ /* 0x000fe20000010100 */
[----:B------:R-:W-:Y:S01]  /*19d0*/  FFMA.FTZ R19, R24, R26, R19 ;  /* 0x0000001a18137223 */ /* 0x000fe20000010013 */
[----:B------:R-:W-:Y:S01]  /*19e0*/  FADD.FTZ R30, R23, R30 ;  /* 0x0000001e171e7221 */ /* 0x000fe20000010000 */
[----:B------:R-:W-:Y:S01]  /*19f0*/  FFMA.FTZ R27, R26, R23, R27 ;  /* 0x000000171a1b7223 */ /* 0x000fe2000001001b */
[----:B------:R-:W-:Y:S01]  /*1a00*/  SHF.L.U32 R23, R43, 0x10, RZ ;  /* 0x000000102b177819 */ /* 0x000fe200000006ff */
[----:B------:R-:W-:Y:S01]  /*1a10*/  FMUL.FTZ R60, R28, R59 ;  /* 0x0000003b1c3c7220 */ /* 0x000fe20000410000 */
[----:B------:R-:W-:Y:S01]  /*1a20*/  SHF.L.U32 R26, R44, 0x10, RZ ;  /* 0x000000102c1a7819 */ /* 0x000fe200000006ff */
[----:B------:R-:W-:Y:S01]  /*1a30*/  FMUL.FTZ R25, R40, R21 ;  /* 0x0000001528197220 */ /* 0x000fe20000410000 */
[----:B------:R-:W-:Y:S01]  /*1a40*/  FADD.FTZ R18, R18, R24 ;  /* 0x0000001812127221 */ /* 0x000fe20000010000 */
[----:B------:R-:W-:Y:S01]  /*1a50*/  FADD.FTZ R28, -R16, R23 ;  /* 0x00000017101c7221 */ /* 0x000fe20000010100 */
[----:B------:R-:W-:Y:S01]  /*1a60*/  FADD.FTZ R22, R22, R21 ;  /* 0x0000001516167221 */ /* 0x000fe20000010000 */
[----:B------:R-:W-:Y:S01]  /*1a70*/  FADD.FTZ R30, R30, R25 ;  /* 0x000000191e1e7221 */ /* 0x000fe20000010000 */
[----:B------:R-:W-:Y:S01]  /*1a80*/  FFMA.FTZ R27, R60, R25, R27 ;  /* 0x000000193c1b7223 */ /* 0x000fe2000001001b */
[----:B------:R-:W-:Y:S01]  /*1a90*/  FMUL.FTZ R23, R17, R26 ;  /* 0x0000001a11177220 */ /* 0x000fe20000410000 */
[----:B------:R-:W-:Y:S01]  /*1aa0*/  FMUL.FTZ R28, R28, R59 ;  /* 0x0000003b1c1c7220 */ /* 0x000fe20000410000 */
[----:B------:R-:W-:-:S02]  /*1ab0*/  FFMA.FTZ R20, R21, R60, R20 ;  /* 0x0000003c15147223 */ /* 0x000fc40000010014 */
[----:B------:R-:W-:Y:S01]  /*1ac0*/  FADD.FTZ R30, R23, R30 ;  /* 0x0000001e171e7221 */ /* 0x000fe20000010000 */
[----:B------:R-:W-:Y:S01]  /*1ad0*/  FFMA.FTZ R24, R28, R23, R27 ;  /* 0x000000171c187223 */ /* 0x000fe2000001001b */
[----:B------:R-:W-:Y:S01]  /*1ae0*/  FADD.FTZ R23, R18, R26 ;  /* 0x0000001a12177221 */ /* 0x000fe20000010000 */
[----:B------:R-:W-:Y:S01]  /*1af0*/  FFMA.FTZ R21, R26, R28, R19 ;  /* 0x0000001c1a157223 */ /* 0x000fe20000010013 */
[----:B------:R-:W-:Y:S06]  /*1b00*/  BRA `(.L_x_251) ;  /* 0x0000001000807947 */ /* 0x000fec0003800000 */
.L_x_250:
        /* <DEDUP_REMOVED lines=11> */
[-C--:B------:R-:W-:Y:S01]  /*1bc0*/  FMUL.FTZ R18, R18, R59.reuse ;  /* 0x0000003b12127220 */ /* 0x080fe20000410000 */
[----:B------:R-:W-:-:S02]  /*1bd0*/  FMUL.FTZ R24, R24, R59 ;  /* 0x0000003b18187220 */ /* 0x000fc40000410000 */
        /* <DEDUP_REMOVED lines=9> */
[----:B------:R-:W-:Y:S01]  /*1c70*/  FADD.FTZ R22, -R16, R25 ;  /* 0x0000001910167221 */ /* 0x000fe20000010100 */
[----:B-1----:R-:W-:-:S04]  /*1c80*/  FADD.FTZ R29, R27, 1 ;  /* 0x3f8000001b1d7421 */ /* 0x002fc80000010000 */
[----:B------:R-:W0:Y:S01]  /*1c90*/  MUFU.RCP R26, R26 ;  /* 0x0000001a001a7308 */ /* 0x000e220000001000 */
[----:B------:R-:W-:Y:S01]  /*1ca0*/  FMUL.FTZ R25, R22, R59 ;  /* 0x0000003b16197220 */ /* 0x000fe20000410000 */
[----:B--2---:R-:W-:Y:S01]  /*1cb0*/  FADD.FTZ R31, R30, 1 ;  /* 0x3f8000001e1f7421 */ /* 0x004fe20000010000 */
[----:B------:R-:W-:Y:S02]  /*1cc0*/  SHF.L.U32 R30, R58, 0x10, RZ ;  /* 0x000000103a1e7819 */ /* 0x000fe400000006ff */
[----:B------:R-:W-:-:S03]  /*1cd0*/  FFMA.FTZ R22, R17, R25, R42 ;  /* 0x0000001911167223 */ /* 0x000fc6000001002a */
[----:B------:R-:W1:Y:S01]  /*1ce0*/  MUFU.RCP R29, R29 ;  /* 0x0000001d001d7308 */ /* 0x000e620000001000 */
[----:B------:R-:W-:-:S07]  /*1cf0*/  FMUL.FTZ R27, R22, -1.4426950216293334961 ;  /* 0xbfb8aa3b161b7820 */ /* 0x000fce0000410000 */
[----:B------:R2:W3:Y:S01]  /*1d00*/  MUFU.EX2 R60, R27 ;  /* 0x0000001b003c7308 */ /* 0x0004e20000000800 */
[----:B0-----:R-:W-:-:S03]  /*1d10*/  FADD.FTZ R28, -R26, 1 ;  /* 0x3f8000001a1c7421 */ /* 0x001fc60000010100 */
[----:B------:R-:W0:Y:S01]  /*1d20*/  MUFU.RCP R31, R31 ;  /* 0x0000001f001f7308 */ /* 0x000e220000001000 */
[----:B------:R-:W-:Y:S01]  /*1d30*/  FFMA.FTZ R23, R23, R28, 1 ;  /* 0x3f80000017177423 */ /* 0x000fe2000001001c */
[----:B------:R-:W-:Y:S01]  /*1d40*/  FMUL.FTZ R28, R63, R26 ;  /* 0x0000001a3f1c7220 */ /* 0x000fe20000410000 */
[----:B------:R-:W-:Y:S01]  /*1d50*/  SHF.L.U32 R63, R56, 0x10, RZ ;  /* 0x00000010383f7819 */ /* 0x000fe200000006ff */
[----:B-1----:R-:W-:Y:S01]  /*1d60*/  FADD.FTZ R26, -R29, 1 ;  /* 0x3f8000001d1a7421 */ /* 0x002fe20000010100 */
[----:B--2---:R-:W-:Y:S01]  /*1d70*/  FMUL.FTZ R27, R30, R29 ;  /* 0x0000001d1e1b7220 */ /* 0x004fe20000410000 */
[----:B------:R-:W-:Y:S02]  /*1d80*/  FMUL.FTZ R28, R28, R23 ;  /* 0x000000171c1c7220 */ /* 0x000fe40000410000 */
[----:B------:R-:W-:Y:S01]  /*1d90*/  FFMA.FTZ R26, R21, R26, 1 ;  /* 0x3f800000151a7423 */ /* 0x000fe2000001001a */
[----:B------:R-:W-:Y:S01]  /*1da0*/  SHF.L.U32 R21, R15, 0x10, RZ ;  /* 0x000000100f157819 */ /* 0x000fe200000006ff */
[----:B---3--:R-:W-:-:S02]  /*1db0*/  FADD.FTZ R60, R60, 1 ;  /* 0x3f8000003c3c7421 */ /* 0x008fc40000010000 */
[----:B------:R-:W-:Y:S02]  /*1dc0*/  FMUL.FTZ R27, R27, R26 ;  /* 0x0000001a1b1b7220 */ /* 0x000fe40000410000 */
[----:B------:R-:W-:Y:S02]  /*1dd0*/  FADD.FTZ R26, -R16, R21 ;  /* 0x00000015101a7221 */ /* 0x000fe40000010100 */
[----:B------:R-:W1:Y:S01]  /*1de0*/  MUFU.RCP R60, R60 ;  /* 0x0000003c003c7308 */ /* 0x000e620000001000 */
[----:B0-----:R-:W-:Y:S01]  /*1df0*/  FADD.FTZ R29, -R31, 1 ;  /* 0x3f8000001f1d7421 */ /* 0x001fe20000010100 */
[----:B------:R-:W-:Y:S01]  /*1e00*/  FMUL.FTZ R21, R26, R59 ;  /* 0x0000003b1a157220 */ /* 0x000fe20000410000 */
[----:B------:R-:W-:Y:S02]  /*1e10*/  SHF.L.U32 R26, R32, 0x10, RZ ;  /* 0x00000010201a7819 */ /* 0x000fe400000006ff */
[----:B------:R-:W-:Y:S01]  /*1e20*/  FFMA.FTZ R29, R20, R29, 1 ;  /* 0x3f800000141d7423 */ /* 0x000fe2000001001d */
[----:B------:R-:W-:Y:S01]  /*1e30*/  FFMA.FTZ R23, R40, R21, R41 ;  /* 0x0000001528177223 */ /* 0x000fe20000010029 */
[----:B------:R-:W-:Y:S01]  /*1e40*/  FADD.FTZ R20, -R16, R69 ;  /* 0x0000004510147221 */ /* 0x000fe20000010100 */
[----:B------:R-:W-:Y:S01]  /*1e50*/  FMUL.FTZ R26, R26, R31 ;  /* 0x0000001f1a1a7220 */ /* 0x000fe20000410000 */
[----:B------:R-:W-:Y:S01]  /*1e60*/  SHF.L.U32 R69, R54, 0x10, RZ ;  /* 0x0000001036457819 */ /* 0x000fe200000006ff */
[----:B------:R-:W-:Y:S01]  /*1e70*/  FMUL.FTZ R30, R23, -1.4426950216293334961 ;  /* 0xbfb8aa3b171e7820 */ /* 0x000fe20000410000 */
[----:B------:R-:W-:Y:S01]  /*1e80*/  FMUL.FTZ R20, R20, R59 ;  /* 0x0000003b14147220 */ /* 0x000fe20000410000 */
[----:B------:R-:W-:-:S04]  /*1e90*/  FMUL.FTZ R29, R26, R29 ;  /* 0x0000001d1a1d7220 */ /* 0x000fc80000410000 */
[----:B------:R-:W0:Y:S01]  /*1ea0*/  MUFU.EX2 R30, R30 ;  /* 0x0000001e001e7308 */ /* 0x000e220000000800 */
[----:B-1----:R-:W-:Y:S01]  /*1eb0*/  FADD.FTZ R31, -R60, 1 ;  /* 0x3f8000003c1f7421 */ /* 0x002fe20000010100 */
[----:B------:R-:W-:-:S03]  /*1ec0*/  FMUL.FTZ R60, R63, R60 ;  /* 0x0000003c3f3c7220 */ /* 0x000fc60000410000 */
[----:B------:R-:W-:Y:S01]  /*1ed0*/  FFMA.FTZ R31, R22, R31, 1 ;  /* 0x3f800000161f7423 */ /* 0x000fe2000001001f */
[----:B------:R-:W-:-:S03]  /*1ee0*/  FFMA.FTZ R22, R17, R20, R42 ;  /* 0x0000001411167223 */ /* 0x000fc6000001002a */
[----:B------:R-:W-:Y:S01]  /*1ef0*/  FMUL.FTZ R26, R60, R31 ;  /* 0x0000001f3c1a7220 */ /* 0x000fe20000410000 */
[----:B------:R-:W-:Y:S01]  /*1f00*/  FMUL.FTZ R63, R22, -1.4426950216293334961 ;  /* 0xbfb8aa3b163f7820 */ /* 0x000fe20000410000 */
[----:B------:R-:W-:Y:S01]  /*1f10*/  SHF.L.U32 R31, R4, 0x10, RZ ;  /* 0x00000010041f7819 */ /* 0x000fe200000006ff */
[----:B0-----:R-:W-:-:S04]  /*1f20*/  FADD.FTZ R62, R30, 1 ;  /* 0x3f8000001e3e7421 */ /* 0x001fc80000010000 */
[----:B------:R-:W0:Y:S04]  /*1f30*/  MUFU.EX2 R63, R63 ;  /* 0x0000003f003f7308 */ /* 0x000e280000000800 */
[----:B------:R-:W1:Y:S01]  /*1f40*/  MUFU.RCP R62, R62 ;  /* 0x0000003e003e7308 */ /* 0x000e620000001000 */
[----:B0-----:R-:W-:-:S07]  /*1f50*/  FADD.FTZ R60, R63, 1 ;  /* 0x3f8000003f3c7421 */ /* 0x001fce0000010000 */
[----:B------:R-:W0:Y:S01]  /*1f60*/  MUFU.RCP R60, R60 ;  /* 0x0000003c003c7308 */ /* 0x000e220000001000 */
[----:B-1----:R-:W-:-:S04]  /*1f70*/  FADD.FTZ R30, -R62, 1 ;  /* 0x3f8000003e1e7421 */ /* 0x002fc80000010100 */
[----:B------:R-:W-:Y:S01]  /*1f80*/  FFMA.FTZ R30, R23, R30, 1 ;  /* 0x3f800000171e7423 */ /* 0x000fe2000001001e */
[----:B------:R-:W-:Y:S01]  /*1f90*/  FMUL.FTZ R23, R31, R62 ;  /* 0x0000003e1f177220 */ /* 0x000fe20000410000 */
[----:B------:R-:W-:Y:S01]  /*1fa0*/  FMUL.FTZ R31, R17, R27 ;  /* 0x0000001b111f7220 */ /* 0x000fe20000410000 */
[C---:B------:R-:W-:Y:S02]  /*1fb0*/  FMUL.FTZ R62, R40.reuse, R29 ;  /* 0x0000001d283e7220 */ /* 0x040fe40000410000 */
[----:B------:R-:W-:Y:S01]  /*1fc0*/  FMUL.FTZ R23, R23, R30 ;  /* 0x0000001e17177220 */ /* 0x000fe20000410000 */
[----:B------:R-:W-:-:S04]  /*1fd0*/  FMUL.FTZ R30, R40, R28 ;  /* 0x0000001c281e7220 */ /* 0x000fc80000410000 */
[C---:B------:R-:W-:Y:S01]  /*1fe0*/  FFMA.FTZ R63, R19.reuse, R30, RZ ;  /* 0x0000001e133f7223 */ /* 0x040fe200000100ff */
[----:B------:R-:W-:Y:S01]  /*1ff0*/  FADD.FTZ R30, RZ, R30 ;  /* 0x0000001eff1e7221 */ /* 0x000fe20000010000 */
[----:B------:R-:W-:Y:S01]  /*2000*/  FFMA.FTZ R19, R19, R28, RZ ;  /* 0x0000001c13137223 */ /* 0x000fe200000100ff */
[----:B------:R-:W-:Y:S01]  /*2010*/  FADD.FTZ R28, RZ, R28 ;  /* 0x0000001cff1c7221 */ /* 0x000fe20000010000 */
[----:B------:R-:W-:Y:S01]  /*2020*/  FFMA.FTZ R63, R18, R31, R63 ;  /* 0x0000001f123f7223 */ /* 0x000fe2000001003f */
[----:B------:R-:W-:Y:S01]  /*2030*/  FADD.FTZ R31, R31, R30 ;  /* 0x0000001e1f1f7221 */ /* 0x000fe20000010000 */
[----:B0-----:R-:W-:Y:S01]  /*2040*/  FMUL.FTZ R30, R69, R60 ;  /* 0x0000003c451e7220 */ /* 0x001fe20000410000 */
[----:B------:R-:W-:Y:S01]  /*2050*/  FADD.FTZ R69, -R60, 1 ;  /* 0x3f8000003c457421 */ /* 0x000fe20000010100 */
[----:B------:R-:W-:Y:S01]  /*2060*/  FADD.FTZ R28, R28, R29 ;  /* 0x0000001d1c1c7221 */ /* 0x000fe20000010000 */
[----:B------:R-:W-:Y:S01]  /*2070*/  FADD.FTZ R31, R31, R62 ;  /* 0x0000003e1f1f7221 */ /* 0x000fe20000010000 */
[----:B------:R-:W-:Y:S01]  /*2080*/  FFMA.FTZ R18, R18, R27, RZ ;  /* 0x0000001b12127223 */ /* 0x000fe200000100ff */
[----:B------:R-:W-:-:S04]  /*2090*/  FFMA.FTZ R69, R22, R69, 1 ;  /* 0x3f80000016457423 */ /* 0x000fc80000010045 */
[----:B------:R-:W-:Y:S01]  /*20a0*/  FMUL.FTZ R22, R30, R69 ;  /* 0x000000451e167220 */ /* 0x000fe20000410000 */
[----:B------:R-:W-:Y:S01]  /*20b0*/  SHF.L.U32 R69, R5, 0x10, RZ ;  /* 0x0000001005457819 */ /* 0x000fe200000006ff */
[----:B------:R-:W-:-:S04]  /*20c0*/  FFMA.FTZ R30, R24, R29, R19 ;  /* 0x0000001d181e7223 */ /* 0x000fc80000010013 */
[----:B------:R-:W-:Y:S01]  /*20d0*/  FADD.FTZ R60, -R16, R69 ;  /* 0x00000045103c7221 */ /* 0x000fe20000010100 */
[----:B------:R-:W-:-:S03]  /*20e0*/  FFMA.FTZ R30, R21, R23, R30 ;  /* 0x00000017151e7223 */ /* 0x000fc6000001001e */
[----:B------:R-:W-:Y:S01]  /*20f0*/  FMUL.FTZ R19, R60, R59 ;  /* 0x0000003b3c137220 */ /* 0x000fe20000410000 */
[----:B------:R-:W-:Y:S01]  /*2100*/  FFMA.FTZ R60, R24, R62, R63 ;  /* 0x0000003e183c7223 */ /* 0x000fe2000001003f */
[----:B------:R-:W-:Y:S02]  /*2110*/  SHF.L.U32 R62, R6, 0x10, RZ ;  /* 0x00000010063e7819 */ /* 0x000fe400000006ff */
[----:B------:R-:W-:-:S04]  /*2120*/  FFMA.FTZ R24, R40, R19, R41 ;  /* 0x0000001328187223 */ /* 0x000fc80000010029 */
[----:B------:R-:W-:-:S06]  /*2130*/  FMUL.FTZ R29, R24, -1.4426950216293334961 ;  /* 0xbfb8aa3b181d7820 */ /* 0x000fcc0000410000 */
[----:B------:R-:W0:Y:S02]  /*2140*/  MUFU.EX2 R29, R29 ;  /* 0x0000001d001d7308 */ /* 0x000e240000000800 */
[----:B0-----:R-:W-:Y:S01]  /*2150*/  FADD.FTZ R63, R29, 1 ;  /* 0x3f8000001d3f7421 */ /* 0x001fe20000010000 */
[----:B------:R-:W-:Y:S01]  /*2160*/  FADD.FTZ R29, RZ, R27 ;  /* 0x0000001bff1d7221 */ /* 0x000fe20000010000 */
[----:B------:R-:W-:-:S03]  /*2170*/  FFMA.FTZ R27, R25, R26, R18 ;  /* 0x0000001a191b7223 */ /* 0x000fc60000010012 */
[----:B------:R-:W-:Y:S01]  /*2180*/  FADD.FTZ R29, R29, R26 ;  /* 0x0000001a1d1d7221 */ /* 0x000fe20000010000 */
[----:B------:R-:W0:Y:S01]  /*2190*/  MUFU.RCP R63, R63 ;  /* 0x0000003f003f7308 */ /* 0x000e220000001000 */
[----:B------:R-:W-:Y:S01]  /*21a0*/  FFMA.FTZ R27, R20, R22, R27 ;  /* 0x00000016141b7223 */ /* 0x000fe2000001001b */
        /* <DEDUP_REMOVED lines=25> */
[----:B------:R-:W-:-:S05]  /*2340*/  SHF.L.U32 R31, R7, 0x10, RZ ;  /* 0x00000010071f7819 */ /* 0x000fca00000006ff */
[----:B------:R-:W-:Y:S01]  /*2350*/  FADD.FTZ R70, -R16, R31 ;  /* 0x0000001f10467221 */ /* 0x000fe20000010100 */
[----:B------:R-:W-:-:S03]  /*2360*/  FADD.FTZ R31, R28, R23 ;  /* 0x000000171c1f7221 */ /* 0x000fc60000010000 */
[----:B------:R-:W-:Y:S01]  /*2370*/  FMUL.FTZ R23, R70, R59 ;  /* 0x0000003b46177220 */ /* 0x000fe20000410000 */
[----:B------:R-:W-:-:S03]  /*2380*/  FADD.FTZ R31, R31, R24 ;  /* 0x000000181f1f7221 */ /* 0x000fc60000010000 */
[----:B------:R-:W-:-:S04]  /*2390*/  FFMA.FTZ R21, R40, R23, R41 ;  /* 0x0000001728157223 */ /* 0x000fc80000010029 */
[----:B------:R-:W-:-:S06]  /*23a0*/  FMUL.FTZ R28, R21, -1.4426950216293334961 ;  /* 0xbfb8aa3b151c7820 */ /* 0x000fcc0000410000 */
[----:B------:R-:W0:Y:S02]  /*23b0*/  MUFU.EX2 R28, R28 ;  /* 0x0000001c001c7308 */ /* 0x000e240000000800 */
[----:B0-----:R-:W-:Y:S01]  /*23c0*/  FADD.FTZ R62, R28, 1 ;  /* 0x3f8000001c3e7421 */ /* 0x001fe20000010000 */
[----:B------:R-:W-:Y:S01]  /*23d0*/  FADD.FTZ R28, R29, R22 ;  /* 0x000000161d1c7221 */ /* 0x000fe20000010000 */
[----:B------:R-:W-:-:S04]  /*23e0*/  FMUL.FTZ R22, R17, R22 ;  /* 0x0000001611167220 */ /* 0x000fc80000410000 */
[----:B------:R-:W0:Y:S01]  /*23f0*/  MUFU.RCP R62, R62 ;  /* 0x0000003e003e7308 */ /* 0x000e220000001000 */
[----:B------:R-:W-:Y:S01]  /*2400*/  FADD.FTZ R60, R22, R60 ;  /* 0x0000003c163c7221 */ /* 0x000fe20000010000 */
[----:B0-----:R-:W-:Y:S01]  /*2410*/  FADD.FTZ R68, -R62, 1 ;  /* 0x3f8000003e447421 */ /* 0x001fe20000010100 */
[----:B------:R-:W-:Y:S01]  /*2420*/  FMUL.FTZ R26, R69, R62 ;  /* 0x0000003e451a7220 */ /* 0x000fe20000410000 */
[----:B------:R-:W-:Y:S01]  /*2430*/  FFMA.FTZ R62, R20, R22, R63 ;  /* 0x00000016143e7223 */ /* 0x000fe2000001003f */
[----:B------:R-:W-:Y:S01]  /*2440*/  SHF.L.U32 R22, R50, 0x10, RZ ;  /* 0x0000001032167819 */ /* 0x000fe200000006ff */
        /* <DEDUP_REMOVED lines=30> */
[----:B------:R-:W-:Y:S01]  /*2630*/  SHF.L.U32 R29, R47, 0x10, RZ ;  /* 0x000000102f1d7819 */ /* 0x000fe200000006ff */
[----:B------:R-:W-:-:S04]  /*2640*/  FMUL.FTZ R68, R17, R25 ;  /* 0x0000001911447220 */ /* 0x000fc80000410000 */
[----:B------:R-:W-:Y:S01]  /*2650*/  FADD.FTZ R70, -R16, R29 ;  /* 0x0000001d10467221 */ /* 0x000fe20000010100 */
[----:B------:R-:W-:Y:S01]  /*2660*/  FADD.FTZ R29, R28, R25 ;  /* 0x000000191c1d7221 */ /* 0x000fe20000010000 */
[C---:B------:R-:W-:Y:S01]  /*2670*/  FFMA.FTZ R28, R18.reuse, R25, R27 ;  /* 0x00000019121c7223 */ /* 0x040fe2000001001b */
[----:B------:R-:W-:Y:S01]  /*2680*/  FFMA.FTZ R62, R18, R68, R63 ;  /* 0x00000044123e7223 */ /* 0x000fe2000001003f */
[----:B------:R-:W-:Y:S01]  /*2690*/  FMUL.FTZ R24, R70, R59 ;  /* 0x0000003b46187220 */ /* 0x000fe20000410000 */
[----:B------:R-:W-:Y:S01]  /*26a0*/  FADD.FTZ R63, R68, R60 ;  /* 0x0000003c443f7221 */ /* 0x000fe20000010000 */
[----:B------:R-:W-:Y:S02]  /*26b0*/  SHF.L.U32 R60, R48, 0x10, RZ ;  /* 0x00000010303c7819 */ /* 0x000fe400000006ff */
[----:B------:R-:W-:-:S04]  /*26c0*/  FFMA.FTZ R18, R17, R24, R42 ;  /* 0x0000001811127223 */ /* 0x000fc8000001002a */
[----:B------:R-:W-:-:S06]  /*26d0*/  FMUL.FTZ R25, R18, -1.4426950216293334961 ;  /* 0xbfb8aa3b12197820 */ /* 0x000fcc0000410000 */
[----:B------:R-:W0:Y:S02]  /*26e0*/  MUFU.EX2 R25, R25 ;  /* 0x0000001900197308 */ /* 0x000e240000000800 */
[----:B0-----:R-:W-:-:S06]  /*26f0*/  FADD.FTZ R69, R25, 1 ;  /* 0x3f80000019457421 */ /* 0x001fcc0000010000 */
[----:B------:R-:W0:Y:S02]  /*2700*/  MUFU.RCP R69, R69 ;  /* 0x0000004500457308 */ /* 0x000e240000001000 */
[----:B0-----:R-:W-:Y:S01]  /*2710*/  FADD.FTZ R71, -R69, 1 ;  /* 0x3f80000045477421 */ /* 0x001fe20000010100 */
[----:B------:R-:W-:Y:S01]  /*2720*/  FMUL.FTZ R27, R60, R69 ;  /* 0x000000453c1b7220 */ /* 0x000fe20000410000 */
[----:B------:R-:W-:Y:S01]  /*2730*/  FADD.FTZ R60, R31, R26 ;  /* 0x0000001a1f3c7221 */ /* 0x000fe20000010000 */
[----:B------:R-:W-:Y:S01]  /*2740*/  FMUL.FTZ R31, R40, R26 ;  /* 0x0000001a281f7220 */ /* 0x000fe20000410000 */
[----:B------:R-:W-:Y:S01]  /*2750*/  FFMA.FTZ R18, R18, R71, 1 ;  /* 0x3f80000012127423 */ /* 0x000fe20000010047 */
[----:B------:R-:W-:Y:S01]  /*2760*/  FMUL.FTZ R71, R17, R20 ;  /* 0x0000001411477220 */ /* 0x000fe20000410000 */
[----:B------:R-:W-:Y:S01]  /*2770*/  FADD.FTZ R60, R60, R19 ;  /* 0x000000133c3c7221 */ /* 0x000fe20000010000 */
[----:B------:R-:W-:Y:S01]  /*2780*/  FFMA.FTZ R62, R23, R31, R62 ;  /* 0x0000001f173e7223 */ /* 0x000fe2000001003e */
[----:B------:R-:W-:Y:S01]  /*2790*/  FMUL.FTZ R18, R27, R18 ;  /* 0x000000121b127220 */ /* 0x000fe20000410000 */
[----:B------:R-:W-:Y:S01]  /*27a0*/  SHF.L.U32 R27, R11, 0x10, RZ ;  /* 0x000000100b1b7819 */ /* 0x000fe200000006ff */
[----:B------:R-:W-:Y:S01]  /*27b0*/  FADD.FTZ R63, R63, R31 ;  /* 0x0000001f3f3f7221 */ /* 0x000fe20000010000 */
[----:B------:R-:W-:Y:S01]  /*27c0*/  SHF.L.U32 R31, R12, 0x10, RZ ;  /* 0x000000100c1f7819 */ /* 0x000fe200000006ff */
[----:B------:R-:W-:-:S02]  /*27d0*/  FFMA.FTZ R69, R21, R71, R62 ;  /* 0x0000004715457223 */ /* 0x000fc4000001003e */
[----:B------:R-:W-:Y:S01]  /*27e0*/  FADD.FTZ R68, -R16, R27 ;  /* 0x0000001b10447221 */ /* 0x000fe20000010100 */
[----:B------:R-:W-:Y:S01]  /*27f0*/  FFMA.FTZ R27, R23, R26, R30 ;  /* 0x0000001a171b7223 */ /* 0x000fe2000001001e */
[----:B------:R-:W-:Y:S01]  /*2800*/  FADD.FTZ R63, R71, R63 ;  /* 0x0000003f473f7221 */ /* 0x000fe20000010000 */
[----:B------:R-:W-:Y:S01]  /*2810*/  SHF.L.U32 R71, R46, 0x10, RZ ;  /* 0x000000102e477819 */ /* 0x000fe200000006ff */
        /* <DEDUP_REMOVED lines=12> */
[----:B------:R-:W-:Y:S01]  /*28e0*/  FADD.FTZ R31, R29, R20 ;  /* 0x000000141d1f7221 */ /* 0x000fe20000010000 */
[----:B------:R-:W-:Y:S02]  /*28f0*/  FFMA.FTZ R29, R21, R20, R28 ;  /* 0x00000014151d7223 */ /* 0x000fe4000001001c */
[----:B------:R-:W-:Y:S02]  /*2900*/  FMUL.FTZ R20, R68, R59 ;  /* 0x0000003b44147220 */ /* 0x000fe40000410000 */
[----:B------:R-:W-:Y:S02]  /*2910*/  FFMA.FTZ R29, R24, R18, R29 ;  /* 0x00000012181d7223 */ /* 0x000fe4000001001d */
        /* <DEDUP_REMOVED lines=8> */
[----:B0-----:R-:W-:Y:S01]  /*29a0*/  FMUL.FTZ R28, R71, R30 ;  /* 0x0000001e471c7220 */ /* 0x001fe20000410000 */
[----:B------:R-:W-:Y:S01]  /*29b0*/  FADD.FTZ R62, -R30, 1 ;  /* 0x3f8000001e3e7421 */ /* 0x000fe20000010100 */
[----:B------:R-:W-:-:S03]  /*29c0*/  SHF.L.U32 R71, R13, 0x10, RZ ;  /* 0x000000100d477819 */ /* 0x000fc600000006ff */
[----:B------:R-:W-:Y:S02]  /*29d0*/  FFMA.FTZ R21, R21, R62, 1 ;  /* 0x3f80000015157423 */ /* 0x000fe4000001003e */
[----:B------:R-:W-:Y:S01]  /*29e0*/  FADD.FTZ R62, -R16, R71 ;  /* 0x00000047103e7221 */ /* 0x000fe20000010100 */
[----:B------:R-:W-:Y:S01]  /*29f0*/  SHF.L.U32 R71, R14, 0x10, RZ ;  /* 0x000000100e477819 */ /* 0x000fe200000006ff */
[----:B------:R-:W-:Y:S01]  /*2a00*/  FMUL.FTZ R21, R28, R21 ;  /* 0x000000151c157220 */ /* 0x000fe20000410000 */
[----:B------:R-:W-:Y:S01]  /*2a10*/  FFMA.FTZ R28, R22, R19, R27 ;  /* 0x00000013161c7223 */ /* 0x000fe2000001001b */
[----:B------:R-:W-:Y:S02]  /*2a20*/  FMUL.FTZ R19, R62, R59 ;  /* 0x0000003b3e137220 */ /* 0x000fe40000410000 */
[----:B------:R-:W-:Y:S01]  /*2a30*/  FFMA.FTZ R29, R20, R21, R29 ;  /* 0x00000015141d7223 */ /* 0x000fe2000001001d */
[----:B------:R-:W-:Y:S01]  /*2a40*/  FFMA.FTZ R28, R25, R23, R28 ;  /* 0x00000017191c7223 */ /* 0x000fe2000001001c */
[----:B------:R-:W-:-:S04]  /*2a50*/  FFMA.FTZ R22, R40, R19, R41 ;  /* 0x0000001328167223 */ /* 0x000fc80000010029 */
[----:B------:R-:W-:-:S06]  /*2a60*/  FMUL.FTZ R27, R22, -1.4426950216293334961 ;  /* 0xbfb8aa3b161b7820 */ /* 0x000fcc0000410000 */
[----:B------:R-:W0:Y:S02]  /*2a70*/  MUFU.EX2 R27, R27 ;  /* 0x0000001b001b7308 */ /* 0x000e240000000800 */
[----:B0-----:R-:W-:-:S06]  /*2a80*/  FADD.FTZ R30, R27, 1 ;  /* 0x3f8000001b1e7421 */ /* 0x001fcc0000010000 */
[----:B------:R-:W0:Y:S02]  /*2a90*/  MUFU.RCP R30, R30 ;  /* 0x0000001e001e7308 */ /* 0x000e240000001000 */
[----:B0-----:R-:W-:Y:S01]  /*2aa0*/  FMUL.FTZ R26, R71, R30 ;  /* 0x0000001e471a7220 */ /* 0x001fe20000410000 */
[----:B------:R-:W-:Y:S01]  /*2ab0*/  FADD.FTZ R71, -R30, 1 ;  /* 0x3f8000001e477421 */ /* 0x000fe20000010100 */
[----:B------:R-:W-:-:S03]  /*2ac0*/  FMUL.FTZ R30, R17, R18 ;  /* 0x00000012111e7220 */ /* 0x000fc60000410000 */
[----:B------:R-:W-:Y:S01]  /*2ad0*/  FFMA.FTZ R71, R22, R71, 1 ;  /* 0x3f80000016477423 */ /* 0x000fe20000010047 */
[----:B------:R-:W-:Y:S01]  /*2ae0*/  FFMA.FTZ R24, R24, R30, R69 ;  /* 0x0000001e18187223 */ /* 0x000fe20000010045 */
[----:B------:R-:W-:Y:S02]  /*2af0*/  FADD.FTZ R63, R30, R63 ;  /* 0x0000003f1e3f7221 */ /* 0x000fe40000010000 */
[----:B------:R-:W-:Y:S01]  /*2b00*/  FMUL.FTZ R22, R26, R71 ;  /* 0x000000471a167220 */ /* 0x000fe20000410000 */
[----:B------:R-:W-:Y:S01]  /*2b10*/  SHF.L.U32 R71, R43, 0x10, RZ ;  /* 0x000000102b477819 */ /* 0x000fe200000006ff */
[----:B------:R-:W-:Y:S01]  /*2b20*/  FADD.FTZ R26, R31, R18 ;  /* 0x000000121f1a7221 */ /* 0x000fe20000010000 */
[----:B------:R-:W-:-:S03]  /*2b30*/  SHF.L.U32 R31, R44, 0x10, RZ ;  /* 0x000000102c1f7819 */ /* 0x000fc600000006ff */
[----:B------:R-:W-:Y:S01]  /*2b40*/  FADD.FTZ R62, -R16, R71 ;  /* 0x00000047103e7221 */ /* 0x000fe20000010100 */
[----:B------:R-:W-:-:S03]  /*2b50*/  FADD.FTZ R26, R26, R21 ;  /* 0x000000151a1a7221 */ /* 0x000fc60000010000 */
        /* <DEDUP_REMOVED lines=10> */
[----:B------:R-:W-:Y:S01]  /*2c00*/  FADD.FTZ R27, R60, R23 ;  /* 0x000000173c1b7221 */ /* 0x000fe20000010000 */
[----:B------:R-:W-:Y:S01]  /*2c10*/  FFMA.FTZ R24, R25, R31, R24 ;  /* 0x0000001f19187223 */ /* 0x000fe20000010018 */
[----:B------:R-:W-:Y:S01]  /*2c20*/  FMUL.FTZ R25, R17, R21 ;  /* 0x0000001511197220 */ /* 0x000fe20000410000 */
[----:B------:R-:W-:Y:S01]  /*2c30*/  FMUL.FTZ R23, R30, R69 ;  /* 0x000000451e177220 */ /* 0x000fe20000410000 */
[----:B------:R-:W-:-:S02]  /*2c40*/  FADD.FTZ R30, R63, R31 ;  /* 0x0000001f3f1e7221 */ /* 0x000fc40000010000 */
[----:B------:R-:W-:Y:S01]  /*2c50*/  FFMA.FTZ R24, R20, R25, R24 ;  /* 0x0000001914187223 */ /* 0x000fe20000010018 */
[-C--:B------:R-:W-:Y:S01]  /*2c60*/  FFMA.FTZ R20, R19, R22.reuse, R28 ;  /* 0x0000001613147223 */ /* 0x080fe2000001001c */
[----:B------:R-:W-:Y:S01]  /*2c70*/  FADD.FTZ R30, R25, R30 ;  /* 0x0000001e191e7221 */ /* 0x000fe20000010000 */
[----:B------:R-:W-:Y:S01]  /*2c80*/  FMUL.FTZ R25, R40, R22 ;  /* 0x0000001628197220 */ /* 0x000fe20000410000 */
[----:B------:R-:W-:Y:S01]  /*2c90*/  FFMA.FTZ R21, R18, R23, R29 ;  /* 0x0000001712157223 */ /* 0x000fe2000001001d */
[----:B------:R-:W-:Y:S02]  /*2ca0*/  FADD.FTZ R22, R27, R22 ;  /* 0x000000161b167221 */ /* 0x000fe40000010000 */
[----:B------:R-:W-:Y:S01]  /*2cb0*/  FFMA.FTZ R31, R19, R25, R24 ;  /* 0x00000019131f7223 */ /* 0x000fe20000010018 */
[----:B------:R-:W-:Y:S01]  /*2cc0*/  FADD.FTZ R30, R30, R25 ;  /* 0x000000191e1e7221 */ /* 0x000fe20000010000 */
[----:B------:R-:W-:Y:S01]  /*2cd0*/  FMUL.FTZ R25, R17, R23 ;  /* 0x0000001711197220 */ /* 0x000fe20000410000 */
[----:B------:R-:W-:-:S03]  /*2ce0*/  FADD.FTZ R23, R26, R23 ;  /* 0x000000171a177221 */ /* 0x000fc60000010000 */
[----:B------:R-:W-:Y:S01]  /*2cf0*/  FFMA.FTZ R24, R18, R25, R31 ;  /* 0x0000001912187223 */ /* 0x000fe2000001001f */
[----:B------:R-:W-:-:S07]  /*2d00*/  FADD.FTZ R30, R25, R30 ;  /* 0x0000001e191e7221 */ /* 0x000fce0000010000 */
.L_x_251:
        /* <DEDUP_REMOVED lines=44> */
.L_x_253:
[----:B------:R-:W-:Y:S05]  /*2fd0*/  BSYNC.RECONVERGENT B0 ;  /* 0x0000000000007941 */ /* 0x000fea0003800200 */
.L_x_252:
[----:B------:R-:W-:Y:S06]  /*2fe0*/  BAR.SYNC.DEFER_BLOCKING 0x0 ;  /* 0x0000000000007b1d */ /* 0x000fec0000010000 */
[----:B------:R-:W-:Y:S04]  /*2ff0*/  BSSY.RECONVERGENT B0, `(.L_x_254) ;  /* 0x0000035000007945 */ /* 0x000fe80003800200 */
[----:B------:R-:W-:Y:S05]  /*3000*/  @P1 BRA `(.L_x_255) ;  /* 0x0000000000cc1947 */ /* 0x000fea0003800000 */
[----:B------:R-:W-:-:S09]  /*3010*/  ULEA UR4, UR8, UR5, 0x18 ;  /* 0x0000000508047291 */ /* 0x000fd2000f8ec0ff */
[----:B-1-3--:R-:W1:Y:S04]  /*3020*/  LDS.128 R24, [UR4+0x20] ;  /* 0x00002004ff187984 */ /* 0x00ae680008000c00 */
[----:B--2---:R-:W2:Y:S01]  /*3030*/  LDS.128 R28, [UR4+0x30] ;  /* 0x00003004ff1c7984 */ /* 0x004ea20008000c00 */
        /* <DEDUP_REMOVED lines=48> */
.L_x_255:
[----:B------:R-:W-:Y:S05]  /*3340*/  BSYNC.RECONVERGENT B0 ;  /* 0x0000000000007941 */ /* 0x000fea0003800200 */
.L_x_254:
[----:B------:R-:W-:Y:S06]  /*3350*/  BAR.SYNC.DEFER_BLOCKING 0x0 ;  /* 0x0000000000007b1d */ /* 0x000fec0000010000 */
[----:B------:R-:W-:Y:S04]  /*3360*/  BSSY.RECONVERGENT B0, `(.L_x_256) ;  /* 0x000004d000007945 */ /* 0x000fe80003800200 */
[----:B------:R-:W-:Y:S05]  /*3370*/  @P3 BRA `(.L_x_257) ;  /* 0x00000004002c3947 */ /* 0x000fea0003800000 */
[----:B-1-3--:R-:W1:Y:S02]  /*3380*/  LDS.128 R24, [R62+0x2a0] ;  /* 0x0002a0003e187984 */ /* 0x00ae640000000c00 */
[----:B-1----:R-:W-:Y:S01]  /*3390*/  FADD.FTZ R29, R20, R24 ;  /* 0x00000018141d7221 */ /* 0x002fe20000010000 */
[----:B--2---:R-:W-:Y:S01]  /*33a0*/  FADD.FTZ R28, R21, R25 ;  /* 0x00000019151c7221 */ /* 0x004fe20000010000 */
        /* <DEDUP_REMOVED lines=72> */
.L_x_257:
[----:B------:R-:W-:Y:S05]  /*3830*/  BSYNC.RECONVERGENT B0 ;  /* 0x0000000000007941 */ /* 0x000fea0003800200 */
.L_x_256:
[----:B--2---:R-:W2:Y:S01]  /*3840*/  LDC R28, c[0x0][0x374] ;  /* 0x0000dd00ff1c7b82 */ /* 0x004ea20000000800 */
[----:B------:R-:W-:Y:S01]  /*3850*/  BSSY.RECONVERGENT B0, `(.L_x_258) ;  /* 0x000001f000007945 */ /* 0x000fe20003800200 */
[----:B------:R-:W-:-:S06]  /*3860*/  IMAD R61, R61, 0x2a, R60 ;  /* 0x0000002a3d3d7824 */ /* 0x000fcc00078e023c */
[----:B------:R-:W4:Y:S02]  /*3870*/  LDC R29, c[0x0][0x370] ;  /* 0x0000dc00ff1d7b82 */ /* 0x000f240000000800 */
[----:B----4-:R-:W-:Y:S01]  /*3880*/  ISETP.GE.U32.AND P0, PT, R29, 0x2, PT ;  /* 0x000000021d00780c */ /* 0x010fe20003f06070 */
[----:B--2---:R-:W-:-:S12]  /*3890*/  @P3 BRA `(.L_x_259) ;  /* 0x0000000000683947 */ /* 0x004fd80003800000 */
[----:B---3--:R-:W1:Y:S08]  /*38a0*/  LDC.64 R24, c[0x0][0x3f8] ;  /* 0x0000fe00ff187b82 */ /* 0x008e700000000a00 */
[----:B------:R-:W2:Y:S01]  /*38b0*/  LDC.64 R30, c[0x0][0x3d8] ;  /* 0x0000f600ff1e7b82 */ /* 0x000ea20000000a00 */
[----:B-1----:R-:W-:Y:S01]  /*38c0*/  IMAD.WIDE.U32 R26, R24, 0x3, RZ ;  /* 0x00000003181a7825 */ /* 0x002fe200078e00ff */
[----:B------:R-:W-:-:S04]  /*38d0*/  LEA R63, R25, R25, 0x1 ;  /* 0x00000019193f7211 */ /* 0x000fc800078e08ff */
[----:B------:R-:W-:Y:S01]  /*38e0*/  IADD3 R63, PT, PT, R27, R63, RZ ;  /* 0x0000003f1b3f7210 */ /* 0x000fe20007ffe0ff */
[----:B--2---:R-:W-:-:S03]  /*38f0*/  IMAD.WIDE R30, R61, 0x4, R30 ;  /* 0x000000043d1e7825 */ /* 0x004fc600078e021e */
        /* <DEDUP_REMOVED lines=20> */
.L_x_259:
[----:B------:R-:W-:Y:S05]  /*3a40*/  BSYNC.RECONVERGENT B0 ;  /* 0x0000000000007941 */ /* 0x000fea0003800200 */
.L_x_258:
[----:B------:R-:W-:Y:S05]  /*3a50*/  @!P0 BRA `(.L_x_260) ;  /* 0x0000000800988947 */ /* 0x000fea0003800000 */
[----:B------:R-:W4:Y:S01]  /*3a60*/  LDC.64 R74, c[0x0][0x3d0] ;  /* 0x0000f400ff4a7b82 */ /* 0x000f220000000a00 */
[----:B--2---:R-:W2:Y:S01]  /*3a70*/  S2R R31, SR_CTAID.Y ;  /* 0x00000000001f7919 */ /* 0x004ea20000002600 */
[----:B------:R-:W-:Y:S02]  /*3a80*/  LOP3.LUT R21, R36, 0x1, RZ, 0xc0, !PT ;  /* 0x0000000124157812 */ /* 0x000fe400078ec0ff */
[----:B------:R-:W-:-:S03]  /*3a90*/  ISETP.GE.U32.AND P2, PT, R29, 0x8, PT ;  /* 0x000000081d00780c */ /* 0x000fc60003f46070 */
[----:B------:R-:W-:-:S04]  /*3aa0*/  IMAD R22, R21, R28, RZ ;  /* 0x0000001c15167224 */ /* 0x000fc800078e02ff */
[----:B------:R-:W-:-:S05]  /*3ab0*/  IMAD R20, R22, R29, RZ ;  /* 0x0000001d16147224 */ /* 0x000fca00078e02ff */
[----:B------:R-:W-:-:S05]  /*3ac0*/  SHF.L.U32 R21, R20, 0x1, RZ ;  /* 0x0000000114157819 */ /* 0x000fca00000006ff */
[----:B----4-:R-:W-:Y:S01]  /*3ad0*/  IMAD.WIDE R74, R21, 0x4, R74 ;  /* 0x00000004154a7825 */ /* 0x010fe200078e024a */
[----:B--2---:R-:W-:Y:S06]  /*3ae0*/  @P1 BRA `(.L_x_261) ;  /* 0x0000000000501947 */ /* 0x004fec0003800000 */
[----:B------:R-:W2:Y:S01]  /*3af0*/  LDC.64 R20, c[0x0][0x3c8] ;  /* 0x0000f200ff147b82 */ /* 0x000ea20000000a00 */
[----:B---3--:R-:W-:Y:S01]  /*3b00*/  LOP3.LUT P0, R24, R36, 0x2, RZ, 0xc0, !PT ;  /* 0x0000000224187812 */ /* 0x008fe2000780c0ff */
[----:B------:R-:W-:Y:S01]  /*3b10*/  IMAD R25, R3, R28, R31 ;  /* 0x0000001c03197224 */ /* 0x000fe200078e021f */
[----:B------:R-:W-:Y:S02]  /*3b20*/  IADD3 R23, PT, PT, R22, R31, RZ ;  /* 0x0000001f16177210 */ /* 0x000fe40007ffe0ff */
[----:B------:R-:W-:-:S04]  /*3b30*/  SEL R27, R29, RZ, !P0 ;  /* 0x000000ff1d1b7207 */ /* 0x000fc80004000000 */
[----:B------:R-:W-:Y:S01]  /*3b40*/  ISETP.NE.AND P0, PT, R27, -0x1, PT ;  /* 0xffffffff1b00780c */ /* 0x000fe20003f05270 */
[----:B--2---:R-:W-:-:S04]  /*3b50*/  IMAD.WIDE.U32 R20, R23, 0x4, R20 ;  /* 0x0000000417147825 */ /* 0x004fc800078e0014 */
        /* <DEDUP_REMOVED lines=8> */
.L_x_262:
[----:B--2---:R-:W2:Y:S04]  /*3be0*/  LDG.E.STRONG.GPU R22, desc[UR6][R20.64] ;  /* 0x0000000614167981 */ /* 0x004ea8000c1ef900 */
[----:B--2---:R-:W-:Y:S01]  /*3bf0*/  CCTL.IVALL ;  /* 0x00000000ff00798f */ /* 0x004fe20002000000 */
[----:B------:R-:W-:Y:S05]  /*3c00*/  YIELD ;  /* 0x0000000000007946 */ /* 0x000fea0003800000 */
[----:B------:R-:W-:-:S13]  /*3c10*/  ISETP.NE.AND P0, PT, R22, R27, PT ;  /* 0x0000001b1600720c */ /* 0x000fda0003f05270 */
[----:B------:R-:W-:Y:S05]  /*3c20*/  @P0 BRA `(.L_x_262) ;  /* 0xfffffffc00ec0947 */ /* 0x000fea000383ffff */
.L_x_261:
[----:B------:R-:W-:Y:S05]  /*3c30*/  WARPSYNC.ALL ;  /* 0x0000000000007948 */ /* 0x000fea0003800000 */
[----:B------:R-:W-:Y:S01]  /*3c40*/  BAR.SYNC.DEFER_BLOCKING 0x0 ;  /* 0x0000000000007b1d */ /* 0x000fe20000010000 */
[----:B------:R-:W-:-:S05]  /*3c50*/  MOV R30, RZ ;  /* 0x000000ff001e7202 */ /* 0x000fca0000000f00 */
[----:B------:R-:W-:Y:S05]  /*3c60*/  @!P2 BRA `(.L_x_263) ;  /* 0x00000004001ca947 */ /* 0x000fea0003800000 */
[C-C-:B------:R-:W-:Y:S01]  /*3c70*/  IMAD R73, R28.reuse, 0x3, R31.reuse ;  /* 0x000000031c497824 */ /* 0x140fe200078e021f */
[CC--:B------:R-:W-:Y:S01]  /*3c80*/  LEA R71, R28.reuse, R31.reuse, 0x1 ;  /* 0x0000001f1c477211 */ /* 0x0c0fe200078e08ff */
[C-C-:B------:R-:W-:Y:S01]  /*3c90*/  IMAD R69, R28.reuse, 0x6, R31.reuse ;  /* 0x000000061c457824 */ /* 0x140fe200078e021f */
[CC--:B--2---:R-:W-:Y:S01]  /*3ca0*/  LEA R23, R28.reuse, R31.reuse, 0x2 ;  /* 0x0000001f1c177211 */ /* 0x0c4fe200078e10ff */
[C-C-:B------:R-:W-:Y:S01]  /*3cb0*/  IMAD R25, R28.reuse, 0x7, R31.reuse ;  /* 0x000000071c197824 */ /* 0x140fe200078e021f */
[----:B------:R-:W-:Y:S01]  /*3cc0*/  IADD3 R61, PT, PT, R31, R28, RZ ;  /* 0x0000001c1f3d7210 */ /* 0x000fe20007ffe0ff */
[----:B------:R-:W-:Y:S01]  /*3cd0*/  IMAD R27, R28, 0x5, R31 ;  /* 0x000000051c1b7824 */ /* 0x000fe200078e021f */
[----:B------:R-:W-:Y:S01]  /*3ce0*/  IADD3 R22, PT, PT, -R3, RZ, RZ ;  /* 0x000000ff03167210 */ /* 0x000fe20007ffe1ff */
[----:B------:R-:W-:Y:S01]  /*3cf0*/  UMOV UR4, URZ ;  /* 0x000000ff00047c82 */ /* 0x000fe20008000000 */
[----:B------:R-:W-:Y:S02]  /*3d00*/  MOV R63, R31 ;  /* 0x0000001f003f7202 */ /* 0x000fe40000000f00 */
[----:B---3--:R-:W-:-:S07]  /*3d10*/  LOP3.LUT R24, R29, 0x7ffffff8, RZ, 0xc0, !PT ;  /* 0x7ffffff81d187812 */ /* 0x008fce00078ec0ff */
.L_x_264:
        /* <DEDUP_REMOVED lines=8> */
[----:B------:R-:W2:Y:S01]  /*3da0*/  @!P0 LDG.E.64 R20, desc[UR6][R76.64] ;  /* 0x000000064c148981 */ /* 0x000ea2000c1e1b00 */
[----:B------:R-:W-:Y:S01]  /*3db0*/  UIADD3 UR5, UPT, UPT, UR4, 0x2, URZ ;  /* 0x0000000204057890 */ /* 0x000fe2000fffe0ff */
[----:B--2---:R-:W-:Y:S01]  /*3dc0*/  @!P0 FADD.FTZ R18, R18, R20 ;  /* 0x0000001412128221 */ /* 0x004fe20000010000 */
        /* <DEDUP_REMOVED lines=32> */
[----:B------:R-:W-:-:S06]  /*3fd0*/  @!P0 IMAD.WIDE.U32 R20, R25, 0x8, R74 ;  /* 0x0000000819148825 */ /* 0x000fcc00078e004a */
[----:B------:R-:W2:Y:S01]  /*3fe0*/  @!P0 LDG.E.64 R20, desc[UR6][R20.64] ;  /* 0x0000000614148981 */ /* 0x000ea2000c1e1b00 */
        /* <DEDUP_REMOVED lines=10> */
[----:B--2---:R-:W-:Y:S01]  /*4090*/  @!P0 FADD.FTZ R18, R18, R20 ;  /* 0x0000001412128221 */ /* 0x004fe20000010000 */
[----:B------:R-:W-:Y:S01]  /*40a0*/  @!P0 FADD.FTZ R19, R19, R21 ;  /* 0x0000001513138221 */ /* 0x000fe20000010000 */
[----:B------:R-:W-:-:S13]  /*40b0*/  ISETP.NE.AND P0, PT, R24, UR4, PT ;  /* 0x0000000418007c0c */ /* 0x000fda000bf05270 */
[----:B------:R-:W-:Y:S05]  /*40c0*/  @P0 BRA `(.L_x_264) ;  /* 0xfffffffc00140947 */ /* 0x000fea000383ffff */
[----:B------:R-:W-:-:S07]  /*40d0*/  MOV R30, R24 ;  /* 0x00000018001e7202 */ /* 0x000fce0000000f00 */
.L_x_263:
[----:B--2---:R-:W-:-:S13]  /*40e0*/  LOP3.LUT P0, R20, R29, 0x7, RZ, 0xc0, !PT ;  /* 0x000000071d147812 */ /* 0x004fda000780c0ff */
        /* <DEDUP_REMOVED lines=9> */
[----:B-1----:R-:W-:-:S03]  /*4180*/  IADD3 R26, PT, PT, R30, 0x3, RZ ;  /* 0x000000031e1a7810 */ /* 0x002fc60007ffe0ff */
        /* <DEDUP_REMOVED lines=9> */
[----:B------:R-:W-:Y:S02]  /*4220*/  @!P4 IMAD R27, R26, R28, R31 ;  /* 0x0000001c1a1bc224 */ /* 0x000fe400078e021f */
        /* <DEDUP_REMOVED lines=12> */
.L_x_265:
        /* <DEDUP_REMOVED lines=13> */
[----:B------:R-:W2:Y:S01]  /*43c0*/  @!P0 LDG.E.64 R22, desc[UR6][R22.64] ;  /* 0x0000000616168981 */ /* 0x000ea2000c1e1b00 */
[----:B------:R-:W-:Y:S01]  /*43d0*/  IADD3 R30, PT, PT, R30, 0x2, RZ ;  /* 0x000000021e1e7810 */ /* 0x000fe20007ffe0ff */
[----:B0--3--:R-:W-:Y:S01]  /*43e0*/  @!P2 FADD.FTZ R18, R18, R20 ;  /* 0x000000141212a221 */ /* 0x009fe20000010000 */
[----:B------:R-:W-:-:S03]  /*43f0*/  @!P2 FADD.FTZ R19, R19, R21 ;  /* 0x000000151313a221 */ /* 0x000fc60000010000 */
[----:B--2---:R-:W-:Y:S01]  /*4400*/  @!P0 FADD.FTZ R18, R18, R22 ;  /* 0x0000001612128221 */ /* 0x004fe20000010000 */
[----:B------:R-:W-:-:S07]  /*4410*/  @!P0 FADD.FTZ R19, R19, R23 ;  /* 0x0000001713138221 */ /* 0x000fce0000010000 */
.L_x_266:
        /* <DEDUP_REMOVED lines=9> */
.L_x_267:
[----:B------:R-:W-:Y:S05]  /*44b0*/  BSYNC.RECONVERGENT B0 ;  /* 0x0000000000007941 */ /* 0x000fea0003800200 */
.L_x_260:
[----:B------:R-:W4:Y:S01]  /*44c0*/  S2UR UR5, SR_CgaCtaId ;  /* 0x00000000000579c3 */ /* 0x000f220000008800 */
[----:B------:R-:W-:Y:S01]  /*44d0*/  UMOV UR4, 0x400 ;  /* 0x0000040000047882 */ /* 0x000fe20000000000 */
[----:B------:R-:W-:Y:S02]  /*44e0*/  SHF.L.U32 R35, R35, 0x10, RZ ;  /* 0x0000001023237819 */ /* 0x000fe400000006ff */
[----:B------:R-:W-:Y:S02]  /*44f0*/  SHF.L.U32 R57, R57, 0x10, RZ ;  /* 0x0000001039397819 */ /* 0x000fe400000006ff */
[----:B--2---:R-:W-:Y:S02]  /*4500*/  SHF.L.U32 R23, R34, 0x10, RZ ;  /* 0x0000001022177819 */ /* 0x004fe400000006ff */
[----:B------:R-:W-:Y:S01]  /*4510*/  SHF.L.U32 R58, R58, 0x10, RZ ;  /* 0x000000103a3a7819 */ /* 0x000fe200000006ff */
[----:B------:R-:W-:Y:S01]  /*4520*/  FADD.FTZ R22, -R16, R57 ;  /* 0x0000003910167221 */ /* 0x000fe20000010100 */
[----:B------:R-:W-:-:S02]  /*4530*/  SHF.L.U32 R33, R33, 0x10, RZ ;  /* 0x0000001021217819 */ /* 0x000fc400000006ff */
[----:B------:R-:W-:Y:S02]  /*4540*/  SHF.L.U32 R55, R55, 0x10, RZ ;  /* 0x0000001037377819 */ /* 0x000fe400000006ff */
[----:B------:R-:W-:Y:S01]  /*4550*/  SHF.L.U32 R53, R53, 0x10, RZ ;  /* 0x0000001035357819 */ /* 0x000fe200000006ff */
[----:B----4-:R-:W-:Y:S01]  /*4560*/  ULEA UR4, UR5, UR4, 0x18 ;  /* 0x0000000405047291 */ /* 0x010fe2000f8ec0ff */
[----:B------:R-:W2:Y:S08]  /*4570*/  LDCU.U8 UR5, c[0x0][0x414] ;  /* 0x00008280ff0577ac */ /* 0x000eb00008000000 */
[----:B------:R0:W-:Y:S01]  /*4580*/  @!P1 STS.64 [UR4+0xc8], R18 ;  /* 0x0000c812ff009988 */ /* 0x0001e20008000a04 */
[----:B------:R-:W-:Y:S01]  /*4590*/  BAR.SYNC.DEFER_BLOCKING 0x0 ;  /* 0x0000000000007b1d */ /* 0x000fe20000010000 */
[----:B0--3--:R-:W-:Y:S01]  /*45a0*/  FADD.FTZ R18, -R16, R35 ;  /* 0x0000002310127221 */ /* 0x009fe20000010100 */
[----:B--2---:R-:W-:Y:S01]  /*45b0*/  UISETP.NE.AND UP0, UPT, UR5, URZ, UPT ;  /* 0x000000ff0500728c */ /* 0x004fe2000bf05270 */
[----:B------:R-:W-:Y:S01]  /*45c0*/  SHF.L.U32 R19, R15, 0x10, RZ ;  /* 0x000000100f137819 */ /* 0x000fe200000006ff */
[-C--:B------:R-:W-:Y:S01]  /*45d0*/  FMUL.FTZ R15, R22, R59.reuse ;  /* 0x0000003b160f7220 */ /* 0x080fe20000410000 */
[----:B------:R-:W-:Y:S01]  /*45e0*/  FMUL.FTZ R18, R18, R59 ;  /* 0x0000003b12127220 */ /* 0x000fe20000410000 */
[----:B------:R-:W0:Y:S01]  /*45f0*/  LDS.64 R20, [UR4+0xc8] ;  /* 0x0000c804ff147984 */ /* 0x000e220008000a00 */
[----:B------:R-:W0:Y:S02]  /*4600*/  LDCU UR4, c[0x0][0x42c] ;  /* 0x00008580ff0477ac */ /* 0x000e240008000800 */
[----:B0-----:R-:W-:Y:S01]  /*4610*/  FMUL.FTZ R20, R20, UR4 ;  /* 0x0000000414147c20 */ /* 0x001fe20008410000 */
[----:B------:R-:W-:Y:S01]  /*4620*/  FMUL.FTZ R21, R21, UR4 ;  /* 0x0000000415157c20 */ /* 0x000fe20008410000 */
[----:B------:R-:W-:Y:S06]  /*4630*/  BRA.U !UP0, `(.L_x_268) ;  /* 0x0000000108487547 */ /* 0x000fec000b800000 */
[----:B------:R-:W-:Y:S01]  /*4640*/  FFMA.FTZ R22, R40, R18, R41 ;  /* 0x0000001228167223 */ /* 0x000fe20000010029 */
[----:B------:R-:W-:-:S03]  /*4650*/  FFMA.FTZ R24, R17, R15, R42 ;  /* 0x0000000f11187223 */ /* 0x000fc6000001002a */
[----:B------:R-:W-:Y:S01]  /*4660*/  FMUL.FTZ R25, R22, -1.4426950216293334961 ;  /* 0xbfb8aa3b16197820 */ /* 0x000fe20000410000 */
[----:B------:R-:W-:-:S05]  /*4670*/  FMUL.FTZ R27, R24, -1.4426950216293334961 ;  /* 0xbfb8aa3b181b7820 */ /* 0x000fca0000410000 */
[----:B------:R-:W1:Y:S04]  /*4680*/  MUFU.EX2 R25, R25 ;  /* 0x0000001900197308 */ /* 0x000e680000000800 */
[----:B------:R-:W0:Y:S01]  /*4690*/  MUFU.EX2 R27, R27 ;  /* 0x0000001b001b7308 */ /* 0x000e220000000800 */
[----:B-1----:R-:W-:Y:S01]  /*46a0*/  FADD.FTZ R26, R25, 1 ;  /* 0x3f800000191a7421 */ /* 0x002fe20000010000 */
[----:B0-----:R-:W-:-:S05]  /*46b0*/  FADD.FTZ R29, R27, 1 ;  /* 0x3f8000001b1d7421 */ /* 0x001fca0000010000 */
        /* <DEDUP_REMOVED lines=10> */
.L_x_268:
[----:B------:R-:W0:Y:S01]  /*4760*/  LDCU UR4, c[0x0][0x41c] ;  /* 0x00008380ff0477ac */ /* 0x000e220008000800 */
[----:B------:R-:W-:Y:S01]  /*4770*/  SHF.L.U32 R25, R13, 0x10, RZ ;  /* 0x000000100d197819 */ /* 0x000fe200000006ff */
[C---:B------:R-:W-:Y:S01]  /*4780*/  FADD.FTZ R22, -R16.reuse, R33 ;  /* 0x0000002110167221 */ /* 0x040fe20000010100 */
[----:B------:R-:W-:Y:S01]  /*4790*/  SHF.L.U32 R7, R7, 0x10, RZ ;  /* 0x0000001007077819 */ /* 0x000fe200000006ff */
[----:B------:R-:W2:Y:S01]  /*47a0*/  LDCU.64 UR8, c[0x0][0x400] ;  /* 0x00008000ff0877ac */ /* 0x000ea20008000a00 */
[----:B------:R-:W-:Y:S01]  /*47b0*/  SHF.L.U32 R11, R11, 0x10, RZ ;  /* 0x000000100b0b7819 */ /* 0x000fe200000006ff */
[C---:B------:R-:W-:Y:S01]  /*47c0*/  FADD.FTZ R55, -R16.reuse, R55 ;  /* 0x0000003710377221 */ /* 0x040fe20000010100 */
[----:B------:R-:W-:Y:S01]  /*47d0*/  SHF.L.U32 R9, R9, 0x10, RZ ;  /* 0x0000001009097819 */ /* 0x000fe200000006ff */
[C---:B------:R-:W-:Y:S01]  /*47e0*/  FADD.FTZ R76, -R16.reuse, R7 ;  /* 0x00000007104c7221 */ /* 0x040fe20000010100 */
[----:B------:R-:W-:Y:S01]  /*47f0*/  SHF.L.U32 R5, R5, 0x10, RZ ;  /* 0x0000001005057819 */ /* 0x000fe200000006ff */
[C---:B------:R-:W-:Y:S01]  /*4800*/  FADD.FTZ R68, -R16.reuse, R11 ;  /* 0x0000000b10447221 */ /* 0x040fe20000010100 */
[----:B------:R-:W-:Y:S01]  /*4810*/  SHF.L.U32 R51, R51, 0x10, RZ ;  /* 0x0000001033337819 */ /* 0x000fe200000006ff */
[----:B------:R-:W-:Y:S01]  /*4820*/  FADD.FTZ R72, -R16, R9 ;  /* 0x0000000910487221 */ /* 0x000fe20000010100 */
[----:B------:R-:W-:Y:S01]  /*4830*/  SHF.L.U32 R49, R49, 0x10, RZ ;  /* 0x0000001031317819 */ /* 0x000fe200000006ff */
[C-C-:B------:R-:W-:Y:S01]  /*4840*/  FFMA.FTZ R11, R20.reuse, R18, R21.reuse ;  /* 0x00000012140b7223 */ /* 0x140fe20000010015 */
[----:B------:R-:W-:Y:S01]  /*4850*/  SHF.L.U32 R47, R47, 0x10, RZ ;  /* 0x000000102f2f7819 */ /* 0x000fe200000006ff */
[----:B------:R-:W-:Y:S01]  /*4860*/  FFMA.FTZ R18, R20, R15, R21 ;  /* 0x0000000f14127223 */ /* 0x000fe20000010015 */
[----:B------:R-:W-:Y:S01]  /*4870*/  SHF.L.U32 R45, R45, 0x10, RZ ;  /* 0x000000102d2d7819 */ /* 0x000fe200000006ff */
[----:B0-----:R-:W-:Y:S01]  /*4880*/  IMAD R3, R3, UR4, R38 ;  /* 0x0000000403037c24 */ /* 0x001fe2000f8e0226 */
[----:B------:R-:W-:Y:S01]  /*4890*/  SHF.L.U32 R43, R43, 0x10, RZ ;  /* 0x000000102b2b7819 */ /* 0x000fe200000006ff */
[----:B------:R-:W-:Y:S01]  /*48a0*/  BSSY.RECONVERGENT B0, `(.L_x_269) ;  /* 0x0000024000007945 */ /* 0x000fe20003800200 */
[C---:B------:R-:W-:Y:S01]  /*48b0*/  FADD.FTZ R30, -R16.reuse, R19 ;  /* 0x00000013101e7221 */ /* 0x040fe20000010100 */
[C---:B------:R-:W-:Y:S01]  /*48c0*/  FADD.FTZ R60, -R16.reuse, R53 ;  /* 0x00000035103c7221 */ /* 0x040fe20000010100 */
[C---:B--2---:R-:W-:Y:S01]  /*48d0*/  ISETP.GE.U32.AND P0, PT, R3.reuse, UR8, PT ;  /* 0x0000000803007c0c */ /* 0x044fe2000bf06070 */
[C---:B------:R-:W-:Y:S01]  /*48e0*/  FADD.FTZ R5, -R16.reuse, R5 ;  /* 0x0000000510057221 */ /* 0x040fe20000010100 */
[----:B------:R-:W-:Y:S01]  /*48f0*/  SHF.R.S32.HI R13, RZ, 0x1f, R3 ;  /* 0x0000001fff0d7819 */ /* 0x000fe20000011403 */
[C---:B------:R-:W-:Y:S01]  /*4900*/  FADD.FTZ R74, -R16.reuse, R51 ;  /* 0x00000033104a7221 */ /* 0x040fe20000010100 */
[----:B------:R-:W-:Y:S01]  /*4910*/  IADD3 R7, PT, PT, R3, 0x10, RZ ;  /* 0x0000001003077810 */ /* 0x000fe20007ffe0ff */
[C---:B------:R-:W-:Y:S01]  /*4920*/  FADD.FTZ R34, -R16.reuse, R49 ;  /* 0x0000003110227221 */ /* 0x040fe20000010100 */
[----:B------:R-:W-:Y:S01]  /*4930*/  ISETP.GE.AND.EX P0, PT, R13, UR9, PT, P0 ;  /* 0x000000090d007c0c */ /* 0x000fe2000bf06300 */
[C---:B------:R-:W-:Y:S01]  /*4940*/  FADD.FTZ R70, -R16.reuse, R47 ;  /* 0x0000002f10467221 */ /* 0x040fe20000010100 */
[----:B------:R-:W-:Y:S01]  /*4950*/  ISETP.GE.U32.AND P1, PT, R7, UR8, PT ;  /* 0x0000000807007c0c */ /* 0x000fe2000bf26070 */
[C---:B------:R-:W-:Y:S01]  /*4960*/  FADD.FTZ R24, -R16.reuse, R45 ;  /* 0x0000002d10187221 */ /* 0x040fe20000010100 */
[----:B------:R-:W-:Y:S01]  /*4970*/  SHF.R.S32.HI R9, RZ, 0x1f, R7 ;  /* 0x0000001fff097819 */ /* 0x000fe20000011407 */
[C---:B-1----:R-:W-:Y:S01]  /*4980*/  FADD.FTZ R26, -R16.reuse, R25 ;  /* 0x00000019101a7221 */ /* 0x042fe20000010100 */
[----:B------:R-:W-:Y:S01]  /*4990*/  FADD.FTZ R62, -R16, R43 ;  /* 0x0000002b103e7221 */ /* 0x000fe20000010100 */
        /* <DEDUP_REMOVED lines=20> */
.L_x_270:
[----:B------:R-:W-:Y:S05]  /*4ae0*/  BSYNC.RECONVERGENT B0 ;  /* 0x0000000000007941 */ /* 0x000fea0003800200 */
.L_x_269:
        /* <DEDUP_REMOVED lines=23> */
.L_x_271:
        /* <DEDUP_REMOVED lines=18> */
.L_x_273:
[----:B------:R-:W-:Y:S05]  /*4d80*/  BSYNC.RECONVERGENT B0 ;  /* 0x0000000000007941 */ /* 0x000fea0003800200 */
.L_x_272:
        /* <DEDUP_REMOVED lines=33> */
.L_x_274:
        /* <DEDUP_REMOVED lines=52> */
.L_x_276:
[----:B------:R-:W-:Y:S05]  /*52e0*/  BSYNC.RECONVERGENT B0 ;  /* 0x0000000000007941 */ /* 0x000fea0003800200 */
.L_x_275:
        /* <DEDUP_REMOVED lines=21> */
.L_x_277:
        /* <DEDUP_REMOVED lines=18> */
.L_x_279:
[----:B------:R-:W-:Y:S05]  /*5560*/  BSYNC.RECONVERGENT B0 ;  /* 0x0000000000007941 */ /* 0x000fea0003800200 */
.L_x_278:
        /* <DEDUP_REMOVED lines=21> */
.L_x_280:
        /* <DEDUP_REMOVED lines=18> */
.L_x_282:
[----:B------:R-:W-:Y:S05]  /*57e0*/  BSYNC.RECONVERGENT B0 ;  /* 0x0000000000007941 */ /* 0x000fea0003800200 */
.L_x_281:
[----:B------:R-:W-:Y:S02]  /*57f0*/  SHF.L.U32 R10, R10, 0x10, RZ ;  /* 0x000000100a0a7819 */ /* 0x000fe400000006ff */
[----:B------:R-:W-:Y:S01]  /*5800*/  SHF.L.U32 R48, R48, 0x10, RZ ;  /* 0x0000001030307819 */ /* 0x000fe200000006ff */
[----:B------:R-:W-:Y:S06]  /*5810*/  BRA.U !UP0, `(.L_x_283) ;  /* 0x0000000108487547 */ /* 0x000fec000b800000 */
[----:B------:R-:W-:Y:S01]  /*5820*/  FFMA.FTZ R16, R40, R16, R41 ;  /* 0x0000001028107223 */ /* 0x000fe20000010029 */
[----:B------:R-:W-:-:S03]  /*5830*/  FFMA.FTZ R9, R17, R9, R42 ;  /* 0x0000000911097223 */ /* 0x000fc6000001002a */
[----:B------:R-:W-:Y:S01]  /*5840*/  FMUL.FTZ R4, R16, -1.4426950216293334961 ;  /* 0xbfb8aa3b10047820 */ /* 0x000fe20000410000 */
[----:B01----:R-:W-:-:S05]  /*5850*/  FMUL.FTZ R6, R9, -1.4426950216293334961 ;  /* 0xbfb8aa3b09067820 */ /* 0x003fca0000410000 */
        /* <DEDUP_REMOVED lines=14> */
.L_x_283:
[----:B------:R-:W-:Y:S01]  /*5940*/  BSSY.RECONVERGENT B0, `(.L_x_284) ;  /* 0x0000012000007945 */ /* 0x000fe20003800200 */
[----:B------:R-:W-:Y:S01]  /*5950*/  FFMA.FTZ R10, R40, R10, -R15 ;  /* 0x0000000a280a7223 */ /* 0x000fe2000001080f */
[----:B------:R-:W-:Y:S02]  /*5960*/  FFMA.FTZ R8, R17, R48, -R58 ;  /* 0x0000003011087223 */ /* 0x000fe4000001083a */
[----:B------:R-:W-:Y:S05]  /*5970*/  @P5 BRA `(.L_x_285) ;  /* 0x0000000000385947 */ /* 0x000fea0003800000 */
[----:B------:R-:W2:Y:S01]  /*5980*/  LDCU.64 UR4, c[0x0][0x3f8] ;  /* 0x00007f00ff0477ac */ /* 0x000ea20008000a00 */
[----:B------:R-:W-:Y:S01]  /*5990*/  MOV R4, R64 ;  /* 0x0000004000047202 */ /* 0x000fe20000000f00 */
[----:B------:R-:W-:Y:S01]  /*59a0*/  FMUL.FTZ R9, R10, R59 ;  /* 0x0000003b0a097220 */ /* 0x000fe20000410000 */
[----:B01----:R-:W-:Y:S01]  /*59b0*/  MOV R5, R67 ;  /* 0x0000004300057202 */ /* 0x003fe20000000f00 */
        /* <DEDUP_REMOVED lines=10> */
.L_x_285:
[----:B------:R-:W-:Y:S05]  /*5a60*/  BSYNC.RECONVERGENT B0 ;  /* 0x0000000000007941 */ /* 0x000fea0003800200 */
.L_x_284:
[----:B------:R-:W-:Y:S02]  /*5a70*/  SHF.L.U32 R12, R12, 0x10, RZ ;  /* 0x000000100c0c7819 */ /* 0x000fe400000006ff */
[----:B------:R-:W-:Y:S01]  /*5a80*/  SHF.L.U32 R46, R46, 0x10, RZ ;  /* 0x000000102e2e7819 */ /* 0x000fe200000006ff */
[----:B------:R-:W-:Y:S06]  /*5a90*/  BRA.U !UP0, `(.L_x_286) ;  /* 0x0000000108487547 */ /* 0x000fec000b800000 */
[----:B------:R-:W-:Y:S01]  /*5aa0*/  FFMA.FTZ R22, R40, R22, R41 ;  /* 0x0000001628167223 */ /* 0x000fe20000010029 */
[----:B------:R-:W-:-:S03]  /*5ab0*/  FFMA.FTZ R24, R17, R24, R42 ;  /* 0x0000001811187223 */ /* 0x000fc6000001002a */
[----:B------:R-:W-:Y:S01]  /*5ac0*/  FMUL.FTZ R4, R22, -1.4426950216293334961 ;  /* 0xbfb8aa3b16047820 */ /* 0x000fe20000410000 */
[----:B012---:R-:W-:-:S05]  /*5ad0*/  FMUL.FTZ R6, R24, -1.4426950216293334961 ;  /* 0xbfb8aa3b18067820 */ /* 0x007fca0000410000 */
        /* <DEDUP_REMOVED lines=14> */
.L_x_286:
[----:B------:R-:W-:Y:S01]  /*5bc0*/  BSSY.RECONVERGENT B0, `(.L_x_287) ;  /* 0x0000012000007945 */ /* 0x000fe20003800200 */
[----:B------:R-:W-:Y:S01]  /*5bd0*/  FFMA.FTZ R12, R40, R12, -R25 ;  /* 0x0000000c280c7223 */ /* 0x000fe20000010819 */
[----:B------:R-:W-:Y:S02]  /*5be0*/  FFMA.FTZ R8, R17, R46, -R54 ;  /* 0x0000002e11087223 */ /* 0x000fe40000010836 */
[----:B------:R-:W-:Y:S05]  /*5bf0*/  @P2 BRA `(.L_x_288) ;  /* 0x0000000000382947 */ /* 0x000fea0003800000 */
[----:B------:R-:W3:Y:S01]  /*5c00*/  LDCU.64 UR4, c[0x0][0x3f8] ;  /* 0x00007f00ff0477ac */ /* 0x000ee20008000a00 */
[----:B------:R-:W-:Y:S01]  /*5c10*/  MOV R4, R64 ;  /* 0x0000004000047202 */ /* 0x000fe20000000f00 */
[----:B------:R-:W-:Y:S01]  /*5c20*/  FMUL.FTZ R9, R12, R59 ;  /* 0x0000003b0c097220 */ /* 0x000fe20000410000 */
[----:B012---:R-:W-:Y:S01]  /*5c30*/  MOV R5, R67 ;  /* 0x0000004300057202 */ /* 0x007fe20000000f00 */
[----:B------:R-:W0:Y:S01]  /*5c40*/  LDCU.64 UR10, c[0x0][0x380] ;  /* 0x00007000ff0a77ac */ /* 0x000e220008000a00 */
[----:B------:R-:W-:Y:S01]  /*5c50*/  FMUL.FTZ R8, R8, R59 ;  /* 0x0000003b08087220 */ /* 0x000fe20000410000 */
[----:B---3--:R-:W-:Y:S02]  /*5c60*/  IMAD R10, R23, UR4, RZ ;  /* 0x00000004170a7c24 */ /* 0x008fe4000f8e02ff */
[----:B------:R-:W-:-:S04]  /*5c70*/  IMAD.WIDE.U32 R6, R11, UR4, R4 ;  /* 0x000000040b067c25 */ /* 0x000fc8000f8e0004 */
[----:B------:R-:W-:Y:S01]  /*5c80*/  IMAD R11, R11, UR5, R10 ;  /* 0x000000050b0b7c24 */ /* 0x000fe2000f8e020a */
[----:B0-----:R-:W-:-:S04]  /*5c90*/  LEA R4, P0, R6, UR10, 0x1 ;  /* 0x0000000a06047c11 */ /* 0x001fc8000f8008ff */
[----:B------:R-:W-:Y:S02]  /*5ca0*/  IADD3 R11, PT, PT, R7, R11, RZ ;  /* 0x0000000b070b7210 */ /* 0x000fe40007ffe0ff */
[----:B------:R-:W-:Y:S02]  /*5cb0*/  F2FP.BF16.F32.PACK_AB R7, R8, R9 ;  /* 0x000000090807723e */ /* 0x000fe400000010ff */
[----:B------:R-:W-:-:S05]  /*5cc0*/  LEA.HI.X R5, R6, UR11, R11, 0x1, P0 ;  /* 0x0000000b06057c11 */ /* 0x000fca00080f0c0b */
[----:B------:R3:W-:Y:S02]  /*5cd0*/  STG.E desc[UR6][R4.64], R7 ;  /* 0x0000000704007986 */ /* 0x0007e4000c101906 */
.L_x_288:
[----:B------:R-:W-:Y:S05]  /*5ce0*/  BSYNC.RECONVERGENT B0 ;  /* 0x0000000000007941 */ /* 0x000fea0003800200 */
.L_x_287:
[----:B------:R-:W-:Y:S02]  /*5cf0*/  SHF.L.U32 R14, R14, 0x10, RZ ;  /* 0x000000100e0e7819 */ /* 0x000fe400000006ff */
[----:B------:R-:W-:Y:S02]  /*5d00*/  SHF.R.S32.HI R8, RZ, 0x1f, R3 ;  /* 0x0000001fff087819 */ /* 0x000fe40000011403 */
[----:B------:R-:W-:Y:S01]  /*5d10*/  SHF.L.U32 R44, R44, 0x10, RZ ;  /* 0x000000102c2c7819 */ /* 0x000fe200000006ff */
[----:B------:R-:W-:Y:S06]  /*5d20*/  BRA.U !UP0, `(.L_x_289) ;  /* 0x0000000108487547 */ /* 0x000fec000b800000 */
[----:B------:R-:W-:Y:S01]  /*5d30*/  FFMA.FTZ R26, R40, R26, R41 ;  /* 0x0000001a281a7223 */ /* 0x000fe20000010029 */
[----:B------:R-:W-:-:S03]  /*5d40*/  FFMA.FTZ R32, R17, R32, R42 ;  /* 0x0000002011207223 */ /* 0x000fc6000001002a */
[----:B---3--:R-:W-:Y:S01]  /*5d50*/  FMUL.FTZ R4, R26, -1.4426950216293334961 ;  /* 0xbfb8aa3b1a047820 */ /* 0x008fe20000410000 */
        /* <DEDUP_REMOVED lines=15> */
.L_x_289:
[----:B------:R-:W-:Y:S01]  /*5e50*/  ISETP.GE.AND.EX P1, PT, R8, UR9, PT, P1 ;  /* 0x0000000908007c0c */ /* 0x000fe2000bf26310 */
[----:B------:R-:W-:Y:S01]  /*5e60*/  FFMA.FTZ R14, R40, R14, -R27 ;  /* 0x0000000e280e7223 */ /* 0x000fe2000001081b */
[----:B------:R-:W-:Y:S01]  /*5e70*/  FFMA.FTZ R20, R17, R44, -R20 ;  /* 0x0000002c11147223 */ /* 0x000fe20000010814 */
[----:B------:R-:W-:Y:S02]  /*5e80*/  BSSY.RECONVERGENT B0, `(.L_x_290) ;  /* 0x000000f000007945 */ /* 0x000fe40003800200 */
[-C--:B------:R-:W-:Y:S01]  /*5e90*/  FMUL.FTZ R14, R14, R59.reuse ;  /* 0x0000003b0e0e7220 */ /* 0x080fe20000410000 */
[----:B------:R-:W-:-:S07]  /*5ea0*/  FMUL.FTZ R59, R20, R59 ;  /* 0x0000003b143b7220 */ /* 0x000fce0000410000 */
[----:B------:R-:W-:Y:S05]  /*5eb0*/  @P1 BRA `(.L_x_291) ;  /* 0x00000000002c1947 */ /* 0x000fea0003800000 */
[----:B------:R-:W4:Y:S01]  /*5ec0*/  LDCU.64 UR4, c[0x0][0x3f8] ;  /* 0x00007f00ff0477ac */ /* 0x000f220008000a00 */
[----:B------:R-:W-:Y:S01]  /*5ed0*/  MOV R65, R67 ;  /* 0x0000004300417202 */ /* 0x000fe20000000f00 */
[----:B------:R-:W3:Y:S01]  /*5ee0*/  LDCU.64 UR8, c[0x0][0x380] ;  /* 0x00007000ff0877ac */ /* 0x000ee20008000a00 */
[----:B----4-:R-:W-:Y:S02]  /*5ef0*/  IMAD R8, R8, UR4, RZ ;  /* 0x0000000408087c24 */ /* 0x010fe4000f8e02ff */
[----:B------:R-:W-:-:S04]  /*5f00*/  IMAD.WIDE.U32 R64, R3, UR4, R64 ;  /* 0x0000000403407c25 */ /* 0x000fc8000f8e0040 */
[----:B------:R-:W-:Y:S01]  /*5f10*/  IMAD R3, R3, UR5, R8 ;  /* 0x0000000503037c24 */ /* 0x000fe2000f8e0208 */
[----:B---3--:R-:W-:-:S04]  /*5f20*/  LEA R4, P0, R64, UR8, 0x1 ;  /* 0x0000000840047c11 */ /* 0x008fc8000f8008ff */
[----:B------:R-:W-:-:S04]  /*5f30*/  IADD3 R3, PT, PT, R65, R3, RZ ;  /* 0x0000000341037210 */ /* 0x000fc80007ffe0ff */
[----:B012---:R-:W-:Y:S02]  /*5f40*/  LEA.HI.X R5, R64, UR9, R3, 0x1, P0 ;  /* 0x0000000940057c11 */ /* 0x007fe400080f0c03 */
[----:B------:R-:W-:-:S05]  /*5f50*/  F2FP.BF16.F32.PACK_AB R3, R59, R14 ;  /* 0x0000000e3b03723e */ /* 0x000fca00000010ff */
[----:B------:R4:W-:Y:S02]  /*5f60*/  STG.E desc[UR6][R4.64], R3 ;  /* 0x0000000304007986 */ /* 0x0009e4000c101906 */
.L_x_291:
[----:B------:R-:W-:Y:S05]  /*5f70*/  BSYNC.RECONVERGENT B0 ;  /* 0x0000000000007941 */ /* 0x000fea0003800200 */
.L_x_290:
[----:B------:R-:W5:Y:S01]  /*5f80*/  LDCU UR4, c[0x0][0x410] ;  /* 0x00008200ff0477ac */ /* 0x000f620008000800 */
[----:B------:R-:W-:Y:S02]  /*5f90*/  IADD3 R39, PT, PT, R28, R39, RZ ;  /* 0x000000271c277210 */ /* 0x000fe40007ffe0ff */
[----:B------:R-:W-:Y:S01]  /*5fa0*/  IADD3 R36, PT, PT, R36, 0x1, RZ ;  /* 0x0000000124247810 */ /* 0x000fe20007ffe0ff */
[----:B------:R-:W5:Y:S02]  /*5fb0*/  LDCU UR5, c[0x0][0x3e0] ;  /* 0x00007c00ff0577ac */ /* 0x000f640008000800 */
[----:B-----5:R-:W-:-:S06]  /*5fc0*/  UIMAD UR4, UR4, UR5, URZ ;  /* 0x00000005040472a4 */ /* 0x020fcc000f8e02ff */
[----:B------:R-:W-:-:S13]  /*5fd0*/  ISETP.GE.AND P0, PT, R39, UR4, PT ;  /* 0x0000000427007c0c */ /* 0x000fda000bf06270 */
[----:B------:R-:W-:Y:S05]  /*5fe0*/  @!P0 BRA `(.L_x_292) ;  /* 0xffffffa0005c8947 */ /* 0x000fea000383ffff */
.L_x_249:
[----:B------:R-:W5:Y:S01]  /*5ff0*/  S2R R9, SR_TID.X ;  /* 0x0000000000097919 */ /* 0x000f620000002100 */
[----:B---34-:R-:W3:Y:S01]  /*6000*/  LDC R4, c[0x0][0x370] ;  /* 0x0000dc00ff047b82 */ /* 0x018ee20000000800 */
[----:B------:R-:W-:Y:S07]  /*6010*/  BSSY.RECONVERGENT B0, `(.L_x_293) ;  /* 0x000000e000007945 */ /* 0x000fee0003800200 */
[----:B012---:R-:W0:Y:S08]  /*6020*/  LDC R7, c[0x0][0x374] ;  /* 0x0000dd00ff077b82 */ /* 0x007e300000000800 */
[----:B------:R-:W1:Y:S01]  /*6030*/  LDC.64 R2, c[0x0][0x3c8] ;  /* 0x0000f200ff027b82 */ /* 0x000e620000000a00 */
[----:B---3--:R-:W-:-:S02]  /*6040*/  ISETP.NE.AND P0, PT, R4, 0x1, PT ;  /* 0x000000010400780c */ /* 0x008fc40003f05270 */
[----:B-----5:R-:W-:Y:S02]  /*6050*/  ISETP.NE.AND P1, PT, R9, RZ, PT ;  /* 0x000000ff0900720c */ /* 0x020fe40003f25270 */
[----:B0-----:R-:W-:-:S04]  /*6060*/  SHF.L.U32 R0, R7, 0x1, RZ ;  /* 0x0000000107007819 */ /* 0x001fc800000006ff */
[----:B------:R-:W-:-:S05]  /*6070*/  SEL R5, R0, RZ, P0 ;  /* 0x000000ff00057207 */ /* 0x000fca0000000000 */
[----:B-1----:R-:W-:Y:S02]  /*6080*/  IMAD.WIDE.U32 R2, R5, 0x4, R2 ;  /* 0x0000000405027825 */ /* 0x002fe400078e0002 */
[----:B------:R-:W-:Y:S05]  /*6090*/  @P1 BRA `(.L_x_294) ;  /* 0x0000000000141947 */ /* 0x000fea0003800000 */
[----:B------:R-:W-:Y:S01]  /*60a0*/  HFMA2 R5, -RZ, RZ, 0, 5.9604644775390625e-08 ;  /* 0x00000001ff057431 */ /* 0x000fe200000001ff */
[----:B------:R-:W-:Y:S06]  /*60b0*/  MEMBAR.ALL.GPU ;  /* 0x0000000000007992 */ /* 0x000fec000000a000 */
[----:B------:R-:W-:-:S00]  /*60c0*/  ERRBAR ;  /* 0x00000000000079ab */ /* 0x000fc00000000000 */
[----:B------:R-:W-:Y:S06]  /*60d0*/  CGAERRBAR ;  /* 0x00000000000075ab */ /* 0x000fec0000000000 */
[----:B------:R0:W-:Y:S02]  /*60e0*/  REDG.E.ADD.S32.STRONG.GPU desc[UR6][R2.64], R5 ;  /* 0x000000050200798e */ /* 0x0001e4000c12e306 */
.L_x_294:
[----:B------:R-:W-:Y:S05]  /*60f0*/  BSYNC.RECONVERGENT B0 ;  /* 0x0000000000007941 */ /* 0x000fea0003800200 */
.L_x_293:
        /* <DEDUP_REMOVED lines=11> */
.L_x_296:
[----:B------:R-:W2:Y:S04]  /*61b0*/  LDG.E.STRONG.GPU R5, desc[UR6][R2.64] ;  /* 0x0000000602057981 */ /* 0x000ea8000c1ef900 */
[----:B--2---:R-:W-:Y:S01]  /*61c0*/  CCTL.IVALL ;  /* 0x00000000ff00798f */ /* 0x004fe20002000000 */
[----:B------:R-:W-:Y:S05]  /*61d0*/  YIELD ;  /* 0x0000000000007946 */ /* 0x000fea0003800000 */
[----:B------:R-:W-:-:S13]  /*61e0*/  ISETP.NE.AND P0, PT, R5, R0, PT ;  /* 0x000000000500720c */ /* 0x000fda0003f05270 */
[----:B------:R-:W-:Y:S05]  /*61f0*/  @P0 BRA `(.L_x_296) ;  /* 0xfffffffc00ec0947 */ /* 0x000fea000383ffff */
.L_x_295:
        /* <DEDUP_REMOVED lines=59> */
[----:B------:R-:W-:Y:S01]  /*65b0*/  SHF.L.U32 R31, R11, 0x2, RZ ;  /* 0x000000020b1f7819 */ /* 0x000fe200000006ff */
[----:B------:R-:W-:Y:S01]  /*65c0*/  UMOV UR4, URZ ;  /* 0x000000ff00047c82 */ /* 0x000fe20008000000 */
[----:B------:R-:W-:-:S02]  /*65d0*/  SHF.L.U64.HI R33, R0, 0x2, R3 ;  /* 0x0000000200217819 */ /* 0x000fc40000010203 */
[----:B------:R-:W-:Y:S02]  /*65e0*/  IADD3 R5, PT, PT, R7, UR4, RZ ;  /* 0x0000000407057c10 */ /* 0x000fe4000fffe0ff */
[----:B------:R-:W-:Y:S01]  /*65f0*/  MOV R2, R6 ;  /* 0x0000000600027202 */ /* 0x000fe20000000f00 */
[----:B------:R-:W-:Y:S01]  /*6600*/  IMAD.WIDE.U32 R6, R10, 0x4, RZ ;  /* 0x000000040a067825 */ /* 0x000fe200078e00ff */
[----:B0-----:R-:W-:Y:S02]  /*6610*/  IADD3 R27, P1, PT, R22, UR8, RZ ;  /* 0x00000008161b7c10 */ /* 0x001fe4000ff3e0ff */
[----:B------:R-:W-:Y:S02]  /*6620*/  SHF.L.U64.HI R29, R28, 0x2, R35 ;  /* 0x000000021c1d7819 */ /* 0x000fe40000010223 */
[----:B-1----:R-:W-:Y:S02]  /*6630*/  IADD3 R24, P2, PT, R22, UR10, RZ ;  /* 0x0000000a16187c10 */ /* 0x002fe4000ff5e0ff */
[----:B------:R-:W-:-:S02]  /*6640*/  IADD3.X R26, PT, PT, R23, UR9, RZ, P1, !PT ;  /* 0x00000009171a7c10 */ /* 0x000fc40008ffe4ff */
[C---:B------:R-:W-:Y:S02]  /*6650*/  IADD3.X R25, PT, PT, R23.reuse, UR11, RZ, P2, !PT ;  /* 0x0000000b17197c10 */ /* 0x040fe400097fe4ff */
[----:B--2---:R-:W-:Y:S02]  /*6660*/  IADD3 R22, P1, PT, R22, UR12, RZ ;  /* 0x0000000c16167c10 */ /* 0x004fe4000ff3e0ff */
[----:B------:R-:W-:Y:S02]  /*6670*/  IADD3 R18, P2, PT, RZ, -R9, RZ ;  /* 0x80000009ff127210 */ /* 0x000fe40007f5e0ff */
[----:B------:R-:W-:Y:S02]  /*6680*/  IADD3.X R23, PT, PT, R23, UR13, RZ, P1, !PT ;  /* 0x0000000d17177c10 */ /* 0x000fe40008ffe4ff */
[----:B------:R-:W-:Y:S02]  /*6690*/  IADD3 R31, PT, PT, R7, R31, RZ ;  /* 0x0000001f071f7210 */ /* 0x000fe40007ffe0ff */
[----:B------:R-:W-:-:S07]  /*66a0*/  IADD3.X R20, PT, PT, RZ, -0x1, RZ, P2, !PT ;  /* 0xffffffffff147810 */ /* 0x000fce00017fe4ff */
.L_x_299:
        /* <DEDUP_REMOVED lines=31> */
.L_x_298:
[----:B------:R-:W-:Y:S05]  /*68a0*/  BSYNC.RECONVERGENT B0 ;  /* 0x0000000000007941 */ /* 0x000fea0003800200 */
.L_x_297:
        /* <DEDUP_REMOVED lines=10> */
.L_x_300:
        /* <DEDUP_REMOVED lines=87> */
.L_x_301:
        /* <DEDUP_REMOVED lines=12> */
.L_x_4498:


//--------------------- .text._Z35group_norm_nhwc_bwd_one_pass_kernelI11Bf16IOBf16WLi256ELi84ELi672EEv26Group_norm_nhwc_bwd_params --------------------------
	.section	.text._Z35group_norm_nhwc_bwd_one_pass_kernelI11Bf16IOBf16WLi256ELi84ELi672EEv26Group_norm_nhwc_bwd_params,"ax",@progbits
	.align	128
        .global         _Z35group_norm_nhwc_bwd_one_pass_kernelI11Bf16IOBf16WLi256ELi84ELi672EEv26Group_norm_nhwc_bwd_params
        .type           _Z35group_norm_nhwc_bwd_one_pass_kernelI11Bf16IOBf16WLi256ELi84ELi672EEv26Group_norm_nhwc_bwd_params,@function
        .size           _Z35group_norm_nhwc_bwd_one_pass_kernelI11Bf16IOBf16WLi256ELi84ELi672EEv26Group_norm_nhwc_bwd_params,(.L_x_4499 - _Z35group_norm_nhwc_bwd_one_pass_kernelI11Bf16IOBf16WLi256ELi84ELi672EEv26Group_norm_nhwc_bwd_params)
        .other          _Z35group_norm_nhwc_bwd_one_pass_kernelI11Bf16IOBf16WLi256ELi84ELi672EEv26Group_norm_nhwc_bwd_params,@"STO_CUDA_ENTRY STV_DEFAULT"
_Z35group_norm_nhwc_bwd_one_pass_kernelI11Bf16IOBf16WLi256ELi84ELi672EEv26Group_norm_nhwc_bwd_params:
.text._Z35group_norm_nhwc_bwd_one_pass_kernelI11Bf16IOBf16WLi256ELi84ELi672EEv26Group_norm_nhwc_bwd_params:
        /* <DEDUP_REMOVED lines=21> */
.L_x_369:
[----:B------:R-:W1:Y:S01]  /*0150*/  LDCU UR15, c[0x0][0x410] ;  /* 0x00008200ff0f77ac */ /* 0x000e620008000800 */
[----:B0-----:R-:W-:Y:S01]  /*0160*/  IABS R5, UR5 ;  /* 0x0000000500057c13 */ /* 0x001fe20008000000 */
[----:B------:R-:W2:Y:S01]  /*0170*/  S2UR UR10, SR_CTAID.X ;  /* 0x00000000000a79c3 */ /* 0x000ea20000002500 */
[----:B------:R-:W-:Y:S01]  /*0180*/  HFMA2 R68, -RZ, RZ, 0, 0 ;  /* 0x00000000ff447431 */ /* 0x000fe200000001ff */
[----:B------:R-:W-:Y:S01]  /*0190*/  UMOV UR6, URZ ;  /* 0x000000ff00067c82 */ /* 0x000fe20008000000 */
[----:B------:R-:W-:Y:S01]  /*01a0*/  R2UR UR9, R5 ;  /* 0x00000000050972ca */ /* 0x000fe200000e0000 */
[----:B------:R-:W3:Y:S04]  /*01b0*/  LDCU.128 UR16, c[0x0][0x400] ;  /* 0x00008000ff1077ac */ /* 0x000ee80008000c00 */
[----:B------:R-:W2:Y:S01]  /*01c0*/  LDC R31, c[0x0][0x41c] ;  /* 0x00010700ff1f7b82 */ /* 0x000ea20000000800 */
[----:B------:R-:W-:Y:S01]  /*01d0*/  UISETP.GE.AND UP1, UPT, UR5, URZ, UPT ;  /* 0x000000ff0500728c */ /* 0x000fe2000bf26270 */
[----:B-1----:R-:W-:Y:S01]  /*01e0*/  MOV R0, UR15 ;  /* 0x0000000f00007c02 */ /* 0x002fe20008000f00 */
[----:B------:R-:W-:-:S02]  /*01f0*/  ULOP3.LUT UR11, UR5, UR15, URZ, 0x3c, !UPT ;  /* 0x0000000f050b7292 */ /* 0x000fc4000f8e3cff */
[----:B------:R-:W-:Y:S01]  /*0200*/  UISETP.NE.AND UP0, UPT, UR15, URZ, UPT ;  /* 0x000000ff0f00728c */ /* 0x000fe2000bf05270 */
[----:B------:R-:W-:Y:S02]  /*0210*/  IABS R0, R0 ;  /* 0x0000000000007213 */ /* 0x000fe40000000000 */
[----:B---3--:R-:W-:Y:S02]  /*0220*/  MOV R9, UR18 ;  /* 0x0000001200097c02 */ /* 0x008fe40008000f00 */
[----:B------:R-:W-:Y:S01]  /*0230*/  R2UR UR14, R0 ;  /* 0x00000000000e72ca */ /* 0x000fe200000e0000 */
[----:B--2---:R-:W-:-:S12]  /*0240*/  IMAD R31, R31, UR10, R70 ;  /* 0x0000000a1f1f7c24 */ /* 0x004fd8000f8e0246 */
[----:B------:R-:W1:Y:S01]  /*0250*/  I2F.RP R0, UR14 ;  /* 0x0000000e00007d06 */ /* 0x000e620008209400 */
[C---:B------:R-:W-:Y:S02]  /*0260*/  ISETP.GE.U32.AND P1, PT, R31.reuse, UR16, PT ;  /* 0x000000101f007c0c */ /* 0x040fe4000bf26070 */
[----:B------:R-:W-:Y:S02]  /*0270*/  SHF.R.S32.HI R5, RZ, 0x1f, R31 ;  /* 0x0000001fff057819 */ /* 0x000fe4000001141f */
[----:B------:R-:W-:Y:S02]  /*0280*/  IADD3 R11, PT, PT, R31, 0x10, RZ ;  /* 0x000000101f0b7810 */ /* 0x000fe40007ffe0ff */
[----:B------:R-:W-:Y:S02]  /*0290*/  ISETP.GE.AND.EX P1, PT, R5, UR17, PT, P1 ;  /* 0x0000001105007c0c */ /* 0x000fe4000bf26310 */
[----:B------:R-:W-:Y:S02]  /*02a0*/  ISETP.GE.U32.AND P0, PT, R11, UR16, PT ;  /* 0x000000100b007c0c */ /* 0x000fe4000bf06070 */
[----:B------:R-:W-:Y:S01]  /*02b0*/  SHF.R.S32.HI R13, RZ, 0x1f, R11 ;  /* 0x0000001fff0d7819 */ /* 0x000fe2000001140b */
[----:B-1----:R-:W1:Y:S03]  /*02c0*/  MUFU.RCP R0, R0 ;  /* 0x0000000000007308 */ /* 0x002e660000001000 */
[----:B------:R-:W-:-:S05]  /*02d0*/  ISETP.GE.AND.EX P0, PT, R13, UR17, PT, P0 ;  /* 0x000000110d007c0c */ /* 0x000fca000bf06300 */
[----:B------:R-:W2:Y:S08]  /*02e0*/  @!P1 LDC.64 R6, c[0x0][0x3f8] ;  /* 0x0000fe00ff069b82 */ /* 0x000eb00000000a00 */
[----:B------:R-:W3:Y:S01]  /*02f0*/  @!P1 LDC.64 R20, c[0x0][0x398] ;  /* 0x0000e600ff149b82 */ /* 0x000ee20000000a00 */
[----:B-1----:R-:W-:-:S07]  /*0300*/  IADD3 R4, PT, PT, R0, 0xffffffe, RZ ;  /* 0x0ffffffe00047810 */ /* 0x002fce0007ffe0ff */
[----:B------:R-:W1:Y:S01]  /*0310*/  @!P0 LDC.64 R18, c[0x0][0x3f8] ;  /* 0x0000fe00ff128b82 */ /* 0x000e620000000a00 */
[----:B------:R-:W4:Y:S07]  /*0320*/  F2I.FTZ.U32.TRUNC.NTZ R4, R4 ;  /* 0x0000000400047305 */ /* 0x000f2e000021f000 */
[----:B------:R-:W0:Y:S01]  /*0330*/  @!P0 LDC.64 R22, c[0x0][0x3a0] ;  /* 0x0000e800ff168b82 */ /* 0x000e220000000a00 */
[----:B----4-:R-:W-:Y:S01]  /*0340*/  R2UR UR7, R4 ;  /* 0x00000000040772ca */ /* 0x010fe200000e0000 */
[----:B-1----:R-:W-:-:S12]  /*0350*/  @!P0 IMAD R12, R13, R18, RZ ;  /* 0x000000120d0c8224 */ /* 0x002fd800078e02ff */
[----:B------:R-:W-:-:S04]  /*0360*/  UIADD3 UR8, UPT, UPT, URZ, -UR7, URZ ;  /* 0x80000007ff087290 */ /* 0x000fc8000fffe0ff */
[----:B------:R-:W-:-:S04]  /*0370*/  UIMAD UR8, UR8, UR14, URZ ;  /* 0x0000000e080872a4 */ /* 0x000fc8000f8e02ff */
[----:B------:R-:W-:-:S04]  /*0380*/  UIMAD.WIDE.U32 UR6, UR7, UR8, UR6 ;  /* 0x00000008070672a5 */ /* 0x000fc8000f8e0006 */
[----:B------:R-:W-:-:S04]  /*0390*/  UIMAD.WIDE.U32 UR6, UR7, UR9, URZ ;  /* 0x00000009070672a5 */ /* 0x000fc8000f8e00ff */
        /* <DEDUP_REMOVED lines=9> */
[----:B------:R-:W-:-:S02]  /*0430*/  USEL UR6, UR8, UR6, !UP4 ;  /* 0x0000000608067287 */ /* 0x000fc4000e000000 */
[----:B------:R-:W-:Y:S02]  /*0440*/  UISETP.GE.AND UP3, UPT, UR11, URZ, UPT ;  /* 0x000000ff0b00728c */ /* 0x000fe4000bf66270 */
[----:B------:R-:W-:-:S04]  /*0450*/  @!UP1 UIADD3 UR6, UPT, UPT, -UR6, URZ, URZ ;  /* 0x000000ff06069290 */ /* 0x000fc8000fffe1ff */
[----:B------:R-:W-:Y:S02]  /*0460*/  USEL UR8, UR9, UR6, !UP0 ;  /* 0x0000000609087287 */ /* 0x000fe4000c000000 */
[----:B------:R-:W-:Y:S02]  /*0470*/  @UP2 UIADD3 UR7, UPT, UPT, UR7, 0x1, URZ ;  /* 0x0000000107072890 */ /* 0x000fe4000fffe0ff */
[----:B------:R-:W-:Y:S02]  /*0480*/  UIMAD UR6, UR8, 0x54, URZ ;  /* 0x00000054080678a4 */ /* 0x000fe4000f8e02ff */
[----:B------:R-:W-:-:S04]  /*0490*/  @!UP3 UIADD3 UR7, UPT, UPT, -UR7, URZ, URZ ;  /* 0x000000ff0707b290 */ /* 0x000fc8000fffe1ff */
[----:B------:R-:W-:Y:S01]  /*04a0*/  IADD3 R72, P2, PT, R3, UR6, RZ ;  /* 0x0000000603487c10 */ /* 0x000fe2000ff5e0ff */
[----:B------:R-:W-:Y:S01]  /*04b0*/  USEL UR7, UR9, UR7, !UP0 ;  /* 0x0000000709077287 */ /* 0x000fe2000c000000 */
[----:B------:R-:W-:Y:S01]  /*04c0*/  MOV R0, UR6 ;  /* 0x0000000600007c02 */ /* 0x000fe20008000f00 */
[----:B------:R-:W-:Y:S01]  /*04d0*/  @!P0 IMAD R19, R11, R19, R12 ;  /* 0x000000130b138224 */ /* 0x000fe200078e020c */
[----:B------:R-:W-:Y:S01]  /*04e0*/  IADD3 R3, PT, PT, R31, 0x20, RZ ;  /* 0x000000201f037810 */ /* 0x000fe20007ffe0ff */
[----:B------:R-:W-:Y:S01]  /*04f0*/  USHF.R.S32.HI UR6, URZ, 0x1f, UR7 ;  /* 0x0000001fff067899 */ /* 0x000fe20008011407 */
[----:B------:R-:W-:Y:S01]  /*0500*/  LEA.HI.X.SX32 R73, R0, RZ, 0x1, P2 ;  /* 0x000000ff00497211 */ /* 0x000fe200010f0eff */
[----:B--2---:R-:W-:Y:S01]  /*0510*/  @!P1 IMAD R0, R5, R6, RZ ;  /* 0x0000000605009224 */ /* 0x004fe200078e02ff */
[----:B------:R-:W-:Y:S01]  /*0520*/  ISETP.GE.U32.AND P2, PT, R3, UR16, PT ;  /* 0x0000001003007c0c */ /* 0x000fe2000bf46070 */
[----:B------:R-:W-:Y:S01]  /*0530*/  UIMAD UR6, UR6, UR18, URZ ;  /* 0x00000012060672a4 */ /* 0x000fe2000f8e02ff */
[----:B------:R-:W-:Y:S01]  /*0540*/  SHF.R.S32.HI R15, RZ, 0x1f, R3 ;  /* 0x0000001fff0f7819 */ /* 0x000fe20000011403 */
[----:B------:R-:W-:-:S04]  /*0550*/  IMAD.WIDE.U32 R72, R9, UR7, R72 ;  /* 0x0000000709487c25 */ /* 0x000fc8000f8e0048 */
[----:B------:R-:W-:Y:S01]  /*0560*/  HFMA2 R67, -RZ, RZ, 0, 0 ;  /* 0x00000000ff437431 */ /* 0x000fe200000001ff */
[----:B------:R-:W1:Y:S01]  /*0570*/  @!P1 LDC.64 R8, c[0x0][0x3a0] ;  /* 0x0000e800ff089b82 */ /* 0x000e620000000a00 */
[----:B------:R-:W-:Y:S01]  /*0580*/  ISETP.GE.AND.EX P2, PT, R15, UR17, PT, P2 ;  /* 0x000000110f007c0c */ /* 0x000fe2000bf46320 */
[----:B------:R-:W-:Y:S01]  /*0590*/  UIMAD UR6, UR7, UR19, UR6 ;  /* 0x00000013070672a4 */ /* 0x000fe2000f8e0206 */
[----:B------:R-:W-:Y:S01]  /*05a0*/  @!P1 MOV R74, R72 ;  /* 0x00000048004a9202 */ /* 0x000fe20000000f00 */
[C---:B------:R-:W-:Y:S01]  /*05b0*/  @!P1 IMAD R7, R31.reuse, R7, R0 ;  /* 0x000000071f079224 */ /* 0x040fe200078e0200 */
[----:B------:R-:W-:Y:S01]  /*05c0*/  IADD3 R0, PT, PT, R31, 0x30, RZ ;  /* 0x000000301f007810 */ /* 0x000fe20007ffe0ff */
[----:B------:R-:W-:Y:S01]  /*05d0*/  HFMA2 R64, -RZ, RZ, 0, 0 ;  /* 0x00000000ff407431 */ /* 0x000fe200000001ff */
[----:B------:R-:W-:Y:S01]  /*05e0*/  MOV R63, RZ ;  /* 0x000000ff003f7202 */ /* 0x000fe20000000f00 */
[----:B------:R-:W-:Y:S01]  /*05f0*/  HFMA2 R60, -RZ, RZ, 0, 0 ;  /* 0x00000000ff3c7431 */ /* 0x000fe200000001ff */
[----:B------:R-:W-:-:S02]  /*0600*/  IADD3 R75, PT, PT, R73, UR6, RZ ;  /* 0x00000006494b7c10 */ /* 0x000fc4000fffe0ff */
[----:B------:R-:W-:Y:S02]  /*0610*/  CS2R R58, SRZ ;  /* 0x00000000003a7805 */ /* 0x000fe4000001ff00 */
[----:B------:R-:W-:Y:S02]  /*0620*/  ISETP.GE.U32.AND P4, PT, R0, UR16, PT ;  /* 0x0000001000007c0c */ /* 0x000fe4000bf86070 */
[----:B------:R-:W-:Y:S02]  /*0630*/  CS2R R56, SRZ ;  /* 0x0000000000387805 */ /* 0x000fe4000001ff00 */
[----:B------:R-:W-:Y:S01]  /*0640*/  SHF.R.S32.HI R17, RZ, 0x1f, R0 ;  /* 0x0000001fff117819 */ /* 0x000fe20000011400 */
[----:B------:R-:W-:Y:S01]  /*0650*/  @!P1 IMAD.WIDE.U32 R4, R31, R6, R74 ;  /* 0x000000061f049225 */ /* 0x000fe200078e004a */
[----:B------:R-:W2:Y:S01]  /*0660*/  @!P2 LDC.64 R24, c[0x0][0x3f8] ;  /* 0x0000fe00ff18ab82 */ /* 0x000ea20000000a00 */
[----:B------:R-:W-:Y:S02]  /*0670*/  @!P0 MOV R12, R72 ;  /* 0x00000048000c8202 */ /* 0x000fe40000000f00 */
[----:B------:R-:W-:-:S02]  /*0680*/  CS2R R54, SRZ ;  /* 0x0000000000367805 */ /* 0x000fc4000001ff00 */
[----:B------:R-:W-:Y:S02]  /*0690*/  ISETP.GE.AND.EX P4, PT, R17, UR17, PT, P4 ;  /* 0x0000001111007c0c */ /* 0x000fe4000bf86340 */
[----:B------:R-:W-:Y:S02]  /*06a0*/  CS2R R52, SRZ ;  /* 0x0000000000347805 */ /* 0x000fe4000001ff00 */
[----:B------:R-:W-:Y:S02]  /*06b0*/  @!P1 IADD3 R7, PT, PT, R5, R7, RZ ;  /* 0x0000000705079210 */ /* 0x000fe40007ffe0ff */
[----:B------:R-:W-:Y:S02]  /*06c0*/  CS2R R50, SRZ ;  /* 0x0000000000327805 */ /* 0x000fe4000001ff00 */
[C---:B------:R-:W-:Y:S01]  /*06d0*/  @!P1 SHF.L.U32 R5, R4.reuse, 0x1, RZ ;  /* 0x0000000104059819 */ /* 0x040fe200000006ff */
[----:B------:R-:W4:Y:S01]  /*06e0*/  @!P2 LDC.64 R28, c[0x0][0x3a0] ;  /* 0x0000e800ff1cab82 */ /* 0x000f220000000a00 */
[----:B------:R-:W-:-:S02]  /*06f0*/  @!P1 SHF.L.U64.HI R4, R4, 0x1, R7 ;  /* 0x0000000104049819 */ /* 0x000fc40000010207 */
[----:B------:R-:W-:Y:S02]  /*0700*/  CS2R R48, SRZ ;  /* 0x0000000000307805 */ /* 0x000fe4000001ff00 */
[C---:B-1----:R-:W-:Y:S02]  /*0710*/  @!P1 IADD3 R8, P3, PT, R5.reuse, R8, RZ ;  /* 0x0000000805089210 */ /* 0x042fe40007f7e0ff */
[----:B------:R-:W-:Y:S02]  /*0720*/  CS2R R46, SRZ ;  /* 0x00000000002e7805 */ /* 0x000fe4000001ff00 */
[----:B------:R-:W-:Y:S01]  /*0730*/  @!P0 MOV R13, R75 ;  /* 0x0000004b000d8202 */ /* 0x000fe20000000f00 */
[----:B------:R-:W1:Y:S01]  /*0740*/  LDCU.64 UR6, c[0x0][0x3b8] ;  /* 0x00007700ff0677ac */ /* 0x000e620008000a00 */
[C---:B------:R-:W-:Y:S01]  /*0750*/  @!P1 IADD3.X R9, PT, PT, R4.reuse, R9, RZ, P3, !PT ;  /* 0x0000000904099210 */ /* 0x040fe20001ffe4ff */
[----:B------:R-:W1:Y:S01]  /*0760*/  @!P0 LDC.64 R6, c[0x0][0x398] ;  /* 0x0000e600ff068b82 */ /* 0x000e620000000a00 */
[----:B---3--:R-:W-:Y:S01]  /*0770*/  @!P1 IADD3 R10, P3, PT, R5, R20, RZ ;  /* 0x00000014050a9210 */ /* 0x008fe20007f7e0ff */
[----:B------:R-:W-:Y:S01]  /*0780*/  @!P0 IMAD.WIDE.U32 R12, R11, R18, R12 ;  /* 0x000000120b0c8225 */ /* 0x000fe200078e000c */
[----:B------:R-:W3:Y:S01]  /*0790*/  LDCU.U8 UR9, c[0x0][0x414] ;  /* 0x00008280ff0977ac */ /* 0x000ee20008000000 */
[----:B------:R0:W3:Y:S01]  /*07a0*/  @!P1 LDG.E R68, desc[UR12][R8.64] ;  /* 0x0000000c08449981 */ /* 0x0000e2000c1e1900 */
[----:B------:R-:W-:-:S03]  /*07b0*/  @!P1 IADD3.X R11, PT, PT, R4, R21, RZ, P3, !PT ;  /* 0x00000015040b9210 */ /* 0x000fc60001ffe4ff */
[----:B------:R-:W4:Y:S01]  /*07c0*/  @!P4 LDC.64 R4, c[0x0][0x3f8] ;  /* 0x0000fe00ff04cb82 */ /* 0x000f220000000a00 */
[----:B--2---:R-:W-:Y:S01]  /*07d0*/  @!P2 IMAD R14, R15, R24, RZ ;  /* 0x000000180f0ea224 */ /* 0x004fe200078e02ff */
[----:B------:R-:W-:Y:S01]  /*07e0*/  @!P0 IADD3 R15, PT, PT, R13, R19, RZ ;  /* 0x000000130d0f8210 */ /* 0x000fe20007ffe0ff */
[----:B------:R2:W3:Y:S01]  /*07f0*/  @!P1 LDG.E R67, desc[UR12][R10.64] ;  /* 0x0000000c0a439981 */ /* 0x0004e2000c1e1900 */
[C---:B------:R-:W-:Y:S01]  /*0800*/  @!P0 SHF.L.U32 R13, R12.reuse, 0x1, RZ ;  /* 0x000000010c0d8819 */ /* 0x040fe200000006ff */
[----:B------:R-:W-:Y:S01]  /*0810*/  @!P2 IMAD R19, R3, R25, R14 ;  /* 0x000000190313a224 */ /* 0x000fe200078e020e */
[----:B------:R-:W-:Y:S02]  /*0820*/  @!P0 SHF.L.U64.HI R16, R12, 0x1, R15 ;  /* 0x000000010c108819 */ /* 0x000fe4000001020f */
[----:B0-----:R-:W-:Y:S01]  /*0830*/  @!P0 IADD3 R8, P1, PT, R13, R22, RZ ;  /* 0x000000160d088210 */ /* 0x001fe20007f3e0ff */
[----:B------:R-:W0:Y:S01]  /*0840*/  @!P2 LDC.64 R32, c[0x0][0x398] ;  /* 0x0000e600ff20ab82 */ /* 0x000e220000000a00 */
[----:B------:R-:W-:-:S02]  /*0850*/  @!P2 MOV R14, R72 ;  /* 0x00000048000ea202 */ /* 0x000fc40000000f00 */
[----:B------:R-:W-:Y:S02]  /*0860*/  @!P2 MOV R15, R75 ;  /* 0x0000004b000fa202 */ /* 0x000fe40000000f00 */
[C---:B------:R-:W-:Y:S02]  /*0870*/  @!P0 IADD3.X R9, PT, PT, R16.reuse, R23, RZ, P1, !PT ;  /* 0x0000001710098210 */ /* 0x040fe40000ffe4ff */
[----:B-1----:R-:W-:Y:S01]  /*0880*/  @!P0 IADD3 R12, P1, PT, R13, R6, RZ ;  /* 0x000000060d0c8210 */ /* 0x002fe20007f3e0ff */
[----:B------:R-:W-:Y:S01]  /*0890*/  @!P2 IMAD.WIDE.U32 R14, R3, R24, R14 ;  /* 0x00000018030ea225 */ /* 0x000fe200078e000e */
[C---:B------:R-:W-:Y:S01]  /*08a0*/  IADD3 R23, PT, PT, R31.reuse, 0x50, RZ ;  /* 0x000000501f177810 */ /* 0x040fe20007ffe0ff */
[----:B------:R-:W1:Y:S01]  /*08b0*/  @!P4 LDC.64 R34, c[0x0][0x3a0] ;  /* 0x0000e800ff22cb82 */ /* 0x000e620000000a00 */
[----:B------:R-:W-:Y:S01]  /*08c0*/  IADD3 R21, PT, PT, R31, 0x40, RZ ;  /* 0x000000401f157810 */ /* 0x000fe20007ffe0ff */
[----:B------:R0:W3:Y:S01]  /*08d0*/  @!P0 LDG.E R64, desc[UR12][R8.64] ;  /* 0x0000000c08408981 */ /* 0x0000e2000c1e1900 */
[----:B------:R-:W-:-:S02]  /*08e0*/  @!P0 IADD3.X R13, PT, PT, R16, R7, RZ, P1, !PT ;  /* 0x00000007100d8210 */ /* 0x000fc40000ffe4ff */
[----:B------:R-:W-:Y:S02]  /*08f0*/  ISETP.GE.U32.AND P1, PT, R23, UR16, PT ;  /* 0x0000001017007c0c */ /* 0x000fe4000bf26070 */
[----:B------:R-:W-:Y:S01]  /*0900*/  SHF.R.S32.HI R27, RZ, 0x1f, R23 ;  /* 0x0000001fff1b7819 */ /* 0x000fe20000011417 */
[----:B----4-:R-:W-:Y:S01]  /*0910*/  @!P4 IMAD R17, R17, R4, RZ ;  /* 0x000000041111c224 */ /* 0x010fe200078e02ff */
[----:B------:R-:W-:Y:S01]  /*0920*/  ISETP.GE.U32.AND P3, PT, R21, UR16, PT ;  /* 0x0000001015007c0c */ /* 0x000fe2000bf66070 */
[----:B------:R-:W4:Y:S01]  /*0930*/  @!P4 LDC.64 R6, c[0x0][0x398] ;  /* 0x0000e600ff06cb82 */ /* 0x000f220000000a00 */
[----:B------:R-:W-:Y:S01]  /*0940*/  SHF.R.S32.HI R25, RZ, 0x1f, R21 ;  /* 0x0000001fff197819 */ /* 0x000fe20000011415 */
[----:B------:R1:W3:Y:S01]  /*0950*/  @!P0 LDG.E R63, desc[UR12][R12.64] ;  /* 0x0000000c0c3f8981 */ /* 0x0002e2000c1e1900 */
[----:B------:R-:W-:Y:S02]  /*0960*/  @!P2 IADD3 R3, PT, PT, R15, R19, RZ ;  /* 0x000000130f03a210 */ /* 0x000fe40007ffe0ff */
[----:B--2---:R-:W-:-:S02]  /*0970*/  @!P4 MOV R10, R72 ;  /* 0x00000048000ac202 */ /* 0x004fc40000000f00 */
[----:B------:R-:W-:Y:S02]  /*0980*/  @!P4 MOV R11, R75 ;  /* 0x0000004b000bc202 */ /* 0x000fe40000000f00 */
[----:B------:R-:W-:Y:S02]  /*0990*/  ISETP.GE.AND.EX P1, PT, R27, UR17, PT, P1 ;  /* 0x000000111b007c0c */ /* 0x000fe4000bf26310 */
[----:B------:R-:W-:Y:S01]  /*09a0*/  ISETP.GE.AND.EX P3, PT, R25, UR17, PT, P3 ;  /* 0x0000001119007c0c */ /* 0x000fe2000bf66330 */
[----:B------:R-:W-:Y:S01]  /*09b0*/  @!P4 IMAD.WIDE.U32 R10, R0, R4, R10 ;  /* 0x00000004000ac225 */ /* 0x000fe200078e000a */
[----:B------:R-:W-:-:S03]  /*09c0*/  @!P2 SHF.L.U64.HI R16, R14, 0x1, R3 ;  /* 0x000000010e10a819 */ /* 0x000fc60000010203 */
[----:B------:R-:W-:Y:S01]  /*09d0*/  @!P4 IMAD R3, R0, R5, R17 ;  /* 0x000000050003c224 */ /* 0x000fe200078e0211 */
[----:B------:R-:W-:-:S04]  /*09e0*/  @!P2 SHF.L.U32 R15, R14, 0x1, RZ ;  /* 0x000000010e0fa819 */ /* 0x000fc800000006ff */
[----:B------:R-:W-:Y:S02]  /*09f0*/  @!P4 IADD3 R3, PT, PT, R11, R3, RZ ;  /* 0x000000030b03c210 */ /* 0x000fe40007ffe0ff */
[C---:B------:R-:W-:Y:S01]  /*0a00*/  @!P4 SHF.L.U32 R19, R10.reuse, 0x1, RZ ;  /* 0x000000010a13c819 */ /* 0x040fe200000006ff */
[----:B------:R-:W2:Y:S01]  /*0a10*/  @!P3 LDC.64 R4, c[0x0][0x3f8] ;  /* 0x0000fe00ff04bb82 */ /* 0x000ea20000000a00 */
[----:B------:R-:W-:Y:S02]  /*0a20*/  @!P4 SHF.L.U64.HI R0, R10, 0x1, R3 ;  /* 0x000000010a00c819 */ /* 0x000fe40000010203 */
[C---:B0-----:R-:W-:Y:S02]  /*0a30*/  @!P2 IADD3 R8, P5, PT, R15.reuse, R28, RZ ;  /* 0x0000001c0f08a210 */ /* 0x041fe40007fbe0ff */
[----:B------:R-:W-:-:S03]  /*0a40*/  @!P2 IADD3 R14, P0, PT, R15, R32, RZ ;  /* 0x000000200f0ea210 */ /* 0x000fc60007f1e0ff */
[----:B------:R-:W0:Y:S01]  /*0a50*/  @!P1 LDC.64 R10, c[0x0][0x3f8] ;  /* 0x0000fe00ff0a9b82 */ /* 0x000e220000000a00 */
[C---:B------:R-:W-:Y:S02]  /*0a60*/  @!P2 IADD3.X R9, PT, PT, R16.reuse, R29, RZ, P5, !PT ;  /* 0x0000001d1009a210 */ /* 0x040fe40002ffe4ff */
[----:B------:R-:W-:Y:S02]  /*0a70*/  @!P2 IADD3.X R15, PT, PT, R16, R33, RZ, P0, !PT ;  /* 0x00000021100fa210 */ /* 0x000fe400007fe4ff */
[----:B-1----:R-:W-:Y:S01]  /*0a80*/  @!P4 IADD3 R16, P0, PT, R19, R34, RZ ;  /* 0x000000221310c210 */ /* 0x002fe20007f1e0ff */
[----:B------:R1:W5:Y:S01]  /*0a90*/  @!P2 LDG.E R60, desc[UR12][R8.64] ;  /* 0x0000000c083ca981 */ /* 0x000362000c1e1900 */
[----:B------:R-:W-:Y:S01]  /*0aa0*/  IADD3 R3, PT, PT, R31, 0x60, RZ ;  /* 0x000000601f037810 */ /* 0x000fe20007ffe0ff */
[----:B------:R-:W0:Y:S01]  /*0ab0*/  @!P3 LDC.64 R12, c[0x0][0x3a0] ;  /* 0x0000e800ff0cbb82 */ /* 0x000e220000000a00 */
[----:B------:R-:W-:Y:S01]  /*0ac0*/  @!P4 IADD3.X R17, PT, PT, R0, R35, RZ, P0, !PT ;  /* 0x000000230011c210 */ /* 0x000fe200007fe4ff */
[----:B------:R-:W5:Y:S01]  /*0ad0*/  @!P2 LDG.E R59, desc[UR12][R14.64] ;  /* 0x0000000c0e3ba981 */ /* 0x000f62000c1e1900 */
[----:B------:R-:W-:-:S02]  /*0ae0*/  ISETP.GE.U32.AND P2, PT, R3, UR16, PT ;  /* 0x0000001003007c0c */ /* 0x000fc4000bf46070 */
[----:B------:R-:W-:Y:S01]  /*0af0*/  SHF.R.S32.HI R29, RZ, 0x1f, R3 ;  /* 0x0000001fff1d7819 */ /* 0x000fe20000011403 */
[----:B------:R0:W5:Y:S01]  /*0b00*/  @!P4 LDG.E R58, desc[UR12][R16.64] ;  /* 0x0000000c103ac981 */ /* 0x000162000c1e1900 */
[----:B----4-:R-:W-:Y:S01]  /*0b10*/  @!P4 IADD3 R18, P0, PT, R19, R6, RZ ;  /* 0x000000061312c210 */ /* 0x010fe20007f1e0ff */
[----:B-1----:R-:W1:Y:S01]  /*0b20*/  @!P1 LDC.64 R8, c[0x0][0x3a0] ;  /* 0x0000e800ff089b82 */ /* 0x002e620000000a00 */
[----:B------:R-:W-:Y:S02]  /*0b30*/  ISETP.GE.AND.EX P2, PT, R29, UR17, PT, P2 ;  /* 0x000000111d007c0c */ /* 0x000fe4000bf46320 */
[----:B------:R-:W-:Y:S01]  /*0b40*/  @!P4 IADD3.X R19, PT, PT, R0, R7, RZ, P0, !PT ;  /* 0x000000070013c210 */ /* 0x000fe200007fe4ff */
[----:B--2---:R-:W-:-:S04]  /*0b50*/  @!P3 IMAD R0, R25, R4, RZ ;  /* 0x000000041900b224 */ /* 0x004fc800078e02ff */
[----:B------:R2:W5:Y:S01]  /*0b60*/  @!P4 LDG.E R57, desc[UR12][R18.64] ;  /* 0x0000000c1239c981 */ /* 0x000562000c1e1900 */
[----:B0-----:R-:W-:Y:S01]  /*0b70*/  @!P1 IMAD R16, R27, R10, RZ ;  /* 0x0000000a1b109224 */ /* 0x001fe200078e02ff */
[-C--:B------:R-:W-:Y:S01]  /*0b80*/  @!P3 MOV R14, R72.reuse ;  /* 0x00000048000eb202 */ /* 0x080fe20000000f00 */
[----:B------:R-:W-:Y:S01]  /*0b90*/  @!P3 IMAD R5, R21, R5, R0 ;  /* 0x000000051505b224 */ /* 0x000fe200078e0200 */
[----:B------:R-:W-:Y:S01]  /*0ba0*/  @!P3 MOV R15, R75 ;  /* 0x0000004b000fb202 */ /* 0x000fe20000000f00 */
[----:B------:R-:W-:Y:S01]  /*0bb0*/  @!P1 IMAD R25, R23, R11, R16 ;  /* 0x0000000b17199224 */ /* 0x000fe200078e0210 */
[----:B------:R-:W0:Y:S01]  /*0bc0*/  @!P3 LDC.64 R6, c[0x0][0x398] ;  /* 0x0000e600ff06bb82 */ /* 0x000e220000000a00 */
[----:B--2---:R-:W-:Y:S02]  /*0bd0*/  @!P1 MOV R18, R72 ;  /* 0x0000004800129202 */ /* 0x004fe40000000f00 */
[----:B------:R-:W-:Y:S02]  /*0be0*/  @!P1 MOV R19, R75 ;  /* 0x0000004b00139202 */ /* 0x000fe40000000f00 */
[----:B------:R-:W-:Y:S01]  /*0bf0*/  IADD3 R0, PT, PT, R31, 0x70, RZ ;  /* 0x000000701f007810 */ /* 0x000fe20007ffe0ff */
[----:B------:R-:W-:-:S02]  /*0c00*/  @!P1 IMAD.WIDE.U32 R18, R23, R10, R18 ;  /* 0x0000000a17129225 */ /* 0x000fc400078e0012 */
[----:B------:R-:W2:Y:S01]  /*0c10*/  @!P2 LDC.64 R10, c[0x0][0x3f8] ;  /* 0x0000fe00ff0aab82 */ /* 0x000ea20000000a00 */
[----:B------:R-:W-:Y:S01]  /*0c20*/  ISETP.GE.U32.AND P0, PT, R0, UR16, PT ;  /* 0x0000001000007c0c */ /* 0x000fe2000bf06070 */
[----:B------:R-:W-:Y:S01]  /*0c30*/  @!P3 IMAD.WIDE.U32 R14, R21, R4, R14 ;  /* 0x00000004150eb225 */ /* 0x000fe200078e000e */
[----:B------:R-:W-:-:S04]  /*0c40*/  SHF.R.S32.HI R21, RZ, 0x1f, R0 ;  /* 0x0000001fff157819 */ /* 0x000fc80000011400 */
[----:B------:R-:W-:Y:S02]  /*0c50*/  ISETP.GE.AND.EX P0, PT, R21, UR17, PT, P0 ;  /* 0x0000001115007c0c */ /* 0x000fe4000bf06300 */
[----:B------:R-:W-:Y:S02]  /*0c60*/  @!P3 IADD3 R15, PT, PT, R15, R5, RZ ;  /* 0x000000050f0fb210 */ /* 0x000fe40007ffe0ff */
[----:B------:R-:W4:Y:S01]  /*0c70*/  @!P1 LDC.64 R4, c[0x0][0x398] ;  /* 0x0000e600ff049b82 */ /* 0x000f220000000a00 */
[C---:B------:R-:W-:Y:S02]  /*0c80*/  @!P3 SHF.L.U32 R17, R14.reuse, 0x1, RZ ;  /* 0x000000010e11b819 */ /* 0x040fe400000006ff */
[----:B------:R-:W-:Y:S02]  /*0c90*/  @!P3 SHF.L.U64.HI R20, R14, 0x1, R15 ;  /* 0x000000010e14b819 */ /* 0x000fe4000001020f */
[----:B------:R-:W-:Y:S02]  /*0ca0*/  @!P1 IADD3 R15, PT, PT, R19, R25, RZ ;  /* 0x00000019130f9210 */ /* 0x000fe40007ffe0ff */
[----:B------:R-:W-:-:S02]  /*0cb0*/  @!P3 IADD3 R14, P4, PT, R17, R12, RZ ;  /* 0x0000000c110eb210 */ /* 0x000fc40007f9e0ff */
[----:B------:R-:W-:Y:S02]  /*0cc0*/  @!P1 SHF.L.U64.HI R26, R18, 0x1, R15 ;  /* 0x00000001121a9819 */ /* 0x000fe4000001020f */
[----:B------:R-:W-:Y:S02]  /*0cd0*/  @!P3 IADD3.X R15, PT, PT, R20, R13, RZ, P4, !PT ;  /* 0x0000000d140fb210 */ /* 0x000fe400027fe4ff */
[----:B------:R-:W4:Y:S01]  /*0ce0*/  @!P0 LDC.64 R12, c[0x0][0x3f8] ;  /* 0x0000fe00ff0c8b82 */ /* 0x000f220000000a00 */
[----:B--2---:R-:W-:Y:S01]  /*0cf0*/  @!P2 IMAD R22, R29, R10, RZ ;  /* 0x0000000a1d16a224 */ /* 0x004fe200078e02ff */
[----:B------:R-:W-:Y:S01]  /*0d00*/  @!P1 SHF.L.U32 R25, R18, 0x1, RZ ;  /* 0x0000000112199819 */ /* 0x000fe200000006ff */
[----:B------:R2:W5:Y:S01]  /*0d10*/  @!P3 LDG.E R56, desc[UR12][R14.64] ;  /* 0x0000000c0e38b981 */ /* 0x000562000c1e1900 */
[----:B0-----:R-:W-:Y:S01]  /*0d20*/  @!P3 IADD3 R16, P5, PT, R17, R6, RZ ;  /* 0x000000061110b210 */ /* 0x001fe20007fbe0ff */
[----:B------:R-:W-:Y:S01]  /*0d30*/  @!P2 IMAD R27, R3, R11, R22 ;  /* 0x0000000b031ba224 */ /* 0x000fe200078e0216 */
[----:B------:R-:W-:-:S02]  /*0d40*/  @!P2 MOV R22, R72 ;  /* 0x000000480016a202 */ /* 0x000fc40000000f00 */
[----:B------:R-:W-:Y:S02]  /*0d50*/  @!P2 MOV R23, R75 ;  /* 0x0000004b0017a202 */ /* 0x000fe40000000f00 */
[----:B-1----:R-:W-:Y:S02]  /*0d60*/  @!P1 IADD3 R18, P4, PT, R25, R8, RZ ;  /* 0x0000000819129210 */ /* 0x002fe40007f9e0ff */
[----:B------:R-:W-:Y:S01]  /*0d70*/  @!P3 IADD3.X R17, PT, PT, R20, R7, RZ, P5, !PT ;  /* 0x000000071411b210 */ /* 0x000fe20002ffe4ff */
[----:B--2---:R-:W0:Y:S01]  /*0d80*/  @!P0 LDC.64 R14, c[0x0][0x398] ;  /* 0x0000e600ff0e8b82 */ /* 0x004e220000000a00 */
[----:B------:R-:W-:Y:S01]  /*0d90*/  IADD3 R20, PT, PT, R31, 0x80, RZ ;  /* 0x000000801f147810 */ /* 0x000fe20007ffe0ff */
[----:B------:R-:W-:Y:S01]  /*0da0*/  @!P2 IMAD.WIDE.U32 R22, R3, R10, R22 ;  /* 0x0000000a0316a225 */ /* 0x000fe200078e0016 */
[----:B------:R-:W-:Y:S01]  /*0db0*/  @!P1 IADD3.X R19, PT, PT, R26, R9, RZ, P4, !PT ;  /* 0x000000091a139210 */ /* 0x000fe200027fe4ff */
[----:B------:R1:W5:Y:S01]  /*0dc0*/  @!P3 LDG.E R55, desc[UR12][R16.64] ;  /* 0x0000000c1037b981 */ /* 0x000362000c1e1900 */
[----:B------:R-:W-:-:S02]  /*0dd0*/  ISETP.GE.U32.AND P4, PT, R20, UR16, PT ;  /* 0x0000001014007c0c */ /* 0x000fc4000bf86070 */
[----:B------:R-:W-:Y:S01]  /*0de0*/  SHF.R.S32.HI R3, RZ, 0x1f, R20 ;  /* 0x0000001fff037819 */ /* 0x000fe20000011414 */
[----:B------:R-:W2:Y:S01]  /*0df0*/  @!P2 LDC.64 R6, c[0x0][0x3a0] ;  /* 0x0000e800ff06ab82 */ /* 0x000ea20000000a00 */
[----:B----4-:R-:W-:Y:S01]  /*0e00*/  @!P1 IADD3 R24, P3, PT, R25, R4, RZ ;  /* 0x0000000419189210 */ /* 0x010fe20007f7e0ff */
[----:B------:R-:W5:Y:S01]  /*0e10*/  @!P1 LDG.E R54, desc[UR12][R18.64] ;  /* 0x0000000c12369981 */ /* 0x000f62000c1e1900 */
[----:B------:R-:W-:Y:S02]  /*0e20*/  ISETP.GE.AND.EX P4, PT, R3, UR17, PT, P4 ;  /* 0x0000001103007c0c */ /* 0x000fe4000bf86340 */
[----:B------:R-:W-:Y:S02]  /*0e30*/  @!P1 IADD3.X R25, PT, PT, R26, R5, RZ, P3, !PT ;  /* 0x000000051a199210 */ /* 0x000fe40001ffe4ff */
[----:B------:R-:W-:Y:S01]  /*0e40*/  @!P2 IADD3 R5, PT, PT, R23, R27, RZ ;  /* 0x0000001b1705a210 */ /* 0x000fe20007ffe0ff */
[----:B------:R-:W4:Y:S01]  /*0e50*/  @!P2 LDC.64 R8, c[0x0][0x398] ;  /* 0x0000e600ff08ab82 */ /* 0x000f220000000a00 */
[----:B------:R-:W-:Y:S01]  /*0e60*/  @!P0 IMAD R21, R21, R12, RZ ;  /* 0x0000000c15158224 */ /* 0x000fe200078e02ff */
[----:B------:R-:W-:Y:S01]  /*0e70*/  @!P0 MOV R4, R72 ;  /* 0x0000004800048202 */ /* 0x000fe20000000f00 */
[----:B------:R4:W5:Y:S01]  /*0e80*/  @!P1 LDG.E R53, desc[UR12][R24.64] ;  /* 0x0000000c18359981 */ /* 0x000962000c1e1900 */
[----:B-1----:R-:W-:-:S04]  /*0e90*/  @!P2 SHF.L.U64.HI R16, R22, 0x1, R5 ;  /* 0x000000011610a819 */ /* 0x002fc80000010205 */
[----:B------:R-:W1:Y:S01]  /*0ea0*/  @!P0 LDC.64 R10, c[0x0][0x3a0] ;  /* 0x0000e800ff0a8b82 */ /* 0x000e620000000a00 */
[----:B------:R-:W-:Y:S01]  /*0eb0*/  @!P0 MOV R5, R75 ;  /* 0x0000004b00058202 */ /* 0x000fe20000000f00 */
[C---:B------:R-:W-:Y:S02]  /*0ec0*/  @!P0 IMAD R21, R0.reuse, R13, R21 ;  /* 0x0000000d00158224 */ /* 0x040fe400078e0215 */
[----:B------:R-:W-:-:S04]  /*0ed0*/  @!P0 IMAD.WIDE.U32 R12, R0, R12, R4 ;  /* 0x0000000c000c8225 */ /* 0x000fc800078e0004 */
[----:B------:R-:W0:Y:S01]  /*0ee0*/  @!P4 LDC.64 R4, c[0x0][0x3f8] ;  /* 0x0000fe00ff04cb82 */ /* 0x000e220000000a00 */
[----:B------:R-:W-:Y:S02]  /*0ef0*/  IADD3 R0, PT, PT, R31, 0x90, RZ ;  /* 0x000000901f007810 */ /* 0x000fe40007ffe0ff */
[----:B------:R-:W-:Y:S02]  /*0f00*/  @!P2 SHF.L.U32 R23, R22, 0x1, RZ ;  /* 0x000000011617a819 */ /* 0x000fe400000006ff */
[----:B------:R-:W-:Y:S02]  /*0f10*/  ISETP.GE.U32.AND P1, PT, R0, UR16, PT ;  /* 0x0000001000007c0c */ /* 0x000fe4000bf26070 */
[----:B------:R-:W-:Y:S02]  /*0f20*/  SHF.R.S32.HI R27, RZ, 0x1f, R0 ;  /* 0x0000001fff1b7819 */ /* 0x000fe40000011400 */
[----:B--2---:R-:W-:Y:S02]  /*0f30*/  @!P2 IADD3 R6, P5, PT, R23, R6, RZ ;  /* 0x000000061706a210 */ /* 0x004fe40007fbe0ff */
[----:B------:R-:W-:-:S02]  /*0f40*/  @!P0 IADD3 R13, PT, PT, R13, R21, RZ ;  /* 0x000000150d0d8210 */ /* 0x000fc40007ffe0ff */
[----:B------:R-:W-:Y:S02]  /*0f50*/  @!P0 SHF.L.U32 R17, R12, 0x1, RZ ;  /* 0x000000010c118819 */ /* 0x000fe400000006ff */
[----:B----4-:R-:W-:Y:S02]  /*0f60*/  @!P2 IADD3 R22, P3, PT, R23, R8, RZ ;  /* 0x000000081716a210 */ /* 0x010fe40007f7e0ff */
[----:B------:R-:W-:Y:S02]  /*0f70*/  ISETP.GE.AND.EX P1, PT, R27, UR17, PT, P1 ;  /* 0x000000111b007c0c */ /* 0x000fe4000bf26310 */
[----:B------:R-:W-:Y:S02]  /*0f80*/  @!P2 IADD3.X R7, PT, PT, R16, R7, RZ, P5, !PT ;  /* 0x000000071007a210 */ /* 0x000fe40002ffe4ff */
[----:B------:R-:W-:Y:S02]  /*0f90*/  @!P0 SHF.L.U64.HI R26, R12, 0x1, R13 ;  /* 0x000000010c1a8819 */ /* 0x000fe4000001020d */
[----:B-1----:R-:W-:Y:S01]  /*0fa0*/  @!P0 IADD3 R24, P5, PT, R17, R10, RZ ;  /* 0x0000000a11188210 */ /* 0x002fe20007fbe0ff */
[----:B------:R1:W5:Y:S01]  /*0fb0*/  @!P2 LDG.E R52, desc[UR12][R6.64] ;  /* 0x0000000c0634a981 */ /* 0x000362000c1e1900 */
[----:B------:R-:W-:Y:S01]  /*0fc0*/  @!P2 IADD3.X R23, PT, PT, R16, R9, RZ, P3, !PT ;  /* 0x000000091017a210 */ /* 0x000fe20001ffe4ff */
[----:B------:R-:W2:Y:S01]  /*0fd0*/  @!P4 LDC.64 R12, c[0x0][0x3a0] ;  /* 0x0000e800ff0ccb82 */ /* 0x000ea20000000a00 */
[----:B------:R-:W-:-:S02]  /*0fe0*/  @!P0 IADD3.X R25, PT, PT, R26, R11, RZ, P5, !PT ;  /* 0x0000000b1a198210 */ /* 0x000fc40002ffe4ff */
[----:B------:R-:W-:Y:S01]  /*0ff0*/  IADD3 R18, PT, PT, R31, 0xb0, RZ ;  /* 0x000000b01f127810 */ /* 0x000fe20007ffe0ff */
[----:B------:R-:W5:Y:S01]  /*1000*/  @!P2 LDG.E R51, desc[UR12][R22.64] ;  /* 0x0000000c1633a981 */ /* 0x000f62000c1e1900 */
[----:B0-----:R-:W-:Y:S01]  /*1010*/  @!P0 IADD3 R16, P2, PT, R17, R14, RZ ;  /* 0x0000000e11108210 */ /* 0x001fe20007f5e0ff */
[----:B------:R-:W-:Y:S01]  /*1020*/  @!P4 IMAD R14, R3, R4, RZ ;  /* 0x00000004030ec224 */ /* 0x000fe200078e02ff */
[----:B------:R-:W-:Y:S01]  /*1030*/  IADD3 R3, PT, PT, R31, 0xa0, RZ ;  /* 0x000000a01f037810 */ /* 0x000fe20007ffe0ff */
[----:B------:R0:W5:Y:S01]  /*1040*/  @!P0 LDG.E R50, desc[UR12][R24.64] ;  /* 0x0000000c18328981 */ /* 0x000162000c1e1900 */
[----:B------:R-:W-:Y:S01]  /*1050*/  ISETP.GE.U32.AND P3, PT, R18, UR16, PT ;  /* 0x0000001012007c0c */ /* 0x000fe2000bf66070 */
[----:B------:R-:W4:Y:S01]  /*1060*/  @!P1 LDC.64 R10, c[0x0][0x3f8] ;  /* 0x0000fe00ff0a9b82 */ /* 0x000f220000000a00 */
[----:B-1----:R-:W-:Y:S02]  /*1070*/  @!P4 MOV R6, R72 ;  /* 0x000000480006c202 */ /* 0x002fe40000000f00 */
[----:B------:R-:W-:-:S02]  /*1080*/  @!P4 MOV R7, R75 ;  /* 0x0000004b0007c202 */ /* 0x000fc40000000f00 */
[----:B------:R-:W-:Y:S02]  /*1090*/  @!P0 IADD3.X R17, PT, PT, R26, R15, RZ, P2, !PT ;  /* 0x0000000f1a118210 */ /* 0x000fe400017fe4ff */
[----:B0-----:R-:W-:Y:S01]  /*10a0*/  SHF.R.S32.HI R25, RZ, 0x1f, R18 ;  /* 0x0000001fff197819 */ /* 0x001fe20000011412 */
[----:B------:R-:W0:Y:S01]  /*10b0*/  @!P4 LDC.64 R8, c[0x0][0x398] ;  /* 0x0000e600ff08cb82 */ /* 0x000e220000000a00 */
[----:B------:R-:W-:Y:S01]  /*10c0*/  ISETP.GE.U32.AND P2, PT, R3, UR16, PT ;  /* 0x0000001003007c0c */ /* 0x000fe2000bf46070 */
[C---:B------:R-:W-:Y:S01]  /*10d0*/  @!P4 IMAD R15, R20.reuse, R5, R14 ;  /* 0x00000005140fc224 */ /* 0x040fe200078e020e */
[----:B------:R-:W-:Y:S01]  /*10e0*/  SHF.R.S32.HI R19, RZ, 0x1f, R3 ;  /* 0x0000001fff137819 */ /* 0x000fe20000011403 */
[----:B------:R1:W5:Y:S01]  /*10f0*/  @!P0 LDG.E R49, desc[UR12][R16.64] ;  /* 0x0000000c10318981 */ /* 0x000362000c1e1900 */
[----:B------:R-:W-:Y:S01]  /*1100*/  ISETP.GE.AND.EX P3, PT, R25, UR17, PT, P3 ;  /* 0x0000001119007c0c */ /* 0x000fe2000bf66330 */
[----:B------:R-:W-:Y:S01]  /*1110*/  @!P4 IMAD.WIDE.U32 R4, R20, R4, R6 ;  /* 0x000000041404c225 */ /* 0x000fe200078e0006 */
[----:B------:R-:W-:Y:S01]  /*1120*/  ISETP.GE.AND.EX P2, PT, R19, UR17, PT, P2 ;  /* 0x0000001113007c0c */ /* 0x000fe2000bf46320 */
[----:B------:R-:W3:Y:S03]  /*1130*/  @!P1 LDC.64 R22, c[0x0][0x3a0] ;  /* 0x0000e800ff169b82 */ /* 0x000ee60000000a00 */
[----:B------:R-:W-:-:S02]  /*1140*/  @!P4 IADD3 R5, PT, PT, R5, R15, RZ ;  /* 0x0000000f0505c210 */ /* 0x000fc40007ffe0ff */
[C---:B------:R-:W-:Y:S02]  /*1150*/  @!P4 SHF.L.U32 R15, R4.reuse, 0x1, RZ ;  /* 0x00000001040fc819 */ /* 0x040fe400000006ff */
[----:B------:R-:W-:Y:S01]  /*1160*/  @!P4 SHF.L.U64.HI R24, R4, 0x1, R5 ;  /* 0x000000010418c819 */ /* 0x000fe20000010205 */
[----:B------:R-:W3:Y:S08]  /*1170*/  @!P1 LDC.64 R20, c[0x0][0x398] ;  /* 0x0000e600ff149b82 */ /* 0x000ef00000000a00 */
[----:B------:R-:W3:Y:S01]  /*1180*/  @!P3 LDC.64 R4, c[0x0][0x3f8] ;  /* 0x0000fe00ff04bb82 */ /* 0x000ee20000000a00 */
[----:B----4-:R-:W-:Y:S01]  /*1190*/  @!P1 IMAD R27, R27, R10, RZ ;  /* 0x0000000a1b1b9224 */ /* 0x010fe200078e02ff */
[----:B-1----:R-:W-:-:S02]  /*11a0*/  @!P1 MOV R16, R72 ;  /* 0x0000004800109202 */ /* 0x002fc40000000f00 */
[----:B------:R-:W-:-:S04]  /*11b0*/  @!P1 MOV R17, R75 ;  /* 0x0000004b00119202 */ /* 0x000fc80000000f00 */
[----:B------:R-:W1:Y:S01]  /*11c0*/  @!P2 LDC.64 R6, c[0x0][0x3f8] ;  /* 0x0000fe00ff06ab82 */ /* 0x000e620000000a00 */
[C---:B--2---:R-:W-:Y:S02]  /*11d0*/  @!P4 IADD3 R12, P0, PT, R15.reuse, R12, RZ ;  /* 0x0000000c0f0cc210 */ /* 0x044fe40007f1e0ff */
[----:B0-----:R-:W-:Y:S01]  /*11e0*/  @!P4 IADD3 R14, P5, PT, R15, R8, RZ ;  /* 0x000000080f0ec210 */ /* 0x001fe20007fbe0ff */
[----:B------:R-:W-:Y:S01]  /*11f0*/  @!P1 IMAD R27, R0, R11, R27 ;  /* 0x0000000b001b9224 */ /* 0x000fe200078e021b */
[----:B------:R-:W-:Y:S01]  /*1200*/  @!P4 IADD3.X R13, PT, PT, R24, R13, RZ, P0, !PT ;  /* 0x0000000d180dc210 */ /* 0x000fe200007fe4ff */
[----:B------:R-:W-:Y:S01]  /*1210*/  @!P1 IMAD.WIDE.U32 R10, R0, R10, R16 ;  /* 0x0000000a000a9225 */ /* 0x000fe200078e0010 */
[----:B------:R-:W-:Y:S01]  /*1220*/  @!P4 IADD3.X R15, PT, PT, R24, R9, RZ, P5, !PT ;  /* 0x00000009180fc210 */ /* 0x000fe20002ffe4ff */
[----:B------:R-:W0:Y:S01]  /*1230*/  @!P2 LDC.64 R38, c[0x0][0x3a0] ;  /* 0x0000e800ff26ab82 */ /* 0x000e220000000a00 */
[----:B------:R-:W-:Y:S01]  /*1240*/  IADD3 R0, PT, PT, R31, 0xc0, RZ ;  /* 0x000000c01f007810 */ /* 0x000fe20007ffe0ff */
[----:B------:R2:W5:Y:S01]  /*1250*/  @!P4 LDG.E R48, desc[UR12][R12.64] ;  /* 0x0000000c0c30c981 */ /* 0x000562000c1e1900 */
[----:B------:R-:W-:-:S02]  /*1260*/  @!P1 SHF.L.U32 R9, R10, 0x1, RZ ;  /* 0x000000010a099819 */ /* 0x000fc400000006ff */
[----:B------:R-:W-:Y:S01]  /*1270*/  SHF.R.S32.HI R17, RZ, 0x1f, R0 ;  /* 0x0000001fff117819 */ /* 0x000fe20000011400 */
[----:B------:R4:W5:Y:S01]  /*1280*/  @!P4 LDG.E R47, desc[UR12][R14.64] ;  /* 0x0000000c0e2fc981 */ /* 0x000962000c1e1900 */
[----:B------:R-:W-:Y:S02]  /*1290*/  ISETP.GE.U32.AND P4, PT, R0, UR16, PT ;  /* 0x0000001000007c0c */ /* 0x000fe4000bf86070 */
[----:B------:R-:W-:Y:S01]  /*12a0*/  @!P1 IADD3 R11, PT, PT, R11, R27, RZ ;  /* 0x0000001b0b0b9210 */ /* 0x000fe20007ffe0ff */
[----:B---3--:R-:W-:Y:S01]  /*12b0*/  @!P3 IMAD R25, R25, R4, RZ ;  /* 0x000000041919b224 */ /* 0x008fe200078e02ff */
[C---:B------:R-:W-:Y:S02]  /*12c0*/  @!P1 IADD3 R22, P0, PT, R9.reuse, R22, RZ ;  /* 0x0000001609169210 */ /* 0x040fe40007f1e0ff */
[----:B------:R-:W-:Y:S02]  /*12d0*/  @!P1 IADD3 R20, P5, PT, R9, R20, RZ ;  /* 0x0000001409149210 */ /* 0x000fe40007fbe0ff */
[----:B------:R-:W3:Y:S01]  /*12e0*/  @!P3 LDC.64 R8, c[0x0][0x3a0] ;  /* 0x0000e800ff08bb82 */ /* 0x000ee20000000a00 */
[----:B------:R-:W-:-:S02]  /*12f0*/  ISETP.GE.AND.EX P4, PT, R17, UR17, PT, P4 ;  /* 0x0000001111007c0c */ /* 0x000fc4000bf86340 */
[----:B--2---:R-:W-:Y:S02]  /*1300*/  @!P3 MOV R12, R72 ;  /* 0x00000048000cb202 */ /* 0x004fe40000000f00 */
[----:B------:R-:W-:Y:S02]  /*1310*/  @!P3 MOV R13, R75 ;  /* 0x0000004b000db202 */ /* 0x000fe40000000f00 */
[----:B------:R-:W-:Y:S01]  /*1320*/  @!P1 SHF.L.U64.HI R16, R10, 0x1, R11 ;  /* 0x000000010a109819 */ /* 0x000fe2000001020b */
[C---:B----4-:R-:W-:Y:S01]  /*1330*/  @!P3 IMAD R15, R18.reuse, R5, R25 ;  /* 0x00000005120fb224 */ /* 0x050fe200078e0219 */
[----:B------:R-:W2:Y:S01]  /*1340*/  @!P2 LDC.64 R10, c[0x0][0x398] ;  /* 0x0000e600ff0aab82 */ /* 0x000ea20000000a00 */
[----:B-1----:R-:W-:Y:S02]  /*1350*/  @!P2 IMAD R14, R19, R6, RZ ;  /* 0x00000006130ea224 */ /* 0x002fe400078e02ff */
[----:B------:R-:W-:Y:S01]  /*1360*/  @!P3 IMAD.WIDE.U32 R18, R18, R4, R12 ;  /* 0x000000041212b225 */ /* 0x000fe200078e000c */
[----:B------:R-:W-:-:S02]  /*1370*/  @!P2 MOV R12, R72 ;  /* 0x00000048000ca202 */ /* 0x000fc40000000f00 */
[----:B------:R-:W-:Y:S02]  /*1380*/  @!P2 MOV R13, R75 ;  /* 0x0000004b000da202 */ /* 0x000fe40000000f00 */
[----:B------:R-:W1:Y:S01]  /*1390*/  @!P3 LDC.64 R4, c[0x0][0x398] ;  /* 0x0000e600ff04bb82 */ /* 0x000e620000000a00 */
[----:B------:R-:W-:Y:S01]  /*13a0*/  @!P2 IMAD R25, R3, R7, R14 ;  /* 0x000000070319a224 */ /* 0x000fe200078e020e */
[----:B------:R-:W-:Y:S01]  /*13b0*/  @!P3 IADD3 R15, PT, PT, R19, R15, RZ ;  /* 0x0000000f130fb210 */ /* 0x000fe20007ffe0ff */
[----:B------:R-:W-:Y:S01]  /*13c0*/  @!P2 IMAD.WIDE.U32 R12, R3, R6, R12 ;  /* 0x00000006030ca225 */ /* 0x000fe200078e000c */
[C---:B------:R-:W-:Y:S02]  /*13d0*/  @!P3 SHF.L.U32 R3, R18.reuse, 0x1, RZ ;  /* 0x000000011203b819 */ /* 0x040fe400000006ff */
[----:B------:R-:W-:Y:S02]  /*13e0*/  @!P3 SHF.L.U64.HI R18, R18, 0x1, R15 ;  /* 0x000000011212b819 */ /* 0x000fe4000001020f */
[----:B------:R-:W4:Y:S01]  /*13f0*/  @!P4 LDC.64 R6, c[0x0][0x3f8] ;  /* 0x0000fe00ff06cb82 */ /* 0x000f220000000a00 */
[----:B------:R-:W-:-:S02]  /*1400*/  @!P2 IADD3 R15, PT, PT, R13, R25, RZ ;  /* 0x000000190d0fa210 */ /* 0x000fc40007ffe0ff */
[----:B------:R-:W-:Y:S02]  /*1410*/  @!P2 SHF.L.U32 R13, R12, 0x1, RZ ;  /* 0x000000010c0da819 */ /* 0x000fe400000006ff */
[----:B------:R-:W-:Y:S02]  /*1420*/  @!P1 IADD3.X R23, PT, PT, R16, R23, RZ, P0, !PT ;  /* 0x0000001710179210 */ /* 0x000fe400007fe4ff */
[----:B------:R-:W-:Y:S02]  /*1430*/  @!P2 SHF.L.U64.HI R12, R12, 0x1, R15 ;  /* 0x000000010c0ca819 */ /* 0x000fe4000001020f */
[----:B------:R-:W-:Y:S02]  /*1440*/  CS2R R40, SRZ ;  /* 0x0000000000287805 */ /* 0x000fe4000001ff00 */
[----:B0-----:R-:W-:Y:S01]  /*1450*/  @!P2 IADD3 R38, P0, PT, R13, R38, RZ ;  /* 0x000000260d26a210 */ /* 0x001fe20007f1e0ff */
[----:B------:R-:W-:Y:S01]  /*1460*/  UIMAD.WIDE UR6, UR5, 0x8, UR6 ;  /* 0x00000008050678a5 */ /* 0x000fe2000f8e0206 */
[----:B------:R-:W-:Y:S01]  /*1470*/  IADD3 R19, PT, PT, R31, 0xd0, RZ ;  /* 0x000000d01f137810 */ /* 0x000fe20007ffe0ff */
[----:B------:R-:W0:Y:S01]  /*1480*/  @!P4 LDC.64 R28, c[0x0][0x3a0] ;  /* 0x0000e800ff1ccb82 */ /* 0x000e220000000a00 */
[----:B---3--:R-:W-:-:S02]  /*1490*/  @!P3 IADD3 R8, P6, PT, R3, R8, RZ ;  /* 0x000000080308b210 */ /* 0x008fc40007fde0ff */
[----:B------:R-:W-:Y:S02]  /*14a0*/  CS2R R36, SRZ ;  /* 0x0000000000247805 */ /* 0x000fe4000001ff00 */
[----:B------:R-:W-:Y:S01]  /*14b0*/  @!P2 IADD3.X R39, PT, PT, R12, R39, RZ, P0, !PT ;  /* 0x000000270c27a210 */ /* 0x000fe200007fe4ff */
[----:B------:R-:W-:Y:S01]  /*14c0*/  HFMA2 R44, -RZ, RZ, 0, 0 ;  /* 0x00000000ff2c7431 */ /* 0x000fe200000001ff */
[----:B------:R-:W-:Y:S01]  /*14d0*/  @!P1 IADD3.X R21, PT, PT, R16, R21, RZ, P5, !PT ;  /* 0x0000001510159210 */ /* 0x000fe20002ffe4ff */
[----:B------:R-:W5:Y:S01]  /*14e0*/  @!P1 LDG.E R46, desc[UR12][R22.64] ;  /* 0x0000000c162e9981 */ /* 0x000f62000c1e1900 */
[----:B------:R-:W-:Y:S01]  /*14f0*/  ISETP.GE.U32.AND P0, PT, R19, UR16, PT ;  /* 0x0000001013007c0c */ /* 0x000fe2000bf06070 */
[----:B------:R-:W3:Y:S01]  /*1500*/  @!P4 LDC.64 R24, c[0x0][0x398] ;  /* 0x0000e600ff18cb82 */ /* 0x000ee20000000a00 */
[----:B------:R-:W-:Y:S01]  /*1510*/  SHF.R.S32.HI R15, RZ, 0x1f, R19 ;  /* 0x0000001fff0f7819 */ /* 0x000fe20000011413 */
[----:B------:R-:W3:Y:S01]  /*1520*/  @!P2 LDG.E R44, desc[UR12][R38.64] ;  /* 0x0000000c262ca981 */ /* 0x000ee2000c1e1900 */
[----:B--2---:R-:W-:-:S02]  /*1530*/  @!P2 IADD3 R10, P5, PT, R13, R10, RZ ;  /* 0x0000000a0d0aa210 */ /* 0x004fc40007fbe0ff */
[----:B------:R-:W-:Y:S02]  /*1540*/  @!P3 IADD3.X R9, PT, PT, R18, R9, RZ, P6, !PT ;  /* 0x000000091209b210 */ /* 0x000fe400037fe4ff */
[----:B------:R-:W-:Y:S02]  /*1550*/  ISETP.GE.AND.EX P0, PT, R15, UR17, PT, P0 ;  /* 0x000000110f007c0c */ /* 0x000fe4000bf06300 */
[----:B------:R-:W-:Y:S01]  /*1560*/  @!P2 IADD3.X R11, PT, PT, R12, R11, RZ, P5, !PT ;  /* 0x0000000b0c0ba210 */ /* 0x000fe20002ffe4ff */
[----:B------:R2:W3:Y:S01]  /*1570*/  @!P3 LDG.E R41, desc[UR12][R8.64] ;  /* 0x0000000c0829b981 */ /* 0x0004e2000c1e1900 */
[----:B-1----:R-:W-:Y:S01]  /*1580*/  @!P3 IADD3 R12, P6, PT, R3, R4, RZ ;  /* 0x00000004030cb210 */ /* 0x002fe20007fde0ff */
[----:B----4-:R-:W-:Y:S01]  /*1590*/  @!P4 IMAD R17, R17, R6, RZ ;  /* 0x000000061111c224 */ /* 0x010fe200078e02ff */
[----:B------:R-:W-:Y:S02]  /*15a0*/  @!P4 MOV R4, R72 ;  /* 0x000000480004c202 */ /* 0x000fe40000000f00 */
[----:B------:R-:W-:-:S02]  /*15b0*/  @!P3 IADD3.X R13, PT, PT, R18, R5, RZ, P6, !PT ;  /* 0x00000005120db210 */ /* 0x000fc400037fe4ff */
[----:B------:R-:W-:Y:S02]  /*15c0*/  @!P4 MOV R5, R75 ;  /* 0x0000004b0005c202 */ /* 0x000fe40000000f00 */
[----:B--2---:R-:W-:Y:S02]  /*15d0*/  MOV R8, UR6 ;  /* 0x0000000600087c02 */ /* 0x004fe40008000f00 */
[----:B------:R-:W-:Y:S01]  /*15e0*/  MOV R9, UR7 ;  /* 0x0000000700097c02 */ /* 0x000fe20008000f00 */
[C---:B------:R-:W-:Y:S01]  /*15f0*/  @!P4 IMAD R3, R0.reuse, R7, R17 ;  /* 0x000000070003c224 */ /* 0x040fe200078e0211 */
[----:B------:R-:W-:Y:S01]  /*1600*/  IADD3 R45, PT, PT, R31, 0xe0, RZ ;  /* 0x000000e01f2d7810 */ /* 0x000fe20007ffe0ff */
[----:B------:R-:W-:Y:S01]  /*1610*/  @!P4 IMAD.WIDE.U32 R6, R0, R6, R4 ;  /* 0x000000060006c225 */ /* 0x000fe200078e0004 */
[----:B------:R-:W-:Y:S01]  /*1620*/  ISETP.NE.AND P5, PT, RZ, UR9, PT ;  /* 0x00000009ff007c0c */ /* 0x000fe2000bfa5270 */
[----:B------:R-:W1:Y:S01]  /*1630*/  @!P0 LDC.64 R4, c[0x0][0x3f8] ;  /* 0x0000fe00ff048b82 */ /* 0x000e620000000a00 */
[----:B------:R-:W2:Y:S01]  /*1640*/  LDG.E.64 R8, desc[UR12][R8.64] ;  /* 0x0000000c08087981 */ /* 0x000ea2000c1e1b00 */
[----:B------:R-:W-:-:S03]  /*1650*/  SHF.R.S32.HI R33, RZ, 0x1f, R45 ;  /* 0x0000001fff217819 */ /* 0x000fc6000001142d */
[----:B------:R4:W2:Y:S01]  /*1660*/  @!P3 LDG.E R40, desc[UR12][R12.64] ;  /* 0x0000000c0c28b981 */ /* 0x0008a2000c1e1900 */
[----:B------:R-:W-:Y:S02]  /*1670*/  ISETP.GE.U32.AND P3, PT, R45, UR16, PT ;  /* 0x000000102d007c0c */ /* 0x000fe4000bf66070 */
[----:B------:R-:W-:Y:S02]  /*1680*/  @!P4 IADD3 R7, PT, PT, R7, R3, RZ ;  /* 0x000000030707c210 */ /* 0x000fe40007ffe0ff */
[C---:B------:R-:W-:Y:S02]  /*1690*/  @!P4 SHF.L.U32 R3, R6.reuse, 0x1, RZ ;  /* 0x000000010603c819 */ /* 0x040fe400000006ff */
[----:B------:R-:W-:Y:S01]  /*16a0*/  ISETP.GE.AND.EX P3, PT, R33, UR17, PT, P3 ;  /* 0x0000001121007c0c */ /* 0x000fe2000bf66330 */
[----:B------:R-:W1:Y:S01]  /*16b0*/  @P5 LDC.64 R16, c[0x0][0x3b0] ;  /* 0x0000ec00ff105b82 */ /* 0x000e620000000a00 */
[----:B------:R-:W-:Y:S02]  /*16c0*/  @!P4 SHF.L.U64.HI R6, R6, 0x1, R7 ;  /* 0x000000010606c819 */ /* 0x000fe40000010207 */
[----:B0-----:R-:W-:-:S04]  /*16d0*/  @!P4 IADD3 R28, P6, PT, R3, R28, RZ ;  /* 0x0000001c031cc210 */ /* 0x001fc80007fde0ff */
[C---:B------:R-:W-:Y:S01]  /*16e0*/  @!P4 IADD3.X R29, PT, PT, R6.reuse, R29, RZ, P6, !PT ;  /* 0x0000001d061dc210 */ /* 0x040fe200037fe4ff */
[----:B----4-:R-:W0:Y:S01]  /*16f0*/  @!P0 LDC.64 R12, c[0x0][0x3a0] ;  /* 0x0000e800ff0c8b82 */ /* 0x010e220000000a00 */
[----:B---3--:R-:W-:Y:S02]  /*1700*/  @!P4 IADD3 R24, P6, PT, R3, R24, RZ ;  /* 0x000000180318c210 */ /* 0x008fe40007fde0ff */
[----:B------:R-:W-:Y:S01]  /*1710*/  IADD3 R31, PT, PT, R31, 0xf0, RZ ;  /* 0x000000f01f1f7810 */ /* 0x000fe20007ffe0ff */
[----:B-1----:R-:W-:Y:S01]  /*1720*/  @!P0 IMAD R14, R15, R4, RZ ;  /* 0x000000040f0e8224 */ /* 0x002fe200078e02ff */
[----:B------:R-:W-:Y:S01]  /*1730*/  @!P4 IADD3.X R25, PT, PT, R6, R25, RZ, P6, !PT ;  /* 0x000000190619c210 */ /* 0x000fe200037fe4ff */
[----:B------:R1:W3:Y:S02]  /*1740*/  @!P4 LDG.E R37, desc[UR12][R28.64] ;  /* 0x0000000c1c25c981 */ /* 0x0002e4000c1e1900 */
[----:B------:R-:W4:Y:S01]  /*1750*/  @!P3 LDC.64 R6, c[0x0][0x3f8] ;  /* 0x0000fe00ff06bb82 */ /* 0x000f220000000a00 */
[----:B------:R-:W-:-:S02]  /*1760*/  ISETP.GE.U32.AND P6, PT, R31, UR16, PT ;  /* 0x000000101f007c0c */ /* 0x000fc4000bfc6070 */
[----:B------:R-:W-:Y:S01]  /*1770*/  SHF.R.S32.HI R43, RZ, 0x1f, R31 ;  /* 0x0000001fff2b7819 */ /* 0x000fe2000001141f */
[----:B------:R-:W-:Y:S01]  /*1780*/  @!P0 IMAD R35, R19, R5, R14 ;  /* 0x0000000513238224 */ /* 0x000fe200078e020e */
[----:B------:R-:W-:Y:S01]  /*1790*/  @!P0 MOV R14, R72 ;  /* 0x00000048000e8202 */ /* 0x000fe20000000f00 */
[----:B------:R-:W3:Y:S01]  /*17a0*/  @!P4 LDG.E R36, desc[UR12][R24.64] ;  /* 0x0000000c1824c981 */ /* 0x000ee2000c1e1900 */
[----:B------:R-:W-:Y:S02]  /*17b0*/  ISETP.GE.AND.EX P6, PT, R43, UR17, PT, P6 ;  /* 0x000000112b007c0c */ /* 0x000fe4000bfc6360 */
[----:B------:R-:W-:Y:S02]  /*17c0*/  @!P0 MOV R15, R75 ;  /* 0x0000004b000f8202 */ /* 0x000fe40000000f00 */
[----:B------:R-:W-:Y:S02]  /*17d0*/  MOV R0, UR8 ;  /* 0x0000000800007c02 */ /* 0x000fe40008000f00 */
[----:B------:R-:W-:Y:S01]  /*17e0*/  LOP3.LUT R3, R69, 0xffff, RZ, 0xc0, !PT ;  /* 0x0000ffff45037812 */ /* 0x000fe200078ec0ff */
[----:B------:R-:W-:-:S02]  /*17f0*/  @!P0 IMAD.WIDE.U32 R14, R19, R4, R14 ;  /* 0x00000004130e8225 */ /* 0x000fc400078e000e */
[----:B------:R-:W0:Y:S02]  /*1800*/  @!P0 LDC.64 R18, c[0x0][0x398] ;  /* 0x0000e600ff128b82 */ /* 0x000e240000000a00 */
[----:B------:R-:W-:Y:S01]  /*1810*/  IMAD R27, R0, 0x54, R3 ;  /* 0x00000054001b7824 */ /* 0x000fe200078e0203 */
[----:B------:R-:W-:-:S03]  /*1820*/  @!P0 IADD3 R15, PT, PT, R15, R35, RZ ;  /* 0x000000230f0f8210 */ /* 0x000fc60007ffe0ff */
[----:B------:R-:W-:Y:S02]  /*1830*/  @P5 IMAD.WIDE R16, R27, 0x2, R16 ;  /* 0x000000021b105825 */ /* 0x000fe400078e0210 */
[----:B------:R-:W0:Y:S01]  /*1840*/  @!P6 LDC.64 R4, c[0x0][0x3f8] ;  /* 0x0000fe00ff04eb82 */ /* 0x000e220000000a00 */
[C---:B------:R-:W-:Y:S02]  /*1850*/  @!P0 SHF.L.U32 R61, R14.reuse, 0x1, RZ ;  /* 0x000000010e3d8819 */ /* 0x040fe400000006ff */
[----:B------:R-:W-:Y:S01]  /*1860*/  @!P0 SHF.L.U64.HI R30, R14, 0x1, R15 ;  /* 0x000000010e1e8819 */ /* 0x000fe2000001020f */
[----:B------:R-:W3:Y:S01]  /*1870*/  @P5 LDG.E.U16 R26, desc[UR12][R16.64] ;  /* 0x0000000c101a5981 */ /* 0x000ee2000c1e1500 */
[----:B----4-:R-:W-:-:S03]  /*1880*/  @!P3 IMAD R14, R33, R6, RZ ;  /* 0x00000006210eb224 */ /* 0x010fc600078e02ff */
[----:B------:R4:W3:Y:S01]  /*1890*/  @P5 LDG.E.U16 R0, desc[UR12][R16.64+0x2] ;  /* 0x0000020c10005981 */ /* 0x0008e2000c1e1500 */
[----:B-1----:R-:W-:Y:S01]  /*18a0*/  @!P3 MOV R28, R72 ;  /* 0x00000048001cb202 */ /* 0x002fe20000000f00 */
[----:B------:R-:W-:Y:S01]  /*18b0*/  @!P3 IMAD R65, R45, R7, R14 ;  /* 0x000000072d41b224 */ /* 0x000fe200078e020e */
[----:B------:R-:W-:Y:S01]  /*18c0*/  @!P3 MOV R29, R75 ;  /* 0x0000004b001db202 */ /* 0x000fe20000000f00 */
[----:B------:R-:W1:Y:S01]  /*18d0*/  @!P3 LDC.64 R14, c[0x0][0x398] ;  /* 0x0000e600ff0ebb82 */ /* 0x000e620000000a00 */
[----:B0-----:R-:W-:-:S07]  /*18e0*/  @!P0 IADD3 R34, P4, PT, R61, R12, RZ ;  /* 0x0000000c3d228210 */ /* 0x001fce0007f9e0ff */
[----:B----4-:R-:W0:Y:S01]  /*18f0*/  @!P3 LDC.64 R16, c[0x0][0x3a0] ;  /* 0x0000e800ff10bb82 */ /* 0x010e220000000a00 */
[----:B------:R-:W-:Y:S01]  /*1900*/  @!P0 IADD3.X R35, PT, PT, R30, R13, RZ, P4, !PT ;  /* 0x0000000d1e238210 */ /* 0x000fe200027fe4ff */
[----:B------:R-:W-:-:S06]  /*1910*/  @!P3 IMAD.WIDE.U32 R28, R45, R6, R28 ;  /* 0x000000062d1cb225 */ /* 0x000fcc00078e001c */
[----:B------:R-:W4:Y:S01]  /*1920*/  @!P6 LDC.64 R12, c[0x0][0x3a0] ;  /* 0x0000e800ff0ceb82 */ /* 0x000f220000000a00 */
[----:B------:R-:W-:-:S07]  /*1930*/  @!P3 IADD3 R29, PT, PT, R29, R65, RZ ;  /* 0x000000411d1db210 */ /* 0x000fce0007ffe0ff */
[----:B------:R-:W4:Y:S01]  /*1940*/  @!P6 LDC.64 R6, c[0x0][0x398] ;  /* 0x0000e600ff06eb82 */ /* 0x000f220000000a00 */
[C---:B------:R-:W-:Y:S02]  /*1950*/  @!P3 SHF.L.U32 R39, R28.reuse, 0x1, RZ ;  /* 0x000000011c27b819 */ /* 0x040fe400000006ff */
[----:B------:R-:W-:Y:S01]  /*1960*/  @!P3 SHF.L.U64.HI R38, R28, 0x1, R29 ;  /* 0x000000011c26b819 */ /* 0x000fe2000001021d */
[----:B------:R-:W-:Y:S01]  /*1970*/  @!P6 IMAD R32, R43, R4, RZ ;  /* 0x000000042b20e224 */ /* 0x000fe200078e02ff */
[----:B------:R-:W-:-:S03]  /*1980*/  @!P6 MOV R28, R72 ;  /* 0x00000048001ce202 */ /* 0x000fc60000000f00 */
[----:B------:R-:W4:Y:S01]  /*1990*/  LDC.64 R24, c[0x0][0x3a8] ;  /* 0x0000ea00ff187b82 */ /* 0x000f220000000a00 */
[----:B------:R-:W-:Y:S02]  /*19a0*/  @!P6 MOV R29, R75 ;  /* 0x0000004b001de202 */ /* 0x000fe40000000f00 */
[----:B------:R-:W-:Y:S01]  /*19b0*/  @!P0 IADD3 R18, P4, PT, R61, R18, RZ ;  /* 0x000000123d128210 */ /* 0x000fe20007f9e0ff */
[C---:B------:R-:W-:Y:S02]  /*19c0*/  @!P6 IMAD R5, R31.reuse, R5, R32 ;  /* 0x000000051f05e224 */ /* 0x040fe400078e0220 */
[----:B------:R-:W-:Y:S01]  /*19d0*/  @!P6 IMAD.WIDE.U32 R28, R31, R4, R28 ;  /* 0x000000041f1ce225 */ /* 0x000fe200078e001c */
[----:B------:R-:W-:Y:S02]  /*19e0*/  @!P0 IADD3.X R19, PT, PT, R30, R19, RZ, P4, !PT ;  /* 0x000000131e138210 */ /* 0x000fe400027fe4ff */
[----:B0-----:R-:W-:Y:S01]  /*19f0*/  @!P3 IADD3 R30, P4, PT, R39, R16, RZ ;  /* 0x00000010271eb210 */ /* 0x001fe20007f9e0ff */
[----:B------:R-:W-:Y:S01]  /*1a00*/  HFMA2 R32, -RZ, RZ, 0, 0 ;  /* 0x00000000ff207431 */ /* 0x000fe200000001ff */
[----:B------:R-:W-:-:S02]  /*1a10*/  MOV R33, RZ ;  /* 0x000000ff00217202 */ /* 0x000fc40000000f00 */
[----:B------:R-:W-:Y:S02]  /*1a20*/  @!P3 IADD3.X R31, PT, PT, R38, R17, RZ, P4, !PT ;  /* 0x00000011261fb210 */ /* 0x000fe400027fe4ff */
[----:B------:R-:W-:Y:S01]  /*1a30*/  @!P6 IADD3 R5, PT, PT, R29, R5, RZ ;  /* 0x000000051d05e210 */ /* 0x000fe20007ffe0ff */
[----:B------:R-:W3:Y:S01]  /*1a40*/  @!P0 LDG.E R32, desc[UR12][R18.64] ;  /* 0x0000000c12208981 */ /* 0x000ee2000c1e1900 */
[----:B-1----:R-:W-:Y:S02]  /*1a50*/  @!P3 IADD3 R16, P4, PT, R39, R14, RZ ;  /* 0x0000000e2710b210 */ /* 0x002fe40007f9e0ff */
[----:B------:R-:W-:Y:S01]  /*1a60*/  @!P6 SHF.L.U32 R29, R28, 0x1, RZ ;  /* 0x000000011c1de819 */ /* 0x000fe200000006ff */
[----:B------:R0:W3:Y:S01]  /*1a70*/  @!P0 LDG.E R33, desc[UR12][R34.64] ;  /* 0x0000000c22218981 */ /* 0x0000e2000c1e1900 */
[----:B------:R-:W-:Y:S02]  /*1a80*/  @!P3 IADD3.X R17, PT, PT, R38, R15, RZ, P4, !PT ;  /* 0x0000000f2611b210 */ /* 0x000fe400027fe4ff */
[----:B----4-:R-:W-:-:S02]  /*1a90*/  @!P6 IADD3 R14, P0, PT, R29, R12, RZ ;  /* 0x0000000c1d0ee210 */ /* 0x010fc40007f1e0ff */
[----:B------:R-:W-:Y:S02]  /*1aa0*/  @!P6 IADD3 R12, P4, PT, R29, R6, RZ ;  /* 0x000000061d0ce210 */ /* 0x000fe40007f9e0ff */
[----:B0-----:R-:W-:Y:S01]  /*1ab0*/  @!P6 SHF.L.U64.HI R34, R28, 0x1, R5 ;  /* 0x000000011c22e819 */ /* 0x001fe20000010205 */
[----:B------:R-:W-:Y:S01]  /*1ac0*/  HFMA2 R4, -RZ, RZ, 0, 0 ;  /* 0x00000000ff047431 */ /* 0x000fe200000001ff */
[----:B------:R-:W-:Y:S02]  /*1ad0*/  MOV R5, RZ ;  /* 0x000000ff00057202 */ /* 0x000fe40000000f00 */
[C---:B------:R-:W-:Y:S02]  /*1ae0*/  @!P6 IADD3.X R15, PT, PT, R34.reuse, R13, RZ, P0, !PT ;  /* 0x0000000d220fe210 */ /* 0x040fe400007fe4ff */
[----:B------:R-:W-:Y:S02]  /*1af0*/  @!P6 IADD3.X R13, PT, PT, R34, R7, RZ, P4, !PT ;  /* 0x00000007220de210 */ /* 0x000fe400027fe4ff */
[----:B------:R-:W-:Y:S01]  /*1b00*/  CS2R R6, SRZ ;  /* 0x0000000000067805 */ /* 0x000fe2000001ff00 */
[----:B------:R-:W-:-:S04]  /*1b10*/  IMAD.WIDE R24, R27, 0x2, R24 ;  /* 0x000000021b187825 */ /* 0x000fc800078e0218 */
[----:B------:R-:W-:Y:S01]  /*1b20*/  HFMA2 R45, -RZ, RZ, 0, 0 ;  /* 0x00000000ff2d7431 */ /* 0x000fe200000001ff */
[----:B------:R-:W4:Y:S04]  /*1b30*/  @!P3 LDG.E R4, desc[UR12][R30.64] ;  /* 0x0000000c1e04b981 */ /* 0x000f28000c1e1900 */
[----:B------:R-:W4:Y:S04]  /*1b40*/  LDG.E.U16 R27, desc[UR12][R24.64] ;  /* 0x0000000c181b7981 */ /* 0x000f28000c1e1500 */
[----:B------:R-:W4:Y:S04]  /*1b50*/  LDG.E.U16 R28, desc[UR12][R24.64+0x2] ;  /* 0x0000020c181c7981 */ /* 0x000f28000c1e1500 */
[----:B------:R-:W4:Y:S04]  /*1b60*/  @!P3 LDG.E R5, desc[UR12][R16.64] ;  /* 0x0000000c1005b981 */ /* 0x000f28000c1e1900 */
[----:B------:R-:W4:Y:S04]  /*1b70*/  @!P6 LDG.E R6, desc[UR12][R14.64] ;  /* 0x0000000c0e06e981 */ /* 0x000f28000c1e1900 */
[----:B------:R0:W4:Y:S04]  /*1b80*/  @!P6 LDG.E R7, desc[UR12][R12.64] ;  /* 0x0000000c0c07e981 */ /* 0x000128000c1e1900 */
[----:B------:R-:W5:Y:S01]  /*1b90*/  @!P1 LDG.E R45, desc[UR12][R20.64] ;  /* 0x0000000c142d9981 */ /* 0x000f62000c1e1900 */
[----:B------:R-:W-:Y:S01]  /*1ba0*/  UISETP.NE.AND UP1, UPT, UR9, URZ, UPT ;  /* 0x000000ff0900728c */ /* 0x000fe2000bf25270 */
[----:B------:R-:W-:-:S02]  /*1bb0*/  MOV R43, RZ ;  /* 0x000000ff002b7202 */ /* 0x000fc40000000f00 */
[----:B------:R-:W-:Y:S02]  /*1bc0*/  PRMT R65, R68, 0x7632, R65 ;  /* 0x0000763244417816 */ /* 0x000fe40000000041 */
[----:B------:R-:W-:Y:S02]  /*1bd0*/  PRMT R66, R67, 0x7632, R66 ;  /* 0x0000763243427816 */ /* 0x000fe40000000042 */
[----:B------:R1:W5:Y:S01]  /*1be0*/  @!P2 LDG.E R43, desc[UR12][R10.64] ;  /* 0x0000000c0a2ba981 */ /* 0x000362000c1e1900 */
[----:B------:R-:W-:Y:S02]  /*1bf0*/  PRMT R61, R64, 0x7632, R61 ;  /* 0x00007632403d7816 */ /* 0x000fe4000000003d */
[----:B------:R-:W-:Y:S01]  /*1c00*/  PRMT R62, R63, 0x7632, R62 ;  /* 0x000076323f3e7816 */ /* 0x000fe2000000003e */
[----:B------:R-:W-:Y:S01]  /*1c10*/  UMOV UR14, 0x3f800000 ;  /* 0x3f800000000e7882 */ /* 0x000fe20000000000 */
[----:B--2---:R-:W-:-:S13]  /*1c20*/  R2UR UR11, R8 ;  /* 0x00000000080b72ca */ /* 0x004fda00000e0000 */
[----:B------:R-:W-:-:S05]  /*1c30*/  MOV R8, UR11 ;  /* 0x0000000b00087c02 */ /* 0x000fca0008000f00 */
[----:B------:R-:W-:-:S05]  /*1c40*/  FFMA.FTZ R9, -R8, UR11, R9 ;  /* 0x0000000b08097c23 */ /* 0x000fca0008010109 */
[----:B------:R-:W-:-:S13]  /*1c50*/  FSETP.GTU.FTZ.AND P0, PT, R9, RZ, PT ;  /* 0x000000ff0900720b */ /* 0x000fda0003f1c000 */
[----:B------:R-:W-:-:S05]  /*1c60*/  VOTEU.ANY UP0, P0 ;  /* 0x0000000000ff7886 */ /* 0x000fca0000000100 */
[----:B------:R-:W0:Y:S01]  /*1c70*/  @UP0 LDCU UR6, c[0x0][0x3c0] ;  /* 0x00007800ff0607ac */ /* 0x000e220008000800 */
[----:B------:R-:W-:-:S13]  /*1c80*/  PLOP3.LUT P0, PT, PT, PT, UP0, 0x80, 0x8 ;  /* 0x000000000008781c */ /* 0x000fda0003f0f008 */
[----:B0-----:R-:W-:-:S06]  /*1c90*/  @P0 FADD.FTZ R12, R9, UR6 ;  /* 0x00000006090c0e21 */ /* 0x001fcc0008010000 */
[----:B------:R-:W0:Y:S01]  /*1ca0*/  @P0 MUFU.RSQ R12, R12 ;  /* 0x0000000c000c0308 */ /* 0x000e220000001400 */
[----:B------:R-:W-:Y:S02]  /*1cb0*/  CS2R R8, SRZ ;  /* 0x0000000000087805 */ /* 0x000fe4000001ff00 */
[----:B------:R-:W-:Y:S02]  /*1cc0*/  PRMT R42, R44, 0x7632, R42 ;  /* 0x000076322c2a7816 */ /* 0x000fe4000000002a */
[----:B---3--:R-:W-:Y:S02]  /*1cd0*/  @P5 SHF.L.U32 R8, R26, 0x10, RZ ;  /* 0x000000101a085819 */ /* 0x008fe400000006ff */
[----:B------:R-:W-:Y:S02]  /*1ce0*/  @P5 SHF.L.U32 R9, R0, 0x10, RZ ;  /* 0x0000001000095819 */ /* 0x000fe400000006ff */
[----:B------:R-:W-:Y:S02]  /*1cf0*/  PRMT R38, R41, 0x7632, R38 ;  /* 0x0000763229267816 */ /* 0x000fe40000000026 */
[----:B0-----:R-:W-:-:S02]  /*1d00*/  @P0 R2UR UR6, R12 ;  /* 0x000000000c0602ca */ /* 0x001fc400000e0000 */
[----:B------:R-:W-:Y:S02]  /*1d10*/  PRMT R39, R40, 0x7632, R39 ;  /* 0x0000763228277816 */ /* 0x000fe40000000027 */
[----:B------:R-:W-:Y:S02]  /*1d20*/  PRMT R34, R37, 0x7632, R34 ;  /* 0x0000763225227816 */ /* 0x000fe40000000022 */
[----:B------:R-:W-:-:S07]  /*1d30*/  PRMT R35, R36, 0x7632, R35 ;  /* 0x0000763224237816 */ /* 0x000fce0000000023 */
[----:B------:R-:W-:Y:S01]  /*1d40*/  @UP0 UMOV UR14, UR6 ;  /* 0x00000006000e0c82 */ /* 0x000fe20008000000 */
[----:B------:R-:W-:Y:S02]  /*1d50*/  PRMT R31, R32, 0x7632, R31 ;  /* 0x00007632201f7816 */ /* 0x000fe4000000001f */
[----:B------:R-:W-:Y:S02]  /*1d60*/  PRMT R30, R33, 0x7632, R30 ;  /* 0x00007632211e7816 */ /* 0x000fe4000000001e */
[----:B----4-:R-:W-:Y:S02]  /*1d70*/  PRMT R12, R4, 0x7632, R12 ;  /* 0x00007632040c7816 */ /* 0x010fe4000000000c */
[----:B-1----:R-:W-:Y:S02]  /*1d80*/  SHF.L.U32 R11, R27, 0x10, RZ ;  /* 0x000000101b0b7819 */ /* 0x002fe400000006ff */
[----:B------:R-:W-:Y:S02]  /*1d90*/  SHF.L.U32 R10, R28, 0x10, RZ ;  /* 0x000000101c0a7819 */ /* 0x000fe400000006ff */
[----:B------:R-:W-:-:S02]  /*1da0*/  PRMT R13, R5, 0x7632, R13 ;  /* 0x00007632050d7816 */ /* 0x000fc4000000000d */
[----:B------:R-:W-:Y:S02]  /*1db0*/  PRMT R14, R6, 0x7632, R14 ;  /* 0x00007632060e7816 */ /* 0x000fe4000000000e */
[----:B------:R-:W-:Y:S01]  /*1dc0*/  PRMT R15, R7, 0x7632, R15 ;  /* 0x00007632070f7816 */ /* 0x000fe2000000000f */
[----:B------:R-:W-:Y:S06]  /*1dd0*/  BRA.U UP1, `(.L_x_303) ;  /* 0x0000001101c87547 */ /* 0x000fec000b800000 */
[----:B------:R-:W-:Y:S02]  /*1de0*/  SHF.L.U32 R16, R68, 0x10, RZ ;  /* 0x0000001044107819 */ /* 0x000fe400000006ff */
[----:B------:R-:W-:Y:S02]  /*1df0*/  SHF.L.U32 R18, R65, 0x10, RZ ;  /* 0x0000001041127819 */ /* 0x000fe400000006ff */
[----:B------:R-:W-:Y:S01]  /*1e00*/  SHF.L.U32 R0, R67, 0x10, RZ ;  /* 0x0000001043007819 */ /* 0x000fe200000006ff */
[----:B------:R-:W-:Y:S01]  /*1e10*/  FADD.FTZ R16, R16, -UR11 ;  /* 0x8000000b10107e21 */ /* 0x000fe20008010000 */
[----:B------:R-:W-:Y:S01]  /*1e20*/  SHF.L.U32 R17, R66, 0x10, RZ ;  /* 0x0000001042117819 */ /* 0x000fe200000006ff */
[----:B------:R-:W-:Y:S01]  /*1e30*/  FADD.FTZ R18, R18, -UR11 ;  /* 0x8000000b12127e21 */ /* 0x000fe20008010000 */
[----:B------:R-:W-:Y:S01]  /*1e40*/  SHF.L.U32 R22, R64, 0x10, RZ ;  /* 0x0000001040167819 */ /* 0x000fe200000006ff */
[----:B------:R-:W-:Y:S01]  /*1e50*/  FMUL.FTZ R20, R11, R0 ;  /* 0x000000000b147220 */ /* 0x000fe20000410000 */
[----:B------:R-:W-:Y:S01]  /*1e60*/  FMUL.FTZ R19, R16, UR14 ;  /* 0x0000000e10137c20 */ /* 0x000fe20008410000 */
[----:B------:R-:W-:Y:S01]  /*1e70*/  FMUL.FTZ R16, R18, UR14 ;  /* 0x0000000e12107c20 */ /* 0x000fe20008410000 */
[----:B------:R-:W-:Y:S01]  /*1e80*/  FMUL.FTZ R21, R10, R17 ;  /* 0x000000110a157220 */ /* 0x000fe20000410000 */
        /* <DEDUP_REMOVED lines=15> */
[----:B------:R-:W-:Y:S01]  /*1f80*/  FADD.FTZ R18, R24, R23 ;  /* 0x0000001718127221 */ /* 0x000fe20000010000 */
[----:B------:R-:W-:Y:S01]  /*1f90*/  SHF.L.U32 R21, R62, 0x10, RZ ;  /* 0x000000103e157819 */ /* 0x000fe200000006ff */
[----:B------:R-:W-:Y:S01]  /*1fa0*/  FFMA.FTZ R24, R17, R16, RZ ;  /* 0x0000001011187223 */ /* 0x000fe200000100ff */
[----:B------:R-:W-:Y:S01]  /*1fb0*/  FADD.FTZ R16, RZ, R17 ;  /* 0x00000011ff107221 */ /* 0x000fe20000010000 */
[----:B------:R-:W-:Y:S01]  /*1fc0*/  FMUL.FTZ R23, R22, UR14 ;  /* 0x0000000e16177c20 */ /* 0x000fe20008410000 */
[----:B-----5:R-:W-:Y:S01]  /*1fd0*/  SHF.L.U32 R25, R60, 0x10, RZ ;  /* 0x000000103c197819 */ /* 0x020fe200000006ff */
[----:B------:R-:W-:Y:S01]  /*1fe0*/  FMUL.FTZ R22, R10, R21 ;  /* 0x000000150a167220 */ /* 0x000fe20000410000 */
[----:B------:R-:W-:Y:S01]  /*1ff0*/  PRMT R26, R60, 0x7632, R26 ;  /* 0x000076323c1a7816 */ /* 0x000fe2000000001a */
[C---:B------:R-:W-:Y:S01]  /*2000*/  FADD.FTZ R16, R21.reuse, R16 ;  /* 0x0000001015107221 */ /* 0x040fe20000010000 */
[----:B------:R-:W-:Y:S01]  /*2010*/  FFMA.FTZ R17, R21, R23, R24 ;  /* 0x0000001715117223 */ /* 0x000fe20000010018 */
[----:B------:R-:W-:Y:S01]  /*2020*/  SHF.L.U32 R21, R59, 0x10, RZ ;  /* 0x000000103b157819 */ /* 0x000fe200000006ff */
[----:B------:R-:W-:Y:S01]  /*2030*/  FADD.FTZ R25, R25, -UR11 ;  /* 0x8000000b19197e21 */ /* 0x000fe20008010000 */
[----:B------:R-:W-:Y:S01]  /*2040*/  SHF.L.U32 R24, R26, 0x10, RZ ;  /* 0x000000101a187819 */ /* 0x000fe200000006ff */
[----:B------:R-:W-:Y:S01]  /*2050*/  FADD.FTZ R19, R22, R19 ;  /* 0x0000001316137221 */ /* 0x000fe20000010000 */
[----:B------:R-:W-:Y:S01]  /*2060*/  FFMA.FTZ R22, R23, R22, R20 ;  /* 0x0000001617167223 */ /* 0x000fe20000010014 */
[----:B------:R-:W-:Y:S01]  /*2070*/  FMUL.FTZ R25, R25, UR14 ;  /* 0x0000000e19197c20 */ /* 0x000fe20008410000 */
[----:B------:R-:W-:Y:S01]  /*2080*/  PRMT R23, R59, 0x7632, R23 ;  /* 0x000076323b177816 */ /* 0x000fe20000000017 */
[----:B------:R-:W-:Y:S01]  /*2090*/  FMUL.FTZ R26, R11, R21 ;  /* 0x000000150b1a7220 */ /* 0x000fe20000410000 */
[----:B------:R-:W-:Y:S01]  /*20a0*/  FADD.FTZ R20, R24, -UR11 ;  /* 0x8000000b18147e21 */ /* 0x000fe20008010000 */
[----:B------:R-:W-:Y:S01]  /*20b0*/  FADD.FTZ R18, R18, R21 ;  /* 0x0000001512127221 */ /* 0x000fe20000010000 */
[----:B------:R-:W-:Y:S01]  /*20c0*/  FFMA.FTZ R0, R21, R25, R0 ;  /* 0x0000001915007223 */ /* 0x000fe20000010000 */
[----:B------:R-:W-:Y:S01]  /*20d0*/  SHF.L.U32 R21, R23, 0x10, RZ ;  /* 0x0000001017157819 */ /* 0x000fe200000006ff */
[----:B------:R-:W-:Y:S01]  /*20e0*/  FADD.FTZ R24, R19, R26 ;  /* 0x0000001a13187221 */ /* 0x000fe20000010000 */
[----:B------:R-:W-:Y:S01]  /*20f0*/  SHF.L.U32 R19, R58, 0x10, RZ ;  /* 0x000000103a137819 */ /* 0x000fe200000006ff */
[----:B------:R-:W-:Y:S01]  /*2100*/  FMUL.FTZ R20, R20, UR14 ;  /* 0x0000000e14147c20 */ /* 0x000fe20008410000 */
[----:B------:R-:W-:Y:S01]  /*2110*/  FFMA.FTZ R25, R25, R26, R22 ;  /* 0x0000001a19197223 */ /* 0x000fe20000010016 */
[----:B------:R-:W-:Y:S01]  /*2120*/  FMUL.FTZ R23, R10, R21 ;  /* 0x000000150a177220 */ /* 0x000fe20000410000 */
[----:B------:R-:W-:Y:S01]  /*2130*/  PRMT R26, R58, 0x7632, R26 ;  /* 0x000076323a1a7816 */ /* 0x000fe2000000001a */
[----:B------:R-:W-:Y:S01]  /*2140*/  FADD.FTZ R22, R19, -UR11 ;  /* 0x8000000b13167e21 */ /* 0x000fe20008010000 */
[----:B------:R-:W-:Y:S01]  /*2150*/  FADD.FTZ R16, R16, R21 ;  /* 0x0000001510107221 */ /* 0x000fe20000010000 */
[----:B------:R-:W-:Y:S01]  /*2160*/  FFMA.FTZ R17, R21, R20, R17 ;  /* 0x0000001415117223 */ /* 0x000fe20000010011 */
[----:B------:R-:W-:Y:S01]  /*2170*/  SHF.L.U32 R21, R57, 0x10, RZ ;  /* 0x0000001039157819 */ /* 0x000fe200000006ff */
[----:B------:R-:W-:Y:S01]  /*2180*/  FFMA.FTZ R25, R20, R23, R25 ;  /* 0x0000001714197223 */ /* 0x000fe20000010019 */
[----:B------:R-:W-:Y:S01]  /*2190*/  SHF.L.U32 R20, R26, 0x10, RZ ;  /* 0x000000101a147819 */ /* 0x000fe200000006ff */
[----:B------:R-:W-:Y:S01]  /*21a0*/  FMUL.FTZ R22, R22, UR14 ;  /* 0x0000000e16167c20 */ /* 0x000fe20008410000 */
[----:B------:R-:W-:Y:S01]  /*21b0*/  FADD.FTZ R19, R23, R24 ;  /* 0x0000001817137221 */ /* 0x000fe20000010000 */
[----:B------:R-:W-:Y:S01]  /*21c0*/  PRMT R23, R57, 0x7632, R23 ;  /* 0x0000763239177816 */ /* 0x000fe20000000017 */
[----:B------:R-:W-:Y:S01]  /*21d0*/  FMUL.FTZ R24, R11, R21 ;  /* 0x000000150b187220 */ /* 0x000fe20000410000 */
[----:B------:R-:W-:Y:S01]  /*21e0*/  FADD.FTZ R18, R18, R21 ;  /* 0x0000001512127221 */ /* 0x000fe20000010000 */
[----:B------:R-:W-:Y:S01]  /*21f0*/  FFMA.FTZ R0, R21, R22, R0 ;  /* 0x0000001615007223 */ /* 0x000fe20000010000 */
[----:B------:R-:W-:Y:S01]  /*2200*/  FADD.FTZ R21, R20, -UR11 ;  /* 0x8000000b14157e21 */ /* 0x000fe20008010000 */
[----:B------:R-:W-:Y:S01]  /*2210*/  SHF.L.U32 R20, R23, 0x10, RZ ;  /* 0x0000001017147819 */ /* 0x000fe200000006ff */
[----:B------:R-:W-:Y:S01]  /*2220*/  FFMA.FTZ R25, R22, R24, R25 ;  /* 0x0000001816197223 */ /* 0x000fe20000010019 */
[C---:B------:R-:W-:Y:S01]  /*2230*/  SHF.L.U32 R23, R56.reuse, 0x10, RZ ;  /* 0x0000001038177819 */ /* 0x040fe200000006ff */
[----:B------:R-:W-:Y:S01]  /*2240*/  FMUL.FTZ R22, R21, UR14 ;  /* 0x0000000e15167c20 */ /* 0x000fe20008410000 */
[----:B------:R-:W-:Y:S01]  /*2250*/  FADD.FTZ R19, R19, R24 ;  /* 0x0000001813137221 */ /* 0x000fe20000010000 */
[----:B------:R-:W-:Y:S01]  /*2260*/  PRMT R26, R56, 0x7632, R26 ;  /* 0x00007632381a7816 */ /* 0x000fe2000000001a */
[----:B------:R-:W-:Y:S01]  /*2270*/  FADD.FTZ R16, R16, R20 ;  /* 0x0000001410107221 */ /* 0x000fe20000010000 */
[----:B------:R-:W-:Y:S01]  /*2280*/  FFMA.FTZ R17, R20, R22, R17 ;  /* 0x0000001614117223 */ /* 0x000fe20000010011 */
[----:B------:R-:W-:Y:S01]  /*2290*/  FADD.FTZ R24, R23, -UR11 ;  /* 0x8000000b17187e21 */ /* 0x000fe20008010000 */
[----:B------:R-:W-:Y:S01]  /*22a0*/  FMUL.FTZ R20, R10, R20 ;  /* 0x000000140a147220 */ /* 0x000fe20000410000 */
[----:B------:R-:W-:-:S02]  /*22b0*/  SHF.L.U32 R21, R55, 0x10, RZ ;  /* 0x0000001037157819 */ /* 0x000fc400000006ff */
[----:B------:R-:W-:Y:S01]  /*22c0*/  SHF.L.U32 R23, R26, 0x10, RZ ;  /* 0x000000101a177819 */ /* 0x000fe200000006ff */
[----:B------:R-:W-:Y:S01]  /*22d0*/  FMUL.FTZ R24, R24, UR14 ;  /* 0x0000000e18187c20 */ /* 0x000fe20008410000 */
[----:B------:R-:W-:Y:S01]  /*22e0*/  FFMA.FTZ R25, R22, R20, R25 ;  /* 0x0000001416197223 */ /* 0x000fe20000010019 */
[----:B------:R-:W-:Y:S01]  /*22f0*/  PRMT R26, R55, 0x7632, R26 ;  /* 0x00007632371a7816 */ /* 0x000fe2000000001a */
[----:B------:R-:W-:Y:S01]  /*2300*/  FADD.FTZ R19, R20, R19 ;  /* 0x0000001314137221 */ /* 0x000fe20000010000 */
[----:B------:R-:W-:Y:S01]  /*2310*/  FMUL.FTZ R22, R11, R21 ;  /* 0x000000150b167220 */ /* 0x000fe20000410000 */
[----:B------:R-:W-:Y:S01]  /*2320*/  FADD.FTZ R18, R18, R21 ;  /* 0x0000001512127221 */ /* 0x000fe20000010000 */
[----:B------:R-:W-:Y:S01]  /*2330*/  FFMA.FTZ R0, R21, R24, R0 ;  /* 0x0000001815007223 */ /* 0x000fe20000010000 */
[----:B------:R-:W-:Y:S01]  /*2340*/  SHF.L.U32 R21, R26, 0x10, RZ ;  /* 0x000000101a157819 */ /* 0x000fe200000006ff */
[----:B------:R-:W-:Y:S01]  /*2350*/  FADD.FTZ R20, R23, -UR11 ;  /* 0x8000000b17147e21 */ /* 0x000fe20008010000 */
[----:B------:R-:W-:Y:S01]  /*2360*/  FADD.FTZ R26, R19, R22 ;  /* 0x00000016131a7221 */ /* 0x000fe20000010000 */
[----:B------:R-:W-:Y:S01]  /*2370*/  SHF.L.U32 R19, R54, 0x10, RZ ;  /* 0x0000001036137819 */ /* 0x000fe200000006ff */
[----:B------:R-:W-:Y:S01]  /*2380*/  FFMA.FTZ R25, R24, R22, R25 ;  /* 0x0000001618197223 */ /* 0x000fe20000010019 */
[----:B------:R-:W-:Y:S01]  /*2390*/  FMUL.FTZ R20, R20, UR14 ;  /* 0x0000000e14147c20 */ /* 0x000fe20008410000 */
        /* <DEDUP_REMOVED lines=22> */
[----:B------:R-:W-:Y:S01]  /*2500*/  FADD.FTZ R24, R23, -UR11 ;  /* 0x8000000b17187e21 */ /* 0x000fe20008010000 */
[----:B------:R-:W-:Y:S01]  /*2510*/  FFMA.FTZ R17, R20, R22, R17 ;  /* 0x0000001614117223 */ /* 0x000fe20000010011 */
[----:B------:R-:W-:Y:S01]  /*2520*/  FMUL.FTZ R20, R10, R20 ;  /* 0x000000140a147220 */ /* 0x000fe20000410000 */
[C---:B------:R-:W-:Y:S01]  /*2530*/  SHF.L.U32 R21, R51.reuse, 0x10, RZ ;  /* 0x0000001033157819 */ /* 0x040fe200000006ff */
[----:B------:R-:W-:Y:S01]  /*2540*/  FMUL.FTZ R24, R24, UR14 ;  /* 0x0000000e18187c20 */ /* 0x000fe20008410000 */
[----:B------:R-:W-:Y:S01]  /*2550*/  SHF.L.U32 R23, R26, 0x10, RZ ;  /* 0x000000101a177819 */ /* 0x000fe200000006ff */
[----:B------:R-:W-:Y:S01]  /*2560*/  FFMA.FTZ R25, R22, R20, R25 ;  /* 0x0000001416197223 */ /* 0x000fe20000010019 */
[----:B------:R-:W-:Y:S01]  /*2570*/  PRMT R26, R51, 0x7632, R26 ;  /* 0x00007632331a7816 */ /* 0x000fe2000000001a */
[----:B------:R-:W-:Y:S01]  /*2580*/  FMUL.FTZ R22, R11, R21 ;  /* 0x000000150b167220 */ /* 0x000fe20000410000 */
[----:B------:R-:W-:Y:S01]  /*2590*/  FADD.FTZ R18, R18, R21 ;  /* 0x0000001512127221 */ /* 0x000fe20000010000 */
[----:B------:R-:W-:Y:S01]  /*25a0*/  FFMA.FTZ R0, R21, R24, R0 ;  /* 0x0000001815007223 */ /* 0x000fe20000010000 */
[----:B------:R-:W-:Y:S01]  /*25b0*/  FADD.FTZ R19, R20, R19 ;  /* 0x0000001314137221 */ /* 0x000fe20000010000 */
[----:B------:R-:W-:Y:S01]  /*25c0*/  SHF.L.U32 R21, R26, 0x10, RZ ;  /* 0x000000101a157819 */ /* 0x000fe200000006ff */
[----:B------:R-:W-:Y:S01]  /*25d0*/  FADD.FTZ R20, R23, -UR11 ;  /* 0x8000000b17147e21 */ /* 0x000fe20008010000 */
[----:B------:R-:W-:Y:S01]  /*25e0*/  FFMA.FTZ R25, R24, R22, R25 ;  /* 0x0000001618197223 */ /* 0x000fe20000010019 */
[----:B------:R-:W-:Y:S01]  /*25f0*/  FADD.FTZ R26, R19, R22 ;  /* 0x00000016131a7221 */ /* 0x000fe20000010000 */
[----:B------:R-:W-:Y:S01]  /*2600*/  SHF.L.U32 R22, R50, 0x10, RZ ;  /* 0x0000001032167819 */ /* 0x000fe200000006ff */
[----:B------:R-:W-:Y:S01]  /*2610*/  FMUL.FTZ R20, R20, UR14 ;  /* 0x0000000e14147c20 */ /* 0x000fe20008410000 */
[----:B------:R-:W-:Y:S01]  /*2620*/  FMUL.FTZ R23, R10, R21 ;  /* 0x000000150a177220 */ /* 0x000fe20000410000 */
[----:B------:R-:W-:Y:S01]  /*2630*/  PRMT R24, R50, 0x7632, R24 ;  /* 0x0000763232187816 */ /* 0x000fe20000000018 */
[----:B------:R-:W-:Y:S01]  /*2640*/  FADD.FTZ R16, R16, R21 ;  /* 0x0000001510107221 */ /* 0x000fe20000010000 */
[----:B------:R-:W-:Y:S01]  /*2650*/  FFMA.FTZ R17, R21, R20, R17 ;  /* 0x0000001415117223 */ /* 0x000fe20000010011 */
[----:B------:R-:W-:Y:S01]  /*2660*/  SHF.L.U32 R19, R49, 0x10, RZ ;  /* 0x0000001031137819 */ /* 0x000fe200000006ff */
[----:B------:R-:W-:Y:S01]  /*2670*/  FFMA.FTZ R25, R20, R23, R25 ;  /* 0x0000001714197223 */ /* 0x000fe20000010019 */
[----:B------:R-:W-:Y:S01]  /*2680*/  FADD.FTZ R22, R22, -UR11 ;  /* 0x8000000b16167e21 */ /* 0x000fe20008010000 */
[----:B------:R-:W-:Y:S01]  /*2690*/  SHF.L.U32 R20, R24, 0x10, RZ ;  /* 0x0000001018147819 */ /* 0x000fe200000006ff */
[----:B------:R-:W-:Y:S01]  /*26a0*/  FADD.FTZ R21, R23, R26 ;  /* 0x0000001a17157221 */ /* 0x000fe20000010000 */
[----:B------:R-:W-:Y:S01]  /*26b0*/  PRMT R23, R49, 0x7632, R23 ;  /* 0x0000763231177816 */ /* 0x000fe20000000017 */
[----:B------:R-:W-:Y:S01]  /*26c0*/  FMUL.FTZ R24, R22, UR14 ;  /* 0x0000000e16187c20 */ /* 0x000fe20008410000 */
[----:B------:R-:W-:Y:S01]  /*26d0*/  FMUL.FTZ R26, R11, R19 ;  /* 0x000000130b1a7220 */ /* 0x000fe20000410000 */
[----:B------:R-:W-:Y:S01]  /*26e0*/  FADD.FTZ R22, R20, -UR11 ;  /* 0x8000000b14167e21 */ /* 0x000fe20008010000 */
[----:B------:R-:W-:Y:S01]  /*26f0*/  SHF.L.U32 R20, R23, 0x10, RZ ;  /* 0x0000001017147819 */ /* 0x000fe200000006ff */
[----:B------:R-:W-:Y:S01]  /*2700*/  FADD.FTZ R18, R18, R19 ;  /* 0x0000001312127221 */ /* 0x000fe20000010000 */
[----:B------:R-:W-:Y:S01]  /*2710*/  SHF.L.U32 R23, R48, 0x10, RZ ;  /* 0x0000001030177819 */ /* 0x000fe200000006ff */
[----:B------:R-:W-:Y:S01]  /*2720*/  FFMA.FTZ R19, R19, R24, R0 ;  /* 0x0000001813137223 */ /* 0x000fe20000010000 */
[----:B------:R-:W-:Y:S01]  /*2730*/  FFMA.FTZ R25, R24, R26, R25 ;  /* 0x0000001a18197223 */ /* 0x000fe20000010019 */
[----:B------:R-:W-:Y:S01]  /*2740*/  PRMT R24, R48, 0x7632, R24 ;  /* 0x0000763230187816 */ /* 0x000fe20000000018 */
[----:B------:R-:W-:Y:S01]  /*2750*/  FADD.FTZ R0, R21, R26 ;  /* 0x0000001a15007221 */ /* 0x000fe20000010000 */
[----:B------:R-:W-:Y:S01]  /*2760*/  FMUL.FTZ R22, R22, UR14 ;  /* 0x0000000e16167c20 */ /* 0x000fe20008410000 */
[----:B------:R-:W-:Y:S01]  /*2770*/  FADD.FTZ R26, R23, -UR11 ;  /* 0x8000000b171a7e21 */ /* 0x000fe20008010000 */
[----:B------:R-:W-:Y:S01]  /*2780*/  FMUL.FTZ R21, R10, R20 ;  /* 0x000000140a157220 */ /* 0x000fe20000410000 */
[----:B------:R-:W-:Y:S01]  /*2790*/  SHF.L.U32 R23, R24, 0x10, RZ ;  /* 0x0000001018177819 */ /* 0x000fe200000006ff */
[----:B------:R-:W-:Y:S01]  /*27a0*/  FADD.FTZ R16, R16, R20 ;  /* 0x0000001410107221 */ /* 0x000fe20000010000 */
[----:B------:R-:W-:Y:S01]  /*27b0*/  SHF.L.U32 R24, R47, 0x10, RZ ;  /* 0x000000102f187819 */ /* 0x000fe200000006ff */
[----:B------:R-:W-:Y:S01]  /*27c0*/  FFMA.FTZ R17, R20, R22, R17 ;  /* 0x0000001614117223 */ /* 0x000fe20000010011 */
[----:B------:R-:W-:Y:S01]  /*27d0*/  FFMA.FTZ R20, R22, R21, R25 ;  /* 0x0000001516147223 */ /* 0x000fe20000010019 */
[----:B------:R-:W-:Y:S01]  /*27e0*/  FMUL.FTZ R27, R26, UR14 ;  /* 0x0000000e1a1b7c20 */ /* 0x000fe20008410000 */
[----:B------:R-:W-:Y:S01]  /*27f0*/  FADD.FTZ R25, R23, -UR11 ;  /* 0x8000000b17197e21 */ /* 0x000fe20008010000 */
[----:B------:R-:W-:Y:S01]  /*2800*/  PRMT R22, R47, 0x7632, R22 ;  /* 0x000076322f167816 */ /* 0x000fe20000000016 */
[----:B------:R-:W-:Y:S01]  /*2810*/  FMUL.FTZ R23, R11, R24 ;  /* 0x000000180b177220 */ /* 0x000fe20000410000 */
[----:B------:R-:W-:Y:S01]  /*2820*/  FADD.FTZ R18, R18, R24 ;  /* 0x0000001812127221 */ /* 0x000fe20000010000 */
[----:B------:R-:W-:Y:S01]  /*2830*/  FFMA.FTZ R19, R24, R27, R19 ;  /* 0x0000001b18137223 */ /* 0x000fe20000010013 */
[----:B------:R-:W-:Y:S01]  /*2840*/  SHF.L.U32 R22, R22, 0x10, RZ ;  /* 0x0000001016167819 */ /* 0x000fe200000006ff */
[----:B------:R-:W-:Y:S01]  /*2850*/  FADD.FTZ R0, R21, R0 ;  /* 0x0000000015007221 */ /* 0x000fe20000010000 */
[----:B------:R-:W-:Y:S01]  /*2860*/  FFMA.FTZ R24, R27, R23, R20 ;  /* 0x000000171b187223 */ /* 0x000fe20000010014 */
[C---:B------:R-:W-:Y:S01]  /*2870*/  PRMT R27, R46.reuse, 0x7632, R27 ;  /* 0x000076322e1b7816 */ /* 0x040fe2000000001b */
[----:B------:R-:W-:Y:S01]  /*2880*/  FMUL.FTZ R25, R25, UR14 ;  /* 0x0000000e19197c20 */ /* 0x000fe20008410000 */
[----:B------:R-:W-:Y:S01]  /*2890*/  SHF.L.U32 R26, R46, 0x10, RZ ;  /* 0x000000102e1a7819 */ /* 0x000fe200000006ff */
[----:B------:R-:W-:Y:S01]  /*28a0*/  FADD.FTZ R21, R0, R23 ;  /* 0x0000001700157221 */ /* 0x000fe20000010000 */
[----:B------:R-:W-:Y:S01]  /*28b0*/  FMUL.FTZ R20, R10, R22 ;  /* 0x000000160a147220 */ /* 0x000fe20000410000 */
[----:B------:R-:W-:Y:S01]  /*28c0*/  SHF.L.U32 R23, R27, 0x10, RZ ;  /* 0x000000101b177819 */ /* 0x000fe200000006ff */
[----:B------:R-:W-:Y:S01]  /*28d0*/  FADD.FTZ R16, R16, R22 ;  /* 0x0000001610107221 */ /* 0x000fe20000010000 */
[----:B------:R-:W-:Y:S01]  /*28e0*/  FADD.FTZ R26, R26, -UR11 ;  /* 0x8000000b1a1a7e21 */ /* 0x000fe20008010000 */
[----:B------:R-:W-:Y:S01]  /*28f0*/  FFMA.FTZ R17, R22, R25, R17 ;  /* 0x0000001916117223 */ /* 0x000fe20000010011 */
[--C-:B------:R-:W-:Y:S01]  /*2900*/  FFMA.FTZ R0, R25, R20, R24.reuse ;  /* 0x0000001419007223 */ /* 0x100fe20000010018 */
[----:B------:R-:W-:Y:S01]  /*2910*/  SHF.L.U32 R22, R45, 0x10, RZ ;  /* 0x000000102d167819 */ /* 0x000fe200000006ff */
[----:B------:R-:W-:Y:S01]  /*2920*/  FADD.FTZ R25, R23, -UR11 ;  /* 0x8000000b17197e21 */ /* 0x000fe20008010000 */
[----:B------:R-:W-:Y:S01]  /*2930*/  PRMT R24, R45, 0x7632, R24 ;  /* 0x000076322d187816 */ /* 0x000fe20000000018 */
[----:B------:R-:W-:Y:S01]  /*2940*/  FMUL.FTZ R23, R26, UR14 ;  /* 0x0000000e1a177c20 */ /* 0x000fe20008410000 */
[----:B------:R-:W-:Y:S01]  /*2950*/  FADD.FTZ R21, R20, R21 ;  /* 0x0000001514157221 */ /* 0x000fe20000010000 */
[----:B------:R-:W-:Y:S01]  /*2960*/  FMUL.FTZ R20, R25, UR14 ;  /* 0x0000000e19147c20 */ /* 0x000fe20008410000 */
[----:B------:R-:W-:Y:S01]  /*2970*/  SHF.L.U32 R24, R24, 0x10, RZ ;  /* 0x0000001018187819 */ /* 0x000fe200000006ff */
[----:B------:R-:W-:Y:S01]  /*2980*/  FADD.FTZ R18, R18, R22 ;  /* 0x0000001612127221 */ /* 0x000fe20000010000 */
[----:B------:R-:W-:Y:S01]  /*2990*/  FFMA.FTZ R19, R22, R23, R19 ;  /* 0x0000001716137223 */ /* 0x000fe20000010013 */
[----:B------:R-:W-:Y:S01]  /*29a0*/  FMUL.FTZ R22, R11, R22 ;  /* 0x000000160b167220 */ /* 0x000fe20000410000 */
[----:B------:R-:W-:Y:S01]  /*29b0*/  SHF.L.U32 R26, R36, 0x10, RZ ;  /* 0x00000010241a7819 */ /* 0x000fe200000006ff */
[----:B------:R-:W-:Y:S01]  /*29c0*/  FADD.FTZ R16, R16, R24 ;  /* 0x0000001810107221 */ /* 0x000fe20000010000 */
[----:B------:R-:W-:Y:S01]  /*29d0*/  FFMA.FTZ R17, R24, R20, R17 ;  /* 0x0000001418117223 */ /* 0x000fe20000010011 */
[----:B------:R-:W-:Y:S01]  /*29e0*/  FMUL.FTZ R25, R10, R24 ;  /* 0x000000180a197220 */ /* 0x000fe20000410000 */
[----:B------:R-:W-:Y:S01]  /*29f0*/  FADD.FTZ R24, R21, R22 ;  /* 0x0000001615187221 */ /* 0x000fe20000010000 */
[----:B------:R-:W-:Y:S01]  /*2a00*/  FFMA.FTZ R23, R23, R22, R0 ;  /* 0x0000001617177223 */ /* 0x000fe20000010000 */
[----:B------:R-:W-:-:S02]  /*2a10*/  SHF.L.U32 R21, R44, 0x10, RZ ;  /* 0x000000102c157819 */ /* 0x000fc400000006ff */
[----:B------:R-:W-:Y:S01]  /*2a20*/  SHF.L.U32 R22, R42, 0x10, RZ ;  /* 0x000000102a167819 */ /* 0x000fe200000006ff */
[----:B------:R-:W-:Y:S01]  /*2a30*/  FADD.FTZ R0, R25, R24 ;  /* 0x0000001819007221 */ /* 0x000fe20000010000 */
[----:B------:R-:W-:Y:S01]  /*2a40*/  FFMA.FTZ R20, R20, R25, R23 ;  /* 0x0000001914147223 */ /* 0x000fe20000010017 */
[----:B------:R-:W-:Y:S01]  /*2a50*/  PRMT R25, R43, 0x7632, R25 ;  /* 0x000076322b197816 */ /* 0x000fe20000000019 */
[----:B------:R-:W-:Y:S01]  /*2a60*/  FADD.FTZ R23, R21, -UR11 ;  /* 0x8000000b15177e21 */ /* 0x000fe20008010000 */
[----:B------:R-:W-:Y:S01]  /*2a70*/  SHF.L.U32 R24, R43, 0x10, RZ ;  /* 0x000000102b187819 */ /* 0x000fe200000006ff */
[----:B------:R-:W-:Y:S01]  /*2a80*/  FADD.FTZ R22, R22, -UR11 ;  /* 0x8000000b16167e21 */ /* 0x000fe20008010000 */
[----:B------:R-:W-:Y:S01]  /*2a90*/  SHF.L.U32 R25, R25, 0x10, RZ ;  /* 0x0000001019197819 */ /* 0x000fe200000006ff */
[----:B------:R-:W-:Y:S01]  /*2aa0*/  FMUL.FTZ R23, R23, UR14 ;  /* 0x0000000e17177c20 */ /* 0x000fe20008410000 */
[----:B------:R-:W-:Y:S01]  /*2ab0*/  SHF.L.U32 R21, R41, 0x10, RZ ;  /* 0x0000001029157819 */ /* 0x000fe200000006ff */
[----:B------:R-:W-:Y:S01]  /*2ac0*/  FMUL.FTZ R22, R22, UR14 ;  /* 0x0000000e16167c20 */ /* 0x000fe20008410000 */
[----:B------:R-:W-:Y:S01]  /*2ad0*/  FMUL.FTZ R27, R11, R24 ;  /* 0x000000180b1b7220 */ /* 0x000fe20000410000 */
[----:B------:R-:W-:Y:S01]  /*2ae0*/  FFMA.FTZ R19, R24, R23, R19 ;  /* 0x0000001718137223 */ /* 0x000fe20000010013 */
[----:B------:R-:W-:Y:S01]  /*2af0*/  FADD.FTZ R16, R16, R25 ;  /* 0x0000001910107221 */ /* 0x000fe20000010000 */
[----:B------:R-:W-:Y:S01]  /*2b00*/  FFMA.FTZ R17, R25, R22, R17 ;  /* 0x0000001619117223 */ /* 0x000fe20000010011 */
[----:B------:R-:W-:Y:S01]  /*2b10*/  FMUL.FTZ R25, R10, R25 ;  /* 0x000000190a197220 */ /* 0x000fe20000410000 */
[----:B------:R-:W-:Y:S01]  /*2b20*/  FFMA.FTZ R23, R23, R27, R20 ;  /* 0x0000001b17177223 */ /* 0x000fe20000010014 */
[----:B------:R-:W-:Y:S01]  /*2b30*/  FADD.FTZ R21, R21, -UR11 ;  /* 0x8000000b15157e21 */ /* 0x000fe20008010000 */
[----:B------:R-:W-:Y:S01]  /*2b40*/  FADD.FTZ R18, R18, R24 ;  /* 0x0000001812127221 */ /* 0x000fe20000010000 */
[----:B------:R-:W-:Y:S01]  /*2b50*/  FADD.FTZ R0, R0, R27 ;  /* 0x0000001b00007221 */ /* 0x000fe20000010000 */
[----:B------:R-:W-:Y:S01]  /*2b60*/  FFMA.FTZ R20, R22, R25, R23 ;  /* 0x0000001916147223 */ /* 0x000fe20000010017 */
[----:B------:R-:W-:Y:S01]  /*2b70*/  SHF.L.U32 R24, R40, 0x10, RZ ;  /* 0x0000001028187819 */ /* 0x000fe200000006ff */
[----:B------:R-:W-:Y:S01]  /*2b80*/  FMUL.FTZ R23, R21, UR14 ;  /* 0x0000000e15177c20 */ /* 0x000fe20008410000 */
[----:B------:R-:W-:Y:S01]  /*2b90*/  SHF.L.U32 R21, R38, 0x10, RZ ;  /* 0x0000001026157819 */ /* 0x000fe200000006ff */
[----:B------:R-:W-:Y:S01]  /*2ba0*/  FADD.FTZ R0, R25, R0 ;  /* 0x0000000019007221 */ /* 0x000fe20000010000 */
[----:B------:R-:W-:Y:S01]  /*2bb0*/  SHF.L.U32 R22, R37, 0x10, RZ ;  /* 0x0000001025167819 */ /* 0x000fe200000006ff */
[----:B------:R-:W-:Y:S01]  /*2bc0*/  FMUL.FTZ R25, R11, R24 ;  /* 0x000000180b197220 */ /* 0x000fe20000410000 */
[----:B------:R-:W-:Y:S01]  /*2bd0*/  FADD.FTZ R18, R18, R24 ;  /* 0x0000001812127221 */ /* 0x000fe20000010000 */
[----:B------:R-:W-:Y:S01]  /*2be0*/  FFMA.FTZ R19, R24, R23, R19 ;  /* 0x0000001718137223 */ /* 0x000fe20000010013 */
[----:B------:R-:W-:Y:S01]  /*2bf0*/  FADD.FTZ R21, R21, -UR11 ;  /* 0x8000000b15157e21 */ /* 0x000fe20008010000 */
[----:B------:R-:W-:Y:S01]  /*2c00*/  SHF.L.U32 R24, R39, 0x10, RZ ;  /* 0x0000001027187819 */ /* 0x000fe200000006ff */
[----:B------:R-:W-:Y:S01]  /*2c10*/  FFMA.FTZ R20, R23, R25, R20 ;  /* 0x0000001917147223 */ /* 0x000fe20000010014 */
[----:B------:R-:W-:Y:S01]  /*2c20*/  FADD.FTZ R0, R0, R25 ;  /* 0x0000001900007221 */ /* 0x000fe20000010000 */
[----:B------:R-:W-:Y:S01]  /*2c30*/  FMUL.FTZ R23, R21, UR14 ;  /* 0x0000000e15177c20 */ /* 0x000fe20008410000 */
[----:B------:R-:W-:Y:S01]  /*2c40*/  SHF.L.U32 R21, R34, 0x10, RZ ;  /* 0x0000001022157819 */ /* 0x000fe200000006ff */
[----:B------:R-:W-:Y:S01]  /*2c50*/  FMUL.FTZ R25, R10, R24 ;  /* 0x000000180a197220 */ /* 0x000fe20000410000 */
[----:B------:R-:W-:Y:S01]  /*2c60*/  FADD.FTZ R22, R22, -UR11 ;  /* 0x8000000b16167e21 */ /* 0x000fe20008010000 */
[----:B------:R-:W-:Y:S01]  /*2c70*/  FFMA.FTZ R17, R24, R23, R17 ;  /* 0x0000001718117223 */ /* 0x000fe20000010011 */
[----:B------:R-:W-:Y:S01]  /*2c80*/  FMUL.FTZ R27, R11, R26 ;  /* 0x0000001a0b1b7220 */ /* 0x000fe20000410000 */
[----:B------:R-:W-:Y:S01]  /*2c90*/  FFMA.FTZ R23, R23, R25, R20 ;  /* 0x0000001917177223 */ /* 0x000fe20000010014 */
[----:B------:R-:W-:Y:S01]  /*2ca0*/  FMUL.FTZ R22, R22, UR14 ;  /* 0x0000000e16167c20 */ /* 0x000fe20008410000 */
[----:B------:R-:W-:Y:S01]  /*2cb0*/  FADD.FTZ R21, R21, -UR11 ;  /* 0x8000000b15157e21 */ /* 0x000fe20008010000 */
[----:B------:R-:W-:Y:S01]  /*2cc0*/  SHF.L.U32 R20, R35, 0x10, RZ ;  /* 0x0000001023147819 */ /* 0x000fe200000006ff */
[----:B------:R-:W-:Y:S01]  /*2cd0*/  FADD.FTZ R0, R25, R0 ;  /* 0x0000000019007221 */ /* 0x000fe20000010000 */
[----:B------:R-:W-:Y:S01]  /*2ce0*/  FADD.FTZ R16, R16, R24 ;  /* 0x0000001810107221 */ /* 0x000fe20000010000 */
[----:B------:R-:W-:Y:S01]  /*2cf0*/  FADD.FTZ R18, R18, R26 ;  /* 0x0000001a12127221 */ /* 0x000fe20000010000 */
[----:B------:R-:W-:Y:S01]  /*2d00*/  FFMA.FTZ R19, R26, R22, R19 ;  /* 0x000000161a137223 */ /* 0x000fe20000010013 */
[----:B------:R-:W-:Y:S01]  /*2d10*/  FFMA.FTZ R24, R22, R27, R23 ;  /* 0x0000001b16187223 */ /* 0x000fe20000010017 */
[----:B------:R-:W-:Y:S01]  /*2d20*/  FMUL.FTZ R21, R21, UR14 ;  /* 0x0000000e15157c20 */ /* 0x000fe20008410000 */
[----:B------:R-:W-:Y:S01]  /*2d30*/  FADD.FTZ R25, R0, R27 ;  /* 0x0000001b00197221 */ /* 0x000fe20000010000 */
[----:B------:R-:W-:Y:S01]  /*2d40*/  SHF.L.U32 R23, R33, 0x10, RZ ;  /* 0x0000001021177819 */ /* 0x000fe200000006ff */
[----:B------:R-:W-:Y:S01]  /*2d50*/  FMUL.FTZ R22, R10, R20 ;  /* 0x000000140a167220 */ /* 0x000fe20000410000 */
[----:B------:R-:W-:Y:S01]  /*2d60*/  SHF.L.U32 R26, R30, 0x10, RZ ;  /* 0x000000101e1a7819 */ /* 0x000fe200000006ff */
[----:B------:R-:W-:Y:S01]  /*2d70*/  FADD.FTZ R16, R16, R20 ;  /* 0x0000001410107221 */ /* 0x000fe20000010000 */
[----:B------:R-:W-:Y:S01]  /*2d80*/  FFMA.FTZ R17, R20, R21, R17 ;  /* 0x0000001514117223 */ /* 0x000fe20000010011 */
[----:B------:R-:W-:Y:S01]  /*2d90*/  FADD.FTZ R0, R22, R25 ;  /* 0x0000001916007221 */ /* 0x000fe20000010000 */
[----:B------:R-:W-:Y:S01]  /*2da0*/  FFMA.FTZ R20, R21, R22, R24 ;  /* 0x0000001615147223 */ /* 0x000fe20000010018 */
        /* <DEDUP_REMOVED lines=13> */
[----:B------:R-:W-:Y:S01]  /*2e80*/  FADD.FTZ R18, R18, R24 ;  /* 0x0000001812127221 */ /* 0x000fe20000010000 */
[----:B------:R-:W-:Y:S01]  /*2e90*/  FADD.FTZ R24, R26, -UR11 ;  /* 0x8000000b1a187e21 */ /* 0x000fe20008010000 */
[----:B------:R-:W-:Y:S01]  /*2ea0*/  FADD.FTZ R0, R0, R25 ;  /* 0x0000001900007221 */ /* 0x000fe20000010000 */
[----:B------:R-:W-:Y:S01]  /*2eb0*/  SHF.L.U32 R26, R5, 0x10, RZ ;  /* 0x00000010051a7819 */ /* 0x000fe200000006ff */
[----:B------:R-:W-:Y:S01]  /*2ec0*/  FFMA.FTZ R21, R22, R23, R21 ;  /* 0x0000001716157223 */ /* 0x000fe20000010015 */
[----:B------:R-:W-:Y:S01]  /*2ed0*/  SHF.L.U32 R22, R12, 0x10, RZ ;  /* 0x000000100c167819 */ /* 0x000fe200000006ff */
[----:B------:R-:W-:Y:S01]  /*2ee0*/  FMUL.FTZ R20, R24, UR14 ;  /* 0x0000000e18147c20 */ /* 0x000fe20008410000 */
[----:B------:R-:W-:Y:S01]  /*2ef0*/  FADD.FTZ R24, R23, R0 ;  /* 0x0000000017187221 */ /* 0x000fe20000010000 */
[----:B------:R-:W-:Y:S01]  /*2f00*/  FMUL.FTZ R23, R11, R26 ;  /* 0x0000001a0b177220 */ /* 0x000fe20000410000 */
[----:B------:R-:W-:Y:S01]  /*2f10*/  SHF.L.U32 R0, R13, 0x10, RZ ;  /* 0x000000100d007819 */ /* 0x000fe200000006ff */
[----:B------:R-:W-:Y:S01]  /*2f20*/  FADD.FTZ R22, R22, -UR11 ;  /* 0x8000000b16167e21 */ /* 0x000fe20008010000 */
[----:B------:R-:W-:Y:S01]  /*2f30*/  FFMA.FTZ R19, R26, R20, R19 ;  /* 0x000000141a137223 */ /* 0x000fe20000010013 */
[----:B------:R-:W-:Y:S01]  /*2f40*/  FADD.FTZ R24, R24, R23 ;  /* 0x0000001718187221 */ /* 0x000fe20000010000 */
[----:B------:R-:W-:Y:S01]  /*2f50*/  FFMA.FTZ R23, R20, R23, R21 ;  /* 0x0000001714177223 */ /* 0x000fe20000010015 */
[----:B------:R-:W-:Y:S01]  /*2f60*/  FMUL.FTZ R20, R22, UR14 ;  /* 0x0000000e16147c20 */ /* 0x000fe20008410000 */
[----:B------:R-:W-:Y:S01]  /*2f70*/  FMUL.FTZ R21, R10, R0 ;  /* 0x000000000a157220 */ /* 0x000fe20000410000 */
[----:B------:R-:W-:Y:S01]  /*2f80*/  SHF.L.U32 R25, R6, 0x10, RZ ;  /* 0x0000001006197819 */ /* 0x000fe200000006ff */
[----:B------:R-:W-:Y:S01]  /*2f90*/  FADD.FTZ R18, R18, R26 ;  /* 0x0000001a12127221 */ /* 0x000fe20000010000 */
[----:B------:R-:W-:Y:S01]  /*2fa0*/  FFMA.FTZ R17, R0, R20, R17 ;  /* 0x0000001400117223 */ /* 0x000fe20000010011 */
[----:B------:R-:W-:Y:S01]  /*2fb0*/  SHF.L.U32 R22, R7, 0x10, RZ ;  /* 0x0000001007167819 */ /* 0x000fe200000006ff */
[----:B------:R-:W-:Y:S01]  /*2fc0*/  FFMA.FTZ R20, R20, R21, R23 ;  /* 0x0000001514147223 */ /* 0x000fe20000010017 */
[----:B------:R-:W-:Y:S01]  /*2fd0*/  SHF.L.U32 R23, R14, 0x10, RZ ;  /* 0x000000100e177819 */ /* 0x000fe200000006ff */
[----:B------:R-:W-:Y:S01]  /*2fe0*/  FADD.FTZ R26, R25, -UR11 ;  /* 0x8000000b191a7e21 */ /* 0x000fe20008010000 */
[----:B------:R-:W-:Y:S01]  /*2ff0*/  FADD.FTZ R25, R21, R24 ;  /* 0x0000001815197221 */ /* 0x000fe20000010000 */
[----:B------:R-:W-:Y:S01]  /*3000*/  FMUL.FTZ R28, R11, R22 ;  /* 0x000000160b1c7220 */ /* 0x000fe20000410000 */
[----:B------:R-:W-:Y:S01]  /*3010*/  SHF.L.U32 R24, R15, 0x10, RZ ;  /* 0x000000100f187819 */ /* 0x000fe200000006ff */
[----:B------:R-:W-:Y:S01]  /*3020*/  FMUL.FTZ R21, R26, UR14 ;  /* 0x0000000e1a157c20 */ /* 0x000fe20008410000 */
[----:B------:R-:W-:Y:S01]  /*3030*/  FADD.FTZ R23, R23, -UR11 ;  /* 0x8000000b17177e21 */ /* 0x000fe20008010000 */
[----:B------:R-:W-:Y:S01]  /*3040*/  FADD.FTZ R76, R25, R28 ;  /* 0x0000001c194c7221 */ /* 0x000fe20000010000 */
[----:B------:R-:W-:Y:S01]  /*3050*/  FADD.FTZ R25, R16, R0 ;  /* 0x0000000010197221 */ /* 0x000fe20000010000 */
[----:B------:R-:W-:Y:S01]  /*3060*/  FFMA.FTZ R29, R21, R28, R20 ;  /* 0x0000001c151d7223 */ /* 0x000fe20000010014 */
[----:B------:R-:W-:Y:S01]  /*3070*/  FMUL.FTZ R27, R10, R24 ;  /* 0x000000180a1b7220 */ /* 0x000fe20000410000 */
[----:B------:R-:W-:Y:S01]  /*3080*/  FMUL.FTZ R26, R23, UR14 ;  /* 0x0000000e171a7c20 */ /* 0x000fe20008410000 */
[----:B------:R-:W-:Y:S01]  /*3090*/  FFMA.FTZ R16, R22, R21, R19 ;  /* 0x0000001516107223 */ /* 0x000fe20000010013 */
[----:B------:R-:W-:Y:S01]  /*30a0*/  FADD.FTZ R18, R18, R22 ;  /* 0x0000001612127221 */ /* 0x000fe20000010000 */
[----:B------:R-:W-:Y:S01]  /*30b0*/  FADD.FTZ R20, R27, R76 ;  /* 0x0000004c1b147221 */ /* 0x000fe20000010000 */
[----:B------:R-:W-:Y:S01]  /*30c0*/  FFMA.FTZ R23, R26, R27, R29 ;  /* 0x0000001b1a177223 */ /* 0x000fe2000001001d */
[----:B------:R-:W-:Y:S01]  /*30d0*/  FADD.FTZ R19, R25, R24 ;  /* 0x0000001819137221 */ /* 0x000fe20000010000 */
[----:B------:R-:W-:Y:S01]  /*30e0*/  FFMA.FTZ R17, R24, R26, R17 ;  /* 0x0000001a18117223 */ /* 0x000fe20000010011 */
[----:B------:R-:W-:Y:S06]  /*30f0*/  BRA `(.L_x_304) ;  /* 0x0000002400447947 */ /* 0x000fec0003800000 */
.L_x_303:
[----:B------:R-:W-:Y:S02]  /*3100*/  SHF.L.U32 R0, R68, 0x10, RZ ;  /* 0x0000001044007819 */ /* 0x000fe400000006ff */
[----:B------:R-:W-:Y:S02]  /*3110*/  SHF.L.U32 R19, R64, 0x10, RZ ;  /* 0x0000001040137819 */ /* 0x000fe400000006ff */
[----:B------:R-:W-:Y:S01]  /*3120*/  SHF.L.U32 R24, R61, 0x10, RZ ;  /* 0x000000103d187819 */ /* 0x000fe200000006ff */
[----:B------:R-:W-:Y:S01]  /*3130*/  FADD.FTZ R0, R0, -UR11 ;  /* 0x8000000b00007e21 */ /* 0x000fe20008010000 */
[----:B------:R-:W-:Y:S01]  /*3140*/  SHF.L.U32 R76, R66, 0x10, RZ ;  /* 0x00000010424c7819 */ /* 0x000fe200000006ff */
[----:B------:R-:W-:Y:S02]  /*3150*/  FADD.FTZ R19, R19, -UR11 ;  /* 0x8000000b13137e21 */ /* 0x000fe40008010000 */
[----:B------:R-:W-:Y:S01]  /*3160*/  FMUL.FTZ R16, R0, UR14 ;  /* 0x0000000e00107c20 */ /* 0x000fe20008410000 */
[----:B------:R-:W-:Y:S01]  /*3170*/  SHF.L.U32 R0, R65, 0x10, RZ ;  /* 0x0000001041007819 */ /* 0x000fe200000006ff */
[----:B------:R-:W-:Y:S01]  /*3180*/  FMUL.FTZ R19, R19, UR14 ;  /* 0x0000000e13137c20 */ /* 0x000fe20008410000 */
[----:B------:R-:W-:Y:S01]  /*3190*/  FADD.FTZ R24, R24, -UR11 ;  /* 0x8000000b18187e21 */ /* 0x000fe20008010000 */
[----:B------:R-:W-:-:S02]  /*31a0*/  FFMA.FTZ R18, R11, R16, R8 ;  /* 0x000000100b127223 */ /* 0x000fc40000010008 */
[----:B------:R-:W-:Y:S01]  /*31b0*/  FADD.FTZ R0, R0, -UR11 ;  /* 0x8000000b00007e21 */ /* 0x000fe20008010000 */
[----:B------:R-:W-:Y:S01]  /*31c0*/  FFMA.FTZ R26, R11, R19, R8 ;  /* 0x000000130b1a7223 */ /* 0x000fe20000010008 */
[----:B------:R-:W-:Y:S02]  /*31d0*/  FMUL.FTZ R17, R18, -1.4426950216293334961 ;  /* 0xbfb8aa3b12117820 */ /* 0x000fe40000410000 */
[----:B------:R-:W-:Y:S01]  /*31e0*/  FMUL.FTZ R0, R0, UR14 ;  /* 0x0000000e00007c20 */ /* 0x000fe20008410000 */
[----:B------:R-:W-:-:S03]  /*31f0*/  FMUL.FTZ R21, R26, -1.4426950216293334961 ;  /* 0xbfb8aa3b1a157820 */ /* 0x000fc60000410000 */
[----:B------:R-:W0:Y:S01]  /*3200*/  MUFU.EX2 R17, R17 ;  /* 0x0000001100117308 */ /* 0x000e220000000800 */
[----:B------:R-:W-:-:S03]  /*3210*/  FFMA.FTZ R22, R10, R0, R9 ;  /* 0x000000000a167223 */ /* 0x000fc60000010009 */
[----:B------:R-:W-:Y:S01]  /*3220*/  MUFU.EX2 R21, R21 ;  /* 0x0000001500157308 */ /* 0x000fe20000000800 */
[----:B------:R-:W-:-:S06]  /*3230*/  FMUL.FTZ R23, R22, -1.4426950216293334961 ;  /* 0xbfb8aa3b16177820 */ /* 0x000fcc0000410000 */
[----:B------:R-:W1:Y:S01]  /*3240*/  MUFU.EX2 R23, R23 ;  /* 0x0000001700177308 */ /* 0x000e620000000800 */
[----:B0-----:R-:W-:Y:S01]  /*3250*/  FADD.FTZ R20, R17, 1 ;  /* 0x3f80000011147421 */ /* 0x001fe20000010000 */
[----:B------:R-:W-:-:S05]  /*3260*/  SHF.L.U32 R17, R67, 0x10, RZ ;  /* 0x0000001043117819 */ /* 0x000fca00000006ff */
[----:B------:R-:W0:Y:S01]  /*3270*/  MUFU.RCP R20, R20 ;  /* 0x0000001400147308 */ /* 0x000e220000001000 */
[----:B-1----:R-:W-:-:S07]  /*3280*/  FADD.FTZ R27, R23, 1 ;  /* 0x3f800000171b7421 */ /* 0x002fce0000010000 */
[----:B------:R-:W1:Y:S01]  /*3290*/  MUFU.RCP R27, R27 ;  /* 0x0000001b001b7308 */ /* 0x000e620000001000 */
[----:B0-----:R-:W-:Y:S01]  /*32a0*/  FADD.FTZ R25, -R20, 1 ;  /* 0x3f80000014197421 */ /* 0x001fe20000010100 */
[----:B------:R-:W-:Y:S01]  /*32b0*/  FMUL.FTZ R20, R17, R20 ;  /* 0x0000001411147220 */ /* 0x000fe20000410000 */
[----:B------:R-:W-:Y:S02]  /*32c0*/  FMUL.FTZ R17, R24, UR14 ;  /* 0x0000000e18117c20 */ /* 0x000fe40008410000 */
[----:B------:R-:W-:Y:S01]  /*32d0*/  FFMA.FTZ R25, R18, R25, 1 ;  /* 0x3f80000012197423 */ /* 0x000fe20000010019 */
[----:B-----5:R-:W-:Y:S01]  /*32e0*/  SHF.L.U32 R18, R60, 0x10, RZ ;  /* 0x000000103c127819 */ /* 0x020fe200000006ff */
[----:B------:R-:W-:Y:S02]  /*32f0*/  FFMA.FTZ R24, R10, R17, R9 ;  /* 0x000000110a187223 */ /* 0x000fe40000010009 */
[----:B------:R-:W-:Y:S01]  /*3300*/  FMUL.FTZ R20, R20, R25 ;  /* 0x0000001914147220 */ /* 0x000fe20000410000 */
[----:B------:R-:W-:Y:S01]  /*3310*/  FADD.FTZ R25, R21, 1 ;  /* 0x3f80000015197421 */ /* 0x000fe20000010000 */
[----:B------:R-:W-:Y:S01]  /*3320*/  FADD.FTZ R18, R18, -UR11 ;  /* 0x8000000b12127e21 */ /* 0x000fe20008010000 */
[----:B------:R-:W-:Y:S01]  /*3330*/  FMUL.FTZ R28, R24, -1.4426950216293334961 ;  /* 0xbfb8aa3b181c7820 */ /* 0x000fe20000410000 */
[----:B-1----:R-:W-:Y:S01]  /*3340*/  FADD.FTZ R29, -R27, 1 ;  /* 0x3f8000001b1d7421 */ /* 0x002fe20000010100 */
[----:B------:R-:W-:Y:S01]  /*3350*/  FMUL.FTZ R27, R76, R27 ;  /* 0x0000001b4c1b7220 */ /* 0x000fe20000410000 */
[----:B------:R-:W-:Y:S01]  /*3360*/  FMUL.FTZ R18, R18, UR14 ;  /* 0x0000000e12127c20 */ /* 0x000fe20008410000 */
[----:B------:R-:W0:Y:S01]  /*3370*/  MUFU.RCP R25, R25 ;  /* 0x0000001900197308 */ /* 0x000e220000001000 */
[----:B------:R-:W-:Y:S01]  /*3380*/  FFMA.FTZ R22, R22, R29, 1 ;  /* 0x3f80000016167423 */ /* 0x000fe2000001001d */
[----:B------:R-:W-:Y:S01]  /*3390*/  PRMT R76, R60, 0x7632, R76 ;  /* 0x000076323c4c7816 */ /* 0x000fe2000000004c */
[----:B------:R-:W-:-:S02]  /*33a0*/  FFMA.FTZ R21, R11, R18, R8 ;  /* 0x000000120b157223 */ /* 0x000fc40000010008 */
[----:B------:R-:W-:Y:S01]  /*33b0*/  FMUL.FTZ R27, R27, R22 ;  /* 0x000000161b1b7220 */ /* 0x000fe20000410000 */
[----:B------:R-:W-:Y:S01]  /*33c0*/  SHF.L.U32 R76, R76, 0x10, RZ ;  /* 0x000000104c4c7819 */ /* 0x000fe200000006ff */
[----:B------:R-:W-:Y:S01]  /*33d0*/  FMUL.FTZ R23, R21, -1.4426950216293334961 ;  /* 0xbfb8aa3b15177820 */ /* 0x000fe20000410000 */
[----:B------:R-:W1:Y:S05]  /*33e0*/  MUFU.EX2 R28, R28 ;  /* 0x0000001c001c7308 */ /* 0x000e6a0000000800 */
[----:B------:R-:W2:Y:S01]  /*33f0*/  MUFU.EX2 R23, R23 ;  /* 0x0000001700177308 */ /* 0x000ea20000000800 */
[----:B0-----:R-:W-:Y:S01]  /*3400*/  FADD.FTZ R77, -R25, 1 ;  /* 0x3f800000194d7421 */ /* 0x001fe20000010100 */
[----:B-1----:R-:W-:Y:S01]  /*3410*/  FADD.FTZ R71, R28, 1 ;  /* 0x3f8000001c477421 */ /* 0x002fe20000010000 */
[----:B------:R-:W-:-:S02]  /*3420*/  SHF.L.U32 R28, R63, 0x10, RZ ;  /* 0x000000103f1c7819 */ /* 0x000fc400000006ff */
[----:B------:R-:W-:Y:S01]  /*3430*/  FFMA.FTZ R26, R26, R77, 1 ;  /* 0x3f8000001a1a7423 */ /* 0x000fe2000001004d */
[----:B------:R-:W0:Y:S01]  /*3440*/  MUFU.RCP R29, R71 ;  /* 0x00000047001d7308 */ /* 0x000e220000001000 */
[----:B--2---:R-:W-:Y:S01]  /*3450*/  FADD.FTZ R22, R23, 1 ;  /* 0x3f80000017167421 */ /* 0x004fe20000010000 */
[----:B------:R-:W-:Y:S01]  /*3460*/  FMUL.FTZ R25, R28, R25 ;  /* 0x000000191c197220 */ /* 0x000fe20000410000 */
[----:B------:R-:W-:-:S03]  /*3470*/  SHF.L.U32 R28, R62, 0x10, RZ ;  /* 0x000000103e1c7819 */ /* 0x000fc600000006ff */
[----:B------:R-:W-:Y:S02]  /*3480*/  FMUL.FTZ R26, R25, R26 ;  /* 0x0000001a191a7220 */ /* 0x000fe40000410000 */
[----:B------:R-:W1:Y:S01]  /*3490*/  MUFU.RCP R23, R22 ;  /* 0x0000001600177308 */ /* 0x000e620000001000 */
[----:B0-----:R-:W-:Y:S01]  /*34a0*/  FADD.FTZ R71, -R29, 1 ;  /* 0x3f8000001d477421 */ /* 0x001fe20000010100 */
[----:B------:R-:W-:-:S03]  /*34b0*/  FMUL.FTZ R29, R28, R29 ;  /* 0x0000001d1c1d7220 */ /* 0x000fc60000410000 */
[----:B------:R-:W-:Y:S01]  /*34c0*/  FFMA.FTZ R24, R24, R71, 1 ;  /* 0x3f80000018187423 */ /* 0x000fe20000010047 */
[----:B------:R-:W-:Y:S01]  /*34d0*/  FADD.FTZ R71, R76, -UR11 ;  /* 0x8000000b4c477e21 */ /* 0x000fe20008010000 */
[----:B------:R-:W-:Y:S01]  /*34e0*/  SHF.L.U32 R76, R59, 0x10, RZ ;  /* 0x000000103b4c7819 */ /* 0x000fe200000006ff */
[----:B-1----:R-:W-:Y:S02]  /*34f0*/  FADD.FTZ R28, -R23, 1 ;  /* 0x3f800000171c7421 */ /* 0x002fe40000010100 */
[----:B------:R-:W-:Y:S01]  /*3500*/  FMUL.FTZ R22, R71, UR14 ;  /* 0x0000000e47167c20 */ /* 0x000fe20008410000 */
[----:B------:R-:W-:Y:S01]  /*3510*/  FMUL.FTZ R24, R29, R24 ;  /* 0x000000181d187220 */ /* 0x000fe20000410000 */
[----:B------:R-:W-:Y:S01]  /*3520*/  FMUL.FTZ R23, R76, R23 ;  /* 0x000000174c177220 */ /* 0x000fe20000410000 */
[----:B------:R-:W-:Y:S01]  /*3530*/  FFMA.FTZ R28, R21, R28, 1 ;  /* 0x3f800000151c7423 */ /* 0x000fe2000001001c */
[----:B------:R-:W-:Y:S01]  /*3540*/  FFMA.FTZ R21, R10, R22, R9 ;  /* 0x000000160a157223 */ /* 0x000fe20000010009 */
[----:B------:R-:W-:-:S02]  /*3550*/  FMUL.FTZ R29, R11, R20 ;  /* 0x000000140b1d7220 */ /* 0x000fc40000410000 */
[----:B------:R-:W-:Y:S01]  /*3560*/  FMUL.FTZ R23, R23, R28 ;  /* 0x0000001c17177220 */ /* 0x000fe20000410000 */
[----:B------:R-:W-:Y:S01]  /*3570*/  FMUL.FTZ R77, R21, -1.4426950216293334961 ;  /* 0xbfb8aa3b154d7820 */ /* 0x000fe20000410000 */
[----:B------:R-:W-:-:S03]  /*3580*/  FADD.FTZ R28, RZ, R29 ;  /* 0x0000001dff1c7221 */ /* 0x000fc60000010000 */
[----:B------:R-:W0:Y:S02]  /*3590*/  MUFU.EX2 R71, R77 ;  /* 0x0000004d00477308 */ /* 0x000e240000000800 */
[----:B0-----:R-:W-:Y:S01]  /*35a0*/  FADD.FTZ R25, R71, 1 ;  /* 0x3f80000047197421 */ /* 0x001fe20000010000 */
[----:B------:R-:W-:Y:S01]  /*35b0*/  FFMA.FTZ R71, R16, R29, RZ ;  /* 0x0000001d10477223 */ /* 0x000fe200000100ff */
[----:B------:R-:W-:-:S04]  /*35c0*/  FMUL.FTZ R29, R10, R27 ;  /* 0x0000001b0a1d7220 */ /* 0x000fc80000410000 */
[----:B------:R-:W0:Y:S01]  /*35d0*/  MUFU.RCP R25, R25 ;  /* 0x0000001900197308 */ /* 0x000e220000001000 */
[C---:B------:R-:W-:Y:S01]  /*35e0*/  FFMA.FTZ R76, R0.reuse, R29, R71 ;  /* 0x0000001d004c7223 */ /* 0x040fe20000010047 */
[----:B------:R-:W-:Y:S01]  /*35f0*/  FADD.FTZ R28, R29, R28 ;  /* 0x0000001c1d1c7221 */ /* 0x000fe20000010000 */
[----:B------:R-:W-:Y:S01]  /*3600*/  PRMT R29, R59, 0x7632, R29 ;  /* 0x000076323b1d7816 */ /* 0x000fe2000000001d */
[----:B------:R-:W-:Y:S01]  /*3610*/  FFMA.FTZ R0, R0, R27, RZ ;  /* 0x0000001b00007223 */ /* 0x000fe200000100ff */
[----:B------:R-:W-:Y:S02]  /*3620*/  FADD.FTZ R27, RZ, R27 ;  /* 0x0000001bff1b7221 */ /* 0x000fe40000010000 */
[----:B------:R-:W-:Y:S01]  /*3630*/  SHF.L.U32 R29, R29, 0x10, RZ ;  /* 0x000000101d1d7819 */ /* 0x000fe200000006ff */
[----:B0-----:R-:W-:-:S04]  /*3640*/  FADD.FTZ R71, -R25, 1 ;  /* 0x3f80000019477421 */ /* 0x001fc80000010100 */
[----:B------:R-:W-:Y:S01]  /*3650*/  FMUL.FTZ R29, R29, R25 ;  /* 0x000000191d1d7220 */ /* 0x000fe20000410000 */
[----:B------:R-:W-:Y:S01]  /*3660*/  FADD.FTZ R25, RZ, R20 ;  /* 0x00000014ff197221 */ /* 0x000fe20000010000 */
[----:B------:R-:W-:-:S04]  /*3670*/  FFMA.FTZ R21, R21, R71, 1 ;  /* 0x3f80000015157423 */ /* 0x000fc80000010047 */
[----:B------:R-:W-:Y:S01]  /*3680*/  FMUL.FTZ R21, R29, R21 ;  /* 0x000000151d157220 */ /* 0x000fe20000410000 */
[----:B------:R-:W-:Y:S01]  /*3690*/  FFMA.FTZ R29, R16, R20, RZ ;  /* 0x00000014101d7223 */ /* 0x000fe200000100ff */
[----:B------:R-:W-:-:S05]  /*36a0*/  SHF.L.U32 R16, R58, 0x10, RZ ;  /* 0x000000103a107819 */ /* 0x000fca00000006ff */
[----:B------:R-:W-:Y:S01]  /*36b0*/  FADD.FTZ R20, R16, -UR11 ;  /* 0x8000000b10147e21 */ /* 0x000fe20008010000 */
[----:B------:R-:W-:Y:S01]  /*36c0*/  FADD.FTZ R16, R25, R26 ;  /* 0x0000001a19107221 */ /* 0x000fe20000010000 */
[-C--:B------:R-:W-:Y:S01]  /*36d0*/  FFMA.FTZ R25, R19, R26.reuse, R29 ;  /* 0x0000001a13197223 */ /* 0x080fe2000001001d */
[----:B------:R-:W-:Y:S01]  /*36e0*/  FMUL.FTZ R29, R11, R26 ;  /* 0x0000001a0b1d7220 */ /* 0x000fe20000410000 */
[----:B------:R-:W-:Y:S02]  /*36f0*/  FMUL.FTZ R20, R20, UR14 ;  /* 0x0000000e14147c20 */ /* 0x000fe40008410000 */
[----:B------:R-:W-:Y:S01]  /*3700*/  FFMA.FTZ R25, R18, R23, R25 ;  /* 0x0000001712197223 */ /* 0x000fe20000010019 */
[----:B------:R-:W-:Y:S01]  /*3710*/  FFMA.FTZ R76, R19, R29, R76 ;  /* 0x0000001d134c7223 */ /* 0x000fe2000001004c */
[----:B------:R-:W-:Y:S01]  /*3720*/  FFMA.FTZ R19, R11, R20, R8 ;  /* 0x000000140b137223 */ /* 0x000fe20000010008 */
[----:B------:R-:W-:Y:S01]  /*3730*/  FADD.FTZ R26, R28, R29 ;  /* 0x0000001d1c1a7221 */ /* 0x000fe20000010000 */
[----:B------:R-:W-:-:S02]  /*3740*/  SHF.L.U32 R28, R57, 0x10, RZ ;  /* 0x00000010391c7819 */ /* 0x000fc400000006ff */
[----:B------:R-:W-:-:S06]  /*3750*/  FMUL.FTZ R77, R19, -1.4426950216293334961 ;  /* 0xbfb8aa3b134d7820 */ /* 0x000fcc0000410000 */
[----:B------:R-:W0:Y:S02]  /*3760*/  MUFU.EX2 R77, R77 ;  /* 0x0000004d004d7308 */ /* 0x000e240000000800 */
[----:B0-----:R-:W-:-:S06]  /*3770*/  FADD.FTZ R71, R77, 1 ;  /* 0x3f8000004d477421 */ /* 0x001fcc0000010000 */
[----:B------:R-:W0:Y:S02]  /*3780*/  MUFU.RCP R71, R71 ;  /* 0x0000004700477308 */ /* 0x000e240000001000 */
[----:B0-----:R-:W-:Y:S01]  /*3790*/  FADD.FTZ R29, -R71, 1 ;  /* 0x3f800000471d7421 */ /* 0x001fe20000010100 */
[----:B------:R-:W-:Y:S01]  /*37a0*/  FMUL.FTZ R28, R28, R71 ;  /* 0x000000471c1c7220 */ /* 0x000fe20000410000 */
[----:B------:R-:W-:Y:S02]  /*37b0*/  FMUL.FTZ R71, R10, R24 ;  /* 0x000000180a477220 */ /* 0x000fe40000410000 */
[----:B------:R-:W-:-:S04]  /*37c0*/  FFMA.FTZ R19, R19, R29, 1 ;  /* 0x3f80000013137423 */ /* 0x000fc8000001001d */
[----:B------:R-:W-:Y:S01]  /*37d0*/  FMUL.FTZ R19, R28, R19 ;  /* 0x000000131c137220 */ /* 0x000fe20000410000 */
[----:B------:R-:W-:-:S03]  /*37e0*/  PRMT R28, R58, 0x7632, R28 ;  /* 0x000076323a1c7816 */ /* 0x000fc6000000001c */
[----:B------:R-:W-:Y:S01]  /*37f0*/  FFMA.FTZ R25, R20, R19, R25 ;  /* 0x0000001314197223 */ /* 0x000fe20000010019 */
[----:B------:R-:W-:-:S05]  /*3800*/  SHF.L.U32 R28, R28, 0x10, RZ ;  /* 0x000000101c1c7819 */ /* 0x000fca00000006ff */
[----:B------:R-:W-:Y:S01]  /*3810*/  FADD.FTZ R29, R28, -UR11 ;  /* 0x8000000b1c1d7e21 */ /* 0x000fe20008010000 */
[----:B------:R-:W-:Y:S01]  /*3820*/  FADD.FTZ R28, R27, R24 ;  /* 0x000000181b1c7221 */ /* 0x000fe20000010000 */
[----:B------:R-:W-:Y:S01]  /*3830*/  FFMA.FTZ R27, R17, R24, R0 ;  /* 0x00000018111b7223 */ /* 0x000fe20000010000 */
[----:B------:R-:W-:Y:S01]  /*3840*/  FADD.FTZ R24, R71, R26 ;  /* 0x0000001a47187221 */ /* 0x000fe20000010000 */
[----:B------:R-:W-:Y:S01]  /*3850*/  FMUL.FTZ R0, R29, UR14 ;  /* 0x0000000e1d007c20 */ /* 0x000fe20008410000 */
[----:B------:R-:W-:Y:S01]  /*3860*/  FFMA.FTZ R29, R17, R71, R76 ;  /* 0x00000047111d7223 */ /* 0x000fe2000001004c */
[----:B------:R-:W-:Y:S02]  /*3870*/  PRMT R71, R57, 0x7632, R71 ;  /* 0x0000763239477816 */ /* 0x000fe40000000047 */
[----:B------:R-:W-:Y:S02]  /*3880*/  FFMA.FTZ R17, R10, R0, R9 ;  /* 0x000000000a117223 */ /* 0x000fe40000010009 */
[----:B------:R-:W-:-:S02]  /*3890*/  SHF.L.U32 R71, R71, 0x10, RZ ;  /* 0x0000001047477819 */ /* 0x000fc400000006ff */
        /* <DEDUP_REMOVED lines=8> */
[----:B------:R-:W-:-:S03]  /*3920*/  FFMA.FTZ R29, R18, R76, R29 ;  /* 0x0000004c121d7223 */ /* 0x000fc6000001001d */
[----:B------:R-:W-:Y:S01]  /*3930*/  FMUL.FTZ R17, R26, R17 ;  /* 0x000000111a117220 */ /* 0x000fe20000410000 */
[----:B------:R-:W-:-:S05]  /*3940*/  SHF.L.U32 R26, R56, 0x10, RZ ;  /* 0x00000010381a7819 */ /* 0x000fca00000006ff */
[----:B------:R-:W-:Y:S01]  /*3950*/  FADD.FTZ R71, R26, -UR11 ;  /* 0x8000000b1a477e21 */ /* 0x000fe20008010000 */
[----:B------:R-:W-:-:S03]  /*3960*/  FADD.FTZ R26, R16, R23 ;  /* 0x00000017101a7221 */ /* 0x000fc60000010000 */
[----:B------:R-:W-:Y:S01]  /*3970*/  FMUL.FTZ R16, R71, UR14 ;  /* 0x0000000e47107c20 */ /* 0x000fe20008410000 */
[----:B------:R-:W-:Y:S01]  /*3980*/  FADD.FTZ R71, R24, R76 ;  /* 0x0000004c18477221 */ /* 0x000fe20000010000 */
[----:B------:R-:W-:Y:S02]  /*3990*/  SHF.L.U32 R24, R55, 0x10, RZ ;  /* 0x0000001037187819 */ /* 0x000fe400000006ff */
        /* <DEDUP_REMOVED lines=8> */
[----:B------:R-:W-:-:S03]  /*3a20*/  PRMT R24, R56, 0x7632, R24 ;  /* 0x0000763238187816 */ /* 0x000fc60000000018 */
[----:B------:R-:W-:Y:S01]  /*3a30*/  FMUL.FTZ R18, R23, R18 ;  /* 0x0000001217127220 */ /* 0x000fe20000410000 */
[----:B------:R-:W-:Y:S01]  /*3a40*/  SHF.L.U32 R24, R24, 0x10, RZ ;  /* 0x0000001018187819 */ /* 0x000fe200000006ff */
[----:B------:R-:W-:-:S04]  /*3a50*/  FFMA.FTZ R23, R22, R21, R27 ;  /* 0x0000001516177223 */ /* 0x000fc8000001001b */
[----:B------:R-:W-:Y:S01]  /*3a60*/  FADD.FTZ R76, R24, -UR11 ;  /* 0x8000000b184c7e21 */ /* 0x000fe20008010000 */
[----:B------:R-:W-:Y:S01]  /*3a70*/  FADD.FTZ R24, R28, R21 ;  /* 0x000000151c187221 */ /* 0x000fe20000010000 */
[----:B------:R-:W-:Y:S02]  /*3a80*/  FMUL.FTZ R28, R10, R21 ;  /* 0x000000150a1c7220 */ /* 0x000fe40000410000 */
[----:B------:R-:W-:Y:S02]  /*3a90*/  FMUL.FTZ R21, R76, UR14 ;  /* 0x0000000e4c157c20 */ /* 0x000fe40008410000 */
[----:B------:R-:W-:Y:S01]  /*3aa0*/  FFMA.FTZ R27, R22, R28, R29 ;  /* 0x0000001c161b7223 */ /* 0x000fe2000001001d */
[----:B------:R-:W-:Y:S01]  /*3ab0*/  FADD.FTZ R71, R28, R71 ;  /* 0x000000471c477221 */ /* 0x000fe20000010000 */
[----:B------:R-:W-:Y:S01]  /*3ac0*/  FFMA.FTZ R22, R10, R21, R9 ;  /* 0x000000150a167223 */ /* 0x000fe20000010009 */
[----:B------:R-:W-:-:S03]  /*3ad0*/  PRMT R28, R55, 0x7632, R28 ;  /* 0x00007632371c7816 */ /* 0x000fc6000000001c */
[----:B------:R-:W-:Y:S01]  /*3ae0*/  FMUL.FTZ R76, R22, -1.4426950216293334961 ;  /* 0xbfb8aa3b164c7820 */ /* 0x000fe20000410000 */
[----:B------:R-:W-:-:S05]  /*3af0*/  SHF.L.U32 R28, R28, 0x10, RZ ;  /* 0x000000101c1c7819 */ /* 0x000fca00000006ff */
[----:B------:R-:W0:Y:S02]  /*3b00*/  MUFU.EX2 R76, R76 ;  /* 0x0000004c004c7308 */ /* 0x000e240000000800 */
[----:B0-----:R-:W-:-:S04]  /*3b10*/  FADD.FTZ R77, R76, 1 ;  /* 0x3f8000004c4d7421 */ /* 0x001fc80000010000 */
[----:B------:R-:W0:Y:S02]  /*3b20*/  MUFU.RCP R29, R77 ;  /* 0x0000004d001d7308 */ /* 0x000e240000001000 */
[----:B0-----:R-:W-:Y:S01]  /*3b30*/  FMUL.FTZ R28, R28, R29 ;  /* 0x0000001d1c1c7220 */ /* 0x001fe20000410000 */
[----:B------:R-:W-:-:S04]  /*3b40*/  FADD.FTZ R29, -R29, 1 ;  /* 0x3f8000001d1d7421 */ /* 0x000fc80000010100 */
[----:B------:R-:W-:-:S04]  /*3b50*/  FFMA.FTZ R29, R22, R29, 1 ;  /* 0x3f800000161d7423 */ /* 0x000fc8000001001d */
[----:B------:R-:W-:Y:S01]  /*3b60*/  FMUL.FTZ R22, R28, R29 ;  /* 0x0000001d1c167220 */ /* 0x000fe20000410000 */
[----:B------:R-:W-:Y:S01]  /*3b70*/  SHF.L.U32 R28, R54, 0x10, RZ ;  /* 0x00000010361c7819 */ /* 0x000fe200000006ff */
[----:B------:R-:W-:Y:S01]  /*3b80*/  FADD.FTZ R29, R26, R19 ;  /* 0x000000131a1d7221 */ /* 0x000fe20000010000 */
[----:B------:R-:W-:-:S03]  /*3b90*/  FMUL.FTZ R26, R11, R19 ;  /* 0x000000130b1a7220 */ /* 0x000fc60000410000 */
[----:B------:R-:W-:Y:S01]  /*3ba0*/  FADD.FTZ R28, R28, -UR11 ;  /* 0x8000000b1c1c7e21 */ /* 0x000fe20008010000 */
[----:B------:R-:W-:Y:S01]  /*3bb0*/  FFMA.FTZ R77, R20, R26, R27 ;  /* 0x0000001a144d7223 */ /* 0x000fe2000001001b */
[----:B------:R-:W-:Y:S01]  /*3bc0*/  FADD.FTZ R71, R71, R26 ;  /* 0x0000001a47477221 */ /* 0x000fe20000010000 */
[----:B------:R-:W-:Y:S01]  /*3bd0*/  SHF.L.U32 R26, R53, 0x10, RZ ;  /* 0x00000010351a7819 */ /* 0x000fe200000006ff */
        /* <DEDUP_REMOVED lines=9> */
[----:B------:R-:W-:-:S04]  /*3c70*/  PRMT R20, R54, 0x7632, R20 ;  /* 0x0000763236147816 */ /* 0x000fc80000000014 */
[----:B------:R-:W-:Y:S01]  /*3c80*/  SHF.L.U32 R28, R20, 0x10, RZ ;  /* 0x00000010141c7819 */ /* 0x000fe200000006ff */
[----:B------:R-:W-:Y:S01]  /*3c90*/  FMUL.FTZ R20, R26, R27 ;  /* 0x0000001b1a147220 */ /* 0x000fe20000410000 */
[----:B------:R-:W-:Y:S01]  /*3ca0*/  FADD.FTZ R27, R24, R17 ;  /* 0x00000011181b7221 */ /* 0x000fe20000010000 */
[-C--:B------:R-:W-:Y:S02]  /*3cb0*/  FMUL.FTZ R24, R10, R17.reuse ;  /* 0x000000110a187220 */ /* 0x080fe40000410000 */
[----:B------:R-:W-:Y:S01]  /*3cc0*/  FADD.FTZ R26, R28, -UR11 ;  /* 0x8000000b1c1a7e21 */ /* 0x000fe20008010000 */
[C---:B------:R-:W-:Y:S01]  /*3cd0*/  FFMA.FTZ R28, R0.reuse, R17, R23 ;  /* 0x00000011001c7223 */ /* 0x040fe20000010017 */
[----:B------:R-:W-:Y:S01]  /*3ce0*/  FFMA.FTZ R77, R0, R24, R77 ;  /* 0x00000018004d7223 */ /* 0x000fe2000001004d */
[----:B------:R-:W-:Y:S01]  /*3cf0*/  FADD.FTZ R71, R24, R71 ;  /* 0x0000004718477221 */ /* 0x000fe20000010000 */
[----:B------:R-:W-:Y:S01]  /*3d00*/  FMUL.FTZ R17, R26, UR14 ;  /* 0x0000000e1a117c20 */ /* 0x000fe20008410000 */
[----:B------:R-:W-:Y:S01]  /*3d10*/  PRMT R24, R53, 0x7632, R24 ;  /* 0x0000763235187816 */ /* 0x000fe20000000018 */
[----:B------:R-:W-:Y:S01]  /*3d20*/  FADD.FTZ R27, R27, R22 ;  /* 0x000000161b1b7221 */ /* 0x000fe20000010000 */
[----:B------:R-:W-:Y:S01]  /*3d30*/  FFMA.FTZ R28, R21, R22, R28 ;  /* 0x00000016151c7223 */ /* 0x000fe2000001001c */
[----:B------:R-:W-:Y:S01]  /*3d40*/  FFMA.FTZ R0, R10, R17, R9 ;  /* 0x000000110a007223 */ /* 0x000fe20000010009 */
[----:B------:R-:W-:-:S03]  /*3d50*/  SHF.L.U32 R24, R24, 0x10, RZ ;  /* 0x0000001018187819 */ /* 0x000fc600000006ff */
        /* <DEDUP_REMOVED lines=8> */
[----:B------:R-:W-:-:S04]  /*3de0*/  FFMA.FTZ R23, R0, R23, 1 ;  /* 0x3f80000000177423 */ /* 0x000fc80000010017 */
[----:B------:R-:W-:Y:S01]  /*3df0*/  FMUL.FTZ R0, R24, R23 ;  /* 0x0000001718007220 */ /* 0x000fe20000410000 */
[----:B------:R-:W-:Y:S01]  /*3e00*/  SHF.L.U32 R23, R52, 0x10, RZ ;  /* 0x0000001034177819 */ /* 0x000fe200000006ff */
[----:B------:R-:W-:-:S04]  /*3e10*/  FFMA.FTZ R24, R16, R18, R25 ;  /* 0x0000001210187223 */ /* 0x000fc80000010019 */
[----:B------:R-:W-:Y:S01]  /*3e20*/  FADD.FTZ R26, R23, -UR11 ;  /* 0x8000000b171a7e21 */ /* 0x000fe20008010000 */
[----:B------:R-:W-:-:S03]  /*3e30*/  FADD.FTZ R23, R29, R18 ;  /* 0x000000121d177221 */ /* 0x000fc60000010000 */
[----:B------:R-:W-:Y:S01]  /*3e40*/  FMUL.FTZ R18, R26, UR14 ;  /* 0x0000000e1a127c20 */ /* 0x000fe20008410000 */
[----:B------:R-:W-:Y:S01]  /*3e50*/  FFMA.FTZ R26, R16, R76, R77 ;  /* 0x0000004c101a7223 */ /* 0x000fe2000001004d */
[----:B------:R-:W-:Y:S01]  /*3e60*/  SHF.L.U32 R76, R51, 0x10, RZ ;  /* 0x00000010334c7819 */ /* 0x000fe200000006ff */
[----:B------:R-:W-:Y:S01]  /*3e70*/  FADD.FTZ R23, R23, R20 ;  /* 0x0000001417177221 */ /* 0x000fe20000010000 */
        /* <DEDUP_REMOVED lines=11> */
[----:B------:R-:W-:Y:S02]  /*3f30*/  FMUL.FTZ R25, R10, R22 ;  /* 0x000000160a197220 */ /* 0x000fe40000410000 */
[----:B------:R-:W-:Y:S02]  /*3f40*/  FADD.FTZ R23, R23, R16 ;  /* 0x0000001017177221 */ /* 0x000fe40000010000 */
[----:B------:R-:W-:Y:S01]  /*3f50*/  FADD.FTZ R76, R76, -UR11 ;  /* 0x8000000b4c4c7e21 */ /* 0x000fe20008010000 */
[----:B------:R-:W-:-:S03]  /*3f60*/  FADD.FTZ R71, R25, R71 ;  /* 0x0000004719477221 */ /* 0x000fc60000010000 */
[----:B------:R-:W-:Y:S01]  /*3f70*/  FMUL.FTZ R22, R76, UR14 ;  /* 0x0000000e4c167c20 */ /* 0x000fe20008410000 */
[----:B------:R-:W-:Y:S01]  /*3f80*/  FFMA.FTZ R76, R21, R25, R26 ;  /* 0x00000019154c7223 */ /* 0x000fe2000001001a */
[----:B------:R-:W-:Y:S02]  /*3f90*/  PRMT R25, R51, 0x7632, R25 ;  /* 0x0000763233197816 */ /* 0x000fe40000000019 */
[----:B------:R-:W-:Y:S02]  /*3fa0*/  FFMA.FTZ R21, R10, R22, R9 ;  /* 0x000000160a157223 */ /* 0x000fe40000010009 */
[----:B------:R-:W-:Y:S02]  /*3fb0*/  SHF.L.U32 R25, R25, 0x10, RZ ;  /* 0x0000001019197819 */ /* 0x000fe400000006ff */
        /* <DEDUP_REMOVED lines=12> */
[----:B------:R-:W-:-:S05]  /*4080*/  SHF.L.U32 R25, R50, 0x10, RZ ;  /* 0x0000001032197819 */ /* 0x000fca00000006ff */
[----:B------:R-:W-:Y:S01]  /*4090*/  FADD.FTZ R77, R25, -UR11 ;  /* 0x8000000b194d7e21 */ /* 0x000fe20008010000 */
[----:B------:R-:W-:-:S03]  /*40a0*/  FFMA.FTZ R25, R19, R20, R24 ;  /* 0x0000001413197223 */ /* 0x000fc60000010018 */
[----:B------:R-:W-:Y:S01]  /*40b0*/  FMUL.FTZ R26, R77, UR14 ;  /* 0x0000000e4d1a7c20 */ /* 0x000fe20008410000 */
[----:B------:R-:W-:-:S03]  /*40c0*/  FFMA.FTZ R25, R18, R16, R25 ;  /* 0x0000001012197223 */ /* 0x000fc60000010019 */
        /* <DEDUP_REMOVED lines=9> */
[----:B------:R-:W-:Y:S01]  /*4160*/  PRMT R19, R50, 0x7632, R19 ;  /* 0x0000763232137816 */ /* 0x000fe20000000013 */
[----:B------:R-:W-:Y:S02]  /*4170*/  FADD.FTZ R20, R20, R21 ;  /* 0x0000001514147221 */ /* 0x000fe40000010000 */
[----:B------:R-:W-:Y:S01]  /*4180*/  FMUL.FTZ R24, R24, R29 ;  /* 0x0000001d18187220 */ /* 0x000fe20000410000 */
[----:B------:R-:W-:Y:S01]  /*4190*/  SHF.L.U32 R19, R19, 0x10, RZ ;  /* 0x0000001013137819 */ /* 0x000fe200000006ff */
[----:B------:R-:W-:Y:S02]  /*41a0*/  FMUL.FTZ R29, R10, R0 ;  /* 0x000000000a1d7220 */ /* 0x000fe40000410000 */
[----:B------:R-:W-:Y:S01]  /*41b0*/  FADD.FTZ R23, R23, R24 ;  /* 0x0000001817177221 */ /* 0x000fe20000010000 */
[----:B------:R-:W-:Y:S01]  /*41c0*/  FFMA.FTZ R25, R26, R24, R25 ;  /* 0x000000181a197223 */ /* 0x000fe20000010019 */
[----:B------:R-:W-:Y:S01]  /*41d0*/  FADD.FTZ R77, R19, -UR11 ;  /* 0x8000000b134d7e21 */ /* 0x000fe20008010000 */
[C---:B------:R-:W-:Y:S01]  /*41e0*/  FFMA.FTZ R19, R17.reuse, R0, R28 ;  /* 0x0000000011137223 */ /* 0x040fe2000001001c */
[----:B------:R-:W-:Y:S01]  /*41f0*/  FFMA.FTZ R27, R17, R29, R76 ;  /* 0x0000001d111b7223 */ /* 0x000fe2000001004c */
[----:B------:R-:W-:Y:S01]  /*4200*/  FADD.FTZ R71, R29, R71 ;  /* 0x000000471d477221 */ /* 0x000fe20000010000 */
[----:B------:R-:W-:Y:S01]  /*4210*/  FMUL.FTZ R0, R77, UR14 ;  /* 0x0000000e4d007c20 */ /* 0x000fe20008410000 */
[----:B------:R-:W-:Y:S01]  /*4220*/  PRMT R29, R49, 0x7632, R29 ;  /* 0x00007632311d7816 */ /* 0x000fe2000000001d */
[----:B------:R-:W-:-:S02]  /*4230*/  FFMA.FTZ R19, R22, R21, R19 ;  /* 0x0000001516137223 */ /* 0x000fc40000010013 */
[----:B------:R-:W-:Y:S01]  /*4240*/  FFMA.FTZ R17, R10, R0, R9 ;  /* 0x000000000a117223 */ /* 0x000fe20000010009 */
[----:B------:R-:W-:-:S03]  /*4250*/  SHF.L.U32 R29, R29, 0x10, RZ ;  /* 0x000000101d1d7819 */ /* 0x000fc600000006ff */
        /* <DEDUP_REMOVED lines=12> */
[----:B------:R-:W-:-:S03]  /*4320*/  SHF.L.U32 R28, R47, 0x10, RZ ;  /* 0x000000102f1c7819 */ /* 0x000fc600000006ff */
        /* <DEDUP_REMOVED lines=10> */
[----:B------:R-:W-:-:S04]  /*43d0*/  PRMT R18, R48, 0x7632, R18 ;  /* 0x0000763230127816 */ /* 0x000fc80000000012 */
[----:B------:R-:W-:Y:S01]  /*43e0*/  SHF.L.U32 R29, R18, 0x10, RZ ;  /* 0x00000010121d7819 */ /* 0x000fe200000006ff */
[----:B------:R-:W-:Y:S01]  /*43f0*/  FMUL.FTZ R18, R28, R77 ;  /* 0x0000004d1c127220 */ /* 0x000fe20000410000 */
[----:B------:R-:W-:-:S03]  /*4400*/  FMUL.FTZ R28, R10, R21 ;  /* 0x000000150a1c7220 */ /* 0x000fc60000410000 */
[----:B------:R-:W-:Y:S01]  /*4410*/  FADD.FTZ R76, R29, -UR11 ;  /* 0x8000000b1d4c7e21 */ /* 0x000fe20008010000 */
[----:B------:R-:W-:Y:S01]  /*4420*/  FFMA.FTZ R27, R22, R28, R27 ;  /* 0x0000001c161b7223 */ /* 0x000fe2000001001b */
[----:B------:R-:W-:Y:S01]  /*4430*/  FADD.FTZ R71, R28, R71 ;  /* 0x000000471c477221 */ /* 0x000fe20000010000 */
[----:B------:R-:W-:Y:S01]  /*4440*/  PRMT R28, R47, 0x7632, R28 ;  /* 0x000076322f1c7816 */ /* 0x000fe2000000001c */
[----:B------:R-:W-:Y:S01]  /*4450*/  FMUL.FTZ R21, R76, UR14 ;  /* 0x0000000e4c157c20 */ /* 0x000fe20008410000 */
[----:B------:R-:W-:Y:S01]  /*4460*/  FADD.FTZ R23, R23, R18 ;  /* 0x0000001217177221 */ /* 0x000fe20000010000 */
[----:B------:R-:W-:Y:S01]  /*4470*/  FFMA.FTZ R25, R16, R18, R25 ;  /* 0x0000001210197223 */ /* 0x000fe20000010019 */
        /* <DEDUP_REMOVED lines=28> */
[----:B------:R-:W-:Y:S01]  /*4640*/  FADD.FTZ R27, R20, R17 ;  /* 0x00000011141b7221 */ /* 0x000fe20000010000 */
[-C--:B------:R-:W-:Y:S01]  /*4650*/  FFMA.FTZ R20, R0, R17.reuse, R19 ;  /* 0x0000001100147223 */ /* 0x080fe20000010013 */
[----:B------:R-:W-:Y:S01]  /*4660*/  FADD.FTZ R23, R23, R26 ;  /* 0x0000001a17177221 */ /* 0x000fe20000010000 */
[----:B------:R-:W-:Y:S01]  /*4670*/  FFMA.FTZ R25, R24, R26, R25 ;  /* 0x0000001a18197223 */ /* 0x000fe20000010019 */
[----:B------:R-:W-:Y:S01]  /*4680*/  FADD.FTZ R77, R28, -UR11 ;  /* 0x8000000b1c4d7e21 */ /* 0x000fe20008010000 */
[----:B------:R-:W-:Y:S01]  /*4690*/  FMUL.FTZ R28, R10, R17 ;  /* 0x000000110a1c7220 */ /* 0x000fe20000410000 */
[----:B------:R-:W-:Y:S01]  /*46a0*/  FFMA.FTZ R20, R21, R22, R20 ;  /* 0x0000001615147223 */ /* 0x000fe20000010014 */
[----:B------:R-:W-:Y:S01]  /*46b0*/  FADD.FTZ R27, R27, R22 ;  /* 0x000000161b1b7221 */ /* 0x000fe20000010000 */
[----:B------:R-:W-:Y:S01]  /*46c0*/  FMUL.FTZ R17, R77, UR14 ;  /* 0x0000000e4d117c20 */ /* 0x000fe20008410000 */
[----:B------:R-:W-:Y:S01]  /*46d0*/  FFMA.FTZ R29, R0, R28, R29 ;  /* 0x0000001c001d7223 */ /* 0x000fe2000001001d */
[----:B------:R-:W-:Y:S01]  /*46e0*/  FADD.FTZ R71, R28, R71 ;  /* 0x000000471c477221 */ /* 0x000fe20000010000 */
[----:B------:R-:W-:Y:S01]  /*46f0*/  PRMT R28, R45, 0x7632, R28 ;  /* 0x000076322d1c7816 */ /* 0x000fe2000000001c */
[----:B------:R-:W-:Y:S01]  /*4700*/  FFMA.FTZ R0, R10, R17, R9 ;  /* 0x000000110a007223 */ /* 0x000fe20000010009 */
[----:B------:R-:W-:-:S02]  /*4710*/  FMUL.FTZ R26, R11, R26 ;  /* 0x0000001a0b1a7220 */ /* 0x000fc40000410000 */
        /* <DEDUP_REMOVED lines=13> */
[----:B------:R-:W-:-:S04]  /*47f0*/  FADD.FTZ R28, R28, -UR11 ;  /* 0x8000000b1c1c7e21 */ /* 0x000fc80008010000 */
        /* <DEDUP_REMOVED lines=13> */
[----:B------:R-:W-:Y:S02]  /*48d0*/  FMUL.FTZ R77, R10, R22 ;  /* 0x000000160a4d7220 */ /* 0x000fe40000410000 */
[----:B------:R-:W-:Y:S01]  /*48e0*/  FADD.FTZ R23, R23, R16 ;  /* 0x0000001017177221 */ /* 0x000fe20000010000 */
[----:B------:R-:W-:Y:S01]  /*48f0*/  FFMA.FTZ R25, R18, R16, R25 ;  /* 0x0000001012197223 */ /* 0x000fe20000010019 */
[----:B------:R-:W-:Y:S01]  /*4900*/  FADD.FTZ R76, R76, -UR11 ;  /* 0x8000000b4c4c7e21 */ /* 0x000fe20008010000 */
[----:B------:R-:W-:Y:S01]  /*4910*/  FFMA.FTZ R29, R21, R77, R28 ;  /* 0x0000004d151d7223 */ /* 0x000fe2000001001c */
[----:B------:R-:W-:Y:S01]  /*4920*/  FADD.FTZ R71, R77, R71 ;  /* 0x000000474d477221 */ /* 0x000fe20000010000 */
[----:B------:R-:W-:Y:S01]  /*4930*/  PRMT R77, R43, 0x7632, R77 ;  /* 0x000076322b4d7816 */ /* 0x000fe2000000004d */
[----:B------:R-:W-:-:S02]  /*4940*/  FMUL.FTZ R19, R76, UR14 ;  /* 0x0000000e4c137c20 */ /* 0x000fc40008410000 */
[----:B------:R-:W-:Y:S01]  /*4950*/  FADD.FTZ R71, R71, R26 ;  /* 0x0000001a47477221 */ /* 0x000fe20000010000 */
[----:B------:R-:W-:Y:S01]  /*4960*/  SHF.L.U32 R77, R77, 0x10, RZ ;  /* 0x000000104d4d7819 */ /* 0x000fe200000006ff */
[----:B------:R-:W-:-:S04]  /*4970*/  FFMA.FTZ R21, R10, R19, R9 ;  /* 0x000000130a157223 */ /* 0x000fc80000010009 */
[----:B------:R-:W-:-:S06]  /*4980*/  FMUL.FTZ R28, R21, -1.4426950216293334961 ;  /* 0xbfb8aa3b151c7820 */ /* 0x000fcc0000410000 */
[----:B------:R-:W0:Y:S02]  /*4990*/  MUFU.EX2 R28, R28 ;  /* 0x0000001c001c7308 */ /* 0x000e240000000800 */
[----:B0-----:R-:W-:Y:S01]  /*49a0*/  FADD.FTZ R22, R28, 1 ;  /* 0x3f8000001c167421 */ /* 0x001fe20000010000 */
[----:B------:R-:W-:Y:S01]  /*49b0*/  FFMA.FTZ R28, R24, R26, R29 ;  /* 0x0000001a181c7223 */ /* 0x000fe2000001001d */
[----:B------:R-:W-:-:S04]  /*49c0*/  SHF.L.U32 R26, R40, 0x10, RZ ;  /* 0x00000010281a7819 */ /* 0x000fc800000006ff */
[----:B------:R-:W0:Y:S02]  /*49d0*/  MUFU.RCP R22, R22 ;  /* 0x0000001600167308 */ /* 0x000e240000001000 */
[----:B0-----:R-:W-:Y:S01]  /*49e0*/  FMUL.FTZ R76, R77, R22 ;  /* 0x000000164d4c7220 */ /* 0x001fe20000410000 */
[----:B------:R-:W-:-:S04]  /*49f0*/  FADD.FTZ R77, -R22, 1 ;  /* 0x3f800000164d7421 */ /* 0x000fc80000010100 */
[----:B------:R-:W-:-:S04]  /*4a00*/  FFMA.FTZ R21, R21, R77, 1 ;  /* 0x3f80000015157423 */ /* 0x000fc8000001004d */
[----:B------:R-:W-:Y:S01]  /*4a10*/  FMUL.FTZ R21, R76, R21 ;  /* 0x000000154c157220 */ /* 0x000fe20000410000 */
[----:B------:R-:W-:-:S05]  /*4a20*/  SHF.L.U32 R76, R41, 0x10, RZ ;  /* 0x00000010294c7819 */ /* 0x000fca00000006ff */
        /* <DEDUP_REMOVED lines=15> */
[-C--:B------:R-:W-:Y:S01]  /*4b20*/  FFMA.FTZ R25, R22, R24.reuse, R25 ;  /* 0x0000001816197223 */ /* 0x080fe20000010019 */
[----:B------:R-:W-:Y:S01]  /*4b30*/  FADD.FTZ R77, R26, -UR11 ;  /* 0x8000000b1a4d7e21 */ /* 0x000fe20008010000 */
[----:B------:R-:W-:Y:S01]  /*4b40*/  FADD.FTZ R26, R27, R0 ;  /* 0x000000001b1a7221 */ /* 0x000fe20000010000 */
[----:B------:R-:W-:Y:S01]  /*4b50*/  FFMA.FTZ R27, R17, R29, R28 ;  /* 0x0000001d111b7223 */ /* 0x000fe2000001001c */
[----:B------:R-:W-:Y:S01]  /*4b60*/  SHF.L.U32 R29, R39, 0x10, RZ ;  /* 0x00000010271d7819 */ /* 0x000fe200000006ff */
[----:B------:R-:W-:Y:S01]  /*4b70*/  FMUL.FTZ R0, R77, UR14 ;  /* 0x0000000e4d007c20 */ /* 0x000fe20008410000 */
[----:B------:R-:W-:Y:S01]  /*4b80*/  FADD.FTZ R26, R26, R21 ;  /* 0x000000151a1a7221 */ /* 0x000fe20000010000 */
[----:B------:R-:W-:Y:S02]  /*4b90*/  FMUL.FTZ R24, R11, R24 ;  /* 0x000000180b187220 */ /* 0x000fe40000410000 */
        /* <DEDUP_REMOVED lines=14> */
[----:B------:R-:W-:Y:S02]  /*4c80*/  FADD.FTZ R26, R26, R17 ;  /* 0x000000111a1a7221 */ /* 0x000fe40000010000 */
        /* <DEDUP_REMOVED lines=9> */
[----:B------:R-:W-:-:S04]  /*4d20*/  FFMA.FTZ R27, R18, R27, 1 ;  /* 0x3f800000121b7423 */ /* 0x000fc8000001001b */
[----:B------:R-:W-:Y:S01]  /*4d30*/  FMUL.FTZ R18, R76, R27 ;  /* 0x0000001b4c127220 */ /* 0x000fe20000410000 */
[----:B------:R-:W-:-:S03]  /*4d40*/  SHF.L.U32 R27, R34, 0x10, RZ ;  /* 0x00000010221b7819 */ /* 0x000fc600000006ff */
[----:B------:R-:W-:Y:S02]  /*4d50*/  FADD.FTZ R23, R23, R18 ;  /* 0x0000001217177221 */ /* 0x000fe40000010000 */
[----:B------:R-:W-:Y:S01]  /*4d60*/  FADD.FTZ R76, R27, -UR11 ;  /* 0x8000000b1b4c7e21 */ /* 0x000fe20008010000 */
[CC--:B------:R-:W-:Y:S01]  /*4d70*/  FFMA.FTZ R27, R19.reuse, R21.reuse, R20 ;  /* 0x00000015131b7223 */ /* 0x0c0fe20000010014 */
[----:B------:R-:W-:Y:S02]  /*4d80*/  FMUL.FTZ R21, R10, R21 ;  /* 0x000000150a157220 */ /* 0x000fe40000410000 */
[----:B------:R-:W-:Y:S01]  /*4d90*/  FMUL.FTZ R20, R76, UR14 ;  /* 0x0000000e4c147c20 */ /* 0x000fe20008410000 */
[----:B------:R-:W-:Y:S01]  /*4da0*/  FFMA.FTZ R27, R0, R17, R27 ;  /* 0x00000011001b7223 */ /* 0x000fe2000001001b */
[----:B------:R-:W-:Y:S01]  /*4db0*/  FFMA.FTZ R29, R19, R21, R28 ;  /* 0x00000015131d7223 */ /* 0x000fe2000001001c */
[----:B------:R-:W-:Y:S01]  /*4dc0*/  FADD.FTZ R71, R21, R71 ;  /* 0x0000004715477221 */ /* 0x000fe20000010000 */
[----:B------:R-:W-:Y:S01]  /*4dd0*/  FFMA.FTZ R19, R10, R20, R9 ;  /* 0x000000140a137223 */ /* 0x000fe20000010009 */
[----:B------:R-:W-:Y:S01]  /*4de0*/  SHF.L.U32 R21, R35, 0x10, RZ ;  /* 0x0000001023157819 */ /* 0x000fe200000006ff */
[----:B------:R-:W-:Y:S01]  /*4df0*/  FFMA.FTZ R29, R22, R24, R29 ;  /* 0x00000018161d7223 */ /* 0x000fe2000001001d */
[----:B------:R-:W-:Y:S01]  /*4e00*/  FADD.FTZ R71, R71, R24 ;  /* 0x0000001847477221 */ /* 0x000fe20000010000 */
        /* <DEDUP_REMOVED lines=24> */
[----:B------:R-:W-:-:S03]  /*4f90*/  FMUL.FTZ R24, R10, R17 ;  /* 0x000000110a187220 */ /* 0x000fc60000410000 */
        /* <DEDUP_REMOVED lines=14> */
[----:B------:R-:W-:Y:S01]  /*5080*/  FADD.FTZ R71, R71, R28 ;  /* 0x0000001c47477221 */ /* 0x000fe20000010000 */
[----:B------:R-:W-:Y:S01]  /*5090*/  SHF.L.U32 R28, R5, 0x10, RZ ;  /* 0x00000010051c7819 */ /* 0x000fe200000006ff */
[----:B------:R-:W-:Y:S01]  /*50a0*/  FMUL.FTZ R0, R24, R77 ;  /* 0x0000004d18007220 */ /* 0x000fe20000410000 */
[----:B------:R-:W-:-:S05]  /*50b0*/  SHF.L.U32 R24, R4, 0x10, RZ ;  /* 0x0000001004187819 */ /* 0x000fca00000006ff */
[----:B------:R-:W-:Y:S01]  /*50c0*/  FADD.FTZ R77, R24, -UR11 ;  /* 0x8000000b184d7e21 */ /* 0x000fe20008010000 */
[----:B------:R-:W-:-:S03]  /*50d0*/  FFMA.FTZ R24, R16, R18, R25 ;  /* 0x0000001210187223 */ /* 0x000fc60000010019 */
[----:B------:R-:W-:-:S04]  /*50e0*/  FMUL.FTZ R18, R77, UR14 ;  /* 0x0000000e4d127c20 */ /* 0x000fc80008410000 */
[----:B------:R-:W-:-:S04]  /*50f0*/  FFMA.FTZ R16, R11, R18, R8 ;  /* 0x000000120b107223 */ /* 0x000fc80000010008 */
[----:B------:R-:W-:-:S06]  /*5100*/  FMUL.FTZ R76, R16, -1.4426950216293334961 ;  /* 0xbfb8aa3b104c7820 */ /* 0x000fcc0000410000 */
[----:B------:R-:W0:Y:S02]  /*5110*/  MUFU.EX2 R76, R76 ;  /* 0x0000004c004c7308 */ /* 0x000e240000000800 */
[----:B0-----:R-:W-:Y:S01]  /*5120*/  FADD.FTZ R77, R76, 1 ;  /* 0x3f8000004c4d7421 */ /* 0x001fe20000010000 */
[----:B------:R-:W-:-:S03]  /*5130*/  FMUL.FTZ R76, R10, R19 ;  /* 0x000000130a4c7220 */ /* 0x000fc60000410000 */
[----:B------:R-:W0:Y:S01]  /*5140*/  MUFU.RCP R25, R77 ;  /* 0x0000004d00197308 */ /* 0x000e220000001000 */
[----:B------:R-:W-:Y:S01]  /*5150*/  FADD.FTZ R71, R76, R71 ;  /* 0x000000474c477221 */ /* 0x000fe20000010000 */
[----:B0-----:R-:W-:Y:S01]  /*5160*/  FMUL.FTZ R28, R28, R25 ;  /* 0x000000191c1c7220 */ /* 0x001fe20000410000 */
[----:B------:R-:W-:-:S04]  /*5170*/  FADD.FTZ R25, -R25, 1 ;  /* 0x3f80000019197421 */ /* 0x000fc80000010100 */
[----:B------:R-:W-:-:S04]  /*5180*/  FFMA.FTZ R25, R16, R25, 1 ;  /* 0x3f80000010197423 */ /* 0x000fc80000010019 */
[----:B------:R-:W-:Y:S01]  /*5190*/  FMUL.FTZ R16, R28, R25 ;  /* 0x000000191c107220 */ /* 0x000fe20000410000 */
[----:B------:R-:W-:-:S05]  /*51a0*/  SHF.L.U32 R25, R12, 0x10, RZ ;  /* 0x000000100c197819 */ /* 0x000fca00000006ff */
[----:B------:R-:W-:Y:S01]  /*51b0*/  FADD.FTZ R28, R25, -UR11 ;  /* 0x8000000b191c7e21 */ /* 0x000fe20008010000 */
[----:B------:R-:W-:Y:S01]  /*51c0*/  FADD.FTZ R25, R26, R19 ;  /* 0x000000131a197221 */ /* 0x000fe20000010000 */
[----:B------:R-:W-:Y:S02]  /*51d0*/  FFMA.FTZ R26, R20, R19, R27 ;  /* 0x00000013141a7223 */ /* 0x000fe4000001001b */
[----:B------:R-:W-:Y:S01]  /*51e0*/  FMUL.FTZ R19, R28, UR14 ;  /* 0x0000000e1c137c20 */ /* 0x000fe20008410000 */
[----:B------:R-:W-:Y:S01]  /*51f0*/  FFMA.FTZ R28, R20, R76, R29 ;  /* 0x0000004c141c7223 */ /* 0x000fe2000001001d */
[----:B------:R-:W-:Y:S01]  /*5200*/  SHF.L.U32 R76, R13, 0x10, RZ ;  /* 0x000000100d4c7819 */ /* 0x000fe200000006ff */
[----:B------:R-:W-:Y:S01]  /*5210*/  FADD.FTZ R25, R25, R0 ;  /* 0x0000000019197221 */ /* 0x000fe20000010000 */
[----:B------:R-:W-:Y:S01]  /*5220*/  FFMA.FTZ R20, R10, R19, R9 ;  /* 0x000000130a147223 */ /* 0x000fe20000010009 */
[----:B------:R-:W-:-:S03]  /*5230*/  FFMA.FTZ R26, R17, R0, R26 ;  /* 0x00000000111a7223 */ /* 0x000fc6000001001a */
[----:B------:R-:W-:-:S06]  /*5240*/  FMUL.FTZ R29, R20, -1.4426950216293334961 ;  /* 0xbfb8aa3b141d7820 */ /* 0x000fcc0000410000 */
[----:B------:R-:W0:Y:S02]  /*5250*/  MUFU.EX2 R29, R29 ;  /* 0x0000001d001d7308 */ /* 0x000e240000000800 */
[----:B0-----:R-:W-:Y:S01]  /*5260*/  FADD.FTZ R77, R29, 1 ;  /* 0x3f8000001d4d7421 */ /* 0x001fe20000010000 */
[----:B------:R-:W-:-:S03]  /*5270*/  FMUL.FTZ R29, R11, R22 ;  /* 0x000000160b1d7220 */ /* 0x000fc60000410000 */
[----:B------:R-:W0:Y:S01]  /*5280*/  MUFU.RCP R27, R77 ;  /* 0x0000004d001b7308 */ /* 0x000e220000001000 */
[----:B------:R-:W-:Y:S01]  /*5290*/  FFMA.FTZ R28, R21, R29, R28 ;  /* 0x0000001d151c7223 */ /* 0x000fe2000001001c */
[----:B------:R-:W-:Y:S01]  /*52a0*/  FADD.FTZ R71, R71, R29 ;  /* 0x0000001d47477221 */ /* 0x000fe20000010000 */
[----:B------:R-:W-:Y:S01]  /*52b0*/  SHF.L.U32 R29, R7, 0x10, RZ ;  /* 0x00000010071d7819 */ /* 0x000fe200000006ff */
[----:B0-----:R-:W-:Y:S01]  /*52c0*/  FMUL.FTZ R76, R76, R27 ;  /* 0x0000001b4c4c7220 */ /* 0x001fe20000410000 */
[----:B------:R-:W-:-:S04]  /*52d0*/  FADD.FTZ R27, -R27, 1 ;  /* 0x3f8000001b1b7421 */ /* 0x000fc80000010100 */
[----:B------:R-:W-:-:S04]  /*52e0*/  FFMA.FTZ R27, R20, R27, 1 ;  /* 0x3f800000141b7423 */ /* 0x000fc8000001001b */
        /* <DEDUP_REMOVED lines=29> */
[----:B------:R-:W-:Y:S01]  /*54c0*/  FADD.FTZ R24, R23, R16 ;  /* 0x0000001017187221 */ /* 0x000fe20000010000 */
[-C--:B------:R-:W-:Y:S01]  /*54d0*/  FFMA.FTZ R29, R18, R16.reuse, R27 ;  /* 0x00000010121d7223 */ /* 0x080fe2000001001b */
[----:B------:R-:W-:Y:S01]  /*54e0*/  FMUL.FTZ R16, R11, R16 ;  /* 0x000000100b107220 */ /* 0x000fe20000410000 */
[----:B------:R-:W-:-:S03]  /*54f0*/  FMUL.FTZ R27, R28, R77 ;  /* 0x0000004d1c1b7220 */ /* 0x000fc60000410000 */
[----:B------:R-:W-:Y:S01]  /*5500*/  FFMA.FTZ R23, R18, R16, R17 ;  /* 0x0000001012177223 */ /* 0x000fe20000010011 */
[----:B------:R-:W-:Y:S01]  /*5510*/  FADD.FTZ R71, R71, R16 ;  /* 0x0000001047477221 */ /* 0x000fe20000010000 */
[-C--:B------:R-:W-:Y:S01]  /*5520*/  FMUL.FTZ R16, R10, R20.reuse ;  /* 0x000000140a107220 */ /* 0x080fe20000410000 */
[----:B------:R-:W-:Y:S01]  /*5530*/  FFMA.FTZ R17, R19, R20, R26 ;  /* 0x0000001413117223 */ /* 0x000fe2000001001a */
[----:B------:R-:W-:Y:S01]  /*5540*/  FADD.FTZ R26, R25, R20 ;  /* 0x00000014191a7221 */ /* 0x000fe20000010000 */
[----:B------:R-:W-:Y:S01]  /*5550*/  FADD.FTZ R18, R24, R21 ;  /* 0x0000001518127221 */ /* 0x000fe20000010000 */
[----:B------:R-:W-:Y:S01]  /*5560*/  FFMA.FTZ R23, R19, R16, R23 ;  /* 0x0000001013177223 */ /* 0x000fe20000010017 */
[----:B------:R-:W-:Y:S01]  /*5570*/  FADD.FTZ R71, R16, R71 ;  /* 0x0000004710477221 */ /* 0x000fe20000010000 */
[----:B------:R-:W-:Y:S01]  /*5580*/  FMUL.FTZ R16, R11, R21 ;  /* 0x000000150b107220 */ /* 0x000fe20000410000 */
[-C--:B------:R-:W-:Y:S01]  /*5590*/  FMUL.FTZ R19, R10, R27.reuse ;  /* 0x0000001b0a137220 */ /* 0x080fe20000410000 */
[----:B------:R-:W-:-:S02]  /*55a0*/  FFMA.FTZ R17, R0, R27, R17 ;  /* 0x0000001b00117223 */ /* 0x000fc40000010011 */
[----:B------:R-:W-:Y:S01]  /*55b0*/  FFMA.FTZ R23, R22, R16, R23 ;  /* 0x0000001016177223 */ /* 0x000fe20000010017 */
[----:B------:R-:W-:-:S03]  /*55c0*/  FADD.FTZ R16, R71, R16 ;  /* 0x0000001047107221 */ /* 0x000fc60000010000 */
[----:B------:R-:W-:Y:S01]  /*55d0*/  FFMA.FTZ R23, R0, R19, R23 ;  /* 0x0000001300177223 */ /* 0x000fe20000010017 */
[----:B------:R-:W-:Y:S01]  /*55e0*/  FADD.FTZ R20, R19, R16 ;  /* 0x0000001013147221 */ /* 0x000fe20000010000 */
[----:B------:R-:W-:Y:S01]  /*55f0*/  FFMA.FTZ R16, R22, R21, R29 ;  /* 0x0000001516107223 */ /* 0x000fe2000001001d */
[----:B------:R-:W-:-:S07]  /*5600*/  FADD.FTZ R19, R26, R27 ;  /* 0x0000001b1a137221 */ /* 0x000fce0000010000 */
.L_x_304:
        /* <DEDUP_REMOVED lines=8> */
[----:B------:R-:W-:-:S06]  /*5690*/  ISETP.GT.AND P1, PT, R2, 0x17, PT ;  /* 0x000000170200780c */ /* 0x000fcc0003f24270 */
[----:B0-----:R-:W-:Y:S01]  /*56a0*/  @!P0 FADD.FTZ R23, R0, R23 ;  /* 0x0000001700178221 */ /* 0x001fe20000010000 */
[----:B-1----:R-:W-:Y:S01]  /*56b0*/  ULEA UR6, UR9, UR6, 0x18 ;  /* 0x0000000609067291 */ /* 0x002fe2000f8ec0ff */
[----:B--2---:R-:W-:-:S03]  /*56c0*/  @!P0 FADD.FTZ R20, R21, R20 ;  /* 0x0000001415148221 */ /* 0x004fc60000010000 */
[----:B------:R-:W0:Y:S01]  /*56d0*/  SHFL.DOWN PT, R0, R23, 0x2, 0x1f ;  /* 0x08401f0017007f89 */ /* 0x000e2200000e0000 */
[----:B------:R-:W-:-:S03]  /*56e0*/  ISETP.GT.AND P0, PT, R2, 0x1d, PT ;  /* 0x0000001d0200780c */ /* 0x000fc60003f04270 */
[----:B------:R-:W1:Y:S10]  /*56f0*/  SHFL.DOWN PT, R21, R20, 0x2, 0x1f ;  /* 0x08401f0014157f89 */ /* 0x000e7400000e0000 */
[----:B0-----:R-:W-:-:S02]  /*5700*/  @!P0 FADD.FTZ R23, R23, R0 ;  /* 0x0000000017178221 */ /* 0x001fc40000010000 */
[----:B------:R-:W0:Y:S01]  /*5710*/  S2R R0, SR_TID.X ;  /* 0x0000000000007919 */ /* 0x000e220000002100 */
[----:B-1----:R-:W-:Y:S01]  /*5720*/  @!P0 FADD.FTZ R20, R20, R21 ;  /* 0x0000001514148221 */ /* 0x002fe20000010000 */
[----:B------:R-:W-:Y:S01]  /*5730*/  ISETP.GT.AND P0, PT, R2, 0x1b, PT ;  /* 0x0000001b0200780c */ /* 0x000fe20003f04270 */
[----:B------:R-:W1:Y:S04]  /*5740*/  SHFL.DOWN PT, R22, R23, 0x4, 0x1f ;  /* 0x08801f0017167f89 */ /* 0x000e6800000e0000 */
[----:B------:R-:W2:Y:S08]  /*5750*/  SHFL.DOWN PT, R21, R20, 0x4, 0x1f ;  /* 0x08801f0014157f89 */ /* 0x000eb000000e0000 */
[----:B-1----:R-:W-:Y:S01]  /*5760*/  @!P0 FADD.FTZ R23, R23, R22 ;  /* 0x0000001617178221 */ /* 0x002fe20000010000 */
[----:B--2---:R-:W-:-:S04]  /*5770*/  @!P0 FADD.FTZ R20, R20, R21 ;  /* 0x0000001514148221 */ /* 0x004fc80000010000 */
[----:B------:R-:W1:Y:S01]  /*5780*/  SHFL.DOWN PT, R22, R23, 0x8, 0x1f ;  /* 0x09001f0017167f89 */ /* 0x000e6200000e0000 */
[C---:B0-----:R-:W-:Y:S02]  /*5790*/  LEA R71, R0.reuse, UR6, 0x4 ;  /* 0x0000000600477c11 */ /* 0x041fe4000f8e20ff */
[C---:B------:R-:W-:Y:S01]  /*57a0*/  ISETP.NE.AND P0, PT, R0.reuse, RZ, PT ;  /* 0x000000ff0000720c */ /* 0x040fe20003f05270 */
[----:B------:R-:W0:Y:S01]  /*57b0*/  SHFL.DOWN PT, R21, R20, 0x8, 0x1f ;  /* 0x09001f0014157f89 */ /* 0x000e2200000e0000 */
[----:B------:R-:W-:-:S03]  /*57c0*/  ISETP.GT.U32.AND P3, PT, R0, 0x29, PT ;  /* 0x000000290000780c */ /* 0x000fc60003f64070 */
[----:B------:R2:W-:Y:S01]  /*57d0*/  STS.128 [R71], R16 ;  /* 0x0000001047007388 */ /* 0x0005e20000000c00 */
[----:B-1----:R-:W-:Y:S01]  /*57e0*/  FADD.FTZ R22, R23, R22 ;  /* 0x0000001617167221 */ /* 0x002fe20000010000 */
[----:B0-----:R-:W-:-:S04]  /*57f0*/  FADD.FTZ R21, R20, R21 ;  /* 0x0000001514157221 */ /* 0x001fc80000010000 */
[----:B------:R-:W-:Y:S02]  /*5800*/  FSEL R28, R23, R22, P1 ;  /* 0x00000016171c7208 */ /* 0x000fe40000800000 */
[----:B------:R-:W-:-:S03]  /*5810*/  FSEL R29, R20, R21, P1 ;  /* 0x00000015141d7208 */ /* 0x000fc60000800000 */
[----:B------:R2:W0:Y:S04]  /*5820*/  SHFL.DOWN PT, R23, R28, 0x10, 0x1f ;  /* 0x0a001f001c177f89 */ /* 0x00042800000e0000 */
[----:B------:R2:W1:Y:S01]  /*5830*/  SHFL.DOWN PT, R24, R29, 0x10, 0x1f ;  /* 0x0a001f001d187f89 */ /* 0x00046200000e0000 */
[----:B------:R-:W-:Y:S05]  /*5840*/  @P2 BRA `(.L_x_306) ;  /* 0x0000000000202947 */ /* 0x000fea0003800000 */
[----:B------:R-:W-:Y:S01]  /*5850*/  ISETP.NE.AND P1, PT, R2, RZ, PT ;  /* 0x000000ff0200720c */ /* 0x000fe20003f25270 */
[----:B0-2---:R-:W-:Y:S01]  /*5860*/  FADD.FTZ R28, R22, R23 ;  /* 0x00000017161c7221 */ /* 0x005fe20000010000 */
[----:B-1----:R-:W-:-:S11]  /*5870*/  FADD.FTZ R29, R21, R24 ;  /* 0x00000018151d7221 */ /* 0x002fd60000010000 */
[----:B------:R-:W-:Y:S01]  /*5880*/  VOTEU.ALL UP0, P1 ;  /* 0x0000000000ff7886 */ /* 0x000fe20000800000 */
[----:B------:R-:W-:-:S04]  /*5890*/  @!P1 SHF.R.U32.HI R20, RZ, 0x2, R0 ;  /* 0x00000002ff149819 */ /* 0x000fc80000011600 */
[----:B------:R-:W-:Y:S01]  /*58a0*/  @!UP0 ULEA UR6, UR9, UR7, 0x18 ;  /* 0x0000000709068291 */ /* 0x000fe2000f8ec0ff */
[----:B------:R-:W-:-:S08]  /*58b0*/  @!P1 LOP3.LUT R20, R20, 0xf8, RZ, 0xc0, !PT ;  /* 0x000000f814149812 */ /* 0x000fd000078ec0ff */
[----:B------:R3:W-:Y:S03]  /*58c0*/  @!P1 STS.64 [R20+UR6+0x18], R28 ;  /* 0x0000181c14009988 */ /* 0x0007e60008000a06 */
.L_x_306:
[----:B------:R-:W-:Y:S05]  /*58d0*/  BSYNC.RECONVERGENT B0 ;  /* 0x0000000000007941 */ /* 0x000fea0003800200 */
.L_x_305:
[----:B------:R-:W-:Y:S06]  /*58e0*/  BAR.SYNC.DEFER_BLOCKING 0x0 ;  /* 0x0000000000007b1d */ /* 0x000fec0000010000 */
[----:B------:R-:W-:Y:S04]  /*58f0*/  BSSY.RECONVERGENT B0, `(.L_x_307) ;  /* 0x0000035000007945 */ /* 0x000fe80003800200 */
[----:B------:R-:W-:Y:S05]  /*5900*/  @P0 BRA `(.L_x_308) ;  /* 0x0000000000cc0947 */ /* 0x000fea0003800000 */
[----:B------:R-:W-:-:S09]  /*5910*/  ULEA UR6, UR9, UR7, 0x18 ;  /* 0x0000000709067291 */ /* 0x000fd2000f8ec0ff */
[----:B0--3--:R-:W0:Y:S04]  /*5920*/  LDS.128 R20, [UR6+0x20] ;  /* 0x00002006ff147984 */ /* 0x009e280008000c00 */
[----:B-1----:R-:W1:Y:S01]  /*5930*/  LDS.128 R24, [UR6+0x30] ;  /* 0x00003006ff187984 */ /* 0x002e620008000c00 */
[----:B0-----:R-:W-:Y:S01]  /*5940*/  FADD.FTZ R77, R28, R20 ;  /* 0x000000141c4d7221 */ /* 0x001fe20000010000 */
[----:B------:R-:W-:-:S03]  /*5950*/  FADD.FTZ R20, R29, R21 ;  /* 0x000000151d147221 */ /* 0x000fc60000010000 */
[----:B------:R-:W-:Y:S01]  /*5960*/  FADD.FTZ R77, R77, R22 ;  /* 0x000000164d4d7221 */ /* 0x000fe20000010000 */
[----:B------:R-:W-:-:S03]  /*5970*/  FADD.FTZ R20, R20, R23 ;  /* 0x0000001714147221 */ /* 0x000fc60000010000 */
[----:B-1----:R-:W-:Y:S01]  /*5980*/  FADD.FTZ R77, R77, R24 ;  /* 0x000000184d4d7221 */ /* 0x002fe20000010000 */
[----:B------:R-:W-:Y:S02]  /*5990*/  FADD.FTZ R24, R20, R25 ;  /* 0x0000001914187221 */ /* 0x000fe40000010000 */
[----:B------:R-:W0:Y:S01]  /*59a0*/  LDS.128 R20, [UR6+0x40] ;  /* 0x00004006ff147984 */ /* 0x000e220008000c00 */
[----:B------:R-:W-:Y:S01]  /*59b0*/  FADD.FTZ R77, R77, R26 ;  /* 0x0000001a4d4d7221 */ /* 0x000fe20000010000 */
[----:B--2---:R-:W-:Y:S02]  /*59c0*/  FADD.FTZ R28, R24, R27 ;  /* 0x0000001b181c7221 */ /* 0x004fe40000010000 */
        /* <DEDUP_REMOVED lines=39> */
.L_x_308:
[----:B------:R-:W-:Y:S05]  /*5c40*/  BSYNC.RECONVERGENT B0 ;  /* 0x0000000000007941 */ /* 0x000fea0003800200 */
.L_x_307:
[----:B------:R-:W-:Y:S06]  /*5c50*/  BAR.SYNC.DEFER_BLOCKING 0x0 ;  /* 0x0000000000007b1d */ /* 0x000fec0000010000 */
[----:B------:R-:W-:Y:S04]  /*5c60*/  BSSY.RECONVERGENT B0, `(.L_x_309) ;  /* 0x000004d000007945 */ /* 0x000fe80003800200 */
[----:B------:R-:W-:Y:S05]  /*5c70*/  @P3 BRA `(.L_x_310) ;  /* 0x00000004002c3947 */ /* 0x000fea0003800000 */
[----:B0--3--:R-:W0:Y:S02]  /*5c80*/  LDS.128 R20, [R71+0x2a0] ;  /* 0x0002a00047147984 */ /* 0x009e240000000c00 */
[----:B0-----:R-:W-:Y:S01]  /*5c90*/  FADD.FTZ R25, R16, R20 ;  /* 0x0000001410197221 */ /* 0x001fe20000010000 */
[----:B-1----:R-:W-:Y:S01]  /*5ca0*/  FADD.FTZ R24, R17, R21 ;  /* 0x0000001511187221 */ /* 0x002fe20000010000 */
[----:B------:R-:W-:Y:S01]  /*5cb0*/  FADD.FTZ R27, R18, R22 ;  /* 0x00000016121b7221 */ /* 0x000fe20000010000 */
[----:B------:R-:W-:Y:S02]  /*5cc0*/  FADD.FTZ R26, R19, R23 ;  /* 0x00000017131a7221 */ /* 0x000fe40000010000 */
[----:B--2---:R-:W0:Y:S04]  /*5cd0*/  LDS.128 R16, [R71+0x540] ;  /* 0x0005400047107984 */ /* 0x004e280000000c00 */
[----:B------:R-:W1:Y:S01]  /*5ce0*/  LDS.128 R20, [R71+0x7e0] ;  /* 0x0007e00047147984 */ /* 0x000e620000000c00 */
[----:B0-----:R-:W-:Y:S01]  /*5cf0*/  FADD.FTZ R25, R25, R16 ;  /* 0x0000001019197221 */ /* 0x001fe20000010000 */
[----:B------:R-:W-:Y:S01]  /*5d00*/  FADD.FTZ R24, R24, R17 ;  /* 0x0000001118187221 */ /* 0x000fe20000010000 */
[----:B------:R-:W-:Y:S01]  /*5d10*/  FADD.FTZ R27, R27, R18 ;  /* 0x000000121b1b7221 */ /* 0x000fe20000010000 */
[----:B------:R-:W-:Y:S01]  /*5d20*/  FADD.FTZ R26, R26, R19 ;  /* 0x000000131a1a7221 */ /* 0x000fe20000010000 */
[----:B-1----:R-:W-:Y:S01]  /*5d30*/  FADD.FTZ R25, R25, R20 ;  /* 0x0000001419197221 */ /* 0x002fe20000010000 */
[----:B------:R-:W0:Y:S01]  /*5d40*/  LDS.128 R16, [R71+0xa80] ;  /* 0x000a800047107984 */ /* 0x000e220000000c00 */
[----:B------:R-:W-:Y:S01]  /*5d50*/  FADD.FTZ R24, R24, R21 ;  /* 0x0000001518187221 */ /* 0x000fe20000010000 */
[----:B------:R-:W-:Y:S01]  /*5d60*/  FADD.FTZ R27, R27, R22 ;  /* 0x000000161b1b7221 */ /* 0x000fe20000010000 */
[----:B------:R-:W-:-:S02]  /*5d70*/  FADD.FTZ R26, R26, R23 ;  /* 0x000000171a1a7221 */ /* 0x000fc40000010000 */
[----:B------:R-:W1:Y:S01]  /*5d80*/  LDS.128 R20, [R71+0xd20] ;  /* 0x000d200047147984 */ /* 0x000e620000000c00 */
[----:B0-----:R-:W-:Y:S01]  /*5d90*/  FADD.FTZ R25, R25, R16 ;  /* 0x0000001019197221 */ /* 0x001fe20000010000 */
[----:B------:R-:W-:Y:S01]  /*5da0*/  FADD.FTZ R24, R24, R17 ;  /* 0x0000001118187221 */ /* 0x000fe20000010000 */
[----:B------:R-:W-:Y:S01]  /*5db0*/  FADD.FTZ R27, R27, R18 ;  /* 0x000000121b1b7221 */ /* 0x000fe20000010000 */
[----:B------:R-:W-:Y:S02]  /*5dc0*/  FADD.FTZ R26, R26, R19 ;  /* 0x000000131a1a7221 */ /* 0x000fe40000010000 */
[----:B------:R-:W0:Y:S01]  /*5dd0*/  LDS.128 R16, [R71+0xfc0] ;  /* 0x000fc00047107984 */ /* 0x000e220000000c00 */
[----:B-1----:R-:W-:Y:S01]  /*5de0*/  FADD.FTZ R25, R25, R20 ;  /* 0x0000001419197221 */ /* 0x002fe20000010000 */
        /* <DEDUP_REMOVED lines=28> */
[----:B------:R-:W-:Y:S01]  /*5fb0*/  LDS.128 R16, [R71+0x2220] ;  /* 0x0022200047107984 */ /* 0x000fe20000000c00 */
[----:B-1----:R-:W-:Y:S01]  /*5fc0*/  FADD.FTZ R25, R25, R20 ;  /* 0x0000001419197221 */ /* 0x002fe20000010000 */
[----:B------:R-:W-:Y:S01]  /*5fd0*/  FADD.FTZ R24, R24, R21 ;  /* 0x0000001518187221 */ /* 0x000fe20000010000 */
[----:B------:R-:W-:Y:S01]  /*5fe0*/  FADD.FTZ R27, R27, R22 ;  /* 0x000000161b1b7221 */ /* 0x000fe20000010000 */
[----:B------:R-:W-:-:S02]  /*5ff0*/  FADD.FTZ R76, R26, R23 ;  /* 0x000000171a4c7221 */ /* 0x000fc40000010000 */
[----:B------:R-:W0:Y:S02]  /*6000*/  LDS.128 R20, [R71+0x1f80] ;  /* 0x001f800047147984 */ /* 0x000e240000000c00 */
[----:B0-----:R-:W-:Y:S01]  /*6010*/  FADD.FTZ R25, R25, R20 ;  /* 0x0000001419197221 */ /* 0x001fe20000010000 */
[----:B------:R-:W-:Y:S01]  /*6020*/  FADD.FTZ R24, R24, R21 ;  /* 0x0000001518187221 */ /* 0x000fe20000010000 */
[----:B------:R-:W-:Y:S01]  /*6030*/  FADD.FTZ R27, R27, R22 ;  /* 0x000000161b1b7221 */ /* 0x000fe20000010000 */
[----:B------:R-:W-:Y:S01]  /*6040*/  FADD.FTZ R76, R76, R23 ;  /* 0x000000174c4c7221 */ /* 0x000fe20000010000 */
[----:B------:R-:W-:Y:S01]  /*6050*/  FADD.FTZ R77, R25, R16 ;  /* 0x00000010194d7221 */ /* 0x000fe20000010000 */
[----:B------:R-:W0:Y:S01]  /*6060*/  LDS.128 R20, [R71+0x24c0] ;  /* 0x0024c00047147984 */ /* 0x000e220000000c00 */
[----:B------:R-:W-:Y:S01]  /*6070*/  FADD.FTZ R16, R24, R17 ;  /* 0x0000001118107221 */ /* 0x000fe20000010000 */
[----:B------:R-:W-:Y:S01]  /*6080*/  FADD.FTZ R17, R27, R18 ;  /* 0x000000121b117221 */ /* 0x000fe20000010000 */
[----:B------:R-:W-:Y:S01]  /*6090*/  FADD.FTZ R76, R76, R19 ;  /* 0x000000134c4c7221 */ /* 0x000fe20000010000 */
[----:B------:R-:W1:Y:S01]  /*60a0*/  LDS.128 R24, [R71+0x2760] ;  /* 0x0027600047187984 */ /* 0x000e620000000c00 */
[----:B0-----:R-:W-:Y:S01]  /*60b0*/  FADD.FTZ R18, R16, R21 ;  /* 0x0000001510127221 */ /* 0x001fe20000010000 */
[----:B------:R-:W-:Y:S01]  /*60c0*/  FADD.FTZ R19, R17, R22 ;  /* 0x0000001611137221 */ /* 0x000fe20000010000 */
[----:B------:R-:W-:Y:S01]  /*60d0*/  FADD.FTZ R77, R77, R20 ;  /* 0x000000144d4d7221 */ /* 0x000fe20000010000 */
[----:B------:R-:W-:Y:S01]  /*60e0*/  FADD.FTZ R76, R76, R23 ;  /* 0x000000174c4c7221 */ /* 0x000fe20000010000 */
[----:B-1----:R-:W-:Y:S01]  /*60f0*/  FADD.FTZ R17, R18, R25 ;  /* 0x0000001912117221 */ /* 0x002fe20000010000 */
[----:B------:R-:W-:Y:S01]  /*6100*/  FADD.FTZ R18, R19, R26 ;  /* 0x0000001a13127221 */ /* 0x000fe20000010000 */
[----:B------:R-:W-:Y:S01]  /*6110*/  FADD.FTZ R16, R77, R24 ;  /* 0x000000184d107221 */ /* 0x000fe20000010000 */
[----:B------:R-:W-:-:S07]  /*6120*/  FADD.FTZ R19, R76, R27 ;  /* 0x0000001b4c137221 */ /* 0x000fce0000010000 */
.L_x_310:
[----:B------:R-:W-:Y:S05]  /*6130*/  BSYNC.RECONVERGENT B0 ;  /* 0x0000000000007941 */ /* 0x000fea0003800200 */
.L_x_309:
[----:B------:R-:W-:Y:S04]  /*6140*/  BSSY.RECONVERGENT B0, `(.L_x_311) ;  /* 0x000001e000007945 */ /* 0x000fe80003800200 */
[----:B------:R-:W-:Y:S05]  /*6150*/  @P3 BRA `(.L_x_312) ;  /* 0x0000000000703947 */ /* 0x000fea0003800000 */
[----:B-1----:R-:W1:Y:S01]  /*6160*/  LDC.64 R24, c[0x0][0x3d8] ;  /* 0x0000f600ff187b82 */ /* 0x002e620000000a00 */
[----:B0-----:R-:W-:-:S05]  /*6170*/  MOV R23, UR8 ;  /* 0x0000000800177c02 */ /* 0x001fca0008000f00 */
[----:B------:R-:W-:Y:S02]  /*6180*/  IMAD R23, R23, 0x2a, R0 ;  /* 0x0000002a17177824 */ /* 0x000fe400078e0200 */
[----:B---3--:R-:W0:Y:S02]  /*6190*/  LDC.64 R20, c[0x0][0x3f8] ;  /* 0x0000fe00ff147b82 */ /* 0x008e240000000a00 */
[----:B-1----:R-:W-:-:S05]  /*61a0*/  IMAD.WIDE R24, R23, 0x4, R24 ;  /* 0x0000000417187825 */ /* 0x002fca00078e0218 */
[----:B------:R4:W-:Y:S01]  /*61b0*/  REDG.E.ADD.F32.FTZ.RN.STRONG.GPU desc[UR12][R24.64], R16 ;  /* 0x00000010180079a6 */ /* 0x0009e2000c12f30c */
[----:B0-----:R-:W-:Y:S01]  /*61c0*/  IMAD.WIDE.U32 R22, R20, 0x3, RZ ;  /* 0x0000000314167825 */ /* 0x001fe200078e00ff */
[C---:B--2---:R-:W-:Y:S02]  /*61d0*/  LEA R71, R21.reuse, R21, 0x1 ;  /* 0x0000001515477211 */ /* 0x044fe400078e08ff */
        /* <DEDUP_REMOVED lines=20> */
.L_x_312:
[----:B------:R-:W-:Y:S05]  /*6320*/  BSYNC.RECONVERGENT B0 ;  /* 0x0000000000007941 */ /* 0x000fea0003800200 */
.L_x_311:
[----:B----4-:R-:W4:Y:S02]  /*6330*/  LDC R22, c[0x0][0x370] ;  /* 0x0000dc00ff167b82 */ /* 0x010f240000000800 */
[----:B----4-:R-:W-:-:S13]  /*6340*/  ISETP.GE.U32.AND P1, PT, R22, 0x2, PT ;  /* 0x000000021600780c */ /* 0x010fda0003f26070 */
[----:B------:R-:W-:Y:S05]  /*6350*/  @!P1 BRA `(.L_x_313) ;  /* 0x0000001400489947 */ /* 0x000fea0003800000 */
[----:B------:R-:W-:Y:S05]  /*6360*/  @P0 BRA `(.L_x_314) ;  /* 0x0000000000900947 */ /* 0x000fea0003800000 */
[----:B------:R-:W4:Y:S01]  /*6370*/  S2R R25, SR_CTAID.Y ;  /* 0x0000000000197919 */ /* 0x000f220000002600 */
[----:B-1----:R-:W1:Y:S01]  /*6380*/  LDC R24, c[0x0][0x374] ;  /* 0x0000dd00ff187b82 */ /* 0x002e620000000800 */
[----:B------:R-:W-:-:S07]  /*6390*/  ULOP3.LUT UR6, UR4, 0x1, URZ, 0xc0, !UPT ;  /* 0x0000000104067892 */ /* 0x000fce000f8ec0ff */
[----:B---3--:R-:W0:Y:S08]  /*63a0*/  LDC R20, c[0x0][0x370] ;  /* 0x0000dc00ff147b82 */ /* 0x008e300000000800 */
[----:B--2---:R-:W2:Y:S08]  /*63b0*/  LDC.64 R16, c[0x0][0x3c8] ;  /* 0x0000f200ff107b82 */ /* 0x004eb00000000a00 */
[----:B------:R-:W3:Y:S01]  /*63c0*/  LDC.64 R18, c[0x0][0x3d0] ;  /* 0x0000f400ff127b82 */ /* 0x000ee20000000a00 */
[----:B-1----:R-:W-:Y:S01]  /*63d0*/  IMAD R21, R24, UR6, RZ ;  /* 0x0000000618157c24 */ /* 0x002fe2000f8e02ff */
[----:B------:R-:W-:-:S04]  /*63e0*/  ULOP3.LUT UP0, UR6, UR4, 0x2, URZ, 0xc0, !UPT ;  /* 0x0000000204067892 */ /* 0x000fc8000f80c0ff */
[----:B------:R-:W-:Y:S01]  /*63f0*/  UIADD3 UR6, UPT, UPT, -UR6, 0x1, URZ ;  /* 0x0000000106067890 */ /* 0x000fe2000fffe1ff */
[C---:B0-----:R-:W-:Y:S01]  /*6400*/  IMAD R23, R21.reuse, R20, RZ ;  /* 0x0000001415177224 */ /* 0x041fe200078e02ff */
[----:B----4-:R-:W-:Y:S02]  /*6410*/  IADD3 R21, PT, PT, R21, R25, RZ ;  /* 0x0000001915157210 */ /* 0x010fe40007ffe0ff */
[----:B------:R-:W-:Y:S02]  /*6420*/  PLOP3.LUT P0, PT, PT, PT, UP0, 0x80, 0x8 ;  /* 0x000000000008781c */ /* 0x000fe40003f0f008 */
[----:B------:R-:W-:Y:S01]  /*6430*/  SHF.L.U32 R23, R23, 0x1, RZ ;  /* 0x0000000117177819 */ /* 0x000fe200000006ff */
[----:B--2---:R-:W-:Y:S01]  /*6440*/  IMAD.WIDE.U32 R16, R21, 0x4, R16 ;  /* 0x0000000415107825 */ /* 0x004fe200078e0010 */
[----:B------:R-:W-:-:S04]  /*6450*/  SEL R21, R20, RZ, !P0 ;  /* 0x000000ff14157207 */ /* 0x000fc80004000000 */
[----:B------:R-:W-:Y:S01]  /*6460*/  ISETP.NE.AND P0, PT, R21, -0x1, PT ;  /* 0xffffffff1500780c */ /* 0x000fe20003f05270 */
[----:B---3--:R-:W-:-:S04]  /*6470*/  IMAD.WIDE R18, R23, 0x4, R18 ;  /* 0x0000000417127825 */ /* 0x008fc800078e0212 */
        /* <DEDUP_REMOVED lines=9> */
[----:B----4-:R-:W0:Y:S01]  /*6510*/  LDC R23, c[0x0][0x2f8] ;  /* 0x0000be00ff177b82 */ /* 0x010e220000000800 */
[----:B------:R-:W-:-:S07]  /*6520*/  MOV R18, 0xffffffff ;  /* 0xffffffff00127802 */ /* 0x000fce0000000f00 */
.L_x_315:
[----:B------:R-:W2:Y:S04]  /*6530*/  LDG.E.STRONG.GPU R20, desc[UR12][R16.64] ;  /* 0x0000000c10147981 */ /* 0x000ea8000c1ef900 */
[----:B--2---:R-:W-:Y:S01]  /*6540*/  CCTL.IVALL ;  /* 0x00000000ff00798f */ /* 0x004fe20002000000 */
[----:B0-----:R-:W-:Y:S01]  /*6550*/  IADD3 R19, PT, PT, R23, -R23, RZ ;  /* 0x8000001717137210 */ /* 0x001fe20007ffe0ff */
[----:B------:R-:W-:Y:S05]  /*6560*/  YIELD ;  /* 0x0000000000007946 */ /* 0x000fea0003800000 */
[----:B------:R-:W-:-:S13]  /*6570*/  ISETP.EQ.AND P0, PT, R19, RZ, PT ;  /* 0x000000ff1300720c */ /* 0x000fda0003f02270 */
[----:B------:R-:W-:-:S04]  /*6580*/  @P0 MOV R18, R20 ;  /* 0x0000001400120202 */ /* 0x000fc80000000f00 */
[----:B------:R-:W-:-:S13]  /*6590*/  ISETP.NE.AND P0, PT, R18, R21, PT ;  /* 0x000000151200720c */ /* 0x000fda0003f05270 */
[----:B------:R-:W-:Y:S05]  /*65a0*/  @P0 BRA `(.L_x_315) ;  /* 0xfffffffc00e00947 */ /* 0x000fea000383ffff */
.L_x_314:
[----:B------:R-:W-:Y:S05]  /*65b0*/  WARPSYNC.ALL ;  /* 0x0000000000007948 */ /* 0x000fea0003800000 */
[----:B------:R-:W-:Y:S01]  /*65c0*/  ISETP.GE.U32.AND P0, PT, R22, 0x8, PT ;  /* 0x000000081600780c */ /* 0x000fe20003f06070 */
[----:B------:R-:W-:Y:S01]  /*65d0*/  BAR.SYNC.DEFER_BLOCKING 0x0 ;  /* 0x0000000000007b1d */ /* 0x000fe20000010000 */
[----:B------:R-:W-:-:S11]  /*65e0*/  HFMA2 R25, -RZ, RZ, 0, 0 ;  /* 0x00000000ff197431 */ /* 0x000fd600000001ff */
[----:B------:R-:W-:Y:S05]  /*65f0*/  @!P0 BRA `(.L_x_316) ;  /* 0x0000000800988947 */ /* 0x000fea0003800000 */
[----:B------:R-:W5:Y:S01]  /*6600*/  S2UR UR6, SR_CTAID.Y ;  /* 0x00000000000679c3 */ /* 0x000f620000002600 */
[----:B------:R-:W0:Y:S01]  /*6610*/  S2R R26, SR_TID.X ;  /* 0x00000000001a7919 */ /* 0x000e220000002100 */
[----:B------:R-:W5:Y:S01]  /*6620*/  LDCU UR7, c[0x0][0x374] ;  /* 0x00006e80ff0777ac */ /* 0x000f620008000800 */
[----:B------:R-:W-:Y:S01]  /*6630*/  MOV R27, RZ ;  /* 0x000000ff001b7202 */ /* 0x000fe20000000f00 */
[----:B------:R-:W-:-:S04]  /*6640*/  UIADD3 UR21, UPT, UPT, -UR10, URZ, URZ ;  /* 0x000000ff0a157290 */ /* 0x000fc8000fffe1ff */
[----:B------:R-:W0:Y:S01]  /*6650*/  S2UR UR9, SR_CTAID.X ;  /* 0x00000000000979c3 */ /* 0x000e220000002500 */
[----:B-----5:R-:W-:Y:S02]  /*6660*/  UIMAD UR15, UR7, 0x3, UR6 ;  /* 0x00000003070f78a4 */ /* 0x020fe4000f8e0206 */
[----:B------:R-:W-:Y:S02]  /*6670*/  ULEA UR16, UR7, UR6, 0x1 ;  /* 0x0000000607107291 */ /* 0x000fe4000f8e08ff */
[----:B------:R-:W-:Y:S02]  /*6680*/  UIMAD UR17, UR7, 0x6, UR6 ;  /* 0x00000006071178a4 */ /* 0x000fe4000f8e0206 */
[----:B------:R-:W-:Y:S02]  /*6690*/  ULEA UR18, UR7, UR6, 0x2 ;  /* 0x0000000607127291 */ /* 0x000fe4000f8e10ff */
[----:B------:R-:W-:Y:S02]  /*66a0*/  UIMAD UR19, UR7, 0x7, UR6 ;  /* 0x00000007071378a4 */ /* 0x000fe4000f8e0206 */
[----:B------:R-:W-:-:S02]  /*66b0*/  UIMAD UR20, UR7, 0x5, UR6 ;  /* 0x00000005071478a4 */ /* 0x000fc4000f8e0206 */
[----:B0-----:R-:W-:-:S12]  /*66c0*/  UIADD3 UR7, UPT, UPT, UR6, UR7, URZ ;  /* 0x0000000706077290 */ /* 0x001fd8000fffe0ff */
.L_x_317:
[----:B------:R-:W-:Y:S01]  /*66d0*/  ISETP.NE.AND P5, PT, RZ, UR21, PT ;  /* 0x00000015ff007c0c */ /* 0x000fe2000bfa5270 */
[----:B------:R-:W-:Y:S01]  /*66e0*/  UMOV UR10, UR9 ;  /* 0x00000009000a7c82 */ /* 0x000fe20008000000 */
[C---:B----4-:R-:W-:Y:S02]  /*66f0*/  IADD3 R23, PT, PT, R27.reuse, 0x2, RZ ;  /* 0x000000021b177810 */ /* 0x050fe40007ffe0ff */
[----:B------:R-:W-:Y:S02]  /*6700*/  ISETP.NE.OR P5, PT, R0, RZ, !P5 ;  /* 0x000000ff0000720c */ /* 0x000fe40006fa5670 */
[----:B------:R-:W-:Y:S02]  /*6710*/  IADD3 R0, PT, PT, R27, 0x1, RZ ;  /* 0x000000011b007810 */ /* 0x000fe40007ffe0ff */
[----:B------:R-:W-:Y:S02]  /*6720*/  MOV R21, UR4 ;  /* 0x0000000400157c02 */ /* 0x000fe40008000f00 */
[----:B------:R-:W-:-:S02]  /*6730*/  ISETP.NE.AND P6, PT, R0, UR10, PT ;  /* 0x0000000a00007c0c */ /* 0x000fc4000bfc5270 */
[----:B------:R-:W-:Y:S02]  /*6740*/  MOV R0, R26 ;  /* 0x0000001a00007202 */ /* 0x000fe40000000f00 */
[----:B------:R-:W-:Y:S02]  /*6750*/  ISETP.NE.AND P4, PT, R23, UR10, PT ;  /* 0x0000000a17007c0c */ /* 0x000fe4000bf85270 */
[C---:B------:R-:W-:Y:S01]  /*6760*/  ISETP.NE.OR P6, PT, R0.reuse, RZ, !P6 ;  /* 0x000000ff0000720c */ /* 0x040fe200077c5670 */
[----:B--2---:R-:W0:Y:S01]  /*6770*/  @!P5 LDC R18, c[0x0][0x374] ;  /* 0x0000dd00ff12db82 */ /* 0x004e220000000800 */
[----:B------:R-:W-:Y:S02]  /*6780*/  @!P5 LOP3.LUT R21, R21, 0x1, RZ, 0xc0, !PT ;  /* 0x000000011515d812 */ /* 0x000fe400078ec0ff */
[----:B------:R-:W-:Y:S02]  /*6790*/  ISETP.NE.OR P4, PT, R0, RZ, !P4 ;  /* 0x000000ff0000720c */ /* 0x000fe40006785670 */
[----:B------:R-:W-:-:S03]  /*67a0*/  MOV R76, UR4 ;  /* 0x00000004004c7c02 */ /* 0x000fc60008000f00 */
[----:B------:R-:W2:Y:S08]  /*67b0*/  @!P5 LDC R19, c[0x0][0x370] ;  /* 0x0000dc00ff13db82 */ /* 0x000eb00000000800 */
[----:B---3--:R-:W3:Y:S01]  /*67c0*/  @!P6 LDC R20, c[0x0][0x374] ;  /* 0x0000dd00ff14eb82 */ /* 0x008ee20000000800 */
[----:B------:R-:W-:-:S07]  /*67d0*/  @!P4 LOP3.LUT R76, R76, 0x1, RZ, 0xc0, !PT ;  /* 0x000000014c4cc812 */ /* 0x000fce00078ec0ff */
[----:B------:R-:W4:Y:S01]  /*67e0*/  @!P5 LDC.64 R16, c[0x0][0x3d0] ;  /* 0x0000f400ff10db82 */ /* 0x000f220000000a00 */
[----:B0-----:R-:W-:Y:S01]  /*67f0*/  @!P5 IMAD R18, R21, R18, RZ ;  /* 0x000000121512d224 */ /* 0x001fe200078e02ff */
[----:B------:R-:W-:-:S04]  /*6800*/  MOV R21, UR4 ;  /* 0x0000000400157c02 */ /* 0x000fc80008000f00 */
[----:B------:R-:W-:Y:S02]  /*6810*/  @!P6 LOP3.LUT R21, R21, 0x1, RZ, 0xc0, !PT ;  /* 0x000000011515e812 */ /* 0x000fe400078ec0ff */
[----:B------:R-:W0:Y:S01]  /*6820*/  @!P6 LDC R22, c[0x0][0x370] ;  /* 0x0000dc00ff16eb82 */ /* 0x000e220000000800 */
[----:B--2---:R-:W-:Y:S02]  /*6830*/  @!P5 IMAD R18, R18, R19, RZ ;  /* 0x000000131212d224 */ /* 0x004fe400078e02ff */
[----:B---3--:R-:W-:-:S05]  /*6840*/  @!P6 IMAD R19, R21, R20, RZ ;  /* 0x000000141513e224 */ /* 0x008fca00078e02ff */
[----:B------:R-:W2:Y:S01]  /*6850*/  @!P4 LDC R23, c[0x0][0x374] ;  /* 0x0000dd00ff17cb82 */ /* 0x000ea20000000800 */
[----:B------:R-:W-:-:S05]  /*6860*/  @!P5 SHF.L.U32 R21, R18, 0x1, RZ ;  /* 0x000000011215d819 */ /* 0x000fca00000006ff */
[----:B----4-:R-:W-:Y:S02]  /*6870*/  @!P5 IMAD.WIDE R16, R21, 0x4, R16 ;  /* 0x000000041510d825 */ /* 0x010fe400078e0210 */
[----:B-1----:R-:W1:Y:S01]  /*6880*/  @!P4 LDC R24, c[0x0][0x370] ;  /* 0x0000dc00ff18cb82 */ /* 0x002e620000000800 */
[----:B------:R-:W-:-:S05]  /*6890*/  MOV R21, UR6 ;  /* 0x0000000600157c02 */ /* 0x000fca0008000f00 */
[----:B------:R-:W-:Y:S02]  /*68a0*/  @!P5 IMAD.WIDE.U32 R16, R21, 0x8, R16 ;  /* 0x000000081510d825 */ /* 0x000fe400078e0010 */
[----:B------:R-:W3:Y:S02]  /*68b0*/  @!P4 LDC.64 R20, c[0x0][0x3d0] ;  /* 0x0000f400ff14cb82 */ /* 0x000ee40000000a00 */
[----:B0-----:R-:W-:Y:S02]  /*68c0*/  @!P6 IMAD R22, R19, R22, RZ ;  /* 0x000000161316e224 */ /* 0x001fe400078e02ff */
[----:B------:R-:W4:Y:S04]  /*68d0*/  @!P5 LDG.E.64 R16, desc[UR12][R16.64] ;  /* 0x0000000c1010d981 */ /* 0x000f28000c1e1b00 */
[----:B------:R-:W0:Y:S01]  /*68e0*/  @!P6 LDC.64 R18, c[0x0][0x3d0] ;  /* 0x0000f400ff12eb82 */ /* 0x000e220000000a00 */
[----:B--2---:R-:W-:Y:S01]  /*68f0*/  @!P4 IMAD R23, R76, R23, RZ ;  /* 0x000000174c17c224 */ /* 0x004fe200078e02ff */
[----:B------:R-:W-:-:S03]  /*6900*/  @!P6 SHF.L.U32 R25, R22, 0x1, RZ ;  /* 0x000000011619e819 */ /* 0x000fc600000006ff */
[----:B-1----:R-:W-:-:S05]  /*6910*/  @!P4 IMAD R23, R23, R24, RZ ;  /* 0x000000181717c224 */ /* 0x002fca00078e02ff */
        /* <DEDUP_REMOVED lines=116> */
.L_x_316:
[----:B-1----:R-:W2:Y:S02]  /*7060*/  LDC R24, c[0x0][0x370] ;  /* 0x0000dc00ff187b82 */ /* 0x002ea40000000800 */
[----:B--2-4-:R-:W-:-:S13]  /*7070*/  LOP3.LUT P0, R16, R24, 0x7, RZ, 0xc0, !PT ;  /* 0x0000000718107812 */ /* 0x014fda000780c0ff */
        /* <DEDUP_REMOVED lines=15> */
[----:B------:R-:W2:Y:S01]  /*7170*/  @!P1 LDC R77, c[0x0][0x374] ;  /* 0x0000dd00ff4d9b82 */ /* 0x000ea20000000800 */
[----:B------:R-:W3:Y:S01]  /*7180*/  @!P1 S2R R16, SR_CTAID.Y ;  /* 0x0000000000109919 */ /* 0x000ee20000002600 */
[----:B------:R-:W4:Y:S06]  /*7190*/  @!P2 S2R R17, SR_CTAID.Y ;  /* 0x000000000011a919 */ /* 0x000f2c0000002600 */
[----:B------:R-:W5:Y:S08]  /*71a0*/  @!P2 LDC R18, c[0x0][0x374] ;  /* 0x0000dd00ff12ab82 */ /* 0x000f700000000800 */
[----:B0-----:R-:W1:Y:S08]  /*71b0*/  @!P3 LDC R23, c[0x0][0x374] ;  /* 0x0000dd00ff17bb82 */ /* 0x001e700000000800 */
[----:B------:R-:W0:Y:S01]  /*71c0*/  @!P1 LDC.64 R26, c[0x0][0x3d0] ;  /* 0x0000f400ff1a9b82 */ /* 0x000e220000000a00 */
        /* <DEDUP_REMOVED lines=8> */
[-C--:B--2---:R-:W-:Y:S02]  /*7250*/  @!P1 IMAD R71, R22, R77.reuse, RZ ;  /* 0x0000004d16479224 */ /* 0x084fe400078e02ff */
[----:B---3--:R-:W-:Y:S01]  /*7260*/  @!P1 IMAD R77, R25, R77, R16 ;  /* 0x0000004d194d9224 */ /* 0x008fe200078e0210 */
[----:B------:R-:W1:Y:S01]  /*7270*/  @!P0 LDC R22, c[0x0][0x374] ;  /* 0x0000dd00ff168b82 */ /* 0x000e620000000800 */
[-C--:B-----5:R-:W-:Y:S02]  /*7280*/  @!P2 IMAD R16, R19, R18.reuse, RZ ;  /* 0x000000121310a224 */ /* 0x0a0fe400078e02ff */
[----:B------:R-:W-:Y:S02]  /*7290*/  @!P2 IMAD R18, R25, R18, R18 ;  /* 0x000000121912a224 */ /* 0x000fe400078e0212 */
[-C--:B------:R-:W-:Y:S02]  /*72a0*/  @!P1 IMAD R71, R71, R24.reuse, RZ ;  /* 0x0000001847479224 */ /* 0x080fe400078e02ff */
[----:B------:R-:W-:Y:S01]  /*72b0*/  @!P2 IMAD R16, R16, R24, RZ ;  /* 0x000000181010a224 */ /* 0x000fe200078e02ff */
[----:B----4-:R-:W-:-:S02]  /*72c0*/  @!P2 IADD3 R17, PT, PT, R18, R17, RZ ;  /* 0x000000111211a210 */ /* 0x010fc40007ffe0ff */
[----:B------:R-:W2:Y:S01]  /*72d0*/  @!P2 LDC.64 R18, c[0x0][0x3d0] ;  /* 0x0000f400ff12ab82 */ /* 0x000ea20000000a00 */
[----:B------:R-:W-:Y:S02]  /*72e0*/  @!P1 SHF.L.U32 R71, R71, 0x1, RZ ;  /* 0x0000000147479819 */ /* 0x000fe400000006ff */
[----:B------:R-:W-:-:S03]  /*72f0*/  @!P2 SHF.L.U32 R16, R16, 0x1, RZ ;  /* 0x000000011010a819 */ /* 0x000fc600000006ff */
[----:B0-----:R-:W-:Y:S02]  /*7300*/  @!P1 IMAD.WIDE R26, R71, 0x4, R26 ;  /* 0x00000004471a9825 */ /* 0x001fe400078e021a */
[----:B------:R-:W1:Y:S02]  /*7310*/  @!P0 S2R R71, SR_CTAID.Y ;  /* 0x0000000000478919 */ /* 0x000e640000002600 */
[----:B------:R-:W-:-:S04]  /*7320*/  @!P1 IMAD.WIDE.U32 R26, R77, 0x8, R26 ;  /* 0x000000084d1a9825 */ /* 0x000fc800078e001a */
[----:B--2---:R-:W-:-:S04]  /*7330*/  @!P2 IMAD.WIDE R18, R16, 0x4, R18 ;  /* 0x000000041012a825 */ /* 0x004fc800078e0212 */
        /* <DEDUP_REMOVED lines=26> */
.L_x_318:
        /* <DEDUP_REMOVED lines=8> */
[----:B0-----:R-:W-:Y:S02]  /*7560*/  MOV R23, UR4 ;  /* 0x0000000400177c02 */ /* 0x001fe40008000f00 */
[----:B------:R-:W-:-:S07]  /*7570*/  MOV R27, UR4 ;  /* 0x00000004001b7c02 */ /* 0x000fce0008000f00 */
[----:B------:R-:W0:Y:S01]  /*7580*/  @!P1 LDC R22, c[0x0][0x374] ;  /* 0x0000dd00ff169b82 */ /* 0x000e220000000800 */
[----:B------:R-:W1:Y:S01]  /*7590*/  @!P1 S2R R21, SR_CTAID.Y ;  /* 0x0000000000159919 */ /* 0x000e620000002600 */
[----:B------:R-:W-:Y:S02]  /*75a0*/  @!P1 LOP3.LUT R23, R23, 0x1, RZ, 0xc0, !PT ;  /* 0x0000000117179812 */ /* 0x000fe400078ec0ff */
[----:B------:R-:W-:Y:S01]  /*75b0*/  @!P0 LOP3.LUT R27, R27, 0x1, RZ, 0xc0, !PT ;  /* 0x000000011b1b8812 */ /* 0x000fe200078ec0ff */
[----:B---3--:R-:W2:Y:S03]  /*75c0*/  @!P0 S2R R20, SR_CTAID.Y ;  /* 0x0000000000148919 */ /* 0x008ea60000002600 */
[----:B------:R-:W3:Y:S08]  /*75d0*/  @!P0 LDC R26, c[0x0][0x374] ;  /* 0x0000dd00ff1a8b82 */ /* 0x000ef00000000800 */
[----:B------:R-:W4:Y:S08]  /*75e0*/  @!P1 LDC.64 R16, c[0x0][0x3d0] ;  /* 0x0000f400ff109b82 */ /* 0x000f300000000a00 */
[----:B------:R-:W5:Y:S01]  /*75f0*/  @!P0 LDC.64 R18, c[0x0][0x3d0] ;  /* 0x0000f400ff128b82 */ /* 0x000f620000000a00 */
[----:B0-----:R-:W-:-:S04]  /*7600*/  @!P1 IMAD R23, R23, R22, RZ ;  /* 0x0000001617179224 */ /* 0x001fc800078e02ff */
[----:B------:R-:W-:Y:S02]  /*7610*/  @!P1 IMAD R23, R23, R24, RZ ;  /* 0x0000001817179224 */ /* 0x000fe400078e02ff */
[----:B---3--:R-:W-:-:S03]  /*7620*/  @!P0 IMAD R27, R27, R26, RZ ;  /* 0x0000001a1b1b8224 */ /* 0x008fc600078e02ff */
[----:B------:R-:W-:Y:S01]  /*7630*/  @!P1 SHF.L.U32 R23, R23, 0x1, RZ ;  /* 0x0000000117179819 */ /* 0x000fe200000006ff */
[----:B-1----:R-:W-:Y:S02]  /*7640*/  @!P1 IMAD R21, R25, R22, R21 ;  /* 0x0000001619159224 */ /* 0x002fe400078e0215 */
[----:B------:R-:W-:Y:S02]  /*7650*/  @!P0 IMAD R27, R27, R24, RZ ;  /* 0x000000181b1b8224 */ /* 0x000fe400078e02ff */
[----:B----4-:R-:W-:-:S03]  /*7660*/  @!P1 IMAD.WIDE R16, R23, 0x4, R16 ;  /* 0x0000000417109825 */ /* 0x010fc600078e0210 */
[----:B------:R-:W-:Y:S01]  /*7670*/  @!P0 SHF.L.U32 R27, R27, 0x1, RZ ;  /* 0x000000011b1b8819 */ /* 0x000fe200000006ff */
[----:B------:R-:W-:Y:S02]  /*7680*/  @!P0 IMAD R23, R25, R26, R26 ;  /* 0x0000001a19178224 */ /* 0x000fe400078e021a */
[----:B------:R-:W-:-:S03]  /*7690*/  @!P1 IMAD.WIDE.U32 R16, R21, 0x8, R16 ;  /* 0x0000000815109825 */ /* 0x000fc600078e0010 */
[----:B--2---:R-:W-:Y:S01]  /*76a0*/  @!P0 IADD3 R23, PT, PT, R23, R20, RZ ;  /* 0x0000001417178210 */ /* 0x004fe20007ffe0ff */
[----:B-----5:R-:W-:Y:S02]  /*76b0*/  @!P0 IMAD.WIDE R18, R27, 0x4, R18 ;  /* 0x000000041b128825 */ /* 0x020fe400078e0212 */
        /* <DEDUP_REMOVED lines=8> */
.L_x_319:
[----:B------:R-:W-:Y:S01]  /*7740*/  ISETP.NE.AND P0, PT, R25, UR10, PT ;  /* 0x0000000a19007c0c */ /* 0x000fe2000bf05270 */
[----:B------:R-:W-:Y:S01]  /*7750*/  BSSY.RECONVERGENT B0, `(.L_x_313) ;  /* 0x0000012000007945 */ /* 0x000fe20003800200 */
[----:B------:R-:W-:Y:S02]  /*7760*/  LOP3.LUT R16, R24, 0x1, RZ, 0xc0, !PT ;  /* 0x0000000118107812 */ /* 0x000fe400078ec0ff */
[----:B------:R-:W-:-:S04]  /*7770*/  ISETP.NE.OR P0, PT, R0, RZ, !P0 ;  /* 0x000000ff0000720c */ /* 0x000fc80004705670 */
[----:B------:R-:W-:-:S13]  /*7780*/  ISETP.NE.U32.OR P0, PT, R16, 0x1, P0 ;  /* 0x000000011000780c */ /* 0x000fda0000705470 */
[----:B------:R-:W-:Y:S05]  /*7790*/  @P0 BRA `(.L_x_320) ;  /* 0x0000000000340947 */ /* 0x000fea0003800000 */
[----:B------:R-:W1:Y:S01]  /*77a0*/  LDCU UR7, c[0x0][0x374] ;  /* 0x00006e80ff0777ac */ /* 0x000e620008000800 */
[----:B------:R-:W2:Y:S01]  /*77b0*/  S2R R18, SR_CTAID.Y ;  /* 0x0000000000127919 */ /* 0x000ea20000002600 */
[----:B------:R-:W4:Y:S01]  /*77c0*/  LDC.64 R16, c[0x0][0x3d0] ;  /* 0x0000f400ff107b82 */ /* 0x000f220000000a00 */
[----:B------:R-:W-:-:S04]  /*77d0*/  ULOP3.LUT UR6, UR4, 0x1, URZ, 0xc0, !UPT ;  /* 0x0000000104067892 */ /* 0x000fc8000f8ec0ff */
[----:B-1----:R-:W-:-:S06]  /*77e0*/  UIMAD UR6, UR6, UR7, URZ ;  /* 0x00000007060672a4 */ /* 0x002fcc000f8e02ff */
[----:B------:R-:W-:-:S05]  /*77f0*/  IMAD R24, R24, UR6, RZ ;  /* 0x0000000618187c24 */ /* 0x000fca000f8e02ff */
[----:B------:R-:W-:Y:S01]  /*7800*/  SHF.L.U32 R19, R24, 0x1, RZ ;  /* 0x0000000118137819 */ /* 0x000fe200000006ff */
[----:B--2---:R-:W-:-:S04]  /*7810*/  IMAD R25, R25, UR7, R18 ;  /* 0x0000000719197c24 */ /* 0x004fc8000f8e0212 */
[----:B----4-:R-:W-:-:S04]  /*7820*/  IMAD.WIDE R16, R19, 0x4, R16 ;  /* 0x0000000413107825 */ /* 0x010fc800078e0210 */
[----:B------:R-:W-:-:S06]  /*7830*/  IMAD.WIDE.U32 R16, R25, 0x8, R16 ;  /* 0x0000000819107825 */ /* 0x000fcc00078e0010 */
[----:B------:R-:W3:Y:S02]  /*7840*/  LDG.E.64 R16, desc[UR12][R16.64] ;  /* 0x0000000c10107981 */ /* 0x000ee4000c1e1b00 */
[----:B---3--:R-:W-:Y:S01]  /*7850*/  FADD.FTZ R28, R28, R16 ;  /* 0x000000101c1c7221 */ /* 0x008fe20000010000 */
[----:B------:R-:W-:-:S07]  /*7860*/  FADD.FTZ R29, R29, R17 ;  /* 0x000000111d1d7221 */ /* 0x000fce0000010000 */
.L_x_320:
[----:B------:R-:W-:Y:S05]  /*7870*/  BSYNC.RECONVERGENT B0 ;  /* 0x0000000000007941 */ /* 0x000fea0003800200 */
.L_x_313:
[----:B------:R-:W4:Y:S01]  /*7880*/  S2UR UR7, SR_CgaCtaId ;  /* 0x00000000000779c3 */ /* 0x000f220000008800 */
[----:B------:R-:W-:Y:S01]  /*7890*/  ISETP.NE.AND P0, PT, R0, RZ, PT ;  /* 0x000000ff0000720c */ /* 0x000fe20003f05270 */
[----:B------:R-:W-:Y:S01]  /*78a0*/  UMOV UR6, 0x400 ;  /* 0x0000040000067882 */ /* 0x000fe20000000000 */
[----:B------:R-:W5:Y:S01]  /*78b0*/  LDCU UR9, c[0x0][0x42c] ;  /* 0x00008580ff0977ac */ /* 0x000f620008000800 */
[----:B------:R-:W-:Y:S02]  /*78c0*/  SHF.L.U32 R68, R68, 0x10, RZ ;  /* 0x0000001044447819 */ /* 0x000fe400000006ff */
[----:B------:R-:W-:Y:S02]  /*78d0*/  SHF.L.U32 R65, R65, 0x10, RZ ;  /* 0x0000001041417819 */ /* 0x000fe400000006ff */
[----:B------:R-:W0:Y:S01]  /*78e0*/  LDC R21, c[0x0][0x41c] ;  /* 0x00010700ff157b82 */ /* 0x000e220000000800 */
[----:B------:R-:W-:Y:S01]  /*78f0*/  FADD.FTZ R68, R68, -UR11 ;  /* 0x8000000b44447e21 */ /* 0x000fe20008010000 */
[----:B------:R-:W-:Y:S01]  /*7900*/  SHF.L.U32 R64, R64, 0x10, RZ ;  /* 0x0000001040407819 */ /* 0x000fe200000006ff */
[----:B--2---:R-:W-:-:S02]  /*7910*/  FADD.FTZ R19, R65, -UR11 ;  /* 0x8000000b41137e21 */ /* 0x004fc40008010000 */
[----:B------:R-:W-:Y:S02]  /*7920*/  FMUL.FTZ R27, R68, UR14 ;  /* 0x0000000e441b7c20 */ /* 0x000fe40008410000 */
[----:B------:R-:W-:Y:S01]  /*7930*/  FMUL.FTZ R19, R19, UR14 ;  /* 0x0000000e13137c20 */ /* 0x000fe20008410000 */
[----:B----4-:R-:W-:Y:S01]  /*7940*/  ULEA UR6, UR7, UR6, 0x18 ;  /* 0x0000000607067291 */ /* 0x010fe2000f8ec0ff */
[----:B0-----:R-:W-:-:S08]  /*7950*/  IMAD R21, R21, UR10, R70 ;  /* 0x0000000a15157c24 */ /* 0x001fd0000f8e0246 */
[----:B------:R-:W-:Y:S01]  /*7960*/  @!P0 STS.64 [UR6+0xc8], R28 ;  /* 0x0000c81cff008988 */ /* 0x000fe20008000a06 */
[----:B------:R-:W0:Y:S01]  /*7970*/  LDCU.U8 UR10, c[0x0][0x414] ;  /* 0x00008280ff0a77ac */ /* 0x000e220008000000 */
[----:B------:R-:W-:Y:S01]  /*7980*/  BAR.SYNC.DEFER_BLOCKING 0x0 ;  /* 0x0000000000007b1d */ /* 0x000fe20000010000 */
[C---:B---3--:R-:W-:Y:S02]  /*7990*/  IADD3 R20, PT, PT, R21.reuse, 0x20, RZ ;  /* 0x0000002015147810 */ /* 0x048fe40007ffe0ff */
[----:B------:R-:W-:Y:S02]  /*79a0*/  IADD3 R23, PT, PT, R21, 0x10, RZ ;  /* 0x0000001015177810 */ /* 0x000fe40007ffe0ff */
[----:B------:R-:W-:Y:S02]  /*79b0*/  SHF.R.S32.HI R18, RZ, 0x1f, R20 ;  /* 0x0000001fff127819 */ /* 0x000fe40000011414 */
[----:B-1----:R-:W-:Y:S01]  /*79c0*/  SHF.R.S32.HI R24, RZ, 0x1f, R23 ;  /* 0x0000001fff187819 */ /* 0x002fe20000011417 */
[----:B0-----:R-:W-:Y:S01]  /*79d0*/  UISETP.NE.AND UP0, UPT, UR10, URZ, UPT ;  /* 0x000000ff0a00728c */ /* 0x001fe2000bf05270 */
[----:B------:R-:W5:Y:S01]  /*79e0*/  LDS.64 R16, [UR6+0xc8] ;  /* 0x0000c806ff107984 */ /* 0x000f620008000a00 */
[----:B------:R-:W0:Y:S02]  /*79f0*/  LDCU.64 UR6, c[0x0][0x400] ;  /* 0x00008000ff0677ac */ /* 0x000e240008000a00 */
[----:B0-----:R-:W-:-:S02]  /*7a00*/  ISETP.GE.U32.AND P0, PT, R20, UR6, PT ;  /* 0x0000000614007c0c */ /* 0x001fc4000bf06070 */
[----:B------:R-:W-:Y:S02]  /*7a10*/  ISETP.GE.U32.AND P1, PT, R21, UR6, PT ;  /* 0x0000000615007c0c */ /* 0x000fe4000bf26070 */
[----:B------:R-:W-:Y:S02]  /*7a20*/  ISETP.GE.U32.AND P2, PT, R23, UR6, PT ;  /* 0x0000000617007c0c */ /* 0x000fe4000bf46070 */
[----:B------:R-:W-:Y:S02]  /*7a30*/  ISETP.GE.AND.EX P0, PT, R18, UR7, PT, P0 ;  /* 0x0000000712007c0c */ /* 0x000fe4000bf06300 */
[----:B------:R-:W-:Y:S02]  /*7a40*/  SHF.L.U32 R18, R67, 0x10, RZ ;  /* 0x0000001043127819 */ /* 0x000fe400000006ff */
[----:B------:R-:W-:Y:S01]  /*7a50*/  ISETP.GE.AND.EX P2, PT, R24, UR7, PT, P2 ;  /* 0x0000000718007c0c */ /* 0x000fe2000bf46320 */
[----:B-----5:R-:W-:Y:S01]  /*7a60*/  FMUL.FTZ R16, R16, UR9 ;  /* 0x0000000910107c20 */ /* 0x020fe20008410000 */
[----:B------:R-:W-:Y:S01]  /*7a70*/  FMUL.FTZ R22, R17, UR9 ;  /* 0x0000000911167c20 */ /* 0x000fe20008410000 */
[----:B------:R-:W-:-:S03]  /*7a80*/  SHF.L.U32 R17, R66, 0x10, RZ ;  /* 0x0000001042117819 */ /* 0x000fc600000006ff */
[----:B------:R-:W-:Y:S02]  /*7a90*/  R2UR UR8, R16 ;  /* 0x00000000100872ca */ /* 0x000fe400000e0000 */
[----:B------:R-:W-:-:S04]  /*7aa0*/  SHF.R.S32.HI R16, RZ, 0x1f, R21 ;  /* 0x0000001fff107819 */ /* 0x000fc80000011415 */
[----:B------:R-:W-:-:S07]  /*7ab0*/  ISETP.GE.AND.EX P1, PT, R16, UR7, PT, P1 ;  /* 0x0000000710007c0c */ /* 0x000fce000bf26310 */
        /* <DEDUP_REMOVED lines=20> */
.L_x_321:
        /* <DEDUP_REMOVED lines=14> */
[----:B------:R-:W-:-:S03]  /*7ce0*/  MOV R16, R72 ;  /* 0x0000004800107202 */ /* 0x000fc60000000f00 */
[C---:B------:R-:W-:Y:S02]  /*7cf0*/  IMAD R27, R21.reuse, UR19, R18 ;  /* 0x00000013151b7c24 */ /* 0x040fe4000f8e0212 */
[----:B------:R-:W-:-:S03]  /*7d00*/  IMAD.WIDE.U32 R16, R21, UR18, R16 ;  /* 0x0000001215107c25 */ /* 0x000fc6000f8e0010 */
[----:B-1----:R-:W-:Y:S02]  /*7d10*/  LEA R18, P1, R16, UR16, 0x1 ;  /* 0x0000001010127c11 */ /* 0x002fe4000f8208ff */
[----:B------:R-:W-:-:S04]  /*7d20*/  IADD3 R27, PT, PT, R17, R27, RZ ;  /* 0x0000001b111b7210 */ /* 0x000fc80007ffe0ff */
[----:B------:R-:W-:-:S05]  /*7d30*/  LEA.HI.X R19, R16, UR17, R27, 0x1, P1 ;  /* 0x0000001110137c11 */ /* 0x000fca00088f0c1b */
[----:B------:R0:W-:Y:S02]  /*7d40*/  STG.E desc[UR12][R18.64], R25 ;  /* 0x0000001912007986 */ /* 0x0001e4000c10190c */
.L_x_323:
[----:B------:R-:W-:Y:S05]  /*7d50*/  BSYNC.RECONVERGENT B0 ;  /* 0x0000000000007941 */ /* 0x000fea0003800200 */
.L_x_322:
        /* <DEDUP_REMOVED lines=25> */
.L_x_324:
        /* <DEDUP_REMOVED lines=21> */
.L_x_326:
[----:B------:R-:W-:Y:S05]  /*8040*/  BSYNC.RECONVERGENT B0 ;  /* 0x0000000000007941 */ /* 0x000fea0003800200 */
.L_x_325:
[----:B------:R-:W-:Y:S01]  /*8050*/  SHF.L.U32 R17, R26, 0x10, RZ ;  /* 0x000000101a117819 */ /* 0x000fe200000006ff */
[----:B------:R-:W-:Y:S01]  /*8060*/  FADD.FTZ R60, R60, -UR11 ;  /* 0x8000000b3c3c7e21 */ /* 0x000fe20008010000 */
[C---:B------:R-:W-:Y:S02]  /*8070*/  PRMT R24, R59.reuse, 0x7632, R24 ;  /* 0x000076323b187816 */ /* 0x040fe40000000018 */
[----:B0-----:R-:W-:Y:S01]  /*8080*/  SHF.L.U32 R18, R59, 0x10, RZ ;  /* 0x000000103b127819 */ /* 0x001fe200000006ff */
[----:B------:R-:W-:Y:S01]  /*8090*/  FMUL.FTZ R59, R60, UR14 ;  /* 0x0000000e3c3b7c20 */ /* 0x000fe20008410000 */
[----:B------:R-:W-:Y:S01]  /*80a0*/  IADD3 R23, PT, PT, R21, 0x30, RZ ;  /* 0x0000003015177810 */ /* 0x000fe20007ffe0ff */
[----:B------:R-:W-:Y:S01]  /*80b0*/  FADD.FTZ R19, R17, -UR11 ;  /* 0x8000000b11137e21 */ /* 0x000fe20008010000 */
[----:B------:R-:W-:Y:S02]  /*80c0*/  PRMT R16, R58, 0x7632, R16 ;  /* 0x000076323a107816 */ /* 0x000fe40000000010 */
[----:B------:R-:W-:Y:S01]  /*80d0*/  SHF.L.U32 R17, R24, 0x10, RZ ;  /* 0x0000001018117819 */ /* 0x000fe200000006ff */
[----:B------:R-:W-:Y:S01]  /*80e0*/  FFMA.FTZ R24, R59, UR8, R22 ;  /* 0x000000083b187c23 */ /* 0x000fe20008010016 */
[----:B------:R-:W-:Y:S01]  /*80f0*/  ISETP.GE.U32.AND P1, PT, R23, UR6, PT ;  /* 0x0000000617007c0c */ /* 0x000fe2000bf26070 */
[----:B------:R-:W-:Y:S01]  /*8100*/  FMUL.FTZ R19, R19, UR14 ;  /* 0x0000000e13137c20 */ /* 0x000fe20008410000 */
[----:B------:R-:W-:Y:S01]  /*8110*/  SHF.L.U32 R58, R58, 0x10, RZ ;  /* 0x000000103a3a7819 */ /* 0x000fe200000006ff */
[----:B------:R-:W-:Y:S10]  /*8120*/  BRA.U !UP0, `(.L_x_327) ;  /* 0x00000001084c7547 */ /* 0x000ff4000b800000 */
        /* <DEDUP_REMOVED lines=19> */
.L_x_327:
        /* <DEDUP_REMOVED lines=23> */
.L_x_329:
[----:B------:R-:W-:Y:S05]  /*83d0*/  BSYNC.RECONVERGENT B0 ;  /* 0x0000000000007941 */ /* 0x000fea0003800200 */
.L_x_328:
[C---:B0-----:R-:W-:Y:S01]  /*83e0*/  PRMT R17, R57.reuse, 0x7632, R17 ;  /* 0x0000763239117816 */ /* 0x041fe20000000011 */
[----:B------:R-:W-:Y:S01]  /*83f0*/  FMUL.FTZ R19, R58, UR14 ;  /* 0x0000000e3a137c20 */ /* 0x000fe20008410000 */
[----:B------:R-:W-:Y:S01]  /*8400*/  FADD.FTZ R26, R26, -UR11 ;  /* 0x8000000b1a1a7e21 */ /* 0x000fe20008010000 */
[----:B------:R-:W-:Y:S02]  /*8410*/  SHF.L.U32 R16, R57, 0x10, RZ ;  /* 0x0000001039107819 */ /* 0x000fe400000006ff */
[----:B------:R-:W-:Y:S01]  /*8420*/  ISETP.GE.AND.EX P1, PT, R24, UR7, PT, P1 ;  /* 0x0000000718007c0c */ /* 0x000fe2000bf26310 */
[----:B------:R-:W-:Y:S01]  /*8430*/  FFMA.FTZ R60, R19, UR8, R22 ;  /* 0x00000008133c7c23 */ /* 0x000fe20008010016 */
[----:B------:R-:W-:Y:S01]  /*8440*/  SHF.L.U32 R17, R17, 0x10, RZ ;  /* 0x0000001011117819 */ /* 0x000fe200000006ff */
[----:B------:R-:W-:Y:S01]  /*8450*/  FMUL.FTZ R57, R26, UR14 ;  /* 0x0000000e1a397c20 */ /* 0x000fe20008410000 */
[----:B------:R-:W-:Y:S09]  /*8460*/  BRA.U !UP0, `(.L_x_330) ;  /* 0x0000000108487547 */ /* 0x000ff2000b800000 */
        /* <DEDUP_REMOVED lines=18> */
.L_x_330:
        /* <DEDUP_REMOVED lines=21> */
.L_x_332:
[----:B------:R-:W-:Y:S05]  /*86e0*/  BSYNC.RECONVERGENT B0 ;  /* 0x0000000000007941 */ /* 0x000fea0003800200 */
.L_x_331:
[----:B------:R-:W-:Y:S01]  /*86f0*/  SHF.L.U32 R20, R26, 0x10, RZ ;  /* 0x000000101a147819 */ /* 0x000fe200000006ff */
[----:B------:R-:W-:Y:S01]  /*8700*/  FADD.FTZ R56, R56, -UR11 ;  /* 0x8000000b38387e21 */ /* 0x000fe20008010000 */
[----:B0-----:R-:W-:Y:S02]  /*8710*/  IADD3 R19, PT, PT, R21, 0x40, RZ ;  /* 0x0000004015137810 */ /* 0x001fe40007ffe0ff */
        /* <DEDUP_REMOVED lines=33> */
.L_x_333:
        /* <DEDUP_REMOVED lines=22> */
.L_x_335:
[----:B------:R-:W-:Y:S05]  /*8a90*/  BSYNC.RECONVERGENT B0 ;  /* 0x0000000000007941 */ /* 0x000fea0003800200 */
.L_x_334:
        /* <DEDUP_REMOVED lines=27> */
.L_x_336:
        /* <DEDUP_REMOVED lines=21> */
.L_x_338:
[----:B------:R-:W-:Y:S05]  /*8da0*/  BSYNC.RECONVERGENT B0 ;  /* 0x0000000000007941 */ /* 0x000fea0003800200 */
.L_x_337:
        /* <DEDUP_REMOVED lines=36> */
.L_x_339:
        /* <DEDUP_REMOVED lines=22> */
.L_x_341:
[----:B------:R-:W-:Y:S05]  /*9150*/  BSYNC.RECONVERGENT B0 ;  /* 0x0000000000007941 */ /* 0x000fea0003800200 */
.L_x_340:
        /* <DEDUP_REMOVED lines=27> */
.L_x_342:
        /* <DEDUP_REMOVED lines=21> */
.L_x_344:
[----:B------:R-:W-:Y:S05]  /*9460*/  BSYNC.RECONVERGENT B0 ;  /* 0x0000000000007941 */ /* 0x000fea0003800200 */
.L_x_343:
        /* <DEDUP_REMOVED lines=36> */
.L_x_345:
        /* <DEDUP_REMOVED lines=22> */
.L_x_347:
[----:B------:R-:W-:Y:S05]  /*9810*/  BSYNC.RECONVERGENT B0 ;  /* 0x0000000000007941 */ /* 0x000fea0003800200 */
.L_x_346:
        /* <DEDUP_REMOVED lines=27> */
.L_x_348:
[----:B------:R-:W-:Y:S01]  /*99d0*/  FFMA.FTZ R19, R45, UR8, R22 ;  /* 0x000000082d137c23 */ /* 0x000fe20008010016 */
[----:B------:R-:W-:Y:S01]  /*99e0*/  BSSY.RECONVERGENT B0, `(.L_x_349) ;  /* 0x0000014000007945 */ /* 0x000fe20003800200 */
[----:B------:R-:W-:Y:S01]  /*99f0*/  FFMA.FTZ R48, R11, R16, -R48 ;  /* 0x000000100b307223 */ /* 0x000fe20000010830 */
[C---:B------:R-:W-:Y:S01]  /*9a00*/  IADD3 R24, PT, PT, R21.reuse, 0xa0, RZ ;  /* 0x000000a015187810 */ /* 0x040fe20007ffe0ff */
        /* <DEDUP_REMOVED lines=17> */
.L_x_350:
[----:B------:R-:W-:Y:S05]  /*9b20*/  BSYNC.RECONVERGENT B0 ;  /* 0x0000000000007941 */ /* 0x000fea0003800200 */
.L_x_349:
        /* <DEDUP_REMOVED lines=8> */
[----:B------:R-:W-:-:S02]  /*9bb0*/  SHF.R.S32.HI R16, RZ, 0x1f, R20 ;  /* 0x0000001fff107819 */ /* 0x000fc40000011414 */
[----:B------:R-:W-:Y:S01]  /*9bc0*/  PRMT R17, R43, 0x7632, R17 ;  /* 0x000076322b117816 */ /* 0x000fe20000000011 */
[----:B------:R-:W-:Y:S01]  /*9bd0*/  FFMA.FTZ R48, R19, UR8, R22 ;  /* 0x0000000813307c23 */ /* 0x000fe20008010016 */
[----:B------:R-:W-:Y:S02]  /*9be0*/  SHF.L.U32 R18, R43, 0x10, RZ ;  /* 0x000000102b127819 */ /* 0x000fe400000006ff */
[----:B------:R-:W-:Y:S01]  /*9bf0*/  SHF.L.U32 R43, R41, 0x10, RZ ;  /* 0x00000010292b7819 */ /* 0x000fe200000006ff */
[----:B------:R-:W-:Y:S01]  /*9c00*/  FMUL.FTZ R41, R42, UR14 ;  /* 0x0000000e2a297c20 */ /* 0x000fe20008410000 */
[----:B------:R-:W-:Y:S02]  /*9c10*/  ISETP.GE.AND.EX P0, PT, R45, UR7, PT, P0 ;  /* 0x000000072d007c0c */ /* 0x000fe4000bf06300 */
[----:B------:R-:W-:Y:S02]  /*9c20*/  ISETP.GE.AND.EX P1, PT, R16, UR7, PT, P1 ;  /* 0x0000000710007c0c */ /* 0x000fe4000bf26310 */
[----:B------:R-:W-:Y:S01]  /*9c30*/  SHF.L.U32 R17, R17, 0x10, RZ ;  /* 0x0000001011117819 */ /* 0x000fe200000006ff */
[----:B------:R-:W-:Y:S10]  /*9c40*/  BRA.U !UP0, `(.L_x_351) ;  /* 0x0000000108487547 */ /* 0x000ff4000b800000 */
        /* <DEDUP_REMOVED lines=18> */
.L_x_351:
        /* <DEDUP_REMOVED lines=21> */
.L_x_353:
[----:B------:R-:W-:Y:S05]  /*9ec0*/  BSYNC.RECONVERGENT B0 ;  /* 0x0000000000007941 */ /* 0x000fea0003800200 */
.L_x_352:
[----:B------:R-:W-:Y:S01]  /*9ed0*/  FMUL.FTZ R43, R43, UR14 ;  /* 0x0000000e2b2b7c20 */ /* 0x000fe20008410000 */
[----:B0-----:R-:W-:Y:S01]  /*9ee0*/  FADD.FTZ R17, R38, -UR11 ;  /* 0x8000000b26117e21 */ /* 0x001fe20008010000 */
        /* <DEDUP_REMOVED lines=23> */
.L_x_354:
        /* <DEDUP_REMOVED lines=15> */
[----:B------:R-:W-:-:S03]  /*a150*/  IMAD.WIDE.U32 R16, R20, UR16, R16 ;  /* 0x0000001014107c25 */ /* 0x000fc6000f8e0010 */
[----:B-1----:R-:W-:Y:S02]  /*a160*/  LEA R24, P0, R16, UR18, 0x1 ;  /* 0x0000001210187c11 */ /* 0x002fe4000f8008ff */
[----:B------:R-:W-:Y:S02]  /*a170*/  IADD3 R25, PT, PT, R17, R25, RZ ;  /* 0x0000001911197210 */ /* 0x000fe40007ffe0ff */
[----:B------:R-:W-:Y:S02]  /*a180*/  F2FP.BF16.F32.PACK_AB R17, R18, R23 ;  /* 0x000000171211723e */ /* 0x000fe400000010ff */
[----:B------:R-:W-:-:S05]  /*a190*/  LEA.HI.X R25, R16, UR19, R25, 0x1, P0 ;  /* 0x0000001310197c11 */ /* 0x000fca00080f0c19 */
[----:B------:R0:W-:Y:S02]  /*a1a0*/  STG.E desc[UR12][R24.64], R17 ;  /* 0x0000001118007986 */ /* 0x0001e4000c10190c */
.L_x_356:
[----:B------:R-:W-:Y:S05]  /*a1b0*/  BSYNC.RECONVERGENT B0 ;  /* 0x0000000000007941 */ /* 0x000fea0003800200 */
.L_x_355:
[----:B------:R-:W-:Y:S01]  /*a1c0*/  SHF.L.U32 R34, R34, 0x10, RZ ;  /* 0x0000001022227819 */ /* 0x000fe200000006ff */
[----:B------:R-:W-:Y:S01]  /*a1d0*/  FADD.FTZ R37, R37, -UR11 ;  /* 0x8000000b25257e21 */ /* 0x000fe20008010000 */
[C---:B0-----:R-:W-:Y:S02]  /*a1e0*/  IADD3 R17, PT, PT, R21.reuse, 0xd0, RZ ;  /* 0x000000d015117810 */ /* 0x041fe40007ffe0ff */
[----:B------:R-:W-:Y:S01]  /*a1f0*/  IADD3 R16, PT, PT, R21, 0xe0, RZ ;  /* 0x000000e015107810 */ /* 0x000fe20007ffe0ff */
[----:B------:R-:W-:Y:S01]  /*a200*/  FADD.FTZ R34, R34, -UR11 ;  /* 0x8000000b22227e21 */ /* 0x000fe20008010000 */
[----:B------:R-:W-:Y:S01]  /*a210*/  ISETP.GE.U32.AND P0, PT, R19, UR6, PT ;  /* 0x0000000613007c0c */ /* 0x000fe2000bf06070 */
[----:B------:R-:W-:Y:S01]  /*a220*/  FMUL.FTZ R37, R37, UR14 ;  /* 0x0000000e25257c20 */ /* 0x000fe20008410000 */
[----:B------:R-:W-:Y:S02]  /*a230*/  ISETP.GE.U32.AND P1, PT, R17, UR6, PT ;  /* 0x0000000611007c0c */ /* 0x000fe4000bf26070 */
[----:B------:R-:W-:-:S02]  /*a240*/  SHF.R.S32.HI R38, RZ, 0x1f, R19 ;  /* 0x0000001fff267819 */ /* 0x000fc40000011413 */
[----:B------:R-:W-:Y:S02]  /*a250*/  SHF.R.S32.HI R18, RZ, 0x1f, R17 ;  /* 0x0000001fff127819 */ /* 0x000fe40000011411 */
[----:B------:R-:W-:Y:S01]  /*a260*/  SHF.L.U32 R39, R33, 0x10, RZ ;  /* 0x0000001021277819 */ /* 0x000fe200000006ff */
[----:B------:R-:W-:Y:S01]  /*a270*/  FMUL.FTZ R33, R34, UR14 ;  /* 0x0000000e22217c20 */ /* 0x000fe20008410000 */
[----:B------:R-:W-:Y:S02]  /*a280*/  SHF.L.U32 R36, R36, 0x10, RZ ;  /* 0x0000001024247819 */ /* 0x000fe400000006ff */
[----:B------:R-:W-:Y:S02]  /*a290*/  ISETP.GE.U32.AND P2, PT, R16, UR6, PT ;  /* 0x0000000610007c0c */ /* 0x000fe4000bf46070 */
[----:B------:R-:W-:Y:S02]  /*a2a0*/  ISETP.GE.AND.EX P0, PT, R38, UR7, PT, P0 ;  /* 0x0000000726007c0c */ /* 0x000fe4000bf06300 */
[----:B------:R-:W-:-:S02]  /*a2b0*/  ISETP.GE.AND.EX P1, PT, R18, UR7, PT, P1 ;  /* 0x0000000712007c0c */ /* 0x000fc4000bf26310 */
        /* <DEDUP_REMOVED lines=21> */
.L_x_357:
        /* <DEDUP_REMOVED lines=24> */
.L_x_359:
[----:B------:R-:W-:Y:S05]  /*a590*/  BSYNC.RECONVERGENT B0 ;  /* 0x0000000000007941 */ /* 0x000fea0003800200 */
.L_x_358:
[----:B------:R-:W-:Y:S01]  /*a5a0*/  SHF.L.U32 R32, R32, 0x10, RZ ;  /* 0x0000001020207819 */ /* 0x000fe200000006ff */
[--C-:B------:R-:W-:Y:S01]  /*a5b0*/  FFMA.FTZ R34, R39, UR8, R22.reuse ;  /* 0x0000000827227c23 */ /* 0x100fe20008010016 */
[----:B------:R-:W-:Y:S01]  /*a5c0*/  FFMA.FTZ R33, R29, UR8, R22 ;  /* 0x000000081d217c23 */ /* 0x000fe20008010016 */
[----:B------:R-:W-:Y:S01]  /*a5d0*/  SHF.L.U32 R31, R31, 0x10, RZ ;  /* 0x000000101f1f7819 */ /* 0x000fe200000006ff */
[----:B------:R-:W-:Y:S06]  /*a5e0*/  BRA.U !UP0, `(.L_x_360) ;  /* 0x0000000108487547 */ /* 0x000fec000b800000 */
[----:B0-----:R-:W-:Y:S01]  /*a5f0*/  FFMA.FTZ R19, R11, R39, R8 ;  /* 0x000000270b137223 */ /* 0x001fe20000010008 */
        /* <DEDUP_REMOVED lines=17> */
.L_x_360:
[----:B------:R-:W-:Y:S01]  /*a710*/  BSSY.RECONVERGENT B0, `(.L_x_361) ;  /* 0x0000013000007945 */ /* 0x000fe20003800200 */
[----:B------:R-:W-:Y:S01]  /*a720*/  SHF.L.U32 R23, R4, 0x10, RZ ;  /* 0x0000001004177819 */ /* 0x000fe200000006ff */
[----:B------:R-:W-:Y:S01]  /*a730*/  FFMA.FTZ R34, R11, R32, -R34 ;  /* 0x000000200b227223 */ /* 0x000fe20000010822 */
[----:B------:R-:W-:Y:S01]  /*a740*/  FFMA.FTZ R4, R10, R31, -R33 ;  /* 0x0000001f0a047223 */ /* 0x000fe20000010821 */
[----:B------:R-:W-:Y:S06]  /*a750*/  @P1 BRA `(.L_x_362) ;  /* 0x0000000000381947 */ /* 0x000fec0003800000 */
[----:B------:R-:W1:Y:S01]  /*a760*/  LDCU.64 UR16, c[0x0][0x3f8] ;  /* 0x00007f00ff1077ac */ /* 0x000e620008000a00 */
[----:B0-----:R-:W-:Y:S01]  /*a770*/  MOV R19, R75 ;  /* 0x0000004b00137202 */ /* 0x001fe20000000f00 */
[----:B------:R-:W-:Y:S01]  /*a780*/  FMUL.FTZ R4, R4, UR14 ;  /* 0x0000000e04047c20 */ /* 0x000fe20008410000 */
[----:B------:R-:W0:Y:S01]  /*a790*/  LDCU.64 UR18, c[0x0][0x380] ;  /* 0x00007000ff1277ac */ /* 0x000e220008000a00 */
[----:B-1----:R-:W-:Y:S01]  /*a7a0*/  IMAD R20, R18, UR16, RZ ;  /* 0x0000001012147c24 */ /* 0x002fe2000f8e02ff */
[----:B------:R-:W-:-:S05]  /*a7b0*/  MOV R18, R72 ;  /* 0x0000004800127202 */ /* 0x000fca0000000f00 */
[----:B------:R-:W-:-:S04]  /*a7c0*/  IMAD.WIDE.U32 R24, R17, UR16, R18 ;  /* 0x0000001011187c25 */ /* 0x000fc8000f8e0012 */
[----:B------:R-:W-:Y:S02]  /*a7d0*/  IMAD R19, R17, UR17, R20 ;  /* 0x0000001111137c24 */ /* 0x000fe4000f8e0214 */
[----:B------:R-:W-:Y:S01]  /*a7e0*/  FMUL.FTZ R17, R34, UR14 ;  /* 0x0000000e22117c20 */ /* 0x000fe20008410000 */
[----:B0-----:R-:W-:Y:S02]  /*a7f0*/  LEA R18, P0, R24, UR18, 0x1 ;  /* 0x0000001218127c11 */ /* 0x001fe4000f8008ff */
[----:B------:R-:W-:Y:S02]  /*a800*/  IADD3 R19, PT, PT, R25, R19, RZ ;  /* 0x0000001319137210 */ /* 0x000fe40007ffe0ff */
[----:B------:R-:W-:Y:S02]  /*a810*/  F2FP.BF16.F32.PACK_AB R17, R4, R17 ;  /* 0x000000110411723e */ /* 0x000fe400000010ff */
[----:B------:R-:W-:-:S05]  /*a820*/  LEA.HI.X R19, R24, UR19, R19, 0x1, P0 ;  /* 0x0000001318137c11 */ /* 0x000fca00080f0c13 */
[----:B------:R1:W-:Y:S02]  /*a830*/  STG.E desc[UR12][R18.64], R17 ;  /* 0x0000001112007986 */ /* 0x0003e4000c10190c */
.L_x_362:
[----:B------:R-:W-:Y:S05]  /*a840*/  BSYNC.RECONVERGENT B0 ;  /* 0x0000000000007941 */ /* 0x000fea0003800200 */
.L_x_361:
[----:B------:R-:W-:Y:S01]  /*a850*/  SHF.L.U32 R12, R12, 0x10, RZ ;  /* 0x000000100c0c7819 */ /* 0x000fe200000006ff */
[----:B------:R-:W-:Y:S01]  /*a860*/  FADD.FTZ R23, R23, -UR11 ;  /* 0x8000000b17177e21 */ /* 0x000fe20008010000 */
[----:B------:R-:W-:Y:S02]  /*a870*/  SHF.R.S32.HI R27, RZ, 0x1f, R16 ;  /* 0x0000001fff1b7819 */ /* 0x000fe40000011410 */
[----:B------:R-:W-:Y:S01]  /*a880*/  SHF.L.U32 R4, R5, 0x10, RZ ;  /* 0x0000001005047819 */ /* 0x000fe200000006ff */
[----:B------:R-:W-:Y:S01]  /*a890*/  FMUL.FTZ R23, R23, UR14 ;  /* 0x0000000e17177c20 */ /* 0x000fe20008410000 */
[----:B------:R-:W-:Y:S01]  /*a8a0*/  FADD.FTZ R12, R12, -UR11 ;  /* 0x8000000b0c0c7e21 */ /* 0x000fe20008010000 */
[----:B------:R-:W-:Y:S02]  /*a8b0*/  ISETP.GE.AND.EX P2, PT, R27, UR7, PT, P2 ;  /* 0x000000071b007c0c */ /* 0x000fe4000bf46320 */
[----:B------:R-:W-:Y:S01]  /*a8c0*/  SHF.L.U32 R13, R13, 0x10, RZ ;  /* 0x000000100d0d7819 */ /* 0x000fe200000006ff */
[----:B------:R-:W-:Y:S01]  /*a8d0*/  FFMA.FTZ R26, R23, UR8, R22 ;  /* 0x00000008171a7c23 */ /* 0x000fe20008010016 */
[----:B------:R-:W-:Y:S01]  /*a8e0*/  SHF.L.U32 R28, R6, 0x10, RZ ;  /* 0x00000010061c7819 */ /* 0x000fe200000006ff */
[----:B0-----:R-:W-:Y:S01]  /*a8f0*/  FMUL.FTZ R25, R12, UR14 ;  /* 0x0000000e0c197c20 */ /* 0x001fe20008410000 */
[----:B------:R-:W-:Y:S01]  /*a900*/  SHF.L.U32 R29, R14, 0x10, RZ ;  /* 0x000000100e1d7819 */ /* 0x000fe200000006ff */
[----:B------:R-:W-:Y:S06]  /*a910*/  BRA.U !UP0, `(.L_x_363) ;  /* 0x0000000108487547 */ /* 0x000fec000b800000 */
[----:B------:R-:W-:Y:S01]  /*a920*/  FFMA.FTZ R5, R11, R23, R8 ;  /* 0x000000170b057223 */ /* 0x000fe20000010008 */
[----:B------:R-:W-:-:S03]  /*a930*/  FFMA.FTZ R6, R10, R25, R9 ;  /* 0x000000190a067223 */ /* 0x000fc60000010009 */
[----:B------:R-:W-:Y:S01]  /*a940*/  FMUL.FTZ R12, R5, -1.4426950216293334961 ;  /* 0xbfb8aa3b050c7820 */ /* 0x000fe20000410000 */
[----:B-1----:R-:W-:-:S05]  /*a950*/  FMUL.FTZ R18, R6, -1.4426950216293334961 ;  /* 0xbfb8aa3b06127820 */ /* 0x002fca0000410000 */
        /* <DEDUP_REMOVED lines=14> */
.L_x_363:
        /* <DEDUP_REMOVED lines=10> */
[----:B-1----:R-:W-:Y:S01]  /*aae0*/  FMUL.FTZ R17, R26, UR14 ;  /* 0x0000000e1a117c20 */ /* 0x002fe20008410000 */
        /* <DEDUP_REMOVED lines=11> */
.L_x_365:
[----:B------:R-:W-:Y:S05]  /*aba0*/  BSYNC.RECONVERGENT B0 ;  /* 0x0000000000007941 */ /* 0x000fea0003800200 */
.L_x_364:
[----:B0-----:R-:W-:Y:S01]  /*abb0*/  FMUL.FTZ R5, R28, UR14 ;  /* 0x0000000e1c057c20 */ /* 0x001fe20008410000 */
[----:B------:R-:W-:Y:S01]  /*abc0*/  FMUL.FTZ R29, R29, UR14 ;  /* 0x0000000e1d1d7c20 */ /* 0x000fe20008410000 */
[----:B------:R-:W-:Y:S02]  /*abd0*/  ISETP.GE.U32.AND P0, PT, R21, UR6, PT ;  /* 0x0000000615007c0c */ /* 0x000fe4000bf06070 */
[----:B------:R-:W-:Y:S01]  /*abe0*/  SHF.L.U32 R4, R7, 0x10, RZ ;  /* 0x0000001007047819 */ /* 0x000fe200000006ff */
[--C-:B-1----:R-:W-:Y:S01]  /*abf0*/  FFMA.FTZ R18, R5, UR8, R22.reuse ;  /* 0x0000000805127c23 */ /* 0x102fe20008010016 */
[----:B------:R-:W-:Y:S01]  /*ac00*/  SHF.R.S32.HI R20, RZ, 0x1f, R21 ;  /* 0x0000001fff147819 */ /* 0x000fe20000011415 */
        /* <DEDUP_REMOVED lines=21> */
.L_x_366:
        /* <DEDUP_REMOVED lines=18> */
.L_x_368:
[----:B------:R-:W-:Y:S05]  /*ae80*/  BSYNC.RECONVERGENT B0 ;  /* 0x0000000000007941 */ /* 0x000fea0003800200 */
.L_x_367:
        /* <DEDUP_REMOVED lines=8> */
.L_x_302:
[----:B------:R-:W1:Y:S01]  /*af10*/  LDC R6, c[0x0][0x370] ;  /* 0x0000dc00ff067b82 */ /* 0x000e620000000800 */
[----:B------:R-:W-:Y:S01]  /*af20*/  ISETP.NE.AND P1, PT, R0, RZ, PT ;  /* 0x000000ff0000720c */ /* 0x000fe20003f25270 */
[----:B------:R-:W-:Y:S06]  /*af30*/  BSSY.RECONVERGENT B0, `(.L_x_370) ;  /* 0x000000d000007945 */ /* 0x000fec0003800200 */
[----:B0-----:R-:W0:Y:S08]  /*af40*/  LDC R7, c[0x0][0x374] ;  /* 0x0000dd00ff077b82 */ /* 0x001e300000000800 */
[----:B------:R-:W2:Y:S01]  /*af50*/  LDC.64 R2, c[0x0][0x3c8] ;  /* 0x0000f200ff027b82 */ /* 0x000ea20000000a00 */
[----:B-1----:R-:W-:-:S02]  /*af60*/  ISETP.NE.AND P0, PT, R6, 0x1, PT ;  /* 0x000000010600780c */ /* 0x002fc40003f05270 */
[----:B0-----:R-:W-:-:S04]  /*af70*/  SHF.L.U32 R4, R7, 0x1, RZ ;  /* 0x0000000107047819 */ /* 0x001fc800000006ff */
        /* <DEDUP_REMOVED lines=8> */
.L_x_371:
[----:B------:R-:W-:Y:S05]  /*b000*/  BSYNC.RECONVERGENT B0 ;  /* 0x0000000000007941 */ /* 0x000fea0003800200 */
.L_x_370:
        /* <DEDUP_REMOVED lines=11> */
.L_x_373:
[----:B------:R-:W2:Y:S04]  /*b0c0*/  LDG.E.STRONG.GPU R5, desc[UR12][R2.64] ;  /* 0x0000000c02057981 */ /* 0x000ea8000c1ef900 */
[----:B--2---:R-:W-:Y:S01]  /*b0d0*/  CCTL.IVALL ;  /* 0x00000000ff00798f */ /* 0x004fe20002000000 */
[----:B------:R-:W-:Y:S05]  /*b0e0*/  YIELD ;  /* 0x0000000000007946 */ /* 0x000fea0003800000 */
[----:B------:R-:W-:-:S13]  /*b0f0*/  ISETP.NE.AND P0, PT, R5, R4, PT ;  /* 0x000000040500720c */ /* 0x000fda0003f05270 */
[----:B------:R-:W-:Y:S05]  /*b100*/  @P0 BRA `(.L_x_373) ;  /* 0xfffffffc00ec0947 */ /* 0x000fea000383ffff */
.L_x_372:
        /* <DEDUP_REMOVED lines=74> */
.L_x_376:
        /* <DEDUP_REMOVED lines=31> */
.L_x_375:
[----:B------:R-:W-:Y:S05]  /*b7a0*/  BSYNC.RECONVERGENT B0 ;  /* 0x0000000000007941 */ /* 0x000fea0003800200 */
.L_x_374:
        /* <DEDUP_REMOVED lines=10> */
.L_x_377:
        /* <DEDUP_REMOVED lines=87> */
.L_x_378:
        /* <DEDUP_REMOVED lines=12> */
.L_x_4499:


//--------------------- .text._Z35group_norm_nhwc_bwd_one_pass_kernelI11Bf16IOBf16WLi512ELi84ELi672EEv26Group_norm_nhwc_bwd_params --------------------------
	.section	.text._Z35group_norm_nhwc_bwd_one_pass_kernelI11Bf16IOBf16WLi512ELi84ELi672EEv26Group_norm_nhwc_bwd_params,"ax",@progbits
	.align	128
        .global         _Z35group_norm_nhwc_bwd_one_pass_kernelI11Bf16IOBf16WLi512ELi84ELi672EEv26Group_norm_nhwc_bwd_params
        .type           _Z35group_norm_nhwc_bwd_one_pass_kernelI11Bf16IOBf16WLi512ELi84ELi672EEv26Group_norm_nhwc_bwd_params,@function
        .size           _Z35group_norm_nhwc_bwd_one_pass_kernelI11Bf16IOBf16WLi512ELi84ELi672EEv26Group_norm_nhwc_bwd_params,(.L_x_4500 - _Z35group_norm_nhwc_bwd_one_pass_kernelI11Bf16IOBf16WLi512ELi84ELi672EEv26Group_norm_nhwc_bwd_params)
        .other          _Z35group_norm_nhwc_bwd_one_pass_kernelI11Bf16IOBf16WLi512ELi84ELi672EEv26Group_norm_nhwc_bwd_params,@"STO_CUDA_ENTRY STV_DEFAULT"
_Z35group_norm_nhwc_bwd_one_pass_kernelI11Bf16IOBf16WLi512ELi84ELi672EEv26Group_norm_nhwc_bwd_params:
.text._Z35group_norm_nhwc_bwd_one_pass_kernelI11Bf16IOBf16WLi512ELi84ELi672EEv26Group_norm_nhwc_bwd_params:
        /* <DEDUP_REMOVED lines=28> */
.L_x_405:
        /* <DEDUP_REMOVED lines=21> */
[----:B------:R-:W-:Y:S02]  /*0310*/  UISETP.GT.U32.AND UP2, UPT, UR13, UR5, UPT ;  /* 0x000000050d00728c */ /* 0x000fe4000bf44070 */
[----:B------:R-:W-:-:S09]  /*0320*/  UISETP.GE.AND UP4, UPT, UR8, URZ, UPT ;  /* 0x000000ff0800728c */ /* 0x000fd2000bf86270 */
[----:B------:R-:W-:-:S04]  /*0330*/  @!UP2 UIADD3 UR5, UPT, UPT, UR5, -UR13, URZ ;  /* 0x8000000d0505a290 */ /* 0x000fc8000fffe0ff */
[----:B------:R-:W-:Y:S02]  /*0340*/  UIADD3 UR6, UPT, UPT, UR5, -UR13, URZ ;  /* 0x8000000d05067290 */ /* 0x000fe4000fffe0ff */
[----:B------:R-:W-:Y:S02]  /*0350*/  UISETP.GT.U32.AND UP3, UPT, UR13, UR5, UPT ;  /* 0x000000050d00728c */ /* 0x000fe4000bf64070 */
[----:B------:R-:W-:Y:S01]  /*0360*/  UISETP.GE.U32.AND UP1, UPT, UR5, UR13, UPT ;  /* 0x0000000d0500728c */ /* 0x000fe2000bf26070 */
[----:B-1----:R-:W-:Y:S01]  /*0370*/  ISETP.GE.U32.AND P0, PT, R4, UR16, PT ;  /* 0x0000001004007c0c */ /* 0x002fe2000bf06070 */
[----:B------:R-:W-:Y:S02]  /*0380*/  USEL UR5, UR6, UR5, !UP3 ;  /* 0x0000000506057287 */ /* 0x000fe4000d800000 */
[----:B------:R-:W-:Y:S02]  /*0390*/  ULOP3.LUT UR9, URZ, UR14, URZ, 0x33, !UPT ;  /* 0x0000000eff097292 */ /* 0x000fe4000f8e33ff */
[----:B------:R-:W-:-:S02]  /*03a0*/  UISETP.NE.AND UP0, UPT, UR14, URZ, UPT ;  /* 0x000000ff0e00728c */ /* 0x000fc4000bf05270 */
[----:B------:R-:W-:Y:S02]  /*03b0*/  @!UP4 UIADD3 UR5, UPT, UPT, -UR5, URZ, URZ ;  /* 0x000000ff0505c290 */ /* 0x000fe4000fffe1ff */
[----:B------:R-:W-:Y:S02]  /*03c0*/  ULOP3.LUT UR12, UR8, UR14, URZ, 0x3c, !UPT ;  /* 0x0000000e080c7292 */ /* 0x000fe4000f8e3cff */
[----:B------:R-:W-:Y:S02]  /*03d0*/  @!UP2 UIADD3 UR7, UPT, UPT, UR7, 0x1, URZ ;  /* 0x000000010707a890 */ /* 0x000fe4000fffe0ff */
[----:B------:R-:W-:Y:S02]  /*03e0*/  USEL UR13, UR9, UR5, !UP0 ;  /* 0x00000005090d7287 */ /* 0x000fe4000c000000 */
[----:B------:R-:W-:Y:S02]  /*03f0*/  UISETP.GE.AND UP2, UPT, UR12, URZ, UPT ;  /* 0x000000ff0c00728c */ /* 0x000fe4000bf46270 */
[----:B------:R-:W-:Y:S01]  /*0400*/  UIMAD UR5, UR13, 0x54, URZ ;  /* 0x000000540d0578a4 */ /* 0x000fe2000f8e02ff */
[----:B------:R-:W-:Y:S01]  /*0410*/  IADD3 R17, PT, PT, R4, 0x10, RZ ;  /* 0x0000001004117810 */ /* 0x000fe20007ffe0ff */
[----:B------:R-:W-:-:S03]  /*0420*/  @UP1 UIADD3 UR7, UPT, UPT, UR7, 0x1, URZ ;  /* 0x0000000107071890 */ /* 0x000fc6000fffe0ff */
[----:B------:R-:W-:-:S04]  /*0430*/  ISETP.GE.U32.AND P1, PT, R17, UR16, PT ;  /* 0x0000001011007c0c */ /* 0x000fc8000bf26070 */
[----:B------:R-:W-:Y:S01]  /*0440*/  @!UP2 UIADD3 UR7, UPT, UPT, -UR7, URZ, URZ ;  /* 0x000000ff0707a290 */ /* 0x000fe2000fffe1ff */
[----:B------:R-:W-:-:S03]  /*0450*/  MOV R0, UR5 ;  /* 0x0000000500007c02 */ /* 0x000fc60008000f00 */
[----:B------:R-:W-:Y:S01]  /*0460*/  USEL UR7, UR9, UR7, !UP0 ;  /* 0x0000000709077287 */ /* 0x000fe2000c000000 */
[----:B------:R-:W-:Y:S02]  /*0470*/  IADD3 R35, PT, PT, R4, 0x20, RZ ;  /* 0x0000002004237810 */ /* 0x000fe40007ffe0ff */
[----:B------:R-:W-:Y:S02]  /*0480*/  MOV R3, UR18 ;  /* 0x0000001200037c02 */ /* 0x000fe40008000f00 */
[----:B------:R-:W-:Y:S02]  /*0490*/  SHF.R.S32.HI R29, RZ, 0x1f, R35 ;  /* 0x0000001fff1d7819 */ /* 0x000fe40000011423 */
[----:B------:R-:W-:Y:S02]  /*04a0*/  LOP3.LUT R30, R30, 0xfeffffff, RZ, 0xc0, !PT ;  /* 0xfeffffff1e1e7812 */ /* 0x000fe400078ec0ff */
[----:B------:R-:W-:Y:S02]  /*04b0*/  IADD3 R2, PT, PT, R4, 0x30, RZ ;  /* 0x0000003004027810 */ /* 0x000fe40007ffe0ff */
[----:B--2---:R-:W-:-:S02]  /*04c0*/  ISETP.GE.AND.EX P0, PT, R12, UR17, PT, P0 ;  /* 0x000000110c007c0c */ /* 0x004fc4000bf06300 */
[----:B---3--:R-:W-:Y:S02]  /*04d0*/  IADD3 R6, P2, PT, R5, UR5, RZ ;  /* 0x0000000505067c10 */ /* 0x008fe4000ff5e0ff */
[----:B------:R-:W-:-:S09]  /*04e0*/  SHF.R.S32.HI R5, RZ, 0x1f, R17 ;  /* 0x0000001fff057819 */ /* 0x000fd20000011411 */
[----:B------:R-:W0:Y:S01]  /*04f0*/  @!P0 LDC.64 R14, c[0x0][0x3f8] ;  /* 0x0000fe00ff0e8b82 */ /* 0x000e220000000a00 */
[----:B------:R-:W-:Y:S01]  /*0500*/  ISETP.GE.AND.EX P4, PT, R5, UR17, PT, P1 ;  /* 0x0000001105007c0c */ /* 0x000fe2000bf86310 */
[----:B------:R-:W-:Y:S01]  /*0510*/  USHF.R.S32.HI UR5, URZ, 0x1f, UR7 ;  /* 0x0000001fff057899 */ /* 0x000fe20008011407 */
[----:B------:R-:W-:-:S03]  /*0520*/  LEA.HI.X.SX32 R7, R0, RZ, 0x1, P2 ;  /* 0x000000ff00077211 */ /* 0x000fc600010f0eff */
[----:B------:R-:W-:Y:S01]  /*0530*/  UIMAD UR5, UR5, UR18, URZ ;  /* 0x00000012050572a4 */ /* 0x000fe2000f8e02ff */
[----:B------:R-:W-:Y:S01]  /*0540*/  ISETP.GE.U32.AND P1, PT, R35, UR16, PT ;  /* 0x0000001023007c0c */ /* 0x000fe2000bf26070 */
[----:B------:R-:W1:Y:S01]  /*0550*/  @!P0 LDC.64 R10, c[0x0][0x398] ;  /* 0x0000e600ff0a8b82 */ /* 0x000e620000000a00 */
[----:B------:R-:W-:Y:S01]  /*0560*/  IMAD.WIDE.U32 R6, R3, UR7, R6 ;  /* 0x0000000703067c25 */ /* 0x000fe2000f8e0006 */
[----:B------:R-:W-:Y:S01]  /*0570*/  UIMAD UR5, UR7, UR19, UR5 ;  /* 0x00000013070572a4 */ /* 0x000fe2000f8e0205 */
[----:B------:R-:W-:Y:S01]  /*0580*/  @!P0 SHF.R.S32.HI R12, RZ, 0x1f, R4 ;  /* 0x0000001fff0c8819 */ /* 0x000fe20000011404 */
[----:B------:R-:W-:Y:S01]  /*0590*/  STL [R1+0x4d0], R31 ;  /* 0x0004d01f01007387 */ /* 0x000fe20000100800 */
[----:B------:R-:W-:Y:S01]  /*05a0*/  ISETP.GE.AND.EX P3, PT, R29, UR17, PT, P1 ;  /* 0x000000111d007c0c */ /* 0x000fe2000bf66310 */
[----:B------:R-:W2:Y:S02]  /*05b0*/  LDCU.64 UR6, c[0x0][0x3b8] ;  /* 0x00007700ff0677ac */ /* 0x000ea40008000a00 */
[----:B------:R-:W3:Y:S01]  /*05c0*/  @!P4 LDC.64 R22, c[0x0][0x3f8] ;  /* 0x0000fe00ff16cb82 */ /* 0x000ee20000000a00 */
[----:B------:R-:W-:-:S02]  /*05d0*/  IADD3 R21, PT, PT, R7, UR5, RZ ;  /* 0x0000000507157c10 */ /* 0x000fc4000fffe0ff */
[----:B------:R-:W-:-:S05]  /*05e0*/  @!P0 MOV R20, R6 ;  /* 0x0000000600148202 */ /* 0x000fca0000000f00 */
[----:B------:R-:W4:Y:S01]  /*05f0*/  @!P0 LDC.64 R8, c[0x0][0x3a0] ;  /* 0x0000e800ff088b82 */ /* 0x000f220000000a00 */
[----:B0-----:R-:W-:Y:S01]  /*0600*/  @!P0 IMAD R0, R12, R14, RZ ;  /* 0x0000000e0c008224 */ /* 0x001fe200078e02ff */
[----:B------:R-:W-:-:S03]  /*0610*/  @P4 LOP3.LUT R30, R30, 0x1000000, RZ, 0xfc, !PT ;  /* 0x010000001e1e4812 */ /* 0x000fc600078efcff */
[C---:B------:R-:W-:Y:S02]  /*0620*/  @!P0 IMAD R3, R4.reuse, R15, R0 ;  /* 0x0000000f04038224 */ /* 0x040fe400078e0200 */
[----:B------:R-:W-:Y:S01]  /*0630*/  @!P0 IMAD.WIDE.U32 R14, R4, R14, R20 ;  /* 0x0000000e040e8225 */ /* 0x000fe200078e0014 */
[----:B------:R0:W-:Y:S01]  /*0640*/  @!P0 STL [R1+0x3b8], R12 ;  /* 0x0003b80c01008387 */ /* 0x0001e20000100800 */
[----:B------:R-:W-:Y:S01]  /*0650*/  LOP3.LUT R30, R30, 0xff7fffff, RZ, 0xc0, !PT ;  /* 0xff7fffff1e1e7812 */ /* 0x000fe200078ec0ff */
[----:B------:R-:W2:Y:S02]  /*0660*/  @!P4 LDC.64 R26, c[0x0][0x3a0] ;  /* 0x0000e800ff1acb82 */ /* 0x000ea40000000a00 */
[----:B------:R-:W-:Y:S02]  /*0670*/  @!P0 IADD3 R3, PT, PT, R15, R3, RZ ;  /* 0x000000030f038210 */ /* 0x000fe40007ffe0ff */
[----:B------:R-:W-:-:S04]  /*0680*/  @!P0 SHF.L.U32 R15, R14, 0x1, RZ ;  /* 0x000000010e0f8819 */ /* 0x000fc800000006ff */
[----:B0-----:R-:W0:Y:S01]  /*0690*/  @!P3 LDC.64 R12, c[0x0][0x3f8] ;  /* 0x0000fe00ff0cbb82 */ /* 0x001e220000000a00 */
[----:B------:R-:W-:Y:S02]  /*06a0*/  @!P0 SHF.L.U64.HI R14, R14, 0x1, R3 ;  /* 0x000000010e0e8819 */ /* 0x000fe40000010203 */
[----:B------:R-:W-:Y:S02]  /*06b0*/  @P3 LOP3.LUT R30, R30, 0x800000, RZ, 0xfc, !PT ;  /* 0x008000001e1e3812 */ /* 0x000fe400078efcff */
[----:B------:R-:W-:Y:S02]  /*06c0*/  ISETP.GE.U32.AND P1, PT, R2, UR16, PT ;  /* 0x0000001002007c0c */ /* 0x000fe4000bf26070 */
[----:B------:R-:W-:Y:S01]  /*06d0*/  SHF.R.S32.HI R3, RZ, 0x1f, R2 ;  /* 0x0000001fff037819 */ /* 0x000fe20000011402 */
[----:B------:R-:W2:Y:S01]  /*06e0*/  @!P4 LDC.64 R24, c[0x0][0x398] ;  /* 0x0000e600ff18cb82 */ /* 0x000ea20000000a00 */
[----:B-1----:R-:W-:Y:S01]  /*06f0*/  @!P0 IADD3 R10, P3, PT, R15, R10, RZ ;  /* 0x0000000a0f0a8210 */ /* 0x002fe20007f7e0ff */
[----:B---3--:R-:W-:Y:S01]  /*0700*/  @!P4 IMAD R0, R5, R22, RZ ;  /* 0x000000160500c224 */ /* 0x008fe200078e02ff */
[----:B------:R-:W-:-:S02]  /*0710*/  ISETP.GE.AND.EX P6, PT, R3, UR17, PT, P1 ;  /* 0x0000001103007c0c */ /* 0x000fc4000bfc6310 */
[----:B------:R-:W-:Y:S02]  /*0720*/  IADD3 R5, PT, PT, R4, 0x40, RZ ;  /* 0x0000004004057810 */ /* 0x000fe40007ffe0ff */
[----:B------:R-:W-:Y:S02]  /*0730*/  @!P0 IADD3.X R11, PT, PT, R14, R11, RZ, P3, !PT ;  /* 0x0000000b0e0b8210 */ /* 0x000fe40001ffe4ff */
[----:B------:R-:W-:Y:S02]  /*0740*/  LOP3.LUT P3, RZ, R30, 0x800000, RZ, 0xc0, !PT ;  /* 0x008000001eff7812 */ /* 0x000fe4000786c0ff */
[----:B----4-:R-:W-:Y:S02]  /*0750*/  @!P0 IADD3 R8, P2, PT, R15, R8, RZ ;  /* 0x000000080f088210 */ /* 0x010fe40007f5e0ff */
[----:B------:R-:W-:Y:S02]  /*0760*/  ISETP.GE.U32.AND P1, PT, R5, UR16, PT ;  /* 0x0000001005007c0c */ /* 0x000fe4000bf26070 */
[----:B------:R-:W-:-:S02]  /*0770*/  SHF.R.S32.HI R33, RZ, 0x1f, R5 ;  /* 0x0000001fff217819 */ /* 0x000fc40000011405 */
[----:B------:R-:W-:Y:S02]  /*0780*/  @!P0 IADD3.X R9, PT, PT, R14, R9, RZ, P2, !PT ;  /* 0x000000090e098210 */ /* 0x000fe400017fe4ff */
[----:B------:R-:W-:Y:S02]  /*0790*/  ISETP.GE.AND.EX P5, PT, R33, UR17, PT, P1 ;  /* 0x0000001121007c0c */ /* 0x000fe4000bfa6310 */
[----:B------:R-:W-:Y:S01]  /*07a0*/  LOP3.LUT R30, R30, 0xffbfffff, RZ, 0xc0, !PT ;  /* 0xffbfffff1e1e7812 */ /* 0x000fe200078ec0ff */
[----:B------:R-:W-:Y:S01]  /*07b0*/  @!P4 IMAD R37, R17, R23, R0 ;  /* 0x000000171125c224 */ /* 0x000fe200078e0200 */
[----:B------:R-:W-:Y:S01]  /*07c0*/  @!P4 MOV R14, R6 ;  /* 0x00000006000ec202 */ /* 0x000fe20000000f00 */
[----:B0-----:R-:W-:Y:S01]  /*07d0*/  @!P3 IMAD R34, R29, R12, RZ ;  /* 0x0000000c1d22b224 */ /* 0x001fe200078e02ff */
[----:B------:R-:W-:Y:S01]  /*07e0*/  @!P4 MOV R15, R21 ;  /* 0x00000015000fc202 */ /* 0x000fe20000000f00 */
[----:B------:R-:W0:Y:S01]  /*07f0*/  @!P3 LDC.64 R18, c[0x0][0x3a0] ;  /* 0x0000e800ff12bb82 */ /* 0x000e220000000a00 */
[----:B------:R-:W-:Y:S01]  /*0800*/  @P6 LOP3.LUT R30, R30, 0x400000, RZ, 0xfc, !PT ;  /* 0x004000001e1e6812 */ /* 0x000fe200078efcff */
[----:B------:R-:W-:Y:S01]  /*0810*/  @!P4 IMAD.WIDE.U32 R22, R17, R22, R14 ;  /* 0x000000161116c225 */ /* 0x000fe200078e000e */
[----:B------:R-:W-:-:S02]  /*0820*/  IADD3 R0, PT, PT, R4, 0x50, RZ ;  /* 0x0000005004007810 */ /* 0x000fc40007ffe0ff */
[----:B------:R-:W-:Y:S01]  /*0830*/  LOP3.LUT R30, R30, 0xffdfffff, RZ, 0xc0, !PT ;  /* 0xffdfffff1e1e7812 */ /* 0x000fe200078ec0ff */
[----:B------:R-:W-:Y:S01]  /*0840*/  @!P3 IMAD R29, R35, R13, R34 ;  /* 0x0000000d231db224 */ /* 0x000fe200078e0222 */
[----:B------:R-:W-:Y:S01]  /*0850*/  @!P4 IADD3 R23, PT, PT, R23, R37, RZ ;  /* 0x000000251717c210 */ /* 0x000fe20007ffe0ff */
[----:B------:R-:W1:Y:S01]  /*0860*/  @!P3 LDC.64 R14, c[0x0][0x398] ;  /* 0x0000e600ff0ebb82 */ /* 0x000e620000000a00 */
[----:B------:R-:W-:Y:S02]  /*0870*/  @!P4 SHF.L.U32 R28, R22, 0x1, RZ ;  /* 0x00000001161cc819 */ /* 0x000fe400000006ff */
[----:B------:R-:W-:Y:S02]  /*0880*/  ISETP.GE.U32.AND P2, PT, R0, UR16, PT ;  /* 0x0000001000007c0c */ /* 0x000fe4000bf46070 */
[----:B------:R-:W-:Y:S02]  /*0890*/  SHF.R.S32.HI R34, RZ, 0x1f, R0 ;  /* 0x0000001fff227819 */ /* 0x000fe40000011400 */
[----:B------:R-:W-:Y:S01]  /*08a0*/  @P5 LOP3.LUT R30, R30, 0x200000, RZ, 0xfc, !PT ;  /* 0x002000001e1e5812 */ /* 0x000fe200078efcff */
[----:B------:R-:W3:Y:S01]  /*08b0*/  @!P6 LDC.64 R16, c[0x0][0x3f8] ;  /* 0x0000fe00ff10eb82 */ /* 0x000ee20000000a00 */
[----:B------:R-:W-:-:S02]  /*08c0*/  @!P4 SHF.L.U64.HI R32, R22, 0x1, R23 ;  /* 0x000000011620c819 */ /* 0x000fc40000010217 */
[----:B--2---:R-:W-:Y:S02]  /*08d0*/  @!P4 IADD3 R36, P1, PT, R28, R26, RZ ;  /* 0x0000001a1c24c210 */ /* 0x004fe40007f3e0ff */
[----:B------:R-:W-:Y:S02]  /*08e0*/  ISETP.GE.AND.EX P4, PT, R34, UR17, PT, P2 ;  /* 0x0000001122007c0c */ /* 0x000fe4000bf86320 */
[----:B------:R-:W-:Y:S02]  /*08f0*/  LOP3.LUT P2, RZ, R30, 0x1000000, RZ, 0xc0, !PT ;  /* 0x010000001eff7812 */ /* 0x000fe4000784c0ff */
[----:B------:R-:W-:Y:S02]  /*0900*/  @!P3 MOV R22, R6 ;  /* 0x000000060016b202 */ /* 0x000fe40000000f00 */
[----:B------:R-:W-:-:S03]  /*0910*/  @!P3 MOV R23, R21 ;  /* 0x000000150017b202 */ /* 0x000fc60000000f00 */
[----:B------:R-:W-:-:S03]  /*0920*/  @!P3 IMAD.WIDE.U32 R12, R35, R12, R22 ;  /* 0x0000000c230cb225 */ /* 0x000fc600078e0016 */
[----:B------:R-:W2:Y:S03]  /*0930*/  @!P5 LDC.64 R22, c[0x0][0x3f8] ;  /* 0x0000fe00ff16db82 */ /* 0x000ea60000000a00 */
[----:B------:R-:W-:Y:S02]  /*0940*/  @!P2 IADD3.X R37, PT, PT, R32, R27, RZ, P1, !PT ;  /* 0x0000001b2025a210 */ /* 0x000fe40000ffe4ff */
[----:B------:R-:W-:-:S03]  /*0950*/  @!P3 IADD3 R13, PT, PT, R13, R29, RZ ;  /* 0x0000001d0d0db210 */ /* 0x000fc60007ffe0ff */
[----:B------:R4:W-:Y:S01]  /*0960*/  STL.64 [R1+0x170], R36 ;  /* 0x0001702401007387 */ /* 0x0009e20000100a00 */
[----:B---3--:R-:W-:Y:S01]  /*0970*/  @!P6 IMAD R3, R3, R16, RZ ;  /* 0x000000100303e224 */ /* 0x008fe200078e02ff */
[----:B----4-:R-:W-:Y:S02]  /*0980*/  @!P2 IADD3 R36, P1, PT, R28, R24, RZ ;  /* 0x000000181c24a210 */ /* 0x010fe40007f3e0ff */
[----:B------:R-:W-:Y:S01]  /*0990*/  @!P3 SHF.L.U32 R24, R12, 0x1, RZ ;  /* 0x000000010c18b819 */ /* 0x000fe200000006ff */
[----:B------:R-:W3:Y:S01]  /*09a0*/  @!P6 LDC.64 R28, c[0x0][0x3a0] ;  /* 0x0000e800ff1ceb82 */ /* 0x000ee20000000a00 */
[----:B------:R-:W-:Y:S02]  /*09b0*/  @!P2 IADD3.X R37, PT, PT, R32, R25, RZ, P1, !PT ;  /* 0x000000192025a210 */ /* 0x000fe40000ffe4ff */
[----:B------:R-:W-:Y:S02]  /*09c0*/  @!P3 SHF.L.U64.HI R32, R12, 0x1, R13 ;  /* 0x000000010c20b819 */ /* 0x000fe4000001020d */
[----:B0-----:R-:W-:Y:S01]  /*09d0*/  @!P3 IADD3 R26, P1, PT, R24, R18, RZ ;  /* 0x00000012181ab210 */ /* 0x001fe20007f3e0ff */
[----:B------:R1:W-:Y:S01]  /*09e0*/  @!P2 STL.64 [R1+0x160], R36 ;  /* 0x000160240100a387 */ /* 0x0003e20000100a00 */
[----:B------:R-:W-:Y:S01]  /*09f0*/  @!P6 MOV R25, R21 ;  /* 0x000000150019e202 */ /* 0x000fe20000000f00 */
[----:B------:R-:W0:Y:S01]  /*0a00*/  @!P6 LDC.64 R12, c[0x0][0x398] ;  /* 0x0000e600ff0ceb82 */ /* 0x000e220000000a00 */
[----:B------:R-:W-:Y:S01]  /*0a10*/  @!P3 IADD3.X R27, PT, PT, R32, R19, RZ, P1, !PT ;  /* 0x00000013201bb210 */ /* 0x000fe20000ffe4ff */
[----:B------:R-:W-:-:S06]  /*0a20*/  @!P6 IMAD R17, R2, R17, R3 ;  /* 0x000000110211e224 */ /* 0x000fcc00078e0203 */
[----:B------:R-:W4:Y:S01]  /*0a30*/  @!P4 LDC.64 R18, c[0x0][0x3f8] ;  /* 0x0000fe00ff12cb82 */ /* 0x000f220000000a00 */
[----:B-1----:R-:W-:Y:S02]  /*0a40*/  @!P3 IADD3 R36, P1, PT, R24, R14, RZ ;  /* 0x0000000e1824b210 */ /* 0x002fe40007f3e0ff */
[----:B------:R-:W-:Y:S01]  /*0a50*/  @!P6 MOV R24, R6 ;  /* 0x000000060018e202 */ /* 0x000fe20000000f00 */
[----:B------:R1:W-:Y:S04]  /*0a60*/  @!P3 STL.64 [R1+0x168], R26 ;  /* 0x0001681a0100b387 */ /* 0x0003e80000100a00 */
[----:B------:R-:W-:Y:S01]  /*0a70*/  @!P6 IMAD.WIDE.U32 R2, R2, R16, R24 ;  /* 0x000000100202e225 */ /* 0x000fe200078e0018 */
[----:B------:R-:W-:Y:S01]  /*0a80*/  @!P3 IADD3.X R37, PT, PT, R32, R15, RZ, P1, !PT ;  /* 0x0000000f2025b210 */ /* 0x000fe20000ffe4ff */
[----:B------:R-:W4:Y:S03]  /*0a90*/  @!P4 LDC.64 R24, c[0x0][0x3a0] ;  /* 0x0000e800ff18cb82 */ /* 0x000f260000000a00 */
[----:B------:R-:W-:-:S02]  /*0aa0*/  @!P6 IADD3 R17, PT, PT, R3, R17, RZ ;  /* 0x000000110311e210 */ /* 0x000fc40007ffe0ff */
[----:B------:R-:W-:-:S03]  /*0ab0*/  @!P6 SHF.L.U32 R32, R2, 0x1, RZ ;  /* 0x000000010220e819 */ /* 0x000fc600000006ff */
[----:B-1----:R-:W1:Y:S01]  /*0ac0*/  @!P5 LDC.64 R26, c[0x0][0x3a0] ;  /* 0x0000e800ff1adb82 */ /* 0x002e620000000a00 */
[----:B------:R-:W-:Y:S01]  /*0ad0*/  @!P6 SHF.L.U64.HI R2, R2, 0x1, R17 ;  /* 0x000000010202e819 */ /* 0x000fe20000010211 */
[----:B--2---:R-:W-:Y:S01]  /*0ae0*/  @!P5 IMAD R3, R33, R22, RZ ;  /* 0x000000162103d224 */ /* 0x004fe200078e02ff */
[----:B------:R-:W-:Y:S02]  /*0af0*/  @!P5 MOV R16, R6 ;  /* 0x000000060010d202 */ /* 0x000fe40000000f00 */
[----:B------:R-:W-:-:S03]  /*0b00*/  @!P5 MOV R17, R21 ;  /* 0x000000150011d202 */ /* 0x000fc60000000f00 */
[----:B------:R-:W2:Y:S01]  /*0b10*/  @!P5 LDC.64 R14, c[0x0][0x398] ;  /* 0x0000e600ff0edb82 */ /* 0x000ea20000000a00 */
[C---:B------:R-:W-:Y:S01]  /*0b20*/  @!P5 IMAD R3, R5.reuse, R23, R3 ;  /* 0x000000170503d224 */ /* 0x040fe200078e0203 */
[----:B---3--:R-:W-:Y:S01]  /*0b30*/  @!P6 IADD3 R28, P1, PT, R32, R28, RZ ;  /* 0x0000001c201ce210 */ /* 0x008fe20007f3e0ff */
[----:B------:R-:W-:-:S03]  /*0b40*/  @!P5 IMAD.WIDE.U32 R22, R5, R22, R16 ;  /* 0x000000160516d225 */ /* 0x000fc600078e0010 */
[----:B------:R-:W-:Y:S02]  /*0b50*/  @!P6 IADD3.X R29, PT, PT, R2, R29, RZ, P1, !PT ;  /* 0x0000001d021de210 */ /* 0x000fe40000ffe4ff */
[----:B0-----:R-:W-:Y:S01]  /*0b60*/  @!P6 IADD3 R12, P1, PT, R32, R12, RZ ;  /* 0x0000000c200ce210 */ /* 0x001fe20007f3e0ff */
[----:B------:R-:W0:Y:S01]  /*0b70*/  @!P4 LDC.64 R16, c[0x0][0x398] ;  /* 0x0000e600ff10cb82 */ /* 0x000e220000000a00 */
[----:B------:R-:W-:Y:S02]  /*0b80*/  @!P5 IADD3 R3, PT, PT, R23, R3, RZ ;  /* 0x000000031703d210 */ /* 0x000fe40007ffe0ff */
[----:B------:R-:W-:Y:S02]  /*0b90*/  @!P6 IADD3.X R13, PT, PT, R2, R13, RZ, P1, !PT ;  /* 0x0000000d020de210 */ /* 0x000fe40000ffe4ff */
[C---:B------:R-:W-:Y:S02]  /*0ba0*/  @!P5 SHF.L.U32 R2, R22.reuse, 0x1, RZ ;  /* 0x000000011602d819 */ /* 0x040fe400000006ff */
[----:B------:R-:W-:Y:S01]  /*0bb0*/  @!P5 SHF.L.U64.HI R3, R22, 0x1, R3 ;  /* 0x000000011603d819 */ /* 0x000fe20000010203 */
[----:B----4-:R-:W-:Y:S01]  /*0bc0*/  @!P4 IMAD R34, R34, R18, RZ ;  /* 0x000000122222c224 */ /* 0x010fe200078e02ff */
[----:B------:R-:W-:-:S02]  /*0bd0*/  @!P4 MOV R22, R6 ;  /* 0x000000060016c202 */ /* 0x000fc40000000f00 */
[----:B------:R-:W-:Y:S01]  /*0be0*/  @!P4 MOV R23, R21 ;  /* 0x000000150017c202 */ /* 0x000fe20000000f00 */
[----:B------:R-:W-:Y:S01]  /*0bf0*/  @!P4 IMAD R19, R0, R19, R34 ;  /* 0x000000130013c224 */ /* 0x000fe200078e0222 */
[----:B-1----:R-:W-:Y:S01]  /*0c00*/  @!P5 IADD3 R26, P1, PT, R2, R26, RZ ;  /* 0x0000001a021ad210 */ /* 0x002fe20007f3e0ff */
[----:B------:R-:W-:-:S03]  /*0c10*/  @!P4 IMAD.WIDE.U32 R22, R0, R18, R22 ;  /* 0x000000120016c225 */ /* 0x000fc600078e0016 */
[----:B------:R-:W-:Y:S02]  /*0c20*/  @!P5 IADD3.X R27, PT, PT, R3, R27, RZ, P1, !PT ;  /* 0x0000001b031bd210 */ /* 0x000fe40000ffe4ff */
[----:B--2---:R-:W-:Y:S02]  /*0c30*/  @!P5 IADD3 R14, P1, PT, R2, R14, RZ ;  /* 0x0000000e020ed210 */ /* 0x004fe40007f3e0ff */
[----:B------:R-:W-:Y:S02]  /*0c40*/  @!P4 IADD3 R19, PT, PT, R23, R19, RZ ;  /* 0x000000131713c210 */ /* 0x000fe40007ffe0ff */
[C---:B------:R-:W-:Y:S02]  /*0c50*/  @!P4 SHF.L.U32 R0, R22.reuse, 0x1, RZ ;  /* 0x000000011600c819 */ /* 0x040fe400000006ff */
[----:B------:R-:W-:Y:S02]  /*0c60*/  @!P5 IADD3.X R15, PT, PT, R3, R15, RZ, P1, !PT ;  /* 0x0000000f030fd210 */ /* 0x000fe40000ffe4ff */
[----:B------:R-:W-:-:S02]  /*0c70*/  @!P4 SHF.L.U64.HI R22, R22, 0x1, R19 ;  /* 0x000000011616c819 */ /* 0x000fc40000010213 */
[----:B------:R-:W-:-:S04]  /*0c80*/  @!P4 IADD3 R24, P1, PT, R0, R24, RZ ;  /* 0x000000180018c210 */ /* 0x000fc80007f3e0ff */
[----:B------:R-:W-:Y:S02]  /*0c90*/  @!P4 IADD3.X R25, PT, PT, R22, R25, RZ, P1, !PT ;  /* 0x000000191619c210 */ /* 0x000fe40000ffe4ff */
[----:B0-----:R-:W-:Y:S02]  /*0ca0*/  @!P4 IADD3 R16, P1, PT, R0, R16, RZ ;  /* 0x000000100010c210 */ /* 0x001fe40007f3e0ff */
[----:B------:R-:W-:Y:S02]  /*0cb0*/  IADD3 R0, PT, PT, R4, 0x60, RZ ;  /* 0x0000006004007810 */ /* 0x000fe40007ffe0ff */
[----:B------:R-:W-:Y:S02]  /*0cc0*/  @!P4 IADD3.X R17, PT, PT, R22, R17, RZ, P1, !PT ;  /* 0x000000111611c210 */ /* 0x000fe40000ffe4ff */
[----:B------:R-:W-:Y:S02]  /*0cd0*/  ISETP.GE.U32.AND P1, PT, R0, UR16, PT ;  /* 0x0000001000007c0c */ /* 0x000fe4000bf26070 */
[----:B------:R-:W-:-:S04]  /*0ce0*/  SHF.R.S32.HI R5, RZ, 0x1f, R0 ;  /* 0x0000001fff057819 */ /* 0x000fc80000011400 */
[----:B------:R-:W-:-:S13]  /*0cf0*/  ISETP.GE.AND.EX P2, PT, R5, UR17, PT, P1 ;  /* 0x0000001105007c0c */ /* 0x000fda000bf46310 */
[----:B------:R-:W0:Y:S01]  /*0d00*/  @!P2 LDC.64 R2, c[0x0][0x3f8] ;  /* 0x0000fe00ff02ab82 */ /* 0x000e220000000a00 */
[----:B------:R-:W-:Y:S02]  /*0d10*/  @!P2 MOV R18, R6 ;  /* 0x000000060012a202 */ /* 0x000fe40000000f00 */
[----:B------:R-:W-:-:S05]  /*0d20*/  @!P2 MOV R19, R21 ;  /* 0x000000150013a202 */ /* 0x000fca0000000f00 */
[----:B------:R-:W1:Y:S01]  /*0d30*/  @!P2 LDC.64 R22, c[0x0][0x3a0] ;  /* 0x0000e800ff16ab82 */ /* 0x000e620000000a00 */
[-C--:B0-----:R-:W-:Y:S02]  /*0d40*/  @!P2 IMAD R5, R5, R2.reuse, RZ ;  /* 0x000000020505a224 */ /* 0x081fe400078e02ff */
[----:B------:R-:W-:-:S04]  /*0d50*/  @!P2 IMAD.WIDE.U32 R18, R0, R2, R18 ;  /* 0x000000020012a225 */ /* 0x000fc800078e0012 */
[----:B------:R-:W-:Y:S01]  /*0d60*/  @!P2 IMAD R3, R0, R3, R5 ;  /* 0x000000030003a224 */ /* 0x000fe200078e0205 */
[----:B------:R-:W-:-:S04]  /*0d70*/  @!P2 SHF.L.U32 R2, R18, 0x1, RZ ;  /* 0x000000011202a819 */ /* 0x000fc800000006ff */
[----:B------:R-:W-:-:S04]  /*0d80*/  @!P2 IADD3 R0, PT, PT, R19, R3, RZ ;  /* 0x000000031300a210 */ /* 0x000fc80007ffe0ff */
[----:B------:R-:W-:Y:S02]  /*0d90*/  @!P2 SHF.L.U64.HI R0, R18, 0x1, R0 ;  /* 0x000000011200a819 */ /* 0x000fe40000010200 */
[----:B------:R-:W0:Y:S01]  /*0da0*/  @!P2 LDC.64 R18, c[0x0][0x398] ;  /* 0x0000e600ff12ab82 */ /* 0x000e220000000a00 */
[----:B-1----:R-:W-:Y:S02]  /*0db0*/  @!P2 IADD3 R22, P1, PT, R2, R22, RZ ;  /* 0x000000160216a210 */ /* 0x002fe40007f3e0ff */
[----:B------:R-:W-:Y:S02]  /*0dc0*/  LOP3.LUT R30, R30, 0xffefffff, RZ, 0xc0, !PT ;  /* 0xffefffff1e1e7812 */ /* 0x000fe400078ec0ff */
[----:B------:R-:W-:Y:S02]  /*0dd0*/  @!P2 IADD3.X R23, PT, PT, R0, R23, RZ, P1, !PT ;  /* 0x000000170017a210 */ /* 0x000fe40000ffe4ff */
[----:B------:R-:W-:-:S04]  /*0de0*/  @P4 LOP3.LUT R30, R30, 0x100000, RZ, 0xfc, !PT ;  /* 0x001000001e1e4812 */ /* 0x000fc800078efcff */
[----:B------:R-:W-:Y:S02]  /*0df0*/  LOP3.LUT R30, R30, 0xfff7ffff, RZ, 0xc0, !PT ;  /* 0xfff7ffff1e1e7812 */ /* 0x000fe400078ec0ff */
[----:B0-----:R-:W-:-:S04]  /*0e00*/  @!P2 IADD3 R18, P1, PT, R2, R18, RZ ;  /* 0x000000120212a210 */ /* 0x001fc80007f3e0ff */
[----:B------:R-:W-:Y:S02]  /*0e10*/  @!P2 IADD3.X R19, PT, PT, R0, R19, RZ, P1, !PT ;  /* 0x000000130013a210 */ /* 0x000fe40000ffe4ff */
[----:B------:R-:W-:-:S04]  /*0e20*/  IADD3 R0, PT, PT, R4, 0x70, RZ ;  /* 0x0000007004007810 */ /* 0x000fc80007ffe0ff */
[----:B------:R-:W-:Y:S02]  /*0e30*/  SHF.R.S32.HI R5, RZ, 0x1f, R0 ;  /* 0x0000001fff057819 */ /* 0x000fe40000011400 */
[----:B------:R-:W-:Y:S02]  /*0e40*/  ISETP.GE.U32.AND P1, PT, R0, UR16, PT ;  /* 0x0000001000007c0c */ /* 0x000fe4000bf26070 */
[----:B------:R-:W-:Y:S02]  /*0e50*/  @P2 LOP3.LUT R30, R30, 0x80000, RZ, 0xfc, !PT ;  /* 0x000800001e1e2812 */ /* 0x000fe400078efcff */
[----:B------:R-:W-:-:S13]  /*0e60*/  ISETP.GE.AND.EX P2, PT, R5, UR17, PT, P1 ;  /* 0x0000001105007c0c */ /* 0x000fda000bf46310 */
[----:B------:R-:W0:Y:S08]  /*0e70*/  @!P2 LDC.64 R32, c[0x0][0x3f8] ;  /* 0x0000fe00ff20ab82 */ /* 0x000e300000000a00 */
[----:B------:R-:W1:Y:S01]  /*0e80*/  @!P2 LDC.64 R2, c[0x0][0x3a0] ;  /* 0x0000e800ff02ab82 */ /* 0x000e620000000a00 */
[----:B------:R-:W-:Y:S02]  /*0e90*/  @!P2 MOV R34, R6 ;  /* 0x000000060022a202 */ /* 0x000fe40000000f00 */
[----:B------:R-:W-:Y:S01]  /*0ea0*/  @!P2 MOV R35, R21 ;  /* 0x000000150023a202 */ /* 0x000fe20000000f00 */
[----:B------:R1:W-:Y:S01]  /*0eb0*/  @!P3 STL.64 [R1+0x158], R36 ;  /* 0x000158240100b387 */ /* 0x0003e20000100a00 */
[----:B0-----:R-:W-:-:S02]  /*0ec0*/  @!P2 IMAD R5, R5, R32, RZ ;  /* 0x000000200505a224 */ /* 0x001fc400078e02ff */
[----:B------:R-:W-:-:S04]  /*0ed0*/  @!P2 IMAD.WIDE.U32 R34, R0, R32, R34 ;  /* 0x000000200022a225 */ /* 0x000fc800078e0022 */
[----:B------:R-:W-:Y:S01]  /*0ee0*/  @!P2 IMAD R33, R0, R33, R5 ;  /* 0x000000210021a224 */ /* 0x000fe200078e0205 */
[----:B------:R-:W-:-:S04]  /*0ef0*/  @!P2 SHF.L.U32 R5, R34, 0x1, RZ ;  /* 0x000000012205a819 */ /* 0x000fc800000006ff */
[----:B------:R-:W-:Y:S02]  /*0f00*/  @!P2 IADD3 R0, PT, PT, R35, R33, RZ ;  /* 0x000000212300a210 */ /* 0x000fe40007ffe0ff */
[----:B-1----:R-:W-:Y:S02]  /*0f10*/  @!P2 IADD3 R36, P1, PT, R5, R2, RZ ;  /* 0x000000020524a210 */ /* 0x002fe40007f3e0ff */
[----:B------:R-:W-:-:S04]  /*0f20*/  @!P2 SHF.L.U64.HI R0, R34, 0x1, R0 ;  /* 0x000000012200a819 */ /* 0x000fc80000010200 */
[----:B------:R-:W-:Y:S02]  /*0f30*/  @!P2 IADD3.X R37, PT, PT, R0, R3, RZ, P1, !PT ;  /* 0x000000030025a210 */ /* 0x000fe40000ffe4ff */
[----:B------:R-:W0:Y:S01]  /*0f40*/  @!P2 LDC.64 R2, c[0x0][0x398] ;  /* 0x0000e600ff02ab82 */ /* 0x000e220000000a00 */
[----:B------:R0:W-:Y:S04]  /*0f50*/  STL.64 [R1+0x4d8], R12 ;  /* 0x0004d80c01007387 */ /* 0x0001e80000100a00 */
[----:B------:R1:W-:Y:S01]  /*0f60*/  STL [R1+0x4d4], R13 ;  /* 0x0004d40d01007387 */ /* 0x0003e20000100800 */
[----:B------:R-:W-:-:S03]  /*0f70*/  LOP3.LUT R30, R30, 0xfffbffff, RZ, 0xc0, !PT ;  /* 0xfffbffff1e1e7812 */ /* 0x000fc600078ec0ff */
[----:B------:R-:W-:Y:S01]  /*0f80*/  @!P2 STL.64 [R1+0x148], R36 ;  /* 0x000148240100a387 */ /* 0x000fe20000100a00 */
[----:B------:R-:W-:Y:S02]  /*0f90*/  @P2 LOP3.LUT R30, R30, 0x40000, RZ, 0xfc, !PT ;  /* 0x000400001e1e2812 */ /* 0x000fe400078efcff */
[----:B0-----:R-:W-:-:S04]  /*0fa0*/  @!P2 IADD3 R12, P1, PT, R5, R2, RZ ;  /* 0x00000002050ca210 */ /* 0x001fc80007f3e0ff */
[----:B-1----:R-:W-:Y:S02]  /*0fb0*/  @!P2 IADD3.X R13, PT, PT, R0, R3, RZ, P1, !PT ;  /* 0x00000003000da210 */ /* 0x002fe40000ffe4ff */
[----:B------:R-:W-:-:S04]  /*0fc0*/  IADD3 R0, PT, PT, R4, 0x80, RZ ;  /* 0x0000008004007810 */ /* 0x000fc80007ffe0ff */
[----:B------:R-:W-:Y:S02]  /*0fd0*/  SHF.R.S32.HI R5, RZ, 0x1f, R0 ;  /* 0x0000001fff057819 */ /* 0x000fe40000011400 */
[----:B------:R-:W-:Y:S01]  /*0fe0*/  ISETP.GE.U32.AND P1, PT, R0, UR16, PT ;  /* 0x0000001000007c0c */ /* 0x000fe2000bf26070 */
[----:B------:R0:W-:Y:S03]  /*0ff0*/  @!P2 STL.64 [R1+0x150], R12 ;  /* 0x0001500c0100a387 */ /* 0x0001e60000100a00 */
[----:B------:R-:W-:-:S13]  /*1000*/  ISETP.GE.AND.EX P2, PT, R5, UR17, PT, P1 ;  /* 0x0000001105007c0c */ /* 0x000fda000bf46310 */
[----:B------:R-:W1:Y:S01]  /*1010*/  @!P2 LDC.64 R2, c[0x0][0x3f8] ;  /* 0x0000fe00ff02ab82 */ /* 0x000e620000000a00 */
[----:B------:R-:W-:Y:S02]  /*1020*/  @!P2 MOV R34, R6 ;  /* 0x000000060022a202 */ /* 0x000fe40000000f00 */
[----:B------:R-:W-:-:S05]  /*1030*/  @!P2 MOV R35, R21 ;  /* 0x000000150023a202 */ /* 0x000fca0000000f00 */
[----:B------:R-:W0:Y:S01]  /*1040*/  @!P2 LDC.64 R32, c[0x0][0x3a0] ;  /* 0x0000e800ff20ab82 */ /* 0x000e220000000a00 */
[-C--:B-1----:R-:W-:Y:S02]  /*1050*/  @!P2 IMAD R5, R5, R2.reuse, RZ ;  /* 0x000000020505a224 */ /* 0x082fe400078e02ff */
[----:B------:R-:W-:-:S04]  /*1060*/  @!P2 IMAD.WIDE.U32 R34, R0, R2, R34 ;  /* 0x000000020022a225 */ /* 0x000fc800078e0022 */
[----:B------:R-:W-:Y:S01]  /*1070*/  @!P2 IMAD R3, R0, R3, R5 ;  /* 0x000000030003a224 */ /* 0x000fe200078e0205 */
[----:B------:R-:W-:-:S04]  /*1080*/  @!P2 SHF.L.U32 R0, R34, 0x1, RZ ;  /* 0x000000012200a819 */ /* 0x000fc800000006ff */
[----:B------:R-:W-:-:S04]  /*1090*/  @!P2 IADD3 R3, PT, PT, R35, R3, RZ ;  /* 0x000000032303a210 */ /* 0x000fc80007ffe0ff */
[----:B------:R-:W-:Y:S02]  /*10a0*/  @!P2 SHF.L.U64.HI R34, R34, 0x1, R3 ;  /* 0x000000012222a819 */ /* 0x000fe40000010203 */
[----:B------:R-:W1:Y:S01]  /*10b0*/  @!P2 LDC.64 R2, c[0x0][0x398] ;  /* 0x0000e600ff02ab82 */ /* 0x000e620000000a00 */
[----:B0-----:R-:W-:-:S04]  /*10c0*/  @!P2 IADD3 R12, P1, PT, R0, R32, RZ ;  /* 0x00000020000ca210 */ /* 0x001fc80007f3e0ff */
[----:B------:R-:W-:-:S05]  /*10d0*/  @!P2 IADD3.X R13, PT, PT, R34, R33, RZ, P1, !PT ;  /* 0x00000021220da210 */ /* 0x000fca0000ffe4ff */
[----:B------:R1:W-:Y:S01]  /*10e0*/  @!P2 STL.64 [R1+0x308], R12 ;  /* 0x0003080c0100a387 */ /* 0x0003e20000100a00 */
[----:B------:R-:W-:-:S04]  /*10f0*/  LOP3.LUT R30, R30, 0xfffdffff, RZ, 0xc0, !PT ;  /* 0xfffdffff1e1e7812 */ /* 0x000fc800078ec0ff */
[----:B------:R-:W-:Y:S02]  /*1100*/  @P2 LOP3.LUT R30, R30, 0x20000, RZ, 0xfc, !PT ;  /* 0x000200001e1e2812 */ /* 0x000fe400078efcff */
[----:B-1----:R-:W-:Y:S02]  /*1110*/  @!P2 IADD3 R12, P1, PT, R0, R2, RZ ;  /* 0x00000002000ca210 */ /* 0x002fe40007f3e0ff */
[----:B------:R-:W-:Y:S02]  /*1120*/  IADD3 R0, PT, PT, R4, 0x90, RZ ;  /* 0x0000009004007810 */ /* 0x000fe40007ffe0ff */
[----:B------:R-:W-:Y:S02]  /*1130*/  @!P2 IADD3.X R13, PT, PT, R34, R3, RZ, P1, !PT ;  /* 0x00000003220da210 */ /* 0x000fe40000ffe4ff */
        /* <DEDUP_REMOVED lines=27> */
[----:B------:R-:W1:Y:S08]  /*12f0*/  @!P2 LDC.64 R32, c[0x0][0x3f8] ;  /* 0x0000fe00ff20ab82 */ /* 0x000e700000000a00 */
[----:B------:R-:W0:Y:S01]  /*1300*/  @!P2 LDC.64 R2, c[0x0][0x3a0] ;  /* 0x0000e800ff02ab82 */ /* 0x000e220000000a00 */
[----:B------:R-:W-:Y:S02]  /*1310*/  @!P2 MOV R34, R6 ;  /* 0x000000060022a202 */ /* 0x000fe40000000f00 */
[----:B------:R-:W-:Y:S01]  /*1320*/  @!P2 MOV R35, R21 ;  /* 0x000000150023a202 */ /* 0x000fe20000000f00 */
[----:B-1----:R-:W-:-:S02]  /*1330*/  @!P2 IMAD R5, R5, R32, RZ ;  /* 0x000000200505a224 */ /* 0x002fc400078e02ff */
[----:B------:R-:W-:-:S04]  /*1340*/  @!P2 IMAD.WIDE.U32 R34, R0, R32, R34 ;  /* 0x000000200022a225 */ /* 0x000fc800078e0022 */
[----:B------:R-:W-:Y:S01]  /*1350*/  @!P2 IMAD R33, R0, R33, R5 ;  /* 0x000000210021a224 */ /* 0x000fe200078e0205 */
[----:B------:R-:W-:-:S04]  /*1360*/  @!P2 SHF.L.U32 R5, R34, 0x1, RZ ;  /* 0x000000012205a819 */ /* 0x000fc800000006ff */
[----:B------:R-:W-:Y:S02]  /*1370*/  @!P2 IADD3 R0, PT, PT, R35, R33, RZ ;  /* 0x000000212300a210 */ /* 0x000fe40007ffe0ff */
[----:B0-----:R-:W-:Y:S02]  /*1380*/  @!P2 IADD3 R12, P1, PT, R5, R2, RZ ;  /* 0x00000002050ca210 */ /* 0x001fe40007f3e0ff */
[----:B------:R-:W-:-:S04]  /*1390*/  @!P2 SHF.L.U64.HI R0, R34, 0x1, R0 ;  /* 0x000000012200a819 */ /* 0x000fc80000010200 */
[----:B------:R-:W-:Y:S02]  /*13a0*/  @!P2 IADD3.X R13, PT, PT, R0, R3, RZ, P1, !PT ;  /* 0x00000003000da210 */ /* 0x000fe40000ffe4ff */
[----:B------:R-:W0:Y:S03]  /*13b0*/  @!P2 LDC.64 R2, c[0x0][0x398] ;  /* 0x0000e600ff02ab82 */ /* 0x000e260000000a00 */
[----:B------:R0:W-:Y:S01]  /*13c0*/  @!P2 STL.64 [R1+0x2e0], R12 ;  /* 0x0002e00c0100a387 */ /* 0x0001e20000100a00 */
[----:B------:R-:W-:-:S04]  /*13d0*/  LOP3.LUT R30, R30, 0xffff7fff, RZ, 0xc0, !PT ;  /* 0xffff7fff1e1e7812 */ /* 0x000fc800078ec0ff */
[----:B------:R-:W-:Y:S02]  /*13e0*/  @P2 LOP3.LUT R30, R30, 0x8000, RZ, 0xfc, !PT ;  /* 0x000080001e1e2812 */ /* 0x000fe400078efcff */
[----:B0-----:R-:W-:-:S04]  /*13f0*/  @!P2 IADD3 R12, P1, PT, R5, R2, RZ ;  /* 0x00000002050ca210 */ /* 0x001fc80007f3e0ff */
[----:B------:R-:W-:Y:S02]  /*1400*/  @!P2 IADD3.X R13, PT, PT, R0, R3, RZ, P1, !PT ;  /* 0x00000003000da210 */ /* 0x000fe40000ffe4ff */
        /* <DEDUP_REMOVED lines=8> */
[----:B------:R-:W2:Y:S01]  /*1490*/  @!P2 LDC.64 R36, c[0x0][0x3a0] ;  /* 0x0000e800ff24ab82 */ /* 0x000ea20000000a00 */
[-C--:B-1----:R-:W-:Y:S02]  /*14a0*/  @!P2 IMAD R5, R5, R2.reuse, RZ ;  /* 0x000000020505a224 */ /* 0x082fe400078e02ff */
[----:B------:R-:W-:-:S04]  /*14b0*/  @!P2 IMAD.WIDE.U32 R32, R0, R2, R32 ;  /* 0x000000020020a225 */ /* 0x000fc800078e0020 */
[----:B------:R-:W-:-:S05]  /*14c0*/  @!P2 IMAD R3, R0, R3, R5 ;  /* 0x000000030003a224 */ /* 0x000fca00078e0205 */
[----:B------:R-:W-:Y:S02]  /*14d0*/  @!P2 IADD3 R0, PT, PT, R33, R3, RZ ;  /* 0x000000032100a210 */ /* 0x000fe40007ffe0ff */
[----:B------:R-:W0:Y:S01]  /*14e0*/  @!P2 LDC.64 R2, c[0x0][0x398] ;  /* 0x0000e600ff02ab82 */ /* 0x000e220000000a00 */
[C---:B------:R-:W-:Y:S02]  /*14f0*/  @!P2 SHF.L.U32 R5, R32.reuse, 0x1, RZ ;  /* 0x000000012005a819 */ /* 0x040fe400000006ff */
[----:B------:R-:W-:Y:S02]  /*1500*/  @!P2 SHF.L.U64.HI R0, R32, 0x1, R0 ;  /* 0x000000012000a819 */ /* 0x000fe40000010200 */
[----:B--2---:R-:W-:-:S04]  /*1510*/  @!P2 IADD3 R36, P1, PT, R5, R36, RZ ;  /* 0x000000240524a210 */ /* 0x004fc80007f3e0ff */
[----:B------:R-:W-:Y:S02]  /*1520*/  @!P2 IADD3.X R37, PT, PT, R0, R37, RZ, P1, !PT ;  /* 0x000000250025a210 */ /* 0x000fe40000ffe4ff */
[----:B------:R-:W-:Y:S02]  /*1530*/  LOP3.LUT R30, R30, 0xffffbfff, RZ, 0xc0, !PT ;  /* 0xffffbfff1e1e7812 */ /* 0x000fe400078ec0ff */
[----:B0-----:R-:W-:-:S04]  /*1540*/  @!P2 IADD3 R12, P1, PT, R5, R2, RZ ;  /* 0x00000002050ca210 */ /* 0x001fc80007f3e0ff */
[----:B------:R-:W-:Y:S02]  /*1550*/  @!P2 IADD3.X R13, PT, PT, R0, R3, RZ, P1, !PT ;  /* 0x00000003000da210 */ /* 0x000fe40000ffe4ff */
[----:B------:R-:W-:-:S04]  /*1560*/  IADD3 R0, PT, PT, R4, 0xc0, RZ ;  /* 0x000000c004007810 */ /* 0x000fc80007ffe0ff */
[----:B------:R-:W-:Y:S02]  /*1570*/  SHF.R.S32.HI R5, RZ, 0x1f, R0 ;  /* 0x0000001fff057819 */ /* 0x000fe40000011400 */
[----:B------:R-:W-:Y:S01]  /*1580*/  ISETP.GE.U32.AND P1, PT, R0, UR16, PT ;  /* 0x0000001000007c0c */ /* 0x000fe2000bf26070 */
[----:B------:R0:W-:Y:S01]  /*1590*/  @!P2 STL.64 [R1+0x2d8], R12 ;  /* 0x0002d80c0100a387 */ /* 0x0001e20000100a00 */
[----:B------:R-:W-:Y:S02]  /*15a0*/  @P2 LOP3.LUT R30, R30, 0x4000, RZ, 0xfc, !PT ;  /* 0x000040001e1e2812 */ /* 0x000fe400078efcff */
        /* <DEDUP_REMOVED lines=155> */
[----:B0-----:R-:W-:Y:S02]  /*1f60*/  @!P2 IADD3 R12, P1, PT, R0, R2, RZ ;  /* 0x00000002000ca210 */ /* 0x001fe40007f3e0ff */
        /* <DEDUP_REMOVED lines=157> */
[----:B------:R1:W-:Y:S02]  /*2940*/  @!P2 STL.64 [R1+0x218], R12 ;  /* 0x0002180c0100a387 */ /* 0x0003e40000100a00 */
[----:B-1----:R-:W-:Y:S02]  /*2950*/  @!P2 IADD3 R12, P1, PT, R0, R2, RZ ;  /* 0x00000002000ca210 */ /* 0x002fe40007f3e0ff */
[----:B------:R-:W-:Y:S02]  /*2960*/  IADD3 R0, PT, PT, R4, 0x1a0, RZ ;  /* 0x000001a004007810 */ /* 0x000fe40007ffe0ff */
[----:B------:R-:W-:Y:S02]  /*2970*/  @!P2 IADD3.X R13, PT, PT, R34, R3, RZ, P1, !PT ;  /* 0x00000003220da210 */ /* 0x000fe40000ffe4ff */
[----:B------:R-:W-:Y:S02]  /*2980*/  SHF.R.S32.HI R5, RZ, 0x1f, R0 ;  /* 0x0000001fff057819 */ /* 0x000fe40000011400 */
[----:B------:R-:W-:-:S04]  /*2990*/  ISETP.GE.U32.AND P1, PT, R0, UR16, PT ;  /* 0x0000001000007c0c */ /* 0x000fc8000bf26070 */
[----:B------:R-:W-:-:S13]  /*29a0*/  ISETP.GE.AND.EX P1, PT, R5, UR17, PT, P1 ;  /* 0x0000001105007c0c */ /* 0x000fda000bf26310 */
[----:B------:R-:W0:Y:S08]  /*29b0*/  @!P1 LDC.64 R32, c[0x0][0x3f8] ;  /* 0x0000fe00ff209b82 */ /* 0x000e300000000a00 */
[----:B------:R-:W1:Y:S01]  /*29c0*/  @!P1 LDC.64 R2, c[0x0][0x3a0] ;  /* 0x0000e800ff029b82 */ /* 0x000e620000000a00 */
[----:B------:R-:W-:Y:S02]  /*29d0*/  @!P1 MOV R34, R6 ;  /* 0x0000000600229202 */ /* 0x000fe40000000f00 */
[----:B------:R-:W-:-:S02]  /*29e0*/  @!P1 MOV R35, R21 ;  /* 0x0000001500239202 */ /* 0x000fc40000000f00 */
[----:B------:R-:W-:Y:S01]  /*29f0*/  LOP3.LUT R30, R30, 0xfffffffe, RZ, 0xc0, !PT ;  /* 0xfffffffe1e1e7812 */ /* 0x000fe200078ec0ff */
[-C--:B0-----:R-:W-:Y:S02]  /*2a00*/  @!P1 IMAD R5, R5, R32.reuse, RZ ;  /* 0x0000002005059224 */ /* 0x081fe400078e02ff */
[----:B------:R-:W-:-:S04]  /*2a10*/  @!P1 IMAD.WIDE.U32 R34, R0, R32, R34 ;  /* 0x0000002000229225 */ /* 0x000fc800078e0022 */
[----:B------:R-:W-:Y:S01]  /*2a20*/  @!P1 IMAD R33, R0, R33, R5 ;  /* 0x0000002100219224 */ /* 0x000fe200078e0205 */
[----:B------:R-:W-:Y:S01]  /*2a30*/  @!P1 SHF.L.U32 R5, R34, 0x1, RZ ;  /* 0x0000000122059819 */ /* 0x000fe200000006ff */
[----:B------:R1:W-:Y:S03]  /*2a40*/  @!P2 STL.64 [R1+0x208], R12 ;  /* 0x0002080c0100a387 */ /* 0x0003e60000100a00 */
[----:B------:R-:W-:Y:S02]  /*2a50*/  @!P1 IADD3 R0, PT, PT, R35, R33, RZ ;  /* 0x0000002123009210 */ /* 0x000fe40007ffe0ff */
[----:B------:R-:W-:Y:S02]  /*2a60*/  @P2 LOP3.LUT R30, R30, 0x1, RZ, 0xfc, !PT ;  /* 0x000000011e1e2812 */ /* 0x000fe400078efcff */
[----:B------:R-:W-:Y:S02]  /*2a70*/  @!P1 SHF.L.U64.HI R0, R34, 0x1, R0 ;  /* 0x0000000122009819 */ /* 0x000fe40000010200 */
[----:B-1----:R-:W-:-:S04]  /*2a80*/  @!P1 IADD3 R12, P2, PT, R5, R2, RZ ;  /* 0x00000002050c9210 */ /* 0x002fc80007f5e0ff */
[----:B------:R-:W-:Y:S02]  /*2a90*/  @!P1 IADD3.X R13, PT, PT, R0, R3, RZ, P2, !PT ;  /* 0x00000003000d9210 */ /* 0x000fe400017fe4ff */
[----:B------:R-:W0:Y:S03]  /*2aa0*/  @!P1 LDC.64 R2, c[0x0][0x398] ;  /* 0x0000e600ff029b82 */ /* 0x000e260000000a00 */
[----:B------:R0:W-:Y:S02]  /*2ab0*/  @!P1 STL.64 [R1+0x1f8], R12 ;  /* 0x0001f80c01009387 */ /* 0x0001e40000100a00 */
[----:B0-----:R-:W-:-:S04]  /*2ac0*/  @!P1 IADD3 R12, P2, PT, R5, R2, RZ ;  /* 0x00000002050c9210 */ /* 0x001fc80007f5e0ff */
[----:B------:R-:W-:Y:S02]  /*2ad0*/  @!P1 IADD3.X R13, PT, PT, R0, R3, RZ, P2, !PT ;  /* 0x00000003000d9210 */ /* 0x000fe400017fe4ff */
[----:B------:R-:W-:-:S04]  /*2ae0*/  IADD3 R0, PT, PT, R4, 0x1b0, RZ ;  /* 0x000001b004007810 */ /* 0x000fc80007ffe0ff */
[----:B------:R-:W-:Y:S02]  /*2af0*/  SHF.R.S32.HI R5, RZ, 0x1f, R0 ;  /* 0x0000001fff057819 */ /* 0x000fe40000011400 */
[----:B------:R-:W-:-:S04]  /*2b00*/  ISETP.GE.U32.AND P2, PT, R0, UR16, PT ;  /* 0x0000001000007c0c */ /* 0x000fc8000bf46070 */
        /* <DEDUP_REMOVED lines=87> */
[----:B------:R-:W-:Y:S02]  /*3080*/  LOP3.LUT R30, R30, 0x7fffffff, RZ, 0xc0, !PT ;  /* 0x7fffffff1e1e7812 */ /* 0x000fe400078ec0ff */
[----:B------:R-:W-:-:S02]  /*3090*/  @!P6 MOV R34, R6 ;  /* 0x000000060022e202 */ /* 0x000fc40000000f00 */
[----:B------:R-:W-:Y:S02]  /*30a0*/  @!P6 MOV R35, R21 ;  /* 0x000000150023e202 */ /* 0x000fe40000000f00 */
[----:B------:R-:W-:Y:S01]  /*30b0*/  @P1 LOP3.LUT R30, R30, 0x80000000, RZ, 0xfc, !PT ;  /* 0x800000001e1e1812 */ /* 0x000fe200078efcff */
[-C--:B0-----:R-:W-:Y:S02]  /*30c0*/  @!P6 IMAD R5, R5, R32.reuse, RZ ;  /* 0x000000200505e224 */ /* 0x081fe400078e02ff */
[----:B------:R-:W-:Y:S01]  /*30d0*/  @!P6 IMAD.WIDE.U32 R34, R0, R32, R34 ;  /* 0x000000200022e225 */ /* 0x000fe200078e0022 */
[----:B------:R-:W-:-:S03]  /*30e0*/  LOP3.LUT P1, RZ, R30, 0x1000000, RZ, 0xc0, !PT ;  /* 0x010000001eff7812 */ /* 0x000fc6000782c0ff */
[----:B------:R-:W-:Y:S01]  /*30f0*/  @!P6 IMAD R33, R0, R33, R5 ;  /* 0x000000210021e224 */ /* 0x000fe200078e0205 */
[----:B------:R-:W-:Y:S02]  /*3100*/  LOP3.LUT R30, R30, 0xbfffffff, RZ, 0xc0, !PT ;  /* 0xbfffffff1e1e7812 */ /* 0x000fe400078ec0ff */
[----:B------:R-:W-:Y:S02]  /*3110*/  @!P6 SHF.L.U32 R5, R34, 0x1, RZ ;  /* 0x000000012205e819 */ /* 0x000fe400000006ff */
[----:B------:R-:W-:Y:S01]  /*3120*/  @!P6 IADD3 R0, PT, PT, R35, R33, RZ ;  /* 0x000000212300e210 */ /* 0x000fe20007ffe0ff */
[----:B------:R1:W-:Y:S01]  /*3130*/  STL.64 [R1+0x4c8], R28 ;  /* 0x0004c81c01007387 */ /* 0x0003e20000100a00 */
        /* <DEDUP_REMOVED lines=10> */
[----:B------:R0:W-:Y:S04]  /*31e0*/  @!P5 STL.64 [R1+0x1b8], R12 ;  /* 0x0001b80c0100d387 */ /* 0x0001e80000100a00 */
[----:B0-----:R-:W3:Y:S04]  /*31f0*/  LDL.LU.64 R12, [R1+0x160] ;  /* 0x00016000010c7983 */ /* 0x001ee80000300a00 */
[----:B------:R0:W-:Y:S04]  /*3200*/  STL.64 [R1+0x4e0], R26 ;  /* 0x0004e01a01007387 */ /* 0x0001e80000100a00 */
[----:B0-----:R-:W4:Y:S01]  /*3210*/  LDL.LU.64 R26, [R1+0x170] ;  /* 0x00017000011a7983 */ /* 0x001f220000300a00 */
[----:B------:R-:W-:-:S02]  /*3220*/  PRMT R3, RZ, 0x7610, R3 ;  /* 0x00007610ff037816 */ /* 0x000fc40000000003 */
[----:B------:R-:W-:Y:S01]  /*3230*/  PRMT R5, RZ, 0x7610, R5 ;  /* 0x00007610ff057816 */ /* 0x000fe20000000005 */
[----:B------:R0:W-:Y:S04]  /*3240*/  STL.64 [R1+0x4c0], R36 ;  /* 0x0004c02401007387 */ /* 0x0001e80000100a00 */
[----:B0-----:R-:W4:Y:S01]  /*3250*/  LDL.LU.64 R36, [R1+0x158] ;  /* 0x0001580001247983 */ /* 0x001f220000300a00 */
[----:B--2---:R-:W-:-:S05]  /*3260*/  @!P0 PRMT R3, R0, 0x7610, R3 ;  /* 0x0000761000038816 */ /* 0x004fca0000000003 */
[----:B------:R0:W-:Y:S02]  /*3270*/  STL.S16 [R1+0x1a0], R3 ;  /* 0x0001a00301007387 */ /* 0x0001e40000100600 */
[----:B0-----:R-:W-:-:S06]  /*3280*/  MOV R3, RZ ;  /* 0x000000ff00037202 */ /* 0x001fcc0000000f00 */
[----:B---3--:R-:W2:Y:S01]  /*3290*/  @!P1 LDG.E R3, desc[UR10][R12.64] ;  /* 0x0000000a0c039981 */ /* 0x008ea2000c1e1900 */
[----:B------:R-:W-:-:S05]  /*32a0*/  @!P0 PRMT R5, R0, 0x7632, R5 ;  /* 0x0000763200058816 */ /* 0x000fca0000000005 */
[----:B------:R0:W-:Y:S04]  /*32b0*/  STL.S16 [R1+0x1a4], R5 ;  /* 0x0001a40501007387 */ /* 0x0001e80000100600 */
[----:B------:R-:W3:Y:S01]  /*32c0*/  LDL.LU.64 R12, [R1+0x4d8] ;  /* 0x0004d800010c7983 */ /* 0x000ee20000300a00 */
[----:B0-----:R-:W-:-:S06]  /*32d0*/  HFMA2 R5, -RZ, RZ, 0, 0 ;  /* 0x00000000ff057431 */ /* 0x001fcc00000001ff */
[----:B----4-:R-:W4:Y:S01]  /*32e0*/  @!P1 LDG.E R5, desc[UR10][R26.64] ;  /* 0x0000000a1a059981 */ /* 0x010f22000c1e1900 */
[----:B------:R-:W-:-:S04]  /*32f0*/  LOP3.LUT R30, R30, 0xdfffffff, RZ, 0xc0, !PT ;  /* 0xdfffffff1e1e7812 */ /* 0x000fc800078ec0ff */
[----:B------:R-:W-:-:S04]  /*3300*/  @P3 LOP3.LUT R30, R30, 0x20000000, RZ, 0xfc, !PT ;  /* 0x200000001e1e3812 */ /* 0x000fc800078efcff */
[----:B------:R-:W-:Y:S01]  /*3310*/  LOP3.LUT R30, R30, 0xefffffff, RZ, 0xc0, !PT ;  /* 0xefffffff1e1e7812 */ /* 0x000fe200078ec0ff */
[----:B------:R-:W-:Y:S01]  /*3320*/  HFMA2 R2, -RZ, RZ, 0, 0 ;  /* 0x00000000ff027431 */ /* 0x000fe200000001ff */
[----:B------:R-:W-:Y:S01]  /*3330*/  PRMT R11, RZ, 0x7610, R11 ;  /* 0x00007610ff0b7816 */ /* 0x000fe2000000000b */
[----:B------:R-:W-:Y:S01]  /*3340*/  STL [R1+0x4ec], R15 ;  /* 0x0004ec0f01007387 */ /* 0x000fe20000100800 */
[----:B------:R-:W-:-:S03]  /*3350*/  @P4 LOP3.LUT R30, R30, 0x10000000, RZ, 0xfc, !PT ;  /* 0x100000001e1e4812 */ /* 0x000fc600078efcff */
[----:B------:R0:W4:Y:S01]  /*3360*/  @!P0 LDG.E R2, desc[UR10][R8.64] ;  /* 0x0000000a08028981 */ /* 0x000122000c1e1900 */
[----:B------:R-:W-:Y:S02]  /*3370*/  LOP3.LUT R30, R30, 0xf7ffffff, RZ, 0xc0, !PT ;  /* 0xf7ffffff1e1e7812 */ /* 0x000fe400078ec0ff */
[----:B------:R-:W-:Y:S01]  /*3380*/  PRMT R10, RZ, 0x7610, R10 ;  /* 0x00007610ff0a7816 */ /* 0x000fe2000000000a */
[----:B------:R1:W-:Y:S01]  /*3390*/  @!P6 STL.64 [R1+0x1a8], R28 ;  /* 0x0001a81c0100e387 */ /* 0x0003e20000100a00 */
[----:B------:R-:W-:-:S03]  /*33a0*/  @P5 LOP3.LUT R30, R30, 0x8000000, RZ, 0xfc, !PT ;  /* 0x080000001e1e5812 */ /* 0x000fc600078efcff */
[----:B------:R-:W-:Y:S01]  /*33b0*/  STL [R1+0x4e8], R31 ;  /* 0x0004e81f01007387 */ /* 0x000fe20000100800 */
[----:B0-----:R-:W-:Y:S02]  /*33c0*/  PRMT R9, RZ, 0x7610, R9 ;  /* 0x00007610ff097816 */ /* 0x001fe40000000009 */
[----:B------:R-:W-:Y:S01]  /*33d0*/  PRMT R8, RZ, 0x7610, R8 ;  /* 0x00007610ff087816 */ /* 0x000fe20000000008 */
[----:B------:R-:W4:Y:S01]  /*33e0*/  LDL.LU.64 R26, [R1+0x4e0] ;  /* 0x0004e000011a7983 */ /* 0x000f220000300a00 */
[----:B------:R-:W-:Y:S02]  /*33f0*/  LOP3.LUT P4, RZ, R30, 0x800000, RZ, 0xc0, !PT ;  /* 0x008000001eff7812 */ /* 0x000fe4000788c0ff */
[----:B---3--:R-:W-:Y:S01]  /*3400*/  PRMT R13, RZ, 0x7610, R13 ;  /* 0x00007610ff0d7816 */ /* 0x008fe2000000000d */
[----:B-1----:R-:W3:Y:S01]  /*3410*/  LDL.LU.64 R28, [R1+0x168] ;  /* 0x00016800011c7983 */ /* 0x002ee20000300a00 */
[C---:B--2---:R-:W-:Y:S02]  /*3420*/  @!P1 PRMT R9, R3.reuse, 0x7610, R9 ;  /* 0x0000761003099816 */ /* 0x044fe40000000009 */
[----:B------:R-:W-:-:S03]  /*3430*/  @!P1 PRMT R8, R3, 0x7632, R8 ;  /* 0x0000763203089816 */ /* 0x000fc60000000008 */
[----:B------:R-:W-:Y:S04]  /*3440*/  STL.S16 [R1+0x1c0], R9 ;  /* 0x0001c00901007387 */ /* 0x000fe80000100600 */
[----:B------:R0:W-:Y:S02]  /*3450*/  STL.S16 [R1+0x1c4], R8 ;  /* 0x0001c40801007387 */ /* 0x0001e40000100600 */
[----:B0-----:R-:W-:-:S06]  /*3460*/  CS2R R8, SRZ ;  /* 0x0000000000087805 */ /* 0x001fcc000001ff00 */
[----:B------:R-:W2:Y:S01]  /*3470*/  @!P4 LDG.E R9, desc[UR10][R36.64] ;  /* 0x0000000a2409c981 */ /* 0x000ea2000c1e1900 */
[----:B----4-:R-:W-:-:S05]  /*3480*/  @!P1 PRMT R13, R5, 0x7610, R13 ;  /* 0x00007610050d9816 */ /* 0x010fca000000000d */
[----:B------:R0:W-:Y:S01]  /*3490*/  STL.S16 [R1+0x190], R13 ;  /* 0x0001900d01007387 */ /* 0x0001e20000100600 */
[C---:B------:R-:W-:Y:S02]  /*34a0*/  LOP3.LUT P3, RZ, R30.reuse, 0x400000, RZ, 0xc0, !PT ;  /* 0x004000001eff7812 */ /* 0x040fe4000786c0ff */
[----:B------:R-:W-:Y:S01]  /*34b0*/  PRMT R15, RZ, 0x7610, R15 ;  /* 0x00007610ff0f7816 */ /* 0x000fe2000000000f */
[----:B------:R-:W-:Y:S01]  /*34c0*/  STL [R1+0x3d4], R6 ;  /* 0x0003d40601007387 */ /* 0x000fe20000100800 */
[----:B------:R-:W-:Y:S02]  /*34d0*/  PRMT R31, RZ, 0x7610, R31 ;  /* 0x00007610ff1f7816 */ /* 0x000fe4000000001f */
[----:B------:R-:W-:Y:S01]  /*34e0*/  LOP3.LUT P2, RZ, R30, 0x200000, RZ, 0xc0, !PT ;  /* 0x002000001eff7812 */ /* 0x000fe2000784c0ff */
[----:B------:R-:W-:Y:S04]  /*34f0*/  STL [R1+0x3cc], R7 ;  /* 0x0003cc0701007387 */ /* 0x000fe80000100800 */
[----:B0-----:R-:W4:Y:S01]  /*3500*/  LDL.LU R13, [R1+0x4d4] ;  /* 0x0004d400010d7983 */ /* 0x001f220000300800 */
[----:B------:R-:W-:-:S02]  /*3510*/  @!P0 PRMT R15, R2, 0x7610, R15 ;  /* 0x00007610020f8816 */ /* 0x000fc4000000000f */
[----:B------:R-:W-:Y:S01]  /*3520*/  PRMT R32, RZ, 0x7610, R32 ;  /* 0x00007610ff207816 */ /* 0x000fe20000000020 */
[----:B------:R-:W-:Y:S04]  /*3530*/  STL [R1+0x3d8], R7 ;  /* 0x0003d80701007387 */ /* 0x000fe80000100800 */
[----:B------:R0:W-:Y:S04]  /*3540*/  STL.S16 [R1+0x198], R15 ;  /* 0x0001980f01007387 */ /* 0x0001e80000100600 */
[----:B------:R-:W-:Y:S04]  /*3550*/  STL [R1+0x484], R6 ;  /* 0x0004840601007387 */ /* 0x000fe80000100800 */
[----:B------:R-:W-:Y:S04]  /*3560*/  STL.64 [R1+0x490], R6 ;  /* 0x0004900601007387 */ /* 0x000fe80000100a00 */
[----:B0-----:R-:W4:Y:S04]  /*3570*/  LDL.LU R15, [R1+0x4ec] ;  /* 0x0004ec00010f7983 */ /* 0x001f280000300800 */
[----:B------:R-:W-:Y:S04]  /*3580*/  STL [R1+0x4b8], R6 ;  /* 0x0004b80601007387 */ /* 0x000fe80000100800 */
[----:B------:R-:W4:Y:S04]  /*3590*/  LDL.LU.64 R36, [R1+0x148] ;  /* 0x0001480001247983 */ /* 0x000f280000300a00 */
[----:B---3--:R-:W3:Y:S01]  /*35a0*/  @!P4 LDG.E R8, desc[UR10][R28.64] ;  /* 0x0000000a1c08c981 */ /* 0x008ee2000c1e1900 */
[----:B--2---:R-:W-:-:S03]  /*35b0*/  @!P4 PRMT R11, R9, 0x7610, R11 ;  /* 0x00007610090bc816 */ /* 0x004fc6000000000b */
[----:B------:R-:W2:Y:S01]  /*35c0*/  LDL.LU.64 R28, [R1+0x4c8] ;  /* 0x0004c800011c7983 */ /* 0x000ea20000300a00 */
[----:B------:R-:W-:-:S03]  /*35d0*/  @!P4 PRMT R10, R9, 0x7632, R10 ;  /* 0x00007632090ac816 */ /* 0x000fc6000000000a */
[----:B------:R-:W-:Y:S04]  /*35e0*/  STL.S16 [R1+0x210], R11 ;  /* 0x0002100b01007387 */ /* 0x000fe80000100600 */
[----:B------:R0:W-:Y:S02]  /*35f0*/  STL.S16 [R1+0x234], R10 ;  /* 0x0002340a01007387 */ /* 0x0001e40000100600 */
[----:B0-----:R-:W-:-:S06]  /*3600*/  CS2R R10, SRZ ;  /* 0x00000000000a7805 */ /* 0x001fcc000001ff00 */
[----:B----4-:R0:W4:Y:S01]  /*3610*/  @!P3 LDG.E R11, desc[UR10][R12.64] ;  /* 0x0000000a0c0bb981 */ /* 0x010122000c1e1900 */
[----:B------:R-:W-:Y:S02]  /*3620*/  @!P0 PRMT R31, R2, 0x7632, R31 ;  /* 0x00007632021f8816 */ /* 0x000fe4000000001f */
[----:B0-----:R-:W-:Y:S02]  /*3630*/  PRMT R13, RZ, 0x7610, R13 ;  /* 0x00007610ff0d7816 */ /* 0x001fe4000000000d */
[----:B------:R-:W-:Y:S01]  /*3640*/  PRMT R12, RZ, 0x7610, R12 ;  /* 0x00007610ff0c7816 */ /* 0x000fe2000000000c */
[----:B------:R0:W-:Y:S04]  /*3650*/  STL.S16 [R1+0x19c], R31 ;  /* 0x00019c1f01007387 */ /* 0x0001e80000100600 */
[----:B0-----:R-:W3:Y:S01]  /*3660*/  LDL.LU R31, [R1+0x4e8] ;  /* 0x0004e800011f7983 */ /* 0x001ee20000300800 */
[----:B------:R-:W-:-:S03]  /*3670*/  LOP3.LUT R30, R30, 0xfbffffff, RZ, 0xc0, !PT ;  /* 0xfbffffff1e1e7812 */ /* 0x000fc600078ec0ff */
[----:B--2---:R-:W2:Y:S01]  /*3680*/  @!P3 LDG.E R10, desc[UR10][R28.64] ;  /* 0x0000000a1c0ab981 */ /* 0x004ea2000c1e1900 */
[C---:B----4-:R-:W-:Y:S02]  /*3690*/  @!P3 PRMT R13, R11.reuse, 0x7610, R13 ;  /* 0x000076100b0db816 */ /* 0x050fe4000000000d */
[----:B------:R-:W-:-:S03]  /*36a0*/  @!P3 PRMT R12, R11, 0x7632, R12 ;  /* 0x000076320b0cb816 */ /* 0x000fc6000000000c */
[----:B------:R-:W-:Y:S04]  /*36b0*/  STL.S16 [R1+0x254], R13 ;  /* 0x0002540d01007387 */ /* 0x000fe80000100600 */
[----:B------:R0:W-:Y:S02]  /*36c0*/  STL.S16 [R1+0x260], R12 ;  /* 0x0002600c01007387 */ /* 0x0001e40000100600 */
[----:B0-----:R-:W-:-:S06]  /*36d0*/  CS2R R12, SRZ ;  /* 0x00000000000c7805 */ /* 0x001fcc000001ff00 */
[----:B------:R0:W4:Y:S01]  /*36e0*/  @!P2 LDG.E R13, desc[UR10][R14.64] ;  /* 0x0000000a0e0da981 */ /* 0x000122000c1e1900 */
[----:B---3--:R-:W-:Y:S02]  /*36f0*/  PRMT R31, RZ, 0x7610, R31 ;  /* 0x00007610ff1f7816 */ /* 0x008fe4000000001f */
[----:B------:R-:W-:Y:S01]  /*3700*/  @P6 LOP3.LUT R30, R30, 0x4000000, RZ, 0xfc, !PT ;  /* 0x040000001e1e6812 */ /* 0x000fe200078efcff */
[----:B------:R-:W3:Y:S01]  /*3710*/  @!P2 LDG.E R12, desc[UR10][R26.64] ;  /* 0x0000000a1a0ca981 */ /* 0x000ee2000c1e1900 */
[----:B------:R-:W-:Y:S02]  /*3720*/  @!P1 PRMT R31, R5, 0x7632, R31 ;  /* 0x00007632051f9816 */ /* 0x000fe4000000001f */
[----:B------:R-:W-:Y:S02]  /*3730*/  LOP3.LUT P1, RZ, R30, 0x100000, RZ, 0xc0, !PT ;  /* 0x001000001eff7812 */ /* 0x000fe4000782c0ff */
[----:B0-----:R-:W-:Y:S02]  /*3740*/  PRMT R15, RZ, 0x7610, R15 ;  /* 0x00007610ff0f7816 */ /* 0x001fe4000000000f */
[----:B------:R-:W-:-:S02]  /*3750*/  PRMT R14, RZ, 0x7610, R14 ;  /* 0x00007610ff0e7816 */ /* 0x000fc4000000000e */
[C---:B----4-:R-:W-:Y:S02]  /*3760*/  @!P2 PRMT R15, R13.reuse, 0x7610, R15 ;  /* 0x000076100d0fa816 */ /* 0x050fe4000000000f */
[----:B------:R-:W-:-:S03]  /*3770*/  @!P2 PRMT R14, R13, 0x7632, R14 ;  /* 0x000076320d0ea816 */ /* 0x000fc6000000000e */
[----:B------:R-:W-:Y:S04]  /*3780*/  STL.S16 [R1+0x17c], R15 ;  /* 0x00017c0f01007387 */ /* 0x000fe80000100600 */
[----:B------:R0:W-:Y:S02]  /*3790*/  STL.S16 [R1+0x180], R14 ;  /* 0x0001800e01007387 */ /* 0x0001e40000100600 */
[----:B0-----:R-:W-:-:S06]  /*37a0*/  CS2R R14, SRZ ;  /* 0x00000000000e7805 */ /* 0x001fcc000001ff00 */
[----:B------:R0:W4:Y:S01]  /*37b0*/  @!P1 LDG.E R15, desc[UR10][R16.64] ;  /* 0x0000000a100f9981 */ /* 0x000122000c1e1900 */
[----:B------:R-:W-:Y:S02]  /*37c0*/  PRMT R29, RZ, 0x7610, R29 ;  /* 0x00007610ff1d7816 */ /* 0x000fe4000000001d */
[C---:B--2---:R-:W-:Y:S01]  /*37d0*/  @!P3 PRMT R32, R10.reuse, 0x7610, R32 ;  /* 0x000076100a20b816 */ /* 0x044fe20000000020 */
[----:B------:R-:W2:Y:S01]  /*37e0*/  @!P1 LDG.E R14, desc[UR10][R24.64] ;  /* 0x0000000a180e9981 */ /* 0x000ea2000c1e1900 */
[----:B------:R-:W-:Y:S02]  /*37f0*/  @!P3 PRMT R29, R10, 0x7632, R29 ;  /* 0x000076320a1db816 */ /* 0x000fe4000000001d */
[----:B------:R-:W-:Y:S02]  /*3800*/  LOP3.LUT P3, RZ, R30, 0x80000, RZ, 0xc0, !PT ;  /* 0x000800001eff7812 */ /* 0x000fe4000786c0ff */
[----:B0-----:R-:W-:Y:S02]  /*3810*/  PRMT R17, RZ, 0x7610, R17 ;  /* 0x00007610ff117816 */ /* 0x001fe40000000011 */
[----:B------:R-:W-:-:S02]  /*3820*/  PRMT R16, RZ, 0x7610, R16 ;  /* 0x00007610ff107816 */ /* 0x000fc40000000010 */
[----:B------:R-:W-:Y:S01]  /*3830*/  PRMT R28, RZ, 0x7610, R28 ;  /* 0x00007610ff1c7816 */ /* 0x000fe2000000001c */
[----:B------:R-:W2:Y:S01]  /*3840*/  LDL.LU.64 R24, [R1+0x300] ;  /* 0x0003000001187983 */ /* 0x000ea20000300a00 */
[C---:B----4-:R-:W-:Y:S02]  /*3850*/  @!P1 PRMT R17, R15.reuse, 0x7610, R17 ;  /* 0x000076100f119816 */ /* 0x050fe40000000011 */
[----:B------:R-:W-:-:S03]  /*3860*/  @!P1 PRMT R16, R15, 0x7632, R16 ;  /* 0x000076320f109816 */ /* 0x000fc60000000010 */
[----:B------:R-:W-:Y:S04]  /*3870*/  STL.S16 [R1+0x170], R17 ;  /* 0x0001701101007387 */ /* 0x000fe80000100600 */
[----:B------:R0:W-:Y:S02]  /*3880*/  STL.S16 [R1+0x2c4], R16 ;  /* 0x0002c41001007387 */ /* 0x0001e40000100600 */
[----:B0-----:R-:W-:-:S06]  /*3890*/  CS2R R16, SRZ ;  /* 0x0000000000107805 */ /* 0x001fcc000001ff00 */
[----:B------:R-:W4:Y:S04]  /*38a0*/  @!P3 LDG.E R16, desc[UR10][R22.64] ;  /* 0x0000000a1610b981 */ /* 0x000f28000c1e1900 */
[----:B------:R-:W2:Y:S01]  /*38b0*/  @!P3 LDG.E R17, desc[UR10][R18.64] ;  /* 0x0000000a1211b981 */ /* 0x000ea2000c1e1900 */
[C---:B---3--:R-:W-:Y:S02]  /*38c0*/  @!P2 PRMT R28, R12.reuse, 0x7610, R28 ;  /* 0x000076100c1ca816 */ /* 0x048fe4000000001c */
[----:B------:R-:W-:Y:S01]  /*38d0*/  PRMT R26, RZ, 0x7610, R26 ;  /* 0x00007610ff1a7816 */ /* 0x000fe2000000001a */
[----:B------:R-:W-:Y:S04]  /*38e0*/  STL.S16 [R1+0x250], R29 ;  /* 0x0002501d01007387 */ /* 0x000fe80000100600 */
[----:B------:R0:W-:Y:S01]  /*38f0*/  STL.S16 [R1+0x174], R28 ;  /* 0x0001741c01007387 */ /* 0x0001e20000100600 */
[----:B------:R-:W-:-:S02]  /*3900*/  @!P2 PRMT R26, R12, 0x7632, R26 ;  /* 0x000076320c1aa816 */ /* 0x000fc4000000001a */
[----:B------:R-:W-:Y:S02]  /*3910*/  PRMT R7, RZ, 0x7610, R7 ;  /* 0x00007610ff077816 */ /* 0x000fe40000000007 */
[----:B------:R-:W-:Y:S01]  /*3920*/  PRMT R6, RZ, 0x7610, R6 ;  /* 0x00007610ff067816 */ /* 0x000fe20000000006 */
[----:B0-----:R-:W3:Y:S04]  /*3930*/  LDL.LU.64 R28, [R1+0x150] ;  /* 0x00015000011c7983 */ /* 0x001ee80000300a00 */
[----:B------:R0:W-:Y:S04]  /*3940*/  STL.S16 [R1+0x178], R26 ;  /* 0x0001781a01007387 */ /* 0x0001e80000100600 */
[----:B0-----:R-:W3:Y:S01]  /*3950*/  LDL.LU.64 R26, [R1+0x2f8] ;  /* 0x0002f800011a7983 */ /* 0x001ee20000300a00 */
[----:B----4-:R-:W-:-:S02]  /*3960*/  @!P3 PRMT R7, R16, 0x7632, R7 ;  /* 0x000076321007b816 */ /* 0x010fc40000000007 */
[----:B--2---:R-:W-:-:S03]  /*3970*/  @!P3 PRMT R6, R17, 0x7610, R6 ;  /* 0x000076101106b816 */ /* 0x004fc60000000006 */
[----:B------:R-:W-:Y:S04]  /*3980*/  STL.S16 [R1+0x154], R7 ;  /* 0x0001540701007387 */ /* 0x000fe80000100600 */
[----:B------:R0:W-:Y:S04]  /*3990*/  STL.S16 [R1+0x158], R6 ;  /* 0x0001580601007387 */ /* 0x0001e80000100600 */
[----:B0-----:R-:W2:Y:S01]  /*39a0*/  LDL.LU.64 R6, [R1+0x2e0] ;  /* 0x0002e00001067983 */ /* 0x001ea20000300a00 */
[----:B------:R-:W-:Y:S02]  /*39b0*/  PRMT R23, RZ, 0x7610, R23 ;  /* 0x00007610ff177816 */ /* 0x000fe40000000017 */
[----:B------:R-:W-:-:S02]  /*39c0*/  PRMT R22, RZ, 0x7610, R22 ;  /* 0x00007610ff167816 */ /* 0x000fc40000000016 */
[C---:B------:R-:W-:Y:S02]  /*39d0*/  LOP3.LUT P5, RZ, R30.reuse, 0x40000, RZ, 0xc0, !PT ;  /* 0x000400001eff7812 */ /* 0x040fe400078ac0ff */
[----:B------:R-:W-:Y:S02]  /*39e0*/  LOP3.LUT P0, RZ, R30, 0x20000, RZ, 0xc0, !PT ;  /* 0x000200001eff7812 */ /* 0x000fe4000780c0ff */
[----:B------:R-:W-:Y:S02]  /*39f0*/  @!P3 PRMT R23, R16, 0x7610, R23 ;  /* 0x000076101017b816 */ /* 0x000fe40000000017 */
[----:B------:R-:W-:Y:S02]  /*3a00*/  @!P3 PRMT R22, R17, 0x7632, R22 ;  /* 0x000076321116b816 */ /* 0x000fe40000000016 */
[----:B------:R-:W-:Y:S02]  /*3a10*/  CS2R R18, SRZ ;  /* 0x0000000000127805 */ /* 0x000fe4000001ff00 */
[----:B------:R-:W-:Y:S01]  /*3a20*/  LOP3.LUT P6, RZ, R30, 0x10000, RZ, 0xc0, !PT ;  /* 0x000100001eff7812 */ /* 0x000fe200078cc0ff */
[----:B------:R-:W-:Y:S04]  /*3a30*/  STL.S16 [R1+0x14c], R23 ;  /* 0x00014c1701007387 */ /* 0x000fe80000100600 */
[----:B------:R0:W-:Y:S04]  /*3a40*/  STL.S16 [R1+0x310], R22 ;  /* 0x0003101601007387 */ /* 0x0001e80000100600 */
[----:B------:R-:W-:Y:S04]  /*3a50*/  STL [R1+0x3c8], R20 ;  /* 0x0003c81401007387 */ /* 0x000fe80000100800 */
[----:B------:R1:W-:Y:S01]  /*3a60*/  STL [R1+0x3dc], R20 ;  /* 0x0003dc1401007387 */ /* 0x0003e20000100800 */
[----:B0-----:R-:W-:-:S03]  /*3a70*/  CS2R R22, SRZ ;  /* 0x0000000000167805 */ /* 0x001fc6000001ff00 */
[----:B------:R-:W-:Y:S04]  /*3a80*/  STL [R1+0x3c0], R21 ;  /* 0x0003c01501007387 */ /* 0x000fe80000100800 */
[----:B------:R0:W-:Y:S01]  /*3a90*/  STL [R1+0x3e0], R21 ;  /* 0x0003e01501007387 */ /* 0x0001e20000100800 */
[----:B-1----:R-:W-:-:S03]  /*3aa0*/  PRMT R20, RZ, 0x7610, R20 ;  /* 0x00007610ff147816 */ /* 0x002fc60000000014 */
[----:B---3--:R-:W3:Y:S01]  /*3ab0*/  @!P5 LDG.E R18, desc[UR10][R28.64] ;  /* 0x0000000a1c12d981 */ /* 0x008ee2000c1e1900 */
[----:B------:R-:W-:-:S03]  /*3ac0*/  @!P1 PRMT R20, R14, 0x7632, R20 ;  /* 0x000076320e149816 */ /* 0x000fc60000000014 */
[----:B------:R1:W4:Y:S01]  /*3ad0*/  @!P0 LDG.E R22, desc[UR10][R24.64] ;  /* 0x0000000a18168981 */ /* 0x000322000c1e1900 */
[----:B0-----:R-:W-:Y:S02]  /*3ae0*/  PRMT R21, RZ, 0x7610, R21 ;  /* 0x00007610ff157816 */ /* 0x001fe40000000015 */
[----:B------:R-:W-:Y:S01]  /*3af0*/  PRMT R33, RZ, 0x7610, R33 ;  /* 0x00007610ff217816 */ /* 0x000fe20000000021 */
[----:B------:R-:W4:Y:S01]  /*3b00*/  @!P5 LDG.E R19, desc[UR10][R36.64] ;  /* 0x0000000a2413d981 */ /* 0x000f22000c1e1900 */
[----:B------:R-:W-:Y:S02]  /*3b10*/  @!P1 PRMT R21, R14, 0x7610, R21 ;  /* 0x000076100e159816 */ /* 0x000fe40000000015 */
[----:B------:R-:W-:Y:S01]  /*3b20*/  LOP3.LUT P1, RZ, R30, 0x8000, RZ, 0xc0, !PT ;  /* 0x000080001eff7812 */ /* 0x000fe2000782c0ff */
[----:B------:R-:W4:Y:S01]  /*3b30*/  LDL.LU.64 R28, [R1+0x2e8] ;  /* 0x0002e800011c7983 */ /* 0x000f220000300a00 */
[----:B-1----:R-:W-:Y:S02]  /*3b40*/  CS2R R24, SRZ ;  /* 0x0000000000187805 */ /* 0x002fe4000001ff00 */
[----:B------:R-:W-:Y:S01]  /*3b50*/  @!P4 PRMT R33, R8, 0x7632, R33 ;  /* 0x000076320821c816 */ /* 0x000fe20000000021 */
[----:B------:R-:W4:Y:S04]  /*3b60*/  LDL.LU.64 R36, [R1+0x4c0] ;  /* 0x0004c00001247983 */ /* 0x000f280000300a00 */
[----:B------:R0:W4:Y:S04]  /*3b70*/  @!P6 LDG.E R25, desc[UR10][R26.64] ;  /* 0x0000000a1a19e981 */ /* 0x000128000c1e1900 */
[----:B------:R-:W-:Y:S01]  /*3b80*/  STL.S16 [R1+0x230], R33 ;  /* 0x0002302101007387 */ /* 0x000fe20000100600 */
[----:B0-----:R-:W-:-:S03]  /*3b90*/  CS2R R26, SRZ ;  /* 0x00000000001a7805 */ /* 0x001fc6000001ff00 */
[----:B------:R0:W-:Y:S04]  /*3ba0*/  STL.S16 [R1+0x214], R32 ;  /* 0x0002142001007387 */ /* 0x0001e80000100600 */
[----:B------:R-:W-:Y:S04]  /*3bb0*/  STL.S16 [R1+0x164], R21 ;  /* 0x0001641501007387 */ /* 0x000fe80000100600 */
[----:B0-----:R-:W4:Y:S04]  /*3bc0*/  LDL.LU.64 R32, [R1+0x308] ;  /* 0x0003080001207983 */ /* 0x001f280000300a00 */
[----:B------:R0:W-:Y:S04]  /*3bd0*/  STL.S16 [R1+0x16c], R20 ;  /* 0x00016c1401007387 */ /* 0x0001e80000100600 */
[----:B0-----:R-:W4:Y:S04]  /*3be0*/  LDL.LU.64 R20, [R1+0x2f0] ;  /* 0x0002f00001147983 */ /* 0x001f280000300a00 */
[----:B--2---:R-:W2:Y:S04]  /*3bf0*/  @!P1 LDG.E R27, desc[UR10][R6.64] ;  /* 0x0000000a061b9981 */ /* 0x004ea8000c1e1900 */
[----:B------:R-:W2:Y:S01]  /*3c00*/  LDL.LU.64 R6, [R1+0x2b0] ;  /* 0x0002b00001067983 */ /* 0x000ea20000300a00 */
[----:B------:R-:W-:-:S03]  /*3c10*/  LOP3.LUT P2, RZ, R30, 0x4000, RZ, 0xc0, !PT ;  /* 0x000040001eff7812 */ /* 0x000fc6000784c0ff */
[----:B------:R0:W-:Y:S01]  /*3c20*/  STL.S16 [R1+0x194], R31 ;  /* 0x0001941f01007387 */ /* 0x0001e20000100600 */
[----:B------:R-:W-:-:S03]  /*3c30*/  PRMT R35, RZ, 0x7610, R35 ;  /* 0x00007610ff237816 */ /* 0x000fc60000000023 */
[----:B------:R1:W-:Y:S04]  /*3c40*/  STL [R1+0x448], R16 ;  /* 0x0004481001007387 */ /* 0x0003e80000100800 */
[----:B------:R1:W-:Y:S04]  /*3c50*/  STL [R1+0x44c], R17 ;  /* 0x00044c1101007387 */ /* 0x0003e80000100800 */
[----:B0-----:R-:W2:Y:S01]  /*3c60*/  LDL.LU R31, [R1+0x4d0] ;  /* 0x0004d000011f7983 */ /* 0x001ea20000300800 */
[----:B-1----:R-:W-:Y:S02]  /*3c70*/  PRMT R16, RZ, 0x7610, R16 ;  /* 0x00007610ff107816 */ /* 0x002fe40000000010 */
[----:B------:R-:W-:-:S02]  /*3c80*/  PRMT R17, RZ, 0x7610, R17 ;  /* 0x00007610ff117816 */ /* 0x000fc40000000011 */
[----:B------:R-:W-:Y:S02]  /*3c90*/  @!P4 PRMT R35, R8, 0x7610, R35 ;  /* 0x000076100823c816 */ /* 0x000fe40000000023 */
[----:B------:R-:W-:Y:S02]  /*3ca0*/  LOP3.LUT P4, RZ, R30, 0x1000, RZ, 0xc0, !PT ;  /* 0x000010001eff7812 */ /* 0x000fe4000788c0ff */
[C---:B---3--:R-:W-:Y:S02]  /*3cb0*/  @!P5 PRMT R17, R18.reuse, 0x7610, R17 ;  /* 0x000076101211d816 */ /* 0x048fe40000000011 */
[----:B------:R-:W-:-:S03]  /*3cc0*/  @!P5 PRMT R16, R18, 0x7632, R16 ;  /* 0x000076321210d816 */ /* 0x000fc60000000010 */
[----:B------:R-:W-:Y:S04]  /*3cd0*/  STL.S16 [R1+0x2f8], R17 ;  /* 0x0002f81101007387 */ /* 0x000fe80000100600 */
[----:B------:R0:W-:Y:S04]  /*3ce0*/  STL.S16 [R1+0x2fc], R16 ;  /* 0x0002fc1001007387 */ /* 0x0001e80000100600 */
[----:B----4-:R1:W3:Y:S04]  /*3cf0*/  @!P1 LDG.E R26, desc[UR10][R28.64] ;  /* 0x0000000a1c1a9981 */ /* 0x0102e8000c1e1900 */
[----:B0-----:R-:W4:Y:S01]  /*3d00*/  LDL.LU.64 R16, [R1+0x2b8] ;  /* 0x0002b80001107983 */ /* 0x001f220000300a00 */
[----:B-1----:R-:W-:-:S06]  /*3d10*/  CS2R R28, SRZ ;  /* 0x00000000001c7805 */ /* 0x002fcc000001ff00 */
[----:B------:R0:W3:Y:S04]  /*3d20*/  @!P2 LDG.E R29, desc[UR10][R36.64] ;  /* 0x0000000a241da981 */ /* 0x0000e8000c1e1900 */
[----:B------:R-:W-:Y:S01]  /*3d30*/  STL [R1+0x3bc], R4 ;  /* 0x0003bc0401007387 */ /* 0x000fe20000100800 */
[----:B0-----:R-:W-:-:S03]  /*3d40*/  CS2R R36, SRZ ;  /* 0x0000000000247805 */ /* 0x001fc6000001ff00 */
[----:B------:R-:W-:Y:S04]  /*3d50*/  STL [R1+0x3c4], R4 ;  /* 0x0003c40401007387 */ /* 0x000fe80000100800 */
[----:B------:R-:W3:Y:S04]  /*3d60*/  @!P0 LDG.E R23, desc[UR10][R32.64] ;  /* 0x0000000a20178981 */ /* 0x000ee8000c1e1900 */
[----:B------:R-:W-:Y:S04]  /*3d70*/  STL [R1+0x3d0], R4 ;  /* 0x0003d00401007387 */ /* 0x000fe80000100800 */
[----:B------:R-:W-:Y:S04]  /*3d80*/  STL.64 [R1+0x488], R4 ;  /* 0x0004880401007387 */ /* 0x000fe80000100a00 */
[----:B------:R0:W-:Y:S04]  /*3d90*/  STL.64 [R1+0x4a8], R4 ;  /* 0x0004a80401007387 */ /* 0x0001e80000100a00 */
[----:B------:R-:W3:Y:S04]  /*3da0*/  LDL.LU.64 R32, [R1+0x2d8] ;  /* 0x0002d80001207983 */ /* 0x000ee80000300a00 */
[----:B------:R-:W3:Y:S01]  /*3db0*/  @!P6 LDG.E R24, desc[UR10][R20.64] ;  /* 0x0000000a1418e981 */ /* 0x000ee2000c1e1900 */
[----:B0-----:R-:W-:-:S02]  /*3dc0*/  PRMT R5, RZ, 0x7610, R5 ;  /* 0x00007610ff057816 */ /* 0x001fc40000000005 */
[----:B------:R-:W-:Y:S02]  /*3dd0*/  PRMT R4, RZ, 0x7610, R4 ;  /* 0x00007610ff047816 */ /* 0x000fe40000000004 */
[C---:B------:R-:W-:Y:S02]  /*3de0*/  @!P5 PRMT R5, R19.reuse, 0x7610, R5 ;  /* 0x000076101305d816 */ /* 0x040fe40000000005 */
[----:B------:R-:W-:Y:S01]  /*3df0*/  @!P5 PRMT R4, R19, 0x7632, R4 ;  /* 0x000076321304d816 */ /* 0x000fe20000000004 */
[----:B------:R-:W-:Y:S04]  /*3e00*/  STL [R1+0x468], R12 ;  /* 0x0004680c01007387 */ /* 0x000fe80000100800 */
[----:B------:R-:W-:Y:S04]  /*3e10*/  STL.S16 [R1+0x2f0], R5 ;  /* 0x0002f00501007387 */ /* 0x000fe80000100600 */
[----:B------:R0:W-:Y:S01]  /*3e20*/  STL.S16 [R1+0x2f4], R4 ;  /* 0x0002f40401007387 */ /* 0x0001e20000100600 */
[----:B------:R-:W-:-:S03]  /*3e30*/  LOP3.LUT P3, RZ, R30, 0x2000, RZ, 0xc0, !PT ;  /* 0x000020001eff7812 */ /* 0x000fc6000786c0ff */
[----:B------:R1:W-:Y:S04]  /*3e40*/  STL [R1+0x460], R13 ;  /* 0x0004600d01007387 */ /* 0x0003e80000100800 */
[----:B------:R-:W3:Y:S04]  /*3e50*/  LDL.LU.64 R20, [R1+0x2c8] ;  /* 0x0002c80001147983 */ /* 0x000ee80000300a00 */
[----:B0-----:R-:W3:Y:S04]  /*3e60*/  LDL.LU.64 R4, [R1+0x2d0] ;  /* 0x0002d00001047983 */ /* 0x001ee80000300a00 */
[----:B--2---:R-:W2:Y:S04]  /*3e70*/  @!P4 LDG.E R36, desc[UR10][R6.64] ;  /* 0x0000000a0624c981 */ /* 0x004ea8000c1e1900 */
[----:B------:R-:W2:Y:S01]  /*3e80*/  LDL.LU R6, [R1+0x4b8] ;  /* 0x0004b80001067983 */ /* 0x000ea20000300800 */
[----:B------:R-:W-:-:S04]  /*3e90*/  LOP3.LUT R31, R31, 0xfffffff7, RZ, 0xc0, !PT ;  /* 0xfffffff71f1f7812 */ /* 0x000fc800078ec0ff */
[----:B------:R-:W-:-:S04]  /*3ea0*/  @P3 LOP3.LUT R31, R31, 0x8, RZ, 0xfc, !PT ;  /* 0x000000081f1f3812 */ /* 0x000fc800078efcff */
[----:B------:R-:W-:-:S04]  /*3eb0*/  LOP3.LUT R31, R31, 0xfffffffb, RZ, 0xc0, !PT ;  /* 0xfffffffb1f1f7812 */ /* 0x000fc800078ec0ff */
[----:B------:R-:W-:Y:S02]  /*3ec0*/  @P4 LOP3.LUT R31, R31, 0x4, RZ, 0xfc, !PT ;  /* 0x000000041f1f4812 */ /* 0x000fe400078efcff */
[----:B-1----:R-:W-:Y:S02]  /*3ed0*/  PRMT R13, RZ, 0x7610, R13 ;  /* 0x00007610ff0d7816 */ /* 0x002fe4000000000d */
[----:B------:R-:W-:Y:S01]  /*3ee0*/  PRMT R12, RZ, 0x7610, R12 ;  /* 0x00007610ff0c7816 */ /* 0x000fe2000000000c */
[----:B----4-:R-:W4:Y:S01]  /*3ef0*/  @!P4 LDG.E R37, desc[UR10][R16.64] ;  /* 0x0000000a1025c981 */ /* 0x010f22000c1e1900 */
[----:B------:R-:W-:-:S03]  /*3f00*/  LOP3.LUT P4, RZ, R30, 0x10000, RZ, 0xc0, !PT ;  /* 0x000100001eff7812 */ /* 0x000fc6000788c0ff */
[----:B------:R-:W4:Y:S01]  /*3f10*/  LDL.LU.64 R16, [R1+0x128] ;  /* 0x0001280001107983 */ /* 0x000f220000300a00 */
[C---:B---3--:R-:W-:Y:S02]  /*3f20*/  @!P0 PRMT R13, R23.reuse, 0x7610, R13 ;  /* 0x00007610170d8816 */ /* 0x048fe4000000000d */
[----:B------:R-:W-:-:S03]  /*3f30*/  @!P0 PRMT R12, R23, 0x7632, R12 ;  /* 0x00007632170c8816 */ /* 0x000fc6000000000c */
[----:B------:R-:W-:Y:S04]  /*3f40*/  STL.S16 [R1+0x168], R13 ;  /* 0x0001680d01007387 */ /* 0x000fe80000100600 */
[----:B------:R0:W-:Y:S04]  /*3f50*/  STL.S16 [R1+0x2c0], R12 ;  /* 0x0002c00c01007387 */ /* 0x0001e80000100600 */
[----:B------:R1:W3:Y:S04]  /*3f60*/  @!P2 LDG.E R28, desc[UR10][R32.64] ;  /* 0x0000000a201ca981 */ /* 0x0002e8000c1e1900 */
[----:B0-----:R-:W3:Y:S01]  /*3f70*/  LDL.LU.64 R12, [R1+0x2a8] ;  /* 0x0002a800010c7983 */ /* 0x001ee20000300a00 */
[----:B-1----:R-:W-:-:S03]  /*3f80*/  CS2R R32, SRZ ;  /* 0x0000000000207805 */ /* 0x002fc6000001ff00 */
[----:B------:R-:W-:Y:S01]  /*3f90*/  STL.64 [R1+0x4b0], R8 ;  /* 0x0004b00801007387 */ /* 0x000fe20000100a00 */
[----:B------:R-:W-:-:S03]  /*3fa0*/  PRMT R34, RZ, 0x7610, R34 ;  /* 0x00007610ff227816 */ /* 0x000fc60000000022 */
[----:B------:R-:W-:Y:S01]  /*3fb0*/  STL [R1+0x458], R14 ;  /* 0x0004580e01007387 */ /* 0x000fe20000100800 */
[C---:B------:R-:W-:Y:S02]  /*3fc0*/  LOP3.LUT P5, RZ, R30.reuse, 0x800, RZ, 0xc0, !PT ;  /* 0x000008001eff7812 */ /* 0x040fe400078ac0ff */
[----:B------:R-:W-:Y:S01]  /*3fd0*/  LOP3.LUT P6, RZ, R30, 0x400, RZ, 0xc0, !PT ;  /* 0x000004001eff7812 */ /* 0x000fe200078cc0ff */
[----:B------:R-:W3:Y:S04]  /*3fe0*/  @!P3 LDG.E R32, desc[UR10][R20.64] ;  /* 0x0000000a1420b981 */ /* 0x000ee8000c1e1900 */
[----:B------:R-:W3:Y:S01]  /*3ff0*/  @!P3 LDG.E R33, desc[UR10][R4.64] ;  /* 0x0000000a0421b981 */ /* 0x000ee2000c1e1900 */
[----:B--2---:R-:W-:-:S03]  /*4000*/  PRMT R6, RZ, 0x7610, R6 ;  /* 0x00007610ff067816 */ /* 0x004fc60000000006 */
[----:B------:R-:W2:Y:S01]  /*4010*/  LDL.LU.64 R4, [R1+0x118] ;  /* 0x0001180001047983 */ /* 0x000ea20000300a00 */
[----:B------:R-:W-:-:S03]  /*4020*/  @!P4 PRMT R6, R24, 0x7610, R6 ;  /* 0x000076101806c816 */ /* 0x000fc60000000006 */
[----:B------:R-:W2:Y:S04]  /*4030*/  LDL.LU.64 R20, [R1+0x130] ;  /* 0x0001300001147983 */ /* 0x000ea80000300a00 */
[----:B------:R0:W-:Y:S04]  /*4040*/  STL.S16 [R1+0x2b8], R6 ;  /* 0x0002b80601007387 */ /* 0x0001e80000100600 */
[----:B0-----:R-:W2:Y:S01]  /*4050*/  LDL.LU.64 R6, [R1+0x138] ;  /* 0x0001380001067983 */ /* 0x001ea20000300a00 */
[----:B------:R-:W-:Y:S02]  /*4060*/  PRMT R9, RZ, 0x7610, R9 ;  /* 0x00007610ff097816 */ /* 0x000fe40000000009 */
[----:B------:R-:W-:-:S02]  /*4070*/  PRMT R8, RZ, 0x7610, R8 ;  /* 0x00007610ff087816 */ /* 0x000fc40000000008 */
[----:B------:R-:W-:Y:S02]  /*4080*/  PRMT R14, RZ, 0x7610, R14 ;  /* 0x00007610ff0e7816 */ /* 0x000fe4000000000e */
[C---:B------:R-:W-:Y:S02]  /*4090*/  @!P0 PRMT R9, R22.reuse, 0x7610, R9 ;  /* 0x0000761016098816 */ /* 0x040fe40000000009 */
[----:B------:R-:W-:Y:S02]  /*40a0*/  @!P0 PRMT R8, R22, 0x7632, R8 ;  /* 0x0000763216088816 */ /* 0x000fe40000000008 */
[----:B------:R-:W-:Y:S02]  /*40b0*/  LOP3.LUT P0, RZ, R30, 0x200, RZ, 0xc0, !PT ;  /* 0x000002001eff7812 */ /* 0x000fe4000780c0ff */
[----:B------:R-:W-:Y:S02]  /*40c0*/  @!P4 PRMT R34, R24, 0x7632, R34 ;  /* 0x000076321822c816 */ /* 0x000fe40000000022 */
[----:B------:R-:W-:-:S02]  /*40d0*/  @!P1 PRMT R14, R26, 0x7632, R14 ;  /* 0x000076321a0e9816 */ /* 0x000fc4000000000e */
[----:B------:R-:W-:Y:S01]  /*40e0*/  LOP3.LUT P3, RZ, R30, 0x100, RZ, 0xc0, !PT ;  /* 0x000001001eff7812 */ /* 0x000fe2000786c0ff */
[----:B------:R0:W-:Y:S04]  /*40f0*/  STL.S16 [R1+0x2c8], R34 ;  /* 0x0002c82201007387 */ /* 0x0001e80000100600 */
[----:B------:R1:W-:Y:S01]  /*4100*/  STL.S16 [R1+0x2d0], R14 ;  /* 0x0002d00e01007387 */ /* 0x0003e20000100600 */
[----:B0-----:R-:W-:Y:S01]  /*4110*/  MOV R34, RZ ;  /* 0x000000ff00227202 */ /* 0x001fe20000000f00 */
[----:B-1----:R-:W-:-:S06]  /*4120*/  HFMA2 R14, -RZ, RZ, 0, 0 ;  /* 0x00000000ff0e7431 */ /* 0x002fcc00000001ff */
[----:B----4-:R0:W4:Y:S02]  /*4130*/  @!P0 LDG.E R14, desc[UR10][R16.64] ;  /* 0x0000000a100e8981 */ /* 0x010124000c1e1900 */
[----:B0-----:R-:W-:Y:S02]  /*4140*/  CS2R R16, SRZ ;  /* 0x0000000000107805 */ /* 0x001fe4000001ff00 */
[----:B---3--:R0:W3:Y:S02]  /*4150*/  @!P5 LDG.E R34, desc[UR10][R12.64] ;  /* 0x0000000a0c22d981 */ /* 0x0080e4000c1e1900 */
[----:B0-----:R-:W-:-:S06]  /*4160*/  CS2R R12, SRZ ;  /* 0x00000000000c7805 */ /* 0x001fcc000001ff00 */
[----:B--2---:R0:W2:Y:S04]  /*4170*/  @!P6 LDG.E R12, desc[UR10][R4.64] ;  /* 0x0000000a040ce981 */ /* 0x0040a8000c1e1900 */
[----:B------:R1:W-:Y:S04]  /*4180*/  STL.64 [R1+0x498], R2 ;  /* 0x0004980201007387 */ /* 0x0003e80000100a00 */
[----:B------:R-:W4:Y:S04]  /*4190*/  @!P6 LDG.E R13, desc[UR10][R20.64] ;  /* 0x0000000a140de981 */ /* 0x000f28000c1e1900 */
[----:B------:R-:W0:Y:S04]  /*41a0*/  LDL.LU.64 R4, [R1+0x4a8] ;  /* 0x0004a80001047983 */ /* 0x000e280000300a00 */
[----:B------:R0:W4:Y:S01]  /*41b0*/  @!P3 LDG.E R16, desc[UR10][R6.64] ;  /* 0x0000000a0610b981 */ /* 0x000122000c1e1900 */
[----:B-1----:R-:W-:-:S02]  /*41c0*/  PRMT R3, RZ, 0x7610, R3 ;  /* 0x00007610ff037816 */ /* 0x002fc40000000003 */
[----:B------:R-:W-:Y:S01]  /*41d0*/  PRMT R2, RZ, 0x7610, R2 ;  /* 0x00007610ff027816 */ /* 0x000fe20000000002 */
[----:B------:R-:W3:Y:S04]  /*41e0*/  LDL.LU.64 R20, [R1+0x2a0] ;  /* 0x0002a00001147983 */ /* 0x000ee80000300a00 */
[----:B------:R-:W2:Y:S01]  /*41f0*/  LDL.LU.64 R6, [R1+0x490] ;  /* 0x0004900001067983 */ /* 0x000ea20000300a00 */
[C---:B------:R-:W-:Y:S02]  /*4200*/  @!P4 PRMT R3, R25.reuse, 0x7610, R3 ;  /* 0x000076101903c816 */ /* 0x040fe40000000003 */
[----:B------:R-:W-:-:S03]  /*4210*/  @!P4 PRMT R2, R25, 0x7632, R2 ;  /* 0x000076321902c816 */ /* 0x000fc60000000002 */
[----:B------:R-:W-:Y:S04]  /*4220*/  STL.S16 [R1+0x2b0], R3 ;  /* 0x0002b00301007387 */ /* 0x000fe80000100600 */
[----:B------:R1:W-:Y:S04]  /*4230*/  STL.S16 [R1+0x2b4], R2 ;  /* 0x0002b40201007387 */ /* 0x0003e80000100600 */
[----:B-1----:R-:W4:Y:S01]  /*4240*/  LDL.LU.64 R2, [R1+0x290] ;  /* 0x0002900001027983 */ /* 0x002f220000300a00 */
[----:B0-----:R-:W-:Y:S02]  /*4250*/  PRMT R5, RZ, 0x7610, R5 ;  /* 0x00007610ff057816 */ /* 0x001fe40000000005 */
[----:B------:R-:W-:-:S02]  /*4260*/  PRMT R4, RZ, 0x7610, R4 ;  /* 0x00007610ff047816 */ /* 0x000fc40000000004 */
[C---:B------:R-:W-:Y:S02]  /*4270*/  @!P1 PRMT R5, R27.reuse, 0x7610, R5 ;  /* 0x000076101b059816 */ /* 0x040fe40000000005 */
[----:B------:R-:W-:Y:S02]  /*4280*/  @!P1 PRMT R4, R27, 0x7632, R4 ;  /* 0x000076321b049816 */ /* 0x000fe40000000004 */
[----:B--2---:R-:W-:Y:S02]  /*4290*/  PRMT R7, RZ, 0x7610, R7 ;  /* 0x00007610ff077816 */ /* 0x004fe40000000007 */
[----:B------:R-:W-:Y:S02]  /*42a0*/  PRMT R6, RZ, 0x7610, R6 ;  /* 0x00007610ff067816 */ /* 0x000fe40000000006 */
[C---:B------:R-:W-:Y:S02]  /*42b0*/  @!P2 PRMT R7, R29.reuse, 0x7610, R7 ;  /* 0x000076101d07a816 */ /* 0x040fe40000000007 */
[----:B------:R-:W-:Y:S01]  /*42c0*/  @!P2 PRMT R6, R29, 0x7632, R6 ;  /* 0x000076321d06a816 */ /* 0x000fe20000000006 */
[----:B------:R-:W-:Y:S04]  /*42d0*/  STL.S16 [R1+0x2a8], R5 ;  /* 0x0002a80501007387 */ /* 0x000fe80000100600 */
[----:B------:R0:W-:Y:S04]  /*42e0*/  STL.S16 [R1+0x2ac], R4 ;  /* 0x0002ac0401007387 */ /* 0x0001e80000100600 */
[----:B------:R-:W-:Y:S04]  /*42f0*/  STL.S16 [R1+0x290], R7 ;  /* 0x0002900701007387 */ /* 0x000fe80000100600 */
[----:B------:R1:W-:Y:S04]  /*4300*/  STL.S16 [R1+0x294], R6 ;  /* 0x0002940601007387 */ /* 0x0003e80000100600 */
[----:B0-----:R-:W2:Y:S04]  /*4310*/  LDL.LU.64 R4, [R1+0x280] ;  /* 0x0002800001047983 */ /* 0x001ea80000300a00 */
[----:B------:R-:W-:Y:S04]  /*4320*/  STL [R1+0x41c], R25 ;  /* 0x00041c1901007387 */ /* 0x000fe80000100800 */
[----:B-1----:R-:W2:Y:S04]  /*4330*/  LDL.LU.64 R6, [R1+0x298] ;  /* 0x0002980001067983 */ /* 0x002ea80000300a00 */
[----:B------:R-:W-:Y:S04]  /*4340*/  STL [R1+0x420], R25 ;  /* 0x0004201901007387 */ /* 0x000fe80000100800 */
[----:B------:R-:W-:Y:S04]  /*4350*/  STL [R1+0x438], R25 ;  /* 0x0004381901007387 */ /* 0x000fe80000100800 */
[----:B------:R0:W-:Y:S01]  /*4360*/  STL [R1+0x444], R25 ;  /* 0x0004441901007387 */ /* 0x0001e20000100800 */
[----:B------:R-:W-:-:S03]  /*4370*/  LOP3.LUT P4, RZ, R30, 0x80, RZ, 0xc0, !PT ;  /* 0x000000801eff7812 */ /* 0x000fc6000788c0ff */
[----:B------:R-:W-:Y:S04]  /*4380*/  STL [R1+0x428], R23 ;  /* 0x0004281701007387 */ /* 0x000fe80000100800 */
[----:B------:R-:W-:Y:S01]  /*4390*/  STL.64 [R1+0x430], R22 ;  /* 0x0004301601007387 */ /* 0x000fe20000100a00 */
[----:B0-----:R-:W-:-:S03]  /*43a0*/  PRMT R25, RZ, 0x7610, R25 ;  /* 0x00007610ff197816 */ /* 0x001fc60000000019 */
[----:B------:R-:W-:Y:S01]  /*43b0*/  STL [R1+0x45c], R15 ;  /* 0x00045c0f01007387 */ /* 0x000fe20000100800 */
[----:B------:R-:W-:-:S03]  /*43c0*/  @!P2 PRMT R25, R28, 0x7632, R25 ;  /* 0x000076321c19a816 */ /* 0x000fc60000000019 */
[----:B------:R-:W-:Y:S04]  /*43d0*/  STL [R1+0x464], R15 ;  /* 0x0004640f01007387 */ /* 0x000fe80000100800 */
[----:B------:R0:W-:Y:S04]  /*43e0*/  STL.S16 [R1+0x2d4], R25 ;  /* 0x0002d41901007387 */ /* 0x0001e80000100600 */
[----:B------:R1:W-:Y:S04]  /*43f0*/  STL [R1+0x46c], R15 ;  /* 0x00046c0f01007387 */ /* 0x0003e80000100800 */
[----:B------:R4:W-:Y:S01]  /*4400*/  STL [R1+0x43c], R19 ;  /* 0x00043c1301007387 */ /* 0x0009e20000100800 */
[----:B0-----:R-:W-:-:S03]  /*4410*/  MOV R25, RZ ;  /* 0x000000ff00197202 */ /* 0x001fc60000000f00 */
[----:B------:R-:W-:Y:S04]  /*4420*/  STL [R1+0x440], R18 ;  /* 0x0004401201007387 */ /* 0x000fe80000100800 */
[----:B---3--:R0:W3:Y:S04]  /*4430*/  @!P3 LDG.E R25, desc[UR10][R20.64] ;  /* 0x0000000a1419b981 */ /* 0x0080e8000c1e1900 */
[----:B------:R4:W-:Y:S04]  /*4440*/  STL [R1+0x480], R18 ;  /* 0x0004801201007387 */ /* 0x0009e80000100800 */
[----:B------:R-:W-:Y:S01]  /*4450*/  STL.S16 [R1+0x2d8], R9 ;  /* 0x0002d80901007387 */ /* 0x000fe20000100600 */
[----:B0-----:R-:W-:-:S02]  /*4460*/  CS2R R20, SRZ ;  /* 0x0000000000147805 */ /* 0x001fc4000001ff00 */
[----:B------:R-:W-:Y:S01]  /*4470*/  PRMT R23, RZ, 0x7610, R23 ;  /* 0x00007610ff177816 */ /* 0x000fe20000000017 */
[----:B------:R0:W-:Y:S01]  /*4480*/  STL.S16 [R1+0x2dc], R8 ;  /* 0x0002dc0801007387 */ /* 0x0001e20000100600 */
[----:B------:R-:W-:Y:S02]  /*4490*/  PRMT R22, RZ, 0x7610, R22 ;  /* 0x00007610ff167816 */ /* 0x000fe40000000016 */
[----:B-1----:R-:W-:Y:S01]  /*44a0*/  PRMT R15, RZ, 0x7610, R15 ;  /* 0x00007610ff0f7816 */ /* 0x002fe2000000000f */
[----:B------:R-:W-:Y:S01]  /*44b0*/  STL [R1+0x470], R10 ;  /* 0x0004700a01007387 */ /* 0x000fe20000100800 */
[----:B------:R-:W-:Y:S02]  /*44c0*/  LOP3.LUT P3, RZ, R31, 0x8, RZ, 0xc0, !PT ;  /* 0x000000081fff7812 */ /* 0x000fe4000786c0ff */
[----:B----4-:R-:W-:Y:S01]  /*44d0*/  PRMT R19, RZ, 0x7610, R19 ;  /* 0x00007610ff137816 */ /* 0x010fe20000000013 */
[----:B------:R-:W-:Y:S01]  /*44e0*/  STL.64 [R1+0x478], R10 ;  /* 0x0004780a01007387 */ /* 0x000fe20000100a00 */
[----:B------:R-:W-:-:S03]  /*44f0*/  PRMT R18, RZ, 0x7610, R18 ;  /* 0x00007610ff127816 */ /* 0x000fc60000000012 */
[----:B0-----:R-:W4:Y:S04]  /*4500*/  LDL.LU.64 R8, [R1+0x120] ;  /* 0x0001200001087983 */ /* 0x001f280000300a00 */
[----:B------:R-:W-:Y:S02]  /*4510*/  STL [R1+0x4a0], R0 ;  /* 0x0004a00001007387 */ /* 0x000fe40000100800 */
[C---:B------:R-:W-:Y:S02]  /*4520*/  @!P3 PRMT R19, R33.reuse, 0x7610, R19 ;  /* 0x000076102113b816 */ /* 0x040fe40000000013 */
[----:B------:R-:W-:Y:S01]  /*4530*/  @!P3 PRMT R18, R33, 0x7632, R18 ;  /* 0x000076322112b816 */ /* 0x000fe20000000012 */
[----:B------:R-:W-:Y:S04]  /*4540*/  STL.S16 [R1+0x184], R35 ;  /* 0x0001842301007387 */ /* 0x000fe80000100600 */
[----:B------:R-:W-:Y:S04]  /*4550*/  STL.S16 [R1+0x264], R19 ;  /* 0x0002641301007387 */ /* 0x000fe80000100600 */
[----:B------:R0:W-:Y:S04]  /*4560*/  STL.S16 [R1+0x280], R18 ;  /* 0x0002801201007387 */ /* 0x0001e80000100600 */
[----:B------:R-:W-:Y:S04]  /*4570*/  STL.64 [R1+0x450], R26 ;  /* 0x0004501a01007387 */ /* 0x000fe80000100a00 */
[----:B------:R-:W3:Y:S04]  /*4580*/  @!P0 LDG.E R17, desc[UR10][R2.64] ;  /* 0x0000000a02118981 */ /* 0x000ee8000c1e1900 */
[----:B0-----:R-:W3:Y:S04]  /*4590*/  LDL.LU.64 R18, [R1+0x288] ;  /* 0x0002880001127983 */ /* 0x001ee80000300a00 */
[----:B--2---:R-:W2:Y:S04]  /*45a0*/  @!P4 LDG.E R21, desc[UR10][R4.64] ;  /* 0x0000000a0415c981 */ /* 0x004ea8000c1e1900 */
[----:B------:R0:W2:Y:S01]  /*45b0*/  @!P4 LDG.E R20, desc[UR10][R6.64] ;  /* 0x0000000a0614c981 */ /* 0x0000a2000c1e1900 */
[----:B------:R-:W-:-:S03]  /*45c0*/  LOP3.LUT P4, RZ, R31, 0x4, RZ, 0xc0, !PT ;  /* 0x000000041fff7812 */ /* 0x000fc6000788c0ff */
[----:B------:R-:W3:Y:S01]  /*45d0*/  LDL.LU.64 R4, [R1+0x488] ;  /* 0x0004880001047983 */ /* 0x000ee20000300a00 */
[----:B------:R-:W-:Y:S02]  /*45e0*/  PRMT R11, RZ, 0x7610, R11 ;  /* 0x00007610ff0b7816 */ /* 0x000fe4000000000b */
[----:B------:R-:W-:Y:S02]  /*45f0*/  PRMT R10, RZ, 0x7610, R10 ;  /* 0x00007610ff0a7816 */ /* 0x000fe4000000000a */
[----:B------:R-:W-:Y:S01]  /*4600*/  PRMT R0, RZ, 0x7610, R0 ;  /* 0x00007610ff007816 */ /* 0x000fe20000000000 */
[----:B------:R-:W0:Y:S04]  /*4610*/  LDL.LU R6, [R1+0x484] ;  /* 0x0004840001067983 */ /* 0x000e280000300800 */
[C---:B------:R-:W-:Y:S01]  /*4620*/  @!P4 PRMT R23, R36.reuse, 0x7610, R23 ;  /* 0x000076102417c816 */ /* 0x040fe20000000017 */
[----:B------:R-:W-:Y:S01]  /*4630*/  HFMA2 R35, -RZ, RZ, 0, 0 ;  /* 0x00000000ff237431 */ /* 0x000fe200000001ff */
[----:B------:R-:W-:Y:S01]  /*4640*/  @!P4 PRMT R22, R36, 0x7632, R22 ;  /* 0x000076322416c816 */ /* 0x000fe20000000016 */
[----:B------:R-:W2:Y:S04]  /*4650*/  LDL.LU.64 R2, [R1+0x498] ;  /* 0x0004980001027983 */ /* 0x000ea80000300a00 */
[----:B------:R-:W-:Y:S04]  /*4660*/  STL.S16 [R1+0x15c], R23 ;  /* 0x00015c1701007387 */ /* 0x000fe80000100600 */
[----:B------:R1:W-:Y:S04]  /*4670*/  STL.S16 [R1+0x160], R22 ;  /* 0x0001601601007387 */ /* 0x0003e80000100600 */
[----:B-1----:R-:W2:Y:S04]  /*4680*/  LDL.LU.64 R22, [R1+0x140] ;  /* 0x0001400001167983 */ /* 0x002ea80000300a00 */
[----:B------:R1:W-:Y:S04]  /*4690*/  STL.S16 [R1+0x140], R15 ;  /* 0x0001400f01007387 */ /* 0x0003e80000100600 */
[----:B-1----:R-:W2:Y:S01]  /*46a0*/  LDL R15, [R1+0x140] ;  /* 0x00014000010f7983 */ /* 0x002ea20000100800 */
[----:B------:R-:W-:-:S02]  /*46b0*/  @!P3 PRMT R11, R32, 0x7610, R11 ;  /* 0x00007610200bb816 */ /* 0x000fc4000000000b */
[----:B------:R-:W-:Y:S02]  /*46c0*/  @!P3 PRMT R10, R32, 0x7632, R10 ;  /* 0x00007632200ab816 */ /* 0x000fe4000000000a */
[----:B------:R-:W-:Y:S01]  /*46d0*/  @!P1 PRMT R0, R26, 0x7610, R0 ;  /* 0x000076101a009816 */ /* 0x000fe20000000000 */
[----:B------:R-:W-:Y:S04]  /*46e0*/  STL.S16 [R1+0x284], R11 ;  /* 0x0002840b01007387 */ /* 0x000fe80000100600 */
[----:B------:R1:W-:Y:S04]  /*46f0*/  STL.S16 [R1+0x2a0], R10 ;  /* 0x0002a00a01007387 */ /* 0x0003e80000100600 */
[----:B------:R4:W-:Y:S04]  /*4700*/  STL.S16 [R1+0x2bc], R0 ;  /* 0x0002bc0001007387 */ /* 0x0009e80000100600 */
[----:B-1----:R-:W2:Y:S04]  /*4710*/  LDL.LU.64 R10, [R1+0x270] ;  /* 0x00027000010a7983 */ /* 0x002ea80000300a00 */
[----:B----4-:R-:W4:Y:S01]  /*4720*/  LDL.LU R0, [R1+0x4a0] ;  /* 0x0004a00001007983 */ /* 0x010f220000300800 */
[----:B------:R-:W-:-:S03]  /*4730*/  LOP3.LUT P1, RZ, R30, 0x40, RZ, 0xc0, !PT ;  /* 0x000000401eff7812 */ /* 0x000fc6000782c0ff */
[----:B------:R-:W4:Y:S01]  /*4740*/  @!P5 LDG.E R35, desc[UR10][R8.64] ;  /* 0x0000000a0823d981 */ /* 0x000f22000c1e1900 */
[----:B0-----:R-:W-:Y:S02]  /*4750*/  PRMT R6, RZ, 0x7610, R6 ;  /* 0x00007610ff067816 */ /* 0x001fe40000000006 */
[----:B---3--:R-:W-:Y:S01]  /*4760*/  PRMT R4, RZ, 0x7610, R4 ;  /* 0x00007610ff047816 */ /* 0x008fe20000000004 */
[----:B------:R-:W-:Y:S01]  /*4770*/  STL [R1+0x14], R5 ;  /* 0x0000140501007387 */ /* 0x000fe20000100800 */
[----:B------:R-:W-:Y:S02]  /*4780*/  @!P4 PRMT R6, R37, 0x7610, R6 ;  /* 0x000076102506c816 */ /* 0x000fe40000000006 */
[----:B--2---:R-:W-:Y:S01]  /*4790*/  @!P6 PRMT R15, R12, 0x7610, R15 ;  /* 0x000076100c0fe816 */ /* 0x004fe2000000000f */
[----:B------:R-:W-:Y:S04]  /*47a0*/  STL [R1+0x120], R12 ;  /* 0x0001200c01007387 */ /* 0x000fe80000100800 */
[----:B------:R0:W-:Y:S01]  /*47b0*/  @!P6 STL.S16 [R1+0x140], R15 ;  /* 0x0001400f0100e387 */ /* 0x0001e20000100600 */
[----:B------:R-:W-:-:S03]  /*47c0*/  PRMT R26, RZ, 0x7610, R26 ;  /* 0x00007610ff1a7816 */ /* 0x000fc6000000001a */
[----:B------:R-:W2:Y:S04]  /*47d0*/  LDL.LU.64 R8, [R1+0x4b0] ;  /* 0x0004b00001087983 */ /* 0x000ea80000300a00 */
[----:B0-----:R-:W3:Y:S04]  /*47e0*/  LDL.LU R15, [R1+0x46c] ;  /* 0x00046c00010f7983 */ /* 0x001ee80000300800 */
[----:B------:R0:W-:Y:S02]  /*47f0*/  STL.S16 [R1+0x298], R6 ;  /* 0x0002980601007387 */ /* 0x0001e40000100600 */
[----:B0-----:R-:W-:-:S06]  /*4800*/  MOV R6, RZ ;  /* 0x000000ff00067202 */ /* 0x001fcc0000000f00 */
[----:B------:R0:W2:Y:S04]  /*4810*/  @!P1 LDG.E R6, desc[UR10][R18.64] ;  /* 0x0000000a12069981 */ /* 0x0000a8000c1e1900 */
[----:B------:R-:W0:Y:S01]  /*4820*/  LDL.LU R18, [R1+0x480] ;  /* 0x0004800001127983 */ /* 0x000e220000300800 */
[----:B------:R-:W-:Y:S02]  /*4830*/  @!P2 PRMT R26, R28, 0x7610, R26 ;  /* 0x000076101c1aa816 */ /* 0x000fe4000000001a */
[----:B------:R-:W-:Y:S02]  /*4840*/  LOP3.LUT P2, RZ, R30, 0x20, RZ, 0xc0, !PT ;  /* 0x000000201eff7812 */ /* 0x000fe4000784c0ff */
[----:B------:R-:W-:Y:S02]  /*4850*/  @!P4 PRMT R4, R37, 0x7632, R4 ;  /* 0x000076322504c816 */ /* 0x000fe40000000004 */
[----:B------:R-:W-:-:S03]  /*4860*/  PRMT R5, RZ, 0x7610, R5 ;  /* 0x00007610ff057816 */ /* 0x000fc60000000005 */
[----:B------:R1:W-:Y:S04]  /*4870*/  STL.S16 [R1+0x29c], R4 ;  /* 0x00029c0401007387 */ /* 0x0003e80000100600 */
[----:B------:R4:W-:Y:S01]  /*4880*/  STL.S16 [R1+0x274], R5 ;  /* 0x0002740501007387 */ /* 0x0009e20000100600 */
[----:B-1----:R-:W-:-:S03]  /*4890*/  HFMA2 R4, -RZ, RZ, 0, 0 ;  /* 0x00000000ff047431 */ /* 0x002fc600000001ff */
[----:B----4-:R1:W-:Y:S04]  /*48a0*/  STL [R1+0x90], R0 ;  /* 0x0000900001007387 */ /* 0x0103e80000100800 */
[----:B------:R-:W4:Y:S04]  /*48b0*/  LDL R5, [R1+0x274] ;  /* 0x0002740001057983 */ /* 0x000f280000100800 */
[----:B------:R2:W2:Y:S01]  /*48c0*/  @!P2 LDG.E R4, desc[UR10][R10.64] ;  /* 0x0000000a0a04a981 */ /* 0x0004a2000c1e1900 */
[----:B-1----:R-:W-:Y:S02]  /*48d0*/  PRMT R0, RZ, 0x7610, R0 ;  /* 0x00007610ff007816 */ /* 0x002fe40000000000 */
[----:B------:R-:W-:Y:S01]  /*48e0*/  LOP3.LUT P3, RZ, R30, 0x10, RZ, 0xc0, !PT ;  /* 0x000000101eff7812 */ /* 0x000fe2000786c0ff */
[----:B------:R-:W2:Y:S01]  /*48f0*/  LDL.LU.64 R10, [R1+0x478] ;  /* 0x00047800010a7983 */ /* 0x000ea20000300a00 */
[----:B------:R-:W-:-:S03]  /*4900*/  @!P5 PRMT R0, R34, 0x7632, R0 ;  /* 0x000076322200d816 */ /* 0x000fc60000000000 */
[----:B------:R-:W-:Y:S04]  /*4910*/  STL [R1+0x414], R27 ;  /* 0x0004141b01007387 */ /* 0x000fe80000100800 */
[----:B------:R-:W-:Y:S04]  /*4920*/  STL [R1+0x418], R27 ;  /* 0x0004181b01007387 */ /* 0x000fe80000100800 */
[----:B------:R1:W-:Y:S04]  /*4930*/  STL.S16 [R1+0x2cc], R26 ;  /* 0x0002cc1a01007387 */ /* 0x0003e80000100600 */
[----:B------:R1:W-:Y:S04]  /*4940*/  STL.S16 [R1+0x288], R0 ;  /* 0x0002880001007387 */ /* 0x0003e80000100600 */
[----:B-1----:R-:W2:Y:S01]  /*4950*/  LDL.LU.64 R26, [R1+0x110] ;  /* 0x00011000011a7983 */ /* 0x002ea20000300a00 */
[----:B------:R-:W-:-:S06]  /*4960*/  HFMA2 R0, -RZ, RZ, 0, 0 ;  /* 0x00000000ff007431 */ /* 0x000fcc00000001ff */
[----:B------:R-:W2:Y:S04]  /*4970*/  @!P3 LDG.E R0, desc[UR10][R22.64] ;  /* 0x0000000a1600b981 */ /* 0x000ea8000c1e1900 */
[----:B------:R-:W2:Y:S01]  /*4980*/  LDL.LU.64 R22, [R1+0x240] ;  /* 0x0002400001167983 */ /* 0x000ea20000300a00 */
[----:B---3--:R-:W-:-:S04]  /*4990*/  PRMT R15, RZ, 0x7610, R15 ;  /* 0x00007610ff0f7816 */ /* 0x008fc8000000000f */
[----:B------:R-:W-:Y:S02]  /*49a0*/  @!P6 PRMT R15, R12, 0x7632, R15 ;  /* 0x000076320c0fe816 */ /* 0x000fe4000000000f */
[----:B------:R-:W3:Y:S04]  /*49b0*/  LDL.LU R12, [R1+0x468] ;  /* 0x00046800010c7983 */ /* 0x000ee80000300800 */
[----:B------:R1:W-:Y:S04]  /*49c0*/  STL.S16 [R1+0x144], R15 ;  /* 0x0001440f01007387 */ /* 0x0003e80000100600 */
[----:B-1----:R-:W3:Y:S01]  /*49d0*/  LDL.LU R15, [R1+0x464] ;  /* 0x00046400010f7983 */ /* 0x002ee20000300800 */
[----:B0-----:R-:W-:-:S04]  /*49e0*/  PRMT R18, RZ, 0x7610, R18 ;  /* 0x00007610ff127816 */ /* 0x001fc80000000012 */
[----:B------:R-:W-:-:S05]  /*49f0*/  @!P5 PRMT R18, R35, 0x7610, R18 ;  /* 0x000076102312d816 */ /* 0x000fca0000000012 */
[----:B------:R0:W-:Y:S04]  /*4a00*/  STL.S16 [R1+0x148], R18 ;  /* 0x0001481201007387 */ /* 0x0001e80000100600 */
[----:B0-----:R-:W3:Y:S04]  /*4a10*/  LDL.LU.64 R18, [R1+0x258] ;  /* 0x0002580001127983 */ /* 0x001ee80000300a00 */
[----:B------:R0:W-:Y:S01]  /*4a20*/  STL [R1+0x94], R3 ;  /* 0x0000940301007387 */ /* 0x0001e20000100800 */
[----:B----4-:R-:W-:-:S03]  /*4a30*/  @!P6 PRMT R5, R13, 0x7610, R5 ;  /* 0x000076100d05e816 */ /* 0x010fc60000000005 */
[----:B------:R1:W-:Y:S01]  /*4a40*/  STL [R1+0x10], R2 ;  /* 0x0000100201007387 */ /* 0x0003e20000100800 */
[----:B0-----:R-:W-:-:S03]  /*4a50*/  PRMT R3, RZ, 0x7610, R3 ;  /* 0x00007610ff037816 */ /* 0x001fc60000000003 */
[----:B------:R0:W-:Y:S01]  /*4a60*/  STL [R1+0x11c], R13 ;  /* 0x00011c0d01007387 */ /* 0x0001e20000100800 */
[----:B------:R-:W-:-:S03]  /*4a70*/  @!P6 PRMT R3, R13, 0x7632, R3 ;  /* 0x000076320d03e816 */ /* 0x000fc60000000003 */
[----:B--2---:R2:W-:Y:S01]  /*4a80*/  STL [R1+0x18], R8 ;  /* 0x0000180801007387 */ /* 0x0045e20000100800 */
[----:B------:R-:W-:Y:S02]  /*4a90*/  PRMT R10, RZ, 0x7610, R10 ;  /* 0x00007610ff0a7816 */ /* 0x000fe4000000000a */
[----:B-1----:R-:W-:Y:S01]  /*4aa0*/  PRMT R2, RZ, 0x7610, R2 ;  /* 0x00007610ff027816 */ /* 0x002fe20000000002 */
[----:B0-----:R-:W4:Y:S01]  /*4ab0*/  LDL.LU R13, [R1+0x460] ;  /* 0x00046000010d7983 */ /* 0x001f220000300800 */
[----:B------:R-:W-:Y:S02]  /*4ac0*/  @!P5 PRMT R10, R35, 0x7632, R10 ;  /* 0x00007632230ad816 */ /* 0x000fe4000000000a */
[----:B--2---:R-:W-:Y:S01]  /*4ad0*/  PRMT R8, RZ, 0x7610, R8 ;  /* 0x00007610ff087816 */ /* 0x004fe20000000008 */
[----:B------:R-:W-:Y:S01]  /*4ae0*/  HFMA2 R7, -RZ, RZ, 0, 0 ;  /* 0x00000000ff077431 */ /* 0x000fe200000001ff */
[----:B------:R-:W-:Y:S02]  /*4af0*/  @!P5 PRMT R2, R34, 0x7610, R2 ;  /* 0x000076102202d816 */ /* 0x000fe40000000002 */
[----:B------:R-:W-:-:S02]  /*4b00*/  LOP3.LUT P5, RZ, R30, 0x4, RZ, 0xc0, !PT ;  /* 0x000000041eff7812 */ /* 0x000fc400078ac0ff */
[----:B------:R-:W-:Y:S01]  /*4b10*/  @!P0 PRMT R8, R17, 0x7632, R8 ;  /* 0x0000763211088816 */ /* 0x000fe20000000008 */
[----:B------:R0:W-:Y:S04]  /*4b20*/  STL.64 [R1+0x400], R34 ;  /* 0x0004002201007387 */ /* 0x0001e80000100a00 */
[----:B------:R-:W2:Y:S04]  /*4b30*/  @!P1 LDG.E R7, desc[UR10][R26.64] ;  /* 0x0000000a1a079981 */ /* 0x000ea8000c1e1900 */
[----:B0-----:R-:W2:Y:S04]  /*4b40*/  LDL.LU.64 R34, [R1+0x268] ;  /* 0x0002680001227983 */ /* 0x001ea80000300a00 */
[----:B------:R0:W-:Y:S04]  /*4b50*/  STL.S16 [R1+0x268], R8 ;  /* 0x0002680801007387 */ /* 0x0001e80000100600 */
[----:B------:R-:W2:Y:S01]  /*4b60*/  LDL.LU.64 R26, [R1+0x278] ;  /* 0x00027800011a7983 */ /* 0x000ea20000300a00 */
[----:B0-----:R-:W-:-:S03]  /*4b70*/  HFMA2 R8, -RZ, RZ, 0, 0 ;  /* 0x00000000ff087431 */ /* 0x001fc600000001ff */
[----:B------:R0:W-:Y:S04]  /*4b80*/  STL.S16 [R1+0x150], R10 ;  /* 0x0001500a01007387 */ /* 0x0001e80000100600 */
[----:B------:R-:W2:Y:S01]  /*4b90*/  @!P5 LDG.E R8, desc[UR10][R22.64] ;  /* 0x0000000a1608d981 */ /* 0x000ea2000c1e1900 */
[----:B------:R-:W-:-:S03]  /*4ba0*/  LOP3.LUT P4, RZ, R30, 0x8, RZ, 0xc0, !PT ;  /* 0x000000081eff7812 */ /* 0x000fc6000788c0ff */
[----:B0-----:R-:W2:Y:S04]  /*4bb0*/  LDL.LU R10, [R1+0x470] ;  /* 0x00047000010a7983 */ /* 0x001ea80000300800 */
[----:B------:R-:W2:Y:S04]  /*4bc0*/  LDL.LU.64 R22, [R1+0x220] ;  /* 0x0002200001167983 */ /* 0x000ea80000300a00 */
[----:B------:R0:W-:Y:S02]  /*4bd0*/  STL.S16 [R1+0x278], R3 ;  /* 0x0002780301007387 */ /* 0x0001e40000100600 */
[----:B0-----:R-:W-:-:S02]  /*4be0*/  HFMA2 R3, -RZ, RZ, 0, 0 ;  /* 0x00000000ff037431 */ /* 0x001fc400000001ff */
[----:B---3--:R0:W-:Y:S02]  /*4bf0*/  STL [R1+0x20], R12 ;  /* 0x0000200c01007387 */ /* 0x0081e40000100800 */
[----:B0-----:R-:W-:-:S05]  /*4c00*/  PRMT R12, RZ, 0x7610, R12 ;  /* 0x00007610ff0c7816 */ /* 0x001fca000000000c */
[----:B------:R0:W-:Y:S01]  /*4c10*/  STL.S16 [R1+0x2e4], R12 ;  /* 0x0002e40c01007387 */ /* 0x0001e20000100600 */
[----:B------:R-:W-:-:S03]  /*4c20*/  PRMT R15, RZ, 0x7610, R15 ;  /* 0x00007610ff0f7816 */ /* 0x000fc6000000000f */
[----:B0-----:R-:W3:Y:S04]  /*4c30*/  LDL R12, [R1+0x2e4] ;  /* 0x0002e400010c7983 */ /* 0x001ee80000100800 */
[----:B------:R0:W-:Y:S04]  /*4c40*/  STL.S16 [R1+0x13c], R15 ;  /* 0x00013c0f01007387 */ /* 0x0001e80000100600 */
[----:B0-----:R-:W3:Y:S04]  /*4c50*/  LDL R15, [R1+0x13c] ;  /* 0x00013c00010f7983 */ /* 0x001ee80000100800 */
[----:B------:R-:W3:Y:S04]  /*4c60*/  @!P4 LDG.E R3, desc[UR10][R18.64] ;  /* 0x0000000a1203c981 */ /* 0x000ee8000c1e1900 */
[----:B------:R-:W3:Y:S01]  /*4c70*/  LDL.LU.64 R18, [R1+0x238] ;  /* 0x0002380001127983 */ /* 0x000ee20000300a00 */
[----:B------:R-:W-:-:S04]  /*4c80*/  LOP3.LUT R31, R31, 0xfffffffe, RZ, 0xc0, !PT ;  /* 0xfffffffe1f1f7812 */ /* 0x000fc800078ec0ff */
[----:B------:R-:W-:Y:S02]  /*4c90*/  @P1 LOP3.LUT R31, R31, 0x1, RZ, 0xfc, !PT ;  /* 0x000000011f1f1812 */ /* 0x000fe400078efcff */
[C---:B------:R-:W-:Y:S01]  /*4ca0*/  LOP3.LUT P1, RZ, R30.reuse, 0x80, RZ, 0xc0, !PT ;  /* 0x000000801eff7812 */ /* 0x040fe2000782c0ff */
[----:B------:R0:W-:Y:S04]  /*4cb0*/  STL.S16 [R1+0x270], R2 ;  /* 0x0002700201007387 */ /* 0x0001e80000100600 */
[----:B----4-:R1:W-:Y:S01]  /*4cc0*/  STL [R1+0xa0], R13 ;  /* 0x0000a00d01007387 */ /* 0x0103e20000100800 */
[----:B------:R-:W-:Y:S02]  /*4cd0*/  LOP3.LUT R31, R31, 0xfffffffd, RZ, 0xc0, !PT ;  /* 0xfffffffd1f1f7812 */ /* 0x000fe400078ec0ff */
[----:B0-----:R-:W-:Y:S01]  /*4ce0*/  MOV R2, RZ ;  /* 0x000000ff00027202 */ /* 0x001fe20000000f00 */
[----:B------:R-:W-:Y:S01]  /*4cf0*/  @!P6 STL.S16 [R1+0x274], R5 ;  /* 0x000274050100e387 */ /* 0x000fe20000100600 */
[----:B------:R-:W-:-:S02]  /*4d00*/  LOP3.LUT P6, RZ, R30, 0x2, RZ, 0xc0, !PT ;  /* 0x000000021eff7812 */ /* 0x000fc400078cc0ff */
[----:B-1----:R-:W-:-:S05]  /*4d10*/  PRMT R13, RZ, 0x7610, R13 ;  /* 0x00007610ff0d7816 */ /* 0x002fca000000000d */
[----:B------:R0:W-:Y:S01]  /*4d20*/  STL.S16 [R1+0x28c], R13 ;  /* 0x00028c0d01007387 */ /* 0x0001e20000100600 */
[----:B------:R-:W-:-:S03]  /*4d30*/  @P2 LOP3.LUT R31, R31, 0x2, RZ, 0xfc, !PT ;  /* 0x000000021f1f2812 */ /* 0x000fc600078efcff */
[----:B------:R1:W-:Y:S01]  /*4d40*/  STL.64 [R1+0x408], R32 ;  /* 0x0004082001007387 */ /* 0x0003e20000100a00 */
[----:B0-----:R-:W-:-:S05]  /*4d50*/  @!P1 PRMT R13, R20, 0x7610, R13 ;  /* 0x00007610140d9816 */ /* 0x001fca000000000d */
[----:B------:R-:W-:Y:S01]  /*4d60*/  @!P1 STL.S16 [R1+0x28c], R13 ;  /* 0x00028c0d01009387 */ /* 0x000fe20000100600 */
[----:B-1----:R-:W-:-:S03]  /*4d70*/  PRMT R33, RZ, 0x7610, R33 ;  /* 0x00007610ff217816 */ /* 0x002fc60000000021 */
[----:B--2---:R-:W2:Y:S01]  /*4d80*/  @!P2 LDG.E R2, desc[UR10][R26.64] ;  /* 0x0000000a1a02a981 */ /* 0x004ea2000c1e1900 */
[----:B------:R-:W-:Y:S02]  /*4d90*/  LOP3.LUT P2, RZ, R30, 0x100, RZ, 0xc0, !PT ;  /* 0x000001001eff7812 */ /* 0x000fe4000784c0ff */
[----:B------:R-:W-:Y:S01]  /*4da0*/  @!P0 PRMT R33, R14, 0x7632, R33 ;  /* 0x000076320e218816 */ /* 0x000fe20000000021 */
[----:B------:R-:W-:Y:S04]  /*4db0*/  STL [R1+0x118], R14 ;  /* 0x0001180e01007387 */ /* 0x000fe80000100800 */
[----:B------:R0:W-:Y:S04]  /*4dc0*/  STL [R1+0x9c], R11 ;  /* 0x00009c0b01007387 */ /* 0x0001e80000100800 */
[----:B------:R1:W-:Y:S01]  /*4dd0*/  STL [R1+0x1c], R10 ;  /* 0x00001c0a01007387 */ /* 0x0003e20000100800 */
[----:B0-----:R-:W-:-:S03]  /*4de0*/  PRMT R11, RZ, 0x7610, R11 ;  /* 0x00007610ff0b7816 */ /* 0x001fc6000000000b */
[----:B------:R-:W-:Y:S04]  /*4df0*/  STL [R1+0x138], R25 ;  /* 0x0001381901007387 */ /* 0x000fe80000100800 */
[----:B------:R0:W-:Y:S01]  /*4e00*/  STL.S16 [R1+0x244], R11 ;  /* 0x0002440b01007387 */ /* 0x0001e20000100600 */
[----:B-1----:R-:W-:-:S03]  /*4e10*/  PRMT R10, RZ, 0x7610, R10 ;  /* 0x00007610ff0a7816 */ /* 0x002fc6000000000a */
[----:B------:R-:W-:Y:S01]  /*4e20*/  STL [R1+0x3ec], R36 ;  /* 0x0003ec2401007387 */ /* 0x000fe20000100800 */
[----:B------:R-:W-:-:S03]  /*4e30*/  @!P2 PRMT R10, R25, 0x7632, R10 ;  /* 0x00007632190aa816 */ /* 0x000fc6000000000a */
[----:B------:R-:W-:Y:S01]  /*4e40*/  STL [R1+0x3f4], R36 ;  /* 0x0003f42401007387 */ /* 0x000fe20000100800 */
[----:B0-----:R-:W-:-:S03]  /*4e50*/  @!P2 PRMT R11, R25, 0x7610, R11 ;  /* 0x00007610190ba816 */ /* 0x001fc6000000000b */
[----:B------:R-:W4:Y:S04]  /*4e60*/  LDL.LU R25, [R1+0x444] ;  /* 0x0004440001197983 */ /* 0x000f280000300800 */
[----:B------:R-:W-:Y:S04]  /*4e70*/  @!P2 STL.S16 [R1+0x244], R11 ;  /* 0x0002440b0100a387 */ /* 0x000fe80000100600 */
[----:B------:R-:W-:Y:S01]  /*4e80*/  STL.64 [R1+0x3f8], R36 ;  /* 0x0003f82401007387 */ /* 0x000fe20000100a00 */
[----:B------:R-:W-:Y:S02]  /*4e90*/  MOV R5, RZ ;  /* 0x000000ff00057202 */ /* 0x000fe40000000f00 */
[----:B---3--:R-:W-:-:S04]  /*4ea0*/  @!P1 PRMT R12, R20, 0x7632, R12 ;  /* 0x00007632140c9816 */ /* 0x008fc8000000000c */
[----:B------:R-:W3:Y:S04]  /*4eb0*/  @!P3 LDG.E R5, desc[UR10][R34.64] ;  /* 0x0000000a2205b981 */ /* 0x000ee8000c1e1900 */
[----:B------:R0:W-:Y:S01]  /*4ec0*/  @!P1 STL.S16 [R1+0x2e4], R12 ;  /* 0x0002e40c01009387 */ /* 0x0001e20000100600 */
[----:B------:R-:W-:Y:S02]  /*4ed0*/  @!P0 PRMT R15, R14, 0x7610, R15 ;  /* 0x000076100e0f8816 */ /* 0x000fe4000000000f */
[----:B0-----:R-:W-:Y:S01]  /*4ee0*/  CS2R R12, SRZ ;  /* 0x00000000000c7805 */ /* 0x001fe2000001ff00 */
[----:B------:R-:W2:Y:S01]  /*4ef0*/  LDL.LU R14, [R1+0x458] ;  /* 0x00045800010e7983 */ /* 0x000ea20000300800 */
[----:B------:R-:W-:Y:S02]  /*4f00*/  MOV R11, RZ ;  /* 0x000000ff000b7202 */ /* 0x000fe40000000f00 */
[----:B------:R-:W-:Y:S01]  /*4f10*/  PRMT R36, RZ, 0x7610, R36 ;  /* 0x00007610ff247816 */ /* 0x000fe20000000024 */
[----:B------:R-:W3:Y:S04]  /*4f20*/  LDL.LU.64 R34, [R1+0x228] ;  /* 0x0002280001227983 */ /* 0x000ee80000300a00 */
[----:B------:R0:W3:Y:S04]  /*4f30*/  @!P6 LDG.E R13, desc[UR10][R22.64] ;  /* 0x0000000a160de981 */ /* 0x0000e8000c1e1900 */
[----:B------:R1:W3:Y:S01]  /*4f40*/  @!P5 LDG.E R11, desc[UR10][R18.64] ;  /* 0x0000000a120bd981 */ /* 0x0002e2000c1e1900 */
[----:B------:R-:W-:-:S03]  /*4f50*/  PRMT R32, RZ, 0x7610, R32 ;  /* 0x00007610ff207816 */ /* 0x000fc60000000020 */
[----:B------:R-:W-:Y:S04]  /*4f60*/  STL [R1+0x98], R9 ;  /* 0x0000980901007387 */ /* 0x000fe80000100800 */
[----:B------:R-:W0:Y:S04]  /*4f70*/  LDL.LU.64 R22, [R1+0x430] ;  /* 0x0004300001167983 */ /* 0x000e280000300a00 */
[----:B------:R-:W-:Y:S04]  /*4f80*/  STL.S16 [R1+0x26c], R36 ;  /* 0x00026c2401007387 */ /* 0x000fe80000100600 */
[----:B------:R-:W1:Y:S04]  /*4f90*/  LDL R19, [R1+0x26c] ;  /* 0x00026c0001137983 */ /* 0x000e680000100800 */
[----:B------:R4:W-:Y:S04]  /*4fa0*/  @!P0 STL.S16 [R1+0x13c], R15 ;  /* 0x00013c0f01008387 */ /* 0x0009e80000100600 */
[----:B------:R4:W-:Y:S04]  /*4fb0*/  STL [R1+0x3f0], R37 ;  /* 0x0003f02501007387 */ /* 0x0009e80000100800 */
[----:B------:R4:W-:Y:S04]  /*4fc0*/  STL.S16 [R1+0x27c], R10 ;  /* 0x00027c0a01007387 */ /* 0x0009e80000100600 */
[----:B----4-:R-:W4:Y:S01]  /*4fd0*/  LDL.LU R15, [R1+0x45c] ;  /* 0x00045c00010f7983 */ /* 0x010f220000300800 */
[----:B------:R-:W-:-:S02]  /*4fe0*/  PRMT R9, RZ, 0x7610, R9 ;  /* 0x00007610ff097816 */ /* 0x000fc40000000009 */
[----:B------:R-:W-:Y:S01]  /*4ff0*/  PRMT R37, RZ, 0x7610, R37 ;  /* 0x00007610ff257816 */ /* 0x000fe20000000025 */
[----:B------:R-:W-:Y:S01]  /*5000*/  STL [R1+0x130], R17 ;  /* 0x0001301101007387 */ /* 0x000fe20000100800 */
[----:B------:R-:W-:Y:S02]  /*5010*/  HFMA2 R10, -RZ, RZ, 0, 0 ;  /* 0x00000000ff0a7431 */ /* 0x000fe400000001ff */
[----:B------:R-:W-:Y:S01]  /*5020*/  @!P2 PRMT R37, R16, 0x7632, R37 ;  /* 0x000076321025a816 */ /* 0x000fe20000000025 */
[----:B------:R2:W-:Y:S04]  /*5030*/  STL.S16 [R1+0x258], R9 ;  /* 0x0002580901007387 */ /* 0x0005e80000100600 */
[----:B------:R-:W-:Y:S04]  /*5040*/  STL.S16 [R1+0x240], R32 ;  /* 0x0002402001007387 */ /* 0x000fe80000100600 */
[----:B------:R-:W4:Y:S01]  /*5050*/  LDL.LU.64 R26, [R1+0x248] ;  /* 0x00024800011a7983 */ /* 0x000f220000300a00 */
[----:B--2---:R-:W-:-:S03]  /*5060*/  @!P0 PRMT R9, R17, 0x7610, R9 ;  /* 0x0000761011098816 */ /* 0x004fc60000000009 */
[----:B------:R-:W2:Y:S04]  /*5070*/  LDL R17, [R1+0x240] ;  /* 0x0002400001117983 */ /* 0x000ea80000100800 */
[----:B------:R3:W-:Y:S04]  /*5080*/  STL.S16 [R1+0x25c], R33 ;  /* 0x00025c2101007387 */ /* 0x0007e80000100600 */
[----:B------:R3:W-:Y:S04]  /*5090*/  STL.S16 [R1+0x248], R37 ;  /* 0x0002482501007387 */ /* 0x0007e80000100600 */
[----:B------:R-:W2:Y:S04]  /*50a0*/  LDL.LU R18, [R1+0x440] ;  /* 0x0004400001127983 */ /* 0x000ea80000300800 */
[----:B---3--:R-:W3:Y:S04]  /*50b0*/  LDL.LU.64 R32, [R1+0x218] ;  /* 0x0002180001207983 */ /* 0x008ee80000300a00 */
[----:B------:R-:W3:Y:S01]  /*50c0*/  LDL.LU.64 R36, [R1+0x1f8] ;  /* 0x0001f80001247983 */ /* 0x000ee20000300a00 */
[----:B------:R-:W-:-:S05]  /*50d0*/  PRMT R25, RZ, 0x7610, R25 ;  /* 0x00007610ff197816 */ /* 0x000fca0000000019 */
[----:B------:R0:W-:Y:S02]  /*50e0*/  STL.S16 [R1+0x2a4], R25 ;  /* 0x0002a41901007387 */ /* 0x0001e40000100600 */
[----:B0-----:R-:W-:-:S05]  /*50f0*/  @!P1 PRMT R25, R21, 0x7632, R25 ;  /* 0x0000763215199816 */ /* 0x001fca0000000019 */
[----:B------:R0:W-:Y:S04]  /*5100*/  @!P1 STL.S16 [R1+0x2a4], R25 ;  /* 0x0002a41901009387 */ /* 0x0001e80000100600 */
[----:B0-----:R-:W3:Y:S04]  /*5110*/  LDL.LU R25, [R1+0x438] ;  /* 0x0004380001197983 */ /* 0x001ee80000300800 */
[----:B------:R0:W-:Y:S04]  /*5120*/  STL [R1+0x24], R14 ;  /* 0x0000240e01007387 */ /* 0x0001e80000100800 */
[----:B------:R-:W3:Y:S01]  /*5130*/  @!P6 LDG.E R10, desc[UR10][R34.64] ;  /* 0x0000000a220ae981 */ /* 0x000ee2000c1e1900 */
[----:B0-----:R-:W-:-:S03]  /*5140*/  PRMT R14, RZ, 0x7610, R14 ;  /* 0x00007610ff0e7816 */ /* 0x001fc6000000000e */
[----:B------:R-:W3:Y:S01]  /*5150*/  LDL.LU.64 R34, [R1+0x208] ;  /* 0x0002080001227983 */ /* 0x000ee20000300a00 */
[----:B------:R-:W-:-:S03]  /*5160*/  PRMT R23, RZ, 0x7610, R23 ;  /* 0x00007610ff177816 */ /* 0x000fc60000000017 */
[----:B------:R0:W-:Y:S04]  /*5170*/  STL.S16 [R1+0x300], R14 ;  /* 0x0003000e01007387 */ /* 0x0001e80000100600 */
[----:B------:R1:W-:Y:S04]  /*5180*/  STL.S16 [R1+0x2e0], R23 ;  /* 0x0002e01701007387 */ /* 0x0003e80000100600 */
[----:B0-----:R-:W3:Y:S04]  /*5190*/  LDL R14, [R1+0x300] ;  /* 0x00030000010e7983 */ /* 0x001ee80000100800 */
[----:B-1----:R-:W3:Y:S01]  /*51a0*/  LDL R23, [R1+0x2e0] ;  /* 0x0002e00001177983 */ /* 0x002ee20000100800 */
[----:B------:R-:W-:-:S05]  /*51b0*/  @!P1 PRMT R19, R21, 0x7610, R19 ;  /* 0x0000761015139816 */ /* 0x000fca0000000013 */
[----:B------:R0:W-:Y:S04]  /*51c0*/  @!P1 STL.S16 [R1+0x26c], R19 ;  /* 0x00026c1301009387 */ /* 0x0001e80000100600 */
[----:B0-----:R-:W3:Y:S01]  /*51d0*/  LDL.LU R19, [R1+0x43c] ;  /* 0x00043c0001137983 */ /* 0x001ee20000300800 */
[----:B------:R-:W-:-:S03]  /*51e0*/  LOP3.LUT P1, RZ, R31, 0x1, RZ, 0xc0, !PT ;  /* 0x000000011fff7812 */ /* 0x000fc6000782c0ff */
[----:B------:R0:W-:Y:S04]  /*51f0*/  STL [R1+0x424], R24 ;  /* 0x0004241801007387 */ /* 0x0001e80000100800 */
[----:B----4-:R1:W-:Y:S01]  /*5200*/  STL [R1+0xa4], R15 ;  /* 0x0000a40f01007387 */ /* 0x0103e20000100800 */
[----:B0-----:R-:W-:Y:S02]  /*5210*/  PRMT R24, RZ, 0x7610, R24 ;  /* 0x00007610ff187816 */ /* 0x001fe40000000018 */
[----:B-1----:R-:W-:-:S03]  /*5220*/  PRMT R15, RZ, 0x7610, R15 ;  /* 0x00007610ff0f7816 */ /* 0x002fc6000000000f */
[----:B------:R0:W-:Y:S04]  /*5230*/  STL.S16 [R1+0x2ec], R24 ;  /* 0x0002ec1801007387 */ /* 0x0001e80000100600 */
[----:B------:R1:W-:Y:S01]  /*5240*/  STL.S16 [R1+0x2e8], R15 ;  /* 0x0002e80f01007387 */ /* 0x0003e20000100600 */
[----:B0-----:R-:W-:Y:S02]  /*5250*/  @!P1 PRMT R24, R7, 0x7632, R24 ;  /* 0x0000763207189816 */ /* 0x001fe40000000018 */
[----:B-1----:R-:W-:Y:S01]  /*5260*/  @!P1 PRMT R15, R6, 0x7610, R15 ;  /* 0x00007610060f9816 */ /* 0x002fe2000000000f */
[----:B------:R0:W-:Y:S01]  /*5270*/  @!P0 STL.S16 [R1+0x258], R9 ;  /* 0x0002580901008387 */ /* 0x0001e20000100600 */
[----:B------:R-:W-:-:S03]  /*5280*/  LOP3.LUT P0, RZ, R30, 0x1, RZ, 0xc0, !PT ;  /* 0x000000011eff7812 */ /* 0x000fc6000780c0ff */
[----:B------:R-:W-:Y:S04]  /*5290*/  @!P1 STL.S16 [R1+0x2ec], R24 ;  /* 0x0002ec1801009387 */ /* 0x000fe80000100600 */
[----:B------:R1:W-:Y:S01]  /*52a0*/  @!P1 STL.S16 [R1+0x2e8], R15 ;  /* 0x0002e80f01009387 */ /* 0x0003e20000100600 */
[----:B--2---:R-:W-:Y:S02]  /*52b0*/  @!P2 PRMT R17, R16, 0x7610, R17 ;  /* 0x000076101011a816 */ /* 0x004fe40000000011 */
[----:B0-----:R-:W-:Y:S01]  /*52c0*/  MOV R9, RZ ;  /* 0x000000ff00097202 */ /* 0x001fe20000000f00 */
[----:B------:R-:W-:Y:S04]  /*52d0*/  STL [R1+0x12c], R16 ;  /* 0x00012c1001007387 */ /* 0x000fe80000100800 */
[----:B---3--:R-:W2:Y:S01]  /*52e0*/  @!P0 LDG.E R12, desc[UR10][R32.64] ;  /* 0x0000000a200c8981 */ /* 0x008ea2000c1e1900 */
[----:B-1----:R-:W-:-:S03]  /*52f0*/  MOV R15, RZ ;  /* 0x000000ff000f7202 */ /* 0x002fc60000000f00 */
[----:B------:R0:W3:Y:S04]  /*5300*/  @!P4 LDG.E R9, desc[UR10][R26.64] ;  /* 0x0000000a1a09c981 */ /* 0x0000e8000c1e1900 */
[----:B------:R1:W-:Y:S04]  /*5310*/  @!P2 STL.S16 [R1+0x240], R17 ;  /* 0x000240110100a387 */ /* 0x0003e80000100600 */
[----:B------:R-:W-:Y:S04]  /*5320*/  STL [R1+0xac], R18 ;  /* 0x0000ac1201007387 */ /* 0x000fe80000100800 */
[----:B------:R-:W-:Y:S04]  /*5330*/  STL [R1+0x410], R29 ;  /* 0x0004101d01007387 */ /* 0x000fe80000100800 */
[----:B------:R-:W0:Y:S04]  /*5340*/  LDL.LU.64 R26, [R1+0x450] ;  /* 0x00045000011a7983 */ /* 0x000e280000300a00 */
[----:B-1----:R-:W4:Y:S01]  /*5350*/  LDL.LU R17, [R1+0x44c] ;  /* 0x00044c0001117983 */ /* 0x002f220000300800 */
[----:B------:R-:W-:-:S03]  /*5360*/  PRMT R25, RZ, 0x7610, R25 ;  /* 0x00007610ff197816 */ /* 0x000fc60000000019 */
[----:B------:R-:W2:Y:S04]  /*5370*/  LDL.LU R16, [R1+0x448] ;  /* 0x0004480001107983 */ /* 0x000ea80000300800 */
[----:B------:R-:W-:Y:S04]  /*5380*/  STL [R1+0x3e4], R21 ;  /* 0x0003e41501007387 */ /* 0x000fe80000100800 */
[----:B------:R-:W-:Y:S04]  /*5390*/  STL [R1+0x3e8], R20 ;  /* 0x0003e81401007387 */ /* 0x000fe80000100800 */
[----:B------:R-:W3:Y:S04]  /*53a0*/  LDL.LU.64 R32, [R1+0x1e8] ;  /* 0x0001e80001207983 */ /* 0x000ee80000300a00 */
[----:B------:R-:W4:Y:S04]  /*53b0*/  LDL.LU R24, [R1+0x424] ;  /* 0x0004240001187983 */ /* 0x000f280000300800 */
[----:B------:R-:W-:Y:S04]  /*53c0*/  STL.S16 [R1+0x1f8], R25 ;  /* 0x0001f81901007387 */ /* 0x000fe80000100600 */
[----:B------:R-:W2:Y:S04]  /*53d0*/  @!P0 LDG.E R15, desc[UR10][R34.64] ;  /* 0x0000000a220f8981 */ /* 0x000ea8000c1e1900 */
[----:B------:R-:W2:Y:S01]  /*53e0*/  LDL.LU.64 R34, [R1+0x1f0] ;  /* 0x0001f00001227983 */ /* 0x000ea20000300a00 */
[----:B------:R-:W-:-:S02]  /*53f0*/  @!P1 PRMT R14, R6, 0x7632, R14 ;  /* 0x00007632060e9816 */ /* 0x000fc4000000000e */
[----:B------:R-:W-:-:S03]  /*5400*/  @!P1 PRMT R23, R7, 0x7610, R23 ;  /* 0x0000761007179816 */ /* 0x000fc60000000017 */
[----:B------:R1:W-:Y:S04]  /*5410*/  @!P1 STL.S16 [R1+0x300], R14 ;  /* 0x0003000e01009387 */ /* 0x0003e80000100600 */
[----:B------:R1:W-:Y:S01]  /*5420*/  @!P1 STL.S16 [R1+0x2e0], R23 ;  /* 0x0002e01701009387 */ /* 0x0003e20000100600 */
[----:B------:R-:W-:Y:S01]  /*5430*/  LOP3.LUT P1, RZ, R30, 0x80000000, RZ, 0xc0, !PT ;  /* 0x800000001eff7812 */ /* 0x000fe2000782c0ff */
[----:B-1----:R-:W-:Y:S02]  /*5440*/  HFMA2 R14, -RZ, RZ, 0, 0 ;  /* 0x00000000ff0e7431 */ /* 0x002fe400000001ff */
[----:B------:R-:W3:Y:S04]  /*5450*/  LDL.LU R23, [R1+0x428] ;  /* 0x0004280001177983 */ /* 0x000ee80000300800 */
[----:B------:R1:W-:Y:S06]  /*5460*/  STL [R1+0x2c], R19 ;  /* 0x00002c1301007387 */ /* 0x0003ec0000100800 */
[----:B------:R-:W2:Y:S04]  /*5470*/  @!P1 LDG.E R14, desc[UR10][R36.64] ;  /* 0x0000000a240e9981 */ /* 0x000ea8000c1e1900 */
[----:B-1----:R-:W2:Y:S04]  /*5480*/  LDL.LU.64 R18, [R1+0x200] ;  /* 0x0002000001127983 */ /* 0x002ea80000300a00 */
[----:B------:R-:W2:Y:S04]  /*5490*/  LDL.LU.64 R36, [R1+0x1d8] ;  /* 0x0001d80001247983 */ /* 0x000ea80000300a00 */
[----:B------:R-:W4:Y:S01]  /*54a0*/  LDL R25, [R1+0x1f8] ;  /* 0x0001f80001197983 */ /* 0x000f220000100800 */
[----:B------:R-:W-:-:S13]  /*54b0*/  LOP3.LUT P2, RZ, R31, 0x2, RZ, 0xc0, !PT ;  /* 0x000000021fff7812 */ /* 0x000fda000784c0ff */
[----:B----4-:R-:W-:-:S05]  /*54c0*/  @!P2 PRMT R25, R4, 0x7610, R25 ;  /* 0x000076100419a816 */ /* 0x010fca0000000019 */
[----:B------:R1:W-:Y:S04]  /*54d0*/  @!P2 STL.S16 [R1+0x1f8], R25 ;  /* 0x0001f8190100a387 */ /* 0x0003e80000100600 */
[----:B-1----:R-:W4:Y:S01]  /*54e0*/  LDL.LU R25, [R1+0x420] ;  /* 0x0004200001197983 */ /* 0x002f220000300800 */
[----:B0-----:R-:W-:-:S04]  /*54f0*/  PRMT R27, RZ, 0x7610, R27 ;  /* 0x00007610ff1b7816 */ /* 0x001fc8000000001b */
[----:B------:R-:W-:-:S05]  /*5500*/  @!P3 PRMT R27, R0, 0x7610, R27 ;  /* 0x00007610001bb816 */ /* 0x000fca000000001b */
[----:B------:R0:W-:Y:S04]  /*5510*/  STL.S16 [R1+0x1e8], R27 ;  /* 0x0001e81b01007387 */ /* 0x0001e80000100600 */
[----:B0-----:R-:W3:Y:S01]  /*5520*/  LDL.LU R27, [R1+0x418] ;  /* 0x00041800011b7983 */ /* 0x001ee20000300800 */
[----:B----4-:R-:W-:-:S05]  /*5530*/  PRMT R25, RZ, 0x7610, R25 ;  /* 0x00007610ff197816 */ /* 0x010fca0000000019 */
[----:B------:R0:W-:Y:S02]  /*5540*/  STL.S16 [R1+0x304], R25 ;  /* 0x0003041901007387 */ /* 0x0001e40000100600 */
[----:B0-----:R-:W-:-:S05]  /*5550*/  @!P2 PRMT R25, R4, 0x7632, R25 ;  /* 0x000076320419a816 */ /* 0x001fca0000000019 */
[----:B------:R0:W-:Y:S04]  /*5560*/  @!P2 STL.S16 [R1+0x304], R25 ;  /* 0x000304190100a387 */ /* 0x0001e80000100600 */
[----:B0-----:R-:W4:Y:S01]  /*5570*/  LDL.LU R25, [R1+0x41c] ;  /* 0x00041c0001197983 */ /* 0x001f220000300800 */
[----:B------:R-:W-:-:S04]  /*5580*/  PRMT R29, RZ, 0x7610, R29 ;  /* 0x00007610ff1d7816 */ /* 0x000fc8000000001d */
[----:B------:R-:W-:Y:S01]  /*5590*/  @!P4 PRMT R29, R3, 0x7610, R29 ;  /* 0x00007610031dc816 */ /* 0x000fe2000000001d */
[----:B------:R0:W-:Y:S01]  /*55a0*/  STL [R1+0xb4], R24 ;  /* 0x0000b41801007387 */ /* 0x0001e20000100800 */
[----:B---3--:R-:W-:-:S03]  /*55b0*/  PRMT R27, RZ, 0x7610, R27 ;  /* 0x00007610ff1b7816 */ /* 0x008fc6000000001b */
[----:B------:R1:W-:Y:S01]  /*55c0*/  STL.S16 [R1+0x1d8], R29 ;  /* 0x0001d81d01007387 */ /* 0x0003e20000100600 */
[----:B------:R-:W-:Y:S02]  /*55d0*/  @!P3 PRMT R27, R0, 0x7632, R27 ;  /* 0x00007632001bb816 */ /* 0x000fe4000000001b */
[----:B0-----:R-:W-:Y:S01]  /*55e0*/  PRMT R24, RZ, 0x7610, R24 ;  /* 0x00007610ff187816 */ /* 0x001fe20000000018 */
[----:B-1----:R-:W3:Y:S03]  /*55f0*/  LDL.LU R29, [R1+0x410] ;  /* 0x00041000011d7983 */ /* 0x002ee60000300800 */
[----:B------:R-:W-:Y:S01]  /*5600*/  @!P3 PRMT R24, R5, 0x7632, R24 ;  /* 0x000076320518b816 */ /* 0x000fe20000000018 */
[----:B------:R0:W-:Y:S04]  /*5610*/  STL [R1+0x30], R23 ;  /* 0x0000301701007387 */ /* 0x0001e80000100800 */
[----:B------:R1:W-:Y:S04]  /*5620*/  STL [R1+0xb0], R22 ;  /* 0x0000b01601007387 */ /* 0x0003e80000100800 */
[----:B------:R2:W-:Y:S01]  /*5630*/  STL.S16 [R1+0x30c], R27 ;  /* 0x00030c1b01007387 */ /* 0x0005e20000100600 */
[----:B0-----:R-:W-:-:S02]  /*5640*/  PRMT R23, RZ, 0x7610, R23 ;  /* 0x00007610ff177816 */ /* 0x001fc40000000017 */
[----:B-1----:R-:W-:Y:S02]  /*5650*/  PRMT R22, RZ, 0x7610, R22 ;  /* 0x00007610ff167816 */ /* 0x002fe40000000016 */
[C---:B------:R-:W-:Y:S01]  /*5660*/  @!P2 PRMT R23, R2.reuse, 0x7610, R23 ;  /* 0x000076100217a816 */ /* 0x040fe20000000017 */
[----:B--2---:R-:W2:Y:S01]  /*5670*/  LDL.LU R27, [R1+0x414] ;  /* 0x00041400011b7983 */ /* 0x004ea20000300800 */
[----:B------:R-:W-:Y:S02]  /*5680*/  @!P2 PRMT R22, R2, 0x7632, R22 ;  /* 0x000076320216a816 */ /* 0x000fe40000000016 */
[----:B------:R-:W-:Y:S01]  /*5690*/  LOP3.LUT P2, RZ, R30, 0x40000000, RZ, 0xc0, !PT ;  /* 0x400000001eff7812 */ /* 0x000fe2000784c0ff */
[----:B------:R-:W-:Y:S04]  /*56a0*/  STL.S16 [R1+0x1fc], R23 ;  /* 0x0001fc1701007387 */ /* 0x000fe80000100600 */
[----:B------:R0:W-:Y:S02]  /*56b0*/  STL.S16 [R1+0x308], R22 ;  /* 0x0003081601007387 */ /* 0x0001e40000100600 */
[----:B0-----:R-:W-:-:S06]  /*56c0*/  CS2R R22, SRZ ;  /* 0x0000000000167805 */ /* 0x001fcc000001ff00 */
[----:B------:R-:W2:Y:S04]  /*56d0*/  @!P2 LDG.E R23, desc[UR10][R32.64] ;  /* 0x0000000a2017a981 */ /* 0x000ea8000c1e1900 */
[----:B----4-:R0:W-:Y:S04]  /*56e0*/  STL [R1+0x34], R25 ;  /* 0x0000341901007387 */ /* 0x0101e80000100800 */
[----:B------:R-:W4:Y:S01]  /*56f0*/  LDL.LU.64 R32, [R1+0x1e0] ;  /* 0x0001e00001207983 */ /* 0x000f220000300a00 */
[----:B------:R-:W-:-:S03]  /*5700*/  PRMT R21, RZ, 0x7610, R21 ;  /* 0x00007610ff157816 */ /* 0x000fc60000000015 */
[----:B------:R-:W-:Y:S01]  /*5710*/  STL [R1+0x28], R16 ;  /* 0x0000281001007387 */ /* 0x000fe20000100800 */
[----:B0-----:R-:W-:-:S03]  /*5720*/  PRMT R25, RZ, 0x7610, R25 ;  /* 0x00007610ff197816 */ /* 0x001fc60000000019 */
[----:B------:R-:W-:Y:S01]  /*5730*/  STL [R1+0xbc], R28 ;  /* 0x0000bc1c01007387 */ /* 0x000fe20000100800 */
[----:B------:R-:W-:Y:S02]  /*5740*/  @!P3 PRMT R25, R5, 0x7610, R25 ;  /* 0x000076100519b816 */ /* 0x000fe40000000019 */
[----:B------:R-:W-:Y:S01]  /*5750*/  LOP3.LUT P3, RZ, R30, 0x20000000, RZ, 0xc0, !PT ;  /* 0x200000001eff7812 */ /* 0x000fe2000786c0ff */
[----:B---3--:R-:W-:Y:S04]  /*5760*/  STL [R1+0x3c], R29 ;  /* 0x00003c1d01007387 */ /* 0x008fe80000100800 */
[----:B------:R0:W-:Y:S04]  /*5770*/  STL.S16 [R1+0x1ec], R25 ;  /* 0x0001ec1901007387 */ /* 0x0001e80000100600 */
[----:B------:R-:W-:Y:S04]  /*5780*/  STL.S16 [R1+0x314], R24 ;  /* 0x0003141801007387 */ /* 0x000fe80000100600 */
[----:B------:R-:W-:Y:S01]  /*5790*/  STL [R1+0xb8], R26 ;  /* 0x0000b81a01007387 */ /* 0x000fe20000100800 */
[----:B0-----:R-:W-:-:S03]  /*57a0*/  HFMA2 R25, -RZ, RZ, 0, 0 ;  /* 0x00000000ff197431 */ /* 0x001fc600000001ff */
[----:B------:R-:W3:Y:S04]  /*57b0*/  @!P1 LDG.E R22, desc[UR10][R18.64] ;  /* 0x0000000a12169981 */ /* 0x000ee8000c1e1900 */
[----:B------:R-:W3:Y:S01]  /*57c0*/  @!P3 LDG.E R25, desc[UR10][R36.64] ;  /* 0x0000000a2419b981 */ /* 0x000ee2000c1e1900 */
[----:B------:R-:W-:Y:S02]  /*57d0*/  PRMT R16, RZ, 0x7610, R16 ;  /* 0x00007610ff107816 */ /* 0x000fe40000000010 */
[----:B------:R-:W-:Y:S02]  /*57e0*/  PRMT R29, RZ, 0x7610, R29 ;  /* 0x00007610ff1d7816 */ /* 0x000fe4000000001d */
[----:B------:R-:W-:Y:S01]  /*57f0*/  PRMT R28, RZ, 0x7610, R28 ;  /* 0x00007610ff1c7816 */ /* 0x000fe2000000001c */
[----:B--2---:R-:W-:Y:S04]  /*5800*/  STL [R1+0x38], R27 ;  /* 0x0000381b01007387 */ /* 0x004fe80000100800 */
[----:B------:R-:W2:Y:S01]  /*5810*/  LDL.LU.64 R36, [R1+0x1b0] ;  /* 0x0001b00001247983 */ /* 0x000ea20000300a00 */
[----:B------:R-:W-:-:S02]  /*5820*/  @!P5 PRMT R16, R8, 0x7610, R16 ;  /* 0x000076100810d816 */ /* 0x000fc40000000010 */
[----:B------:R-:W-:Y:S01]  /*5830*/  @!P5 PRMT R29, R8, 0x7632, R29 ;  /* 0x00007632081dd816 */ /* 0x000fe2000000001d */
[----:B------:R-:W3:Y:S01]  /*5840*/  LDL.LU.64 R18, [R1+0x1c8] ;  /* 0x0001c80001127983 */ /* 0x000ee20000300a00 */
[C---:B------:R-:W-:Y:S02]  /*5850*/  @!P5 PRMT R28, R11.reuse, 0x7610, R28 ;  /* 0x000076100b1cd816 */ /* 0x040fe4000000001c */
[----:B------:R-:W-:Y:S02]  /*5860*/  @!P5 PRMT R21, R11, 0x7632, R21 ;  /* 0x000076320b15d816 */ /* 0x000fe40000000015 */
[----:B------:R-:W-:Y:S01]  /*5870*/  LOP3.LUT P5, RZ, R30, 0x8000000, RZ, 0xc0, !PT ;  /* 0x080000001eff7812 */ /* 0x000fe200078ac0ff */
[----:B------:R-:W-:Y:S04]  /*5880*/  STL.S16 [R1+0x1e4], R29 ;  /* 0x0001e41d01007387 */ /* 0x000fe80000100600 */
[----:B------:R0:W-:Y:S02]  /*5890*/  STL.S16 [R1+0x1e0], R28 ;  /* 0x0001e01c01007387 */ /* 0x0001e40000100600 */
[----:B0-----:R-:W-:-:S02]  /*58a0*/  CS2R R28, SRZ ;  /* 0x00000000001c7805 */ /* 0x001fc4000001ff00 */
[----:B------:R-:W-:Y:S02]  /*58b0*/  MOV R24, RZ ;  /* 0x000000ff00187202 */ /* 0x000fe40000000f00 */
[----:B------:R-:W-:Y:S02]  /*58c0*/  PRMT R27, RZ, 0x7610, R27 ;  /* 0x00007610ff1b7816 */ /* 0x000fe4000000001b */
[----:B------:R-:W-:Y:S02]  /*58d0*/  PRMT R26, RZ, 0x7610, R26 ;  /* 0x00007610ff1a7816 */ /* 0x000fe4000000001a */
[----:B------:R-:W3:Y:S01]  /*58e0*/  @!P2 LDG.E R24, desc[UR10][R34.64] ;  /* 0x0000000a2218a981 */ /* 0x000ee2000c1e1900 */
[----:B------:R-:W-:Y:S02]  /*58f0*/  @!P4 PRMT R27, R3, 0x7632, R27 ;  /* 0x00007632031bc816 */ /* 0x000fe4000000001b */
[----:B------:R-:W-:Y:S01]  /*5900*/  @!P4 PRMT R26, R9, 0x7610, R26 ;  /* 0x00007610091ac816 */ /* 0x000fe2000000001a */
[----:B------:R-:W3:Y:S04]  /*5910*/  LDL.LU.64 R34, [R1+0x1d0] ;  /* 0x0001d00001227983 */ /* 0x000ee80000300a00 */
[----:B------:R-:W-:Y:S04]  /*5920*/  STL.S16 [R1+0x1f0], R27 ;  /* 0x0001f01b01007387 */ /* 0x000fe80000100600 */
[----:B------:R0:W-:Y:S02]  /*5930*/  STL.S16 [R1+0x1dc], R26 ;  /* 0x0001dc1a01007387 */ /* 0x0001e40000100600 */
[----:B0-----:R-:W-:-:S06]  /*5940*/  CS2R R26, SRZ ;  /* 0x00000000001a7805 */ /* 0x001fcc000001ff00 */
[----:B----4-:R-:W4:Y:S04]  /*5950*/  @!P3 LDG.E R26, desc[UR10][R32.64] ;  /* 0x0000000a201ab981 */ /* 0x010f28000c1e1900 */
[----:B------:R-:W4:Y:S04]  /*5960*/  LDL.LU.64 R32, [R1+0x408] ;  /* 0x0004080001207983 */ /* 0x000f280000300a00 */
[----:B--2---:R0:W2:Y:S04]  /*5970*/  @!P5 LDG.E R28, desc[UR10][R36.64] ;  /* 0x0000000a241cd981 */ /* 0x0040a8000c1e1900 */
[----:B------:R-:W0:Y:S04]  /*5980*/  LDL.LU.64 R36, [R1+0x3f8] ;  /* 0x0003f80001247983 */ /* 0x000e280000300a00 */
[----:B------:R1:W-:Y:S02]  /*5990*/  STL [R1+0xa8], R17 ;  /* 0x0000a81101007387 */ /* 0x0003e40000100800 */
[----:B-1----:R-:W-:-:S04]  /*59a0*/  PRMT R17, RZ, 0x7610, R17 ;  /* 0x00007610ff117816 */ /* 0x002fc80000000011 */
[----:B------:R-:W-:Y:S02]  /*59b0*/  @!P4 PRMT R17, R9, 0x7632, R17 ;  /* 0x000076320911c816 */ /* 0x000fe40000000011 */
[----:B------:R-:W-:-:S13]  /*59c0*/  LOP3.LUT P4, RZ, R30, 0x10000000, RZ, 0xc0, !PT ;  /* 0x100000001eff7812 */ /* 0x000fda000788c0ff */
[----:B---3--:R-:W3:Y:S04]  /*59d0*/  @!P4 LDG.E R29, desc[UR10][R34.64] ;  /* 0x0000000a221dc981 */ /* 0x008ee8000c1e1900 */
[----:B------:R1:W-:Y:S04]  /*59e0*/  STL.S16 [R1+0x338], R21 ;  /* 0x0003381501007387 */ /* 0x0003e80000100600 */
[----:B------:R-:W3:Y:S04]  /*59f0*/  @!P4 LDG.E R27, desc[UR10][R18.64] ;  /* 0x0000000a121bc981 */ /* 0x000ee8000c1e1900 */
[----:B------:R-:W2:Y:S04]  /*5a00*/  LDL.LU.64 R34, [R1+0x400] ;  /* 0x0004000001227983 */ /* 0x000ea80000300a00 */
[----:B-1----:R-:W3:Y:S04]  /*5a10*/  LDL.LU R21, [R1+0x120] ;  /* 0x0001200001157983 */ /* 0x002ee80000300800 */
[----:B------:R-:W3:Y:S01]  /*5a20*/  LDL.LU.64 R18, [R1+0x188] ;  /* 0x0001880001127983 */ /* 0x000ee20000300a00 */
[----:B0-----:R-:W-:-:S04]  /*5a30*/  PRMT R36, RZ, 0x7610, R36 ;  /* 0x00007610ff247816 */ /* 0x001fc80000000024 */
[----:B------:R-:W-:-:S05]  /*5a40*/  @!P6 PRMT R36, R10, 0x7610, R36 ;  /* 0x000076100a24e816 */ /* 0x000fca0000000024 */
[----:B------:R0:W-:Y:S04]  /*5a50*/  STL.S16 [R1+0x1d0], R36 ;  /* 0x0001d02401007387 */ /* 0x0001e80000100600 */
[----:B0-----:R-:W3:Y:S04]  /*5a60*/  LDL.LU R36, [R1+0x3f4] ;  /* 0x0003f40001247983 */ /* 0x001ee80000300800 */
[----:B----4-:R-:W-:Y:S04]  /*5a70*/  STL [R1+0x40], R33 ;  /* 0x0000402101007387 */ /* 0x010fe80000100800 */
[----:B------:R0:W-:Y:S04]  /*5a80*/  STL [R1+0xc0], R32 ;  /* 0x0000c02001007387 */ /* 0x0001e80000100800 */
[----:B0-----:R-:W4:Y:S04]  /*5a90*/  LDL.LU.64 R32, [R1+0x1b8] ;  /* 0x0001b80001207983 */ /* 0x001f280000300a00 */
[----:B------:R-:W-:Y:S04]  /*5aa0*/  STL.S16 [R1+0x328], R17 ;  /* 0x0003281101007387 */ /* 0x000fe80000100600 */
[----:B------:R0:W-:Y:S04]  /*5ab0*/  STL.S16 [R1+0x1cc], R16 ;  /* 0x0001cc1001007387 */ /* 0x0001e80000100600 */
[----:B0-----:R-:W4:Y:S01]  /*5ac0*/  LDL.LU.64 R16, [R1+0x1a8] ;  /* 0x0001a80001107983 */ /* 0x001f220000300a00 */
[----:B------:R-:W-:-:S03]  /*5ad0*/  PRMT R37, RZ, 0x7610, R37 ;  /* 0x00007610ff257816 */ /* 0x000fc60000000025 */
[----:B--2---:R0:W-:Y:S01]  /*5ae0*/  STL [R1+0x48], R35 ;  /* 0x0000482301007387 */ /* 0x0041e20000100800 */
[----:B------:R-:W-:Y:S02]  /*5af0*/  PRMT R31, RZ, 0x7610, R31 ;  /* 0x00007610ff1f7816 */ /* 0x000fe4000000001f */
[----:B------:R-:W-:Y:S01]  /*5b00*/  @!P6 PRMT R37, R10, 0x7632, R37 ;  /* 0x000076320a25e816 */ /* 0x000fe20000000025 */
[----:B0-----:R-:W2:Y:S01]  /*5b10*/  LDL.LU R35, [R1+0x11c] ;  /* 0x00011c0001237983 */ /* 0x001ea20000300800 */
[----:B------:R-:W-:-:S03]  /*5b20*/  @!P6 PRMT R31, R13, 0x7632, R31 ;  /* 0x000076320d1fe816 */ /* 0x000fc6000000001f */
[----:B---3--:R0:W-:Y:S04]  /*5b30*/  STL [R1+0x4c], R21 ;  /* 0x00004c1501007387 */ /* 0x0081e80000100800 */
[----:B0-----:R-:W3:Y:S01]  /*5b40*/  LDL.LU R21, [R1+0x138] ;  /* 0x0001380001157983 */ /* 0x001ee20000300800 */
[----:B------:R-:W-:-:S04]  /*5b50*/  PRMT R36, RZ, 0x7610, R36 ;  /* 0x00007610ff247816 */ /* 0x000fc80000000024 */
[----:B------:R-:W-:-:S05]  /*5b60*/  @!P6 PRMT R36, R13, 0x7610, R36 ;  /* 0x000076100d24e816 */ /* 0x000fca0000000024 */
[----:B------:R0:W-:Y:S04]  /*5b70*/  STL.S16 [R1+0x1d4], R36 ;  /* 0x0001d42401007387 */ /* 0x0001e80000100600 */
[----:B0-----:R-:W3:Y:S01]  /*5b80*/  LDL.LU R36, [R1+0x3ec] ;  /* 0x0003ec0001247983 */ /* 0x001ee20000300800 */
[----:B------:R-:W-:Y:S02]  /*5b90*/  LOP3.LUT P6, RZ, R30, 0x4000000, RZ, 0xc0, !PT ;  /* 0x040000001eff7812 */ /* 0x000fe400078cc0ff */
[----:B------:R-:W-:-:S06]  /*5ba0*/  MOV R30, RZ ;  /* 0x000000ff001e7202 */ /* 0x000fcc0000000f00 */
[----:B----4-:R-:W4:Y:S04]  /*5bb0*/  @!P5 LDG.E R30, desc[UR10][R32.64] ;  /* 0x0000000a201ed981 */ /* 0x010f28000c1e1900 */
[----:B------:R-:W4:Y:S04]  /*5bc0*/  LDL.LU R33, [R1+0x118] ;  /* 0x0001180001217983 */ /* 0x000f280000300800 */
[----:B------:R0:W-:Y:S02]  /*5bd0*/  STL.S16 [R1+0x34c], R31 ;  /* 0x00034c1f01007387 */ /* 0x0001e40000100600 */
[----:B0-----:R-:W-:-:S06]  /*5be0*/  HFMA2 R31, -RZ, RZ, 0, 0 ;  /* 0x00000000ff1f7431 */ /* 0x001fcc00000001ff */
[----:B------:R0:W4:Y:S02]  /*5bf0*/  @!P6 LDG.E R31, desc[UR10][R18.64] ;  /* 0x0000000a121fe981 */ /* 0x000124000c1e1900 */
[----:B0-----:R-:W0:Y:S01]  /*5c00*/  S2R R19, SR_TID.X ;  /* 0x0000000000137919 */ /* 0x001e220000002100 */
[----:B------:R-:W-:Y:S01]  /*5c10*/  UIMAD.WIDE UR6, UR8, 0x8, UR6 ;  /* 0x00000008080678a5 */ /* 0x000fe2000f8e0206 */
[----:B------:R-:W-:-:S06]  /*5c20*/  MOV R32, RZ ;  /* 0x000000ff00207202 */ /* 0x000fcc0000000f00 */
[----:B------:R1:W4:Y:S02]  /*5c30*/  @!P6 LDG.E R32, desc[UR10][R16.64] ;  /* 0x0000000a1020e981 */ /* 0x000324000c1e1900 */
[----:B-1----:R-:W-:Y:S02]  /*5c40*/  MOV R16, UR6 ;  /* 0x0000000600107c02 */ /* 0x002fe40008000f00 */
[----:B------:R-:W1:Y:S01]  /*5c50*/  LDCU.U8 UR6, c[0x0][0x414] ;  /* 0x00008280ff0677ac */ /* 0x000e620008000000 */
[----:B0-----:R-:W-:Y:S02]  /*5c60*/  LOP3.LUT R18, R19, 0xffff, RZ, 0xc0, !PT ;  /* 0x0000ffff13127812 */ /* 0x001fe400078ec0ff */
[----:B------:R-:W-:-:S04]  /*5c70*/  PRMT R19, RZ, 0x7610, R19 ;  /* 0x00007610ff137816 */ /* 0x000fc80000000013 */
[----:B------:R-:W-:-:S05]  /*5c80*/  @!P0 PRMT R19, R15, 0x7610, R19 ;  /* 0x000076100f138816 */ /* 0x000fca0000000013 */
[----:B------:R0:W-:Y:S01]  /*5c90*/  STL.S16 [R1+0x1b8], R19 ;  /* 0x0001b81301007387 */ /* 0x0001e20000100600 */
[----:B------:R-:W-:Y:S01]  /*5ca0*/  IMAD R18, R18, 0x619, RZ ;  /* 0x0000061912127824 */ /* 0x000fe200078e02ff */
[----:B------:R-:W-:Y:S02]  /*5cb0*/  PRMT R20, RZ, 0x7610, R20 ;  /* 0x00007610ff147816 */ /* 0x000fe40000000014 */
[----:B------:R2:W-:Y:S01]  /*5cc0*/  STL [R1+0xc8], R34 ;  /* 0x0000c82201007387 */ /* 0x0005e20000100800 */
[----:B0-----:R-:W0:Y:S01]  /*5cd0*/  S2R R19, SR_TID.X ;  /* 0x0000000000137919 */ /* 0x001e220000002100 */
[----:B------:R-:W-:Y:S02]  /*5ce0*/  SHF.R.U32.HI R18, RZ, 0x10, R18 ;  /* 0x00000010ff127819 */ /* 0x000fe40000011612 */
[----:B--2---:R-:W-:Y:S02]  /*5cf0*/  PRMT R34, RZ, 0x7610, R34 ;  /* 0x00007610ff227816 */ /* 0x004fe40000000022 */
[----:B------:R-:W-:-:S02]  /*5d00*/  @!P0 PRMT R20, R12, 0x7632, R20 ;  /* 0x000076320c148816 */ /* 0x000fc40000000014 */
[----:B------:R-:W-:Y:S02]  /*5d10*/  @!P0 PRMT R34, R15, 0x7632, R34 ;  /* 0x000076320f228816 */ /* 0x000fe40000000022 */
[----:B------:R-:W-:-:S05]  /*5d20*/  PRMT R18, R18, 0x9910, RZ ;  /* 0x0000991012127816 */ /* 0x000fca00000000ff */
[----:B------:R-:W-:Y:S01]  /*5d30*/  IMAD R18, R18, 0x2a, RZ ;  /* 0x0000002a12127824 */ /* 0x000fe200078e02ff */
[----:B------:R-:W-:Y:S04]  /*5d40*/  STL.S16 [R1+0x354], R34 ;  /* 0x0003542201007387 */ /* 0x000fe80000100600 */
[----:B------:R-:W-:Y:S01]  /*5d50*/  IADD3 R18, PT, PT, RZ, -R18, RZ ;  /* 0x80000012ff127210 */ /* 0x000fe20007ffe0ff */
[----:B------:R-:W-:Y:S03]  /*5d60*/  STL [R1+0xcc], R35 ;  /* 0x0000cc2301007387 */ /* 0x000fe60000100800 */
[----:B------:R-:W-:-:S04]  /*5d70*/  PRMT R18, R18, 0x7710, RZ ;  /* 0x0000771012127816 */ /* 0x000fc800000000ff */
[----:B0-----:R-:W-:-:S04]  /*5d80*/  IADD3 R18, PT, PT, R18, R19, RZ ;  /* 0x0000001312127210 */ /* 0x001fc80007ffe0ff */
[----:B------:R-:W-:-:S04]  /*5d90*/  SHF.L.U32 R18, R18, 0x1, RZ ;  /* 0x0000000112127819 */ /* 0x000fc800000006ff */
[----:B------:R-:W-:-:S05]  /*5da0*/  LOP3.LUT R18, R18, 0xffff, RZ, 0xc0, !PT ;  /* 0x0000ffff12127812 */ /* 0x000fca00078ec0ff */
[----:B------:R-:W-:Y:S04]  /*5db0*/  STL [R1+0x3b4], R18 ;  /* 0x0003b41201007387 */ /* 0x000fe80000100800 */
[----:B------:R0:W-:Y:S04]  /*5dc0*/  STL [R1+0x60], R4 ;  /* 0x0000600401007387 */ /* 0x0001e80000100800 */
[----:B------:R2:W-:Y:S04]  /*5dd0*/  STL.S16 [R1+0x348], R20 ;  /* 0x0003481401007387 */ /* 0x0005e80000100600 */
[----:B0-----:R-:W4:Y:S04]  /*5de0*/  LDL.LU R4, [R1+0x3d0] ;  /* 0x0003d00001047983 */ /* 0x001f280000300800 */
[----:B--2---:R-:W2:Y:S04]  /*5df0*/  LDL.LU R20, [R1+0x3e8] ;  /* 0x0003e80001147983 */ /* 0x004ea80000300800 */
[----:B---3--:R0:W-:Y:S04]  /*5e00*/  STL [R1+0xd4], R21 ;  /* 0x0000d41501007387 */ /* 0x0081e80000100800 */
[----:B0-----:R-:W3:Y:S04]  /*5e10*/  LDL.LU R21, [R1+0x3e4] ;  /* 0x0003e40001157983 */ /* 0x001ee80000300800 */
[----:B------:R0:W-:Y:S02]  /*5e20*/  STL [R1+0x44], R36 ;  /* 0x0000442401007387 */ /* 0x0001e40000100800 */
[----:B0-----:R-:W-:-:S04]  /*5e30*/  PRMT R36, RZ, 0x7610, R36 ;  /* 0x00007610ff247816 */ /* 0x001fc80000000024 */
[----:B------:R-:W-:Y:S02]  /*5e40*/  @!P0 PRMT R36, R12, 0x7610, R36 ;  /* 0x000076100c248816 */ /* 0x000fe40000000024 */
[----:B-1----:R-:W-:-:S13]  /*5e50*/  ISETP.NE.AND P0, PT, RZ, UR6, PT ;  /* 0x00000006ff007c0c */ /* 0x002fda000bf05270 */
[----:B------:R-:W0:Y:S01]  /*5e60*/  @P0 LDC.64 R34, c[0x0][0x3b0] ;  /* 0x0000ec00ff220b82 */ /* 0x000e220000000a00 */
[----:B----4-:R1:W-:Y:S02]  /*5e70*/  STL [R1+0x50], R33 ;  /* 0x0000502101007387 */ /* 0x0103e40000100800 */
[----:B-1----:R-:W-:-:S05]  /*5e80*/  MOV R33, UR13 ;  /* 0x0000000d00217c02 */ /* 0x002fca0008000f00 */
[----:B------:R-:W-:-:S04]  /*5e90*/  IMAD R33, R33, 0x54, R18 ;  /* 0x0000005421217824 */ /* 0x000fc800078e0212 */
[----:B0-----:R-:W-:Y:S02]  /*5ea0*/  @P0 IMAD.WIDE R18, R33, 0x2, R34 ;  /* 0x0000000221120825 */ /* 0x001fe400078e0222 */
[----:B------:R-:W4:Y:S04]  /*5eb0*/  LDL.LU R34, [R1+0x130] ;  /* 0x0001300001227983 */ /* 0x000f280000300800 */
[----:B------:R-:W4:Y:S01]  /*5ec0*/  LDL.LU R35, [R1+0x12c] ;  /* 0x00012c0001237983 */ /* 0x000f220000300800 */
[----:B------:R-:W-:-:S06]  /*5ed0*/  MOV R17, UR7 ;  /* 0x0000000700117c02 */ /* 0x000fcc0008000f00 */
[----:B------:R-:W4:Y:S04]  /*5ee0*/  LDG.E.64 R16, desc[UR10][R16.64] ;  /* 0x0000000a10107981 */ /* 0x000f28000c1e1b00 */
[----:B------:R0:W-:Y:S04]  /*5ef0*/  STL [R1+0x5c], R7 ;  /* 0x00005c0701007387 */ /* 0x0001e80000100800 */
[----:B------:R1:W-:Y:S04]  /*5f00*/  STL.S16 [R1+0x344], R37 ;  /* 0x0003442501007387 */ /* 0x0003e80000100600 */
[----:B0-----:R-:W4:Y:S04]  /*5f10*/  LDL.LU R7, [R1+0x3d8] ;  /* 0x0003d80001077983 */ /* 0x001f280000300800 */
[----:B-1----:R-:W4:Y:S01]  /*5f20*/  LDL.LU R37, [R1+0x3f0] ;  /* 0x0003f00001257983 */ /* 0x002f220000300800 */
[----:B------:R-:W-:-:S03]  /*5f30*/  PRMT R4, RZ, 0x7610, R4 ;  /* 0x00007610ff047816 */ /* 0x000fc60000000004 */
[----:B--2---:R0:W-:Y:S01]  /*5f40*/  STL [R1+0xd8], R20 ;  /* 0x0000d81401007387 */ /* 0x0041e20000100800 */
[----:B------:R-:W-:-:S05]  /*5f50*/  @!P1 PRMT R4, R22, 0x7632, R4 ;  /* 0x0000763216049816 */ /* 0x000fca0000000004 */
[----:B------:R1:W-:Y:S04]  /*5f60*/  STL.S16 [R1+0x128], R4 ;  /* 0x0001280401007387 */ /* 0x0003e80000100600 */
[----:B0-----:R-:W2:Y:S04]  /*5f70*/  LDL.LU R20, [R1+0x3dc] ;  /* 0x0003dc0001147983 */ /* 0x001ea80000300800 */
[----:B---3--:R0:W-:Y:S04]  /*5f80*/  STL [R1+0x58], R21 ;  /* 0x0000581501007387 */ /* 0x0081e80000100800 */
[----:B-1----:R-:W3:Y:S04]  /*5f90*/  LDL.LU R4, [R1+0x3c4] ;  /* 0x0003c40001047983 */ /* 0x002ee80000300800 */
[----:B0-----:R-:W3:Y:S04]  /*5fa0*/  LDL.LU R21, [R1+0x3e0] ;  /* 0x0003e00001157983 */ /* 0x001ee80000300800 */
[----:B----4-:R0:W-:Y:S04]  /*5fb0*/  STL [R1+0xd0], R34 ;  /* 0x0000d02201007387 */ /* 0x0101e80000100800 */
[----:B------:R1:W-:Y:S04]  /*5fc0*/  STL [R1+0x54], R35 ;  /* 0x0000542301007387 */ /* 0x0003e80000100800 */
[----:B0-----:R-:W4:Y:S04]  /*5fd0*/  @P0 LDG.E.U16 R34, desc[UR10][R18.64+0x2] ;  /* 0x0000020a12220981 */ /* 0x001f28000c1e1500 */
[----:B-1----:R0:W4:Y:S02]  /*5fe0*/  @P0 LDG.E.U16 R35, desc[UR10][R18.64] ;  /* 0x0000000a12230981 */ /* 0x002124000c1e1500 */
[----:B0-----:R-:W0:Y:S02]  /*5ff0*/  LDC.64 R18, c[0x0][0x3a8] ;  /* 0x0000ea00ff127b82 */ /* 0x001e240000000a00 */
[----:B0-----:R-:W-:-:S05]  /*6000*/  IMAD.WIDE R18, R33, 0x2, R18 ;  /* 0x0000000221127825 */ /* 0x001fca00078e0212 */
[----:B------:R-:W4:Y:S01]  /*6010*/  LDG.E.U16 R33, desc[UR10][R18.64] ;  /* 0x0000000a12217981 */ /* 0x000f22000c1e1500 */
[----:B------:R-:W-:Y:S02]  /*6020*/  R2UR UR28, R16 ;  /* 0x00000000101c72ca */ /* 0x000fe400000e0000 */
[----:B------:R-:W-:Y:S01]  /*6030*/  PRMT R7, RZ, 0x7610, R7 ;  /* 0x00007610ff077816 */ /* 0x000fe20000000007 */
[----:B------:R0:W-:Y:S04]  /*6040*/  STL [R1+0xe4], R5 ;  /* 0x0000e40501007387 */ /* 0x0001e80000100800 */
[----:B------:R1:W4:Y:S01]  /*6050*/  LDG.E.U16 R18, desc[UR10][R18.64+0x2] ;  /* 0x0000020a12127981 */ /* 0x000322000c1e1500 */
[----:B------:R-:W-:-:S03]  /*6060*/  @!P1 PRMT R7, R14, 0x7632, R7 ;  /* 0x000076320e079816 */ /* 0x000fc60000000007 */
[----:B------:R2:W-:Y:S01]  /*6070*/  STL [R1+0x68], R3 ;  /* 0x0000680301007387 */ /* 0x0005e20000100800 */
[----:B0-----:R-:W-:Y:S02]  /*6080*/  PRMT R5, RZ, 0x7610, R5 ;  /* 0x00007610ff057816 */ /* 0x001fe40000000005 */
[----:B-1----:R-:W-:Y:S01]  /*6090*/  PRMT R19, RZ, 0x7610, R19 ;  /* 0x00007610ff137816 */ /* 0x002fe20000000013 */
[----:B------:R0:W-:Y:S01]  /*60a0*/  STL [R1+0xe0], R2 ;  /* 0x0000e00201007387 */ /* 0x0001e20000100800 */
[----:B--2---:R-:W-:-:S03]  /*60b0*/  PRMT R3, RZ, 0x7610, R3 ;  /* 0x00007610ff037816 */ /* 0x004fc60000000003 */
[----:B------:R1:W-:Y:S01]  /*60c0*/  STL [R1+0x64], R0 ;  /* 0x0000640001007387 */ /* 0x0003e20000100800 */
[----:B------:R-:W-:-:S03]  /*60d0*/  @!P1 PRMT R19, R14, 0x7610, R19 ;  /* 0x000076100e139816 */ /* 0x000fc60000000013 */
[----:B------:R2:W-:Y:S01]  /*60e0*/  STL [R1+0xc4], R37 ;  /* 0x0000c42501007387 */ /* 0x0005e20000100800 */
[----:B0-----:R-:W-:-:S03]  /*60f0*/  PRMT R2, RZ, 0x7610, R2 ;  /* 0x00007610ff027816 */ /* 0x001fc60000000002 */
[----:B------:R0:W-:Y:S01]  /*6100*/  STL [R1+0x6c], R8 ;  /* 0x00006c0801007387 */ /* 0x0001e20000100800 */
[----:B-1----:R-:W-:-:S03]  /*6110*/  MOV R0, UR28 ;  /* 0x0000001c00007c02 */ /* 0x002fc60008000f00 */
[----:B------:R1:W-:Y:S01]  /*6120*/  STL [R1+0xf4], R15 ;  /* 0x0000f40f01007387 */ /* 0x0003e20000100800 */
[----:B--2---:R-:W-:-:S03]  /*6130*/  PRMT R37, RZ, 0x7610, R37 ;  /* 0x00007610ff257816 */ /* 0x004fc60000000025 */
[----:B------:R2:W-:Y:S01]  /*6140*/  STL [R1+0x78], R14 ;  /* 0x0000780e01007387 */ /* 0x0005e20000100800 */
[----:B0-----:R-:W-:-:S03]  /*6150*/  PRMT R8, RZ, 0x7610, R8 ;  /* 0x00007610ff087816 */ /* 0x001fc60000000008 */
[----:B------:R0:W-:Y:S01]  /*6160*/  STL [R1+0xf8], R22 ;  /* 0x0000f81601007387 */ /* 0x0001e20000100800 */
[----:B-1----:R-:W-:Y:S02]  /*6170*/  PRMT R15, RZ, 0x7610, R15 ;  /* 0x00007610ff0f7816 */ /* 0x002fe4000000000f */
[----:B------:R-:W-:Y:S02]  /*6180*/  @!P5 PRMT R5, R30, 0x7632, R5 ;  /* 0x000076321e05d816 */ /* 0x000fe40000000005 */
[----:B--2---:R-:W-:Y:S02]  /*6190*/  PRMT R14, RZ, 0x7610, R14 ;  /* 0x00007610ff0e7816 */ /* 0x004fe4000000000e */
[C---:B------:R-:W-:Y:S01]  /*61a0*/  @!P6 PRMT R3, R31.reuse, 0x7610, R3 ;  /* 0x000076101f03e816 */ /* 0x040fe20000000003 */
[----:B------:R-:W-:Y:S01]  /*61b0*/  STL [R1+0xe8], R9 ;  /* 0x0000e80901007387 */ /* 0x000fe20000100800 */
[----:B------:R-:W-:Y:S01]  /*61c0*/  @!P6 PRMT R2, R31, 0x7632, R2 ;  /* 0x000076321f02e816 */ /* 0x000fe20000000002 */
[----:B------:R-:W-:Y:S01]  /*61d0*/  FFMA.FTZ R0, -R0, UR28, R17 ;  /* 0x0000001c00007c23 */ /* 0x000fe20008010111 */
[----:B------:R-:W-:Y:S01]  /*61e0*/  @!P2 PRMT R37, R24, 0x7632, R37 ;  /* 0x000076321825a816 */ /* 0x000fe20000000025 */
[----:B------:R-:W-:Y:S01]  /*61f0*/  STL [R1+0xec], R11 ;  /* 0x0000ec0b01007387 */ /* 0x000fe20000100800 */
[----:B------:R-:W-:-:S04]  /*6200*/  PRMT R20, RZ, 0x7610, R20 ;  /* 0x00007610ff147816 */ /* 0x000fc80000000014 */
[----:B------:R-:W-:Y:S02]  /*6210*/  @!P1 PRMT R20, R22, 0x7610, R20 ;  /* 0x0000761016149816 */ /* 0x000fe40000000014 */
[----:B0-----:R-:W-:Y:S02]  /*6220*/  PRMT R22, RZ, 0x7610, R22 ;  /* 0x00007610ff167816 */ /* 0x001fe40000000016 */
[----:B---3--:R-:W-:Y:S01]  /*6230*/  PRMT R4, RZ, 0x7610, R4 ;  /* 0x00007610ff047816 */ /* 0x008fe20000000004 */
[----:B------:R-:W-:Y:S01]  /*6240*/  STL [R1+0x70], R10 ;  /* 0x0000700a01007387 */ /* 0x000fe20000100800 */
[----:B------:R-:W-:Y:S02]  /*6250*/  @!P2 PRMT R22, R23, 0x7610, R22 ;  /* 0x000076101716a816 */ /* 0x000fe40000000016 */
[----:B------:R-:W-:Y:S01]  /*6260*/  PRMT R21, RZ, 0x7610, R21 ;  /* 0x00007610ff157816 */ /* 0x000fe20000000015 */
[----:B------:R0:W-:Y:S01]  /*6270*/  STL [R1+0xf0], R13 ;  /* 0x0000f00d01007387 */ /* 0x0001e20000100800 */
[----:B------:R-:W-:-:S02]  /*6280*/  @!P2 PRMT R4, R24, 0x7610, R4 ;  /* 0x000076101804a816 */ /* 0x000fc40000000004 */
[----:B------:R-:W-:Y:S01]  /*6290*/  @!P2 PRMT R21, R23, 0x7632, R21 ;  /* 0x000076321715a816 */ /* 0x000fe20000000015 */
[----:B------:R1:W-:Y:S01]  /*62a0*/  STL [R1+0x74], R12 ;  /* 0x0000740c01007387 */ /* 0x0003e20000100800 */
[C---:B------:R-:W-:Y:S02]  /*62b0*/  @!P3 PRMT R15, R26.reuse, 0x7610, R15 ;  /* 0x000076101a0fb816 */ /* 0x040fe4000000000f */
[----:B------:R-:W-:Y:S01]  /*62c0*/  @!P3 PRMT R14, R26, 0x7632, R14 ;  /* 0x000076321a0eb816 */ /* 0x000fe2000000000e */
[----:B------:R-:W-:Y:S01]  /*62d0*/  STL [R1+0x7c], R23 ;  /* 0x00007c1701007387 */ /* 0x000fe20000100800 */
[----:B------:R-:W-:Y:S02]  /*62e0*/  @!P5 PRMT R8, R28, 0x7632, R8 ;  /* 0x000076321c08d816 */ /* 0x000fe40000000008 */
[----:B------:R-:W-:Y:S01]  /*62f0*/  PRMT R17, RZ, 0x7610, R17 ;  /* 0x00007610ff117816 */ /* 0x000fe20000000011 */
[----:B------:R2:W-:Y:S01]  /*6300*/  STL [R1+0xfc], R24 ;  /* 0x0000fc1801007387 */ /* 0x0005e20000100800 */
[----:B------:R-:W-:-:S02]  /*6310*/  PRMT R16, RZ, 0x7610, R16 ;  /* 0x00007610ff107816 */ /* 0x000fc40000000010 */
[----:B0-----:R-:W-:Y:S01]  /*6320*/  PRMT R13, RZ, 0x7610, R13 ;  /* 0x00007610ff0d7816 */ /* 0x001fe2000000000d */
[----:B------:R0:W-:Y:S01]  /*6330*/  STL [R1+0x100], R26 ;  /* 0x0001001a01007387 */ /* 0x0001e20000100800 */
[----:B-1----:R-:W-:Y:S02]  /*6340*/  PRMT R12, RZ, 0x7610, R12 ;  /* 0x00007610ff0c7816 */ /* 0x002fe4000000000c */
[----:B------:R-:W-:Y:S02]  /*6350*/  PRMT R11, RZ, 0x7610, R11 ;  /* 0x00007610ff0b7816 */ /* 0x000fe4000000000b */
[----:B------:R-:W-:Y:S02]  /*6360*/  PRMT R10, RZ, 0x7610, R10 ;  /* 0x00007610ff0a7816 */ /* 0x000fe4000000000a */
[----:B------:R-:W-:Y:S02]  /*6370*/  PRMT R9, RZ, 0x7610, R9 ;  /* 0x00007610ff097816 */ /* 0x000fe40000000009 */
[----:B--2---:R-:W-:-:S02]  /*6380*/  PRMT R24, RZ, 0x7610, R24 ;  /* 0x00007610ff187816 */ /* 0x004fc40000000018 */
[----:B------:R-:W-:Y:S02]  /*6390*/  PRMT R23, RZ, 0x7610, R23 ;  /* 0x00007610ff177816 */ /* 0x000fe40000000017 */
[----:B0-----:R-:W-:Y:S01]  /*63a0*/  PRMT R26, RZ, 0x7610, R26 ;  /* 0x00007610ff1a7816 */ /* 0x001fe2000000001a */
[----:B------:R0:W-:Y:S01]  /*63b0*/  STL.S16 [R1+0x394], R5 ;  /* 0x0003940501007387 */ /* 0x0001e20000100600 */
[----:B------:R-:W-:-:S03]  /*63c0*/  @!P3 PRMT R17, R25, 0x7610, R17 ;  /* 0x000076101911b816 */ /* 0x000fc60000000011 */
[----:B------:R1:W-:Y:S01]  /*63d0*/  STL.S16 [R1+0x390], R3 ;  /* 0x0003900301007387 */ /* 0x0003e20000100600 */
[----:B------:R-:W-:Y:S02]  /*63e0*/  @!P3 PRMT R16, R25, 0x7632, R16 ;  /* 0x000076321910b816 */ /* 0x000fe40000000010 */
[C---:B------:R-:W-:Y:S01]  /*63f0*/  @!P4 PRMT R13, R27.reuse, 0x7610, R13 ;  /* 0x000076101b0dc816 */ /* 0x040fe2000000000d */
[----:B------:R-:W-:Y:S01]  /*6400*/  STL.S16 [R1+0x39c], R2 ;  /* 0x00039c0201007387 */ /* 0x000fe20000100600 */
[----:B------:R-:W-:Y:S01]  /*6410*/  @!P4 PRMT R12, R27, 0x7632, R12 ;  /* 0x000076321b0cc816 */ /* 0x000fe2000000000c */
[----:B0-----:R-:W-:Y:S01]  /*6420*/  HFMA2 R5, -RZ, RZ, 0, 0 ;  /* 0x00000000ff057431 */ /* 0x001fe200000001ff */
[C---:B------:R-:W-:Y:S01]  /*6430*/  @!P4 PRMT R11, R29.reuse, 0x7610, R11 ;  /* 0x000076101d0bc816 */ /* 0x040fe2000000000b */
[----:B------:R0:W-:Y:S01]  /*6440*/  STL [R1+0xdc], R6 ;  /* 0x0000dc0601007387 */ /* 0x0001e20000100800 */
[----:B------:R-:W-:Y:S02]  /*6450*/  @!P4 PRMT R10, R29, 0x7632, R10 ;  /* 0x000076321d0ac816 */ /* 0x000fe4000000000a */
[----:B-1----:R-:W-:Y:S01]  /*6460*/  MOV R3, RZ ;  /* 0x000000ff00037202 */ /* 0x002fe20000000f00 */
[----:B------:R1:W-:Y:S01]  /*6470*/  STL.S16 [R1+0x11c], R7 ;  /* 0x00011c0701007387 */ /* 0x0003e20000100600 */
[----:B------:R-:W-:-:S02]  /*6480*/  @!P5 PRMT R9, R28, 0x7610, R9 ;  /* 0x000076101c09d816 */ /* 0x000fc40000000009 */
[----:B------:R-:W-:Y:S01]  /*6490*/  @!P5 PRMT R24, R30, 0x7610, R24 ;  /* 0x000076101e18d816 */ /* 0x000fe20000000018 */
[----:B------:R2:W-:Y:S01]  /*64a0*/  STL.S16 [R1+0x114], R20 ;  /* 0x0001141401007387 */ /* 0x0005e20000100600 */
[C---:B------:R-:W-:Y:S02]  /*64b0*/  @!P6 PRMT R23, R32.reuse, 0x7610, R23 ;  /* 0x000076102017e816 */ /* 0x040fe40000000017 */
[----:B------:R-:W-:Y:S01]  /*64c0*/  @!P6 PRMT R26, R32, 0x7632, R26 ;  /* 0x00007632201ae816 */ /* 0x000fe2000000001a */
[----:B------:R3:W-:Y:S04]  /*64d0*/  STL.S16 [R1+0x35c], R21 ;  /* 0x00035c1501007387 */ /* 0x0007e80000100600 */
[----:B------:R3:W-:Y:S04]  /*64e0*/  STL.S16 [R1+0x350], R4 ;  /* 0x0003500401007387 */ /* 0x0007e80000100600 */
[----:B------:R3:W-:Y:S04]  /*64f0*/  STL.S16 [R1+0x364], R37 ;  /* 0x0003642501007387 */ /* 0x0007e80000100600 */
[----:B------:R-:W-:Y:S04]  /*6500*/  STL [R1+0x80], R25 ;  /* 0x0000801901007387 */ /* 0x000fe80000100800 */
[----:B------:R-:W-:Y:S04]  /*6510*/  STL [R1+0x84], R27 ;  /* 0x0000841b01007387 */ /* 0x000fe80000100800 */
[----:B------:R3:W-:Y:S04]  /*6520*/  STL [R1+0x104], R29 ;  /* 0x0001041d01007387 */ /* 0x0007e80000100800 */
[----:B------:R-:W-:Y:S04]  /*6530*/  STL.S16 [R1+0x38c], R8 ;  /* 0x00038c0801007387 */ /* 0x000fe80000100600 */
[----:B------:R3:W-:Y:S04]  /*6540*/  STL [R1+0x88], R28 ;  /* 0x0000881c01007387 */ /* 0x0007e80000100800 */
[----:B------:R3:W-:Y:S04]  /*6550*/  STL [R1+0x108], R30 ;  /* 0x0001081e01007387 */ /* 0x0007e80000100800 */
[----:B------:R3:W-:Y:S04]  /*6560*/  STL [R1+0x8c], R31 ;  /* 0x00008c1f01007387 */ /* 0x0007e80000100800 */
[----:B------:R3:W-:Y:S04]  /*6570*/  STL [R1+0x10c], R32 ;  /* 0x00010c2001007387 */ /* 0x0007e80000100800 */
[----:B0-----:R0:W5:Y:S04]  /*6580*/  LDL.LU R6, [R1+0x3d4] ;  /* 0x0003d40001067983 */ /* 0x0011680000300800 */
[----:B-1----:R0:W5:Y:S04]  /*6590*/  LDL.LU R7, [R1+0x3cc] ;  /* 0x0003cc0001077983 */ /* 0x0021680000300800 */
[----:B--2---:R0:W5:Y:S04]  /*65a0*/  LDL.LU R20, [R1+0x3c8] ;  /* 0x0003c80001147983 */ /* 0x0041680000300800 */
[----:B---3--:R0:W5:Y:S04]  /*65b0*/  LDL.LU R21, [R1+0x3c0] ;  /* 0x0003c00001157983 */ /* 0x0081680000300800 */
[----:B------:R0:W5:Y:S04]  /*65c0*/  LDL.LU R4, [R1+0x3bc] ;  /* 0x0003bc0001047983 */ /* 0x0001680000300800 */
[----:B------:R0:W5:Y:S04]  /*65d0*/  LDL R37, [R1+0x178] ;  /* 0x0001780001257983 */ /* 0x0001680000100800 */
[----:B------:R0:W5:Y:S04]  /*65e0*/  LDL R29, [R1+0x2f0] ;  /* 0x0002f000011d7983 */ /* 0x0001680000100800 */
[----:B------:R0:W5:Y:S04]  /*65f0*/  LDL R27, [R1+0x264] ;  /* 0x00026400011b7983 */ /* 0x0001680000100800 */
[----:B------:R0:W5:Y:S04]  /*6600*/  LDL R25, [R1+0x1d4] ;  /* 0x0001d40001197983 */ /* 0x0001680000100800 */
[----:B------:R0:W5:Y:S04]  /*6610*/  LDL R28, [R1+0x290] ;  /* 0x00029000011c7983 */ /* 0x0001680000100800 */
[----:B------:R0:W5:Y:S04]  /*6620*/  LDL R30, [R1+0x14c] ;  /* 0x00014c00011e7983 */ /* 0x0001680000100800 */
[----:B------:R0:W5:Y:S04]  /*6630*/  LDL R31, [R1+0x164] ;  /* 0x00016400011f7983 */ /* 0x0001680000100800 */
[----:B------:R0:W5:Y:S01]  /*6640*/  LDL R32, [R1+0x2b4] ;  /* 0x0002b40001207983 */ /* 0x0001620000100800 */
[----:B----4-:R-:W-:-:S03]  /*6650*/  @P0 SHF.L.U32 R3, R34, 0x10, RZ ;  /* 0x0000001022030819 */ /* 0x010fc600000006ff */
[----:B------:R0:W5:Y:S01]  /*6660*/  LDL R34, [R1+0x154] ;  /* 0x0001540001227983 */ /* 0x0001620000100800 */
[----:B------:R-:W-:-:S03]  /*6670*/  @P0 SHF.L.U32 R5, R35, 0x10, RZ ;  /* 0x0000001023050819 */ /* 0x000fc600000006ff */
[----:B------:R0:W5:Y:S01]  /*6680*/  LDL R35, [R1+0x16c] ;  /* 0x00016c0001237983 */ /* 0x0001620000100800 */
[----:B------:R-:W-:-:S03]  /*6690*/  SHF.L.U32 R2, R33, 0x10, RZ ;  /* 0x0000001021027819 */ /* 0x000fc600000006ff */
[----:B------:R0:W5:Y:S01]  /*66a0*/  LDL R33, [R1+0x38c] ;  /* 0x00038c0001217983 */ /* 0x0001620000100800 */
[----:B------:R-:W-:-:S13]  /*66b0*/  FSETP.GTU.FTZ.AND P1, PT, R0, RZ, PT ;  /* 0x000000ff0000720b */ /* 0x000fda0003f3c000 */
[----:B------:R-:W-:-:S05]  /*66c0*/  VOTEU.ANY UP0, P1 ;  /* 0x0000000000ff7886 */ /* 0x000fca0000800100 */
[----:B------:R-:W1:Y:S01]  /*66d0*/  @UP0 LDCU UR5, c[0x0][0x3c0] ;  /* 0x00007800ff0507ac */ /* 0x000e620008000800 */
[----:B------:R-:W-:Y:S01]  /*66e0*/  PLOP3.LUT P1, PT, PT, PT, UP0, 0x80, 0x8 ;  /* 0x000000000008781c */ /* 0x000fe20003f2f008 */
[----:B------:R0:W-:-:S12]  /*66f0*/  STL.S16 [R1+0x360], R17 ;  /* 0x0003601101007387 */ /* 0x0001d80000100600 */
[----:B-1----:R-:W-:-:S06]  /*6700*/  @P1 FADD.FTZ R0, R0, UR5 ;  /* 0x0000000500001e21 */ /* 0x002fcc0008010000 */
[----:B------:R-:W1:Y:S01]  /*6710*/  @P1 MUFU.RSQ R0, R0 ;  /* 0x0000000000001308 */ /* 0x000e620000001400 */
        /* <DEDUP_REMOVED lines=12> */
[----:B-1----:R-:W-:-:S02]  /*67e0*/  @P1 R2UR UR5, R0 ;  /* 0x00000000000512ca */ /* 0x002fc400000e0000 */
[----:B------:R-:W-:Y:S01]  /*67f0*/  SHF.L.U32 R0, R18, 0x10, RZ ;  /* 0x0000001012007819 */ /* 0x000fe200000006ff */
[----:B------:R-:W-:-:S10]  /*6800*/  UMOV UR16, 0x3f800000 ;  /* 0x3f80000000107882 */ /* 0x000fd40000000000 */
[----:B------:R-:W-:Y:S01]  /*6810*/  @UP0 UMOV UR16, UR5 ;  /* 0x0000000500100c82 */ /* 0x000fe20008000000 */
        /* <DEDUP_REMOVED lines=14> */
[----:B------:R-:W-:Y:S01]  /*6900*/  SHF.L.U32 R10, R11, 0x10, RZ ;  /* 0x000000100b0a7819 */ /* 0x000fe200000006ff */
[----:B------:R-:W-:Y:S01]  /*6910*/  FMUL.FTZ R11, R2, R8 ;  /* 0x00000008020b7220 */ /* 0x000fe20000410000 */
[----:B------:R-:W-:Y:S01]  /*6920*/  FADD.FTZ R12, R12, -UR28 ;  /* 0x8000001c0c0c7e21 */ /* 0x000fe20008010000 */
[----:B------:R-:W-:Y:S02]  /*6930*/  SHF.L.U32 R14, R13, 0x10, RZ ;  /* 0x000000100d0e7819 */ /* 0x000fe400000006ff */
[----:B------:R-:W-:Y:S01]  /*6940*/  FADD.FTZ R13, RZ, R11 ;  /* 0x0000000bff0d7221 */ /* 0x000fe20000010000 */
[----:B------:R-:W-:Y:S01]  /*6950*/  FFMA.FTZ R15, R9, R11, RZ ;  /* 0x0000000b090f7223 */ /* 0x000fe200000100ff */
[----:B------:R-:W-:Y:S01]  /*6960*/  FMUL.FTZ R12, R12, UR16 ;  /* 0x000000100c0c7c20 */ /* 0x000fe20008410000 */
[----:B------:R-:W-:Y:S01]  /*6970*/  FMUL.FTZ R11, R0, R10 ;  /* 0x0000000a000b7220 */ /* 0x000fe20000410000 */
[----:B------:R-:W-:Y:S01]  /*6980*/  FADD.FTZ R14, R14, -UR28 ;  /* 0x8000001c0e0e7e21 */ /* 0x000fe20008010000 */
[----:B------:R-:W-:-:S02]  /*6990*/  FFMA.FTZ R9, R8, R9, RZ ;  /* 0x0000000908097223 */ /* 0x000fc400000100ff */
        /* <DEDUP_REMOVED lines=44> */
[----:B------:R-:W-:-:S03]  /*6c60*/  FADD.FTZ R13, R13, R16 ;  /* 0x000000100d0d7221 */ /* 0x000fc60000010000 */
[----:B------:R-:W2:Y:S01]  /*6c70*/  LDL.LU R16, [R1+0x250] ;  /* 0x0002500001107983 */ /* 0x000ea20000300800 */
[----:B------:R-:W-:-:S03]  /*6c80*/  FADD.FTZ R13, R14, R13 ;  /* 0x0000000d0e0d7221 */ /* 0x000fc60000010000 */
[----:B------:R-:W2:Y:S01]  /*6c90*/  LDL.LU R14, [R1+0x260] ;  /* 0x00026000010e7983 */ /* 0x000ea20000300800 */
        /* <DEDUP_REMOVED lines=9> */
[----:B--2---:R-:W-:Y:S02]  /*6d30*/  SHF.L.U32 R16, R16, 0x10, RZ ;  /* 0x0000001010107819 */ /* 0x004fe400000006ff */
[----:B------:R-:W-:-:S03]  /*6d40*/  SHF.L.U32 R14, R14, 0x10, RZ ;  /* 0x000000100e0e7819 */ /* 0x000fc600000006ff */
[----:B------:R-:W-:-:S04]  /*6d50*/  FADD.FTZ R16, R16, -UR28 ;  /* 0x8000001c10107e21 */ /* 0x000fc80008010000 */
[----:B------:R-:W-:Y:S01]  /*6d60*/  FMUL.FTZ R16, R16, UR16 ;  /* 0x0000001010107c20 */ /* 0x000fe20008410000 */
[----:B------:R-:W-:Y:S01]  /*6d70*/  FADD.FTZ R10, R10, R14 ;  /* 0x0000000e0a0a7221 */ /* 0x000fe20000010000 */
[----:B------:R-:W-:Y:S02]  /*6d80*/  FADD.FTZ R13, R13, R11 ;  /* 0x0000000b0d0d7221 */ /* 0x000fe40000010000 */
[----:B------:R-:W-:Y:S01]  /*6d90*/  FFMA.FTZ R12, R14, R16, R12 ;  /* 0x000000100e0c7223 */ /* 0x000fe2000001000c */
[----:B------:R-:W-:-:S04]  /*6da0*/  FMUL.FTZ R14, R0, R14 ;  /* 0x0000000e000e7220 */ /* 0x000fc80000410000 */
[----:B------:R-:W-:Y:S01]  /*6db0*/  FADD.FTZ R13, R14, R13 ;  /* 0x0000000d0e0d7221 */ /* 0x000fe20000010000 */
[----:B------:R-:W-:Y:S02]  /*6dc0*/  FFMA.FTZ R15, R16, R14, R15 ;  /* 0x0000000e100f7223 */ /* 0x000fe4000001000f */
[----:B------:R-:W2:Y:S01]  /*6dd0*/  LDL.LU R14, [R1+0x17c] ;  /* 0x00017c00010e7983 */ /* 0x000ea20000300800 */
[----:B------:R-:W-:Y:S02]  /*6de0*/  SHF.L.U32 R16, R18, 0x10, RZ ;  /* 0x0000001012107819 */ /* 0x000fe400000006ff */
[----:B-----5:R-:W-:Y:S02]  /*6df0*/  SHF.L.U32 R18, R31, 0x10, RZ ;  /* 0x000000101f127819 */ /* 0x020fe400000006ff */
[----:B------:R-:W4:Y:S01]  /*6e00*/  LDL.LU R31, [R1+0x170] ;  /* 0x00017000011f7983 */ /* 0x000f220000300800 */
[----:B------:R-:W-:Y:S02]  /*6e10*/  FADD.FTZ R10, R10, R16 ;  /* 0x000000100a0a7221 */ /* 0x000fe40000010000 */
[----:B------:R-:W-:-:S04]  /*6e20*/  FADD.FTZ R18, R18, -UR28 ;  /* 0x8000001c12127e21 */ /* 0x000fc80008010000 */
[----:B------:R-:W-:Y:S01]  /*6e30*/  FMUL.FTZ R18, R18, UR16 ;  /* 0x0000001012127c20 */ /* 0x000fe20008410000 */
[----:B---3--:R-:W-:Y:S02]  /*6e40*/  SHF.L.U32 R11, R17, 0x10, RZ ;  /* 0x00000010110b7819 */ /* 0x008fe400000006ff */
[----:B------:R-:W-:Y:S02]  /*6e50*/  SHF.L.U32 R17, R37, 0x10, RZ ;  /* 0x0000001025117819 */ /* 0x000fe400000006ff */
[----:B------:R-:W3:Y:S01]  /*6e60*/  LDL.LU R37, [R1+0x2c4] ;  /* 0x0002c40001257983 */ /* 0x000ee20000300800 */
[----:B------:R-:W-:Y:S02]  /*6e70*/  FADD.FTZ R11, R11, -UR28 ;  /* 0x8000001c0b0b7e21 */ /* 0x000fe40008010000 */
[----:B------:R-:W-:Y:S02]  /*6e80*/  FADD.FTZ R17, R17, -UR28 ;  /* 0x8000001c11117e21 */ /* 0x000fe40008010000 */
[----:B------:R-:W-:-:S02]  /*6e90*/  FMUL.FTZ R11, R11, UR16 ;  /* 0x000000100b0b7c20 */ /* 0x000fc40008410000 */
[----:B------:R-:W-:Y:S01]  /*6ea0*/  FMUL.FTZ R17, R17, UR16 ;  /* 0x0000001011117c20 */ /* 0x000fe20008410000 */
[----:B--2---:R-:W-:-:S05]  /*6eb0*/  SHF.L.U32 R14, R14, 0x10, RZ ;  /* 0x000000100e0e7819 */ /* 0x004fca00000006ff */
[----:B------:R-:W-:Y:S01]  /*6ec0*/  FADD.FTZ R8, R8, R14 ;  /* 0x0000000e08087221 */ /* 0x000fe20000010000 */
[----:B------:R-:W-:Y:S01]  /*6ed0*/  FFMA.FTZ R9, R14, R11, R9 ;  /* 0x0000000b0e097223 */ /* 0x000fe20000010009 */
[----:B------:R-:W-:Y:S01]  /*6ee0*/  FMUL.FTZ R14, R2, R14 ;  /* 0x0000000e020e7220 */ /* 0x000fe20000410000 */
[----:B------:R-:W-:Y:S01]  /*6ef0*/  FFMA.FTZ R12, R16, R17, R12 ;  /* 0x00000011100c7223 */ /* 0x000fe2000001000c */
[----:B------:R-:W-:Y:S02]  /*6f00*/  FMUL.FTZ R16, R0, R16 ;  /* 0x0000001000107220 */ /* 0x000fe40000410000 */
[----:B------:R-:W-:Y:S01]  /*6f10*/  FFMA.FTZ R15, R11, R14, R15 ;  /* 0x0000000e0b0f7223 */ /* 0x000fe2000001000f */
[----:B------:R-:W-:Y:S01]  /*6f20*/  FADD.FTZ R13, R13, R14 ;  /* 0x0000000e0d0d7221 */ /* 0x000fe20000010000 */
[----:B----4-:R-:W-:Y:S02]  /*6f30*/  SHF.L.U32 R11, R31, 0x10, RZ ;  /* 0x000000101f0b7819 */ /* 0x010fe400000006ff */
[----:B------:R-:W-:Y:S01]  /*6f40*/  FFMA.FTZ R15, R17, R16, R15 ;  /* 0x00000010110f7223 */ /* 0x000fe2000001000f */
[----:B------:R-:W-:Y:S01]  /*6f50*/  FADD.FTZ R13, R16, R13 ;  /* 0x0000000d100d7221 */ /* 0x000fe20000010000 */
[----:B------:R-:W-:Y:S01]  /*6f60*/  SHF.L.U32 R14, R35, 0x10, RZ ;  /* 0x00000010230e7819 */ /* 0x000fe200000006ff */
[----:B------:R-:W-:Y:S01]  /*6f70*/  FMUL.FTZ R16, R2, R11 ;  /* 0x0000000b02107220 */ /* 0x000fe20000410000 */
[----:B------:R-:W-:Y:S01]  /*6f80*/  FADD.FTZ R8, R8, R11 ;  /* 0x0000000b08087221 */ /* 0x000fe20000010000 */
[----:B------:R-:W-:Y:S01]  /*6f90*/  FFMA.FTZ R9, R11, R18, R9 ;  /* 0x000000120b097223 */ /* 0x000fe20000010009 */
[----:B------:R-:W-:Y:S01]  /*6fa0*/  SHF.L.U32 R11, R30, 0x10, RZ ;  /* 0x000000101e0b7819 */ /* 0x000fe200000006ff */
[----:B------:R-:W2:Y:S04]  /*6fb0*/  LDL.LU R35, [R1+0x310] ;  /* 0x0003100001237983 */ /* 0x000ea80000300800 */
[----:B------:R-:W4:Y:S04]  /*6fc0*/  LDL.LU R30, [R1+0x158] ;  /* 0x00015800011e7983 */ /* 0x000f280000300800 */
[----:B------:R-:W2:Y:S01]  /*6fd0*/  LDL.LU R31, [R1+0x2f4] ;  /* 0x0002f400011f7983 */ /* 0x000ea20000300800 */
[----:B------:R-:W-:Y:S01]  /*6fe0*/  FADD.FTZ R13, R13, R16 ;  /* 0x000000100d0d7221 */ /* 0x000fe20000010000 */
[----:B------:R-:W-:Y:S01]  /*6ff0*/  FFMA.FTZ R15, R18, R16, R15 ;  /* 0x00000010120f7223 */ /* 0x000fe2000001000f */
[----:B---3--:R-:W-:-:S02]  /*7000*/  SHF.L.U32 R16, R37, 0x10, RZ ;  /* 0x0000001025107819 */ /* 0x008fc400000006ff */
[----:B------:R-:W3:Y:S01]  /*7010*/  LDL.LU R37, [R1+0x2f8] ;  /* 0x0002f80001257983 */ /* 0x000ee20000300800 */
[----:B------:R-:W-:Y:S01]  /*7020*/  FADD.FTZ R14, R14, -UR28 ;  /* 0x8000001c0e0e7e21 */ /* 0x000fe20008010000 */
[----:B------:R-:W-:-:S03]  /*7030*/  FADD.FTZ R11, R11, -UR28 ;  /* 0x8000001c0b0b7e21 */ /* 0x000fc60008010000 */
[----:B------:R-:W-:Y:S01]  /*7040*/  FMUL.FTZ R14, R14, UR16 ;  /* 0x000000100e0e7c20 */ /* 0x000fe20008410000 */
[----:B------:R-:W-:Y:S01]  /*7050*/  FMUL.FTZ R11, R11, UR16 ;  /* 0x000000100b0b7c20 */ /* 0x000fe20008410000 */
[----:B------:R-:W-:Y:S02]  /*7060*/  FADD.FTZ R10, R10, R16 ;  /* 0x000000100a0a7221 */ /* 0x000fe40000010000 */
[----:B------:R-:W-:Y:S01]  /*7070*/  FFMA.FTZ R12, R16, R14, R12 ;  /* 0x0000000e100c7223 */ /* 0x000fe2000001000c */
[----:B------:R-:W-:-:S04]  /*7080*/  FMUL.FTZ R16, R0, R16 ;  /* 0x0000001000107220 */ /* 0x000fc80000410000 */
[----:B------:R-:W-:Y:S01]  /*7090*/  FADD.FTZ R13, R16, R13 ;  /* 0x0000000d100d7221 */ /* 0x000fe20000010000 */
[----:B------:R-:W-:Y:S01]  /*70a0*/  FFMA.FTZ R15, R14, R16, R15 ;  /* 0x000000100e0f7223 */ /* 0x000fe2000001000f */
[----:B------:R-:W-:Y:S02]  /*70b0*/  SHF.L.U32 R17, R34, 0x10, RZ ;  /* 0x0000001022117819 */ /* 0x000fe400000006ff */
[----:B------:R-:W3:Y:S03]  /*70c0*/  LDL.LU R34, [R1+0x168] ;  /* 0x0001680001227983 */ /* 0x000ee60000300800 */
[----:B------:R-:W-:Y:S01]  /*70d0*/  FADD.FTZ R17, R17, -UR28 ;  /* 0x8000001c11117e21 */ /* 0x000fe20008010000 */
[----:B----4-:R-:W-:-:S03]  /*70e0*/  SHF.L.U32 R18, R30, 0x10, RZ ;  /* 0x000000101e127819 */ /* 0x010fc600000006ff */
[----:B------:R-:W-:Y:S01]  /*70f0*/  FMUL.FTZ R17, R17, UR16 ;  /* 0x0000001011117c20 */ /* 0x000fe20008410000 */
[----:B--2---:R-:W-:Y:S01]  /*7100*/  SHF.L.U32 R14, R35, 0x10, RZ ;  /* 0x00000010230e7819 */ /* 0x004fe200000006ff */
[----:B------:R-:W2:Y:S01]  /*7110*/  LDL.LU R30, [R1+0x2d8] ;  /* 0x0002d800011e7983 */ /* 0x000ea20000300800 */
[----:B------:R-:W-:Y:S01]  /*7120*/  FADD.FTZ R8, R8, R18 ;  /* 0x0000001208087221 */ /* 0x000fe20000010000 */
[----:B------:R-:W-:Y:S01]  /*7130*/  FFMA.FTZ R9, R18, R11, R9 ;  /* 0x0000000b12097223 */ /* 0x000fe20000010009 */
[----:B------:R-:W-:Y:S01]  /*7140*/  FMUL.FTZ R18, R2, R18 ;  /* 0x0000001202127220 */ /* 0x000fe20000410000 */
[----:B------:R-:W4:Y:S03]  /*7150*/  LDL.LU R35, [R1+0x2c0] ;  /* 0x0002c00001237983 */ /* 0x000f260000300800 */
[----:B------:R-:W-:Y:S01]  /*7160*/  FADD.FTZ R13, R13, R18 ;  /* 0x000000120d0d7221 */ /* 0x000fe20000010000 */
[----:B------:R-:W-:-:S02]  /*7170*/  FFMA.FTZ R15, R11, R18, R15 ;  /* 0x000000120b0f7223 */ /* 0x000fc4000001000f */
[----:B------:R-:W4:Y:S01]  /*7180*/  LDL.LU R18, [R1+0x2fc] ;  /* 0x0002fc0001127983 */ /* 0x000f220000300800 */
[----:B------:R-:W-:Y:S01]  /*7190*/  FMUL.FTZ R16, R0, R14 ;  /* 0x0000000e00107220 */ /* 0x000fe20000410000 */
[----:B------:R-:W-:Y:S01]  /*71a0*/  FADD.FTZ R10, R10, R14 ;  /* 0x0000000e0a0a7221 */ /* 0x000fe20000010000 */
[----:B------:R-:W-:Y:S01]  /*71b0*/  FFMA.FTZ R12, R14, R17, R12 ;  /* 0x000000110e0c7223 */ /* 0x000fe2000001000c */
[----:B------:R-:W-:Y:S02]  /*71c0*/  SHF.L.U32 R14, R31, 0x10, RZ ;  /* 0x000000101f0e7819 */ /* 0x000fe400000006ff */
[----:B------:R-:W4:Y:S01]  /*71d0*/  LDL.LU R31, [R1+0x2b0] ;  /* 0x0002b000011f7983 */ /* 0x000f220000300800 */
[----:B------:R-:W-:Y:S01]  /*71e0*/  FADD.FTZ R13, R16, R13 ;  /* 0x0000000d100d7221 */ /* 0x000fe20000010000 */
[----:B------:R-:W-:Y:S01]  /*71f0*/  FFMA.FTZ R15, R17, R16, R15 ;  /* 0x00000010110f7223 */ /* 0x000fe2000001000f */
[----:B---3--:R-:W-:Y:S02]  /*7200*/  SHF.L.U32 R16, R37, 0x10, RZ ;  /* 0x0000001025107819 */ /* 0x008fe400000006ff */
[----:B------:R-:W3:Y:S01]  /*7210*/  LDL.LU R37, [R1+0x2dc] ;  /* 0x0002dc0001257983 */ /* 0x000ee20000300800 */
[----:B------:R-:W-:Y:S01]  /*7220*/  SHF.L.U32 R11, R29, 0x10, RZ ;  /* 0x000000101d0b7819 */ /* 0x000fe200000006ff */
[----:B------:R-:W-:Y:S01]  /*7230*/  FADD.FTZ R14, R14, -UR28 ;  /* 0x8000001c0e0e7e21 */ /* 0x000fe20008010000 */
[----:B------:R-:W-:Y:S01]  /*7240*/  FADD.FTZ R8, R8, R16 ;  /* 0x0000001008087221 */ /* 0x000fe20000010000 */
[----:B------:R-:W3:Y:S02]  /*7250*/  LDL.LU R29, [R1+0x2b8] ;  /* 0x0002b800011d7983 */ /* 0x000ee40000300800 */
[----:B------:R-:W-:-:S04]  /*7260*/  FADD.FTZ R11, R11, -UR28 ;  /* 0x8000001c0b0b7e21 */ /* 0x000fc80008010000 */
[----:B------:R-:W-:Y:S01]  /*7270*/  FMUL.FTZ R11, R11, UR16 ;  /* 0x000000100b0b7c20 */ /* 0x000fe20008410000 */
[----:B------:R-:W-:-:S03]  /*7280*/  FMUL.FTZ R14, R14, UR16 ;  /* 0x000000100e0e7c20 */ /* 0x000fc60008410000 */
[----:B------:R-:W-:Y:S01]  /*7290*/  FFMA.FTZ R9, R16, R11, R9 ;  /* 0x0000000b10097223 */ /* 0x000fe20000010009 */
[----:B------:R-:W-:-:S04]  /*72a0*/  FMUL.FTZ R16, R2, R16 ;  /* 0x0000001002107220 */ /* 0x000fc80000410000 */
[----:B------:R-:W-:Y:S01]  /*72b0*/  FFMA.FTZ R15, R11, R16, R15 ;  /* 0x000000100b0f7223 */ /* 0x000fe2000001000f */
[----:B------:R-:W-:Y:S01]  /*72c0*/  FADD.FTZ R13, R13, R16 ;  /* 0x000000100d0d7221 */ /* 0x000fe20000010000 */
[----:B--2---:R-:W-:Y:S02]  /*72d0*/  SHF.L.U32 R11, R30, 0x10, RZ ;  /* 0x000000101e0b7819 */ /* 0x004fe400000006ff */
[----:B------:R-:W2:Y:S01]  /*72e0*/  LDL.LU R30, [R1+0x2ac] ;  /* 0x0002ac00011e7983 */ /* 0x000ea20000300800 */
[----:B----4-:R-:W-:Y:S02]  /*72f0*/  SHF.L.U32 R17, R18, 0x10, RZ ;  /* 0x0000001012117819 */ /* 0x010fe400000006ff */
[----:B------:R-:W-:Y:S02]  /*7300*/  SHF.L.U32 R18, R34, 0x10, RZ ;  /* 0x0000001022127819 */ /* 0x000fe400000006ff */
[----:B------:R-:W4:Y:S01]  /*7310*/  LDL.LU R34, [R1+0x2c8] ;  /* 0x0002c80001227983 */ /* 0x000f220000300800 */
[----:B------:R-:W-:Y:S01]  /*7320*/  FADD.FTZ R10, R10, R17 ;  /* 0x000000110a0a7221 */ /* 0x000fe20000010000 */
[----:B------:R-:W-:Y:S01]  /*7330*/  FFMA.FTZ R12, R17, R14, R12 ;  /* 0x0000000e110c7223 */ /* 0x000fe2000001000c */
[----:B------:R-:W-:Y:S01]  /*7340*/  FMUL.FTZ R17, R0, R17 ;  /* 0x0000001100117220 */ /* 0x000fe20000410000 */
[----:B------:R-:W-:-:S03]  /*7350*/  FADD.FTZ R18, R18, -UR28 ;  /* 0x8000001c12127e21 */ /* 0x000fc60008010000 */
[----:B------:R-:W-:Y:S01]  /*7360*/  FFMA.FTZ R15, R14, R17, R15 ;  /* 0x000000110e0f7223 */ /* 0x000fe2000001000f */
[----:B------:R-:W-:Y:S01]  /*7370*/  FMUL.FTZ R18, R18, UR16 ;  /* 0x0000001012127c20 */ /* 0x000fe20008410000 */
[----:B------:R-:W-:Y:S02]  /*7380*/  SHF.L.U32 R14, R35, 0x10, RZ ;  /* 0x00000010230e7819 */ /* 0x000fe400000006ff */
[----:B------:R-:W2:Y:S01]  /*7390*/  LDL.LU R35, [R1+0x2a8] ;  /* 0x0002a80001237983 */ /* 0x000ea20000300800 */
[----:B------:R-:W-:Y:S01]  /*73a0*/  FMUL.FTZ R16, R2, R11 ;  /* 0x0000000b02107220 */ /* 0x000fe20000410000 */
[----:B------:R-:W-:Y:S01]  /*73b0*/  FADD.FTZ R8, R8, R11 ;  /* 0x0000000b08087221 */ /* 0x000fe20000010000 */
[----:B------:R-:W-:Y:S01]  /*73c0*/  FFMA.FTZ R9, R11, R18, R9 ;  /* 0x000000120b097223 */ /* 0x000fe20000010009 */
[----:B------:R-:W-:Y:S02]  /*73d0*/  SHF.L.U32 R11, R31, 0x10, RZ ;  /* 0x000000101f0b7819 */ /* 0x000fe400000006ff */
[----:B------:R-:W2:Y:S01]  /*73e0*/  LDL.LU R31, [R1+0x2bc] ;  /* 0x0002bc00011f7983 */ /* 0x000ea20000300800 */
[----:B------:R-:W-:Y:S01]  /*73f0*/  FADD.FTZ R13, R17, R13 ;  /* 0x0000000d110d7221 */ /* 0x000fe20000010000 */
[----:B------:R-:W-:-:S03]  /*7400*/  FFMA.FTZ R15, R18, R16, R15 ;  /* 0x00000010120f7223 */ /* 0x000fc6000001000f */
[----:B------:R-:W-:Y:S01]  /*7410*/  FADD.FTZ R13, R13, R16 ;  /* 0x000000100d0d7221 */ /* 0x000fe20000010000 */
[----:B---3--:R-:W-:Y:S02]  /*7420*/  SHF.L.U32 R16, R37, 0x10, RZ ;  /* 0x0000001025107819 */ /* 0x008fe400000006ff */
[----:B------:R-:W3:Y:S01]  /*7430*/  LDL.LU R37, [R1+0x2d0] ;  /* 0x0002d00001257983 */ /* 0x000ee20000300800 */
[----:B------:R-:W-:Y:S01]  /*7440*/  FADD.FTZ R14, R14, -UR28 ;  /* 0x8000001c0e0e7e21 */ /* 0x000fe20008010000 */
[----:B------:R-:W-:-:S03]  /*7450*/  FADD.FTZ R11, R11, -UR28 ;  /* 0x8000001c0b0b7e21 */ /* 0x000fc60008010000 */
[----:B------:R-:W-:Y:S01]  /*7460*/  FMUL.FTZ R14, R14, UR16 ;  /* 0x000000100e0e7c20 */ /* 0x000fe20008410000 */
[----:B------:R-:W-:Y:S01]  /*7470*/  FADD.FTZ R10, R10, R16 ;  /* 0x000000100a0a7221 */ /* 0x000fe20000010000 */
[----:B------:R-:W-:Y:S02]  /*7480*/  SHF.L.U32 R18, R29, 0x10, RZ ;  /* 0x000000101d127819 */ /* 0x000fe400000006ff */
[----:B------:R-:W-:Y:S01]  /*7490*/  FFMA.FTZ R12, R16, R14, R12 ;  /* 0x0000000e100c7223 */ /* 0x000fe2000001000c */
[----:B------:R-:W-:Y:S01]  /*74a0*/  FMUL.FTZ R16, R0, R16 ;  /* 0x0000001000107220 */ /* 0x000fe20000410000 */
[----:B------:R-:W-:Y:S01]  /*74b0*/  SHF.L.U32 R17, R32, 0x10, RZ ;  /* 0x0000001020117819 */ /* 0x000fe200000006ff */
[----:B------:R-:W-:Y:S01]  /*74c0*/  FMUL.FTZ R11, R11, UR16 ;  /* 0x000000100b0b7c20 */ /* 0x000fe20008410000 */
[----:B------:R-:W-:Y:S01]  /*74d0*/  FADD.FTZ R8, R8, R18 ;  /* 0x0000001208087221 */ /* 0x000fe20000010000 */
[----:B------:R-:W-:Y:S01]  /*74e0*/  FFMA.FTZ R15, R14, R16, R15 ;  /* 0x000000100e0f7223 */ /* 0x000fe2000001000f */
[----:B------:R-:W-:Y:S01]  /*74f0*/  FADD.FTZ R13, R16, R13 ;  /* 0x0000000d100d7221 */ /* 0x000fe20000010000 */
[----:B------:R-:W-:Y:S01]  /*7500*/  FFMA.FTZ R9, R18, R11, R9 ;  /* 0x0000000b12097223 */ /* 0x000fe20000010009 */
[----:B------:R-:W-:Y:S01]  /*7510*/  FMUL.FTZ R18, R2, R18 ;  /* 0x0000001202127220 */ /* 0x000fe20000410000 */
[----:B------:R-:W-:Y:S01]  /*7520*/  FADD.FTZ R17, R17, -UR28 ;  /* 0x8000001c11117e21 */ /* 0x000fe20008010000 */
[----:B------:R-:W3:Y:S02]  /*7530*/  LDL.LU R29, [R1+0x160] ;  /* 0x00016000011d7983 */ /* 0x000ee40000300800 */
[----:B------:R-:W-:Y:S01]  /*7540*/  FADD.FTZ R13, R13, R18 ;  /* 0x000000120d0d7221 */ /* 0x000fe20000010000 */
[----:B------:R-:W-:Y:S01]  /*7550*/  FFMA.FTZ R15, R11, R18, R15 ;  /* 0x000000120b0f7223 */ /* 0x000fe2000001000f */
[----:B------:R-:W-:Y:S01]  /*7560*/  FMUL.FTZ R17, R17, UR16 ;  /* 0x0000001011117c20 */ /* 0x000fe20008410000 */
[----:B------:R-:W3:Y:S01]  /*7570*/  LDL.LU R32, [R1+0x1f0] ;  /* 0x0001f00001207983 */ /* 0x000ee20000300800 */
[----:B----4-:R-:W-:-:S03]  /*7580*/  SHF.L.U32 R14, R34, 0x10, RZ ;  /* 0x00000010220e7819 */ /* 0x010fc600000006ff */
[----:B------:R-:W4:Y:S02]  /*7590*/  LDL.LU R34, [R1+0x2cc] ;  /* 0x0002cc0001227983 */ /* 0x000f240000300800 */
[----:B------:R-:W-:Y:S01]  /*75a0*/  FMUL.FTZ R16, R0, R14 ;  /* 0x0000000e00107220 */ /* 0x000fe20000410000 */
[----:B--2---:R-:W-:Y:S02]  /*75b0*/  SHF.L.U32 R11, R35, 0x10, RZ ;  /* 0x00000010230b7819 */ /* 0x004fe400000006ff */
[----:B------:R-:W2:Y:S01]  /*75c0*/  LDL.LU R35, [R1+0x294] ;  /* 0x0002940001237983 */ /* 0x000ea20000300800 */
[----:B------:R-:W-:Y:S01]  /*75d0*/  FADD.FTZ R13, R16, R13 ;  /* 0x0000000d100d7221 */ /* 0x000fe20000010000 */
[----:B------:R-:W-:Y:S01]  /*75e0*/  FFMA.FTZ R15, R17, R16, R15 ;  /* 0x00000010110f7223 */ /* 0x000fe2000001000f */
[----:B------:R-:W-:Y:S02]  /*75f0*/  SHF.L.U32 R16, R31, 0x10, RZ ;  /* 0x000000101f107819 */ /* 0x000fe400000006ff */
[----:B------:R-:W2:Y:S01]  /*7600*/  LDL.LU R31, [R1+0x2d4] ;  /* 0x0002d400011f7983 */ /* 0x000ea20000300800 */
[----:B------:R-:W-:Y:S01]  /*7610*/  FFMA.FTZ R12, R14, R17, R12 ;  /* 0x000000110e0c7223 */ /* 0x000fe2000001000c */
[----:B---3--:R-:W-:-:S02]  /*7620*/  SHF.L.U32 R17, R37, 0x10, RZ ;  /* 0x0000001025117819 */ /* 0x008fc400000006ff */
[----:B------:R-:W3:Y:S01]  /*7630*/  LDL.LU R37, [R1+0x284] ;  /* 0x0002840001257983 */ /* 0x000ee20000300800 */
[----:B------:R-:W-:Y:S01]  /*7640*/  FADD.FTZ R10, R10, R14 ;  /* 0x0000000e0a0a7221 */ /* 0x000fe20000010000 */
[----:B------:R-:W-:Y:S01]  /*7650*/  FADD.FTZ R11, R11, -UR28 ;  /* 0x8000001c0b0b7e21 */ /* 0x000fe20008010000 */
[----:B------:R-:W-:Y:S02]  /*7660*/  SHF.L.U32 R14, R30, 0x10, RZ ;  /* 0x000000101e0e7819 */ /* 0x000fe400000006ff */
[----:B------:R-:W3:Y:S01]  /*7670*/  LDL.LU R30, [R1+0x280] ;  /* 0x00028000011e7983 */ /* 0x000ee20000300800 */
[----:B------:R-:W-:Y:S02]  /*7680*/  FMUL.FTZ R11, R11, UR16 ;  /* 0x000000100b0b7c20 */ /* 0x000fe40008410000 */
[----:B------:R-:W-:Y:S01]  /*7690*/  FADD.FTZ R14, R14, -UR28 ;  /* 0x8000001c0e0e7e21 */ /* 0x000fe20008010000 */
[----:B------:R-:W-:Y:S01]  /*76a0*/  FADD.FTZ R8, R8, R16 ;  /* 0x0000001008087221 */ /* 0x000fe20000010000 */
        /* <DEDUP_REMOVED lines=9> */
[----:B------:R-:W-:-:S03]  /*7740*/  FADD.FTZ R18, R18, -UR28 ;  /* 0x8000001c12127e21 */ /* 0x000fc60008010000 */
[----:B------:R-:W-:Y:S01]  /*7750*/  FADD.FTZ R13, R17, R13 ;  /* 0x0000000d110d7221 */ /* 0x000fe20000010000 */
[----:B------:R-:W-:Y:S01]  /*7760*/  FFMA.FTZ R15, R14, R17, R15 ;  /* 0x000000110e0f7223 */ /* 0x000fe2000001000f */
[----:B------:R-:W-:Y:S01]  /*7770*/  FMUL.FTZ R18, R18, UR16 ;  /* 0x0000001012127c20 */ /* 0x000fe20008410000 */
[----:B----4-:R-:W-:Y:S02]  /*7780*/  SHF.L.U32 R11, R34, 0x10, RZ ;  /* 0x00000010220b7819 */ /* 0x010fe400000006ff */
[----:B------:R-:W4:Y:S03]  /*7790*/  LDL.LU R34, [R1+0x2a0] ;  /* 0x0002a00001227983 */ /* 0x000f260000300800 */
[----:B------:R-:W-:Y:S01]  /*77a0*/  FMUL.FTZ R16, R2, R11 ;  /* 0x0000000b02107220 */ /* 0x000fe20000410000 */
[----:B--2---:R-:W-:Y:S02]  /*77b0*/  SHF.L.U32 R14, R35, 0x10, RZ ;  /* 0x00000010230e7819 */ /* 0x004fe400000006ff */
[----:B------:R-:W2:Y:S01]  /*77c0*/  LDL.LU R35, [R1+0x15c] ;  /* 0x00015c0001237983 */ /* 0x000ea20000300800 */
[----:B------:R-:W-:Y:S01]  /*77d0*/  FADD.FTZ R13, R13, R16 ;  /* 0x000000100d0d7221 */ /* 0x000fe20000010000 */
[----:B------:R-:W-:Y:S01]  /*77e0*/  FFMA.FTZ R15, R18, R16, R15 ;  /* 0x00000010120f7223 */ /* 0x000fe2000001000f */
[----:B------:R-:W-:-:S02]  /*77f0*/  SHF.L.U32 R16, R31, 0x10, RZ ;  /* 0x000000101f107819 */ /* 0x000fc400000006ff */
[----:B------:R-:W2:Y:S01]  /*7800*/  LDL.LU R31, [R1+0x298] ;  /* 0x00029800011f7983 */ /* 0x000ea20000300800 */
[----:B------:R-:W-:Y:S01]  /*7810*/  FFMA.FTZ R9, R11, R18, R9 ;  /* 0x000000120b097223 */ /* 0x000fe20000010009 */
[----:B---3--:R-:W-:Y:S02]  /*7820*/  SHF.L.U32 R18, R37, 0x10, RZ ;  /* 0x0000001025127819 */ /* 0x008fe400000006ff */
[----:B------:R-:W3:Y:S01]  /*7830*/  LDL.LU R37, [R1+0x148] ;  /* 0x0001480001257983 */ /* 0x000ee20000300800 */
[----:B------:R-:W-:Y:S01]  /*7840*/  FADD.FTZ R8, R8, R11 ;  /* 0x0000000b08087221 */ /* 0x000fe20000010000 */
[----:B------:R-:W-:Y:S01]  /*7850*/  FADD.FTZ R14, R14, -UR28 ;  /* 0x8000001c0e0e7e21 */ /* 0x000fe20008010000 */
[----:B------:R-:W-:Y:S02]  /*7860*/  SHF.L.U32 R11, R27, 0x10, RZ ;  /* 0x000000101b0b7819 */ /* 0x000fe400000006ff */
[----:B------:R-:W-:Y:S01]  /*7870*/  SHF.L.U32 R17, R30, 0x10, RZ ;  /* 0x000000101e117819 */ /* 0x000fe200000006ff */
[----:B------:R-:W-:Y:S01]  /*7880*/  FMUL.FTZ R14, R14, UR16 ;  /* 0x000000100e0e7c20 */ /* 0x000fe20008410000 */
[----:B------:R-:W3:Y:S01]  /*7890*/  LDL.LU R30, [R1+0x29c] ;  /* 0x00029c00011e7983 */ /* 0x000ee20000300800 */
[----:B------:R-:W-:Y:S01]  /*78a0*/  FADD.FTZ R11, R11, -UR28 ;  /* 0x8000001c0b0b7e21 */ /* 0x000fe20008010000 */
[----:B------:R-:W-:Y:S01]  /*78b0*/  FADD.FTZ R10, R10, R16 ;  /* 0x000000100a0a7221 */ /* 0x000fe20000010000 */
[----:B------:R-:W-:Y:S01]  /*78c0*/  FFMA.FTZ R12, R16, R14, R12 ;  /* 0x0000000e100c7223 */ /* 0x000fe2000001000c */
[----:B------:R-:W-:Y:S01]  /*78d0*/  FMUL.FTZ R16, R0, R16 ;  /* 0x0000001000107220 */ /* 0x000fe20000410000 */
[----:B------:R-:W-:Y:S01]  /*78e0*/  FMUL.FTZ R11, R11, UR16 ;  /* 0x000000100b0b7c20 */ /* 0x000fe20008410000 */
[----:B------:R-:W-:-:S02]  /*78f0*/  FADD.FTZ R8, R8, R18 ;  /* 0x0000001208087221 */ /* 0x000fc40000010000 */
[----:B------:R-:W-:Y:S01]  /*7900*/  FFMA.FTZ R15, R14, R16, R15 ;  /* 0x000000100e0f7223 */ /* 0x000fe2000001000f */
[----:B------:R-:W-:Y:S01]  /*7910*/  FFMA.FTZ R9, R18, R11, R9 ;  /* 0x0000000b12097223 */ /* 0x000fe20000010009 */
[----:B------:R-:W-:Y:S01]  /*7920*/  FMUL.FTZ R18, R2, R18 ;  /* 0x0000001202127220 */ /* 0x000fe20000410000 */
[----:B------:R-:W-:Y:S01]  /*7930*/  FADD.FTZ R13, R16, R13 ;  /* 0x0000000d100d7221 */ /* 0x000fe20000010000 */
[----:B------:R-:W-:Y:S02]  /*7940*/  FADD.FTZ R17, R17, -UR28 ;  /* 0x8000001c11117e21 */ /* 0x000fe40008010000 */
[----:B------:R-:W-:Y:S01]  /*7950*/  FFMA.FTZ R15, R11, R18, R15 ;  /* 0x000000120b0f7223 */ /* 0x000fe2000001000f */
[----:B------:R-:W-:Y:S01]  /*7960*/  FADD.FTZ R13, R13, R18 ;  /* 0x000000120d0d7221 */ /* 0x000fe20000010000 */
[----:B------:R-:W-:Y:S01]  /*7970*/  FMUL.FTZ R17, R17, UR16 ;  /* 0x0000001011117c20 */ /* 0x000fe20008410000 */
[----:B----4-:R-:W-:Y:S02]  /*7980*/  SHF.L.U32 R14, R34, 0x10, RZ ;  /* 0x00000010220e7819 */ /* 0x010fe400000006ff */
[----:B------:R-:W4:Y:S03]  /*7990*/  LDL.LU R34, [R1+0x270] ;  /* 0x0002700001227983 */ /* 0x000f260000300800 */
[----:B------:R-:W-:Y:S01]  /*79a0*/  FMUL.FTZ R16, R0, R14 ;  /* 0x0000000e00107220 */ /* 0x000fe20000410000 */
[----:B--2---:R-:W-:-:S02]  /*79b0*/  SHF.L.U32 R11, R35, 0x10, RZ ;  /* 0x00000010230b7819 */ /* 0x004fc400000006ff */
[----:B------:R-:W2:Y:S01]  /*79c0*/  LDL.LU R35, [R1+0x150] ;  /* 0x0001500001237983 */ /* 0x000ea20000300800 */
[----:B------:R-:W-:Y:S01]  /*79d0*/  FADD.FTZ R13, R16, R13 ;  /* 0x0000000d100d7221 */ /* 0x000fe20000010000 */
[----:B------:R-:W-:Y:S01]  /*79e0*/  FFMA.FTZ R15, R17, R16, R15 ;  /* 0x00000010110f7223 */ /* 0x000fe2000001000f */
[----:B------:R-:W-:Y:S02]  /*79f0*/  SHF.L.U32 R16, R31, 0x10, RZ ;  /* 0x000000101f107819 */ /* 0x000fe400000006ff */
[----:B------:R-:W2:Y:S01]  /*7a00*/  LDL.LU R31, [R1+0x288] ;  /* 0x00028800011f7983 */ /* 0x000ea20000300800 */
[----:B---3--:R-:W-:-:S03]  /*7a10*/  SHF.L.U32 R18, R37, 0x10, RZ ;  /* 0x0000001025127819 */ /* 0x008fc600000006ff */
[----:B------:R-:W3:Y:S01]  /*7a20*/  LDL.LU R37, [R1+0x274] ;  /* 0x0002740001257983 */ /* 0x000ee20000300800 */
[----:B------:R-:W-:Y:S01]  /*7a30*/  FADD.FTZ R10, R10, R14 ;  /* 0x0000000e0a0a7221 */ /* 0x000fe20000010000 */
[----:B------:R-:W-:Y:S01]  /*7a40*/  FFMA.FTZ R12, R14, R17, R12 ;  /* 0x000000110e0c7223 */ /* 0x000fe2000001000c */
[----:B------:R-:W-:Y:S01]  /*7a50*/  FADD.FTZ R11, R11, -UR28 ;  /* 0x8000001c0b0b7e21 */ /* 0x000fe20008010000 */
[----:B------:R-:W-:Y:S02]  /*7a60*/  SHF.L.U32 R14, R29, 0x10, RZ ;  /* 0x000000101d0e7819 */ /* 0x000fe400000006ff */
[----:B------:R-:W3:Y:S01]  /*7a70*/  LDL.LU R29, [R1+0x140] ;  /* 0x00014000011d7983 */ /* 0x000ee20000300800 */
[----:B------:R-:W-:Y:S01]  /*7a80*/  SHF.L.U32 R17, R30, 0x10, RZ ;  /* 0x000000101e117819 */ /* 0x000fe200000006ff */
[----:B------:R-:W-:Y:S02]  /*7a90*/  FMUL.FTZ R11, R11, UR16 ;  /* 0x000000100b0b7c20 */ /* 0x000fe40008410000 */
        /* <DEDUP_REMOVED lines=24> */
[----:B------:R-:W-:Y:S01]  /*7c20*/  FFMA.FTZ R9, R11, R18, R9 ;  /* 0x000000120b097223 */ /* 0x000fe20000010009 */
[----:B---3--:R-:W-:Y:S02]  /*7c30*/  SHF.L.U32 R18, R37, 0x10, RZ ;  /* 0x0000001025127819 */ /* 0x008fe400000006ff */
[----:B------:R-:W3:Y:S01]  /*7c40*/  LDL.LU R37, [R1+0x240] ;  /* 0x0002400001257983 */ /* 0x000ee20000300800 */
[----:B------:R-:W-:Y:S01]  /*7c50*/  FADD.FTZ R8, R8, R11 ;  /* 0x0000000b08087221 */ /* 0x000fe20000010000 */
[----:B------:R-:W-:Y:S01]  /*7c60*/  FADD.FTZ R14, R14, -UR28 ;  /* 0x8000001c0e0e7e21 */ /* 0x000fe20008010000 */
[----:B------:R-:W-:-:S02]  /*7c70*/  SHF.L.U32 R11, R29, 0x10, RZ ;  /* 0x000000101d0b7819 */ /* 0x000fc400000006ff */
        /* <DEDUP_REMOVED lines=131> */
[----:B------:R-:W-:-:S03]  /*84b0*/  SHF.L.U32 R11, R29, 0x10, RZ ;  /* 0x000000101d0b7819 */ /* 0x000fc600000006ff */
[----:B------:R-:W-:Y:S01]  /*84c0*/  FMUL.FTZ R14, R14, UR16 ;  /* 0x000000100e0e7c20 */ /* 0x000fe20008410000 */
[----:B------:R-:W-:Y:S01]  /*84d0*/  SHF.L.U32 R17, R30, 0x10, RZ ;  /* 0x000000101e117819 */ /* 0x000fe200000006ff */
[----:B------:R-:W-:Y:S01]  /*84e0*/  FADD.FTZ R10, R10, R16 ;  /* 0x000000100a0a7221 */ /* 0x000fe20000010000 */
[----:B------:R-:W3:Y:S01]  /*84f0*/  LDL.LU R30, [R1+0x328] ;  /* 0x00032800011e7983 */ /* 0x000ee20000300800 */
[----:B------:R-:W-:Y:S01]  /*8500*/  FADD.FTZ R11, R11, -UR28 ;  /* 0x8000001c0b0b7e21 */ /* 0x000fe20008010000 */
[----:B------:R-:W-:Y:S01]  /*8510*/  FFMA.FTZ R12, R16, R14, R12 ;  /* 0x0000000e100c7223 */ /* 0x000fe2000001000c */
[----:B------:R-:W-:Y:S01]  /*8520*/  FMUL.FTZ R16, R0, R16 ;  /* 0x0000001000107220 */ /* 0x000fe20000410000 */
[----:B------:R-:W-:Y:S01]  /*8530*/  FADD.FTZ R8, R8, R18 ;  /* 0x0000001208087221 */ /* 0x000fe20000010000 */
[----:B------:R-:W-:Y:S01]  /*8540*/  FMUL.FTZ R11, R11, UR16 ;  /* 0x000000100b0b7c20 */ /* 0x000fe20008410000 */
[----:B------:R-:W3:Y:S01]  /*8550*/  LDL.LU R29, [R1+0x1e0] ;  /* 0x0001e000011d7983 */ /* 0x000ee20000300800 */
        /* <DEDUP_REMOVED lines=17> */
[----:B---3--:R-:W-:-:S03]  /*8670*/  SHF.L.U32 R18, R37, 0x10, RZ ;  /* 0x0000001025127819 */ /* 0x008fc600000006ff */
[----:B------:R-:W3:Y:S01]  /*8680*/  LDL.LU R37, [R1+0x34c] ;  /* 0x00034c0001257983 */ /* 0x000ee20000300800 */
[----:B------:R-:W-:Y:S01]  /*8690*/  FADD.FTZ R10, R10, R14 ;  /* 0x0000000e0a0a7221 */ /* 0x000fe20000010000 */
[----:B------:R-:W-:Y:S01]  /*86a0*/  FFMA.FTZ R12, R14, R17, R12 ;  /* 0x000000110e0c7223 */ /* 0x000fe2000001000c */
[----:B------:R-:W-:Y:S01]  /*86b0*/  SHF.L.U32 R14, R32, 0x10, RZ ;  /* 0x00000010200e7819 */ /* 0x000fe200000006ff */
[----:B------:R-:W-:Y:S01]  /*86c0*/  FADD.FTZ R11, R11, -UR28 ;  /* 0x8000001c0b0b7e21 */ /* 0x000fe20008010000 */
[----:B------:R-:W-:Y:S01]  /*86d0*/  FADD.FTZ R8, R8, R16 ;  /* 0x0000001008087221 */ /* 0x000fe20000010000 */
[----:B------:R-:W-:Y:S01]  /*86e0*/  FADD.FTZ R18, R18, -UR28 ;  /* 0x8000001c12127e21 */ /* 0x000fe20008010000 */
[----:B------:R-:W-:Y:S01]  /*86f0*/  SHF.L.U32 R36, R36, 0x10, RZ ;  /* 0x0000001024247819 */ /* 0x000fe200000006ff */
[----:B------:R-:W-:Y:S01]  /*8700*/  FADD.FTZ R14, R14, -UR28 ;  /* 0x8000001c0e0e7e21 */ /* 0x000fe20008010000 */
[----:B------:R-:W-:Y:S01]  /*8710*/  SHF.L.U32 R17, R30, 0x10, RZ ;  /* 0x000000101e117819 */ /* 0x000fe200000006ff */
[----:B------:R-:W-:Y:S01]  /*8720*/  FMUL.FTZ R11, R11, UR16 ;  /* 0x000000100b0b7c20 */ /* 0x000fe20008410000 */
[----:B------:R-:W3:Y:S01]  /*8730*/  LDL.LU R30, [R1+0x344] ;  /* 0x00034400011e7983 */ /* 0x000ee20000300800 */
[----:B------:R-:W-:-:S02]  /*8740*/  FMUL.FTZ R14, R14, UR16 ;  /* 0x000000100e0e7c20 */ /* 0x000fc40008410000 */
[----:B------:R-:W-:Y:S01]  /*8750*/  FFMA.FTZ R9, R16, R11, R9 ;  /* 0x0000000b10097223 */ /* 0x000fe20000010009 */
[----:B------:R-:W-:Y:S01]  /*8760*/  FMUL.FTZ R16, R2, R16 ;  /* 0x0000001002107220 */ /* 0x000fe20000410000 */
[----:B------:R-:W-:Y:S01]  /*8770*/  FADD.FTZ R10, R10, R17 ;  /* 0x000000110a0a7221 */ /* 0x000fe20000010000 */
[----:B------:R-:W-:Y:S01]  /*8780*/  FFMA.FTZ R12, R17, R14, R12 ;  /* 0x0000000e110c7223 */ /* 0x000fe2000001000c */
[----:B------:R-:W-:Y:S01]  /*8790*/  FMUL.FTZ R17, R0, R17 ;  /* 0x0000001100117220 */ /* 0x000fe20000410000 */
[----:B------:R-:W-:Y:S01]  /*87a0*/  FFMA.FTZ R15, R11, R16, R15 ;  /* 0x000000100b0f7223 */ /* 0x000fe2000001000f */
[----:B------:R-:W-:Y:S01]  /*87b0*/  SHF.L.U32 R11, R29, 0x10, RZ ;  /* 0x000000101d0b7819 */ /* 0x000fe200000006ff */
[----:B------:R-:W-:Y:S01]  /*87c0*/  FADD.FTZ R13, R13, R16 ;  /* 0x000000100d0d7221 */ /* 0x000fe20000010000 */
[----:B------:R-:W-:Y:S01]  /*87d0*/  FMUL.FTZ R18, R18, UR16 ;  /* 0x0000001012127c20 */ /* 0x000fe20008410000 */
[----:B------:R-:W-:Y:S01]  /*87e0*/  FFMA.FTZ R15, R14, R17, R15 ;  /* 0x000000110e0f7223 */ /* 0x000fe2000001000f */
[----:B------:R-:W-:Y:S01]  /*87f0*/  FADD.FTZ R36, R36, -UR28 ;  /* 0x8000001c24247e21 */ /* 0x000fe20008010000 */
[----:B------:R-:W-:Y:S01]  /*8800*/  FADD.FTZ R13, R17, R13 ;  /* 0x0000000d110d7221 */ /* 0x000fe20000010000 */
[----:B------:R-:W-:Y:S01]  /*8810*/  FMUL.FTZ R16, R2, R11 ;  /* 0x0000000b02107220 */ /* 0x000fe20000410000 */
[----:B------:R-:W-:Y:S01]  /*8820*/  FADD.FTZ R8, R8, R11 ;  /* 0x0000000b08087221 */ /* 0x000fe20000010000 */
[----:B------:R-:W-:Y:S01]  /*8830*/  FFMA.FTZ R9, R11, R18, R9 ;  /* 0x000000120b097223 */ /* 0x000fe20000010009 */
[----:B------:R-:W3:Y:S01]  /*8840*/  LDL.LU R29, [R1+0x128] ;  /* 0x00012800011d7983 */ /* 0x000ee20000300800 */
[----:B------:R-:W-:Y:S01]  /*8850*/  FADD.FTZ R13, R13, R16 ;  /* 0x000000100d0d7221 */ /* 0x000fe20000010000 */
[----:B------:R-:W-:Y:S01]  /*8860*/  FFMA.FTZ R15, R18, R16, R15 ;  /* 0x00000010120f7223 */ /* 0x000fe2000001000f */
[----:B------:R-:W-:Y:S01]  /*8870*/  SHF.L.U32 R19, R19, 0x10, RZ ;  /* 0x0000001013137819 */ /* 0x000fe200000006ff */
[----:B------:R-:W3:Y:S01]  /*8880*/  LDL.LU R32, [R1+0x368] ;  /* 0x0003680001207983 */ /* 0x000ee20000300800 */
[----:B----4-:R-:W-:-:S03]  /*8890*/  SHF.L.U32 R14, R34, 0x10, RZ ;  /* 0x00000010220e7819 */ /* 0x010fc600000006ff */
[----:B------:R-:W4:Y:S02]  /*88a0*/  LDL.LU R34, [R1+0x348] ;  /* 0x0003480001227983 */ /* 0x000f240000300800 */
[----:B------:R-:W-:Y:S01]  /*88b0*/  FADD.FTZ R14, R14, -UR28 ;  /* 0x8000001c0e0e7e21 */ /* 0x000fe20008010000 */
[----:B--2---:R-:W-:Y:S02]  /*88c0*/  SHF.L.U32 R11, R35, 0x10, RZ ;  /* 0x00000010230b7819 */ /* 0x004fe400000006ff */
[----:B------:R-:W2:Y:S01]  /*88d0*/  LDL.LU R35, [R1+0x1b8] ;  /* 0x0001b80001237983 */ /* 0x000ea20000300800 */
[----:B------:R-:W-:Y:S01]  /*88e0*/  FMUL.FTZ R14, R14, UR16 ;  /* 0x000000100e0e7c20 */ /* 0x000fe20008410000 */
[----:B------:R-:W-:Y:S02]  /*88f0*/  SHF.L.U32 R16, R31, 0x10, RZ ;  /* 0x000000101f107819 */ /* 0x000fe400000006ff */
[----:B------:R-:W2:Y:S03]  /*8900*/  LDL.LU R31, [R1+0x354] ;  /* 0x00035400011f7983 */ /* 0x000ea60000300800 */
[----:B------:R-:W-:Y:S01]  /*8910*/  FADD.FTZ R10, R10, R16 ;  /* 0x000000100a0a7221 */ /* 0x000fe20000010000 */
[----:B------:R-:W-:Y:S01]  /*8920*/  FFMA.FTZ R12, R16, R14, R12 ;  /* 0x0000000e100c7223 */ /* 0x000fe2000001000c */
[----:B------:R-:W-:-:S04]  /*8930*/  FMUL.FTZ R16, R0, R16 ;  /* 0x0000001000107220 */ /* 0x000fc80000410000 */
[----:B------:R-:W-:Y:S01]  /*8940*/  FFMA.FTZ R15, R14, R16, R15 ;  /* 0x000000100e0f7223 */ /* 0x000fe2000001000f */
[----:B---3--:R-:W-:Y:S02]  /*8950*/  SHF.L.U32 R14, R37, 0x10, RZ ;  /* 0x00000010250e7819 */ /* 0x008fe400000006ff */
[----:B------:R-:W3:Y:S01]  /*8960*/  LDL.LU R37, [R1+0x11c] ;  /* 0x00011c0001257983 */ /* 0x000ee20000300800 */
[----:B------:R-:W-:Y:S01]  /*8970*/  FADD.FTZ R11, R11, -UR28 ;  /* 0x8000001c0b0b7e21 */ /* 0x000fe20008010000 */
[----:B------:R-:W-:-:S03]  /*8980*/  SHF.L.U32 R18, R25, 0x10, RZ ;  /* 0x0000001019127819 */ /* 0x000fc600000006ff */
[----:B------:R-:W-:Y:S01]  /*8990*/  FMUL.FTZ R11, R11, UR16 ;  /* 0x000000100b0b7c20 */ /* 0x000fe20008410000 */
[----:B------:R-:W-:Y:S01]  /*89a0*/  SHF.L.U32 R17, R30, 0x10, RZ ;  /* 0x000000101e117819 */ /* 0x000fe200000006ff */
[----:B------:R-:W-:Y:S02]  /*89b0*/  FADD.FTZ R8, R8, R18 ;  /* 0x0000001208087221 */ /* 0x000fe40000010000 */
[----:B------:R-:W-:Y:S01]  /*89c0*/  FFMA.FTZ R9, R18, R11, R9 ;  /* 0x0000000b12097223 */ /* 0x000fe20000010009 */
[----:B------:R-:W-:Y:S01]  /*89d0*/  FADD.FTZ R13, R16, R13 ;  /* 0x0000000d100d7221 */ /* 0x000fe20000010000 */
[----:B------:R-:W3:Y:S01]  /*89e0*/  LDL.LU R30, [R1+0x114] ;  /* 0x00011400011e7983 */ /* 0x000ee20000300800 */
[----:B------:R-:W-:Y:S01]  /*89f0*/  FADD.FTZ R17, R17, -UR28 ;  /* 0x8000001c11117e21 */ /* 0x000fe20008010000 */
[----:B------:R-:W-:-:S03]  /*8a00*/  FMUL.FTZ R18, R2, R18 ;  /* 0x0000001202127220 */ /* 0x000fc60000410000 */
[----:B------:R-:W-:Y:S01]  /*8a10*/  FMUL.FTZ R17, R17, UR16 ;  /* 0x0000001011117c20 */ /* 0x000fe20008410000 */
[----:B------:R-:W-:Y:S01]  /*8a20*/  FFMA.FTZ R15, R11, R18, R15 ;  /* 0x000000120b0f7223 */ /* 0x000fe2000001000f */
[----:B------:R-:W-:Y:S01]  /*8a30*/  FADD.FTZ R13, R13, R18 ;  /* 0x000000120d0d7221 */ /* 0x000fe20000010000 */
[----:B------:R-:W-:Y:S01]  /*8a40*/  FMUL.FTZ R11, R0, R14 ;  /* 0x0000000e000b7220 */ /* 0x000fe20000410000 */
[----:B------:R-:W-:Y:S01]  /*8a50*/  FADD.FTZ R10, R10, R14 ;  /* 0x0000000e0a0a7221 */ /* 0x000fe20000010000 */
[----:B------:R-:W-:Y:S02]  /*8a60*/  FFMA.FTZ R12, R14, R17, R12 ;  /* 0x000000110e0c7223 */ /* 0x000fe4000001000c */
[----:B------:R-:W-:Y:S01]  /*8a70*/  FADD.FTZ R13, R11, R13 ;  /* 0x0000000d0b0d7221 */ /* 0x000fe20000010000 */
[----:B------:R-:W-:Y:S01]  /*8a80*/  FFMA.FTZ R15, R17, R11, R15 ;  /* 0x0000000b110f7223 */ /* 0x000fe2000001000f */
[----:B------:R-:W-:Y:S01]  /*8a90*/  FMUL.FTZ R36, R36, UR16 ;  /* 0x0000001024247c20 */ /* 0x000fe20008410000 */
[----:B----4-:R-:W-:-:S02]  /*8aa0*/  SHF.L.U32 R14, R34, 0x10, RZ ;  /* 0x00000010220e7819 */ /* 0x010fc400000006ff */
[----:B------:R-:W4:Y:S03]  /*8ab0*/  LDL.LU R34, [R1+0x364] ;  /* 0x0003640001227983 */ /* 0x000f260000300800 */
[----:B------:R-:W-:Y:S01]  /*8ac0*/  FADD.FTZ R14, R14, -UR28 ;  /* 0x8000001c0e0e7e21 */ /* 0x000fe20008010000 */
[----:B--2---:R-:W-:-:S03]  /*8ad0*/  SHF.L.U32 R11, R35, 0x10, RZ ;  /* 0x00000010230b7819 */ /* 0x004fc600000006ff */
[----:B------:R-:W-:Y:S01]  /*8ae0*/  FMUL.FTZ R14, R14, UR16 ;  /* 0x000000100e0e7c20 */ /* 0x000fe20008410000 */
[----:B------:R-:W2:Y:S01]  /*8af0*/  LDL.LU R35, [R1+0x35c] ;  /* 0x00035c0001237983 */ /* 0x000ea20000300800 */
[----:B------:R-:W-:Y:S01]  /*8b00*/  FADD.FTZ R8, R8, R11 ;  /* 0x0000000b08087221 */ /* 0x000fe20000010000 */
[----:B------:R-:W-:Y:S01]  /*8b10*/  SHF.L.U32 R16, R31, 0x10, RZ ;  /* 0x000000101f107819 */ /* 0x000fe200000006ff */
[----:B------:R-:W-:Y:S01]  /*8b20*/  FFMA.FTZ R9, R11, R36, R9 ;  /* 0x000000240b097223 */ /* 0x000fe20000010009 */
[----:B------:R-:W-:Y:S01]  /*8b30*/  FMUL.FTZ R11, R2, R11 ;  /* 0x0000000b020b7220 */ /* 0x000fe20000410000 */
[----:B------:R-:W4:Y:S02]  /*8b40*/  LDL.LU R31, [R1+0x350] ;  /* 0x00035000011f7983 */ /* 0x000f240000300800 */
[----:B------:R-:W-:Y:S01]  /*8b50*/  FADD.FTZ R10, R10, R16 ;  /* 0x000000100a0a7221 */ /* 0x000fe20000010000 */
[----:B------:R-:W-:Y:S01]  /*8b60*/  FFMA.FTZ R12, R16, R14, R12 ;  /* 0x0000000e100c7223 */ /* 0x000fe2000001000c */
[----:B------:R-:W-:Y:S01]  /*8b70*/  FMUL.FTZ R16, R0, R16 ;  /* 0x0000001000107220 */ /* 0x000fe20000410000 */
[----:B------:R-:W-:-:S04]  /*8b80*/  FFMA.FTZ R15, R36, R11, R15 ;  /* 0x0000000b240f7223 */ /* 0x000fc8000001000f */
[----:B------:R-:W-:Y:S01]  /*8b90*/  FFMA.FTZ R15, R14, R16, R15 ;  /* 0x000000100e0f7223 */ /* 0x000fe2000001000f */
[----:B---3--:R-:W-:Y:S02]  /*8ba0*/  SHF.L.U32 R14, R37, 0x10, RZ ;  /* 0x00000010250e7819 */ /* 0x008fe400000006ff */
[----:B------:R-:W3:Y:S01]  /*8bb0*/  LDL.LU R37, [R1+0x360] ;  /* 0x0003600001257983 */ /* 0x000ee20000300800 */
[----:B------:R-:W-:Y:S01]  /*8bc0*/  FADD.FTZ R13, R13, R11 ;  /* 0x0000000b0d0d7221 */ /* 0x000fe20000010000 */
[----:B------:R-:W-:-:S03]  /*8bd0*/  FADD.FTZ R19, R19, -UR28 ;  /* 0x8000001c13137e21 */ /* 0x000fc60008010000 */
[----:B------:R-:W-:Y:S01]  /*8be0*/  FADD.FTZ R13, R16, R13 ;  /* 0x0000000d100d7221 */ /* 0x000fe20000010000 */
[----:B------:R-:W-:Y:S01]  /*8bf0*/  FMUL.FTZ R19, R19, UR16 ;  /* 0x0000001013137c20 */ /* 0x000fe20008410000 */
[----:B------:R-:W-:Y:S02]  /*8c00*/  SHF.L.U32 R11, R30, 0x10, RZ ;  /* 0x000000101e0b7819 */ /* 0x000fe400000006ff */
[----:B------:R-:W3:Y:S01]  /*8c10*/  LDL.LU R30, [R1+0x36c] ;  /* 0x00036c00011e7983 */ /* 0x000ee20000300800 */
[----:B------:R-:W-:Y:S02]  /*8c20*/  FADD.FTZ R14, R14, -UR28 ;  /* 0x8000001c0e0e7e21 */ /* 0x000fe40008010000 */
[----:B------:R-:W-:Y:S01]  /*8c30*/  FMUL.FTZ R16, R2, R11 ;  /* 0x0000000b02107220 */ /* 0x000fe20000410000 */
[----:B------:R-:W-:Y:S01]  /*8c40*/  FADD.FTZ R8, R8, R11 ;  /* 0x0000000b08087221 */ /* 0x000fe20000010000 */
[----:B------:R-:W-:Y:S01]  /*8c50*/  FFMA.FTZ R9, R11, R19, R9 ;  /* 0x000000130b097223 */ /* 0x000fe20000010009 */
[----:B------:R-:W-:Y:S01]  /*8c60*/  SHF.L.U32 R11, R29, 0x10, RZ ;  /* 0x000000101d0b7819 */ /* 0x000fe200000006ff */
[----:B------:R-:W-:Y:S01]  /*8c70*/  FADD.FTZ R13, R13, R16 ;  /* 0x000000100d0d7221 */ /* 0x000fe20000010000 */
[----:B------:R-:W-:Y:S01]  /*8c80*/  FFMA.FTZ R15, R19, R16, R15 ;  /* 0x00000010130f7223 */ /* 0x000fe2000001000f */
[----:B------:R-:W-:Y:S01]  /*8c90*/  FMUL.FTZ R14, R14, UR16 ;  /* 0x000000100e0e7c20 */ /* 0x000fe20008410000 */
[----:B------:R-:W-:Y:S01]  /*8ca0*/  SHF.L.U32 R22, R22, 0x10, RZ ;  /* 0x0000001016167819 */ /* 0x000fe200000006ff */
[----:B------:R-:W-:Y:S01]  /*8cb0*/  FADD.FTZ R10, R10, R11 ;  /* 0x0000000b0a0a7221 */ /* 0x000fe20000010000 */
[----:B------:R-:W3:Y:S01]  /*8cc0*/  LDL.LU R29, [R1+0x378] ;  /* 0x00037800011d7983 */ /* 0x000ee20000300800 */
[----:B------:R-:W-:Y:S01]  /*8cd0*/  FFMA.FTZ R12, R11, R14, R12 ;  /* 0x0000000e0b0c7223 */ /* 0x000fe2000001000c */
[----:B------:R-:W-:-:S04]  /*8ce0*/  FMUL.FTZ R11, R0, R11 ;  /* 0x0000000b000b7220 */ /* 0x000fc80000410000 */
[----:B------:R-:W-:Y:S01]  /*8cf0*/  FFMA.FTZ R15, R14, R11, R15 ;  /* 0x0000000b0e0f7223 */ /* 0x000fe2000001000f */
[----:B--2---:R-:W-:Y:S02]  /*8d00*/  SHF.L.U32 R16, R35, 0x10, RZ ;  /* 0x0000001023107819 */ /* 0x004fe400000006ff */
[----:B------:R-:W2:Y:S01]  /*8d10*/  LDL.LU R35, [R1+0x374] ;  /* 0x0003740001237983 */ /* 0x000ea20000300800 */
[----:B----4-:R-:W-:-:S03]  /*8d20*/  SHF.L.U32 R17, R31, 0x10, RZ ;  /* 0x000000101f117819 */ /* 0x010fc600000006ff */
[----:B------:R-:W4:Y:S01]  /*8d30*/  LDL.LU R31, [R1+0x370] ;  /* 0x00037000011f7983 */ /* 0x000f220000300800 */
[----:B---3--:R-:W-:-:S03]  /*8d40*/  SHF.L.U32 R14, R37, 0x10, RZ ;  /* 0x00000010250e7819 */ /* 0x008fc600000006ff */
[----:B------:R-:W3:Y:S01]  /*8d50*/  LDL.LU R37, [R1+0x37c] ;  /* 0x00037c0001257983 */ /* 0x000ee20000300800 */
[----:B------:R-:W-:Y:S01]  /*8d60*/  FADD.FTZ R22, R22, -UR28 ;  /* 0x8000001c16167e21 */ /* 0x000fe20008010000 */
[----:B------:R-:W-:Y:S01]  /*8d70*/  FADD.FTZ R16, R16, -UR28 ;  /* 0x8000001c10107e21 */ /* 0x000fe20008010000 */
[----:B------:R-:W-:Y:S01]  /*8d80*/  FADD.FTZ R13, R11, R13 ;  /* 0x0000000d0b0d7221 */ /* 0x000fe20000010000 */
[----:B------:R-:W-:Y:S01]  /*8d90*/  SHF.L.U32 R11, R34, 0x10, RZ ;  /* 0x00000010220b7819 */ /* 0x000fe200000006ff */
[----:B------:R-:W-:Y:S01]  /*8da0*/  FMUL.FTZ R22, R22, UR16 ;  /* 0x0000001016167c20 */ /* 0x000fe20008410000 */
[----:B------:R-:W-:Y:S01]  /*8db0*/  FMUL.FTZ R16, R16, UR16 ;  /* 0x0000001010107c20 */ /* 0x000fe20008410000 */
[----:B------:R-:W-:Y:S01]  /*8dc0*/  FADD.FTZ R8, R8, R17 ;  /* 0x0000001108087221 */ /* 0x000fe20000010000 */
[----:B------:R-:W3:Y:S01]  /*8dd0*/  LDL.LU R34, [R1+0x384] ;  /* 0x0003840001227983 */ /* 0x000ee20000300800 */
[----:B------:R-:W-:Y:S01]  /*8de0*/  FFMA.FTZ R9, R17, R22, R9 ;  /* 0x0000001611097223 */ /* 0x000fe20000010009 */
[----:B------:R-:W-:Y:S01]  /*8df0*/  FMUL.FTZ R17, R2, R17 ;  /* 0x0000001102117220 */ /* 0x000fe20000410000 */
[----:B------:R-:W-:Y:S01]  /*8e00*/  FMUL.FTZ R18, R0, R11 ;  /* 0x0000000b00127220 */ /* 0x000fe20000410000 */
[----:B------:R-:W-:Y:S01]  /*8e10*/  FADD.FTZ R10, R10, R11 ;  /* 0x0000000b0a0a7221 */ /* 0x000fe20000010000 */
[----:B------:R-:W-:Y:S01]  /*8e20*/  FFMA.FTZ R12, R11, R16, R12 ;  /* 0x000000100b0c7223 */ /* 0x000fe2000001000c */
[----:B------:R-:W-:Y:S01]  /*8e30*/  SHF.L.U32 R11, R30, 0x10, RZ ;  /* 0x000000101e0b7819 */ /* 0x000fe200000006ff */
[----:B------:R-:W-:Y:S01]  /*8e40*/  FFMA.FTZ R15, R22, R17, R15 ;  /* 0x00000011160f7223 */ /* 0x000fe2000001000f */
[----:B------:R-:W3:Y:S01]  /*8e50*/  LDL.LU R30, [R1+0x380] ;  /* 0x00038000011e7983 */ /* 0x000ee20000300800 */
[----:B------:R-:W-:-:S02]  /*8e60*/  FADD.FTZ R13, R13, R17 ;  /* 0x000000110d0d7221 */ /* 0x000fc40000010000 */
[----:B------:R-:W-:Y:S01]  /*8e70*/  FFMA.FTZ R15, R16, R18, R15 ;  /* 0x00000012100f7223 */ /* 0x000fe2000001000f */
[----:B------:R-:W-:Y:S01]  /*8e80*/  FADD.FTZ R16, R14, -UR28 ;  /* 0x8000001c0e107e21 */ /* 0x000fe20008010000 */
[----:B------:R-:W-:Y:S01]  /*8e90*/  FADD.FTZ R13, R18, R13 ;  /* 0x0000000d120d7221 */ /* 0x000fe20000010000 */
[----:B------:R-:W-:Y:S01]  /*8ea0*/  FADD.FTZ R18, R11, -UR28 ;  /* 0x8000001c0b127e21 */ /* 0x000fe20008010000 */
[----:B------:R-:W-:Y:S01]  /*8eb0*/  SHF.L.U32 R14, R32, 0x10, RZ ;  /* 0x00000010200e7819 */ /* 0x000fe200000006ff */
[----:B------:R-:W-:-:S04]  /*8ec0*/  FMUL.FTZ R16, R16, UR16 ;  /* 0x0000001010107c20 */ /* 0x000fc80008410000 */
[----:B------:R-:W-:Y:S01]  /*8ed0*/  FADD.FTZ R8, R8, R14 ;  /* 0x0000000e08087221 */ /* 0x000fe20000010000 */
[----:B------:R-:W-:Y:S01]  /*8ee0*/  FFMA.FTZ R9, R14, R16, R9 ;  /* 0x000000100e097223 */ /* 0x000fe20000010009 */
[----:B------:R-:W-:-:S04]  /*8ef0*/  FMUL.FTZ R14, R2, R14 ;  /* 0x0000000e020e7220 */ /* 0x000fc80000410000 */
[----:B------:R-:W-:Y:S01]  /*8f00*/  FADD.FTZ R22, R13, R14 ;  /* 0x0000000e0d167221 */ /* 0x000fe20000010000 */
[----:B------:R-:W-:Y:S01]  /*8f10*/  FFMA.FTZ R15, R16, R14, R15 ;  /* 0x0000000e100f7223 */ /* 0x000fe2000001000f */
[----:B--2---:R-:W-:Y:S02]  /*8f20*/  SHF.L.U32 R11, R35, 0x10, RZ ;  /* 0x00000010230b7819 */ /* 0x004fe400000006ff */
[----:B------:R-:W2:Y:S01]  /*8f30*/  LDL.LU R35, [R1+0x394] ;  /* 0x0003940001237983 */ /* 0x000ea20000300800 */
[----:B----4-:R-:W-:-:S03]  /*8f40*/  SHF.L.U32 R17, R31, 0x10, RZ ;  /* 0x000000101f117819 */ /* 0x010fc600000006ff */
[----:B------:R-:W4:Y:S01]  /*8f50*/  LDL.LU R31, [R1+0x390] ;  /* 0x00039000011f7983 */ /* 0x000f220000300800 */
[----:B---3--:R-:W-:-:S03]  /*8f60*/  SHF.L.U32 R14, R37, 0x10, RZ ;  /* 0x00000010250e7819 */ /* 0x008fc600000006ff */
[----:B------:R-:W3:Y:S01]  /*8f70*/  LDL.LU R37, [R1+0x39c] ;  /* 0x00039c0001257983 */ /* 0x000ee20000300800 */
[----:B------:R-:W-:Y:S01]  /*8f80*/  FMUL.FTZ R18, R18, UR16 ;  /* 0x0000001012127c20 */ /* 0x000fe20008410000 */
[----:B------:R-:W-:Y:S01]  /*8f90*/  FADD.FTZ R10, R10, R11 ;  /* 0x0000000b0a0a7221 */ /* 0x000fe20000010000 */
[----:B------:R-:W-:Y:S02]  /*8fa0*/  FADD.FTZ R17, R17, -UR28 ;  /* 0x8000001c11117e21 */ /* 0x000fe40008010000 */
[----:B------:R-:W-:Y:S01]  /*8fb0*/  FFMA.FTZ R12, R11, R18, R12 ;  /* 0x000000120b0c7223 */ /* 0x000fe2000001000c */
[----:B------:R-:W-:Y:S01]  /*8fc0*/  FMUL.FTZ R11, R0, R11 ;  /* 0x0000000b000b7220 */ /* 0x000fe20000410000 */
[----:B------:R-:W-:-:S03]  /*8fd0*/  SHF.L.U32 R16, R29, 0x10, RZ ;  /* 0x000000101d107819 */ /* 0x000fc600000006ff */
[----:B------:R-:W-:Y:S01]  /*8fe0*/  FFMA.FTZ R15, R18, R11, R15 ;  /* 0x0000000b120f7223 */ /* 0x000fe2000001000f */
[----:B------:R-:W-:Y:S01]  /*8ff0*/  FADD.FTZ R13, R11, R22 ;  /* 0x000000160b0d7221 */ /* 0x000fe20000010000 */
        /* <DEDUP_REMOVED lines=9> */
[----:B------:R-:W-:Y:S01]  /*9090*/  FMUL.FTZ R16, R0, R11 ;  /* 0x0000000b00107220 */ /* 0x000fe20000410000 */
[----:B------:R-:W-:Y:S01]  /*90a0*/  SHF.L.U32 R14, R24, 0x10, RZ ;  /* 0x00000010180e7819 */ /* 0x000fe200000006ff */
[----:B------:R-:W-:Y:S01]  /*90b0*/  FMUL.FTZ R13, R13, UR16 ;  /* 0x000000100d0d7c20 */ /* 0x000fe20008410000 */
[----:B------:R-:W-:Y:S01]  /*90c0*/  FADD.FTZ R15, R15, -UR28 ;  /* 0x8000001c0f0f7e21 */ /* 0x000fe20008010000 */
[----:B------:R-:W-:Y:S01]  /*90d0*/  SHF.L.U32 R22, R33, 0x10, RZ ;  /* 0x0000001021167819 */ /* 0x000fe200000006ff */
[----:B------:R-:W-:Y:S01]  /*90e0*/  FADD.FTZ R19, R16, R17 ;  /* 0x0000001110137221 */ /* 0x000fe20000010000 */
[----:B------:R-:W-:Y:S01]  /*90f0*/  FFMA.FTZ R17, R13, R16, R18 ;  /* 0x000000100d117223 */ /* 0x000fe20000010012 */
[----:B------:R-:W-:Y:S01]  /*9100*/  FMUL.FTZ R24, R2, R14 ;  /* 0x0000000e02187220 */ /* 0x000fe20000410000 */
[----:B------:R-:W-:Y:S01]  /*9110*/  FMUL.FTZ R16, R15, UR16 ;  /* 0x000000100f107c20 */ /* 0x000fe20008410000 */
[----:B------:R-:W-:-:S02]  /*9120*/  FADD.FTZ R18, R22, -UR28 ;  /* 0x8000001c16127e21 */ /* 0x000fc40008010000 */
[----:B------:R-:W-:Y:S01]  /*9130*/  FADD.FTZ R22, R19, R24 ;  /* 0x0000001813167221 */ /* 0x000fe20000010000 */
[----:B------:R-:W-:Y:S01]  /*9140*/  FFMA.FTZ R19, R16, R24, R17 ;  /* 0x0000001810137223 */ /* 0x000fe20000010011 */
[----:B------:R-:W-:Y:S01]  /*9150*/  FMUL.FTZ R18, R18, UR16 ;  /* 0x0000001012127c20 */ /* 0x000fe20008410000 */
[----:B------:R-:W-:Y:S01]  /*9160*/  FADD.FTZ R10, R10, R11 ;  /* 0x0000000b0a0a7221 */ /* 0x000fe20000010000 */
[----:B------:R-:W-:Y:S01]  /*9170*/  FFMA.FTZ R12, R11, R13, R12 ;  /* 0x0000000d0b0c7223 */ /* 0x000fe2000001000c */
[----:B------:R-:W-:Y:S02]  /*9180*/  SHF.L.U32 R11, R23, 0x10, RZ ;  /* 0x00000010170b7819 */ /* 0x000fe400000006ff */
[----:B------:R-:W-:Y:S01]  /*9190*/  SHF.L.U32 R13, R26, 0x10, RZ ;  /* 0x000000101a0d7819 */ /* 0x000fe200000006ff */
[----:B------:R-:W-:Y:S01]  /*91a0*/  FADD.FTZ R8, R8, R14 ;  /* 0x0000000e08087221 */ /* 0x000fe20000010000 */
[----:B------:R-:W-:Y:S01]  /*91b0*/  FFMA.FTZ R16, R14, R16, R9 ;  /* 0x000000100e107223 */ /* 0x000fe20000010009 */
[----:B--2---:R-:W-:-:S05]  /*91c0*/  SHF.L.U32 R15, R35, 0x10, RZ ;  /* 0x00000010230f7819 */ /* 0x004fca00000006ff */
[----:B------:R-:W-:Y:S01]  /*91d0*/  FMUL.FTZ R17, R0, R15 ;  /* 0x0000000f00117220 */ /* 0x000fe20000410000 */
[----:B----4-:R-:W-:-:S03]  /*91e0*/  SHF.L.U32 R24, R31, 0x10, RZ ;  /* 0x000000101f187819 */ /* 0x010fc600000006ff */
[----:B------:R-:W-:Y:S01]  /*91f0*/  FADD.FTZ R23, R17, R22 ;  /* 0x0000001611177221 */ /* 0x000fe20000010000 */
[----:B------:R-:W-:Y:S01]  /*9200*/  FFMA.FTZ R19, R18, R17, R19 ;  /* 0x0000001112137223 */ /* 0x000fe20000010013 */
[----:B------:R-:W-:Y:S01]  /*9210*/  FADD.FTZ R22, R24, -UR28 ;  /* 0x8000001c18167e21 */ /* 0x000fe20008010000 */
[----:B------:R-:W-:-:S03]  /*9220*/  FMUL.FTZ R24, R2, R11 ;  /* 0x0000000b02187220 */ /* 0x000fc60000410000 */
[----:B------:R-:W-:Y:S01]  /*9230*/  FMUL.FTZ R22, R22, UR16 ;  /* 0x0000001016167c20 */ /* 0x000fe20008410000 */
[----:B------:R-:W-:Y:S01]  /*9240*/  FADD.FTZ R23, R23, R24 ;  /* 0x0000001817177221 */ /* 0x000fe20000010000 */
[----:B------:R-:W-:Y:S02]  /*9250*/  FADD.FTZ R14, R10, R15 ;  /* 0x0000000f0a0e7221 */ /* 0x000fe40000010000 */
[----:B------:R-:W-:Y:S01]  /*9260*/  FFMA.FTZ R26, R22, R24, R19 ;  /* 0x00000018161a7223 */ /* 0x000fe20000010013 */
[----:B------:R-:W-:Y:S01]  /*9270*/  FMUL.FTZ R24, R0, R13 ;  /* 0x0000000d00187220 */ /* 0x000fe20000410000 */
[----:B------:R-:W-:Y:S01]  /*9280*/  FFMA.FTZ R12, R15, R18, R12 ;  /* 0x000000120f0c7223 */ /* 0x000fe2000001000c */
[----:B------:R-:W-:Y:S01]  /*9290*/  FADD.FTZ R10, R8, R11 ;  /* 0x0000000b080a7221 */ /* 0x000fe20000010000 */
[----:B------:R-:W-:Y:S01]  /*92a0*/  FFMA.FTZ R8, R11, R22, R16 ;  /* 0x000000160b087223 */ /* 0x000fe20000010010 */
[----:B------:R-:W-:Y:S01]  /*92b0*/  FADD.FTZ R23, R24, R23 ;  /* 0x0000001718177221 */ /* 0x000fe20000010000 */
[----:B------:R-:W-:Y:S01]  /*92c0*/  FADD.FTZ R11, R14, R13 ;  /* 0x0000000d0e0b7221 */ /* 0x000fe20000010000 */
[----:B---3--:R-:W-:-:S05]  /*92d0*/  SHF.L.U32 R17, R37, 0x10, RZ ;  /* 0x0000001025117819 */ /* 0x008fca00000006ff */
[----:B------:R-:W-:-:S04]  /*92e0*/  FADD.FTZ R17, R17, -UR28 ;  /* 0x8000001c11117e21 */ /* 0x000fc80008010000 */
[----:B------:R-:W-:-:S04]  /*92f0*/  FMUL.FTZ R17, R17, UR16 ;  /* 0x0000001011117c20 */ /* 0x000fc80008410000 */
[----:B------:R-:W-:Y:S01]  /*9300*/  FFMA.FTZ R24, R17, R24, R26 ;  /* 0x0000001811187223 */ /* 0x000fe2000001001a */
[----:B------:R-:W-:Y:S01]  /*9310*/  FFMA.FTZ R9, R13, R17, R12 ;  /* 0x000000110d097223 */ /* 0x000fe2000001000c */
[----:B------:R-:W-:Y:S06]  /*9320*/  BRA `(.L_x_381) ;  /* 0x0000005c00687947 */ /* 0x000fec0003800000 */
.L_x_380:
[----:B------:R-:W2:Y:S04]  /*9330*/  LDL.LU R15, [R1+0x1a0] ;  /* 0x0001a000010f7983 */ /* 0x000ea80000300800 */
[----:B------:R-:W3:Y:S04]  /*9340*/  LDL.LU R16, [R1+0x198] ;  /* 0x0001980001107983 */ /* 0x000ee80000300800 */
[----:B------:R-:W4:Y:S04]  /*9350*/  LDL.LU R12, [R1+0x19c] ;  /* 0x00019c00010c7983 */ /* 0x000f280000300800 */
[----:B------:R-:W4:Y:S04]  /*9360*/  LDL.LU R14, [R1+0x1a4] ;  /* 0x0001a400010e7983 */ /* 0x000f280000300800 */
[----:B------:R-:W4:Y:S04]  /*9370*/  LDL.LU R13, [R1+0x190] ;  /* 0x00019000010d7983 */ /* 0x000f280000300800 */
[----:B------:R-:W4:Y:S04]  /*9380*/  LDL.LU R18, [R1+0x1c4] ;  /* 0x0001c40001127983 */ /* 0x000f280000300800 */
[----:B-----5:R0:W-:Y:S04]  /*9390*/  STL [R1+0x3bc], R4 ;  /* 0x0003bc0401007387 */ /* 0x0201e80000100800 */
[----:B------:R-:W4:Y:S04]  /*93a0*/  LDL.LU R17, [R1+0x184] ;  /* 0x0001840001117983 */ /* 0x000f280000300800 */
[----:B------:R1:W-:Y:S04]  /*93b0*/  STL [R1+0x3c0], R6 ;  /* 0x0003c00601007387 */ /* 0x0003e80000100800 */
[----:B------:R-:W4:Y:S04]  /*93c0*/  LDL.LU R26, [R1+0x210] ;  /* 0x00021000011a7983 */ /* 0x000f280000300800 */
        /* <DEDUP_REMOVED lines=45> */
[----:B------:R-:W-:Y:S01]  /*96a0*/  FFMA.FTZ R8, R8, R11, RZ ;  /* 0x0000000b08087223 */ /* 0x000fe200000100ff */
[----:B------:R-:W-:Y:S01]  /*96b0*/  FADD.FTZ R11, RZ, R11 ;  /* 0x0000000bff0b7221 */ /* 0x000fe20000010000 */
[----:B------:R1:W-:Y:S01]  /*96c0*/  STL [R1+0x358], R4 ;  /* 0x0003580401007387 */ /* 0x0003e20000100800 */
[----:B--2---:R-:W-:-:S05]  /*96d0*/  SHF.L.U32 R15, R15, 0x10, RZ ;  /* 0x000000100f0f7819 */ /* 0x004fca00000006ff */
[----:B0-----:R-:W-:Y:S01]  /*96e0*/  FMUL.FTZ R15, R15, R14 ;  /* 0x0000000e0f0f7220 */ /* 0x001fe20000410000 */
[----:B------:R-:W-:-:S04]  /*96f0*/  FADD.FTZ R14, -R14, 1 ;  /* 0x3f8000000e0e7421 */ /* 0x000fc80000010100 */
[----:B------:R-:W-:Y:S01]  /*9700*/  FFMA.FTZ R14, R13, R14, 1 ;  /* 0x3f8000000d0e7423 */ /* 0x000fe2000001000e */
[----:B---3--:R-:W-:Y:S02]  /*9710*/  SHF.L.U32 R13, R16, 0x10, RZ ;  /* 0x00000010100d7819 */ /* 0x008fe400000006ff */
[----:B------:R-:W2:Y:S01]  /*9720*/  LDL.LU R16, [R1+0x230] ;  /* 0x0002300001107983 */ /* 0x000ea20000300800 */
[----:B------:R-:W-:Y:S02]  /*9730*/  FMUL.FTZ R14, R15, R14 ;  /* 0x0000000e0f0e7220 */ /* 0x000fe40000410000 */
[----:B------:R-:W-:Y:S02]  /*9740*/  FADD.FTZ R13, R13, -UR28 ;  /* 0x8000001c0d0d7e21 */ /* 0x000fe40008010000 */
[----:B-1----:R-:W-:Y:S01]  /*9750*/  FADD.FTZ R4, R11, R14 ;  /* 0x0000000e0b047221 */ /* 0x002fe20000010000 */
[----:B------:R0:W-:Y:S04]  /*9760*/  STL [R1+0x110], R6 ;  /* 0x0001100601007387 */ /* 0x0001e80000100800 */
[----:B------:R1:W-:Y:S01]  /*9770*/  STL [R1+0x3b0], R4 ;  /* 0x0003b00401007387 */ /* 0x0003e20000100800 */
[-C--:B0-----:R-:W-:Y:S01]  /*9780*/  FFMA.FTZ R6, R12, R14.reuse, R8 ;  /* 0x0000000e0c067223 */ /* 0x081fe20000010008 */
[----:B------:R-:W-:Y:S01]  /*9790*/  FMUL.FTZ R14, R2, R14 ;  /* 0x0000000e020e7220 */ /* 0x000fe20000410000 */
[----:B-1----:R-:W-:-:S03]  /*97a0*/  FMUL.FTZ R4, R13, UR16 ;  /* 0x000000100d047c20 */ /* 0x002fc60008410000 */
        /* <DEDUP_REMOVED lines=8> */
[----:B------:R-:W3:Y:S03]  /*9830*/  LDL.LU R18, [R1+0x214] ;  /* 0x0002140001127983 */ /* 0x000ee60000300800 */
[----:B0-----:R-:W-:Y:S01]  /*9840*/  FMUL.FTZ R11, R11, R9 ;  /* 0x000000090b0b7220 */ /* 0x001fe20000410000 */
[----:B------:R-:W-:-:S04]  /*9850*/  FADD.FTZ R9, -R9, 1 ;  /* 0x3f80000009097421 */ /* 0x000fc80000010100 */
[----:B------:R-:W-:Y:S01]  /*9860*/  FFMA.FTZ R9, R8, R9, 1 ;  /* 0x3f80000008097423 */ /* 0x000fe20000010009 */
[----:B------:R-:W-:Y:S02]  /*9870*/  SHF.L.U32 R8, R17, 0x10, RZ ;  /* 0x0000001011087819 */ /* 0x000fe400000006ff */
[----:B------:R-:W4:Y:S01]  /*9880*/  LDL.LU R17, [R1+0x250] ;  /* 0x0002500001117983 */ /* 0x000f220000300800 */
[----:B------:R-:W-:-:S03]  /*9890*/  FMUL.FTZ R7, R11, R9 ;  /* 0x000000090b077220 */ /* 0x000fc60000410000 */
[----:B------:R0:W-:Y:S01]  /*98a0*/  STL [R1+0x3a8], R6 ;  /* 0x0003a80601007387 */ /* 0x0001e20000100800 */
[----:B------:R-:W-:Y:S01]  /*98b0*/  FADD.FTZ R8, R8, -UR28 ;  /* 0x8000001c08087e21 */ /* 0x000fe20008010000 */
[----:B0-----:R-:W-:Y:S01]  /*98c0*/  FADD.FTZ R6, R10, R14 ;  /* 0x0000000e0a067221 */ /* 0x001fe20000010000 */
[----:B------:R-:W-:Y:S02]  /*98d0*/  SHF.L.U32 R10, R26, 0x10, RZ ;  /* 0x000000101a0a7819 */ /* 0x000fe400000006ff */
[----:B------:R-:W4:Y:S04]  /*98e0*/  LDL.LU R26, [R1+0x260] ;  /* 0x00026000011a7983 */ /* 0x000f280000300800 */
[----:B------:R0:W-:Y:S02]  /*98f0*/  STL [R1+0x124], R4 ;  /* 0x0001240401007387 */ /* 0x0001e40000100800 */
[----:B0-----:R-:W-:-:S04]  /*9900*/  FMUL.FTZ R4, R8, UR16 ;  /* 0x0000001008047c20 */ /* 0x001fc80008410000 */
[----:B------:R-:W-:-:S04]  /*9910*/  FFMA.FTZ R9, R2, R4, R5 ;  /* 0x0000000402097223 */ /* 0x000fc80000010005 */
[----:B------:R-:W-:-:S06]  /*9920*/  FMUL.FTZ R8, R9, -1.4426950216293334961 ;  /* 0xbfb8aa3b09087820 */ /* 0x000fcc0000410000 */
[----:B------:R-:W0:Y:S02]  /*9930*/  MUFU.EX2 R8, R8 ;  /* 0x0000000800087308 */ /* 0x000e240000000800 */
[----:B0-----:R-:W-:-:S06]  /*9940*/  FADD.FTZ R8, R8, 1 ;  /* 0x3f80000008087421 */ /* 0x001fcc0000010000 */
[----:B------:R-:W0:Y:S01]  /*9950*/  MUFU.RCP R8, R8 ;  /* 0x0000000800087308 */ /* 0x000e220000001000 */
[----:B--2---:R-:W-:Y:S02]  /*9960*/  SHF.L.U32 R11, R16, 0x10, RZ ;  /* 0x00000010100b7819 */ /* 0x004fe400000006ff */
[----:B------:R-:W2:Y:S03]  /*9970*/  LDL.LU R16, [R1+0x174] ;  /* 0x0001740001107983 */ /* 0x000ea60000300800 */
[----:B------:R-:W-:Y:S01]  /*9980*/  FADD.FTZ R11, R11, -UR28 ;  /* 0x8000001c0b0b7e21 */ /* 0x000fe20008010000 */
[----:B------:R1:W-:Y:S01]  /*9990*/  STL [R1+0x12c], R4 ;  /* 0x00012c0401007387 */ /* 0x0003e20000100800 */
[----:B0-----:R-:W-:Y:S02]  /*99a0*/  FMUL.FTZ R10, R10, R8 ;  /* 0x000000080a0a7220 */ /* 0x001fe40000410000 */
[----:B-1----:R-:W-:Y:S01]  /*99b0*/  FMUL.FTZ R4, R11, UR16 ;  /* 0x000000100b047c20 */ /* 0x002fe20008410000 */
[----:B------:R-:W-:-:S04]  /*99c0*/  FADD.FTZ R8, -R8, 1 ;  /* 0x3f80000008087421 */ /* 0x000fc80000010100 */
[----:B------:R-:W-:Y:S01]  /*99d0*/  FFMA.FTZ R8, R9, R8, 1 ;  /* 0x3f80000009087423 */ /* 0x000fe20000010008 */
[----:B------:R0:W-:Y:S01]  /*99e0*/  STL [R1+0x340], R4 ;  /* 0x0003400401007387 */ /* 0x0001e20000100800 */
[----:B------:R-:W-:Y:S01]  /*99f0*/  FFMA.FTZ R9, R0, R4, R3 ;  /* 0x0000000400097223 */ /* 0x000fe20000010003 */
[----:B---3--:R-:W-:Y:S02]  /*9a00*/  SHF.L.U32 R11, R18, 0x10, RZ ;  /* 0x00000010120b7819 */ /* 0x008fe400000006ff */
[----:B------:R-:W3:Y:S03]  /*9a10*/  LDL.LU R18, [R1+0x17c] ;  /* 0x00017c0001127983 */ /* 0x000ee60000300800 */
[----:B------:R-:W-:-:S04]  /*9a20*/  FADD.FTZ R11, R11, -UR28 ;  /* 0x8000001c0b0b7e21 */ /* 0x000fc80008010000 */
[----:B0-----:R-:W-:Y:S01]  /*9a30*/  FMUL.FTZ R4, R11, UR16 ;  /* 0x000000100b047c20 */ /* 0x001fe20008410000 */
[----:B----4-:R-:W-:Y:S02]  /*9a40*/  SHF.L.U32 R11, R17, 0x10, RZ ;  /* 0x00000010110b7819 */ /* 0x010fe400000006ff */
[----:B------:R-:W4:Y:S04]  /*9a50*/  LDL.LU R17, [R1+0x180] ;  /* 0x0001800001117983 */ /* 0x000f280000300800 */
        /* <DEDUP_REMOVED lines=10> */
[----:B------:R-:W4:Y:S01]  /*9b00*/  LDL.LU R23, [R1+0x2fc] ;  /* 0x0002fc0001177983 */ /* 0x000f220000300800 */
        /* <DEDUP_REMOVED lines=11> */
[----:B------:R1:W-:Y:S04]  /*9bc0*/  STL [R1+0x22c], R6 ;  /* 0x00022c0601007387 */ /* 0x0003e80000100800 */
[----:B------:R2:W-:Y:S04]  /*9bd0*/  STL [R1+0x334], R4 ;  /* 0x0003340401007387 */ /* 0x0005e80000100800 */
[----:B------:R-:W4:Y:S01]  /*9be0*/  LDL.LU R24, [R1+0x2d8] ;  /* 0x0002d80001187983 */ /* 0x000f220000300800 */
[----:B0-----:R-:W-:Y:S01]  /*9bf0*/  FMUL.FTZ R10, R10, R8 ;  /* 0x000000080a0a7220 */ /* 0x001fe20000410000 */
[----:B------:R-:W-:-:S04]  /*9c00*/  FADD.FTZ R8, -R8, 1 ;  /* 0x3f80000008087421 */ /* 0x000fc80000010100 */
[----:B------:R-:W-:Y:S01]  /*9c10*/  FFMA.FTZ R8, R9, R8, 1 ;  /* 0x3f80000009087423 */ /* 0x000fe20000010008 */
[----:B------:R-:W-:-:S03]  /*9c20*/  FFMA.FTZ R9, R0, R4, R3 ;  /* 0x0000000400097223 */ /* 0x000fc60000010003 */
[----:B-1----:R-:W-:Y:S01]  /*9c30*/  FMUL.FTZ R6, R10, R8 ;  /* 0x000000080a067220 */ /* 0x002fe20000410000 */
[----:B------:R-:W-:-:S06]  /*9c40*/  FMUL.FTZ R8, R9, -1.4426950216293334961 ;  /* 0xbfb8aa3b09087820 */ /* 0x000fcc0000410000 */
[----:B------:R-:W0:Y:S01]  /*9c50*/  MUFU.EX2 R8, R8 ;  /* 0x0000000800087308 */ /* 0x000e220000000800 */
[----:B--2---:R-:W-:Y:S02]  /*9c60*/  SHF.L.U32 R11, R16, 0x10, RZ ;  /* 0x00000010100b7819 */ /* 0x004fe400000006ff */
[----:B------:R-:W2:Y:S01]  /*9c70*/  LDL.LU R16, [R1+0x170] ;  /* 0x0001700001107983 */ /* 0x000ea20000300800 */
[----:B0-----:R-:W-:-:S06]  /*9c80*/  FADD.FTZ R8, R8, 1 ;  /* 0x3f80000008087421 */ /* 0x001fcc0000010000 */
[----:B------:R-:W0:Y:S01]  /*9c90*/  MUFU.RCP R8, R8 ;  /* 0x0000000800087308 */ /* 0x000e220000001000 */
[----:B------:R-:W-:Y:S01]  /*9ca0*/  SHF.L.U32 R10, R26, 0x10, RZ ;  /* 0x000000101a0a7819 */ /* 0x000fe200000006ff */
[----:B------:R-:W-:Y:S01]  /*9cb0*/  FADD.FTZ R11, R11, -UR28 ;  /* 0x8000001c0b0b7e21 */ /* 0x000fe20008010000 */
[----:B------:R1:W-:Y:S03]  /*9cc0*/  STL [R1+0x220], R6 ;  /* 0x0002200601007387 */ /* 0x0003e60000100800 */
[----:B------:R-:W-:Y:S01]  /*9cd0*/  FMUL.FTZ R4, R11, UR16 ;  /* 0x000000100b047c20 */ /* 0x000fe20008410000 */
        /* <DEDUP_REMOVED lines=10> */
[----:B---3--:R-:W-:Y:S02]  /*9d80*/  SHF.L.U32 R10, R18, 0x10, RZ ;  /* 0x00000010120a7819 */ /* 0x008fe400000006ff */
[----:B------:R-:W3:Y:S01]  /*9d90*/  LDL.LU R18, [R1+0x2c4] ;  /* 0x0002c40001127983 */ /* 0x000ee20000300800 */
[----:B------:R-:W-:Y:S02]  /*9da0*/  SHF.L.U32 R11, R37, 0x10, RZ ;  /* 0x00000010250b7819 */ /* 0x000fe400000006ff */
[----:B0-----:R-:W-:Y:S01]  /*9db0*/  FMUL.FTZ R10, R10, R8 ;  /* 0x000000080a0a7220 */ /* 0x001fe20000410000 */
[----:B------:R-:W-:-:S04]  /*9dc0*/  FADD.FTZ R8, -R8, 1 ;  /* 0x3f80000008087421 */ /* 0x000fc80000010100 */
[----:B------:R-:W-:-:S04]  /*9dd0*/  FFMA.FTZ R8, R9, R8, 1 ;  /* 0x3f80000009087423 */ /* 0x000fc80000010008 */
[----:B------:R-:W-:Y:S01]  /*9de0*/  FMUL.FTZ R37, R10, R8 ;  /* 0x000000080a257220 */ /* 0x000fe20000410000 */
[----:B----4-:R-:W-:Y:S02]  /*9df0*/  SHF.L.U32 R10, R17, 0x10, RZ ;  /* 0x00000010110a7819 */ /* 0x010fe400000006ff */
[----:B------:R-:W4:Y:S01]  /*9e00*/  LDL.LU R17, [R1+0x158] ;  /* 0x0001580001117983 */ /* 0x000f220000300800 */
        /* <DEDUP_REMOVED lines=18> */
[----:B------:R-:W0:Y:S02]  /*9f30*/  MUFU.EX2 R8, R8 ;  /* 0x0000000800087308 */ /* 0x000e240000000800 */
[----:B0-----:R-:W-:Y:S01]  /*9f40*/  FADD.FTZ R8, R8, 1 ;  /* 0x3f80000008087421 */ /* 0x001fe20000010000 */
[----:B--2---:R-:W-:Y:S02]  /*9f50*/  SHF.L.U32 R10, R16, 0x10, RZ ;  /* 0x00000010100a7819 */ /* 0x004fe400000006ff */
[----:B------:R-:W2:Y:S03]  /*9f60*/  LDL.LU R16, [R1+0x310] ;  /* 0x0003100001107983 */ /* 0x000ea60000300800 */
        /* <DEDUP_REMOVED lines=14> */
[----:B---3--:R-:W-:Y:S02]  /*a050*/  SHF.L.U32 R10, R18, 0x10, RZ ;  /* 0x00000010120a7819 */ /* 0x008fe400000006ff */
[----:B------:R-:W-:Y:S01]  /*a060*/  SHF.L.U32 R11, R30, 0x10, RZ ;  /* 0x000000101e0b7819 */ /* 0x000fe200000006ff */
[----:B------:R1:W-:Y:S04]  /*a070*/  STL [R1+0x320], R4 ;  /* 0x0003200401007387 */ /* 0x0003e80000100800 */
[----:B------:R-:W3:Y:S01]  /*a080*/  LDL.LU R18, [R1+0x2c0] ;  /* 0x0002c00001127983 */ /* 0x000ee20000300800 */
[----:B0-----:R-:W-:Y:S01]  /*a090*/  FMUL.FTZ R10, R10, R8 ;  /* 0x000000080a0a7220 */ /* 0x001fe20000410000 */
[----:B------:R-:W-:-:S04]  /*a0a0*/  FADD.FTZ R8, -R8, 1 ;  /* 0x3f80000008087421 */ /* 0x000fc80000010100 */
[----:B------:R-:W-:-:S04]  /*a0b0*/  FFMA.FTZ R8, R9, R8, 1 ;  /* 0x3f80000009087423 */ /* 0x000fc80000010008 */
[----:B------:R-:W-:Y:S01]  /*a0c0*/  FMUL.FTZ R30, R10, R8 ;  /* 0x000000080a1e7220 */ /* 0x000fe20000410000 */
[----:B----4-:R-:W-:Y:S02]  /*a0d0*/  SHF.L.U32 R10, R17, 0x10, RZ ;  /* 0x00000010110a7819 */ /* 0x010fe400000006ff */
[----:B------:R-:W4:Y:S01]  /*a0e0*/  LDL.LU R17, [R1+0x2f4] ;  /* 0x0002f40001117983 */ /* 0x000f220000300800 */
[----:B------:R-:W-:-:S04]  /*a0f0*/  FADD.FTZ R11, R11, -UR28 ;  /* 0x8000001c0b0b7e21 */ /* 0x000fc80008010000 */
        /* <DEDUP_REMOVED lines=20> */
[----:B0-----:R-:W-:Y:S01]  /*a240*/  FMUL.FTZ R4, R11, UR16 ;  /* 0x000000100b047c20 */ /* 0x001fe20008410000 */
[----:B----4-:R-:W-:Y:S02]  /*a250*/  SHF.L.U32 R11, R17, 0x10, RZ ;  /* 0x00000010110b7819 */ /* 0x010fe400000006ff */
[----:B------:R-:W4:Y:S01]  /*a260*/  LDL.LU R17, [R1+0x2dc] ;  /* 0x0002dc0001117983 */ /* 0x000f220000300800 */
[----:B------:R-:W-:-:S06]  /*a270*/  FMUL.FTZ R8, R9, -1.4426950216293334961 ;  /* 0xbfb8aa3b09087820 */ /* 0x000fcc0000410000 */
[----:B------:R-:W0:Y:S02]  /*a280*/  MUFU.EX2 R8, R8 ;  /* 0x0000000800087308 */ /* 0x000e240000000800 */
[----:B0-----:R-:W-:-:S06]  /*a290*/  FADD.FTZ R8, R8, 1 ;  /* 0x3f80000008087421 */ /* 0x001fcc0000010000 */
[----:B------:R-:W0:Y:S01]  /*a2a0*/  MUFU.RCP R8, R8 ;  /* 0x0000000800087308 */ /* 0x000e220000001000 */
[----:B------:R-:W-:Y:S01]  /*a2b0*/  FADD.FTZ R11, R11, -UR28 ;  /* 0x8000001c0b0b7e21 */ /* 0x000fe20008010000 */
[----:B------:R1:W-:Y:S01]  /*a2c0*/  STL [R1+0x310], R4 ;  /* 0x0003100401007387 */ /* 0x0003e20000100800 */
        /* <DEDUP_REMOVED lines=28> */
[----:B---3--:R-:W-:Y:S01]  /*a490*/  FMUL.FTZ R4, R11, UR16 ;  /* 0x000000100b047c20 */ /* 0x008fe20008410000 */
[----:B------:R-:W3:Y:S01]  /*a4a0*/  LDL.LU R23, [R1+0x2a0] ;  /* 0x0002a00001177983 */ /* 0x000ee20000300800 */
        /* <DEDUP_REMOVED lines=9> */
[----:B------:R-:W-:Y:S01]  /*a540*/  SHF.L.U32 R10, R24, 0x10, RZ ;  /* 0x00000010180a7819 */ /* 0x000fe200000006ff */
[----:B------:R1:W-:Y:S01]  /*a550*/  STL [R1+0x134], R6 ;  /* 0x0001340601007387 */ /* 0x0003e20000100800 */
[----:B------:R-:W-:-:S03]  /*a560*/  SHF.L.U32 R11, R18, 0x10, RZ ;  /* 0x00000010120b7819 */ /* 0x000fc600000006ff */
[----:B------:R4:W-:Y:S04]  /*a570*/  STL [R1+0x2f0], R4 ;  /* 0x0002f00401007387 */ /* 0x0009e80000100800 */
[----:B------:R-:W3:Y:S01]  /*a580*/  LDL.LU R24, [R1+0x2bc] ;  /* 0x0002bc0001187983 */ /* 0x000ee20000300800 */
[----:B0-----:R-:W-:Y:S01]  /*a590*/  FMUL.FTZ R10, R10, R8 ;  /* 0x000000080a0a7220 */ /* 0x001fe20000410000 */
[----:B------:R-:W-:Y:S02]  /*a5a0*/  FADD.FTZ R8, -R8, 1 ;  /* 0x3f80000008087421 */ /* 0x000fe40000010100 */
[----:B------:R-:W3:Y:S02]  /*a5b0*/  LDL.LU R18, [R1+0x2c8] ;  /* 0x0002c80001127983 */ /* 0x000ee40000300800 */
[----:B------:R-:W-:-:S04]  /*a5c0*/  FFMA.FTZ R8, R9, R8, 1 ;  /* 0x3f80000009087423 */ /* 0x000fc80000010008 */
[----:B-1----:R-:W-:Y:S01]  /*a5d0*/  FMUL.FTZ R6, R10, R8 ;  /* 0x000000080a067220 */ /* 0x002fe20000410000 */
[----:B----4-:R-:W-:Y:S02]  /*a5e0*/  SHF.L.U32 R10, R17, 0x10, RZ ;  /* 0x00000010110a7819 */ /* 0x010fe400000006ff */
[----:B------:R-:W4:Y:S01]  /*a5f0*/  LDL.LU R17, [R1+0x2a8] ;  /* 0x0002a80001117983 */ /* 0x000f220000300800 */
[----:B------:R-:W-:-:S04]  /*a600*/  FADD.FTZ R11, R11, -UR28 ;  /* 0x8000001c0b0b7e21 */ /* 0x000fc80008010000 */
[----:B------:R-:W-:-:S04]  /*a610*/  FMUL.FTZ R4, R11, UR16 ;  /* 0x000000100b047c20 */ /* 0x000fc80008410000 */
        /* <DEDUP_REMOVED lines=24> */
[----:B----4-:R-:W-:Y:S02]  /*a7a0*/  SHF.L.U32 R11, R17, 0x10, RZ ;  /* 0x00000010110b7819 */ /* 0x010fe400000006ff */
[----:B------:R-:W4:Y:S01]  /*a7b0*/  LDL.LU R17, [R1+0x294] ;  /* 0x0002940001117983 */ /* 0x000f220000300800 */
[----:B0-----:R-:W-:-:S06]  /*a7c0*/  FADD.FTZ R8, R8, 1 ;  /* 0x3f80000008087421 */ /* 0x001fcc0000010000 */
[----:B------:R-:W0:Y:S02]  /*a7d0*/  MUFU.RCP R8, R8 ;  /* 0x0000000800087308 */ /* 0x000e240000001000 */
[----:B0-----:R-:W-:Y:S01]  /*a7e0*/  FMUL.FTZ R10, R10, R8 ;  /* 0x000000080a0a7220 */ /* 0x001fe20000410000 */
[----:B------:R-:W-:-:S04]  /*a7f0*/  FADD.FTZ R8, -R8, 1 ;  /* 0x3f80000008087421 */ /* 0x000fc80000010100 */
[----:B------:R-:W-:-:S04]  /*a800*/  FFMA.FTZ R8, R9, R8, 1 ;  /* 0x3f80000009087423 */ /* 0x000fc80000010008 */
[----:B------:R-:W-:Y:S01]  /*a810*/  FMUL.FTZ R32, R10, R8 ;  /* 0x000000080a207220 */ /* 0x000fe20000410000 */
[----:B---3--:R-:W-:Y:S02]  /*a820*/  SHF.L.U32 R10, R18, 0x10, RZ ;  /* 0x00000010120a7819 */ /* 0x008fe400000006ff */
[----:B------:R-:W3:Y:S01]  /*a830*/  LDL.LU R18, [R1+0x2cc] ;  /* 0x0002cc0001127983 */ /* 0x000ee20000300800 */
        /* <DEDUP_REMOVED lines=8> */
[----:B------:R1:W-:Y:S01]  /*a8c0*/  STL [R1+0x14c], R6 ;  /* 0x00014c0601007387 */ /* 0x0003e20000100800 */
[----:B0-----:R-:W-:Y:S01]  /*a8d0*/  FMUL.FTZ R10, R10, R8 ;  /* 0x000000080a0a7220 */ /* 0x001fe20000410000 */
[----:B--2---:R-:W-:Y:S02]  /*a8e0*/  SHF.L.U32 R11, R16, 0x10, RZ ;  /* 0x00000010100b7819 */ /* 0x004fe400000006ff */
[----:B------:R-:W2:Y:S01]  /*a8f0*/  LDL.LU R16, [R1+0x2d4] ;  /* 0x0002d40001107983 */ /* 0x000ea20000300800 */
        /* <DEDUP_REMOVED lines=8> */
[----:B------:R-:W-:Y:S01]  /*a980*/  FADD.FTZ R11, R11, -UR28 ;  /* 0x8000001c0b0b7e21 */ /* 0x000fe20008010000 */
[----:B------:R-:W-:Y:S01]  /*a990*/  SHF.L.U32 R10, R24, 0x10, RZ ;  /* 0x00000010180a7819 */ /* 0x000fe200000006ff */
[----:B------:R1:W-:Y:S04]  /*a9a0*/  STL [R1+0x2b0], R4 ;  /* 0x0002b00401007387 */ /* 0x0003e80000100800 */
[----:B------:R-:W-:Y:S04]  /*a9b0*/  STL [R1+0x154], R6 ;  /* 0x0001540601007387 */ /* 0x000fe80000100800 */
[----:B------:R-:W2:Y:S01]  /*a9c0*/  LDL.LU R24, [R1+0x15c] ;  /* 0x00015c0001187983 */ /* 0x000ea20000300800 */
[----:B-1----:R-:W-:Y:S01]  /*a9d0*/  FMUL.FTZ R4, R11, UR16 ;  /* 0x000000100b047c20 */ /* 0x002fe20008410000 */
[----:B------:R-:W-:Y:S01]  /*a9e0*/  SHF.L.U32 R11, R28, 0x10, RZ ;  /* 0x000000101c0b7819 */ /* 0x000fe200000006ff */
[----:B0-----:R-:W-:Y:S01]  /*a9f0*/  FMUL.FTZ R10, R10, R8 ;  /* 0x000000080a0a7220 */ /* 0x001fe20000410000 */
[----:B------:R-:W-:-:S03]  /*aa00*/  FADD.FTZ R8, -R8, 1 ;  /* 0x3f80000008087421 */ /* 0x000fc60000010100 */
[----:B------:R-:W-:Y:S01]  /*aa10*/  FADD.FTZ R11, R11, -UR28 ;  /* 0x8000001c0b0b7e21 */ /* 0x000fe20008010000 */
[----:B------:R0:W-:Y:S01]  /*aa20*/  STL [R1+0x2ac], R4 ;  /* 0x0002ac0401007387 */ /* 0x0001e20000100800 */
[----:B------:R-:W-:Y:S01]  /*aa30*/  FFMA.FTZ R8, R9, R8, 1 ;  /* 0x3f80000009087423 */ /* 0x000fe20000010008 */
[----:B------:R-:W-:Y:S01]  /*aa40*/  FFMA.FTZ R9, R0, R4, R3 ;  /* 0x0000000400097223 */ /* 0x000fe20000010003 */
[----:B0-----:R-:W-:Y:S02]  /*aa50*/  FMUL.FTZ R4, R11, UR16 ;  /* 0x000000100b047c20 */ /* 0x001fe40008410000 */
[----:B------:R-:W-:Y:S01]  /*aa60*/  FMUL.FTZ R6, R10, R8 ;  /* 0x000000080a067220 */ /* 0x000fe20000410000 */
[----:B------:R-:W-:Y:S02]  /*aa70*/  SHF.L.U32 R10, R26, 0x10, RZ ;  /* 0x000000101a0a7819 */ /* 0x000fe400000006ff */
[----:B------:R-:W2:Y:S01]  /*aa80*/  LDL.LU R26, [R1+0x284] ;  /* 0x00028400011a7983 */ /* 0x000ea20000300800 */
[----:B----4-:R-:W-:-:S03]  /*aa90*/  SHF.L.U32 R11, R17, 0x10, RZ ;  /* 0x00000010110b7819 */ /* 0x010fc600000006ff */
[----:B------:R-:W4:Y:S01]  /*aaa0*/  LDL.LU R17, [R1+0x280] ;  /* 0x0002800001117983 */ /* 0x000f220000300800 */
[----:B------:R-:W-:-:S06]  /*aab0*/  FMUL.FTZ R8, R9, -1.4426950216293334961 ;  /* 0xbfb8aa3b09087820 */ /* 0x000fcc0000410000 */
[----:B------:R-:W0:Y:S02]  /*aac0*/  MUFU.EX2 R8, R8 ;  /* 0x0000000800087308 */ /* 0x000e240000000800 */
[----:B0-----:R-:W-:-:S06]  /*aad0*/  FADD.FTZ R8, R8, 1 ;  /* 0x3f80000008087421 */ /* 0x001fcc0000010000 */
[----:B------:R-:W0:Y:S02]  /*aae0*/  MUFU.RCP R8, R8 ;  /* 0x0000000800087308 */ /* 0x000e240000001000 */
        /* <DEDUP_REMOVED lines=9> */
[----:B0-----:R-:W-:-:S06]  /*ab80*/  FADD.FTZ R8, R8, 1 ;  /* 0x3f80000008087421 */ /* 0x001fcc0000010000 */
[----:B------:R-:W0:Y:S01]  /*ab90*/  MUFU.RCP R8, R8 ;  /* 0x0000000800087308 */ /* 0x000e220000001000 */
[----:B------:R1:W-:Y:S01]  /*aba0*/  STL [R1+0x158], R6 ;  /* 0x0001580601007387 */ /* 0x0003e20000100800 */
[----:B0-----:R-:W-:Y:S01]  /*abb0*/  FMUL.FTZ R10, R10, R8 ;  /* 0x000000080a0a7220 */ /* 0x001fe20000410000 */
[----:B------:R-:W-:-:S04]  /*abc0*/  FADD.FTZ R8, -R8, 1 ;  /* 0x3f80000008087421 */ /* 0x000fc80000010100 */
[----:B------:R-:W-:-:S04]  /*abd0*/  FFMA.FTZ R8, R9, R8, 1 ;  /* 0x3f80000009087423 */ /* 0x000fc80000010008 */
[----:B-1----:R-:W-:Y:S01]  /*abe0*/  FMUL.FTZ R6, R10, R8 ;  /* 0x000000080a067220 */ /* 0x002fe20000410000 */
[----:B------:R-:W-:Y:S01]  /*abf0*/  FADD.FTZ R11, R11, -UR28 ;  /* 0x8000001c0b0b7e21 */ /* 0x000fe20008010000 */
[----:B------:R0:W-:Y:S03]  /*ac00*/  STL [R1+0x2a8], R4 ;  /* 0x0002a80401007387 */ /* 0x0001e60000100800 */
[----:B0-----:R-:W-:Y:S01]  /*ac10*/  FMUL.FTZ R4, R11, UR16 ;  /* 0x000000100b047c20 */ /* 0x001fe20008410000 */
[----:B--2---:R-:W-:Y:S02]  /*ac20*/  SHF.L.U32 R10, R16, 0x10, RZ ;  /* 0x00000010100a7819 */ /* 0x004fe400000006ff */
[----:B------:R-:W2:Y:S01]  /*ac30*/  LDL.LU R16, [R1+0x160] ;  /* 0x0001600001107983 */ /* 0x000ea20000300800 */
[----:B------:R-:W-:-:S04]  /*ac40*/  FFMA.FTZ R9, R0, R4, R3 ;  /* 0x0000000400097223 */ /* 0x000fc80000010003 */
[----:B------:R-:W-:-:S06]  /*ac50*/  FMUL.FTZ R8, R9, -1.4426950216293334961 ;  /* 0xbfb8aa3b09087820 */ /* 0x000fcc0000410000 */
        /* <DEDUP_REMOVED lines=16> */
[----:B----4-:R-:W-:Y:S02]  /*ad60*/  SHF.L.U32 R11, R17, 0x10, RZ ;  /* 0x00000010110b7819 */ /* 0x010fe400000006ff */
[----:B------:R-:W4:Y:S01]  /*ad70*/  LDL.LU R17, [R1+0x148] ;  /* 0x0001480001117983 */ /* 0x000f220000300800 */
[----:B------:R-:W-:Y:S02]  /*ad80*/  SHF.L.U32 R10, R26, 0x10, RZ ;  /* 0x000000101a0a7819 */ /* 0x000fe400000006ff */
[----:B------:R-:W-:Y:S01]  /*ad90*/  FADD.FTZ R11, R11, -UR28 ;  /* 0x8000001c0b0b7e21 */ /* 0x000fe20008010000 */
[----:B------:R1:W-:Y:S04]  /*ada0*/  STL [R1+0x264], R4 ;  /* 0x0002640401007387 */ /* 0x0003e80000100800 */
[----:B------:R1:W-:Y:S01]  /*adb0*/  STL [R1+0x164], R6 ;  /* 0x0001640601007387 */ /* 0x0003e20000100800 */
[----:B0-----:R-:W-:Y:S01]  /*adc0*/  FMUL.FTZ R10, R10, R8 ;  /* 0x000000080a0a7220 */ /* 0x001fe20000410000 */
[----:B------:R-:W-:Y:S01]  /*add0*/  FADD.FTZ R8, -R8, 1 ;  /* 0x3f80000008087421 */ /* 0x000fe20000010100 */
[----:B-1----:R-:W-:Y:S01]  /*ade0*/  FMUL.FTZ R4, R11, UR16 ;  /* 0x000000100b047c20 */ /* 0x002fe20008410000 */
[----:B------:R-:W4:Y:S02]  /*adf0*/  LDL.LU R26, [R1+0x29c] ;  /* 0x00029c00011a7983 */ /* 0x000f240000300800 */
        /* <DEDUP_REMOVED lines=11> */
[----:B------:R-:W4:Y:S01]  /*aeb0*/  LDL.LU R23, [R1+0x274] ;  /* 0x0002740001177983 */ /* 0x000f220000300800 */
[----:B0-----:R-:W-:Y:S01]  /*aec0*/  FMUL.FTZ R10, R10, R8 ;  /* 0x000000080a0a7220 */ /* 0x001fe20000410000 */
[----:B------:R-:W-:Y:S02]  /*aed0*/  FADD.FTZ R8, -R8, 1 ;  /* 0x3f80000008087421 */ /* 0x000fe40000010100 */
[----:B------:R-:W4:Y:S02]  /*aee0*/  LDL.LU R24, [R1+0x288] ;  /* 0x0002880001187983 */ /* 0x000f240000300800 */
[----:B------:R-:W-:-:S04]  /*aef0*/  FFMA.FTZ R8, R9, R8, 1 ;  /* 0x3f80000009087423 */ /* 0x000fc80000010008 */
[----:B-1----:R-:W-:Y:S01]  /*af00*/  FMUL.FTZ R6, R10, R8 ;  /* 0x000000080a067220 */ /* 0x002fe20000410000 */
[----:B---3--:R-:W-:Y:S02]  /*af10*/  SHF.L.U32 R10, R18, 0x10, RZ ;  /* 0x00000010120a7819 */ /* 0x008fe400000006ff */
[----:B------:R-:W3:Y:S01]  /*af20*/  LDL.LU R18, [R1+0x270] ;  /* 0x0002700001127983 */ /* 0x000ee20000300800 */
[----:B------:R-:W-:-:S04]  /*af30*/  FADD.FTZ R11, R11, -UR28 ;  /* 0x8000001c0b0b7e21 */ /* 0x000fc80008010000 */
[----:B------:R-:W-:Y:S01]  /*af40*/  FMUL.FTZ R4, R11, UR16 ;  /* 0x000000100b047c20 */ /* 0x000fe20008410000 */
[----:B--2---:R-:W-:Y:S02]  /*af50*/  SHF.L.U32 R11, R16, 0x10, RZ ;  /* 0x00000010100b7819 */ /* 0x004fe400000006ff */
[----:B------:R-:W2:Y:S01]  /*af60*/  LDL.LU R16, [R1+0x150] ;  /* 0x0001500001107983 */ /* 0x000ea20000300800 */
[----:B------:R-:W-:-:S04]  /*af70*/  FFMA.FTZ R9, R2, R4, R5 ;  /* 0x0000000402097223 */ /* 0x000fc80000010005 */
[----:B------:R-:W-:-:S06]  /*af80*/  FMUL.FTZ R8, R9, -1.4426950216293334961 ;  /* 0xbfb8aa3b09087820 */ /* 0x000fcc0000410000 */
[----:B------:R-:W0:Y:S01]  /*af90*/  MUFU.EX2 R8, R8 ;  /* 0x0000000800087308 */ /* 0x000e220000000800 */
[----:B------:R-:W-:Y:S01]  /*afa0*/  FADD.FTZ R11, R11, -UR28 ;  /* 0x8000001c0b0b7e21 */ /* 0x000fe20008010000 */
[----:B------:R1:W-:Y:S01]  /*afb0*/  STL [R1+0x254], R4 ;  /* 0x0002540401007387 */ /* 0x0003e20000100800 */
[----:B0-----:R-:W-:Y:S02]  /*afc0*/  FADD.FTZ R8, R8, 1 ;  /* 0x3f80000008087421 */ /* 0x001fe40000010000 */
[----:B-1----:R-:W-:-:S04]  /*afd0*/  FMUL.FTZ R4, R11, UR16 ;  /* 0x000000100b047c20 */ /* 0x002fc80008410000 */
[----:B------:R-:W0:Y:S01]  /*afe0*/  MUFU.RCP R8, R8 ;  /* 0x0000000800087308 */ /* 0x000e220000001000 */
[----:B------:R1:W-:Y:S01]  /*aff0*/  STL [R1+0x15c], R6 ;  /* 0x00015c0601007387 */ /* 0x0003e20000100800 */
[----:B0-----:R-:W-:Y:S01]  /*b000*/  FMUL.FTZ R10, R10, R8 ;  /* 0x000000080a0a7220 */ /* 0x001fe20000410000 */
[----:B------:R-:W-:-:S04]  /*b010*/  FADD.FTZ R8, -R8, 1 ;  /* 0x3f80000008087421 */ /* 0x000fc80000010100 */
[----:B------:R-:W-:Y:S01]  /*b020*/  FFMA.FTZ R8, R9, R8, 1 ;  /* 0x3f80000009087423 */ /* 0x000fe20000010008 */
[----:B------:R-:W-:-:S03]  /*b030*/  FFMA.FTZ R9, R0, R4, R3 ;  /* 0x0000000400097223 */ /* 0x000fc60000010003 */
[----:B-1----:R-:W-:Y:S01]  /*b040*/  FMUL.FTZ R6, R10, R8 ;  /* 0x000000080a067220 */ /* 0x002fe20000410000 */
[----:B------:R-:W-:Y:S01]  /*b050*/  FMUL.FTZ R8, R9, -1.4426950216293334961 ;  /* 0xbfb8aa3b09087820 */ /* 0x000fe20000410000 */
[----:B----4-:R-:W-:Y:S02]  /*b060*/  SHF.L.U32 R11, R17, 0x10, RZ ;  /* 0x00000010110b7819 */ /* 0x010fe400000006ff */
[----:B------:R-:W4:Y:S03]  /*b070*/  LDL.LU R17, [R1+0x140] ;  /* 0x0001400001117983 */ /* 0x000f260000300800 */
[----:B------:R-:W0:Y:S02]  /*b080*/  MUFU.EX2 R8, R8 ;  /* 0x0000000800087308 */ /* 0x000e240000000800 */
[----:B0-----:R-:W-:-:S06]  /*b090*/  FADD.FTZ R8, R8, 1 ;  /* 0x3f80000008087421 */ /* 0x001fcc0000010000 */
[----:B------:R-:W0:Y:S01]  /*b0a0*/  MUFU.RCP R8, R8 ;  /* 0x0000000800087308 */ /* 0x000e220000001000 */
[----:B------:R-:W-:-:S05]  /*b0b0*/  SHF.L.U32 R10, R26, 0x10, RZ ;  /* 0x000000101a0a7819 */ /* 0x000fca00000006ff */
        /* <DEDUP_REMOVED lines=29> */
[----:B0-----:R-:W-:Y:S01]  /*b290*/  FADD.FTZ R8, R8, 1 ;  /* 0x3f80000008087421 */ /* 0x001fe20000010000 */
[----:B----4-:R-:W-:Y:S02]  /*b2a0*/  SHF.L.U32 R11, R17, 0x10, RZ ;  /* 0x00000010110b7819 */ /* 0x010fe400000006ff */
[----:B------:R-:W4:Y:S03]  /*b2b0*/  LDL.LU R17, [R1+0x258] ;  /* 0x0002580001117983 */ /* 0x000f260000300800 */
        /* <DEDUP_REMOVED lines=24> */
[----:B------:R0:W-:Y:S01]  /*b440*/  STL [R1+0x238], R4 ;  /* 0x0002380401007387 */ /* 0x0001e20000100800 */
[----:B--2---:R-:W-:-:S03]  /*b450*/  SHF.L.U32 R10, R16, 0x10, RZ ;  /* 0x00000010100a7819 */ /* 0x004fc600000006ff */
[----:B------:R-:W2:Y:S01]  /*b460*/  LDL.LU R16, [R1+0x240] ;  /* 0x0002400001107983 */ /* 0x000ea20000300800 */
        /* <DEDUP_REMOVED lines=9> */
[----:B------:R0:W-:Y:S04]  /*b500*/  STL [R1+0x170], R6 ;  /* 0x0001700601007387 */ /* 0x0001e80000100800 */
[----:B------:R-:W2:Y:S01]  /*b510*/  LDL.LU R24, [R1+0x244] ;  /* 0x0002440001187983 */ /* 0x000ea20000300800 */
        /* <DEDUP_REMOVED lines=27> */
[----:B---3--:R-:W-:Y:S02]  /*b6d0*/  SHF.L.U32 R8, R18, 0x10, RZ ;  /* 0x0000001012087819 */ /* 0x008fe400000006ff */
[----:B------:R-:W3:Y:S01]  /*b6e0*/  LDL.LU R18, [R1+0x26c] ;  /* 0x00026c0001127983 */ /* 0x000ee20000300800 */
[----:B--2---:R-:W-:-:S03]  /*b6f0*/  SHF.L.U32 R10, R16, 0x10, RZ ;  /* 0x00000010100a7819 */ /* 0x004fc600000006ff */
[----:B------:R-:W2:Y:S01]  /*b700*/  LDL.LU R16, [R1+0x28c] ;  /* 0x00028c0001107983 */ /* 0x000ea20000300800 */
[----:B0-----:R-:W-:Y:S01]  /*b710*/  FMUL.FTZ R8, R8, R11 ;  /* 0x0000000b08087220 */ /* 0x001fe20000410000 */
        /* <DEDUP_REMOVED lines=30> */
[----:B------:R-:W4:Y:S04]  /*b900*/  LDL.LU R23, [R1+0x2e0] ;  /* 0x0002e00001177983 */ /* 0x000f280000300800 */
[----:B------:R0:W-:Y:S01]  /*b910*/  STL [R1+0x21c], R4 ;  /* 0x00021c0401007387 */ /* 0x0001e20000100800 */
[----:B-1----:R-:W-:Y:S01]  /*b920*/  FMUL.FTZ R8, R8, R11 ;  /* 0x0000000b08087220 */ /* 0x002fe20000410000 */
[----:B------:R-:W-:-:S02]  /*b930*/  FADD.FTZ R11, -R11, 1 ;  /* 0x3f8000000b0b7421 */ /* 0x000fc40000010100 */
[----:B------:R1:W-:Y:S02]  /*b940*/  STL [R1+0x1bc], R6 ;  /* 0x0001bc0601007387 */ /* 0x0003e40000100800 */
[----:B------:R-:W-:Y:S01]  /*b950*/  FFMA.FTZ R11, R9, R11, 1 ;  /* 0x3f800000090b7423 */ /* 0x000fe2000001000b */
[----:B---3--:R-:W-:Y:S02]  /*b960*/  SHF.L.U32 R10, R18, 0x10, RZ ;  /* 0x00000010120a7819 */ /* 0x008fe400000006ff */
[----:B------:R-:W3:Y:S03]  /*b970*/  LDL.LU R18, [R1+0x2e8] ;  /* 0x0002e80001127983 */ /* 0x000ee60000300800 */
[----:B------:R-:W-:-:S04]  /*b980*/  FADD.FTZ R10, R10, -UR28 ;  /* 0x8000001c0a0a7e21 */ /* 0x000fc80008010000 */
[----:B0-----:R-:W-:Y:S01]  /*b990*/  FMUL.FTZ R4, R10, UR16 ;  /* 0x000000100a047c20 */ /* 0x001fe20008410000 */
[----:B-1----:R-:W-:-:S03]  /*b9a0*/  FMUL.FTZ R6, R8, R11 ;  /* 0x0000000b08067220 */ /* 0x002fc60000410000 */
        /* <DEDUP_REMOVED lines=24> */
[----:B------:R-:W-:Y:S01]  /*bb30*/  STL [R1+0x214], R4 ;  /* 0x0002140401007387 */ /* 0x000fe20000100800 */
[----:B0-----:R-:W-:Y:S01]  /*bb40*/  FMUL.FTZ R8, R8, R11 ;  /* 0x0000000b08087220 */ /* 0x001fe20000410000 */
[----:B------:R-:W-:-:S02]  /*bb50*/  FADD.FTZ R11, -R11, 1 ;  /* 0x3f8000000b0b7421 */ /* 0x000fc40000010100 */
[----:B------:R0:W-:Y:S02]  /*bb60*/  STL [R1+0x1b0], R6 ;  /* 0x0001b00601007387 */ /* 0x0001e40000100800 */
        /* <DEDUP_REMOVED lines=70> */
[----:B------:R-:W-:-:S04]  /*bfd0*/  SHF.L.U32 R10, R24, 0x10, RZ ;  /* 0x00000010180a7819 */ /* 0x000fc800000006ff */
[----:B------:R0:W-:Y:S01]  /*bfe0*/  STL [R1+0x198], R6 ;  /* 0x0001980601007387 */ /* 0x0001e20000100800 */
[----:B------:R-:W-:-:S03]  /*bff0*/  FADD.FTZ R10, R10, -UR28 ;  /* 0x8000001c0a0a7e21 */ /* 0x000fc60008010000 */
[----:B------:R-:W2:Y:S01]  /*c000*/  LDL.LU R24, [R1+0x1dc] ;  /* 0x0001dc0001187983 */ /* 0x000ea20000300800 */
[----:B------:R-:W-:-:S04]  /*c010*/  FMUL.FTZ R4, R10, UR16 ;  /* 0x000000100a047c20 */ /* 0x000fc80008410000 */
[----:B------:R-:W-:-:S04]  /*c020*/  FFMA.FTZ R9, R2, R4, R5 ;  /* 0x0000000402097223 */ /* 0x000fc80000010005 */
[----:B------:R-:W-:-:S06]  /*c030*/  FMUL.FTZ R8, R9, -1.4426950216293334961 ;  /* 0xbfb8aa3b09087820 */ /* 0x000fcc0000410000 */
[----:B------:R-:W1:Y:S02]  /*c040*/  MUFU.EX2 R8, R8 ;  /* 0x0000000800087308 */ /* 0x000e640000000800 */
[----:B-1----:R-:W-:-:S04]  /*c050*/  FADD.FTZ R8, R8, 1 ;  /* 0x3f80000008087421 */ /* 0x002fc80000010000 */
[----:B------:R4:W1:Y:S02]  /*c060*/  MUFU.RCP R11, R8 ;  /* 0x00000008000b7308 */ /* 0x0008640000001000 */
[----:B----4-:R-:W-:Y:S02]  /*c070*/  SHF.L.U32 R8, R17, 0x10, RZ ;  /* 0x0000001011087819 */ /* 0x010fe400000006ff */
[----:B------:R-:W4:Y:S04]  /*c080*/  LDL.LU R17, [R1+0x1f0] ;  /* 0x0001f00001117983 */ /* 0x000f280000300800 */
[----:B------:R0:W-:Y:S01]  /*c090*/  STL [R1+0x200], R4 ;  /* 0x0002000401007387 */ /* 0x0001e20000100800 */
[----:B-1----:R-:W-:Y:S01]  /*c0a0*/  FMUL.FTZ R8, R8, R11 ;  /* 0x0000000b08087220 */ /* 0x002fe20000410000 */
[----:B------:R-:W-:-:S04]  /*c0b0*/  FADD.FTZ R11, -R11, 1 ;  /* 0x3f8000000b0b7421 */ /* 0x000fc80000010100 */
[----:B------:R-:W-:-:S04]  /*c0c0*/  FFMA.FTZ R11, R9, R11, 1 ;  /* 0x3f800000090b7423 */ /* 0x000fc8000001000b */
[----:B0-----:R-:W-:Y:S01]  /*c0d0*/  FMUL.FTZ R6, R8, R11 ;  /* 0x0000000b08067220 */ /* 0x001fe20000410000 */
[----:B------:R-:W-:Y:S01]  /*c0e0*/  SHF.L.U32 R10, R23, 0x10, RZ ;  /* 0x00000010170a7819 */ /* 0x000fe200000006ff */
[----:B------:R0:W-:Y:S04]  /*c0f0*/  STL [R1+0x3cc], R21 ;  /* 0x0003cc1501007387 */ /* 0x0001e80000100800 */
[----:B------:R-:W-:Y:S01]  /*c100*/  FADD.FTZ R10, R10, -UR28 ;  /* 0x8000001c0a0a7e21 */ /* 0x000fe20008010000 */
[----:B------:R-:W-:Y:S03]  /*c110*/  STL [R1+0x194], R6 ;  /* 0x0001940601007387 */ /* 0x000fe60000100800 */
[----:B------:R-:W-:Y:S01]  /*c120*/  FMUL.FTZ R4, R10, UR16 ;  /* 0x000000100a047c20 */ /* 0x000fe20008410000 */
[----:B------:R-:W4:Y:S03]  /*c130*/  LDL.LU R23, [R1+0x1e0] ;  /* 0x0001e00001177983 */ /* 0x000f260000300800 */
[----:B------:R-:W-:Y:S01]  /*c140*/  FFMA.FTZ R9, R0, R4, R3 ;  /* 0x0000000400097223 */ /* 0x000fe20000010003 */
[----:B0-----:R-:W4:Y:S03]  /*c150*/  LDL.LU R21, [R1+0x328] ;  /* 0x0003280001157983 */ /* 0x001f260000300800 */
[----:B------:R-:W-:-:S06]  /*c160*/  FMUL.FTZ R8, R9, -1.4426950216293334961 ;  /* 0xbfb8aa3b09087820 */ /* 0x000fcc0000410000 */
[----:B------:R-:W0:Y:S02]  /*c170*/  MUFU.EX2 R8, R8 ;  /* 0x0000000800087308 */ /* 0x000e240000000800 */
[----:B0-----:R-:W-:-:S04]  /*c180*/  FADD.FTZ R8, R8, 1 ;  /* 0x3f80000008087421 */ /* 0x001fc80000010000 */
[----:B------:R3:W0:Y:S02]  /*c190*/  MUFU.RCP R11, R8 ;  /* 0x00000008000b7308 */ /* 0x0006240000001000 */
[----:B---3--:R-:W-:Y:S02]  /*c1a0*/  SHF.L.U32 R8, R18, 0x10, RZ ;  /* 0x0000001012087819 */ /* 0x008fe400000006ff */
[----:B------:R-:W3:Y:S01]  /*c1b0*/  LDL.LU R18, [R1+0x1cc] ;  /* 0x0001cc0001127983 */ /* 0x000ee20000300800 */
[----:B--2---:R-:W-:-:S03]  /*c1c0*/  SHF.L.U32 R10, R16, 0x10, RZ ;  /* 0x00000010100a7819 */ /* 0x004fc600000006ff */
[----:B------:R-:W2:Y:S02]  /*c1d0*/  LDL.LU R16, [R1+0x1e4] ;  /* 0x0001e40001107983 */ /* 0x000ea40000300800 */
[----:B------:R-:W-:Y:S02]  /*c1e0*/  FADD.FTZ R10, R10, -UR28 ;  /* 0x8000001c0a0a7e21 */ /* 0x000fe40008010000 */
        /* <DEDUP_REMOVED lines=9> */
[----:B----4-:R-:W-:Y:S02]  /*c280*/  SHF.L.U32 R10, R17, 0x10, RZ ;  /* 0x00000010110a7819 */ /* 0x010fe400000006ff */
[----:B------:R-:W4:Y:S01]  /*c290*/  LDL.LU R17, [R1+0x1d0] ;  /* 0x0001d00001117983 */ /* 0x000f220000300800 */
[----:B0-----:R-:W-:-:S04]  /*c2a0*/  FADD.FTZ R8, R8, 1 ;  /* 0x3f80000008087421 */ /* 0x001fc80000010000 */
[----:B------:R0:W1:Y:S01]  /*c2b0*/  MUFU.RCP R11, R8 ;  /* 0x00000008000b7308 */ /* 0x0000620000001000 */
[----:B------:R-:W-:Y:S01]  /*c2c0*/  FADD.FTZ R10, R10, -UR28 ;  /* 0x8000001c0a0a7e21 */ /* 0x000fe20008010000 */
[----:B------:R0:W-:Y:S02]  /*c2d0*/  STL [R1+0x1f8], R4 ;  /* 0x0001f80401007387 */ /* 0x0001e40000100800 */
[----:B0-----:R-:W-:Y:S02]  /*c2e0*/  SHF.L.U32 R8, R24, 0x10, RZ ;  /* 0x0000001018087819 */ /* 0x001fe400000006ff */
[----:B------:R-:W4:Y:S01]  /*c2f0*/  LDL.LU R24, [R1+0x338] ;  /* 0x0003380001187983 */ /* 0x000f220000300800 */
[----:B------:R-:W-:Y:S02]  /*c300*/  FMUL.FTZ R4, R10, UR16 ;  /* 0x000000100a047c20 */ /* 0x000fe40008410000 */
[----:B-1----:R-:W-:Y:S01]  /*c310*/  FMUL.FTZ R8, R8, R11 ;  /* 0x0000000b08087220 */ /* 0x002fe20000410000 */
[----:B------:R-:W-:-:S02]  /*c320*/  FADD.FTZ R11, -R11, 1 ;  /* 0x3f8000000b0b7421 */ /* 0x000fc40000010100 */
[----:B------:R0:W-:Y:S02]  /*c330*/  STL [R1+0x1f4], R4 ;  /* 0x0001f40401007387 */ /* 0x0001e40000100800 */
[----:B------:R-:W-:Y:S01]  /*c340*/  FFMA.FTZ R11, R9, R11, 1 ;  /* 0x3f800000090b7423 */ /* 0x000fe2000001000b */
[----:B------:R-:W-:Y:S01]  /*c350*/  FFMA.FTZ R9, R0, R4, R3 ;  /* 0x0000000400097223 */ /* 0x000fe20000010003 */
[----:B---3--:R-:W-:Y:S01]  /*c360*/  SHF.L.U32 R10, R18, 0x10, RZ ;  /* 0x00000010120a7819 */ /* 0x008fe200000006ff */
[----:B------:R1:W-:Y:S04]  /*c370*/  STL [R1+0x18c], R6 ;  /* 0x00018c0601007387 */ /* 0x0003e80000100800 */
[----:B------:R-:W-:Y:S01]  /*c380*/  FADD.FTZ R10, R10, -UR28 ;  /* 0x8000001c0a0a7e21 */ /* 0x000fe20008010000 */
[----:B------:R-:W3:Y:S03]  /*c390*/  LDL.LU R18, [R1+0x344] ;  /* 0x0003440001127983 */ /* 0x000ee60000300800 */
[----:B0-----:R-:W-:Y:S01]  /*c3a0*/  FMUL.FTZ R4, R10, UR16 ;  /* 0x000000100a047c20 */ /* 0x001fe20008410000 */
[----:B--2---:R-:W-:-:S02]  /*c3b0*/  SHF.L.U32 R10, R16, 0x10, RZ ;  /* 0x00000010100a7819 */ /* 0x004fc400000006ff */
[----:B------:R-:W2:Y:S01]  /*c3c0*/  LDL.LU R16, [R1+0x34c] ;  /* 0x00034c0001107983 */ /* 0x000ea20000300800 */
[----:B-1----:R-:W-:Y:S01]  /*c3d0*/  FMUL.FTZ R6, R8, R11 ;  /* 0x0000000b08067220 */ /* 0x002fe20000410000 */
[----:B------:R-:W-:-:S06]  /*c3e0*/  FMUL.FTZ R8, R9, -1.4426950216293334961 ;  /* 0xbfb8aa3b09087820 */ /* 0x000fcc0000410000 */
[----:B------:R-:W0:Y:S02]  /*c3f0*/  MUFU.EX2 R8, R8 ;  /* 0x0000000800087308 */ /* 0x000e240000000800 */
[----:B0-----:R-:W-:-:S04]  /*c400*/  FADD.FTZ R8, R8, 1 ;  /* 0x3f80000008087421 */ /* 0x001fc80000010000 */
[----:B------:R0:W1:Y:S01]  /*c410*/  MUFU.RCP R11, R8 ;  /* 0x00000008000b7308 */ /* 0x0000620000001000 */
[----:B------:R-:W-:Y:S01]  /*c420*/  FADD.FTZ R10, R10, -UR28 ;  /* 0x8000001c0a0a7e21 */ /* 0x000fe20008010000 */
[----:B0-----:R-:W-:Y:S01]  /*c430*/  SHF.L.U32 R8, R21, 0x10, RZ ;  /* 0x0000001015087819 */ /* 0x001fe200000006ff */
[----:B------:R0:W-:Y:S04]  /*c440*/  STL [R1+0x1f0], R4 ;  /* 0x0001f00401007387 */ /* 0x0001e80000100800 */
[----:B------:R4:W-:Y:S01]  /*c450*/  STL [R1+0x188], R6 ;  /* 0x0001880601007387 */ /* 0x0009e20000100800 */
[----:B-1----:R-:W-:Y:S01]  /*c460*/  FMUL.FTZ R8, R8, R11 ;  /* 0x0000000b08087220 */ /* 0x002fe20000410000 */
[----:B------:R-:W-:Y:S01]  /*c470*/  FADD.FTZ R11, -R11, 1 ;  /* 0x3f8000000b0b7421 */ /* 0x000fe20000010100 */
[----:B------:R-:W-:Y:S01]  /*c480*/  SHF.L.U32 R25, R25, 0x10, RZ ;  /* 0x0000001019197819 */ /* 0x000fe200000006ff */
[----:B------:R-:W3:Y:S02]  /*c490*/  LDL.LU R21, [R1+0x128] ;  /* 0x0001280001157983 */ /* 0x000ee40000300800 */
[----:B------:R-:W-:Y:S01]  /*c4a0*/  FFMA.FTZ R11, R9, R11, 1 ;  /* 0x3f800000090b7423 */ /* 0x000fe2000001000b */
[----:B------:R-:W-:Y:S01]  /*c4b0*/  FFMA.FTZ R9, R2, R4, R5 ;  /* 0x0000000402097223 */ /* 0x000fe20000010005 */
[----:B0-----:R-:W-:Y:S01]  /*c4c0*/  FMUL.FTZ R4, R10, UR16 ;  /* 0x000000100a047c20 */ /* 0x001fe20008410000 */
[----:B----4-:R-:W-:-:S02]  /*c4d0*/  SHF.L.U32 R10, R17, 0x10, RZ ;  /* 0x00000010110a7819 */ /* 0x010fc400000006ff */
[----:B------:R-:W4:Y:S01]  /*c4e0*/  LDL.LU R17, [R1+0x1b8] ;  /* 0x0001b80001117983 */ /* 0x000f220000300800 */
[----:B------:R-:W-:Y:S01]  /*c4f0*/  FMUL.FTZ R6, R8, R11 ;  /* 0x0000000b08067220 */ /* 0x000fe20000410000 */
[----:B------:R-:W-:-:S06]  /*c500*/  FMUL.FTZ R8, R9, -1.4426950216293334961 ;  /* 0xbfb8aa3b09087820 */ /* 0x000fcc0000410000 */
[----:B------:R-:W0:Y:S02]  /*c510*/  MUFU.EX2 R8, R8 ;  /* 0x0000000800087308 */ /* 0x000e240000000800 */
[----:B0-----:R-:W-:-:S04]  /*c520*/  FADD.FTZ R8, R8, 1 ;  /* 0x3f80000008087421 */ /* 0x001fc80000010000 */
[----:B------:R0:W1:Y:S02]  /*c530*/  MUFU.RCP R11, R8 ;  /* 0x00000008000b7308 */ /* 0x0000640000001000 */
[----:B0-----:R-:W-:Y:S02]  /*c540*/  SHF.L.U32 R8, R23, 0x10, RZ ;  /* 0x0000001017087819 */ /* 0x001fe400000006ff */
[----:B------:R-:W4:Y:S03]  /*c550*/  LDL.LU R23, [R1+0x348] ;  /* 0x0003480001177983 */ /* 0x000f260000300800 */
[----:B-1----:R-:W-:Y:S01]  /*c560*/  FMUL.FTZ R8, R8, R11 ;  /* 0x0000000b08087220 */ /* 0x002fe20000410000 */
[----:B------:R-:W-:Y:S01]  /*c570*/  FADD.FTZ R11, -R11, 1 ;  /* 0x3f8000000b0b7421 */ /* 0x000fe20000010100 */
[----:B------:R0:W-:Y:S03]  /*c580*/  STL [R1+0x184], R6 ;  /* 0x0001840601007387 */ /* 0x0001e60000100800 */
[----:B------:R-:W-:Y:S01]  /*c590*/  FFMA.FTZ R11, R9, R11, 1 ;  /* 0x3f800000090b7423 */ /* 0x000fe2000001000b */
[----:B------:R-:W-:-:S03]  /*c5a0*/  FFMA.FTZ R9, R0, R4, R3 ;  /* 0x0000000400097223 */ /* 0x000fc60000010003 */
[----:B0-----:R-:W-:Y:S01]  /*c5b0*/  FMUL.FTZ R6, R8, R11 ;  /* 0x0000000b08067220 */ /* 0x001fe20000410000 */
[----:B------:R-:W-:-:S06]  /*c5c0*/  FMUL.FTZ R8, R9, -1.4426950216293334961 ;  /* 0xbfb8aa3b09087820 */ /* 0x000fcc0000410000 */
[----:B------:R-:W0:Y:S02]  /*c5d0*/  MUFU.EX2 R8, R8 ;  /* 0x0000000800087308 */ /* 0x000e240000000800 */
[----:B0-----:R-:W-:-:S04]  /*c5e0*/  FADD.FTZ R8, R8, 1 ;  /* 0x3f80000008087421 */ /* 0x001fc80000010000 */
[----:B------:R0:W1:Y:S01]  /*c5f0*/  MUFU.RCP R11, R8 ;  /* 0x00000008000b7308 */ /* 0x0000620000001000 */
[----:B--2---:R-:W-:Y:S02]  /*c600*/  SHF.L.U32 R15, R16, 0x10, RZ ;  /* 0x00000010100f7819 */ /* 0x004fe400000006ff */
[----:B------:R-:W2:Y:S01]  /*c610*/  LDL.LU R16, [R1+0x114] ;  /* 0x0001140001107983 */ /* 0x000ea20000300800 */
[----:B0-----:R-:W-:Y:S01]  /*c620*/  SHF.L.U32 R8, R24, 0x10, RZ ;  /* 0x0000001018087819 */ /* 0x001fe200000006ff */
[----:B------:R-:W-:-:S04]  /*c630*/  FADD.FTZ R10, R10, -UR28 ;  /* 0x8000001c0a0a7e21 */ /* 0x000fc80008010000 */
[----:B-1----:R-:W-:Y:S01]  /*c640*/  FMUL.FTZ R8, R8, R11 ;  /* 0x0000000b08087220 */ /* 0x002fe20000410000 */
[----:B------:R-:W-:Y:S01]  /*c650*/  FADD.FTZ R11, -R11, 1 ;  /* 0x3f8000000b0b7421 */ /* 0x000fe20000010100 */
[----:B------:R0:W-:Y:S03]  /*c660*/  STL [R1+0x1ec], R4 ;  /* 0x0001ec0401007387 */ /* 0x0001e60000100800 */
[----:B------:R-:W-:Y:S01]  /*c670*/  FFMA.FTZ R11, R9, R11, 1 ;  /* 0x3f800000090b7423 */ /* 0x000fe2000001000b */
[----:B------:R1:W-:Y:S01]  /*c680*/  STL [R1+0x17c], R6 ;  /* 0x00017c0601007387 */ /* 0x0003e20000100800 */
[----:B0-----:R-:W-:Y:S02]  /*c690*/  FMUL.FTZ R4, R10, UR16 ;  /* 0x000000100a047c20 */ /* 0x001fe40008410000 */
[----:B-1----:R-:W-:Y:S02]  /*c6a0*/  FMUL.FTZ R6, R8, R11 ;  /* 0x0000000b08067220 */ /* 0x002fe40000410000 */
[----:B------:R-:W-:-:S04]  /*c6b0*/  FFMA.FTZ R8, R2, R4, R5 ;  /* 0x0000000402087223 */ /* 0x000fc80000010005 */
[----:B------:R-:W-:-:S06]  /*c6c0*/  FMUL.FTZ R9, R8, -1.4426950216293334961 ;  /* 0xbfb8aa3b08097820 */ /* 0x000fcc0000410000 */
[----:B------:R-:W0:Y:S02]  /*c6d0*/  MUFU.EX2 R9, R9 ;  /* 0x0000000900097308 */ /* 0x000e240000000800 */
[----:B0-----:R-:W-:-:S04]  /*c6e0*/  FADD.FTZ R9, R9, 1 ;  /* 0x3f80000009097421 */ /* 0x001fc80000010000 */
[----:B------:R3:W0:Y:S02]  /*c6f0*/  MUFU.RCP R10, R9 ;  /* 0x00000009000a7308 */ /* 0x0006240000001000 */
[----:B---3--:R-:W-:Y:S02]  /*c700*/  SHF.L.U32 R9, R18, 0x10, RZ ;  /* 0x0000001012097819 */ /* 0x008fe400000006ff */
[----:B------:R-:W3:Y:S03]  /*c710*/  LDL.LU R18, [R1+0x354] ;  /* 0x0003540001127983 */ /* 0x000ee60000300800 */
[----:B------:R-:W-:Y:S01]  /*c720*/  FADD.FTZ R9, R9, -UR28 ;  /* 0x8000001c09097e21 */ /* 0x000fe20008010000 */
[----:B------:R1:W-:Y:S01]  /*c730*/  STL [R1+0x1e8], R4 ;  /* 0x0001e80401007387 */ /* 0x0003e20000100800 */
[----:B0-----:R-:W-:Y:S01]  /*c740*/  FMUL.FTZ R25, R25, R10 ;  /* 0x0000000a19197220 */ /* 0x001fe20000410000 */
[----:B------:R-:W-:Y:S01]  /*c750*/  FADD.FTZ R10, -R10, 1 ;  /* 0x3f8000000a0a7421 */ /* 0x000fe20000010100 */
[----:B-1----:R-:W-:-:S03]  /*c760*/  FMUL.FTZ R4, R9, UR16 ;  /* 0x0000001009047c20 */ /* 0x002fc60008410000 */
[----:B------:R-:W-:Y:S01]  /*c770*/  FFMA.FTZ R10, R8, R10, 1 ;  /* 0x3f800000080a7423 */ /* 0x000fe2000001000a */
[----:B------:R-:W-:-:S04]  /*c780*/  FFMA.FTZ R8, R0, R4, R3 ;  /* 0x0000000400087223 */ /* 0x000fc80000010003 */
[----:B------:R-:W-:Y:S01]  /*c790*/  FMUL.FTZ R9, R8, -1.4426950216293334961 ;  /* 0xbfb8aa3b08097820 */ /* 0x000fe20000410000 */
[----:B----4-:R-:W-:Y:S02]  /*c7a0*/  SHF.L.U32 R24, R17, 0x10, RZ ;  /* 0x0000001011187819 */ /* 0x010fe400000006ff */
[----:B------:R-:W4:Y:S03]  /*c7b0*/  LDL.LU R17, [R1+0x11c] ;  /* 0x00011c0001117983 */ /* 0x000f260000300800 */
[----:B------:R-:W0:Y:S01]  /*c7c0*/  MUFU.EX2 R9, R9 ;  /* 0x0000000900097308 */ /* 0x000e220000000800 */
[----:B------:R-:W-:Y:S01]  /*c7d0*/  FMUL.FTZ R25, R25, R10 ;  /* 0x0000000a19197220 */ /* 0x000fe20000410000 */
[----:B0-----:R-:W-:-:S04]  /*c7e0*/  FADD.FTZ R9, R9, 1 ;  /* 0x3f80000009097421 */ /* 0x001fc80000010000 */
[----:B------:R0:W1:Y:S01]  /*c7f0*/  MUFU.RCP R10, R9 ;  /* 0x00000009000a7308 */ /* 0x0000620000001000 */
[----:B------:R1:W-:Y:S01]  /*c800*/  STL [R1+0x1e4], R4 ;  /* 0x0001e40401007387 */ /* 0x0003e20000100800 */
[----:B0-----:R-:W-:-:S05]  /*c810*/  SHF.L.U32 R9, R36, 0x10, RZ ;  /* 0x0000001024097819 */ /* 0x001fca00000006ff */
        /* <DEDUP_REMOVED lines=10> */
[----:B------:R0:W1:Y:S02]  /*c8c0*/  MUFU.RCP R10, R9 ;  /* 0x00000009000a7308 */ /* 0x0000640000001000 */
[----:B0-----:R-:W-:Y:S01]  /*c8d0*/  SHF.L.U32 R9, R23, 0x10, RZ ;  /* 0x0000001017097819 */ /* 0x001fe200000006ff */
[----:B------:R0:W-:Y:S04]  /*c8e0*/  STL [R1+0x120], R7 ;  /* 0x0001200701007387 */ /* 0x0001e80000100800 */
[----:B0-----:R-:W4:Y:S01]  /*c8f0*/  LDL.LU R7, [R1+0x35c] ;  /* 0x00035c0001077983 */ /* 0x001f220000300800 */
[----:B--2---:R-:W-:-:S03]  /*c900*/  SHF.L.U32 R23, R16, 0x10, RZ ;  /* 0x0000001010177819 */ /* 0x004fc600000006ff */
[----:B------:R-:W2:Y:S01]  /*c910*/  LDL.LU R16, [R1+0x350] ;  /* 0x0003500001107983 */ /* 0x000ea20000300800 */
[----:B------:R-:W-:Y:S01]  /*c920*/  FADD.FTZ R9, R9, -UR28 ;  /* 0x8000001c09097e21 */ /* 0x000fe20008010000 */
[----:B-1----:R-:W-:Y:S01]  /*c930*/  FMUL.FTZ R24, R24, R10 ;  /* 0x0000000a18187220 */ /* 0x002fe20000410000 */
        /* <DEDUP_REMOVED lines=12> */
[----:B---3--:R-:W-:-:S03]  /*ca00*/  SHF.L.U32 R18, R18, 0x10, RZ ;  /* 0x0000001012127819 */ /* 0x008fc600000006ff */
[----:B------:R-:W-:Y:S02]  /*ca10*/  FADD.FTZ R9, R9, -UR28 ;  /* 0x8000001c09097e21 */ /* 0x000fe40008010000 */
[----:B-1----:R-:W-:Y:S01]  /*ca20*/  FMUL.FTZ R18, R18, R10 ;  /* 0x0000000a12127220 */ /* 0x002fe20000410000 */
[----:B------:R-:W-:Y:S01]  /*ca30*/  FADD.FTZ R10, -R10, 1 ;  /* 0x3f8000000a0a7421 */ /* 0x000fe20000010100 */
[----:B------:R-:W-:-:S03]  /*ca40*/  FMUL.FTZ R4, R9, UR16 ;  /* 0x0000001009047c20 */ /* 0x000fc60008410000 */
[----:B------:R-:W-:Y:S01]  /*ca50*/  FFMA.FTZ R10, R8, R10, 1 ;  /* 0x3f800000080a7423 */ /* 0x000fe2000001000a */
[----:B------:R-:W-:-:S04]  /*ca60*/  FFMA.FTZ R8, R2, R4, R5 ;  /* 0x0000000402087223 */ /* 0x000fc80000010005 */
[----:B------:R-:W-:-:S06]  /*ca70*/  FMUL.FTZ R9, R8, -1.4426950216293334961 ;  /* 0xbfb8aa3b08097820 */ /* 0x000fcc0000410000 */
[----:B------:R-:W0:Y:S01]  /*ca80*/  MUFU.EX2 R9, R9 ;  /* 0x0000000900097308 */ /* 0x000e220000000800 */
[----:B------:R-:W-:Y:S01]  /*ca90*/  FMUL.FTZ R18, R18, R10 ;  /* 0x0000000a12127220 */ /* 0x000fe20000410000 */
[----:B0-----:R-:W-:-:S04]  /*caa0*/  FADD.FTZ R9, R9, 1 ;  /* 0x3f80000009097421 */ /* 0x001fc80000010000 */
[----:B------:R4:W0:Y:S02]  /*cab0*/  MUFU.RCP R10, R9 ;  /* 0x00000009000a7308 */ /* 0x0008240000001000 */
[----:B----4-:R-:W-:Y:S02]  /*cac0*/  SHF.L.U32 R9, R17, 0x10, RZ ;  /* 0x0000001011097819 */ /* 0x010fe400000006ff */
[----:B------:R-:W3:Y:S01]  /*cad0*/  LDL.LU R17, [R1+0x364] ;  /* 0x0003640001117983 */ /* 0x000ee20000300800 */
[----:B------:R-:W-:-:S03]  /*cae0*/  SHF.L.U32 R13, R21, 0x10, RZ ;  /* 0x00000010150d7819 */ /* 0x000fc600000006ff */
[----:B------:R-:W4:Y:S01]  /*caf0*/  LDL.LU R21, [R1+0x360] ;  /* 0x0003600001157983 */ /* 0x000f220000300800 */
        /* <DEDUP_REMOVED lines=10> */
[----:B------:R1:W-:Y:S04]  /*cba0*/  STL [R1+0x3c8], R20 ;  /* 0x0003c81401007387 */ /* 0x0003e80000100800 */
[----:B-1----:R-:W4:Y:S01]  /*cbb0*/  LDL.LU R20, [R1+0x368] ;  /* 0x0003680001147983 */ /* 0x002f220000300800 */
[----:B0-----:R-:W-:-:S04]  /*cbc0*/  FADD.FTZ R9, R9, 1 ;  /* 0x3f80000009097421 */ /* 0x001fc80000010000 */
[----:B------:R0:W1:Y:S02]  /*cbd0*/  MUFU.RCP R10, R9 ;  /* 0x00000009000a7308 */ /* 0x0000640000001000 */
[----:B0-----:R-:W-:Y:S01]  /*cbe0*/  SHF.L.U32 R9, R22, 0x10, RZ ;  /* 0x0000001016097819 */ /* 0x001fe200000006ff */
[----:B------:R0:W-:Y:S04]  /*cbf0*/  STL [R1+0x1d4], R4 ;  /* 0x0001d40401007387 */ /* 0x0001e80000100800 */
[----:B------:R-:W-:Y:S01]  /*cc00*/  FADD.FTZ R9, R9, -UR28 ;  /* 0x8000001c09097e21 */ /* 0x000fe20008010000 */
[----:B-1----:R-:W-:Y:S01]  /*cc10*/  FMUL.FTZ R13, R13, R10 ;  /* 0x0000000a0d0d7220 */ /* 0x002fe20000410000 */
[----:B------:R-:W-:Y:S02]  /*cc20*/  FADD.FTZ R10, -R10, 1 ;  /* 0x3f8000000a0a7421 */ /* 0x000fe40000010100 */
[----:B0-----:R-:W-:-:S02]  /*cc30*/  FMUL.FTZ R4, R9, UR16 ;  /* 0x0000001009047c20 */ /* 0x001fc40008410000 */
[----:B------:R-:W-:Y:S02]  /*cc40*/  FFMA.FTZ R10, R8, R10, 1 ;  /* 0x3f800000080a7423 */ /* 0x000fe4000001000a */
[----:B------:R-:W-:-:S04]  /*cc50*/  FFMA.FTZ R8, R2, R4, R5 ;  /* 0x0000000402087223 */ /* 0x000fc80000010005 */
[----:B------:R-:W-:-:S06]  /*cc60*/  FMUL.FTZ R9, R8, -1.4426950216293334961 ;  /* 0xbfb8aa3b08097820 */ /* 0x000fcc0000410000 */
[----:B------:R-:W0:Y:S01]  /*cc70*/  MUFU.EX2 R9, R9 ;  /* 0x0000000900097308 */ /* 0x000e220000000800 */
[----:B------:R-:W-:Y:S01]  /*cc80*/  FMUL.FTZ R13, R13, R10 ;  /* 0x0000000a0d0d7220 */ /* 0x000fe20000410000 */
[----:B0-----:R-:W-:-:S04]  /*cc90*/  FADD.FTZ R9, R9, 1 ;  /* 0x3f80000009097421 */ /* 0x001fc80000010000 */
[----:B------:R0:W1:Y:S02]  /*cca0*/  MUFU.RCP R10, R9 ;  /* 0x00000009000a7308 */ /* 0x0000640000001000 */
[----:B0-----:R-:W-:Y:S02]  /*ccb0*/  SHF.L.U32 R9, R7, 0x10, RZ ;  /* 0x0000001007097819 */ /* 0x001fe400000006ff */
[----:B------:R-:W4:Y:S01]  /*ccc0*/  LDL.LU R7, [R1+0x370] ;  /* 0x0003700001077983 */ /* 0x000f220000300800 */
[----:B--2---:R-:W-:-:S03]  /*ccd0*/  SHF.L.U32 R22, R16, 0x10, RZ ;  /* 0x0000001010167819 */ /* 0x004fc600000006ff */
[----:B------:R-:W2:Y:S01]  /*cce0*/  LDL.LU R16, [R1+0x36c] ;  /* 0x00036c0001107983 */ /* 0x000ea20000300800 */
[----:B------:R-:W-:Y:S01]  /*ccf0*/  FADD.FTZ R9, R9, -UR28 ;  /* 0x8000001c09097e21 */ /* 0x000fe20008010000 */
[----:B-1----:R-:W-:Y:S02]  /*cd00*/  FMUL.FTZ R22, R22, R10 ;  /* 0x0000000a16167220 */ /* 0x002fe40000410000 */
[----:B------:R0:W-:Y:S01]  /*cd10*/  STL [R1+0x1d0], R4 ;  /* 0x0001d00401007387 */ /* 0x0001e20000100800 */
[----:B------:R-:W-:-:S04]  /*cd20*/  FADD.FTZ R10, -R10, 1 ;  /* 0x3f8000000a0a7421 */ /* 0x000fc80000010100 */
[----:B------:R-:W-:Y:S01]  /*cd30*/  FFMA.FTZ R10, R8, R10, 1 ;  /* 0x3f800000080a7423 */ /* 0x000fe2000001000a */
[----:B0-----:R-:W-:-:S04]  /*cd40*/  FMUL.FTZ R4, R9, UR16 ;  /* 0x0000001009047c20 */ /* 0x001fc80008410000 */
[----:B------:R-:W-:-:S04]  /*cd50*/  FFMA.FTZ R8, R0, R4, R3 ;  /* 0x0000000400087223 */ /* 0x000fc80000010003 */
[----:B------:R-:W-:-:S06]  /*cd60*/  FMUL.FTZ R9, R8, -1.4426950216293334961 ;  /* 0xbfb8aa3b08097820 */ /* 0x000fcc0000410000 */
[----:B------:R-:W0:Y:S02]  /*cd70*/  MUFU.EX2 R9, R9 ;  /* 0x0000000900097308 */ /* 0x000e240000000800 */
[----:B0-----:R-:W-:-:S04]  /*cd80*/  FADD.FTZ R9, R9, 1 ;  /* 0x3f80000009097421 */ /* 0x001fc80000010000 */
[----:B------:R3:W0:Y:S01]  /*cd90*/  MUFU.RCP R11, R9 ;  /* 0x00000009000b7308 */ /* 0x0006220000001000 */
[----:B------:R-:W-:Y:S01]  /*cda0*/  FMUL.FTZ R22, R22, R10 ;  /* 0x0000000a16167220 */ /* 0x000fe20000410000 */
[----:B------:R1:W-:Y:S04]  /*cdb0*/  STL [R1+0x178], R6 ;  /* 0x0001780601007387 */ /* 0x0003e80000100800 */
[----:B-1----:R-:W2:Y:S01]  /*cdc0*/  LDL.LU R6, [R1+0x378] ;  /* 0x0003780001067983 */ /* 0x002ea20000300800 */
[----:B---3--:R-:W-:-:S03]  /*cdd0*/  SHF.L.U32 R9, R17, 0x10, RZ ;  /* 0x0000001011097819 */ /* 0x008fc600000006ff */
[----:B------:R-:W3:Y:S01]  /*cde0*/  LDL.LU R17, [R1+0x374] ;  /* 0x0003740001117983 */ /* 0x000ee20000300800 */
[----:B----4-:R-:W-:-:S03]  /*cdf0*/  SHF.L.U32 R10, R21, 0x10, RZ ;  /* 0x00000010150a7819 */ /* 0x010fc600000006ff */
[----:B------:R-:W4:Y:S01]  /*ce00*/  LDL.LU R21, [R1+0x37c] ;  /* 0x00037c0001157983 */ /* 0x000f220000300800 */
        /* <DEDUP_REMOVED lines=10> */
[----:B------:R-:W-:Y:S02]  /*ceb0*/  SHF.L.U32 R19, R20, 0x10, RZ ;  /* 0x0000001014137819 */ /* 0x000fe400000006ff */
[----:B------:R-:W4:Y:S01]  /*cec0*/  LDL.LU R20, [R1+0x380] ;  /* 0x0003800001147983 */ /* 0x000f220000300800 */
[----:B0-----:R-:W-:-:S04]  /*ced0*/  FADD.FTZ R10, R10, 1 ;  /* 0x3f8000000a0a7421 */ /* 0x001fc80000010000 */
[----:B------:R-:W0:Y:S01]  /*cee0*/  MUFU.RCP R11, R10 ;  /* 0x0000000a000b7308 */ /* 0x000e220000001000 */
[----:B------:R-:W-:Y:S01]  /*cef0*/  STL [R1+0x1b8], R4 ;  /* 0x0001b80401007387 */ /* 0x000fe20000100800 */
[----:B0-----:R-:W-:Y:S01]  /*cf00*/  FMUL.FTZ R19, R19, R11 ;  /* 0x0000000b13137220 */ /* 0x001fe20000410000 */
[----:B------:R-:W-:-:S04]  /*cf10*/  FADD.FTZ R11, -R11, 1 ;  /* 0x3f8000000b0b7421 */ /* 0x000fc80000010100 */
[----:B------:R-:W-:-:S04]  /*cf20*/  FFMA.FTZ R11, R8, R11, 1 ;  /* 0x3f800000080b7423 */ /* 0x000fc8000001000b */
[----:B------:R-:W-:Y:S01]  /*cf30*/  FMUL.FTZ R19, R19, R11 ;  /* 0x0000000b13137220 */ /* 0x000fe20000410000 */
[----:B------:R0:W-:Y:S04]  /*cf40*/  STL [R1+0x404], R37 ;  /* 0x0004042501007387 */ /* 0x0001e80000100800 */
[----:B0-----:R-:W4:Y:S01]  /*cf50*/  LDL.LU R37, [R1+0x394] ;  /* 0x0003940001257983 */ /* 0x001f220000300800 */
[----:B--2---:R-:W-:-:S03]  /*cf60*/  SHF.L.U32 R10, R16, 0x10, RZ ;  /* 0x00000010100a7819 */ /* 0x004fc600000006ff */
[----:B------:R-:W2:Y:S02]  /*cf70*/  LDL.LU R16, [R1+0x384] ;  /* 0x0003840001107983 */ /* 0x000ea40000300800 */
        /* <DEDUP_REMOVED lines=8> */
[----:B------:R-:W2:Y:S03]  /*d000*/  LDL.LU R7, [R1+0x388] ;  /* 0x0003880001077983 */ /* 0x000ea60000300800 */
[----:B------:R-:W-:Y:S01]  /*d010*/  FADD.FTZ R10, R10, -UR28 ;  /* 0x8000001c0a0a7e21 */ /* 0x000fe20008010000 */
[----:B------:R0:W-:Y:S03]  /*d020*/  STL [R1+0x1a4], R4 ;  /* 0x0001a40401007387 */ /* 0x0001e60000100800 */
[----:B0-----:R-:W-:-:S04]  /*d030*/  FMUL.FTZ R4, R10, UR16 ;  /* 0x000000100a047c20 */ /* 0x001fc80008410000 */
[----:B------:R-:W-:Y:S01]  /*d040*/  FFMA.FTZ R10, R2, R4, R5 ;  /* 0x00000004020a7223 */ /* 0x000fe20000010005 */
[----:B---3--:R-:W-:-:S05]  /*d050*/  SHF.L.U32 R17, R17, 0x10, RZ ;  /* 0x0000001011117819 */ /* 0x008fca00000006ff */
[----:B-1----:R-:W-:Y:S01]  /*d060*/  FMUL.FTZ R17, R17, R11 ;  /* 0x0000000b11117220 */ /* 0x002fe20000410000 */
[----:B------:R-:W-:-:S04]  /*d070*/  FADD.FTZ R11, -R11, 1 ;  /* 0x3f8000000b0b7421 */ /* 0x000fc80000010100 */
[----:B------:R-:W-:Y:S01]  /*d080*/  FFMA.FTZ R11, R8, R11, 1 ;  /* 0x3f800000080b7423 */ /* 0x000fe2000001000b */
[----:B------:R-:W-:-:S06]  /*d090*/  FMUL.FTZ R8, R10, -1.4426950216293334961 ;  /* 0xbfb8aa3b0a087820 */ /* 0x000fcc0000410000 */
[----:B------:R-:W0:Y:S02]  /*d0a0*/  MUFU.EX2 R8, R8 ;  /* 0x0000000800087308 */ /* 0x000e240000000800 */
[----:B0-----:R-:W-:-:S04]  /*d0b0*/  FADD.FTZ R8, R8, 1 ;  /* 0x3f80000008087421 */ /* 0x001fc80000010000 */
[----:B------:R0:W1:Y:S01]  /*d0c0*/  MUFU.RCP R12, R8 ;  /* 0x00000008000c7308 */ /* 0x0000620000001000 */
[----:B------:R-:W-:Y:S01]  /*d0d0*/  FMUL.FTZ R17, R17, R11 ;  /* 0x0000000b11117220 */ /* 0x000fe20000410000 */
[----:B----4-:R-:W-:Y:S02]  /*d0e0*/  SHF.L.U32 R11, R21, 0x10, RZ ;  /* 0x00000010150b7819 */ /* 0x010fe400000006ff */
        /* <DEDUP_REMOVED lines=12> */
[----:B------:R0:W1:Y:S02]  /*d1b0*/  MUFU.RCP R12, R11 ;  /* 0x0000000b000c7308 */ /* 0x0000640000001000 */
[----:B0-----:R-:W-:-:S05]  /*d1c0*/  SHF.L.U32 R11, R20, 0x10, RZ ;  /* 0x00000010140b7819 */ /* 0x001fca00000006ff */
[----:B------:R-:W-:-:S04]  /*d1d0*/  FADD.FTZ R11, R11, -UR28 ;  /* 0x8000001c0b0b7e21 */ /* 0x000fc80008010000 */
[----:B------:R-:W-:Y:S01]  /*d1e0*/  FMUL.FTZ R20, R11, UR16 ;  /* 0x000000100b147c20 */ /* 0x000fe20008410000 */
[----:B------:R0:W-:Y:S04]  /*d1f0*/  STL [R1+0x190], R4 ;  /* 0x0001900401007387 */ /* 0x0001e80000100800 */
[----:B------:R4:W-:Y:S04]  /*d200*/  STL [R1+0x400], R31 ;  /* 0x0004001f01007387 */ /* 0x0009e80000100800 */
[----:B0-----:R-:W3:Y:S04]  /*d210*/  LDL.LU R4, [R1+0x39c] ;  /* 0x00039c0001047983 */ /* 0x001ee80000300800 */
[----:B----4-:R-:W4:Y:S01]  /*d220*/  LDL.LU R31, [R1+0x398] ;  /* 0x00039800011f7983 */ /* 0x010f220000300800 */
[----:B--2---:R-:W-:-:S05]  /*d230*/  SHF.L.U32 R16, R16, 0x10, RZ ;  /* 0x0000001010107819 */ /* 0x004fca00000006ff */
        /* <DEDUP_REMOVED lines=8> */
[----:B------:R-:W0:Y:S01]  /*d2c0*/  MUFU.RCP R12, R11 ;  /* 0x0000000b000c7308 */ /* 0x000e220000001000 */
[----:B------:R-:W-:-:S05]  /*d2d0*/  SHF.L.U32 R14, R7, 0x10, RZ ;  /* 0x00000010070e7819 */ /* 0x000fca00000006ff */
        /* <DEDUP_REMOVED lines=47> */
[----:B------:R-:W-:Y:S04]  /*d5d0*/  STL [R1+0x3f4], R28 ;  /* 0x0003f41c01007387 */ /* 0x000fe80000100800 */
[----:B------:R4:W-:Y:S04]  /*d5e0*/  STL [R1+0x3e8], R26 ;  /* 0x0003e81a01007387 */ /* 0x0009e80000100800 */
[----:B------:R1:W-:Y:S04]  /*d5f0*/  STL [R1+0x3e0], R23 ;  /* 0x0003e01701007387 */ /* 0x0003e80000100800 */
[----:B0-----:R-:W3:Y:S04]  /*d600*/  LDL.LU R24, [R1+0x3a8] ;  /* 0x0003a80001187983 */ /* 0x001ee80000300800 */
[----:B----4-:R-:W4:Y:S04]  /*d610*/  LDL.LU R26, [R1+0x12c] ;  /* 0x00012c00011a7983 */ /* 0x010f280000300800 */
[----:B------:R-:W4:Y:S04]  /*d620*/  LDL.LU R29, [R1+0x3b0] ;  /* 0x0003b000011d7983 */ /* 0x000f280000300800 */
[----:B-1----:R-:W4:Y:S04]  /*d630*/  LDL.LU R23, [R1+0x3ac] ;  /* 0x0003ac0001177983 */ /* 0x002f280000300800 */
[----:B------:R-:W4:Y:S04]  /*d640*/  LDL.LU R28, [R1+0x3a4] ;  /* 0x0003a400011c7983 */ /* 0x000f280000300800 */
[----:B------:R0:W-:Y:S04]  /*d650*/  STL [R1+0x3e4], R13 ;  /* 0x0003e40d01007387 */ /* 0x0001e80000100800 */
[----:B------:R-:W4:Y:S01]  /*d660*/  LDL.LU R31, [R1+0x340] ;  /* 0x00034000011f7983 */ /* 0x000f220000300800 */
        /* <DEDUP_REMOVED lines=9> */
[----:B0-----:R-:W-:-:S03]  /*d700*/  FADD.FTZ R13, RZ, R27 ;  /* 0x0000001bff0d7221 */ /* 0x001fc60000010000 */
        /* <DEDUP_REMOVED lines=14> */
[-C--:B------:R-:W-:Y:S01]  /*d7f0*/  FFMA.FTZ R23, R26, R33.reuse, R23 ;  /* 0x000000211a177223 */ /* 0x080fe20000010017 */
        /* <DEDUP_REMOVED lines=12> */
[----:B---3--:R-:W-:Y:S01]  /*d8c0*/  FFMA.FTZ R15, R18, R32, R15 ;  /* 0x00000020120f7223 */ /* 0x008fe2000001000f */
[----:B--2---:R-:W-:Y:S01]  /*d8d0*/  FADD.FTZ R26, R24, R33 ;  /* 0x00000021181a7221 */ /* 0x004fe20000010000 */
[CC--:B------:R-:W-:Y:S01]  /*d8e0*/  FFMA.FTZ R24, R35.reuse, R33.reuse, R23 ;  /* 0x0000002123187223 */ /* 0x0c0fe20000010017 */
[----:B------:R-:W-:Y:S01]  /*d8f0*/  FMUL.FTZ R33, R2, R33 ;  /* 0x0000002102217220 */ /* 0x000fe20000410000 */
[----:B------:R-:W2:Y:S03]  /*d900*/  LDL.LU R23, [R1+0x320] ;  /* 0x0003200001177983 */ /* 0x000ea60000300800 */
[----:B------:R-:W-:-:S02]  /*d910*/  FFMA.FTZ R35, R35, R33, R31 ;  /* 0x0000002123237223 */ /* 0x000fc4000001001f */
[----:B------:R-:W3:Y:S02]  /*d920*/  LDL.LU R31, [R1+0x400] ;  /* 0x00040000011f7983 */ /* 0x000ee40000300800 */
[----:B------:R-:W-:Y:S02]  /*d930*/  FFMA.FTZ R18, R18, R36, R35 ;  /* 0x0000002412127223 */ /* 0x000fe40000010023 */
[----:B------:R-:W4:Y:S01]  /*d940*/  LDL.LU R35, [R1+0x3fc] ;  /* 0x0003fc0001237983 */ /* 0x000f220000300800 */
[----:B------:R-:W-:Y:S01]  /*d950*/  FADD.FTZ R28, R28, R33 ;  /* 0x000000211c1c7221 */ /* 0x000fe20000010000 */
[----:B------:R-:W-:Y:S01]  /*d960*/  FMUL.FTZ R33, R2, R37 ;  /* 0x0000002502217220 */ /* 0x000fe20000410000 */
[----:B------:R-:W-:Y:S02]  /*d970*/  FADD.FTZ R13, R13, R32 ;  /* 0x000000200d0d7221 */ /* 0x000fe40000010000 */
[----:B------:R-:W-:Y:S01]  /*d980*/  FADD.FTZ R32, R36, R28 ;  /* 0x0000001c24207221 */ /* 0x000fe20000010000 */
[C---:B------:R-:W-:Y:S01]  /*d990*/  FFMA.FTZ R18, R27.reuse, R33, R18 ;  /* 0x000000211b127223 */ /* 0x040fe20000010012 */
[----:B------:R-:W-:-:S02]  /*d9a0*/  FFMA.FTZ R28, R27, R37, R24 ;  /* 0x000000251b1c7223 */ /* 0x000fc40000010018 */
[----:B------:R-:W-:Y:S01]  /*d9b0*/  FADD.FTZ R33, R32, R33 ;  /* 0x0000002120217221 */ /* 0x000fe20000010000 */
[----:B------:R-:W-:Y:S01]  /*d9c0*/  FADD.FTZ R26, R26, R37 ;  /* 0x000000251a1a7221 */ /* 0x000fe20000010000 */
[----:B------:R-:W2:Y:S04]  /*d9d0*/  LDL.LU R24, [R1+0x130] ;  /* 0x0001300001187983 */ /* 0x000ea80000300800 */
[----:B------:R-:W2:Y:S04]  /*d9e0*/  LDL.LU R27, [R1+0x318] ;  /* 0x00031800011b7983 */ /* 0x000ea80000300800 */
[----:B------:R-:W2:Y:S01]  /*d9f0*/  LDL.LU R32, [R1+0x134] ;  /* 0x0001340001207983 */ /* 0x000ea20000300800 */
[-C--:B---3--:R-:W-:Y:S01]  /*da00*/  FMUL.FTZ R36, R0, R31.reuse ;  /* 0x0000001f00247220 */ /* 0x088fe20000410000 */
[----:B------:R-:W-:-:S03]  /*da10*/  FFMA.FTZ R15, R29, R31, R15 ;  /* 0x0000001f1d0f7223 */ /* 0x000fc6000001000f */
[----:B------:R-:W-:Y:S01]  /*da20*/  FFMA.FTZ R29, R29, R36, R18 ;  /* 0x000000241d1d7223 */ /* 0x000fe20000010012 */
[----:B----4-:R-:W-:Y:S01]  /*da30*/  FMUL.FTZ R37, R2, R35 ;  /* 0x0000002302257220 */ /* 0x010fe20000410000 */
[----:B------:R-:W-:Y:S01]  /*da40*/  FADD.FTZ R33, R36, R33 ;  /* 0x0000002124217221 */ /* 0x000fe20000010000 */
[----:B------:R-:W-:Y:S01]  /*da50*/  FADD.FTZ R13, R13, R31 ;  /* 0x0000001f0d0d7221 */ /* 0x000fe20000010000 */
[----:B------:R-:W-:Y:S01]  /*da60*/  FMUL.FTZ R31, R0, R30 ;  /* 0x0000001e001f7220 */ /* 0x000fe20000410000 */
[----:B------:R-:W-:Y:S01]  /*da70*/  FFMA.FTZ R36, R25, R37, R29 ;  /* 0x0000002519247223 */ /* 0x000fe2000001001d */
[----:B------:R-:W-:Y:S01]  /*da80*/  FADD.FTZ R37, R33, R37 ;  /* 0x0000002521257221 */ /* 0x000fe20000010000 */
[----:B------:R-:W3:Y:S02]  /*da90*/  LDL.LU R29, [R1+0x3f8] ;  /* 0x0003f800011d7983 */ /* 0x000ee40000300800 */
[----:B--2---:R-:W-:Y:S01]  /*daa0*/  FFMA.FTZ R36, R23, R31, R36 ;  /* 0x0000001f17247223 */ /* 0x004fe20000010024 */
[----:B------:R-:W-:Y:S01]  /*dab0*/  FADD.FTZ R37, R31, R37 ;  /* 0x000000251f257221 */ /* 0x000fe20000010000 */
[----:B------:R-:W2:Y:S04]  /*dac0*/  LDL.LU R18, [R1+0x310] ;  /* 0x0003100001127983 */ /* 0x000ea80000300800 */
[----:B------:R-:W4:Y:S01]  /*dad0*/  LDL.LU R31, [R1+0x31c] ;  /* 0x00031c00011f7983 */ /* 0x000f220000300800 */
[----:B------:R-:W-:Y:S01]  /*dae0*/  FFMA.FTZ R28, R25, R35, R28 ;  /* 0x00000023191c7223 */ /* 0x000fe2000001001c */
[----:B------:R-:W-:Y:S01]  /*daf0*/  FADD.FTZ R26, R26, R35 ;  /* 0x000000231a1a7221 */ /* 0x000fe20000010000 */
[----:B------:R-:W-:Y:S01]  /*db00*/  FMUL.FTZ R35, R2, R34 ;  /* 0x0000002202237220 */ /* 0x000fe20000410000 */
[----:B------:R-:W-:Y:S01]  /*db10*/  FFMA.FTZ R33, R23, R30, R15 ;  /* 0x0000001e17217223 */ /* 0x000fe2000001000f */
[----:B------:R-:W-:Y:S01]  /*db20*/  FADD.FTZ R13, R13, R30 ;  /* 0x0000001e0d0d7221 */ /* 0x000fe20000010000 */
[----:B------:R-:W2:Y:S01]  /*db30*/  LDL.LU R25, [R1+0x138] ;  /* 0x0001380001197983 */ /* 0x000ea20000300800 */
[----:B------:R-:W-:-:S03]  /*db40*/  FADD.FTZ R37, R37, R35 ;  /* 0x0000002325257221 */ /* 0x000fc60000010000 */
[----:B------:R-:W2:Y:S04]  /*db50*/  LDL.LU R15, [R1+0x2f0] ;  /* 0x0002f000010f7983 */ /* 0x000ea80000300800 */
[----:B------:R-:W2:Y:S01]  /*db60*/  LDL.LU R23, [R1+0x14c] ;  /* 0x00014c0001177983 */ /* 0x000ea20000300800 */
[C---:B----4-:R-:W-:Y:S01]  /*db70*/  FFMA.FTZ R30, R31.reuse, R34, R28 ;  /* 0x000000221f1e7223 */ /* 0x050fe2000001001c */
[----:B------:R-:W-:Y:S01]  /*db80*/  FFMA.FTZ R36, R31, R35, R36 ;  /* 0x000000231f247223 */ /* 0x000fe20000010024 */
[-C--:B---3--:R-:W-:Y:S01]  /*db90*/  FMUL.FTZ R31, R0, R29.reuse ;  /* 0x0000001d001f7220 */ /* 0x088fe20000410000 */
[----:B------:R-:W-:Y:S01]  /*dba0*/  FMUL.FTZ R35, R2, R24 ;  /* 0x0000001802237220 */ /* 0x000fe20000410000 */
[C---:B------:R-:W-:Y:S01]  /*dbb0*/  FFMA.FTZ R33, R27.reuse, R29, R33 ;  /* 0x0000001d1b217223 */ /* 0x040fe20000010021 */
[----:B------:R-:W-:Y:S01]  /*dbc0*/  FADD.FTZ R34, R26, R34 ;  /* 0x000000221a227221 */ /* 0x000fe20000010000 */
[----:B------:R-:W-:Y:S01]  /*dbd0*/  FFMA.FTZ R36, R27, R31, R36 ;  /* 0x0000001f1b247223 */ /* 0x000fe20000010024 */
[----:B------:R-:W-:Y:S01]  /*dbe0*/  FADD.FTZ R37, R31, R37 ;  /* 0x000000251f257221 */ /* 0x000fe20000010000 */
[----:B------:R-:W-:Y:S01]  /*dbf0*/  FADD.FTZ R29, R13, R29 ;  /* 0x0000001d0d1d7221 */ /* 0x000fe20000010000 */
[----:B------:R-:W3:Y:S01]  /*dc00*/  LDL.LU R26, [R1+0x2c0] ;  /* 0x0002c000011a7983 */ /* 0x000ee20000300800 */
[----:B--2---:R-:W-:Y:S01]  /*dc10*/  FFMA.FTZ R36, R18, R35, R36 ;  /* 0x0000002312247223 */ /* 0x004fe20000010024 */
[----:B------:R-:W-:-:S02]  /*dc20*/  FADD.FTZ R37, R37, R35 ;  /* 0x0000002325257221 */ /* 0x000fc40000010000 */
[----:B------:R-:W2:Y:S01]  /*dc30*/  LDL.LU R35, [R1+0x2f4] ;  /* 0x0002f40001237983 */ /* 0x000ea20000300800 */
[----:B------:R-:W-:Y:S01]  /*dc40*/  FMUL.FTZ R31, R0, R32 ;  /* 0x00000020001f7220 */ /* 0x000fe20000410000 */
[----:B------:R-:W-:Y:S01]  /*dc50*/  FFMA.FTZ R30, R18, R24, R30 ;  /* 0x00000018121e7223 */ /* 0x000fe2000001001e */
[----:B------:R-:W-:Y:S01]  /*dc60*/  FADD.FTZ R29, R29, R32 ;  /* 0x000000201d1d7221 */ /* 0x000fe20000010000 */
[----:B------:R-:W4:Y:S01]  /*dc70*/  LDL.LU R27, [R1+0x154] ;  /* 0x00015400011b7983 */ /* 0x000f220000300800 */
[----:B------:R-:W-:-:S03]  /*dc80*/  FADD.FTZ R37, R31, R37 ;  /* 0x000000251f257221 */ /* 0x000fc60000010000 */
[----:B------:R-:W3:Y:S01]  /*dc90*/  LDL.LU R18, [R1+0x158] ;  /* 0x0001580001127983 */ /* 0x000ee20000300800 */
[----:B------:R-:W-:-:S03]  /*dca0*/  FADD.FTZ R34, R34, R24 ;  /* 0x0000001822227221 */ /* 0x000fc60000010000 */
[----:B------:R-:W3:Y:S04]  /*dcb0*/  LDL.LU R13, [R1+0x2b4] ;  /* 0x0002b400010d7983 */ /* 0x000ee80000300800 */
[----:B------:R-:W3:Y:S04]  /*dcc0*/  LDL.LU R24, [R1+0x2b0] ;  /* 0x0002b00001187983 */ /* 0x000ee80000300800 */
[----:B------:R-:W3:Y:S01]  /*dcd0*/  LDL.LU R28, [R1+0x3f4] ;  /* 0x0003f400011c7983 */ /* 0x000ee20000300800 */
[C---:B--2---:R-:W-:Y:S01]  /*dce0*/  FFMA.FTZ R33, R35.reuse, R32, R33 ;  /* 0x0000002023217223 */ /* 0x044fe20000010021 */
[----:B------:R-:W-:Y:S01]  /*dcf0*/  FFMA.FTZ R36, R35, R31, R36 ;  /* 0x0000001f23247223 */ /* 0x000fe20000010024 */
[----:B------:R-:W-:Y:S01]  /*dd00*/  FMUL.FTZ R35, R2, R25 ;  /* 0x0000001902237220 */ /* 0x000fe20000410000 */
[----:B------:R-:W2:Y:S03]  /*dd10*/  LDL.LU R32, [R1+0x3f0] ;  /* 0x0003f00001207983 */ /* 0x000ea60000300800 */
[----:B------:R-:W-:Y:S01]  /*dd20*/  FFMA.FTZ R36, R15, R35, R36 ;  /* 0x000000230f247223 */ /* 0x000fe20000010024 */
[----:B------:R-:W-:-:S02]  /*dd30*/  FADD.FTZ R37, R37, R35 ;  /* 0x0000002325257221 */ /* 0x000fc40000010000 */
[----:B------:R-:W3:Y:S01]  /*dd40*/  LDL.LU R35, [R1+0x2c4] ;  /* 0x0002c40001237983 */ /* 0x000ee20000300800 */
[----:B------:R-:W-:Y:S01]  /*dd50*/  FMUL.FTZ R31, R0, R23 ;  /* 0x00000017001f7220 */ /* 0x000fe20000410000 */
[----:B------:R-:W-:Y:S01]  /*dd60*/  FFMA.FTZ R30, R15, R25, R30 ;  /* 0x000000190f1e7223 */ /* 0x000fe2000001001e */
[----:B------:R-:W-:Y:S01]  /*dd70*/  FADD.FTZ R34, R34, R25 ;  /* 0x0000001922227221 */ /* 0x000fe20000010000 */
[----:B------:R-:W-:Y:S01]  /*dd80*/  FADD.FTZ R29, R29, R23 ;  /* 0x000000171d1d7221 */ /* 0x000fe20000010000 */
[----:B------:R-:W-:Y:S01]  /*dd90*/  FADD.FTZ R37, R31, R37 ;  /* 0x000000251f257221 */ /* 0x000fe20000010000 */
[----:B------:R-:W2:Y:S02]  /*dda0*/  LDL.LU R15, [R1+0x164] ;  /* 0x00016400010f7983 */ /* 0x000ea40000300800 */
[----:B----4-:R-:W-:Y:S02]  /*ddb0*/  FADD.FTZ R29, R29, R27 ;  /* 0x0000001b1d1d7221 */ /* 0x010fe40000010000 */
[----:B------:R-:W4:Y:S01]  /*ddc0*/  LDL.LU R25, [R1+0x2a8] ;  /* 0x0002a80001197983 */ /* 0x000f220000300800 */
[C---:B---3--:R-:W-:Y:S01]  /*ddd0*/  FFMA.FTZ R33, R35.reuse, R23, R33 ;  /* 0x0000001723217223 */ /* 0x048fe20000010021 */
[----:B------:R-:W-:Y:S01]  /*dde0*/  FFMA.FTZ R36, R35, R31, R36 ;  /* 0x0000001f23247223 */ /* 0x000fe20000010024 */
[-C--:B--2---:R-:W-:Y:S01]  /*ddf0*/  FMUL.FTZ R35, R2, R32.reuse ;  /* 0x0000002002237220 */ /* 0x084fe20000410000 */
[----:B------:R-:W-:Y:S01]  /*de00*/  FMUL.FTZ R31, R0, R27 ;  /* 0x0000001b001f7220 */ /* 0x000fe20000410000 */
[----:B------:R-:W-:Y:S01]  /*de10*/  FFMA.FTZ R30, R26, R32, R30 ;  /* 0x000000201a1e7223 */ /* 0x000fe2000001001e */
[----:B------:R-:W-:Y:S01]  /*de20*/  FADD.FTZ R34, R34, R32 ;  /* 0x0000002022227221 */ /* 0x000fe20000010000 */
[----:B------:R-:W-:Y:S01]  /*de30*/  FFMA.FTZ R36, R26, R35, R36 ;  /* 0x000000231a247223 */ /* 0x000fe20000010024 */
[----:B------:R-:W-:Y:S01]  /*de40*/  FADD.FTZ R37, R37, R35 ;  /* 0x0000002325257221 */ /* 0x000fe20000010000 */
[----:B------:R-:W-:Y:S01]  /*de50*/  FMUL.FTZ R32, R2, R18 ;  /* 0x0000001202207220 */ /* 0x000fe20000410000 */
[C---:B------:R-:W-:Y:S01]  /*de60*/  FFMA.FTZ R33, R13.reuse, R27, R33 ;  /* 0x0000001b0d217223 */ /* 0x040fe20000010021 */
[----:B------:R-:W-:Y:S01]  /*de70*/  FFMA.FTZ R36, R13, R31, R36 ;  /* 0x0000001f0d247223 */ /* 0x000fe20000010024 */
[----:B------:R-:W-:Y:S01]  /*de80*/  FADD.FTZ R37, R31, R37 ;  /* 0x000000251f257221 */ /* 0x000fe20000010000 */
[----:B------:R-:W2:Y:S02]  /*de90*/  LDL.LU R23, [R1+0x290] ;  /* 0x0002900001177983 */ /* 0x000ea40000300800 */
[----:B------:R-:W-:Y:S01]  /*dea0*/  FFMA.FTZ R36, R24, R32, R36 ;  /* 0x0000002018247223 */ /* 0x000fe20000010024 */
[----:B------:R-:W-:Y:S01]  /*deb0*/  FADD.FTZ R37, R37, R32 ;  /* 0x0000002025257221 */ /* 0x000fe20000010000 */
[----:B------:R-:W3:Y:S04]  /*dec0*/  LDL.LU R27, [R1+0x3ec] ;  /* 0x0003ec00011b7983 */ /* 0x000ee80000300800 */
[----:B------:R-:W4:Y:S01]  /*ded0*/  LDL.LU R32, [R1+0x2ac] ;  /* 0x0002ac0001207983 */ /* 0x000f220000300800 */
[----:B------:R-:W-:Y:S01]  /*dee0*/  FADD.FTZ R29, R29, R28 ;  /* 0x0000001c1d1d7221 */ /* 0x000fe20000010000 */
[----:B------:R-:W-:-:S02]  /*def0*/  FMUL.FTZ R31, R0, R28 ;  /* 0x0000001c001f7220 */ /* 0x000fc40000410000 */
[----:B------:R-:W2:Y:S01]  /*df00*/  LDL.LU R26, [R1+0x168] ;  /* 0x00016800011a7983 */ /* 0x000ea20000300800 */
[----:B------:R-:W-:Y:S01]  /*df10*/  FFMA.FTZ R30, R24, R18, R30 ;  /* 0x00000012181e7223 */ /* 0x000fe2000001001e */
[----:B------:R-:W-:Y:S02]  /*df20*/  FADD.FTZ R34, R34, R18 ;  /* 0x0000001222227221 */ /* 0x000fe40000010000 */
[----:B------:R-:W2:Y:S04]  /*df30*/  LDL.LU R13, [R1+0x15c] ;  /* 0x00015c00010d7983 */ /* 0x000ea80000300800 */
[----:B------:R-:W2:Y:S01]  /*df40*/  LDL.LU R35, [R1+0x260] ;  /* 0x0002600001237983 */ /* 0x000ea20000300800 */
[----:B---3--:R-:W-:Y:S01]  /*df50*/  FADD.FTZ R29, R29, R27 ;  /* 0x0000001b1d1d7221 */ /* 0x008fe20000010000 */
[----:B----4-:R-:W-:Y:S01]  /*df60*/  FFMA.FTZ R33, R32, R28, R33 ;  /* 0x0000001c20217223 */ /* 0x010fe20000010021 */
[----:B------:R-:W-:Y:S01]  /*df70*/  FMUL.FTZ R28, R0, R27 ;  /* 0x0000001b001c7220 */ /* 0x000fe20000410000 */
[----:B------:R-:W-:Y:S01]  /*df80*/  FFMA.FTZ R30, R25, R15, R30 ;  /* 0x0000000f191e7223 */ /* 0x000fe2000001001e */
[----:B------:R-:W3:Y:S01]  /*df90*/  LDL.LU R24, [R1+0x160] ;  /* 0x0001600001187983 */ /* 0x000ee20000300800 */
[----:B--2---:R-:W-:-:S03]  /*dfa0*/  FFMA.FTZ R33, R23, R27, R33 ;  /* 0x0000001b17217223 */ /* 0x004fc60000010021 */
[----:B------:R-:W2:Y:S01]  /*dfb0*/  LDL.LU R27, [R1+0x264] ;  /* 0x00026400011b7983 */ /* 0x000ea20000300800 */
[----:B------:R-:W-:Y:S01]  /*dfc0*/  FADD.FTZ R34, R34, R15 ;  /* 0x0000000f22227221 */ /* 0x000fe20000010000 */
[----:B------:R-:W-:Y:S01]  /*dfd0*/  FFMA.FTZ R36, R32, R31, R36 ;  /* 0x0000001f20247223 */ /* 0x000fe20000010024 */
[----:B------:R-:W-:Y:S01]  /*dfe0*/  FADD.FTZ R37, R31, R37 ;  /* 0x000000251f257221 */ /* 0x000fe20000010000 */
[----:B------:R-:W-:Y:S01]  /*dff0*/  FMUL.FTZ R31, R2, R26 ;  /* 0x0000001a021f7220 */ /* 0x000fe20000410000 */
[----:B------:R-:W-:Y:S01]  /*e000*/  FADD.FTZ R34, R34, R26 ;  /* 0x0000001a22227221 */ /* 0x000fe20000010000 */
[----:B------:R-:W-:Y:S01]  /*e010*/  FMUL.FTZ R32, R2, R15 ;  /* 0x0000000f02207220 */ /* 0x000fe20000410000 */
[----:B------:R-:W4:Y:S03]  /*e020*/  LDL.LU R18, [R1+0x254] ;  /* 0x0002540001127983 */ /* 0x000f260000300800 */
[----:B------:R-:W-:Y:S01]  /*e030*/  FFMA.FTZ R36, R25, R32, R36 ;  /* 0x0000002019247223 */ /* 0x000fe20000010024 */
[----:B------:R-:W4:Y:S04]  /*e040*/  LDL.LU R15, [R1+0x150] ;  /* 0x00015000010f7983 */ /* 0x000f280000300800 */
[----:B------:R-:W4:Y:S01]  /*e050*/  LDL.LU R25, [R1+0x250] ;  /* 0x0002500001197983 */ /* 0x000f220000300800 */
[----:B------:R-:W-:-:S03]  /*e060*/  FADD.FTZ R37, R37, R32 ;  /* 0x0000002025257221 */ /* 0x000fc60000010000 */
[----:B------:R-:W4:Y:S01]  /*e070*/  LDL.LU R32, [R1+0x24c] ;  /* 0x00024c0001207983 */ /* 0x000f220000300800 */
[----:B--2---:R-:W-:-:S03]  /*e080*/  FFMA.FTZ R30, R27, R26, R30 ;  /* 0x0000001a1b1e7223 */ /* 0x004fc6000001001e */
[----:B------:R-:W2:Y:S01]  /*e090*/  LDL.LU R26, [R1+0x3e8] ;  /* 0x0003e800011a7983 */ /* 0x000ea20000300800 */
[----:B------:R-:W-:Y:S01]  /*e0a0*/  FFMA.FTZ R36, R23, R28, R36 ;  /* 0x0000001c17247223 */ /* 0x000fe20000010024 */
[----:B------:R-:W-:Y:S02]  /*e0b0*/  FADD.FTZ R37, R28, R37 ;  /* 0x000000251c257221 */ /* 0x000fe40000010000 */
[----:B------:R-:W2:Y:S01]  /*e0c0*/  LDL.LU R23, [R1+0x16c] ;  /* 0x00016c0001177983 */ /* 0x000ea20000300800 */
[----:B------:R-:W-:Y:S01]  /*e0d0*/  FFMA.FTZ R36, R27, R31, R36 ;  /* 0x0000001f1b247223 */ /* 0x000fe20000010024 */
[----:B------:R-:W-:Y:S01]  /*e0e0*/  FMUL.FTZ R27, R0, R13 ;  /* 0x0000000d001b7220 */ /* 0x000fe20000410000 */
[----:B------:R-:W-:Y:S01]  /*e0f0*/  FADD.FTZ R37, R37, R31 ;  /* 0x0000001f25257221 */ /* 0x000fe20000010000 */
[----:B---3--:R-:W-:Y:S01]  /*e100*/  FMUL.FTZ R28, R2, R24 ;  /* 0x00000018021c7220 */ /* 0x008fe20000410000 */
[----:B------:R-:W3:Y:S01]  /*e110*/  LDL.LU R31, [R1+0x170] ;  /* 0x00017000011f7983 */ /* 0x000ee20000300800 */
[----:B------:R-:W-:Y:S01]  /*e120*/  FFMA.FTZ R36, R35, R27, R36 ;  /* 0x0000001b23247223 */ /* 0x000fe20000010024 */
[----:B------:R-:W-:-:S03]  /*e130*/  FADD.FTZ R37, R27, R37 ;  /* 0x000000251b257221 */ /* 0x000fc60000010000 */
[----:B----4-:R-:W-:Y:S01]  /*e140*/  FFMA.FTZ R36, R18, R28, R36 ;  /* 0x0000001c12247223 */ /* 0x010fe20000010024 */
[----:B------:R-:W-:Y:S01]  /*e150*/  FADD.FTZ R37, R37, R28 ;  /* 0x0000001c25257221 */ /* 0x000fe20000010000 */
[----:B------:R-:W-:Y:S01]  /*e160*/  FMUL.FTZ R28, R2, R15 ;  /* 0x0000000f021c7220 */ /* 0x000fe20000410000 */
[----:B------:R-:W-:Y:S02]  /*e170*/  FFMA.FTZ R33, R35, R13, R33 ;  /* 0x0000000d23217223 */ /* 0x000fe40000010021 */
[----:B------:R-:W4:Y:S01]  /*e180*/  LDL.LU R35, [R1+0x174] ;  /* 0x0001740001237983 */ /* 0x000f220000300800 */
[----:B------:R-:W-:Y:S01]  /*e190*/  FADD.FTZ R29, R29, R13 ;  /* 0x0000000d1d1d7221 */ /* 0x000fe20000010000 */
[----:B------:R-:W-:Y:S02]  /*e1a0*/  FFMA.FTZ R30, R18, R24, R30 ;  /* 0x00000018121e7223 */ /* 0x000fe4000001001e */
[----:B------:R-:W4:Y:S01]  /*e1b0*/  LDL.LU R18, [R1+0x234] ;  /* 0x0002340001127983 */ /* 0x000f220000300800 */
[----:B------:R-:W-:-:S03]  /*e1c0*/  FADD.FTZ R34, R34, R24 ;  /* 0x0000001822227221 */ /* 0x000fc60000010000 */
[----:B------:R-:W4:Y:S01]  /*e1d0*/  LDL.LU R13, [R1+0x1c4] ;  /* 0x0001c400010d7983 */ /* 0x000f220000300800 */
[----:B------:R-:W-:-:S03]  /*e1e0*/  FFMA.FTZ R30, R32, R15, R30 ;  /* 0x0000000f201e7223 */ /* 0x000fc6000001001e */
[----:B------:R-:W4:Y:S01]  /*e1f0*/  LDL.LU R24, [R1+0x230] ;  /* 0x0002300001187983 */ /* 0x000f220000300800 */
[----:B--2---:R-:W-:-:S04]  /*e200*/  FMUL.FTZ R27, R0, R26 ;  /* 0x0000001a001b7220 */ /* 0x004fc80000410000 */
[----:B------:R-:W-:Y:S01]  /*e210*/  FFMA.FTZ R36, R25, R27, R36 ;  /* 0x0000001b19247223 */ /* 0x000fe20000010024 */
[----:B------:R-:W-:Y:S02]  /*e220*/  FADD.FTZ R37, R27, R37 ;  /* 0x000000251b257221 */ /* 0x000fe40000010000 */
[----:B------:R-:W2:Y:S01]  /*e230*/  LDL.LU R27, [R1+0x23c] ;  /* 0x00023c00011b7983 */ /* 0x000ea20000300800 */
[----:B------:R-:W-:Y:S01]  /*e240*/  FFMA.FTZ R36, R32, R28, R36 ;  /* 0x0000001c20247223 */ /* 0x000fe20000010024 */
[----:B------:R-:W-:Y:S02]  /*e250*/  FADD.FTZ R37, R37, R28 ;  /* 0x0000001c25257221 */ /* 0x000fe40000010000 */
[----:B------:R-:W4:Y:S01]  /*e260*/  LDL.LU R28, [R1+0x238] ;  /* 0x00023800011c7983 */ /* 0x000f220000300800 */
[----:B------:R-:W-:-:S03]  /*e270*/  FFMA.FTZ R33, R25, R26, R33 ;  /* 0x0000001a19217223 */ /* 0x000fc60000010021 */
[----:B------:R-:W4:Y:S04]  /*e280*/  LDL.LU R25, [R1+0x1c0] ;  /* 0x0001c00001197983 */ /* 0x000f280000300800 */
[----:B------:R-:W4:Y:S01]  /*e290*/  LDL.LU R32, [R1+0x228] ;  /* 0x0002280001207983 */ /* 0x000f220000300800 */
[----:B------:R-:W-:Y:S01]  /*e2a0*/  FADD.FTZ R29, R29, R26 ;  /* 0x0000001a1d1d7221 */ /* 0x000fe20000010000 */
[----:B------:R-:W-:-:S04]  /*e2b0*/  FMUL.FTZ R26, R0, R23 ;  /* 0x00000017001a7220 */ /* 0x000fc80000410000 */
[----:B------:R-:W-:Y:S01]  /*e2c0*/  FADD.FTZ R37, R26, R37 ;  /* 0x000000251a257221 */ /* 0x000fe20000010000 */
[----:B------:R-:W-:Y:S02]  /*e2d0*/  FADD.FTZ R34, R34, R15 ;  /* 0x0000000f22227221 */ /* 0x000fe40000010000 */
[----:B------:R-:W4:Y:S01]  /*e2e0*/  LDL.LU R15, [R1+0x1bc] ;  /* 0x0001bc00010f7983 */ /* 0x000f220000300800 */
[C---:B--2---:R-:W-:Y:S01]  /*e2f0*/  FFMA.FTZ R33, R27.reuse, R23, R33 ;  /* 0x000000171b217223 */ /* 0x044fe20000010021 */
[----:B------:R-:W-:Y:S01]  /*e300*/  FFMA.FTZ R36, R27, R26, R36 ;  /* 0x0000001a1b247223 */ /* 0x000fe20000010024 */
[----:B---3--:R-:W-:Y:S01]  /*e310*/  FMUL.FTZ R27, R2, R31 ;  /* 0x0000001f021b7220 */ /* 0x008fe20000410000 */
[----:B----4-:R-:W-:-:S03]  /*e320*/  FMUL.FTZ R26, R0, R35 ;  /* 0x00000023001a7220 */ /* 0x010fc60000410000 */
[----:B------:R-:W-:Y:S01]  /*e330*/  FFMA.FTZ R36, R28, R27, R36 ;  /* 0x0000001b1c247223 */ /* 0x000fe20000010024 */
[----:B------:R-:W-:Y:S01]  /*e340*/  FADD.FTZ R37, R37, R27 ;  /* 0x0000001b25257221 */ /* 0x000fe20000010000 */
[----:B------:R-:W-:Y:S02]  /*e350*/  FMUL.FTZ R27, R2, R13 ;  /* 0x0000000d021b7220 */ /* 0x000fe40000410000 */
        /* <DEDUP_REMOVED lines=8> */
[----:B------:R-:W-:Y:S01]  /*e3e0*/  FMUL.FTZ R27, R2, R15 ;  /* 0x0000000f021b7220 */ /* 0x000fe20000410000 */
[----:B------:R-:W-:Y:S02]  /*e3f0*/  FADD.FTZ R29, R29, R23 ;  /* 0x000000171d1d7221 */ /* 0x000fe40000010000 */
[----:B------:R-:W3:Y:S01]  /*e400*/  LDL.LU R23, [R1+0x1b4] ;  /* 0x0001b40001177983 */ /* 0x000ee20000300800 */
[----:B------:R-:W-:Y:S01]  /*e410*/  FADD.FTZ R37, R37, R27 ;  /* 0x0000001b25257221 */ /* 0x000fe20000010000 */
[----:B------:R-:W-:Y:S02]  /*e420*/  FFMA.FTZ R30, R28, R31, R30 ;  /* 0x0000001f1c1e7223 */ /* 0x000fe4000001001e */
[----:B------:R-:W4:Y:S01]  /*e430*/  LDL.LU R28, [R1+0x1b0] ;  /* 0x0001b000011c7983 */ /* 0x000f220000300800 */
[----:B------:R-:W-:Y:S01]  /*e440*/  FADD.FTZ R34, R34, R31 ;  /* 0x0000001f22227221 */ /* 0x000fe20000010000 */
[----:B------:R-:W-:-:S02]  /*e450*/  FFMA.FTZ R33, R18, R35, R33 ;  /* 0x0000002312217223 */ /* 0x000fc40000010021 */
[----:B------:R-:W4:Y:S01]  /*e460*/  LDL.LU R18, [R1+0x218] ;  /* 0x0002180001127983 */ /* 0x000f220000300800 */
[----:B------:R-:W-:-:S03]  /*e470*/  FADD.FTZ R29, R29, R35 ;  /* 0x000000231d1d7221 */ /* 0x000fc60000010000 */
[----:B------:R-:W4:Y:S01]  /*e480*/  LDL.LU R31, [R1+0x1ac] ;  /* 0x0001ac00011f7983 */ /* 0x000f220000300800 */
[----:B------:R-:W-:-:S03]  /*e490*/  FFMA.FTZ R30, R24, R13, R30 ;  /* 0x0000000d181e7223 */ /* 0x000fc6000001001e */
[----:B------:R-:W4:Y:S01]  /*e4a0*/  LDL.LU R35, [R1+0x1a8] ;  /* 0x0001a80001237983 */ /* 0x000f220000300800 */
[----:B------:R-:W-:-:S03]  /*e4b0*/  FFMA.FTZ R33, R32, R25, R33 ;  /* 0x0000001920217223 */ /* 0x000fc60000010021 */
[----:B------:R-:W4:Y:S04]  /*e4c0*/  LDL.LU R24, [R1+0x214] ;  /* 0x0002140001187983 */ /* 0x000f280000300800 */
[----:B------:R-:W4:Y:S01]  /*e4d0*/  LDL.LU R32, [R1+0x210] ;  /* 0x0002100001207983 */ /* 0x000f220000300800 */
[----:B--2---:R-:W-:-:S03]  /*e4e0*/  FFMA.FTZ R36, R26, R27, R36 ;  /* 0x0000001b1a247223 */ /* 0x004fc60000010024 */
[----:B------:R-:W2:Y:S01]  /*e4f0*/  LDL.LU R27, [R1+0x21c] ;  /* 0x00021c00011b7983 */ /* 0x000ea20000300800 */
[----:B------:R-:W-:Y:S01]  /*e500*/  FFMA.FTZ R30, R26, R15, R30 ;  /* 0x0000000f1a1e7223 */ /* 0x000fe2000001001e */
[----:B---3--:R-:W-:-:S04]  /*e510*/  FMUL.FTZ R26, R0, R23 ;  /* 0x00000017001a7220 */ /* 0x008fc80000410000 */
[----:B------:R-:W-:Y:S01]  /*e520*/  FADD.FTZ R37, R26, R37 ;  /* 0x000000251a257221 */ /* 0x000fe20000010000 */
[----:B------:R-:W-:Y:S02]  /*e530*/  FADD.FTZ R29, R29, R25 ;  /* 0x000000191d1d7221 */ /* 0x000fe40000010000 */
[----:B------:R-:W3:Y:S01]  /*e540*/  LDL.LU R25, [R1+0x1a0] ;  /* 0x0001a00001197983 */ /* 0x000ee20000300800 */
[C---:B--2---:R-:W-:Y:S01]  /*e550*/  FFMA.FTZ R33, R27.reuse, R23, R33 ;  /* 0x000000171b217223 */ /* 0x044fe20000010021 */
[----:B------:R-:W-:Y:S01]  /*e560*/  FFMA.FTZ R36, R27, R26, R36 ;  /* 0x0000001a1b247223 */ /* 0x000fe20000010024 */
[----:B----4-:R-:W-:Y:S01]  /*e570*/  FMUL.FTZ R27, R2, R28 ;  /* 0x0000001c021b7220 */ /* 0x010fe20000410000 */
        /* <DEDUP_REMOVED lines=10> */
[----:B---3--:R-:W-:Y:S01]  /*e620*/  FMUL.FTZ R26, R0, R25 ;  /* 0x00000019001a7220 */ /* 0x008fe20000410000 */
        /* <DEDUP_REMOVED lines=103> */
[----:B------:R-:W-:Y:S01]  /*eca0*/  FMUL.FTZ R24, R2, R23 ;  /* 0x0000001702187220 */ /* 0x000fe20000410000 */
        /* <DEDUP_REMOVED lines=66> */
.L_x_381:
        /* <DEDUP_REMOVED lines=47> */
.L_x_383:
[----:B------:R-:W-:Y:S05]  /*f3c0*/  BSYNC.RECONVERGENT B0 ;  /* 0x0000000000007941 */ /* 0x000fea0003800200 */
.L_x_382:
        /* <DEDUP_REMOVED lines=8> */
[----:B--23--:R-:W2:Y:S04]  /*f450*/  LDS.128 R12, [UR5+0x30] ;  /* 0x00003005ff0c7984 */ /* 0x00cea80008000c00 */
[----:B------:R-:W3:Y:S04]  /*f460*/  LDS.128 R32, [UR5+0x40] ;  /* 0x00004005ff207984 */ /* 0x000ee80008000c00 */
        /* <DEDUP_REMOVED lines=10> */
[----:B--2---:R-:W-:-:S03]  /*f510*/  FADD.FTZ R12, R24, R12 ;  /* 0x0000000c180c7221 */ /* 0x004fc60000010000 */
[----:B------:R-:W-:Y:S01]  /*f520*/  FADD.FTZ R13, R25, R13 ;  /* 0x0000000d190d7221 */ /* 0x000fe20000010000 */
[----:B------:R-:W-:-:S03]  /*f530*/  FADD.FTZ R12, R12, R14 ;  /* 0x0000000e0c0c7221 */ /* 0x000fc60000010000 */
[----:B------:R-:W-:Y:S01]  /*f540*/  FADD.FTZ R13, R13, R15 ;  /* 0x0000000f0d0d7221 */ /* 0x000fe20000010000 */
[----:B---3--:R-:W-:Y:S01]  /*f550*/  FADD.FTZ R32, R12, R32 ;  /* 0x000000200c207221 */ /* 0x008fe20000010000 */
[----:B------:R-:W-:Y:S02]  /*f560*/  MOV R24, R28 ;  /* 0x0000001c00187202 */ /* 0x000fe40000000f00 */
[----:B------:R-:W-:Y:S01]  /*f570*/  FADD.FTZ R33, R13, R33 ;  /* 0x000000210d217221 */ /* 0x000fe20000010000 */
[----:B------:R-:W-:Y:S02]  /*f580*/  MOV R13, R17 ;  /* 0x00000011000d7202 */ /* 0x000fe40000000f00 */
[----:B0-----:R-:W-:Y:S02]  /*f590*/  MOV R0, R4 ;  /* 0x0000000400007202 */ /* 0x001fe40000000f00 */
[----:B------:R-:W-:Y:S02]  /*f5a0*/  MOV R30, R5 ;  /* 0x00000005001e7202 */ /* 0x000fe40000000f00 */
[----:B------:R-:W-:-:S02]  /*f5b0*/  MOV R29, R6 ;  /* 0x00000006001d7202 */ /* 0x000fc40000000f00 */
[----:B-1----:R-:W-:Y:S02]  /*f5c0*/  MOV R16, R7 ;  /* 0x0000000700107202 */ /* 0x002fe40000000f00 */
[----:B------:R-:W0:Y:S01]  /*f5d0*/  LDS.128 R4, [UR5+0x70] ;  /* 0x00007005ff047984 */ /* 0x000e220008000c00 */
[----:B------:R-:W-:Y:S01]  /*f5e0*/  FADD.FTZ R17, R32, R34 ;  /* 0x0000002220117221 */ /* 0x000fe20000010000 */
[----:B------:R-:W-:Y:S02]  /*f5f0*/  MOV R26, R30 ;  /* 0x0000001e001a7202 */ /* 0x000fe40000000f00 */
[----:B------:R-:W-:Y:S02]  /*f600*/  MOV R14, R24 ;  /* 0x00000018000e7202 */ /* 0x000fe40000000f00 */
[----:B------:R-:W-:Y:S02]  /*f610*/  MOV R32, R13 ;  /* 0x0000000d00207202 */ /* 0x000fe40000000f00 */
        /* <DEDUP_REMOVED lines=11> */
[----:B------:R-:W1:Y:S01]  /*f6d0*/  LDS.128 R28, [UR5+0x80] ;  /* 0x00008005ff1c7984 */ /* 0x000e620008000c00 */
[----:B------:R-:W-:Y:S01]  /*f6e0*/  MOV R33, R12 ;  /* 0x0000000c00217202 */ /* 0x000fe20000000f00 */
[----:B------:R-:W-:Y:S01]  /*f6f0*/  FADD.FTZ R32, R17, R18 ;  /* 0x0000001211207221 */ /* 0x000fe20000010000 */
[----:B------:R-:W-:Y:S01]  /*f700*/  MOV R35, R15 ;  /* 0x0000000f00237202 */ /* 0x000fe20000000f00 */
[----:B------:R-:W2:Y:S02]  /*f710*/  LDS.128 R24, [UR5+0x90] ;  /* 0x00009005ff187984 */ /* 0x000ea40008000c00 */
[----:B------:R-:W-:-:S02]  /*f720*/  FADD.FTZ R23, R23, R33 ;  /* 0x0000002117177221 */ /* 0x000fc40000010000 */
[----:B------:R-:W-:Y:S01]  /*f730*/  FADD.FTZ R32, R32, R35 ;  /* 0x0000002320207221 */ /* 0x000fe20000010000 */
[----:B------:R-:W3:Y:S01]  /*f740*/  LDS.128 R12, [UR5+0xa0] ;  /* 0x0000a005ff0c7984 */ /* 0x000ee20008000c00 */
[----:B------:R-:W-:-:S03]  /*f750*/  FADD.FTZ R23, R23, R34 ;  /* 0x0000002217177221 */ /* 0x000fc60000010000 */
[----:B------:R-:W4:Y:S01]  /*f760*/  LDS.128 R16, [UR5+0xb0] ;  /* 0x0000b005ff107984 */ /* 0x000f220008000c00 */
[----:B0-----:R-:W-:Y:S02]  /*f770*/  MOV R2, R4 ;  /* 0x0000000400027202 */ /* 0x001fe40000000f00 */
        /* <DEDUP_REMOVED lines=22> */
[----:B------:R-:W-:-:S03]  /*f8e0*/  FADD.FTZ R32, R32, R15 ;  /* 0x0000000f20207221 */ /* 0x000fc60000010000 */
[----:B----4-:R-:W-:Y:S01]  /*f8f0*/  FADD.FTZ R33, R33, R16 ;  /* 0x0000001021217221 */ /* 0x010fe20000010000 */
[----:B------:R-:W-:-:S03]  /*f900*/  FADD.FTZ R32, R32, R17 ;  /* 0x0000001120207221 */ /* 0x000fc60000010000 */
[----:B------:R-:W-:Y:S01]  /*f910*/  FADD.FTZ R18, R33, R18 ;  /* 0x0000001221127221 */ /* 0x000fe20000010000 */
[----:B------:R-:W-:-:S07]  /*f920*/  FADD.FTZ R19, R32, R19 ;  /* 0x0000001320137221 */ /* 0x000fce0000010000 */
.L_x_385:
[----:B------:R-:W-:Y:S05]  /*f930*/  BSYNC.RECONVERGENT B0 ;  /* 0x0000000000007941 */ /* 0x000fea0003800200 */
.L_x_384:
        /* <DEDUP_REMOVED lines=8> */
[----:B------:R4:W-:Y:S04]  /*f9c0*/  STL [R1+0x3bc], R0 ;  /* 0x0003bc0001007387 */ /* 0x0009e80000100800 */
[----:B------:R-:W0:Y:S04]  /*f9d0*/  LDS.128 R32, [R22+0x7e0] ;  /* 0x0007e00016207984 */ /* 0x000e280000000c00 */
[----:B------:R-:W-:Y:S04]  /*f9e0*/  STL [R1+0x3c4], R3 ;  /* 0x0003c40301007387 */ /* 0x000fe80000100800 */
[----:B------:R0:W-:Y:S04]  /*f9f0*/  STL [R1+0x3c0], R2 ;  /* 0x0003c00201007387 */ /* 0x0001e80000100800 */
[----:B------:R-:W-:Y:S04]  /*fa00*/  STL [R1+0x3e4], R21 ;  /* 0x0003e41501007387 */ /* 0x000fe80000100800 */
[----:B------:R-:W-:Y:S04]  /*fa10*/  LDS.128 R24, [R22+0x2a0] ;  /* 0x0002a00016187984 */ /* 0x000fe80000000c00 */
[----:B--23--:R-:W-:Y:S04]  /*fa20*/  LDS.128 R12, [R22+0x540] ;  /* 0x00054000160c7984 */ /* 0x00cfe80000000c00 */
[----:B------:R-:W-:Y:S04]  /*fa30*/  STL [R1+0x3e0], R20 ;  /* 0x0003e01401007387 */ /* 0x000fe80000100800 */
[----:B------:R-:W-:Y:S01]  /*fa40*/  STL [R1+0x3dc], R19 ;  /* 0x0003dc1301007387 */ /* 0x000fe20000100800 */
[----:B----4-:R-:W-:-:S03]  /*fa50*/  MOV R0, R4 ;  /* 0x0000000400007202 */ /* 0x010fc60000000f00 */
[----:B------:R-:W-:Y:S01]  /*fa60*/  STL [R1+0x3d8], R18 ;  /* 0x0003d81201007387 */ /* 0x000fe20000100800 */
[----:B------:R-:W-:Y:S02]  /*fa70*/  MOV R23, R5 ;  /* 0x0000000500177202 */ /* 0x000fe40000000f00 */
[----:B-1----:R-:W-:Y:S02]  /*fa80*/  MOV R16, R6 ;  /* 0x0000000600107202 */ /* 0x002fe40000000f00 */
        /* <DEDUP_REMOVED lines=43> */
[----:B------:R0:W-:Y:S01]  /*fd40*/  STL [R1+0x3fc], R6 ;  /* 0x0003fc0601007387 */ /* 0x0001e20000100800 */
[----:B------:R-:W-:Y:S01]  /*fd50*/  FADD.FTZ R13, R13, R10 ;  /* 0x0000000a0d0d7221 */ /* 0x000fe20000010000 */
[----:B------:R-:W-:Y:S01]  /*fd60*/  FADD.FTZ R12, R12, R9 ;  /* 0x000000090c0c7221 */ /* 0x000fe20000010000 */
[----:B------:R-:W-:Y:S01]  /*fd70*/  FADD.FTZ R16, R14, R16 ;  /* 0x000000100e107221 */ /* 0x000fe20000010000 */
[----:B------:R3:W-:Y:S01]  /*fd80*/  STL [R1+0x3f8], R7 ;  /* 0x0003f80701007387 */ /* 0x0007e20000100800 */
[----:B------:R-:W-:Y:S01]  /*fd90*/  FADD.FTZ R17, R13, R17 ;  /* 0x000000110d117221 */ /* 0x000fe20000010000 */
[----:B------:R-:W-:-:S02]  /*fda0*/  FADD.FTZ R36, R12, R36 ;  /* 0x000000240c247221 */ /* 0x000fc40000010000 */
[----:B------:R-:W-:Y:S04]  /*fdb0*/  LDS.128 R28, [R22+0x1f80] ;  /* 0x001f8000161c7984 */ /* 0x000fe80000000c00 */
[----:B------:R-:W-:Y:S04]  /*fdc0*/  LDS.128 R24, [R22+0x2220] ;  /* 0x0022200016187984 */ /* 0x000fe80000000c00 */
[----:B------:R-:W-:Y:S04]  /*fdd0*/  LDS.128 R8, [R22+0x24c0] ;  /* 0x0024c00016087984 */ /* 0x000fe80000000c00 */
[----:B------:R-:W-:Y:S01]  /*fde0*/  LDS.128 R12, [R22+0x2760] ;  /* 0x00276000160c7984 */ /* 0x000fe20000000c00 */
[----:B-1----:R-:W-:-:S02]  /*fdf0*/  MOV R2, R33 ;  /* 0x0000002100027202 */ /* 0x002fc40000000f00 */
[----:B------:R-:W-:Y:S01]  /*fe00*/  MOV R0, R34 ;  /* 0x0000002200007202 */ /* 0x000fe20000000f00 */
[----:B0-----:R-:W4:Y:S01]  /*fe10*/  LDL.LU R6, [R1+0x174] ;  /* 0x0001740001067983 */ /* 0x001f220000300800 */
[----:B------:R-:W-:-:S03]  /*fe20*/  MOV R37, R35 ;  /* 0x0000002300257202 */ /* 0x000fc60000000f00 */
        /* <DEDUP_REMOVED lines=81> */
.L_x_387:
[----:B------:R-:W-:Y:S05]  /*10340*/  BSYNC.RECONVERGENT B0 ;  /* 0x0000000000007941 */ /* 0x000fea0003800200 */
.L_x_386:
[----:B------:R-:W-:Y:S04]  /*10350*/  BSSY.RECONVERGENT B0, `(.L_x_388) ;  /* 0x000001e000007945 */ /* 0x000fe80003800200 */
[----:B------:R-:W-:Y:S05]  /*10360*/  @P3 BRA `(.L_x_389) ;  /* 0x0000000000703947 */ /* 0x000fea0003800000 */
[----:B------:R-:W1:Y:S01]  /*10370*/  LDC.64 R14, c[0x0][0x3f8] ;  /* 0x0000fe00ff0e7b82 */ /* 0x000e620000000a00 */
[----:B------:R-:W-:-:S05]  /*10380*/  MOV R22, UR13 ;  /* 0x0000000d00167c02 */ /* 0x000fca0008000f00 */
[----:B0---4-:R-:W-:Y:S02]  /*10390*/  IMAD R23, R22, 0x2a, R37 ;  /* 0x0000002a16177824 */ /* 0x011fe400078e0225 */
[----:B--23--:R-:W0:Y:S01]  /*103a0*/  LDC.64 R12, c[0x0][0x3d8] ;  /* 0x0000f600ff0c7b82 */ /* 0x00ce220000000a00 */
[----:B-1----:R-:W-:Y:S01]  /*103b0*/  IMAD.WIDE.U32 R16, R14, 0x3, RZ ;  /* 0x000000030e107825 */ /* 0x002fe200078e00ff */
[C---:B------:R-:W-:Y:S02]  /*103c0*/  LEA R25, R15.reuse, R15, 0x1 ;  /* 0x0000000f0f197211 */ /* 0x040fe400078e08ff */
[----:B------:R-:W-:Y:S02]  /*103d0*/  LEA.HI R27, P1, R15, R14, RZ, 0x1 ;  /* 0x0000000e0f1b7211 */ /* 0x000fe400078308ff */
[----:B------:R-:W-:Y:S02]  /*103e0*/  IADD3 R25, PT, PT, R17, R25, RZ ;  /* 0x0000001911197210 */ /* 0x000fe40007ffe0ff */
[----:B------:R-:W-:Y:S01]  /*103f0*/  IADD3.X R22, PT, PT, RZ, R15, RZ, P1, !PT ;  /* 0x0000000fff167210 */ /* 0x000fe20000ffe4ff */
[----:B0-----:R-:W-:Y:S01]  /*10400*/  IMAD.WIDE R12, R23, 0x4, R12 ;  /* 0x00000004170c7825 */ /* 0x001fe200078e020c */
        /* <DEDUP_REMOVED lines=18> */
.L_x_389:
[----:B------:R-:W-:Y:S05]  /*10530*/  BSYNC.RECONVERGENT B0 ;  /* 0x0000000000007941 */ /* 0x000fea0003800200 */
.L_x_388:
[----:B------:R-:W-:-:S09]  /*10540*/  UISETP.GE.U32.AND UP0, UPT, UR12, 0x2, UPT ;  /* 0x000000020c00788c */ /* 0x000fd2000bf06070 */
[----:B------:R-:W-:Y:S05]  /*10550*/  BRA.U !UP0, `(.L_x_390) ;  /* 0x0000000d08787547 */ /* 0x000fea000b800000 */
[----:B0-----:R-:W0:Y:S01]  /*10560*/  LDC.64 R8, c[0x0][0x3d0] ;  /* 0x0000f400ff087b82 */ /* 0x001e220000000a00 */
        /* <DEDUP_REMOVED lines=8> */
[----:B0-----:R-:W-:Y:S01]  /*105f0*/  IMAD.WIDE R8, R11, 0x4, R8 ;  /* 0x000000040b087825 */ /* 0x001fe200078e0208 */
[----:B------:R-:W-:Y:S06]  /*10600*/  @P0 BRA `(.L_x_392) ;  /* 0x0000000000680947 */ /* 0x000fec0003800000 */
[----:B------:R-:W0:Y:S01]  /*10610*/  LDC.64 R10, c[0x0][0x3c8] ;  /* 0x0000f200ff0a7b82 */ /* 0x000e220000000a00 */
[----:B------:R-:W-:Y:S02]  /*10620*/  UIADD3 UR7, UPT, UPT, UR6, UR14, URZ ;  /* 0x0000000e06077290 */ /* 0x000fe4000fffe0ff */
[----:B------:R-:W-:Y:S02]  /*10630*/  UIMAD UR13, UR29, UR9, UR14 ;  /* 0x000000091d0d72a4 */ /* 0x000fe4000f8e020e */
[----:B------:R-:W-:Y:S02]  /*10640*/  ULOP3.LUT UP0, UR5, UR4, 0x2, URZ, 0xc0, !UPT ;  /* 0x0000000204057892 */ /* 0x000fe4000f80c0ff */
[----:B------:R-:W-:Y:S02]  /*10650*/  MOV R15, UR7 ;  /* 0x00000007000f7c02 */ /* 0x000fe40008000f00 */
[----:B------:R-:W-:Y:S01]  /*10660*/  UIADD3 UR5, UPT, UPT, -UR5, 0x1, URZ ;  /* 0x0000000105057890 */ /* 0x000fe2000fffe1ff */
[----:B--2---:R-:W-:-:S05]  /*10670*/  MOV R13, UR13 ;  /* 0x0000000d000d7c02 */ /* 0x004fca0008000f00 */
        /* <DEDUP_REMOVED lines=13> */
[----:B--2---:R-:W-:Y:S05]  /*10750*/  BRA.U !UP0, `(.L_x_392) ;  /* 0x0000000108147547 */ /* 0x004fea000b800000 */
.L_x_393:
[----:B------:R-:W2:Y:S04]  /*10760*/  LDG.E.STRONG.GPU R10, desc[UR10][R14.64] ;  /* 0x0000000a0e0a7981 */ /* 0x000ea8000c1ef900 */
[----:B--2---:R-:W-:Y:S04]  /*10770*/  CCTL.IVALL ;  /* 0x00000000ff00798f */ /* 0x004fe80002000000 */
[----:B------:R0:W-:Y:S01]  /*10780*/  STL [R1], R10 ;  /* 0x0000000a01007387 */ /* 0x0001e20000100800 */
[----:B------:R-:W-:-:S13]  /*10790*/  ISETP.NE.AND P0, PT, R10, UR5, PT ;  /* 0x000000050a007c0c */ /* 0x000fda000bf05270 */
[----:B0-----:R-:W-:Y:S05]  /*107a0*/  @P0 BRA `(.L_x_393) ;  /* 0xfffffffc00ec0947 */ /* 0x001fea000383ffff */
.L_x_392:
[----:B------:R-:W-:Y:S05]  /*107b0*/  BSYNC.RECONVERGENT B0 ;  /* 0x0000000000007941 */ /* 0x000fea0003800200 */
.L_x_391:
        /* <DEDUP_REMOVED lines=15> */
.L_x_395:
        /* <DEDUP_REMOVED lines=10> */
[----:B------:R-:W-:Y:S01]  /*10950*/  MOV R23, UR17 ;  /* 0x0000001100177c02 */ /* 0x000fe20008000f00 */
[----:B------:R-:W-:Y:S01]  /*10960*/  UIADD3 UR27, UPT, UPT, UR5, 0x4, URZ ;  /* 0x00000004051b7890 */ /* 0x000fe2000fffe0ff */
[----:B------:R-:W-:Y:S02]  /*10970*/  MOV R17, UR13 ;  /* 0x0000000d00117c02 */ /* 0x000fe40008000f00 */
[----:B------:R-:W-:-:S02]  /*10980*/  MOV R15, UR21 ;  /* 0x00000015000f7c02 */ /* 0x000fc40008000f00 */
[C---:B0-----:R-:W-:Y:S01]  /*10990*/  ISETP.NE.AND P0, PT, R12.reuse, UR24, PT ;  /* 0x000000180c007c0c */ /* 0x041fe2000bf05270 */
[----:B------:R-:W-:Y:S01]  /*109a0*/  UIADD3 UR24, UPT, UPT, UR5, 0x5, URZ ;  /* 0x0000000505187890 */ /* 0x000fe2000fffe0ff */
[C---:B------:R-:W-:Y:S01]  /*109b0*/  ISETP.NE.AND P4, PT, R12.reuse, UR25, PT ;  /* 0x000000190c007c0c */ /* 0x040fe2000bf85270 */
[----:B------:R-:W-:Y:S01]  /*109c0*/  UIADD3 UR25, UPT, UPT, UR5, 0x6, URZ ;  /* 0x0000000605197890 */ /* 0x000fe2000fffe0ff */
[C---:B------:R-:W-:Y:S02]  /*109d0*/  ISETP.NE.OR P0, PT, R37.reuse, RZ, !P0 ;  /* 0x000000ff2500720c */ /* 0x040fe40004705670 */
[C---:B------:R-:W-:Y:S01]  /*109e0*/  ISETP.NE.AND P3, PT, R12.reuse, UR26, PT ;  /* 0x0000001a0c007c0c */ /* 0x040fe2000bf65270 */
[----:B------:R-:W-:Y:S01]  /*109f0*/  UIADD3 UR26, UPT, UPT, UR5, 0x7, URZ ;  /* 0x00000007051a7890 */ /* 0x000fe2000fffe0ff */
[----:B------:R-:W-:Y:S02]  /*10a00*/  ISETP.NE.OR P4, PT, R37, RZ, !P4 ;  /* 0x000000ff2500720c */ /* 0x000fe40006785670 */
[----:B------:R-:W-:-:S02]  /*10a10*/  ISETP.NE.AND P2, PT, R12, UR27, PT ;  /* 0x0000001b0c007c0c */ /* 0x000fc4000bf45270 */
[C---:B------:R-:W-:Y:S02]  /*10a20*/  ISETP.NE.OR P3, PT, R37.reuse, RZ, !P3 ;  /* 0x000000ff2500720c */ /* 0x040fe40005f65670 */
[----:B------:R-:W-:Y:S02]  /*10a30*/  ISETP.NE.OR P2, PT, R37, RZ, !P2 ;  /* 0x000000ff2500720c */ /* 0x000fe40005745670 */
[C---:B------:R-:W-:Y:S01]  /*10a40*/  ISETP.NE.AND P6, PT, R12.reuse, UR25, PT ;  /* 0x000000190c007c0c */ /* 0x040fe2000bfc5270 */
[----:B------:R-:W-:Y:S01]  /*10a50*/  @!P0 IMAD.WIDE.U32 R24, R25, 0x8, R8 ;  /* 0x0000000819188825 */ /* 0x000fe200078e0008 */
[----:B------:R-:W-:-:S03]  /*10a60*/  ISETP.NE.AND P5, PT, R12, UR26, PT ;  /* 0x0000001a0c007c0c */ /* 0x000fc6000bfa5270 */
[--C-:B------:R-:W-:Y:S01]  /*10a70*/  @!P4 IMAD.WIDE.U32 R22, R23, 0x8, R8.reuse ;  /* 0x000000081716c825 */ /* 0x100fe200078e0008 */
[----:B------:R-:W-:Y:S01]  /*10a80*/  ISETP.NE.OR P6, PT, R37, RZ, !P6 ;  /* 0x000000ff2500720c */ /* 0x000fe200077c5670 */
[----:B------:R-:W3:Y:S02]  /*10a90*/  @!P0 LDG.E.64 R24, desc[UR10][R24.64] ;  /* 0x0000000a18188981 */ /* 0x000ee4000c1e1b00 */
[--C-:B-1----:R-:W-:Y:S01]  /*10aa0*/  @!P3 IMAD.WIDE.U32 R16, R17, 0x8, R8.reuse ;  /* 0x000000081110b825 */ /* 0x102fe200078e0008 */
[----:B--2---:R-:W-:Y:S01]  /*10ab0*/  MOV R13, UR18 ;  /* 0x00000012000d7c02 */ /* 0x004fe20008000f00 */
[----:B------:R-:W2:Y:S01]  /*10ac0*/  @!P4 LDG.E.64 R22, desc[UR10][R22.64] ;  /* 0x0000000a1616c981 */ /* 0x000ea2000c1e1b00 */
[----:B------:R-:W-:Y:S01]  /*10ad0*/  ISETP.NE.OR P5, PT, R37, RZ, !P5 ;  /* 0x000000ff2500720c */ /* 0x000fe20006fa5670 */
[----:B------:R-:W-:Y:S02]  /*10ae0*/  @!P2 IMAD.WIDE.U32 R14, R15, 0x8, R8 ;  /* 0x000000080f0ea825 */ /* 0x000fe400078e0008 */
[----:B------:R-:W2:Y:S01]  /*10af0*/  @!P3 LDG.E.64 R16, desc[UR10][R16.64] ;  /* 0x0000000a1010b981 */ /* 0x000ea2000c1e1b00 */
[----:B------:R-:W-:-:S03]  /*10b00*/  MOV R27, UR19 ;  /* 0x00000013001b7c02 */ /* 0x000fc60008000f00 */
[----:B------:R-:W2:Y:S06]  /*10b10*/  @!P2 LDG.E.64 R14, desc[UR10][R14.64] ;  /* 0x0000000a0e0ea981 */ /* 0x000eac000c1e1b00 */
[----:B------:R-:W-:-:S06]  /*10b20*/  @!P5 IMAD.WIDE.U32 R26, R27, 0x8, R8 ;  /* 0x000000081b1ad825 */ /* 0x000fcc00078e0008 */
[----:B------:R-:W2:Y:S01]  /*10b30*/  @!P5 LDG.E.64 R26, desc[UR10][R26.64] ;  /* 0x0000000a1a1ad981 */ /* 0x000ea2000c1e1b00 */
[----:B----45:R-:W-:Y:S01]  /*10b40*/  @!P1 FADD.FTZ R18, R18, R10 ;  /* 0x0000000a12129221 */ /* 0x030fe20000010000 */
[----:B------:R-:W-:Y:S01]  /*10b50*/  @!P1 FADD.FTZ R19, R19, R11 ;  /* 0x0000000b13139221 */ /* 0x000fe20000010000 */
[----:B------:R-:W-:-:S04]  /*10b60*/  ISETP.NE.AND P1, PT, R12, UR24, PT ;  /* 0x000000180c007c0c */ /* 0x000fc8000bf25270 */
[----:B------:R-:W-:Y:S02]  /*10b70*/  ISETP.NE.OR P1, PT, R37, RZ, !P1 ;  /* 0x000000ff2500720c */ /* 0x000fe40004f25670 */
[----:B------:R-:W-:-:S05]  /*10b80*/  MOV R11, UR20 ;  /* 0x00000014000b7c02 */ /* 0x000fca0008000f00 */
[----:B------:R-:W-:-:S06]  /*10b90*/  @!P6 IMAD.WIDE.U32 R10, R11, 0x8, R8 ;  /* 0x000000080b0ae825 */ /* 0x000fcc00078e0008 */
[----:B------:R-:W-:Y:S01]  /*10ba0*/  @!P1 IMAD.WIDE.U32 R12, R13, 0x8, R8 ;  /* 0x000000080d0c9825 */ /* 0x000fe200078e0008 */
[----:B------:R-:W4:Y:S05]  /*10bb0*/  @!P6 LDG.E.64 R10, desc[UR10][R10.64] ;  /* 0x0000000a0a0ae981 */ /* 0x000f2a000c1e1b00 */
[----:B------:R-:W4:Y:S01]  /*10bc0*/  @!P1 LDG.E.64 R12, desc[UR10][R12.64] ;  /* 0x0000000a0c0c9981 */ /* 0x000f22000c1e1b00 */
[----:B------:R-:W-:-:S04]  /*10bd0*/  UIADD3 UR5, UPT, UPT, UR5, 0x8, URZ ;  /* 0x0000000805057890 */ /* 0x000fc8000fffe0ff */
[----:B------:R-:W-:Y:S02]  /*10be0*/  UISETP.NE.AND UP0, UPT, UR5, UR7, UPT ;  /* 0x000000070500728c */ /* 0x000fe4000bf05270 */
[----:B------:R-:W-:Y:S01]  /*10bf0*/  ULEA UR20, UR9, UR20, 0x3 ;  /* 0x0000001409147291 */ /* 0x000fe2000f8e18ff */
[----:B---3--:R-:W-:Y:S01]  /*10c00*/  @!P0 FADD.FTZ R18, R18, R24 ;  /* 0x0000001812128221 */ /* 0x008fe20000010000 */
[----:B------:R-:W-:-:S03]  /*10c10*/  @!P0 FADD.FTZ R19, R19, R25 ;  /* 0x0000001913138221 */ /* 0x000fc60000010000 */
[----:B--2---:R-:W-:Y:S01]  /*10c20*/  @!P4 FADD.FTZ R18, R18, R22 ;  /* 0x000000161212c221 */ /* 0x004fe20000010000 */
[----:B------:R-:W-:-:S03]  /*10c30*/  @!P4 FADD.FTZ R19, R19, R23 ;  /* 0x000000171313c221 */ /* 0x000fc60000010000 */
[----:B------:R-:W-:Y:S01]  /*10c40*/  @!P3 FADD.FTZ R18, R18, R16 ;  /* 0x000000101212b221 */ /* 0x000fe20000010000 */
[----:B------:R-:W-:-:S03]  /*10c50*/  @!P3 FADD.FTZ R19, R19, R17 ;  /* 0x000000111313b221 */ /* 0x000fc60000010000 */
[----:B------:R-:W-:Y:S01]  /*10c60*/  @!P2 FADD.FTZ R18, R18, R14 ;  /* 0x0000000e1212a221 */ /* 0x000fe20000010000 */
[----:B------:R-:W-:Y:S01]  /*10c70*/  @!P2 FADD.FTZ R19, R19, R15 ;  /* 0x0000000f1313a221 */ /* 0x000fe20000010000 */
[----:B------:R-:W-:Y:S02]  /*10c80*/  ULEA UR18, UR9, UR18, 0x3 ;  /* 0x0000001209127291 */ /* 0x000fe4000f8e18ff */
[----:B------:R-:W-:Y:S02]  /*10c90*/  ULEA UR21, UR9, UR21, 0x3 ;  /* 0x0000001509157291 */ /* 0x000fe4000f8e18ff */
[----:B------:R-:W-:Y:S02]  /*10ca0*/  ULEA UR13, UR9, UR13, 0x3 ;  /* 0x0000000d090d7291 */ /* 0x000fe4000f8e18ff */
[----:B------:R-:W-:Y:S02]  /*10cb0*/  ULEA UR17, UR9, UR17, 0x3 ;  /* 0x0000001109117291 */ /* 0x000fe4000f8e18ff */
[----:B------:R-:W-:-:S02]  /*10cc0*/  ULEA UR22, UR9, UR22, 0x3 ;  /* 0x0000001609167291 */ /* 0x000fc4000f8e18ff */
[----:B------:R-:W-:Y:S02]  /*10cd0*/  UIADD3 UR23, UPT, UPT, UR23, 0x8, URZ ;  /* 0x0000000817177890 */ /* 0x000fe4000fffe0ff */
[----:B------:R-:W-:Y:S02]  /*10ce0*/  ULEA UR6, UR9, UR6, 0x3 ;  /* 0x0000000609067291 */ /* 0x000fe4000f8e18ff */
[----:B------:R-:W-:Y:S01]  /*10cf0*/  ULEA UR19, UR9, UR19, 0x3 ;  /* 0x0000001309137291 */ /* 0x000fe2000f8e18ff */
[----:B----4-:R-:W-:Y:S01]  /*10d00*/  @!P1 FADD.FTZ R18, R18, R12 ;  /* 0x0000000c12129221 */ /* 0x010fe20000010000 */
[----:B------:R-:W-:-:S03]  /*10d10*/  @!P1 FADD.FTZ R19, R19, R13 ;  /* 0x0000000d13139221 */ /* 0x000fc60000010000 */
[----:B------:R-:W-:Y:S01]  /*10d20*/  @!P6 FADD.FTZ R18, R18, R10 ;  /* 0x0000000a1212e221 */ /* 0x000fe20000010000 */
[----:B------:R-:W-:-:S03]  /*10d30*/  @!P6 FADD.FTZ R19, R19, R11 ;  /* 0x0000000b1313e221 */ /* 0x000fc60000010000 */
[----:B------:R-:W-:Y:S01]  /*10d40*/  @!P5 FADD.FTZ R18, R18, R26 ;  /* 0x0000001a1212d221 */ /* 0x000fe20000010000 */
[----:B------:R-:W-:Y:S01]  /*10d50*/  @!P5 FADD.FTZ R19, R19, R27 ;  /* 0x0000001b1313d221 */ /* 0x000fe20000010000 */
[----:B------:R-:W-:Y:S06]  /*10d60*/  BRA.U UP0, `(.L_x_395) ;  /* 0xfffffff900d07547 */ /* 0x000fec000b83ffff */
[----:B------:R-:W-:-:S05]  /*10d70*/  UMOV UR5, UR7 ;  /* 0x0000000700057c82 */ /* 0x000fca0008000000 */
.L_x_394:
        /* <DEDUP_REMOVED lines=24> */
[----:B--2---:R-:W-:Y:S01]  /*10f00*/  MOV R13, UR6 ;  /* 0x00000006000d7c02 */ /* 0x004fe20008000f00 */
[----:B------:R-:W-:-:S04]  /*10f10*/  @!UP2 UIMAD UR6, UR13, UR9, UR14 ;  /* 0x000000090d06a2a4 */ /* 0x000fc8000f8e020e */
[----:B---3--:R-:W-:-:S03]  /*10f20*/  @!P1 IMAD.WIDE.U32 R12, R13, 0x8, R8 ;  /* 0x000000080d0c9825 */ /* 0x008fc600078e0008 */
[----:B------:R-:W-:Y:S01]  /*10f30*/  VOTEU.ALL UP1, P0 ;  /* 0x0000000000ff7886 */ /* 0x000fe20000020000 */
[----:B------:R-:W-:Y:S02]  /*10f40*/  MOV R17, UR6 ;  /* 0x0000000600117c02 */ /* 0x000fe40008000f00 */
[----:B------:R-:W2:Y:S02]  /*10f50*/  @!P1 LDG.E.64 R12, desc[UR10][R12.64] ;  /* 0x0000000a0c0c9981 */ /* 0x000ea4000c1e1b00 */
[----:B------:R-:W-:Y:S01]  /*10f60*/  @!UP1 UIMAD UR17, UR5, UR9, UR14 ;  /* 0x00000009051192a4 */ /* 0x000fe2000f8e020e */
[----:B------:R-:W-:-:S05]  /*10f70*/  VOTEU.ALL UP1, P2 ;  /* 0x0000000000ff7886 */ /* 0x000fca0001020000 */
[----:B------:R-:W-:Y:S01]  /*10f80*/  MOV R11, UR17 ;  /* 0x00000011000b7c02 */ /* 0x000fe20008000f00 */
[----:B------:R-:W-:-:S04]  /*10f90*/  @!UP1 UIMAD UR7, UR7, UR9, UR14 ;  /* 0x00000009070792a4 */ /* 0x000fc8000f8e020e */
[----:B------:R-:W-:Y:S02]  /*10fa0*/  @!P0 IMAD.WIDE.U32 R10, R11, 0x8, R8 ;  /* 0x000000080b0a8825 */ /* 0x000fe400078e0008 */
[----:B------:R-:W-:-:S04]  /*10fb0*/  MOV R15, UR7 ;  /* 0x00000007000f7c02 */ /* 0x000fc80008000f00 */
[----:B------:R-:W3:Y:S01]  /*10fc0*/  @!P0 LDG.E.64 R10, desc[UR10][R10.64] ;  /* 0x0000000a0a0a8981 */ /* 0x000ee2000c1e1b00 */
[----:B------:R-:W-:-:S04]  /*10fd0*/  @!P2 IMAD.WIDE.U32 R14, R15, 0x8, R8 ;  /* 0x000000080f0ea825 */ /* 0x000fc800078e0008 */
[----:B-1----:R-:W-:Y:S02]  /*10fe0*/  @!P3 IMAD.WIDE.U32 R16, R17, 0x8, R8 ;  /* 0x000000081110b825 */ /* 0x002fe400078e0008 */
[----:B------:R-:W4:Y:S04]  /*10ff0*/  @!P2 LDG.E.64 R14, desc[UR10][R14.64] ;  /* 0x0000000a0e0ea981 */ /* 0x000f28000c1e1b00 */
[----:B------:R-:W4:Y:S01]  /*11000*/  @!P3 LDG.E.64 R16, desc[UR10][R16.64] ;  /* 0x0000000a1010b981 */ /* 0x000f22000c1e1b00 */
[----:B------:R-:W-:-:S04]  /*11010*/  MOV R22, UR5 ;  /* 0x0000000500167c02 */ /* 0x000fc80008000f00 */
[----:B------:R-:W-:-:S04]  /*11020*/  IADD3 R22, PT, PT, R22, 0x4, RZ ;  /* 0x0000000416167810 */ /* 0x000fc80007ffe0ff */
[----:B------:R-:W-:Y:S01]  /*11030*/  R2UR UR5, R22 ;  /* 0x00000000160572ca */ /* 0x000fe200000e0000 */
[----:B---3-5:R-:W-:Y:S01]  /*11040*/  @!P0 FADD.FTZ R18, R18, R10 ;  /* 0x0000000a12128221 */ /* 0x028fe20000010000 */
[----:B------:R-:W-:-:S03]  /*11050*/  @!P0 FADD.FTZ R19, R19, R11 ;  /* 0x0000000b13138221 */ /* 0x000fc60000010000 */
[----:B--2---:R-:W-:Y:S01]  /*11060*/  @!P1 FADD.FTZ R18, R18, R12 ;  /* 0x0000000c12129221 */ /* 0x004fe20000010000 */
[----:B------:R-:W-:-:S03]  /*11070*/  @!P1 FADD.FTZ R19, R19, R13 ;  /* 0x0000000d13139221 */ /* 0x000fc60000010000 */
[----:B----4-:R-:W-:Y:S01]  /*11080*/  @!P2 FADD.FTZ R18, R18, R14 ;  /* 0x0000000e1212a221 */ /* 0x010fe20000010000 */
[----:B------:R-:W-:-:S03]  /*11090*/  @!P2 FADD.FTZ R19, R19, R15 ;  /* 0x0000000f1313a221 */ /* 0x000fc60000010000 */
[----:B------:R-:W-:Y:S01]  /*110a0*/  @!P3 FADD.FTZ R18, R18, R16 ;  /* 0x000000101212b221 */ /* 0x000fe20000010000 */
[----:B------:R-:W-:-:S07]  /*110b0*/  @!P3 FADD.FTZ R19, R19, R17 ;  /* 0x000000111313b221 */ /* 0x000fce0000010000 */
.L_x_396:
[----:B------:R-:W-:Y:S05]  /*110c0*/  BRA.U !UP0, `(.L_x_390) ;  /* 0x00000001089c7547 */ /* 0x000fea000b800000 */
[----:B------:R-:W0:Y:S01]  /*110d0*/  S2R R15, SR_CTAID.X ;  /* 0x00000000000f7919 */ /* 0x000e220000002500 */
        /* <DEDUP_REMOVED lines=25> */
.L_x_397:
        /* <DEDUP_REMOVED lines=12> */
.L_x_398:
[----:B------:R-:W-:Y:S05]  /*11330*/  BSYNC.RECONVERGENT B0 ;  /* 0x0000000000007941 */ /* 0x000fea0003800200 */
.L_x_390:
[----:B------:R-:W1:Y:S01]  /*11340*/  S2UR UR6, SR_CgaCtaId ;  /* 0x00000000000679c3 */ /* 0x000e620000008800 */
[----:B0---4-:R-:W-:Y:S01]  /*11350*/  ISETP.NE.AND P0, PT, R37, RZ, PT ;  /* 0x000000ff2500720c */ /* 0x011fe20003f05270 */
[----:B------:R-:W-:Y:S01]  /*11360*/  UMOV UR5, 0x400 ;  /* 0x0000040000057882 */ /* 0x000fe20000000000 */
[----:B------:R-:W0:Y:S01]  /*11370*/  LDCU.U8 UR12, c[0x0][0x414] ;  /* 0x00008280ff0c77ac */ /* 0x000e220008000000 */
[----:B--2---:R-:W-:Y:S01]  /*11380*/  HFMA2 R13, -RZ, RZ, 0, 0 ;  /* 0x00000000ff0d7431 */ /* 0x004fe200000001ff */
[----:B------:R-:W2:Y:S01]  /*11390*/  LDCU.64 UR20, c[0x0][0x3f8] ;  /* 0x00007f00ff1477ac */ /* 0x000ea20008000a00 */
[----:B------:R-:W4:Y:S01]  /*113a0*/  LDCU.64 UR18, c[0x0][0x400] ;  /* 0x00008000ff1277ac */ /* 0x000f220008000a00 */
[----:B0-----:R-:W-:Y:S02]  /*113b0*/  UISETP.NE.AND UP0, UPT, UR12, URZ, UPT ;  /* 0x000000ff0c00728c */ /* 0x001fe4000bf05270 */
[----:B-1----:R-:W-:Y:S01]  /*113c0*/  ULEA UR5, UR6, UR5, 0x18 ;  /* 0x0000000506057291 */ /* 0x002fe2000f8ec0ff */
[----:B------:R-:W0:Y:S03]  /*113d0*/  LDCU.64 UR6, c[0x0][0x380] ;  /* 0x00007000ff0677ac */ /* 0x000e260008000a00 */
[----:B------:R-:W-:-:S05]  /*113e0*/  PLOP3.LUT P1, PT, PT, PT, UP0, 0x80, 0x8 ;  /* 0x000000000008781c */ /* 0x000fca0003f2f008 */
[----:B-----5:R-:W-:Y:S01]  /*113f0*/  @!P0 STS.64 [UR5+0xc8], R18 ;  /* 0x0000c812ff008988 */ /* 0x020fe20008000a05 */
[----:B------:R-:W-:Y:S06]  /*11400*/  BAR.SYNC.DEFER_BLOCKING 0x0 ;  /* 0x0000000000007b1d */ /* 0x000fec0000010000 */
[----:B------:R-:W1:Y:S01]  /*11410*/  LDS.64 R10, [UR5+0xc8] ;  /* 0x0000c805ff0a7984 */ /* 0x000e620008000a00 */
[----:B------:R-:W1:Y:S02]  /*11420*/  LDCU UR5, c[0x0][0x42c] ;  /* 0x00008580ff0577ac */ /* 0x000e640008000800 */
[----:B-1----:R-:W-:Y:S01]  /*11430*/  FMUL.FTZ R10, R10, UR5 ;  /* 0x000000050a0a7c20 */ /* 0x002fe20008410000 */
[----:B0-2-4-:R-:W-:-:S07]  /*11440*/  FMUL.FTZ R11, R11, UR5 ;  /* 0x000000050b0b7c20 */ /* 0x015fce0008410000 */
.L_x_404:
[----:B---3--:R-:W-:-:S05]  /*11450*/  LEA R19, R13, UR15, 0x2 ;  /* 0x0000000f0d137c11 */ /* 0x008fca000f8e10ff */
[----:B0-----:R-:W2:Y:S04]  /*11460*/  LDL.64 R14, [R19+0x10] ;  /* 0x00001000130e7983 */ /* 0x001ea80000100a00 */
[----:B------:R-:W3:Y:S01]  /*11470*/  LDL.64 R8, [R19+0x90] ;  /* 0x0000900013087983 */ /* 0x000ee20000100a00 */
[----:B------:R-:W-:Y:S01]  /*11480*/  BSSY.RECONVERGENT B0, `(.L_x_399) ;  /* 0x0000036000007945 */ /* 0x000fe20003800200 */
[C---:B--2---:R-:W-:Y:S02]  /*11490*/  SHF.L.U32 R12, R14.reuse, 0x10, RZ ;  /* 0x000000100e0c7819 */ /* 0x044fe400000006ff */
[----:B------:R-:W-:Y:S02]  /*114a0*/  PRMT R14, R14, 0x7632, R14 ;  /* 0x000076320e0e7816 */ /* 0x000fe4000000000e */
[----:B---3--:R-:W-:Y:S01]  /*114b0*/  SHF.L.U32 R19, R8, 0x10, RZ ;  /* 0x0000001008137819 */ /* 0x008fe200000006ff */
[----:B------:R-:W-:Y:S01]  /*114c0*/  FADD.FTZ R12, R12, -UR28 ;  /* 0x8000001c0c0c7e21 */ /* 0x000fe20008010000 */
[----:B------:R-:W-:-:S02]  /*114d0*/  SHF.L.U32 R14, R14, 0x10, RZ ;  /* 0x000000100e0e7819 */ /* 0x000fc400000006ff */
[----:B------:R-:W-:Y:S01]  /*114e0*/  PRMT R8, R8, 0x7632, R8 ;  /* 0x0000763208087816 */ /* 0x000fe20000000008 */
[----:B------:R-:W-:Y:S02]  /*114f0*/  FMUL.FTZ R12, R12, UR16 ;  /* 0x000000100c0c7c20 */ /* 0x000fe40008410000 */
[----:B------:R-:W-:Y:S02]  /*11500*/  FADD.FTZ R14, R14, -UR28 ;  /* 0x8000001c0e0e7e21 */ /* 0x000fe40008010000 */
[----:B------:R-:W-:Y:S02]  /*11510*/  @P1 FFMA.FTZ R16, R2, R12, R5 ;  /* 0x0000000c02101223 */ /* 0x000fe40000010005 */
[----:B------:R-:W-:Y:S02]  /*11520*/  FMUL.FTZ R14, R14, UR16 ;  /* 0x000000100e0e7c20 */ /* 0x000fe40008410000 */
[----:B------:R-:W-:Y:S02]  /*11530*/  @P1 FMUL.FTZ R17, R16, -1.4426950216293334961 ;  /* 0xbfb8aa3b10111820 */ /* 0x000fe40000410000 */
[----:B------:R-:W-:-:S04]  /*11540*/  @P1 FFMA.FTZ R18, R0, R14, R3 ;  /* 0x0000000e00121223 */ /* 0x000fc80000010003 */
[----:B------:R-:W0:Y:S01]  /*11550*/  @P1 MUFU.EX2 R17, R17 ;  /* 0x0000001100111308 */ /* 0x000e220000000800 */
[----:B------:R-:W-:-:S06]  /*11560*/  @P1 FMUL.FTZ R23, R18, -1.4426950216293334961 ;  /* 0xbfb8aa3b12171820 */ /* 0x000fcc0000410000 */
[----:B------:R-:W1:Y:S01]  /*11570*/  @P1 MUFU.EX2 R23, R23 ;  /* 0x0000001700171308 */ /* 0x000e620000000800 */
[----:B0-----:R-:W-:Y:S01]  /*11580*/  @P1 FADD.FTZ R22, R17, 1 ;  /* 0x3f80000011161421 */ /* 0x001fe20000010000 */
[----:B------:R-:W-:-:S04]  /*11590*/  LEA R17, R13, R4, 0x4 ;  /* 0x000000040d117211 */ /* 0x000fc800078e20ff */
[----:B------:R-:W-:Y:S01]  /*115a0*/  ISETP.GE.U32.AND P0, PT, R17, UR18, PT ;  /* 0x0000001211007c0c */ /* 0x000fe2000bf06070 */
[----:B------:R-:W0:Y:S01]  /*115b0*/  @P1 MUFU.RCP R22, R22 ;  /* 0x0000001600161308 */ /* 0x000e220000001000 */
[----:B-1----:R-:W-:Y:S01]  /*115c0*/  @P1 FADD.FTZ R24, R23, 1 ;  /* 0x3f80000017181421 */ /* 0x002fe20000010000 */
[----:B------:R-:W-:Y:S02]  /*115d0*/  SHF.L.U32 R23, R8, 0x10, RZ ;  /* 0x0000001008177819 */ /* 0x000fe400000006ff */
[----:B------:R-:W-:-:S04]  /*115e0*/  IADD3 R8, PT, PT, R17, 0x10, RZ ;  /* 0x0000001011087810 */ /* 0x000fc80007ffe0ff */
[----:B------:R-:W1:Y:S01]  /*115f0*/  @P1 MUFU.RCP R24, R24 ;  /* 0x0000001800181308 */ /* 0x000e620000001000 */
[----:B0-----:R-:W-:-:S04]  /*11600*/  @P1 FADD.FTZ R25, -R22, 1 ;  /* 0x3f80000016191421 */ /* 0x001fc80000010100 */
[----:B------:R-:W-:Y:S01]  /*11610*/  @P1 FFMA.FTZ R25, R16, R25, 1 ;  /* 0x3f80000010191423 */ /* 0x000fe20000010019 */
[----:B------:R-:W-:Y:S01]  /*11620*/  @P1 FMUL.FTZ R16, R19, R22 ;  /* 0x0000001613101220 */ /* 0x000fe20000410000 */
[----:B-1----:R-:W-:-:S03]  /*11630*/  @P1 FADD.FTZ R27, -R24, 1 ;  /* 0x3f800000181b1421 */ /* 0x002fc60000010100 */
[----:B------:R-:W-:Y:S01]  /*11640*/  @P1 FMUL.FTZ R19, R16, R25 ;  /* 0x0000001910131220 */ /* 0x000fe20000410000 */
[----:B------:R-:W-:Y:S01]  /*11650*/  SHF.R.S32.HI R16, RZ, 0x1f, R17 ;  /* 0x0000001fff107819 */ /* 0x000fe20000011411 */
[----:B------:R-:W-:Y:S01]  /*11660*/  @P1 FMUL.FTZ R24, R23, R24 ;  /* 0x0000001817181220 */ /* 0x000fe20000410000 */
[----:B------:R-:W-:Y:S01]  /*11670*/  @P1 FFMA.FTZ R27, R18, R27, 1 ;  /* 0x3f800000121b1423 */ /* 0x000fe2000001001b */
[----:B------:R-:W-:Y:S01]  /*11680*/  FFMA.FTZ R25, R10, R12, R11 ;  /* 0x0000000c0a197223 */ /* 0x000fe2000001000b */
[----:B------:R-:W-:Y:S02]  /*11690*/  ISETP.GE.AND.EX P0, PT, R16, UR19, PT, P0 ;  /* 0x0000001310007c0c */ /* 0x000fe4000bf06300 */
[----:B------:R-:W-:Y:S01]  /*116a0*/  @P1 FMUL.FTZ R23, R24, R27 ;  /* 0x0000001b18171220 */ /* 0x000fe20000410000 */
[----:B------:R-:W-:Y:S01]  /*116b0*/  FFMA.FTZ R25, R2, R19, -R25 ;  /* 0x0000001302197223 */ /* 0x000fe20000010819 */
[C---:B------:R-:W-:Y:S01]  /*116c0*/  PRMT R19, R15.reuse, 0x7632, R19 ;  /* 0x000076320f137816 */ /* 0x040fe20000000013 */
[----:B------:R-:W-:Y:S01]  /*116d0*/  FFMA.FTZ R27, R10, R14, R11 ;  /* 0x0000000e0a1b7223 */ /* 0x000fe2000001000b */
[----:B------:R-:W-:-:S02]  /*116e0*/  SHF.L.U32 R18, R15, 0x10, RZ ;  /* 0x000000100f127819 */ /* 0x000fc400000006ff */
[----:B------:R-:W-:Y:S01]  /*116f0*/  SHF.L.U32 R19, R19, 0x10, RZ ;  /* 0x0000001013137819 */ /* 0x000fe200000006ff */
[----:B------:R-:W-:-:S04]  /*11700*/  FFMA.FTZ R27, R0, R23, -R27 ;  /* 0x00000017001b7223 */ /* 0x000fc8000001081b */
[----:B------:R-:W-:Y:S05]  /*11710*/  @P0 BRA `(.L_x_400) ;  /* 0x0000000000300947 */ /* 0x000fea0003800000 */
[----:B------:R-:W-:Y:S01]  /*11720*/  MOV R14, R6 ;  /* 0x00000006000e7202 */ /* 0x000fe20000000f00 */
[----:B------:R-:W-:Y:S01]  /*11730*/  IMAD R12, R16, UR20, RZ ;  /* 0x00000014100c7c24 */ /* 0x000fe2000f8e02ff */
[----:B------:R-:W-:Y:S01]  /*11740*/  MOV R15, R21 ;  /* 0x00000015000f7202 */ /* 0x000fe20000000f00 */
[----:B------:R-:W-:Y:S02]  /*11750*/  FMUL.FTZ R25, R25, UR16 ;  /* 0x0000001019197c20 */ /* 0x000fe40008410000 */
[----:B------:R-:W-:Y:S02]  /*11760*/  IMAD R23, R17, UR21, R12 ;  /* 0x0000001511177c24 */ /* 0x000fe4000f8e020c */
[----:B------:R-:W-:Y:S01]  /*11770*/  FMUL.FTZ R12, R27, UR16 ;  /* 0x000000101b0c7c20 */ /* 0x000fe20008410000 */
[----:B------:R-:W-:-:S05]  /*11780*/  IMAD.WIDE.U32 R14, R17, UR20, R14 ;  /* 0x00000014110e7c25 */ /* 0x000fca000f8e000e */
[----:B------:R-:W-:Y:S02]  /*11790*/  IADD3 R15, PT, PT, R15, R23, RZ ;  /* 0x000000170f0f7210 */ /* 0x000fe40007ffe0ff */
[----:B------:R-:W-:-:S04]  /*117a0*/  LEA R16, P0, R14, UR6, 0x1 ;  /* 0x000000060e107c11 */ /* 0x000fc8000f8008ff */
[----:B------:R-:W-:Y:S02]  /*117b0*/  LEA.HI.X R17, R14, UR7, R15, 0x1, P0 ;  /* 0x000000070e117c11 */ /* 0x000fe400080f0c0f */
[----:B------:R-:W-:-:S05]  /*117c0*/  F2FP.BF16.F32.PACK_AB R15, R12, R25 ;  /* 0x000000190c0f723e */ /* 0x000fca00000010ff */
[----:B------:R0:W-:Y:S02]  /*117d0*/  STG.E desc[UR10][R16.64], R15 ;  /* 0x0000000f10007986 */ /* 0x0001e4000c10190a */
.L_x_400:
[----:B------:R-:W-:Y:S05]  /*117e0*/  BSYNC.RECONVERGENT B0 ;  /* 0x0000000000007941 */ /* 0x000fea0003800200 */
.L_x_399:
[----:B------:R-:W-:Y:S01]  /*117f0*/  ISETP.NE.AND P1, PT, RZ, UR12, PT ;  /* 0x0000000cff007c0c */ /* 0x000fe2000bf25270 */
[----:B------:R-:W-:Y:S01]  /*11800*/  FADD.FTZ R18, R18, -UR28 ;  /* 0x8000001c12127e21 */ /* 0x000fe20008010000 */
[----:B------:R-:W-:Y:S01]  /*11810*/  FADD.FTZ R19, R19, -UR28 ;  /* 0x8000001c13137e21 */ /* 0x000fe20008010000 */
[----:B------:R-:W-:Y:S02]  /*11820*/  ISETP.GE.U32.AND P0, PT, R8, UR18, PT ;  /* 0x0000001208007c0c */ /* 0x000fe4000bf06070 */
[----:B------:R-:W-:Y:S01]  /*11830*/  SHF.R.S32.HI R12, RZ, 0x1f, R8 ;  /* 0x0000001fff0c7819 */ /* 0x000fe20000011408 */
[----:B------:R-:W-:Y:S01]  /*11840*/  FMUL.FTZ R18, R18, UR16 ;  /* 0x0000001012127c20 */ /* 0x000fe20008410000 */
[----:B------:R-:W-:Y:S01]  /*11850*/  FMUL.FTZ R22, R19, UR16 ;  /* 0x0000001013167c20 */ /* 0x000fe20008410000 */
[C---:B------:R-:W-:Y:S02]  /*11860*/  PRMT R14, R9.reuse, 0x7632, R14 ;  /* 0x00007632090e7816 */ /* 0x040fe4000000000e */
[----:B0-----:R-:W-:Y:S01]  /*11870*/  SHF.L.U32 R16, R9, 0x10, RZ ;  /* 0x0000001009107819 */ /* 0x001fe200000006ff */
        /* <DEDUP_REMOVED lines=23> */
.L_x_401:
        /* <DEDUP_REMOVED lines=16> */
.L_x_403:
[----:B------:R-:W-:Y:S05]  /*11af0*/  BSYNC.RECONVERGENT B0 ;  /* 0x0000000000007941 */ /* 0x000fea0003800200 */
.L_x_402:
        /* <DEDUP_REMOVED lines=10> */
.L_x_379:
[----:B0-----:R-:W0:Y:S01]  /*11ba0*/  S2R R9, SR_TID.X ;  /* 0x0000000000097919 */ /* 0x001e220000002100 */
[----:B------:R-:W1:Y:S01]  /*11bb0*/  LDC R4, c[0x0][0x370] ;  /* 0x0000dc00ff047b82 */ /* 0x000e620000000800 */
[----:B------:R-:W-:Y:S07]  /*11bc0*/  BSSY.RECONVERGENT B0, `(.L_x_406) ;  /* 0x000000e000007945 */ /* 0x000fee0003800200 */
[----:B------:R-:W2:Y:S08]  /*11bd0*/  LDC R7, c[0x0][0x374] ;  /* 0x0000dd00ff077b82 */ /* 0x000eb00000000800 */
[----:B------:R-:W3:Y:S01]  /*11be0*/  LDC.64 R2, c[0x0][0x3c8] ;  /* 0x0000f200ff027b82 */ /* 0x000ee20000000a00 */
[----:B-1----:R-:W-:-:S02]  /*11bf0*/  ISETP.NE.AND P0, PT, R4, 0x1, PT ;  /* 0x000000010400780c */ /* 0x002fc40003f05270 */
[----:B0-----:R-:W-:Y:S02]  /*11c00*/  ISETP.NE.AND P1, PT, R9, RZ, PT ;  /* 0x000000ff0900720c */ /* 0x001fe40003f25270 */
[----:B--2---:R-:W-:-:S04]  /*11c10*/  SHF.L.U32 R0, R7, 0x1, RZ ;  /* 0x0000000107007819 */ /* 0x004fc800000006ff */
[----:B------:R-:W-:-:S05]  /*11c20*/  SEL R5, R0, RZ, P0 ;  /* 0x000000ff00057207 */ /* 0x000fca0000000000 */
[----:B---3--:R-:W-:Y:S02]  /*11c30*/  IMAD.WIDE.U32 R2, R5, 0x4, R2 ;  /* 0x0000000405027825 */ /* 0x008fe400078e0002 */
[----:B------:R-:W-:Y:S05]  /*11c40*/  @P1 BRA `(.L_x_407) ;  /* 0x0000000000141947 */ /* 0x000fea0003800000 */
[----:B------:R-:W-:Y:S01]  /*11c50*/  HFMA2 R5, -RZ, RZ, 0, 5.9604644775390625e-08 ;  /* 0x00000001ff057431 */ /* 0x000fe200000001ff */
[----:B------:R-:W-:Y:S06]  /*11c60*/  MEMBAR.ALL.GPU ;  /* 0x0000000000007992 */ /* 0x000fec000000a000 */
[----:B------:R-:W-:-:S00]  /*11c70*/  ERRBAR ;  /* 0x00000000000079ab */ /* 0x000fc00000000000 */
[----:B------:R-:W-:Y:S06]  /*11c80*/  CGAERRBAR ;  /* 0x00000000000075ab */ /* 0x000fec0000000000 */
[----:B------:R0:W-:Y:S02]  /*11c90*/  REDG.E.ADD.S32.STRONG.GPU desc[UR10][R2.64], R5 ;  /* 0x000000050200798e */ /* 0x0001e4000c12e30a */
.L_x_407:
[----:B------:R-:W-:Y:S05]  /*11ca0*/  BSYNC.RECONVERGENT B0 ;  /* 0x0000000000007941 */ /* 0x000fea0003800200 */
.L_x_406:
        /* <DEDUP_REMOVED lines=11> */
.L_x_409:
[----:B------:R-:W2:Y:S04]  /*11d60*/  LDG.E.STRONG.GPU R5, desc[UR10][R2.64] ;  /* 0x0000000a02057981 */ /* 0x000ea8000c1ef900 */
[----:B--2---:R-:W-:Y:S01]  /*11d70*/  CCTL.IVALL ;  /* 0x00000000ff00798f */ /* 0x004fe20002000000 */
[----:B------:R-:W-:Y:S05]  /*11d80*/  YIELD ;  /* 0x0000000000007946 */ /* 0x000fea0003800000 */
[----:B------:R-:W-:-:S13]  /*11d90*/  ISETP.NE.AND P0, PT, R5, R0, PT ;  /* 0x000000000500720c */ /* 0x000fda0003f05270 */
[----:B------:R-:W-:Y:S05]  /*11da0*/  @P0 BRA `(.L_x_409) ;  /* 0xfffffffc00ec0947 */ /* 0x000fea000383ffff */
.L_x_408:
        /* <DEDUP_REMOVED lines=60> */
[----:B------:R-:W-:Y:S01]  /*12170*/  UMOV UR4, URZ ;  /* 0x000000ff00047c82 */ /* 0x000fe20008000000 */
[----:B------:R-:W-:-:S02]  /*12180*/  SHF.L.U32 R9, R5, 0x2, RZ ;  /* 0x0000000205097819 */ /* 0x000fc400000006ff */
[----:B------:R-:W-:Y:S02]  /*12190*/  SHF.L.U64.HI R24, R0, 0x2, R3 ;  /* 0x0000000200187819 */ /* 0x000fe40000010203 */
[C---:B0-----:R-:W-:Y:S02]  /*121a0*/  IADD3 R14, P1, PT, R20.reuse, UR6, RZ ;  /* 0x00000006140e7c10 */ /* 0x041fe4000ff3e0ff */
[----:B------:R-:W-:Y:S02]  /*121b0*/  IADD3 R17, PT, PT, R7, UR4, RZ ;  /* 0x0000000407117c10 */ /* 0x000fe4000fffe0ff */
[----:B-1----:R-:W-:Y:S02]  /*121c0*/  IADD3 R18, P2, PT, R20, UR8, RZ ;  /* 0x0000000814127c10 */ /* 0x002fe4000ff5e0ff */
[----:B------:R-:W-:Y:S01]  /*121d0*/  MOV R2, R6 ;  /* 0x0000000600027202 */ /* 0x000fe20000000f00 */
[----:B------:R-:W-:Y:S01]  /*121e0*/  IMAD.WIDE.U32 R6, R4, 0x4, RZ ;  /* 0x0000000404067825 */ /* 0x000fe200078e00ff */
[----:B------:R-:W-:-:S02]  /*121f0*/  IADD3.X R15, PT, PT, R23, UR7, RZ, P1, !PT ;  /* 0x00000007170f7c10 */ /* 0x000fc40008ffe4ff */
[C---:B------:R-:W-:Y:S02]  /*12200*/  IADD3.X R21, PT, PT, R23.reuse, UR9, RZ, P2, !PT ;  /* 0x0000000917157c10 */ /* 0x040fe400097fe4ff */
[----:B--2---:R-:W-:Y:S02]  /*12210*/  IADD3 R20, P1, PT, R20, UR12, RZ ;  /* 0x0000000c14147c10 */ /* 0x004fe4000ff3e0ff */
[----:B------:R-:W-:Y:S02]  /*12220*/  IADD3 R25, P2, PT, RZ, -R25, RZ ;  /* 0x80000019ff197210 */ /* 0x000fe40007f5e0ff */
[----:B------:R-:W-:Y:S02]  /*12230*/  IADD3.X R23, PT, PT, R23, UR13, RZ, P1, !PT ;  /* 0x0000000d17177c10 */ /* 0x000fe40008ffe4ff */
[----:B------:R-:W-:Y:S02]  /*12240*/  SHF.L.U64.HI R26, R16, 0x2, R19 ;  /* 0x00000002101a7819 */ /* 0x000fe40000010213 */
[----:B------:R-:W-:-:S02]  /*12250*/  IADD3 R28, PT, PT, R7, R9, RZ ;  /* 0x00000009071c7210 */ /* 0x000fc40007ffe0ff */
[----:B------:R-:W-:-:S07]  /*12260*/  IADD3.X R22, PT, PT, RZ, -0x1, RZ, P2, !PT ;  /* 0xffffffffff167810 */ /* 0x000fce00017fe4ff */
.L_x_412:
[-C--:B0-----:R-:W-:Y:S01]  /*12270*/  LEA R8, P1, R0, R14.reuse, 0x2 ;  /* 0x0000000e00087211 */ /* 0x081fe200078210ff */
[----:B------:R-:W2:Y:S01]  /*12280*/  LDG.E R27, desc[UR10][R14.64] ;  /* 0x0000000a0e1b7981 */ /* 0x000ea2000c1e1900 */
[----:B------:R-:W-:Y:S02]  /*12290*/  LEA R12, P3, R16, R14, 0x2 ;  /* 0x0000000e100c7211 */ /* 0x000fe400078610ff */
[----:B------:R-:W-:Y:S02]  /*122a0*/  IADD3 R10, P2, PT, R14, R6, RZ ;  /* 0x000000060e0a7210 */ /* 0x000fe40007f5e0ff */
[C---:B------:R-:W-:Y:S02]  /*122b0*/  IADD3.X R9, PT, PT, R15.reuse, R24, RZ, P1, !PT ;  /* 0x000000180f097210 */ /* 0x040fe40000ffe4ff */
[C---:B------:R-:W-:Y:S02]  /*122c0*/  IADD3.X R13, PT, PT, R15.reuse, R26, RZ, P3, !PT ;  /* 0x0000001a0f0d7210 */ /* 0x040fe40001ffe4ff */
[----:B------:R-:W-:Y:S01]  /*122d0*/  IADD3.X R11, PT, PT, R15, R28, RZ, P2, !PT ;  /* 0x0000001c0f0b7210 */ /* 0x000fe200017fe4ff */
[----:B------:R0:W2:Y:S04]  /*122e0*/  LDG.E R8, desc[UR10][R8.64] ;  /* 0x0000000a08087981 */ /* 0x0000a8000c1e1900 */
[----:B------:R1:W3:Y:S04]  /*122f0*/  LDG.E R10, desc[UR10][R10.64] ;  /* 0x0000000a0a0a7981 */ /* 0x0002e8000c1e1900 */
[----:B------:R-:W3:Y:S01]  /*12300*/  LDG.E R13, desc[UR10][R12.64] ;  /* 0x0000000a0c0d7981 */ /* 0x000ee2000c1e1900 */
[----:B0-----:R-:W-:-:S02]  /*12310*/  MOV R9, R23 ;  /* 0x0000001700097202 */ /* 0x001fc40000000f00 */
[----:B------:R-:W-:Y:S02]  /*12320*/  IADD3 R25, P1, PT, R25, 0x1, RZ ;  /* 0x0000000119197810 */ /* 0x000fe40007f3e0ff */
[----:B-1----:R-:W-:Y:S02]  /*12330*/  MOV R11, R21 ;  /* 0x00000015000b7202 */ /* 0x002fe40000000f00 */
[----:B------:R-:W-:Y:S02]  /*12340*/  IADD3.X R22, PT, PT, RZ, R22, RZ, P1, !PT ;  /* 0x00000016ff167210 */ /* 0x000fe40000ffe4ff */
[----:B------:R-:W-:-:S04]  /*12350*/  ISETP.NE.U32.AND P1, PT, R25, RZ, PT ;  /* 0x000000ff1900720c */ /* 0x000fc80003f25070 */
[----:B------:R-:W-:Y:S02]  /*12360*/  ISETP.NE.AND.EX P1, PT, R22, RZ, PT, P1 ;  /* 0x000000ff1600720c */ /* 0x000fe40003f25310 */
[----:B------:R-:W-:-:S04]  /*12370*/  IADD3 R14, P2, PT, R14, 0xa80, RZ ;  /* 0x00000a800e0e7810 */ /* 0x000fc80007f5e0ff */
[----:B------:R-:W-:Y:S02]  /*12380*/  IADD3.X R15, PT, PT, RZ, R15, RZ, P2, !PT ;  /* 0x0000000fff0f7210 */ /* 0x000fe400017fe4ff */
[----:B--2---:R-:W-:Y:S02]  /*12390*/  F2FP.BF16.F32.PACK_AB R27, R8, R27 ;  /* 0x0000001b081b723e */ /* 0x004fe400000010ff */
[----:B------:R-:W-:Y:S02]  /*123a0*/  MOV R8, R20 ;  /* 0x0000001400087202 */ /* 0x000fe40000000f00 */
[----:B---3--:R-:W-:Y:S02]  /*123b0*/  F2FP.BF16.F32.PACK_AB R29, R13, R10 ;  /* 0x0000000a0d1d723e */ /* 0x008fe400000010ff */
[----:B------:R-:W-:Y:S01]  /*123c0*/  MOV R10, R18 ;  /* 0x00000012000a7202 */ /* 0x000fe20000000f00 */
[----:B------:R0:W-:Y:S04]  /*123d0*/  STG.E desc[UR10][R8.64], R27 ;  /* 0x0000001b08007986 */ /* 0x0001e8000c10190a */
[----:B------:R0:W-:Y:S01]  /*123e0*/  STG.E desc[UR10][R10.64], R29 ;  /* 0x0000001d0a007986 */ /* 0x0001e2000c10190a */
[----:B------:R-:W-:-:S02]  /*123f0*/  IADD3 R18, P3, PT, R18, 0xa80, RZ ;  /* 0x00000a8012127810 */ /* 0x000fc40007f7e0ff */
[----:B------:R-:W-:Y:S02]  /*12400*/  IADD3 R20, P4, PT, R20, 0xa80, RZ ;  /* 0x00000a8014147810 */ /* 0x000fe40007f9e0ff */
[----:B------:R-:W-:Y:S02]  /*12410*/  IADD3.X R21, PT, PT, RZ, R21, RZ, P3, !PT ;  /* 0x00000015ff157210 */ /* 0x000fe40001ffe4ff */
[----:B------:R-:W-:Y:S01]  /*12420*/  IADD3.X R23, PT, PT, RZ, R23, RZ, P4, !PT ;  /* 0x00000017ff177210 */ /* 0x000fe200027fe4ff */
[----:B------:R-:W-:Y:S08]  /*12430*/  @P1 BRA `(.L_x_412) ;  /* 0xfffffffc008c1947 */ /* 0x000ff0000383ffff */
.L_x_411:
[----:B------:R-:W-:Y:S05]  /*12440*/  BSYNC.RECONVERGENT B0 ;  /* 0x0000000000007941 */ /* 0x000fea0003800200 */
.L_x_410:
[----:B------:R-:W-:Y:S05]  /*12450*/  @!P0 EXIT ;  /* 0x000000000000894d */ /* 0x000fea0003800000 */
[----:B------:R-:W-:Y:S01]  /*12460*/  SHF.L.U64.HI R23, R16, 0x2, R19 ;  /* 0x0000000210177819 */ /* 0x000fe20000010213 */
        /* <DEDUP_REMOVED lines=8> */
.L_x_413:
[C---:B------:R-:W-:Y:S02]  /*124f0*/  SHF.L.U32 R12, R2.reuse, 0x2, RZ ;  /* 0x00000002020c7819 */ /* 0x040fe400000006ff */
[----:B------:R-:W-:Y:S02]  /*12500*/  SHF.L.U64.HI R17, R2, 0x2, R17 ;  /* 0x0000000202117819 */ /* 0x000fe40000010211 */
[----:B-1----:R-:W-:-:S04]  /*12510*/  IADD3 R4, P0, PT, R12, UR4, RZ ;  /* 0x000000040c047c10 */ /* 0x002fc8000ff1e0ff */
[----:B----4-:R-:W-:Y:S02]  /*12520*/  IADD3.X R5, PT, PT, R17, UR5, RZ, P0, !PT ;  /* 0x0000000511057c10 */ /* 0x010fe400087fe4ff */
[C---:B------:R-:W-:Y:S02]  /*12530*/  IADD3 R6, P0, PT, R4.reuse, R21, RZ ;  /* 0x0000001504067210 */ /* 0x040fe40007f1e0ff */
[C---:B0-----:R-:W-:Y:S02]  /*12540*/  IADD3 R10, P2, PT, R4.reuse, R25, RZ ;  /* 0x00000019040a7210 */ /* 0x041fe40007f5e0ff */
[C---:B------:R-:W-:Y:S02]  /*12550*/  IADD3.X R7, PT, PT, R5.reuse, R19, RZ, P0, !PT ;  /* 0x0000001305077210 */ /* 0x040fe400007fe4ff */
[----:B------:R-:W-:Y:S02]  /*12560*/  IADD3 R8, P1, PT, R4, R15, RZ ;  /* 0x0000000f04087210 */ /* 0x000fe40007f3e0ff */
[C---:B------:R-:W-:Y:S01]  /*12570*/  IADD3.X R11, PT, PT, R5.reuse, R23, RZ, P2, !PT ;  /* 0x00000017050b7210 */ /* 0x040fe200017fe4ff */
[----:B------:R0:W4:Y:S01]  /*12580*/  LDG.E R4, desc[UR10][R4.64] ;  /* 0x0000000a04047981 */ /* 0x000122000c1e1900 */
[----:B------:R-:W-:-:S03]  /*12590*/  IADD3.X R9, PT, PT, R5, R13, RZ, P1, !PT ;  /* 0x0000000d05097210 */ /* 0x000fc60000ffe4ff */
[----:B------:R-:W4:Y:S04]  /*125a0*/  LDG.E R7, desc[UR10][R6.64] ;  /* 0x0000000a06077981 */ /* 0x000f28000c1e1900 */
[----:B------:R-:W5:Y:S04]  /*125b0*/  LDG.E R8, desc[UR10][R8.64] ;  /* 0x0000000a08087981 */ /* 0x000f68000c1e1900 */
[----:B------:R-:W5:Y:S01]  /*125c0*/  LDG.E R11, desc[UR10][R10.64] ;  /* 0x0000000a0a0b7981 */ /* 0x000f62000c1e1900 */
[----:B------:R-:W-:Y:S02]  /*125d0*/  LOP3.LUT R14, R12, 0xfffffffc, RZ, 0xc0, !PT ;  /* 0xfffffffc0c0e7812 */ /* 0x000fe400078ec0ff */
[----:B------:R-:W-:-:S02]  /*125e0*/  LOP3.LUT R16, R17, 0x1, RZ, 0xc0, !PT ;  /* 0x0000000111107812 */ /* 0x000fc400078ec0ff */
[----:B--2---:R-:W-:Y:S02]  /*125f0*/  IADD3 R26, P0, PT, R14, UR6, RZ ;  /* 0x000000060e1a7c10 */ /* 0x004fe4000ff1e0ff */
[----:B0-----:R-:W-:Y:S02]  /*12600*/  LOP3.LUT R5, R17, 0x3, RZ, 0xc0, !PT ;  /* 0x0000000311057812 */ /* 0x001fe400078ec0ff */
[----:B------:R-:W-:Y:S02]  /*12610*/  IADD3.X R27, PT, PT, R16, UR7, RZ, P0, !PT ;  /* 0x00000007101b7c10 */ /* 0x000fe400087fe4ff */
[----:B---3--:R-:W-:-:S04]  /*12620*/  IADD3 R28, P0, PT, R14, UR8, RZ ;  /* 0x000000080e1c7c10 */ /* 0x008fc8000ff1e0ff */
[----:B------:R-:W-:Y:S02]  /*12630*/  IADD3.X R29, PT, PT, R16, UR9, RZ, P0, !PT ;  /* 0x00000009101d7c10 */ /* 0x000fe400087fe4ff */
[----:B----4-:R-:W-:Y:S02]  /*12640*/  F2FP.BF16.F32.PACK_AB R31, R7, R4 ;  /* 0x00000004071f723e */ /* 0x010fe400000010ff */
[----:B------:R-:W-:-:S04]  /*12650*/  IADD3 R4, P1, PT, R14, UR4, RZ ;  /* 0x000000040e047c10 */ /* 0x000fc8000ff3e0ff */
[----:B------:R-:W-:Y:S02]  /*12660*/  IADD3.X R5, PT, PT, R5, UR5, RZ, P1, !PT ;  /* 0x0000000505057c10 */ /* 0x000fe40008ffe4ff */
[----:B-----5:R-:W-:Y:S02]  /*12670*/  F2FP.BF16.F32.PACK_AB R33, R11, R8 ;  /* 0x000000080b21723e */ /* 0x020fe400000010ff */
        /* <DEDUP_REMOVED lines=16> */
[C---:B0-----:R-:W-:Y:S02]  /*12780*/  IADD3 R26, P0, PT, R30.reuse, UR6, RZ ;  /* 0x000000061e1a7c10 */ /* 0x041fe4000ff1e0ff */
        /* <DEDUP_REMOVED lines=23> */
[----:B------:R-:W3:Y:S04]  /*12900*/  LDG.E R4, desc[UR10][R4.64+0x1f80] ;  /* 0x001f800a04047981 */ /* 0x000ee8000c1e1900 */
[----:B------:R-:W3:Y:S04]  /*12910*/  LDG.E R11, desc[UR10][R10.64+0x1f80] ;  /* 0x001f800a0a0b7981 */ /* 0x000ee8000c1e1900 */
        /* <DEDUP_REMOVED lines=12> */
[----:B------:R-:W-:Y:S01]  /*129e0*/  ISETP.GT.AND.EX P0, PT, R3, RZ, PT, P0 ;  /* 0x000000ff0300720c */ /* 0x000fe20003f04300 */
[----:B------:R-:W-:Y:S01]  /*129f0*/  HFMA2 R17, -RZ, RZ, 0, 0 ;  /* 0x00000000ff117431 */ /* 0x000fe200000001ff */
[----:B---3--:R-:W-:Y:S02]  /*12a00*/  F2FP.BF16.F32.PACK_AB R11, R11, R4 ;  /* 0x000000040b0b723e */ /* 0x008fe400000010ff */
[----:B-----5:R-:W-:-:S03]  /*12a10*/  F2FP.BF16.F32.PACK_AB R5, R9, R6 ;  /* 0x000000060905723e */ /* 0x020fc600000010ff */
[----:B------:R4:W-:Y:S04]  /*12a20*/  STG.E desc[UR10][R30.64], R11 ;  /* 0x0000000b1e007986 */ /* 0x0009e8000c10190a */
[----:B------:R4:W-:Y:S02]  /*12a30*/  STG.E desc[UR10][R28.64], R5 ;  /* 0x000000051c007986 */ /* 0x0009e4000c10190a */
[----:B------:R-:W-:Y:S05]  /*12a40*/  @P0 BRA `(.L_x_413) ;  /* 0xfffffff800a80947 */ /* 0x000fea000383ffff */
[----:B------:R-:W-:Y:S05]  /*12a50*/  EXIT ;  /* 0x000000000000794d */ /* 0x000fea0003800000 */
.L_x_414:
        /* <DEDUP_REMOVED lines=10> */
.L_x_4500:


//--------------------- .text._Z35group_norm_nhwc_bwd_one_pass_kernelI11Bf16IOFp16WLi64ELi84ELi672EEv26Group_norm_nhwc_bwd_params --------------------------
	.section	.text._Z35group_norm_nhwc_bwd_one_pass_kernelI11Bf16IOFp16WLi64ELi84ELi672EEv26Group_norm_nhwc_bwd_params,"ax",@progbits
	.align	128
        .global         _Z35group_norm_nhwc_bwd_one_pass_kernelI11Bf16IOFp16WLi64ELi84ELi672EEv26Group_norm_nhwc_bwd_params
        .type           _Z35group_norm_nhwc_bwd_one_pass_kernelI11Bf16IOFp16WLi64ELi84ELi672EEv26Group_norm_nhwc_bwd_params,@function
        .size           _Z35group_norm_nhwc_bwd_one_pass_kernelI11Bf16IOFp16WLi64ELi84ELi672EEv26Group_norm_nhwc_bwd_params,(.L_x_4501 - _Z35group_norm_nhwc_bwd_one_pass_kernelI11Bf16IOFp16WLi64ELi84ELi672EEv26Group_norm_nhwc_bwd_params)
        .other          _Z35group_norm_nhwc_bwd_one_pass_kernelI11Bf16IOFp16WLi64ELi84ELi672EEv26Group_norm_nhwc_bwd_params,@"STO_CUDA_ENTRY STV_DEFAULT"
_Z35group_norm_nhwc_bwd_one_pass_kernelI11Bf16IOFp16WLi64ELi84ELi672EEv26Group_norm_nhwc_bwd_params:
.text._Z35group_norm_nhwc_bwd_one_pass_kernelI11Bf16IOFp16WLi64ELi84ELi672EEv26Group_norm_nhwc_bwd_params:
        /* <DEDUP_REMOVED lines=52> */
.L_x_446:
        /* <DEDUP_REMOVED lines=148> */
[----:B---3--:R-:W-:Y:S01]  /*0c80*/  PRMT R58, R10, 0x7632, R58 ;  /* 0x000076320a3a7816 */ /* 0x008fe2000000003a */
[----:B-----5:R-:W-:Y:S01]  /*0c90*/  @P4 HADD2.F32 R54, -RZ, R27.H0_H0 ;  /* 0x2000001bff364230 */ /* 0x020fe20000004100 */
[----:B------:R-:W-:Y:S01]  /*0ca0*/  PRMT R61, R34, 0x7632, R61 ;  /* 0x00007632223d7816 */ /* 0x000fe2000000003d */
[----:B------:R-:W-:Y:S02]  /*0cb0*/  HADD2.F32 R52, -RZ, R25.H0_H0 ;  /* 0x20000019ff347230 */ /* 0x000fe40000004100 */
[----:B------:R-:W-:Y:S02]  /*0cc0*/  HADD2.F32 R17, -RZ, R26.H0_H0 ;  /* 0x2000001aff117230 */ /* 0x000fe40000004100 */
[----:B------:R-:W-:Y:S01]  /*0cd0*/  @P4 HADD2.F32 R53, -RZ, R28.H0_H0 ;  /* 0x2000001cff354230 */ /* 0x000fe20000004100 */
[----:B------:R-:W-:-:S02]  /*0ce0*/  PRMT R62, R33, 0x7632, R62 ;  /* 0x00007632213e7816 */ /* 0x000fc4000000003e */
        /* <DEDUP_REMOVED lines=76> */
.L_x_416:
        /* <DEDUP_REMOVED lines=144> */
.L_x_417:
        /* <DEDUP_REMOVED lines=35> */
.L_x_419:
[----:B------:R-:W-:Y:S05]  /*1ce0*/  BSYNC.RECONVERGENT B0 ;  /* 0x0000000000007941 */ /* 0x000fea0003800200 */
.L_x_418:
        /* <DEDUP_REMOVED lines=56> */
.L_x_421:
[----:B------:R-:W-:Y:S05]  /*2070*/  BSYNC.RECONVERGENT B0 ;  /* 0x0000000000007941 */ /* 0x000fea0003800200 */
.L_x_420:
        /* <DEDUP_REMOVED lines=78> */
.L_x_423:
[----:B------:R-:W-:Y:S05]  /*2560*/  BSYNC.RECONVERGENT B0 ;  /* 0x0000000000007941 */ /* 0x000fea0003800200 */
.L_x_422:
        /* <DEDUP_REMOVED lines=29> */
.L_x_425:
[----:B------:R-:W-:Y:S05]  /*2740*/  BSYNC.RECONVERGENT B0 ;  /* 0x0000000000007941 */ /* 0x000fea0003800200 */
.L_x_424:
        /* <DEDUP_REMOVED lines=23> */
.L_x_428:
[----:B----4-:R-:W4:Y:S04]  /*28c0*/  LDG.E.STRONG.GPU R22, desc[UR8][R20.64] ;  /* 0x0000000814167981 */ /* 0x010f28000c1ef900 */
[----:B----4-:R-:W-:Y:S01]  /*28d0*/  CCTL.IVALL ;  /* 0x00000000ff00798f */ /* 0x010fe20002000000 */
[----:B------:R-:W-:Y:S05]  /*28e0*/  YIELD ;  /* 0x0000000000007946 */ /* 0x000fea0003800000 */
[----:B------:R-:W-:-:S13]  /*28f0*/  ISETP.NE.AND P1, PT, R22, R27, PT ;  /* 0x0000001b1600720c */ /* 0x000fda0003f25270 */
[----:B------:R-:W-:Y:S05]  /*2900*/  @P1 BRA `(.L_x_428) ;  /* 0xfffffffc00ec1947 */ /* 0x000fea000383ffff */
.L_x_427:
        /* <DEDUP_REMOVED lines=14> */
.L_x_430:
        /* <DEDUP_REMOVED lines=60> */
.L_x_429:
        /* <DEDUP_REMOVED lines=33> */
.L_x_431:
        /* <DEDUP_REMOVED lines=19> */
.L_x_432:
        /* <DEDUP_REMOVED lines=9> */
.L_x_433:
[----:B------:R-:W-:Y:S05]  /*3180*/  BSYNC.RECONVERGENT B0 ;  /* 0x0000000000007941 */ /* 0x000fea0003800200 */
.L_x_426:
        /* <DEDUP_REMOVED lines=49> */
.L_x_434:
        /* <DEDUP_REMOVED lines=20> */
.L_x_436:
[----:B------:R-:W-:Y:S05]  /*35e0*/  BSYNC.RECONVERGENT B0 ;  /* 0x0000000000007941 */ /* 0x000fea0003800200 */
.L_x_435:
        /* <DEDUP_REMOVED lines=39> */
.L_x_437:
        /* <DEDUP_REMOVED lines=18> */
.L_x_439:
[----:B------:R-:W-:Y:S05]  /*3980*/  BSYNC.RECONVERGENT B0 ;  /* 0x0000000000007941 */ /* 0x000fea0003800200 */
.L_x_438:
        /* <DEDUP_REMOVED lines=21> */
.L_x_440:
        /* <DEDUP_REMOVED lines=18> */
.L_x_442:
[----:B------:R-:W-:Y:S05]  /*3c00*/  BSYNC.RECONVERGENT B0 ;  /* 0x0000000000007941 */ /* 0x000fea0003800200 */
.L_x_441:
        /* <DEDUP_REMOVED lines=21> */
.L_x_443:
        /* <DEDUP_REMOVED lines=18> */
.L_x_445:
[----:B------:R-:W-:Y:S05]  /*3e80*/  BSYNC.RECONVERGENT B0 ;  /* 0x0000000000007941 */ /* 0x000fea0003800200 */
.L_x_444:
[----:B------:R-:W-:Y:S02]  /*3e90*/  IADD3 R36, PT, PT, R3, R36, RZ ;  /* 0x0000002403247210 */ /* 0x000fe40007ffe0ff */
[----:B------:R-:W-:Y:S02]  /*3ea0*/  IADD3 R35, PT, PT, R35, 0x1, RZ ;  /* 0x0000000123237810 */ /* 0x000fe40007ffe0ff */
[----:B------:R-:W-:-:S13]  /*3eb0*/  ISETP.GE.AND P0, PT, R36, UR4, PT ;  /* 0x0000000424007c0c */ /* 0x000fda000bf06270 */
[----:B------:R-:W-:Y:S05]  /*3ec0*/  @!P0 BRA `(.L_x_446) ;  /* 0xffffffc4001c8947 */ /* 0x000fea000383ffff */
.L_x_415:
        /* <DEDUP_REMOVED lines=19> */
.L_x_448:
[----:B------:R-:W-:Y:S05]  /*4000*/  BSYNC.RECONVERGENT B0 ;  /* 0x0000000000007941 */ /* 0x000fea0003800200 */
.L_x_447:
[----:B------:R-:W-:Y:S05]  /*4010*/  @P0 EXIT ;  /* 0x000000000000094d */ /* 0x000fea0003800000 */
[----:B------:R-:W-:Y:S05]  /*4020*/  @P2 BRA `(.L_x_449) ;  /* 0x0000000000202947 */ /* 0x000fea0003800000 */
[----:B------:R-:W-:-:S05]  /*4030*/  IMAD R0, R6, R7, RZ ;  /* 0x0000000706007224 */ /* 0x000fca00078e02ff */
[----:B------:R-:W-:-:S13]  /*4040*/  ISETP.NE.AND P0, PT, R0, -0x1, PT ;  /* 0xffffffff0000780c */ /* 0x000fda0003f05270 */
[----:B------:R-:W-:Y:S05]  /*4050*/  @!P0 BRA `(.L_x_449) ;  /* 0x0000000000148947 */ /* 0x000fea0003800000 */
.L_x_450:
[----:B---3--:R-:W3:Y:S04]  /*4060*/  LDG.E.STRONG.GPU R3, desc[UR8][R4.64] ;  /* 0x0000000804037981 */ /* 0x008ee8000c1ef900 */
[----:B---3--:R-:W-:Y:S01]  /*4070*/  CCTL.IVALL ;  /* 0x00000000ff00798f */ /* 0x008fe20002000000 */
[----:B------:R-:W-:Y:S05]  /*4080*/  YIELD ;  /* 0x0000000000007946 */ /* 0x000fea0003800000 */
[----:B------:R-:W-:-:S13]  /*4090*/  ISETP.NE.AND P0, PT, R3, R0, PT ;  /* 0x000000000300720c */ /* 0x000fda0003f05270 */
[----:B------:R-:W-:Y:S05]  /*40a0*/  @P0 BRA `(.L_x_450) ;  /* 0xfffffffc00ec0947 */ /* 0x000fea000383ffff */
.L_x_449:
        /* <DEDUP_REMOVED lines=74> */
.L_x_453:
        /* <DEDUP_REMOVED lines=24> */
[----:B--2---:R-:W-:Y:S02]  /*46d0*/  F2FP.F16.F32.PACK_AB R19, R13, R4 ;  /* 0x000000040d13723e */ /* 0x004fe400000000ff */
[-C--:B------:R-:W-:Y:S02]  /*46e0*/  MOV R13, R25.reuse ;  /* 0x00000019000d7202 */ /* 0x080fe40000000f00 */
[----:B---3--:R-:W-:Y:S01]  /*46f0*/  F2FP.F16.F32.PACK_AB R21, R17, R14 ;  /* 0x0000000e1115723e */ /* 0x008fe200000000ff */
[----:B------:R0:W-:Y:S04]  /*4700*/  STG.E desc[UR8][R8.64], R19 ;  /* 0x0000001308007986 */ /* 0x0001e8000c101908 */
[----:B------:R0:W-:Y:S01]  /*4710*/  STG.E desc[UR8][R12.64], R21 ;  /* 0x000000150c007986 */ /* 0x0001e2000c101908 */
[----:B------:R-:W-:Y:S01]  /*4720*/  IADD3.X R25, PT, PT, RZ, R25, RZ, P3, !PT ;  /* 0x00000019ff197210 */ /* 0x000fe20001ffe4ff */
[----:B------:R-:W-:Y:S06]  /*4730*/  @P1 BRA `(.L_x_453) ;  /* 0xfffffffc00841947 */ /* 0x000fec000383ffff */
.L_x_452:
[----:B------:R-:W-:Y:S05]  /*4740*/  BSYNC.RECONVERGENT B0 ;  /* 0x0000000000007941 */ /* 0x000fea0003800200 */
.L_x_451:
        /* <DEDUP_REMOVED lines=10> */
.L_x_454:
        /* <DEDUP_REMOVED lines=21> */
[----:B---3--:R-:W-:Y:S02]  /*4940*/  F2FP.F16.F32.PACK_AB R31, R7, R4 ;  /* 0x00000004071f723e */ /* 0x008fe400000000ff */
[----:B------:R-:W-:-:S04]  /*4950*/  LOP3.LUT R4, R22, 0x3, RZ, 0xc0, !PT ;  /* 0x0000000316047812 */ /* 0x000fc800078ec0ff */
[----:B------:R-:W-:Y:S02]  /*4960*/  IADD3.X R9, PT, PT, R4, UR5, RZ, P1, !PT ;  /* 0x0000000504097c10 */ /* 0x000fe40008ffe4ff */
[----:B----4-:R-:W-:Y:S02]  /*4970*/  F2FP.F16.F32.PACK_AB R33, R25, R12 ;  /* 0x0000000c1921723e */ /* 0x010fe400000000ff */
        /* <DEDUP_REMOVED lines=20> */
[----:B--2---:R-:W-:Y:S02]  /*4ac0*/  F2FP.F16.F32.PACK_AB R31, R31, R10 ;  /* 0x0000000a1f1f723e */ /* 0x004fe400000000ff */
[----:B---3--:R-:W-:-:S03]  /*4ad0*/  F2FP.F16.F32.PACK_AB R35, R35, R14 ;  /* 0x0000000e2323723e */ /* 0x008fc600000000ff */
        /* <DEDUP_REMOVED lines=14> */
[----:B---3--:R-:W-:Y:S02]  /*4bc0*/  F2FP.F16.F32.PACK_AB R33, R33, R10 ;  /* 0x0000000a2121723e */ /* 0x008fe400000000ff */
[----:B----4-:R-:W-:-:S03]  /*4bd0*/  F2FP.F16.F32.PACK_AB R37, R37, R14 ;  /* 0x0000000e2525723e */ /* 0x010fc600000000ff */
        /* <DEDUP_REMOVED lines=17> */
[----:B----4-:R-:W-:Y:S02]  /*4cf0*/  F2FP.F16.F32.PACK_AB R13, R13, R8 ;  /* 0x000000080d0d723e */ /* 0x010fe400000000ff */
[----:B-----5:R-:W-:-:S03]  /*4d00*/  F2FP.F16.F32.PACK_AB R7, R5, R6 ;  /* 0x000000060507723e */ /* 0x020fc600000000ff */
[----:B------:R3:W-:Y:S04]  /*4d10*/  STG.E desc[UR8][R26.64], R13 ;  /* 0x0000000d1a007986 */ /* 0x0007e8000c101908 */
[----:B------:R3:W-:Y:S01]  /*4d20*/  STG.E desc[UR8][R28.64], R7 ;  /* 0x000000071c007986 */ /* 0x0007e2000c101908 */
[----:B------:R-:W-:Y:S01]  /*4d30*/  HFMA2 R5, -RZ, RZ, 0, 0 ;  /* 0x00000000ff057431 */ /* 0x000fe200000001ff */
[----:B------:R-:W-:Y:S06]  /*4d40*/  @P0 BRA `(.L_x_454) ;  /* 0xfffffff800a80947 */ /* 0x000fec000383ffff */
[----:B------:R-:W-:Y:S05]  /*4d50*/  EXIT ;  /* 0x000000000000794d */ /* 0x000fea0003800000 */
.L_x_455:
        /* <DEDUP_REMOVED lines=10> */
.L_x_4501:


//--------------------- .text._Z35group_norm_nhwc_bwd_one_pass_kernelI11Bf16IOFp16WLi128ELi84ELi672EEv26Group_norm_nhwc_bwd_params --------------------------
	.section	.text._Z35group_norm_nhwc_bwd_one_pass_kernelI11Bf16IOFp16WLi128ELi84ELi672EEv26Group_norm_nhwc_bwd_params,"ax",@progbits
	.align	128
        .global         _Z35group_norm_nhwc_bwd_one_pass_kernelI11Bf16IOFp16WLi128ELi84ELi672EEv26Group_norm_nhwc_bwd_params
        .type           _Z35group_norm_nhwc_bwd_one_pass_kernelI11Bf16IOFp16WLi128ELi84ELi672EEv26Group_norm_nhwc_bwd_params,@function
        .size           _Z35group_norm_nhwc_bwd_one_pass_kernelI11Bf16IOFp16WLi128ELi84ELi672EEv26Group_norm_nhwc_bwd_params,(.L_x_4502 - _Z35group_norm_nhwc_bwd_one_pass_kernelI11Bf16IOFp16WLi128ELi84ELi672EEv26Group_norm_nhwc_bwd_params)
        .other          _Z35group_norm_nhwc_bwd_one_pass_kernelI11Bf16IOFp16WLi128ELi84ELi672EEv26Group_norm_nhwc_bwd_params,@"STO_CUDA_ENTRY STV_DEFAULT"
_Z35group_norm_nhwc_bwd_one_pass_kernelI11Bf16IOFp16WLi128ELi84ELi672EEv26Group_norm_nhwc_bwd_params:
.text._Z35group_norm_nhwc_bwd_one_pass_kernelI11Bf16IOFp16WLi128ELi84ELi672EEv26Group_norm_nhwc_bwd_params:
        /* <DEDUP_REMOVED lines=22> */
.L_x_499:
        /* <DEDUP_REMOVED lines=248> */
[----:B------:R-:W-:Y:S01]  /*10e0*/  @P5 HADD2.F32 R41, -RZ, R44.H0_H0 ;  /* 0x2000002cff295230 */ /* 0x000fe20000004100 */
[----:B----4-:R-:W-:Y:S01]  /*10f0*/  PRMT R54, R4, 0x7632, R54 ;  /* 0x0000763204367816 */ /* 0x010fe20000000036 */
[----:B------:R-:W-:Y:S01]  /*1100*/  @P5 HADD2.F32 R42, -RZ, R40.H0_H0 ;  /* 0x20000028ff2a5230 */ /* 0x000fe20000004100 */
        /* <DEDUP_REMOVED lines=8> */
[----:B------:R-:W-:Y:S01]  /*1190*/  PRMT R43, R13, 0x7632, R43 ;  /* 0x000076320d2b7816 */ /* 0x000fe2000000002b */
[----:B------:R-:W-:-:S02]  /*11a0*/  HADD2.F32 R40, -RZ, R26.H0_H0 ;  /* 0x2000001aff287230 */ /* 0x000fc40000004100 */
[----:B------:R-:W-:Y:S01]  /*11b0*/  HADD2.F32 R17, -RZ, R19.H0_H0 ;  /* 0x20000013ff117230 */ /* 0x000fe20000004100 */
        /* <DEDUP_REMOVED lines=149> */
.L_x_457:
        /* <DEDUP_REMOVED lines=288> */
.L_x_458:
        /* <DEDUP_REMOVED lines=44> */
.L_x_460:
[----:B------:R-:W-:Y:S05]  /*2fd0*/  BSYNC.RECONVERGENT B0 ;  /* 0x0000000000007941 */ /* 0x000fea0003800200 */
.L_x_459:
        /* <DEDUP_REMOVED lines=54> */
.L_x_462:
[----:B------:R-:W-:Y:S05]  /*3340*/  BSYNC.RECONVERGENT B0 ;  /* 0x0000000000007941 */ /* 0x000fea0003800200 */
.L_x_461:
        /* <DEDUP_REMOVED lines=78> */
.L_x_464:
[----:B------:R-:W-:Y:S05]  /*3830*/  BSYNC.RECONVERGENT B0 ;  /* 0x0000000000007941 */ /* 0x000fea0003800200 */
.L_x_463:
        /* <DEDUP_REMOVED lines=32> */
.L_x_466:
[----:B------:R-:W-:Y:S05]  /*3a40*/  BSYNC.RECONVERGENT B0 ;  /* 0x0000000000007941 */ /* 0x000fea0003800200 */
.L_x_465:
        /* <DEDUP_REMOVED lines=25> */
.L_x_469:
[----:B--2---:R-:W2:Y:S04]  /*3be0*/  LDG.E.STRONG.GPU R22, desc[UR6][R20.64] ;  /* 0x0000000614167981 */ /* 0x004ea8000c1ef900 */
[----:B--2---:R-:W-:Y:S01]  /*3bf0*/  CCTL.IVALL ;  /* 0x00000000ff00798f */ /* 0x004fe20002000000 */
[----:B------:R-:W-:Y:S05]  /*3c00*/  YIELD ;  /* 0x0000000000007946 */ /* 0x000fea0003800000 */
[----:B------:R-:W-:-:S13]  /*3c10*/  ISETP.NE.AND P0, PT, R22, R27, PT ;  /* 0x0000001b1600720c */ /* 0x000fda0003f05270 */
[----:B------:R-:W-:Y:S05]  /*3c20*/  @P0 BRA `(.L_x_469) ;  /* 0xfffffffc00ec0947 */ /* 0x000fea000383ffff */
.L_x_468:
        /* <DEDUP_REMOVED lines=15> */
.L_x_471:
        /* <DEDUP_REMOVED lines=60> */
.L_x_470:
        /* <DEDUP_REMOVED lines=33> */
.L_x_472:
        /* <DEDUP_REMOVED lines=19> */
.L_x_473:
        /* <DEDUP_REMOVED lines=9> */
.L_x_474:
[----:B------:R-:W-:Y:S05]  /*44b0*/  BSYNC.RECONVERGENT B0 ;  /* 0x0000000000007941 */ /* 0x000fea0003800200 */
.L_x_467:
        /* <DEDUP_REMOVED lines=42> */
.L_x_475:
        /* <DEDUP_REMOVED lines=56> */
.L_x_477:
[----:B------:R-:W-:Y:S05]  /*4ae0*/  BSYNC.RECONVERGENT B0 ;  /* 0x0000000000007941 */ /* 0x000fea0003800200 */
.L_x_476:
        /* <DEDUP_REMOVED lines=23> */
.L_x_478:
        /* <DEDUP_REMOVED lines=18> */
.L_x_480:
[----:B------:R-:W-:Y:S05]  /*4d80*/  BSYNC.RECONVERGENT B0 ;  /* 0x0000000000007941 */ /* 0x000fea0003800200 */
.L_x_479:
        /* <DEDUP_REMOVED lines=33> */
.L_x_481:
        /* <DEDUP_REMOVED lines=52> */
.L_x_483:
[----:B------:R-:W-:Y:S05]  /*52e0*/  BSYNC.RECONVERGENT B0 ;  /* 0x0000000000007941 */ /* 0x000fea0003800200 */
.L_x_482:
        /* <DEDUP_REMOVED lines=21> */
.L_x_484:
        /* <DEDUP_REMOVED lines=18> */
.L_x_486:
[----:B------:R-:W-:Y:S05]  /*5560*/  BSYNC.RECONVERGENT B0 ;  /* 0x0000000000007941 */ /* 0x000fea0003800200 */
.L_x_485:
        /* <DEDUP_REMOVED lines=21> */
.L_x_487:
        /* <DEDUP_REMOVED lines=18> */
.L_x_489:
[----:B------:R-:W-:Y:S05]  /*57e0*/  BSYNC.RECONVERGENT B0 ;  /* 0x0000000000007941 */ /* 0x000fea0003800200 */
.L_x_488:
        /* <DEDUP_REMOVED lines=21> */
.L_x_490:
        /* <DEDUP_REMOVED lines=18> */
.L_x_492:
[----:B------:R-:W-:Y:S05]  /*5a60*/  BSYNC.RECONVERGENT B0 ;  /* 0x0000000000007941 */ /* 0x000fea0003800200 */
.L_x_491:
        /* <DEDUP_REMOVED lines=21> */
.L_x_493:
        /* <DEDUP_REMOVED lines=18> */
.L_x_495:
[----:B------:R-:W-:Y:S05]  /*5ce0*/  BSYNC.RECONVERGENT B0 ;  /* 0x0000000000007941 */ /* 0x000fea0003800200 */
.L_x_494:
        /* <DEDUP_REMOVED lines=22> */
.L_x_496:
        /* <DEDUP_REMOVED lines=18> */
.L_x_498:
[----:B------:R-:W-:Y:S05]  /*5f70*/  BSYNC.RECONVERGENT B0 ;  /* 0x0000000000007941 */ /* 0x000fea0003800200 */
.L_x_497:
[----:B------:R-:W5:Y:S01]  /*5f80*/  LDCU UR4, c[0x0][0x410] ;  /* 0x00008200ff0477ac */ /* 0x000f620008000800 */
[----:B------:R-:W-:Y:S02]  /*5f90*/  IADD3 R39, PT, PT, R28, R39, RZ ;  /* 0x000000271c277210 */ /* 0x000fe40007ffe0ff */
[----:B------:R-:W-:Y:S01]  /*5fa0*/  IADD3 R36, PT, PT, R36, 0x1, RZ ;  /* 0x0000000124247810 */ /* 0x000fe20007ffe0ff */
[----:B------:R-:W5:Y:S02]  /*5fb0*/  LDCU UR5, c[0x0][0x3e0] ;  /* 0x00007c00ff0577ac */ /* 0x000f640008000800 */
[----:B-----5:R-:W-:-:S06]  /*5fc0*/  UIMAD UR4, UR4, UR5, URZ ;  /* 0x00000005040472a4 */ /* 0x020fcc000f8e02ff */
[----:B------:R-:W-:-:S13]  /*5fd0*/  ISETP.GE.AND P0, PT, R39, UR4, PT ;  /* 0x0000000427007c0c */ /* 0x000fda000bf06270 */
[----:B------:R-:W-:Y:S05]  /*5fe0*/  @!P0 BRA `(.L_x_499) ;  /* 0xffffffa0005c8947 */ /* 0x000fea000383ffff */
.L_x_456:
        /* <DEDUP_REMOVED lines=16> */
.L_x_501:
[----:B------:R-:W-:Y:S05]  /*60f0*/  BSYNC.RECONVERGENT B0 ;  /* 0x0000000000007941 */ /* 0x000fea0003800200 */
.L_x_500:
        /* <DEDUP_REMOVED lines=11> */
.L_x_503:
[----:B------:R-:W2:Y:S04]  /*61b0*/  LDG.E.STRONG.GPU R5, desc[UR6][R2.64] ;  /* 0x0000000602057981 */ /* 0x000ea8000c1ef900 */
[----:B--2---:R-:W-:Y:S01]  /*61c0*/  CCTL.IVALL ;  /* 0x00000000ff00798f */ /* 0x004fe20002000000 */
[----:B------:R-:W-:Y:S05]  /*61d0*/  YIELD ;  /* 0x0000000000007946 */ /* 0x000fea0003800000 */
[----:B------:R-:W-:-:S13]  /*61e0*/  ISETP.NE.AND P0, PT, R5, R0, PT ;  /* 0x000000000500720c */ /* 0x000fda0003f05270 */
[----:B------:R-:W-:Y:S05]  /*61f0*/  @P0 BRA `(.L_x_503) ;  /* 0xfffffffc00ec0947 */ /* 0x000fea000383ffff */
.L_x_502:
        /* <DEDUP_REMOVED lines=75> */
.L_x_506:
        /* <DEDUP_REMOVED lines=31> */
.L_x_505:
[----:B------:R-:W-:Y:S05]  /*68a0*/  BSYNC.RECONVERGENT B0 ;  /* 0x0000000000007941 */ /* 0x000fea0003800200 */
.L_x_504:
        /* <DEDUP_REMOVED lines=10> */
.L_x_507:
        /* <DEDUP_REMOVED lines=87> */
.L_x_508:
        /* <DEDUP_REMOVED lines=12> */
.L_x_4502:


//--------------------- .text._Z35group_norm_nhwc_bwd_one_pass_kernelI11Bf16IOFp16WLi256ELi84ELi672EEv26Group_norm_nhwc_bwd_params --------------------------
	.section	.text._Z35group_norm_nhwc_bwd_one_pass_kernelI11Bf16IOFp16WLi256ELi84ELi672EEv26Group_norm_nhwc_bwd_params,"ax",@progbits
	.align	128
        .global         _Z35group_norm_nhwc_bwd_one_pass_kernelI11Bf16IOFp16WLi256ELi84ELi672EEv26Group_norm_nhwc_bwd_params
        .type           _Z35group_norm_nhwc_bwd_one_pass_kernelI11Bf16IOFp16WLi256ELi84ELi672EEv26Group_norm_nhwc_bwd_params,@function
        .size           _Z35group_norm_nhwc_bwd_one_pass_kernelI11Bf16IOFp16WLi256ELi84ELi672EEv26Group_norm_nhwc_bwd_params,(.L_x_4503 - _Z35group_norm_nhwc_bwd_one_pass_kernelI11Bf16IOFp16WLi256ELi84ELi672EEv26Group_norm_nhwc_bwd_params)
        .other          _Z35group_norm_nhwc_bwd_one_pass_kernelI11Bf16IOFp16WLi256ELi84ELi672EEv26Group_norm_nhwc_bwd_params,@"STO_CUDA_ENTRY STV_DEFAULT"
_Z35group_norm_nhwc_bwd_one_pass_kernelI11Bf16IOFp16WLi256ELi84ELi672EEv26Group_norm_nhwc_bwd_params:
.text._Z35group_norm_nhwc_bwd_one_pass_kernelI11Bf16IOFp16WLi256ELi84ELi672EEv26Group_norm_nhwc_bwd_params:
        /* <DEDUP_REMOVED lines=21> */
.L_x_576:
        /* <DEDUP_REMOVED lines=438> */
[----:B------:R-:W-:Y:S01]  /*1cb0*/  CS2R R8, SRZ ;  /* 0x0000000000087805 */ /* 0x000fe2000001ff00 */
[----:B---3--:R-:W-:Y:S01]  /*1cc0*/  @P5 HADD2.F32 R8, -RZ, R26.H0_H0 ;  /* 0x2000001aff085230 */ /* 0x008fe20000004100 */
[----:B------:R-:W-:Y:S01]  /*1cd0*/  PRMT R42, R44, 0x7632, R42 ;  /* 0x000076322c2a7816 */ /* 0x000fe2000000002a */
[----:B------:R-:W-:Y:S01]  /*1ce0*/  @P5 HADD2.F32 R9, -RZ, R0.H0_H0 ;  /* 0x20000000ff095230 */ /* 0x000fe20000004100 */
[----:B------:R-:W-:Y:S02]  /*1cf0*/  PRMT R38, R41, 0x7632, R38 ;  /* 0x0000763229267816 */ /* 0x000fe40000000026 */
[----:B------:R-:W-:Y:S02]  /*1d00*/  PRMT R39, R40, 0x7632, R39 ;  /* 0x0000763228277816 */ /* 0x000fe40000000027 */
[----:B0-----:R-:W-:Y:S02]  /*1d10*/  @P0 R2UR UR6, R12 ;  /* 0x000000000c0602ca */ /* 0x001fe400000e0000 */
[----:B------:R-:W-:-:S02]  /*1d20*/  PRMT R34, R37, 0x7632, R34 ;  /* 0x0000763225227816 */ /* 0x000fc40000000022 */
[----:B------:R-:W-:-:S09]  /*1d30*/  PRMT R35, R36, 0x7632, R35 ;  /* 0x0000763224237816 */ /* 0x000fd20000000023 */
[----:B------:R-:W-:Y:S01]  /*1d40*/  @UP0 UMOV UR14, UR6 ;  /* 0x00000006000e0c82 */ /* 0x000fe20008000000 */
[----:B------:R-:W-:Y:S02]  /*1d50*/  PRMT R31, R32, 0x7632, R31 ;  /* 0x00007632201f7816 */ /* 0x000fe4000000001f */
[----:B------:R-:W-:Y:S02]  /*1d60*/  PRMT R30, R33, 0x7632, R30 ;  /* 0x00007632211e7816 */ /* 0x000fe4000000001e */
[----:B----4-:R-:W-:Y:S01]  /*1d70*/  PRMT R12, R4, 0x7632, R12 ;  /* 0x00007632040c7816 */ /* 0x010fe2000000000c */
[----:B-1----:R-:W-:Y:S02]  /*1d80*/  HADD2.F32 R11, -RZ, R27.H0_H0 ;  /* 0x2000001bff0b7230 */ /* 0x002fe40000004100 */
[----:B------:R-:W-:Y:S01]  /*1d90*/  HADD2.F32 R10, -RZ, R28.H0_H0 ;  /* 0x2000001cff0a7230 */ /* 0x000fe20000004100 */
[----:B------:R-:W-:Y:S02]  /*1da0*/  PRMT R13, R5, 0x7632, R13 ;  /* 0x00007632050d7816 */ /* 0x000fe4000000000d */
[----:B------:R-:W-:-:S02]  /*1db0*/  PRMT R14, R6, 0x7632, R14 ;  /* 0x00007632060e7816 */ /* 0x000fc4000000000e */
        /* <DEDUP_REMOVED lines=308> */
.L_x_510:
        /* <DEDUP_REMOVED lines=593> */
.L_x_511:
        /* <DEDUP_REMOVED lines=44> */
.L_x_513:
[----:B------:R-:W-:Y:S05]  /*58d0*/  BSYNC.RECONVERGENT B0 ;  /* 0x0000000000007941 */ /* 0x000fea0003800200 */
.L_x_512:
        /* <DEDUP_REMOVED lines=54> */
.L_x_515:
[----:B------:R-:W-:Y:S05]  /*5c40*/  BSYNC.RECONVERGENT B0 ;  /* 0x0000000000007941 */ /* 0x000fea0003800200 */
.L_x_514:
        /* <DEDUP_REMOVED lines=78> */
.L_x_517:
[----:B------:R-:W-:Y:S05]  /*6130*/  BSYNC.RECONVERGENT B0 ;  /* 0x0000000000007941 */ /* 0x000fea0003800200 */
.L_x_516:
        /* <DEDUP_REMOVED lines=30> */
.L_x_519:
[----:B------:R-:W-:Y:S05]  /*6320*/  BSYNC.RECONVERGENT B0 ;  /* 0x0000000000007941 */ /* 0x000fea0003800200 */
.L_x_518:
        /* <DEDUP_REMOVED lines=32> */
.L_x_522:
        /* <DEDUP_REMOVED lines=8> */
.L_x_521:
        /* <DEDUP_REMOVED lines=18> */
.L_x_524:
        /* <DEDUP_REMOVED lines=153> */
.L_x_523:
        /* <DEDUP_REMOVED lines=72> */
.L_x_525:
        /* <DEDUP_REMOVED lines=38> */
.L_x_526:
        /* <DEDUP_REMOVED lines=19> */
.L_x_527:
[----:B------:R-:W-:Y:S05]  /*7870*/  BSYNC.RECONVERGENT B0 ;  /* 0x0000000000007941 */ /* 0x000fea0003800200 */
.L_x_520:
        /* <DEDUP_REMOVED lines=56> */
.L_x_528:
        /* <DEDUP_REMOVED lines=21> */
.L_x_530:
[----:B------:R-:W-:Y:S05]  /*7d50*/  BSYNC.RECONVERGENT B0 ;  /* 0x0000000000007941 */ /* 0x000fea0003800200 */
.L_x_529:
        /* <DEDUP_REMOVED lines=25> */
.L_x_531:
        /* <DEDUP_REMOVED lines=21> */
.L_x_533:
[----:B------:R-:W-:Y:S05]  /*8040*/  BSYNC.RECONVERGENT B0 ;  /* 0x0000000000007941 */ /* 0x000fea0003800200 */
.L_x_532:
        /* <DEDUP_REMOVED lines=33> */
.L_x_534:
        /* <DEDUP_REMOVED lines=23> */
.L_x_536:
[----:B------:R-:W-:Y:S05]  /*83d0*/  BSYNC.RECONVERGENT B0 ;  /* 0x0000000000007941 */ /* 0x000fea0003800200 */
.L_x_535:
        /* <DEDUP_REMOVED lines=27> */
.L_x_537:
        /* <DEDUP_REMOVED lines=21> */
.L_x_539:
[----:B------:R-:W-:Y:S05]  /*86e0*/  BSYNC.RECONVERGENT B0 ;  /* 0x0000000000007941 */ /* 0x000fea0003800200 */
.L_x_538:
        /* <DEDUP_REMOVED lines=36> */
.L_x_540:
        /* <DEDUP_REMOVED lines=22> */
.L_x_542:
[----:B------:R-:W-:Y:S05]  /*8a90*/  BSYNC.RECONVERGENT B0 ;  /* 0x0000000000007941 */ /* 0x000fea0003800200 */
.L_x_541:
        /* <DEDUP_REMOVED lines=27> */
.L_x_543:
        /* <DEDUP_REMOVED lines=21> */
.L_x_545:
[----:B------:R-:W-:Y:S05]  /*8da0*/  BSYNC.RECONVERGENT B0 ;  /* 0x0000000000007941 */ /* 0x000fea0003800200 */
.L_x_544:
        /* <DEDUP_REMOVED lines=36> */
.L_x_546:
        /* <DEDUP_REMOVED lines=22> */
.L_x_548:
[----:B------:R-:W-:Y:S05]  /*9150*/  BSYNC.RECONVERGENT B0 ;  /* 0x0000000000007941 */ /* 0x000fea0003800200 */
.L_x_547:
        /* <DEDUP_REMOVED lines=27> */
.L_x_549:
        /* <DEDUP_REMOVED lines=21> */
.L_x_551:
[----:B------:R-:W-:Y:S05]  /*9460*/  BSYNC.RECONVERGENT B0 ;  /* 0x0000000000007941 */ /* 0x000fea0003800200 */
.L_x_550:
        /* <DEDUP_REMOVED lines=36> */
.L_x_552:
        /* <DEDUP_REMOVED lines=22> */
.L_x_554:
[----:B------:R-:W-:Y:S05]  /*9810*/  BSYNC.RECONVERGENT B0 ;  /* 0x0000000000007941 */ /* 0x000fea0003800200 */
.L_x_553:
        /* <DEDUP_REMOVED lines=27> */
.L_x_555:
        /* <DEDUP_REMOVED lines=21> */
.L_x_557:
[----:B------:R-:W-:Y:S05]  /*9b20*/  BSYNC.RECONVERGENT B0 ;  /* 0x0000000000007941 */ /* 0x000fea0003800200 */
.L_x_556:
        /* <DEDUP_REMOVED lines=36> */
.L_x_558:
        /* <DEDUP_REMOVED lines=21> */
.L_x_560:
[----:B------:R-:W-:Y:S05]  /*9ec0*/  BSYNC.RECONVERGENT B0 ;  /* 0x0000000000007941 */ /* 0x000fea0003800200 */
.L_x_559:
        /* <DEDUP_REMOVED lines=25> */
.L_x_561:
        /* <DEDUP_REMOVED lines=21> */
.L_x_563:
[----:B------:R-:W-:Y:S05]  /*a1b0*/  BSYNC.RECONVERGENT B0 ;  /* 0x0000000000007941 */ /* 0x000fea0003800200 */
.L_x_562:
        /* <DEDUP_REMOVED lines=37> */
.L_x_564:
        /* <DEDUP_REMOVED lines=24> */
.L_x_566:
[----:B------:R-:W-:Y:S05]  /*a590*/  BSYNC.RECONVERGENT B0 ;  /* 0x0000000000007941 */ /* 0x000fea0003800200 */
.L_x_565:
        /* <DEDUP_REMOVED lines=23> */
.L_x_567:
        /* <DEDUP_REMOVED lines=19> */
.L_x_569:
[----:B------:R-:W-:Y:S05]  /*a840*/  BSYNC.RECONVERGENT B0 ;  /* 0x0000000000007941 */ /* 0x000fea0003800200 */
.L_x_568:
        /* <DEDUP_REMOVED lines=31> */
.L_x_570:
        /* <DEDUP_REMOVED lines=22> */
.L_x_572:
[----:B------:R-:W-:Y:S05]  /*aba0*/  BSYNC.RECONVERGENT B0 ;  /* 0x0000000000007941 */ /* 0x000fea0003800200 */
.L_x_571:
        /* <DEDUP_REMOVED lines=27> */
.L_x_573:
        /* <DEDUP_REMOVED lines=18> */
.L_x_575:
[----:B------:R-:W-:Y:S05]  /*ae80*/  BSYNC.RECONVERGENT B0 ;  /* 0x0000000000007941 */ /* 0x000fea0003800200 */
.L_x_574:
        /* <DEDUP_REMOVED lines=8> */
.L_x_509:
        /* <DEDUP_REMOVED lines=15> */
.L_x_578:
[----:B------:R-:W-:Y:S05]  /*b000*/  BSYNC.RECONVERGENT B0 ;  /* 0x0000000000007941 */ /* 0x000fea0003800200 */
.L_x_577:
        /* <DEDUP_REMOVED lines=11> */
.L_x_580:
[----:B------:R-:W2:Y:S04]  /*b0c0*/  LDG.E.STRONG.GPU R5, desc[UR12][R2.64] ;  /* 0x0000000c02057981 */ /* 0x000ea8000c1ef900 */
[----:B--2---:R-:W-:Y:S01]  /*b0d0*/  CCTL.IVALL ;  /* 0x00000000ff00798f */ /* 0x004fe20002000000 */
[----:B------:R-:W-:Y:S05]  /*b0e0*/  YIELD ;  /* 0x0000000000007946 */ /* 0x000fea0003800000 */
[----:B------:R-:W-:-:S13]  /*b0f0*/  ISETP.NE.AND P0, PT, R5, R4, PT ;  /* 0x000000040500720c */ /* 0x000fda0003f05270 */
[----:B------:R-:W-:Y:S05]  /*b100*/  @P0 BRA `(.L_x_580) ;  /* 0xfffffffc00ec0947 */ /* 0x000fea000383ffff */
.L_x_579:
        /* <DEDUP_REMOVED lines=74> */
.L_x_583:
        /* <DEDUP_REMOVED lines=31> */
.L_x_582:
[----:B------:R-:W-:Y:S05]  /*b7a0*/  BSYNC.RECONVERGENT B0 ;  /* 0x0000000000007941 */ /* 0x000fea0003800200 */
.L_x_581:
        /* <DEDUP_REMOVED lines=10> */
.L_x_584:
        /* <DEDUP_REMOVED lines=87> */
.L_x_585:
        /* <DEDUP_REMOVED lines=12> */
.L_x_4503:


//--------------------- .text._Z35group_norm_nhwc_bwd_one_pass_kernelI11Bf16IOFp16WLi512ELi84ELi672EEv26Group_norm_nhwc_bwd_params --------------------------
	.section	.text._Z35group_norm_nhwc_bwd_one_pass_kernelI11Bf16IOFp16WLi512ELi84ELi672EEv26Group_norm_nhwc_bwd_params,"ax",@progbits
	.align	128
        .global         _Z35group_norm_nhwc_bwd_one_pass_kernelI11Bf16IOFp16WLi512ELi84ELi672EEv26Group_norm_nhwc_bwd_params
        .type           _Z35group_norm_nhwc_bwd_one_pass_kernelI11Bf16IOFp16WLi512ELi84ELi672EEv26Group_norm_nhwc_bwd_params,@function
        .size           _Z35group_norm_nhwc_bwd_one_pass_kernelI11Bf16IOFp16WLi512ELi84ELi672EEv26Group_norm_nhwc_bwd_params,(.L_x_4504 - _Z35group_norm_nhwc_bwd_one_pass_kernelI11Bf16IOFp16WLi512ELi84ELi672EEv26Group_norm_nhwc_bwd_params)
        .other          _Z35group_norm_nhwc_bwd_one_pass_kernelI11Bf16IOFp16WLi512ELi84ELi672EEv26Group_norm_nhwc_bwd_params,@"STO_CUDA_ENTRY STV_DEFAULT"
_Z35group_norm_nhwc_bwd_one_pass_kernelI11Bf16IOFp16WLi512ELi84ELi672EEv26Group_norm_nhwc_bwd_params:
.text._Z35group_norm_nhwc_bwd_one_pass_kernelI11Bf16IOFp16WLi512ELi84ELi672EEv26Group_norm_nhwc_bwd_params:
        /* <DEDUP_REMOVED lines=28> */
.L_x_612:
        /* <DEDUP_REMOVED lines=814> */
[----:B------:R-:W-:Y:S02]  /*34a0*/  LOP3.LUT P3, RZ, R30, 0x400000, RZ, 0xc0, !PT ;  /* 0x004000001eff7812 */ /* 0x000fe4000786c0ff */
[----:B------:R-:W-:Y:S01]  /*34b0*/  PRMT R15, RZ, 0x7610, R15 ;  /* 0x00007610ff0f7816 */ /* 0x000fe2000000000f */
[----:B------:R-:W4:Y:S04]  /*34c0*/  LDL.LU.64 R36, [R1+0x148] ;  /* 0x0001480001247983 */ /* 0x000f280000300a00 */
[----:B0-----:R-:W4:Y:S01]  /*34d0*/  LDL.LU R13, [R1+0x4d4] ;  /* 0x0004d400010d7983 */ /* 0x001f220000300800 */
[----:B------:R-:W-:-:S05]  /*34e0*/  @!P0 PRMT R15, R2, 0x7610, R15 ;  /* 0x00007610020f8816 */ /* 0x000fca000000000f */
[----:B------:R0:W-:Y:S04]  /*34f0*/  STL.S16 [R1+0x198], R15 ;  /* 0x0001980f01007387 */ /* 0x0001e80000100600 */
[----:B0-----:R-:W4:Y:S01]  /*3500*/  LDL.LU R15, [R1+0x4ec] ;  /* 0x0004ec00010f7983 */ /* 0x001f220000300800 */
[----:B------:R-:W-:Y:S02]  /*3510*/  PRMT R31, RZ, 0x7610, R31 ;  /* 0x00007610ff1f7816 */ /* 0x000fe4000000001f */
[----:B------:R-:W-:Y:S01]  /*3520*/  LOP3.LUT P2, RZ, R30, 0x200000, RZ, 0xc0, !PT ;  /* 0x002000001eff7812 */ /* 0x000fe2000784c0ff */
        /* <DEDUP_REMOVED lines=35> */
[----:B------:R-:W-:Y:S01]  /*3760*/  PRMT R29, RZ, 0x7610, R29 ;  /* 0x00007610ff1d7816 */ /* 0x000fe2000000001d */
[----:B------:R-:W3:Y:S01]  /*3770*/  @!P1 LDG.E R14, desc[UR10][R24.64] ;  /* 0x0000000a180e9981 */ /* 0x000ee2000c1e1900 */
[C---:B--2---:R-:W-:Y:S02]  /*3780*/  @!P3 PRMT R32, R10.reuse, 0x7610, R32 ;  /* 0x000076100a20b816 */ /* 0x044fe40000000020 */
[----:B------:R-:W-:Y:S02]  /*3790*/  @!P3 PRMT R29, R10, 0x7632, R29 ;  /* 0x000076320a1db816 */ /* 0x000fe4000000001d */
[----:B0-----:R-:W-:Y:S02]  /*37a0*/  PRMT R17, RZ, 0x7610, R17 ;  /* 0x00007610ff117816 */ /* 0x001fe40000000011 */
[----:B------:R-:W-:-:S02]  /*37b0*/  PRMT R16, RZ, 0x7610, R16 ;  /* 0x00007610ff107816 */ /* 0x000fc40000000010 */
[----:B------:R-:W-:Y:S01]  /*37c0*/  LOP3.LUT P3, RZ, R30, 0x80000, RZ, 0xc0, !PT ;  /* 0x000800001eff7812 */ /* 0x000fe2000786c0ff */
[----:B------:R-:W2:Y:S01]  /*37d0*/  LDL.LU.64 R24, [R1+0x300] ;  /* 0x0003000001187983 */ /* 0x000ea20000300a00 */
[C---:B----4-:R-:W-:Y:S02]  /*37e0*/  @!P1 PRMT R17, R15.reuse, 0x7610, R17 ;  /* 0x000076100f119816 */ /* 0x050fe40000000011 */
[----:B------:R-:W-:-:S03]  /*37f0*/  @!P1 PRMT R16, R15, 0x7632, R16 ;  /* 0x000076320f109816 */ /* 0x000fc60000000010 */
[----:B------:R-:W-:Y:S04]  /*3800*/  STL.S16 [R1+0x170], R17 ;  /* 0x0001701101007387 */ /* 0x000fe80000100600 */
[----:B------:R0:W-:Y:S02]  /*3810*/  STL.S16 [R1+0x2c4], R16 ;  /* 0x0002c41001007387 */ /* 0x0001e40000100600 */
[----:B0-----:R-:W-:-:S06]  /*3820*/  CS2R R16, SRZ ;  /* 0x0000000000107805 */ /* 0x001fcc000001ff00 */
[----:B------:R-:W4:Y:S04]  /*3830*/  @!P3 LDG.E R16, desc[UR10][R22.64] ;  /* 0x0000000a1610b981 */ /* 0x000f28000c1e1900 */
[----:B------:R0:W2:Y:S01]  /*3840*/  @!P3 LDG.E R17, desc[UR10][R18.64] ;  /* 0x0000000a1211b981 */ /* 0x0000a2000c1e1900 */
[----:B------:R-:W-:-:S04]  /*3850*/  PRMT R28, RZ, 0x7610, R28 ;  /* 0x00007610ff1c7816 */ /* 0x000fc8000000001c */
[----:B---3--:R-:W-:Y:S01]  /*3860*/  @!P2 PRMT R28, R12, 0x7610, R28 ;  /* 0x000076100c1ca816 */ /* 0x008fe2000000001c */
[----:B------:R-:W-:Y:S01]  /*3870*/  STL.S16 [R1+0x250], R29 ;  /* 0x0002501d01007387 */ /* 0x000fe20000100600 */
[----:B------:R-:W-:-:S03]  /*3880*/  PRMT R26, RZ, 0x7610, R26 ;  /* 0x00007610ff1a7816 */ /* 0x000fc6000000001a */
[----:B------:R1:W-:Y:S01]  /*3890*/  STL.S16 [R1+0x174], R28 ;  /* 0x0001741c01007387 */ /* 0x0003e20000100600 */
[----:B------:R-:W-:-:S03]  /*38a0*/  @!P2 PRMT R26, R12, 0x7632, R26 ;  /* 0x000076320c1aa816 */ /* 0x000fc6000000001a */
[----:B------:R-:W-:Y:S04]  /*38b0*/  STL [R1+0x3d0], R6 ;  /* 0x0003d00601007387 */ /* 0x000fe80000100800 */
[----:B-1----:R-:W3:Y:S04]  /*38c0*/  LDL.LU.64 R28, [R1+0x150] ;  /* 0x00015000011c7983 */ /* 0x002ee80000300a00 */
[----:B------:R-:W-:Y:S04]  /*38d0*/  STL [R1+0x3c8], R7 ;  /* 0x0003c80701007387 */ /* 0x000fe80000100800 */
[----:B------:R-:W-:Y:S04]  /*38e0*/  STL [R1+0x3d4], R7 ;  /* 0x0003d40701007387 */ /* 0x000fe80000100800 */
[----:B------:R-:W-:Y:S04]  /*38f0*/  STL [R1+0x484], R6 ;  /* 0x0004840601007387 */ /* 0x000fe80000100800 */
[----:B------:R1:W-:Y:S04]  /*3900*/  STL.64 [R1+0x490], R6 ;  /* 0x0004900601007387 */ /* 0x0003e80000100a00 */
[----:B------:R0:W-:Y:S04]  /*3910*/  STL [R1+0x4b8], R6 ;  /* 0x0004b80601007387 */ /* 0x0001e80000100800 */
[----:B------:R0:W-:Y:S01]  /*3920*/  STL.S16 [R1+0x178], R26 ;  /* 0x0001781a01007387 */ /* 0x0001e20000100600 */
[----:B-1----:R-:W-:-:S02]  /*3930*/  PRMT R7, RZ, 0x7610, R7 ;  /* 0x00007610ff077816 */ /* 0x002fc40000000007 */
[----:B0-----:R-:W-:Y:S01]  /*3940*/  PRMT R6, RZ, 0x7610, R6 ;  /* 0x00007610ff067816 */ /* 0x001fe20000000006 */
[----:B------:R-:W3:Y:S01]  /*3950*/  LDL.LU.64 R26, [R1+0x2f8] ;  /* 0x0002f800011a7983 */ /* 0x000ee20000300a00 */
[----:B------:R-:W-:Y:S02]  /*3960*/  PRMT R33, RZ, 0x7610, R33 ;  /* 0x00007610ff217816 */ /* 0x000fe40000000021 */
[----:B------:R-:W-:Y:S02]  /*3970*/  LOP3.LUT P5, RZ, R30, 0x40000, RZ, 0xc0, !PT ;  /* 0x000400001eff7812 */ /* 0x000fe400078ac0ff */
[----:B------:R-:W-:Y:S01]  /*3980*/  @!P4 PRMT R33, R8, 0x7632, R33 ;  /* 0x000076320821c816 */ /* 0x000fe20000000021 */
[----:B------:R-:W-:Y:S01]  /*3990*/  STL.S16 [R1+0x214], R32 ;  /* 0x0002142001007387 */ /* 0x000fe20000100600 */
[----:B------:R-:W-:-:S03]  /*39a0*/  CS2R R18, SRZ ;  /* 0x0000000000127805 */ /* 0x000fc6000001ff00 */
[----:B------:R0:W-:Y:S06]  /*39b0*/  STL.S16 [R1+0x230], R33 ;  /* 0x0002302101007387 */ /* 0x0001ec0000100600 */
[----:B------:R-:W3:Y:S04]  /*39c0*/  @!P5 LDG.E R19, desc[UR10][R36.64] ;  /* 0x0000000a2413d981 */ /* 0x000ee8000c1e1900 */
[----:B0-----:R-:W3:Y:S01]  /*39d0*/  LDL.LU.64 R32, [R1+0x308] ;  /* 0x0003080001207983 */ /* 0x001ee20000300a00 */
[----:B------:R-:W-:-:S02]  /*39e0*/  PRMT R23, RZ, 0x7610, R23 ;  /* 0x00007610ff177816 */ /* 0x000fc40000000017 */
[----:B------:R-:W-:Y:S02]  /*39f0*/  PRMT R22, RZ, 0x7610, R22 ;  /* 0x00007610ff167816 */ /* 0x000fe40000000016 */
[C---:B------:R-:W-:Y:S01]  /*3a00*/  LOP3.LUT P0, RZ, R30.reuse, 0x20000, RZ, 0xc0, !PT ;  /* 0x000200001eff7812 */ /* 0x040fe2000780c0ff */
[----:B------:R-:W-:Y:S01]  /*3a10*/  STL [R1+0x3c4], R20 ;  /* 0x0003c41401007387 */ /* 0x000fe20000100800 */
[----:B------:R-:W-:-:S03]  /*3a20*/  LOP3.LUT P6, RZ, R30, 0x10000, RZ, 0xc0, !PT ;  /* 0x000100001eff7812 */ /* 0x000fc600078cc0ff */
[----:B------:R-:W-:Y:S04]  /*3a30*/  STL [R1+0x3d8], R20 ;  /* 0x0003d81401007387 */ /* 0x000fe80000100800 */
[----:B------:R-:W-:Y:S04]  /*3a40*/  STL [R1+0x3c0], R21 ;  /* 0x0003c01501007387 */ /* 0x000fe80000100800 */
[----:B------:R-:W-:Y:S01]  /*3a50*/  STL [R1+0x3dc], R21 ;  /* 0x0003dc1501007387 */ /* 0x000fe20000100800 */
[----:B----4-:R-:W-:-:S03]  /*3a60*/  @!P3 PRMT R7, R16, 0x7632, R7 ;  /* 0x000076321007b816 */ /* 0x010fc60000000007 */
[----:B------:R-:W4:Y:S01]  /*3a70*/  LDL.LU.64 R36, [R1+0x4c0] ;  /* 0x0004c00001247983 */ /* 0x000f220000300a00 */
[----:B--2---:R-:W-:-:S03]  /*3a80*/  @!P3 PRMT R6, R17, 0x7610, R6 ;  /* 0x000076101106b816 */ /* 0x004fc60000000006 */
[----:B------:R-:W-:Y:S04]  /*3a90*/  STL.S16 [R1+0x154], R7 ;  /* 0x0001540701007387 */ /* 0x000fe80000100600 */
[----:B------:R0:W-:Y:S04]  /*3aa0*/  STL.S16 [R1+0x158], R6 ;  /* 0x0001580601007387 */ /* 0x0001e80000100600 */
[----:B0-----:R-:W2:Y:S01]  /*3ab0*/  LDL.LU.64 R6, [R1+0x2e0] ;  /* 0x0002e00001067983 */ /* 0x001ea20000300a00 */
[----:B------:R-:W-:Y:S02]  /*3ac0*/  @!P3 PRMT R23, R16, 0x7610, R23 ;  /* 0x000076101017b816 */ /* 0x000fe40000000017 */
[----:B------:R-:W-:Y:S01]  /*3ad0*/  @!P3 PRMT R22, R17, 0x7632, R22 ;  /* 0x000076321116b816 */ /* 0x000fe20000000016 */
[----:B---3--:R-:W3:Y:S01]  /*3ae0*/  @!P5 LDG.E R18, desc[UR10][R28.64] ;  /* 0x0000000a1c12d981 */ /* 0x008ee2000c1e1900 */
[----:B------:R-:W-:-:S03]  /*3af0*/  PRMT R21, RZ, 0x7610, R21 ;  /* 0x00007610ff157816 */ /* 0x000fc60000000015 */
[----:B------:R-:W-:Y:S01]  /*3b00*/  STL.S16 [R1+0x14c], R23 ;  /* 0x00014c1701007387 */ /* 0x000fe20000100600 */
[----:B------:R-:W-:-:S03]  /*3b10*/  PRMT R20, RZ, 0x7610, R20 ;  /* 0x00007610ff147816 */ /* 0x000fc60000000014 */
[----:B------:R0:W-:Y:S01]  /*3b20*/  STL.S16 [R1+0x310], R22 ;  /* 0x0003101601007387 */ /* 0x0001e20000100600 */
[C---:B------:R-:W-:Y:S02]  /*3b30*/  @!P1 PRMT R21, R14.reuse, 0x7610, R21 ;  /* 0x000076100e159816 */ /* 0x040fe40000000015 */
[----:B------:R-:W-:Y:S01]  /*3b40*/  @!P1 PRMT R20, R14, 0x7632, R20 ;  /* 0x000076320e149816 */ /* 0x000fe20000000014 */
[----:B------:R-:W4:Y:S01]  /*3b50*/  LDL.LU.64 R28, [R1+0x2e8] ;  /* 0x0002e800011c7983 */ /* 0x000f220000300a00 */
[----:B0-----:R-:W-:Y:S02]  /*3b60*/  CS2R R22, SRZ ;  /* 0x0000000000167805 */ /* 0x001fe4000001ff00 */
[----:B------:R-:W-:-:S04]  /*3b70*/  LOP3.LUT P1, RZ, R30, 0x8000, RZ, 0xc0, !PT ;  /* 0x000080001eff7812 */ /* 0x000fc8000782c0ff */
[----:B------:R0:W3:Y:S02]  /*3b80*/  @!P0 LDG.E R22, desc[UR10][R24.64] ;  /* 0x0000000a18168981 */ /* 0x0000e4000c1e1900 */
[----:B0-----:R-:W-:-:S06]  /*3b90*/  CS2R R24, SRZ ;  /* 0x0000000000187805 */ /* 0x001fcc000001ff00 */
[----:B------:R0:W3:Y:S02]  /*3ba0*/  @!P6 LDG.E R25, desc[UR10][R26.64] ;  /* 0x0000000a1a19e981 */ /* 0x0000e4000c1e1900 */
[----:B0-----:R-:W-:Y:S02]  /*3bb0*/  CS2R R26, SRZ ;  /* 0x00000000001a7805 */ /* 0x001fe4000001ff00 */
[----:B------:R-:W-:Y:S04]  /*3bc0*/  STL.S16 [R1+0x164], R21 ;  /* 0x0001641501007387 */ /* 0x000fe80000100600 */
[----:B------:R0:W-:Y:S04]  /*3bd0*/  STL.S16 [R1+0x16c], R20 ;  /* 0x00016c1401007387 */ /* 0x0001e80000100600 */
[----:B------:R-:W3:Y:S04]  /*3be0*/  @!P0 LDG.E R23, desc[UR10][R32.64] ;  /* 0x0000000a20178981 */ /* 0x000ee8000c1e1900 */
[----:B0-----:R-:W3:Y:S04]  /*3bf0*/  LDL.LU.64 R20, [R1+0x2f0] ;  /* 0x0002f00001147983 */ /* 0x001ee80000300a00 */
[----:B------:R-:W-:Y:S04]  /*3c00*/  STL [R1+0x3bc], R4 ;  /* 0x0003bc0401007387 */ /* 0x000fe80000100800 */
[----:B------:R-:W-:Y:S04]  /*3c10*/  STL [R1+0x3cc], R4 ;  /* 0x0003cc0401007387 */ /* 0x000fe80000100800 */
[----:B------:R-:W-:Y:S04]  /*3c20*/  STL.64 [R1+0x488], R4 ;  /* 0x0004880401007387 */ /* 0x000fe80000100a00 */
[----:B------:R0:W-:Y:S04]  /*3c30*/  STL.64 [R1+0x4a8], R4 ;  /* 0x0004a80401007387 */ /* 0x0001e80000100a00 */
[----:B------:R-:W3:Y:S01]  /*3c40*/  LDL.LU.64 R32, [R1+0x2d8] ;  /* 0x0002d80001207983 */ /* 0x000ee20000300a00 */
[----:B0-----:R-:W-:-:S02]  /*3c50*/  PRMT R5, RZ, 0x7610, R5 ;  /* 0x00007610ff057816 */ /* 0x001fc40000000005 */
[----:B------:R-:W-:Y:S02]  /*3c60*/  PRMT R4, RZ, 0x7610, R4 ;  /* 0x00007610ff047816 */ /* 0x000fe40000000004 */
[C---:B------:R-:W-:Y:S02]  /*3c70*/  @!P5 PRMT R5, R19.reuse, 0x7610, R5 ;  /* 0x000076101305d816 */ /* 0x040fe40000000005 */
[----:B------:R-:W-:-:S03]  /*3c80*/  @!P5 PRMT R4, R19, 0x7632, R4 ;  /* 0x000076321304d816 */ /* 0x000fc60000000004 */
[----:B------:R-:W-:Y:S04]  /*3c90*/  STL.S16 [R1+0x2f0], R5 ;  /* 0x0002f00501007387 */ /* 0x000fe80000100600 */
[----:B------:R0:W-:Y:S04]  /*3ca0*/  STL.S16 [R1+0x2f4], R4 ;  /* 0x0002f40401007387 */ /* 0x0001e80000100600 */
[----:B0-----:R-:W3:Y:S04]  /*3cb0*/  LDL.LU.64 R4, [R1+0x2d0] ;  /* 0x0002d00001047983 */ /* 0x001ee80000300a00 */
[----:B--2---:R-:W2:Y:S04]  /*3cc0*/  @!P1 LDG.E R27, desc[UR10][R6.64] ;  /* 0x0000000a061b9981 */ /* 0x004ea8000c1e1900 */
[----:B------:R-:W2:Y:S04]  /*3cd0*/  LDL.LU.64 R6, [R1+0x2b0] ;  /* 0x0002b00001067983 */ /* 0x000ea80000300a00 */
[----:B------:R0:W-:Y:S01]  /*3ce0*/  STL.S16 [R1+0x194], R31 ;  /* 0x0001941f01007387 */ /* 0x0001e20000100600 */
[----:B------:R-:W-:-:S03]  /*3cf0*/  LOP3.LUT P2, RZ, R30, 0x4000, RZ, 0xc0, !PT ;  /* 0x000040001eff7812 */ /* 0x000fc6000784c0ff */
[----:B------:R1:W-:Y:S04]  /*3d00*/  STL [R1+0x448], R16 ;  /* 0x0004481001007387 */ /* 0x0003e80000100800 */
[----:B------:R4:W-:Y:S04]  /*3d10*/  STL [R1+0x44c], R17 ;  /* 0x00044c1101007387 */ /* 0x0009e80000100800 */
[----:B0-----:R-:W2:Y:S01]  /*3d20*/  LDL.LU R31, [R1+0x4d0] ;  /* 0x0004d000011f7983 */ /* 0x001ea20000300800 */
[----:B-1----:R-:W-:Y:S02]  /*3d30*/  PRMT R16, RZ, 0x7610, R16 ;  /* 0x00007610ff107816 */ /* 0x002fe40000000010 */
[----:B------:R-:W-:Y:S01]  /*3d40*/  PRMT R35, RZ, 0x7610, R35 ;  /* 0x00007610ff237816 */ /* 0x000fe20000000023 */
[----:B----4-:R0:W4:Y:S01]  /*3d50*/  @!P1 LDG.E R26, desc[UR10][R28.64] ;  /* 0x0000000a1c1a9981 */ /* 0x010122000c1e1900 */
[----:B------:R-:W-:-:S02]  /*3d60*/  PRMT R17, RZ, 0x7610, R17 ;  /* 0x00007610ff117816 */ /* 0x000fc40000000011 */
[C---:B---3--:R-:W-:Y:S02]  /*3d70*/  @!P5 PRMT R16, R18.reuse, 0x7632, R16 ;  /* 0x000076321210d816 */ /* 0x048fe40000000010 */
[----:B------:R-:W-:Y:S02]  /*3d80*/  @!P5 PRMT R17, R18, 0x7610, R17 ;  /* 0x000076101211d816 */ /* 0x000fe40000000011 */
[----:B------:R-:W-:Y:S01]  /*3d90*/  @!P4 PRMT R35, R8, 0x7610, R35 ;  /* 0x000076100823c816 */ /* 0x000fe20000000023 */
[----:B------:R-:W-:Y:S01]  /*3da0*/  STL.S16 [R1+0x2fc], R16 ;  /* 0x0002fc1001007387 */ /* 0x000fe20000100600 */
[----:B------:R-:W-:Y:S02]  /*3db0*/  LOP3.LUT P4, RZ, R30, 0x1000, RZ, 0xc0, !PT ;  /* 0x000010001eff7812 */ /* 0x000fe4000788c0ff */
[----:B0-----:R-:W-:Y:S01]  /*3dc0*/  CS2R R28, SRZ ;  /* 0x00000000001c7805 */ /* 0x001fe2000001ff00 */
[----:B------:R0:W-:Y:S05]  /*3dd0*/  STL.S16 [R1+0x2f8], R17 ;  /* 0x0002f81101007387 */ /* 0x0001ea0000100600 */
[----:B------:R1:W3:Y:S04]  /*3de0*/  @!P2 LDG.E R29, desc[UR10][R36.64] ;  /* 0x0000000a241da981 */ /* 0x0002e8000c1e1900 */
[----:B0-----:R-:W4:Y:S01]  /*3df0*/  LDL.LU.64 R16, [R1+0x2b8] ;  /* 0x0002b80001107983 */ /* 0x001f220000300a00 */
[----:B-1----:R-:W-:-:S03]  /*3e00*/  CS2R R36, SRZ ;  /* 0x0000000000247805 */ /* 0x002fc6000001ff00 */
[----:B------:R0:W-:Y:S04]  /*3e10*/  STL [R1+0x468], R12 ;  /* 0x0004680c01007387 */ /* 0x0001e80000100800 */
[----:B------:R1:W-:Y:S01]  /*3e20*/  STL [R1+0x460], R13 ;  /* 0x0004600d01007387 */ /* 0x0003e20000100800 */
[----:B------:R-:W-:Y:S02]  /*3e30*/  LOP3.LUT P3, RZ, R30, 0x2000, RZ, 0xc0, !PT ;  /* 0x000020001eff7812 */ /* 0x000fe4000786c0ff */
[----:B0-----:R-:W-:Y:S01]  /*3e40*/  PRMT R12, RZ, 0x7610, R12 ;  /* 0x00007610ff0c7816 */ /* 0x001fe2000000000c */
[----:B------:R-:W3:Y:S01]  /*3e50*/  @!P6 LDG.E R24, desc[UR10][R20.64] ;  /* 0x0000000a1418e981 */ /* 0x000ee2000c1e1900 */
[----:B-1----:R-:W-:Y:S02]  /*3e60*/  PRMT R13, RZ, 0x7610, R13 ;  /* 0x00007610ff0d7816 */ /* 0x002fe4000000000d */
[----:B------:R-:W-:-:S02]  /*3e70*/  @!P0 PRMT R12, R23, 0x7632, R12 ;  /* 0x00007632170c8816 */ /* 0x000fc4000000000c */
[----:B------:R-:W-:-:S03]  /*3e80*/  @!P0 PRMT R13, R23, 0x7610, R13 ;  /* 0x00007610170d8816 */ /* 0x000fc6000000000d */
[----:B------:R-:W-:Y:S04]  /*3e90*/  STL.S16 [R1+0x2c0], R12 ;  /* 0x0002c00c01007387 */ /* 0x000fe80000100600 */
[----:B------:R0:W-:Y:S04]  /*3ea0*/  STL.S16 [R1+0x168], R13 ;  /* 0x0001680d01007387 */ /* 0x0001e80000100600 */
[----:B------:R-:W3:Y:S04]  /*3eb0*/  LDL.LU.64 R20, [R1+0x2c8] ;  /* 0x0002c80001147983 */ /* 0x000ee80000300a00 */
[----:B------:R1:W3:Y:S04]  /*3ec0*/  @!P2 LDG.E R28, desc[UR10][R32.64] ;  /* 0x0000000a201ca981 */ /* 0x0002e8000c1e1900 */
[----:B0-----:R-:W3:Y:S01]  /*3ed0*/  LDL.LU.64 R12, [R1+0x2a8] ;  /* 0x0002a800010c7983 */ /* 0x001ee20000300a00 */
[----:B-1----:R-:W-:-:S06]  /*3ee0*/  CS2R R32, SRZ ;  /* 0x0000000000207805 */ /* 0x002fcc000001ff00 */
[----:B------:R-:W3:Y:S04]  /*3ef0*/  @!P3 LDG.E R33, desc[UR10][R4.64] ;  /* 0x0000000a0421b981 */ /* 0x000ee8000c1e1900 */
[----:B------:R-:W3:Y:S04]  /*3f00*/  LDL.LU.64 R4, [R1+0x118] ;  /* 0x0001180001047983 */ /* 0x000ee80000300a00 */
[----:B--2---:R-:W2:Y:S04]  /*3f10*/  @!P4 LDG.E R36, desc[UR10][R6.64] ;  /* 0x0000000a0624c981 */ /* 0x004ea8000c1e1900 */
[----:B------:R-:W2:Y:S01]  /*3f20*/  LDL.LU R6, [R1+0x4b8] ;  /* 0x0004b80001067983 */ /* 0x000ea20000300800 */
[----:B------:R-:W-:-:S04]  /*3f30*/  LOP3.LUT R31, R31, 0xfffffff7, RZ, 0xc0, !PT ;  /* 0xfffffff71f1f7812 */ /* 0x000fc800078ec0ff */
[----:B------:R-:W-:-:S04]  /*3f40*/  @P3 LOP3.LUT R31, R31, 0x8, RZ, 0xfc, !PT ;  /* 0x000000081f1f3812 */ /* 0x000fc800078efcff */
[----:B------:R-:W-:-:S04]  /*3f50*/  LOP3.LUT R31, R31, 0xfffffffb, RZ, 0xc0, !PT ;  /* 0xfffffffb1f1f7812 */ /* 0x000fc800078ec0ff */
[----:B------:R-:W-:Y:S02]  /*3f60*/  @P4 LOP3.LUT R31, R31, 0x4, RZ, 0xfc, !PT ;  /* 0x000000041f1f4812 */ /* 0x000fe400078efcff */
[----:B------:R-:W-:Y:S01]  /*3f70*/  PRMT R34, RZ, 0x7610, R34 ;  /* 0x00007610ff227816 */ /* 0x000fe20000000022 */
[----:B----4-:R-:W4:Y:S01]  /*3f80*/  @!P4 LDG.E R37, desc[UR10][R16.64] ;  /* 0x0000000a1025c981 */ /* 0x010f22000c1e1900 */
[C---:B------:R-:W-:Y:S02]  /*3f90*/  LOP3.LUT P4, RZ, R30.reuse, 0x10000, RZ, 0xc0, !PT ;  /* 0x000100001eff7812 */ /* 0x040fe4000788c0ff */
[C---:B------:R-:W-:Y:S02]  /*3fa0*/  LOP3.LUT P5, RZ, R30.reuse, 0x800, RZ, 0xc0, !PT ;  /* 0x000008001eff7812 */ /* 0x040fe400078ac0ff */
[----:B------:R-:W-:Y:S01]  /*3fb0*/  LOP3.LUT P6, RZ, R30, 0x400, RZ, 0xc0, !PT ;  /* 0x000004001eff7812 */ /* 0x000fe200078cc0ff */
[----:B------:R-:W4:Y:S08]  /*3fc0*/  LDL.LU.64 R16, [R1+0x128] ;  /* 0x0001280001107983 */ /* 0x000f300000300a00 */
[----:B---3--:R-:W-:-:S05]  /*3fd0*/  @!P4 PRMT R34, R24, 0x7632, R34 ;  /* 0x000076321822c816 */ /* 0x008fca0000000022 */
[----:B------:R0:W-:Y:S02]  /*3fe0*/  STL.S16 [R1+0x2c8], R34 ;  /* 0x0002c82201007387 */ /* 0x0001e40000100600 */
[----:B0-----:R-:W-:Y:S02]  /*3ff0*/  MOV R34, RZ ;  /* 0x000000ff00227202 */ /* 0x001fe40000000f00 */
[----:B------:R-:W3:Y:S04]  /*4000*/  @!P3 LDG.E R32, desc[UR10][R20.64] ;  /* 0x0000000a1420b981 */ /* 0x000ee8000c1e1900 */
[----:B------:R0:W3:Y:S04]  /*4010*/  @!P5 LDG.E R34, desc[UR10][R12.64] ;  /* 0x0000000a0c22d981 */ /* 0x0000e8000c1e1900 */
[----:B------:R-:W3:Y:S01]  /*4020*/  LDL.LU.64 R20, [R1+0x130] ;  /* 0x0001300001147983 */ /* 0x000ee20000300a00 */
[----:B0-----:R-:W-:-:S06]  /*4030*/  CS2R R12, SRZ ;  /* 0x00000000000c7805 */ /* 0x001fcc000001ff00 */
[----:B------:R-:W3:Y:S04]  /*4040*/  @!P6 LDG.E R12, desc[UR10][R4.64] ;  /* 0x0000000a040ce981 */ /* 0x000ee8000c1e1900 */
[----:B------:R-:W3:Y:S01]  /*4050*/  LDL.LU.64 R4, [R1+0x4a8] ;  /* 0x0004a80001047983 */ /* 0x000ee20000300a00 */
[----:B--2---:R-:W-:-:S04]  /*4060*/  PRMT R6, RZ, 0x7610, R6 ;  /* 0x00007610ff067816 */ /* 0x004fc80000000006 */
[----:B------:R-:W-:-:S05]  /*4070*/  @!P4 PRMT R6, R24, 0x7610, R6 ;  /* 0x000076101806c816 */ /* 0x000fca0000000006 */
[----:B------:R0:W-:Y:S04]  /*4080*/  STL.S16 [R1+0x2b8], R6 ;  /* 0x0002b80601007387 */ /* 0x0001e80000100600 */
[----:B0-----:R-:W2:Y:S04]  /*4090*/  LDL.LU.64 R6, [R1+0x138] ;  /* 0x0001380001067983 */ /* 0x001ea80000300a00 */
[----:B------:R0:W-:Y:S04]  /*40a0*/  STL.64 [R1+0x4b0], R8 ;  /* 0x0004b00801007387 */ /* 0x0001e80000100a00 */
[----:B------:R1:W-:Y:S01]  /*40b0*/  STL [R1+0x458], R14 ;  /* 0x0004580e01007387 */ /* 0x0003e20000100800 */
[----:B0-----:R-:W-:-:S02]  /*40c0*/  PRMT R9, RZ, 0x7610, R9 ;  /* 0x00007610ff097816 */ /* 0x001fc40000000009 */
[----:B------:R-:W-:Y:S02]  /*40d0*/  PRMT R8, RZ, 0x7610, R8 ;  /* 0x00007610ff087816 */ /* 0x000fe40000000008 */
[----:B-1----:R-:W-:Y:S02]  /*40e0*/  PRMT R14, RZ, 0x7610, R14 ;  /* 0x00007610ff0e7816 */ /* 0x002fe4000000000e */
[C---:B------:R-:W-:Y:S02]  /*40f0*/  @!P0 PRMT R9, R22.reuse, 0x7610, R9 ;  /* 0x0000761016098816 */ /* 0x040fe40000000009 */
[----:B------:R-:W-:Y:S02]  /*4100*/  @!P0 PRMT R8, R22, 0x7632, R8 ;  /* 0x0000763216088816 */ /* 0x000fe40000000008 */
[----:B------:R-:W-:Y:S02]  /*4110*/  LOP3.LUT P0, RZ, R30, 0x200, RZ, 0xc0, !PT ;  /* 0x000002001eff7812 */ /* 0x000fe4000780c0ff */
[----:B------:R-:W-:-:S02]  /*4120*/  @!P1 PRMT R14, R26, 0x7632, R14 ;  /* 0x000076321a0e9816 */ /* 0x000fc4000000000e */
[----:B------:R-:W-:-:S03]  /*4130*/  LOP3.LUT P3, RZ, R30, 0x100, RZ, 0xc0, !PT ;  /* 0x000001001eff7812 */ /* 0x000fc6000786c0ff */
[----:B------:R0:W-:Y:S02]  /*4140*/  STL.S16 [R1+0x2d0], R14 ;  /* 0x0002d00e01007387 */ /* 0x0001e40000100600 */
[----:B0-----:R-:W-:-:S06]  /*4150*/  HFMA2 R14, -RZ, RZ, 0, 0 ;  /* 0x00000000ff0e7431 */ /* 0x001fcc00000001ff */
[----:B----4-:R0:W4:Y:S02]  /*4160*/  @!P0 LDG.E R14, desc[UR10][R16.64] ;  /* 0x0000000a100e8981 */ /* 0x010124000c1e1900 */
[----:B0-----:R-:W-:Y:S02]  /*4170*/  CS2R R16, SRZ ;  /* 0x0000000000107805 */ /* 0x001fe4000001ff00 */
[----:B---3--:R-:W3:Y:S04]  /*4180*/  @!P6 LDG.E R13, desc[UR10][R20.64] ;  /* 0x0000000a140de981 */ /* 0x008ee8000c1e1900 */
[----:B------:R-:W4:Y:S01]  /*4190*/  LDL.LU.64 R20, [R1+0x2a0] ;  /* 0x0002a00001147983 */ /* 0x000f220000300a00 */
[----:B------:R-:W-:Y:S02]  /*41a0*/  PRMT R5, RZ, 0x7610, R5 ;  /* 0x00007610ff057816 */ /* 0x000fe40000000005 */
[----:B------:R-:W-:-:S02]  /*41b0*/  PRMT R4, RZ, 0x7610, R4 ;  /* 0x00007610ff047816 */ /* 0x000fc40000000004 */
[C---:B------:R-:W-:Y:S02]  /*41c0*/  @!P1 PRMT R5, R27.reuse, 0x7610, R5 ;  /* 0x000076101b059816 */ /* 0x040fe40000000005 */
[----:B------:R-:W-:-:S03]  /*41d0*/  @!P1 PRMT R4, R27, 0x7632, R4 ;  /* 0x000076321b049816 */ /* 0x000fc60000000004 */
[----:B------:R-:W-:Y:S04]  /*41e0*/  STL.S16 [R1+0x2a8], R5 ;  /* 0x0002a80501007387 */ /* 0x000fe80000100600 */
[----:B------:R0:W-:Y:S04]  /*41f0*/  STL.S16 [R1+0x2ac], R4 ;  /* 0x0002ac0401007387 */ /* 0x0001e80000100600 */
[----:B0-----:R-:W3:Y:S04]  /*4200*/  LDL.LU.64 R4, [R1+0x280] ;  /* 0x0002800001047983 */ /* 0x001ee80000300a00 */
[----:B--2---:R-:W2:Y:S04]  /*4210*/  @!P3 LDG.E R16, desc[UR10][R6.64] ;  /* 0x0000000a0610b981 */ /* 0x004ea8000c1e1900 */
[----:B------:R-:W2:Y:S04]  /*4220*/  LDL.LU.64 R6, [R1+0x490] ;  /* 0x0004900001067983 */ /* 0x000ea80000300a00 */
[----:B------:R0:W-:Y:S04]  /*4230*/  STL.64 [R1+0x498], R2 ;  /* 0x0004980201007387 */ /* 0x0001e80000100a00 */
[----:B------:R-:W-:Y:S04]  /*4240*/  STL [R1+0x41c], R25 ;  /* 0x00041c1901007387 */ /* 0x000fe80000100800 */
[----:B------:R-:W-:Y:S01]  /*4250*/  STL [R1+0x420], R25 ;  /* 0x0004201901007387 */ /* 0x000fe20000100800 */
[----:B0-----:R-:W-:-:S02]  /*4260*/  PRMT R3, RZ, 0x7610, R3 ;  /* 0x00007610ff037816 */ /* 0x001fc40000000003 */
[----:B------:R-:W-:Y:S01]  /*4270*/  PRMT R2, RZ, 0x7610, R2 ;  /* 0x00007610ff027816 */ /* 0x000fe20000000002 */
[----:B------:R-:W-:Y:S01]  /*4280*/  STL [R1+0x438], R25 ;  /* 0x0004381901007387 */ /* 0x000fe20000100800 */
[C---:B------:R-:W-:Y:S02]  /*4290*/  @!P4 PRMT R3, R25.reuse, 0x7610, R3 ;  /* 0x000076101903c816 */ /* 0x040fe40000000003 */
[----:B------:R-:W-:Y:S01]  /*42a0*/  @!P4 PRMT R2, R25, 0x7632, R2 ;  /* 0x000076321902c816 */ /* 0x000fe20000000002 */
[----:B------:R0:W-:Y:S02]  /*42b0*/  STL [R1+0x444], R25 ;  /* 0x0004441901007387 */ /* 0x0001e40000100800 */
[----:B0-----:R-:W-:-:S04]  /*42c0*/  PRMT R25, RZ, 0x7610, R25 ;  /* 0x00007610ff197816 */ /* 0x001fc80000000019 */
[----:B------:R-:W-:Y:S01]  /*42d0*/  @!P2 PRMT R25, R28, 0x7632, R25 ;  /* 0x000076321c19a816 */ /* 0x000fe20000000019 */
[----:B------:R-:W-:Y:S01]  /*42e0*/  STL.S16 [R1+0x2b0], R3 ;  /* 0x0002b00301007387 */ /* 0x000fe20000100600 */
[----:B------:R-:W-:-:S03]  /*42f0*/  LOP3.LUT P4, RZ, R30, 0x80, RZ, 0xc0, !PT ;  /* 0x000000801eff7812 */ /* 0x000fc6000788c0ff */
[----:B------:R0:W-:Y:S04]  /*4300*/  STL.S16 [R1+0x2b4], R2 ;  /* 0x0002b40201007387 */ /* 0x0001e80000100600 */
[----:B------:R1:W-:Y:S04]  /*4310*/  STL.S16 [R1+0x2d4], R25 ;  /* 0x0002d41901007387 */ /* 0x0003e80000100600 */
[----:B0-----:R-:W2:Y:S01]  /*4320*/  LDL.LU.64 R2, [R1+0x290] ;  /* 0x0002900001027983 */ /* 0x001ea20000300a00 */
[----:B-1----:R-:W-:-:S06]  /*4330*/  MOV R25, RZ ;  /* 0x000000ff00197202 */ /* 0x002fcc0000000f00 */
[----:B----4-:R0:W4:Y:S01]  /*4340*/  @!P3 LDG.E R25, desc[UR10][R20.64] ;  /* 0x0000000a1419b981 */ /* 0x010122000c1e1900 */
[----:B------:R-:W-:Y:S02]  /*4350*/  LOP3.LUT P3, RZ, R31, 0x8, RZ, 0xc0, !PT ;  /* 0x000000081fff7812 */ /* 0x000fe4000786c0ff */
[----:B0-----:R-:W-:Y:S01]  /*4360*/  CS2R R20, SRZ ;  /* 0x0000000000147805 */ /* 0x001fe2000001ff00 */
[----:B------:R-:W-:Y:S04]  /*4370*/  STL [R1+0x470], R10 ;  /* 0x0004700a01007387 */ /* 0x000fe80000100800 */
[----:B------:R0:W-:Y:S02]  /*4380*/  STL.64 [R1+0x478], R10 ;  /* 0x0004780a01007387 */ /* 0x0001e40000100a00 */
[----:B0-----:R-:W-:-:S02]  /*4390*/  PRMT R11, RZ, 0x7610, R11 ;  /* 0x00007610ff0b7816 */ /* 0x001fc4000000000b */
[----:B------:R-:W-:Y:S02]  /*43a0*/  PRMT R10, RZ, 0x7610, R10 ;  /* 0x00007610ff0a7816 */ /* 0x000fe4000000000a */
[C---:B------:R-:W-:Y:S02]  /*43b0*/  @!P3 PRMT R11, R32.reuse, 0x7610, R11 ;  /* 0x00007610200bb816 */ /* 0x040fe4000000000b */
[----:B------:R-:W-:-:S03]  /*43c0*/  @!P3 PRMT R10, R32, 0x7632, R10 ;  /* 0x00007632200ab816 */ /* 0x000fc6000000000a */
[----:B------:R-:W-:Y:S04]  /*43d0*/  STL.S16 [R1+0x284], R11 ;  /* 0x0002840b01007387 */ /* 0x000fe80000100600 */
[----:B---3--:R0:W3:Y:S04]  /*43e0*/  @!P4 LDG.E R21, desc[UR10][R4.64] ;  /* 0x0000000a0415c981 */ /* 0x0080e8000c1e1900 */
[----:B------:R-:W0:Y:S04]  /*43f0*/  LDL.LU.64 R4, [R1+0x488] ;  /* 0x0004880001047983 */ /* 0x000e280000300a00 */
[----:B------:R1:W-:Y:S04]  /*4400*/  STL.S16 [R1+0x2a0], R10 ;  /* 0x0002a00a01007387 */ /* 0x0003e80000100600 */
[----:B------:R-:W-:Y:S04]  /*4410*/  STL.S16 [R1+0x2d8], R9 ;  /* 0x0002d80901007387 */ /* 0x000fe80000100600 */
[----:B-1----:R-:W4:Y:S04]  /*4420*/  LDL.LU.64 R10, [R1+0x270] ;  /* 0x00027000010a7983 */ /* 0x002f280000300a00 */
[----:B------:R1:W-:Y:S04]  /*4430*/  STL.S16 [R1+0x2dc], R8 ;  /* 0x0002dc0801007387 */ /* 0x0003e80000100600 */
[----:B-1----:R-:W3:Y:S01]  /*4440*/  LDL.LU.64 R8, [R1+0x120] ;  /* 0x0001200001087983 */ /* 0x002ee20000300a00 */
[----:B--2---:R-:W-:-:S02]  /*4450*/  PRMT R7, RZ, 0x7610, R7 ;  /* 0x00007610ff077816 */ /* 0x004fc40000000007 */
[----:B------:R-:W-:Y:S02]  /*4460*/  PRMT R6, RZ, 0x7610, R6 ;  /* 0x00007610ff067816 */ /* 0x000fe40000000006 */
[C---:B------:R-:W-:Y:S02]  /*4470*/  @!P2 PRMT R7, R29.reuse, 0x7610, R7 ;  /* 0x000076101d07a816 */ /* 0x040fe40000000007 */
[----:B------:R-:W-:-:S03]  /*4480*/  @!P2 PRMT R6, R29, 0x7632, R6 ;  /* 0x000076321d06a816 */ /* 0x000fc60000000006 */
[----:B------:R-:W-:Y:S04]  /*4490*/  STL.S16 [R1+0x290], R7 ;  /* 0x0002900701007387 */ /* 0x000fe80000100600 */
[----:B------:R1:W-:Y:S04]  /*44a0*/  STL.S16 [R1+0x294], R6 ;  /* 0x0002940601007387 */ /* 0x0003e80000100600 */
[----:B-1----:R-:W2:Y:S04]  /*44b0*/  LDL.LU.64 R6, [R1+0x298] ;  /* 0x0002980001067983 */ /* 0x002ea80000300a00 */
[----:B------:R1:W-:Y:S04]  /*44c0*/  STL [R1+0x4a0], R0 ;  /* 0x0004a00001007387 */ /* 0x0003e80000100800 */
[----:B------:R-:W-:Y:S01]  /*44d0*/  STL [R1+0x428], R23 ;  /* 0x0004281701007387 */ /* 0x000fe20000100800 */
[----:B-1----:R-:W-:-:S03]  /*44e0*/  PRMT R0, RZ, 0x7610, R0 ;  /* 0x00007610ff007816 */ /* 0x002fc60000000000 */
[----:B------:R1:W-:Y:S01]  /*44f0*/  STL.64 [R1+0x430], R22 ;  /* 0x0004301601007387 */ /* 0x0003e20000100a00 */
[----:B------:R-:W-:-:S03]  /*4500*/  @!P1 PRMT R0, R26, 0x7610, R0 ;  /* 0x000076101a009816 */ /* 0x000fc60000000000 */
[----:B------:R1:W-:Y:S02]  /*4510*/  STL.64 [R1+0x450], R26 ;  /* 0x0004501a01007387 */ /* 0x0003e40000100a00 */
[----:B-1----:R-:W-:Y:S02]  /*4520*/  PRMT R23, RZ, 0x7610, R23 ;  /* 0x00007610ff177816 */ /* 0x002fe40000000017 */
[----:B------:R-:W-:Y:S01]  /*4530*/  PRMT R22, RZ, 0x7610, R22 ;  /* 0x00007610ff167816 */ /* 0x000fe20000000016 */
[----:B------:R-:W-:Y:S01]  /*4540*/  STL [R1+0x45c], R15 ;  /* 0x00045c0f01007387 */ /* 0x000fe20000100800 */
[----:B------:R-:W-:-:S03]  /*4550*/  PRMT R26, RZ, 0x7610, R26 ;  /* 0x00007610ff1a7816 */ /* 0x000fc6000000001a */
[----:B------:R-:W-:Y:S01]  /*4560*/  STL [R1+0x464], R15 ;  /* 0x0004640f01007387 */ /* 0x000fe20000100800 */
[----:B------:R-:W-:Y:S02]  /*4570*/  @!P2 PRMT R26, R28, 0x7610, R26 ;  /* 0x000076101c1aa816 */ /* 0x000fe4000000001a */
[----:B------:R-:W-:Y:S01]  /*4580*/  LOP3.LUT P2, RZ, R30, 0x20, RZ, 0xc0, !PT ;  /* 0x000000201eff7812 */ /* 0x000fe2000784c0ff */
[----:B------:R1:W-:Y:S04]  /*4590*/  STL [R1+0x46c], R15 ;  /* 0x00046c0f01007387 */ /* 0x0003e80000100800 */
[----:B------:R1:W-:Y:S04]  /*45a0*/  STL.S16 [R1+0x184], R35 ;  /* 0x0001842301007387 */ /* 0x0003e80000100600 */
[----:B------:R-:W-:Y:S01]  /*45b0*/  STL [R1+0x414], R27 ;  /* 0x0004141b01007387 */ /* 0x000fe20000100800 */
[----:B-1----:R-:W-:-:S03]  /*45c0*/  PRMT R15, RZ, 0x7610, R15 ;  /* 0x00007610ff0f7816 */ /* 0x002fc6000000000f */
[----:B------:R-:W-:Y:S01]  /*45d0*/  STL [R1+0x418], R27 ;  /* 0x0004181b01007387 */ /* 0x000fe20000100800 */
[----:B------:R-:W-:-:S03]  /*45e0*/  HFMA2 R35, -RZ, RZ, 0, 0 ;  /* 0x00000000ff237431 */ /* 0x000fc600000001ff */
[----:B------:R1:W-:Y:S04]  /*45f0*/  STL.S16 [R1+0x2cc], R26 ;  /* 0x0002cc1a01007387 */ /* 0x0003e80000100600 */
[----:B------:R0:W-:Y:S04]  /*4600*/  STL [R1+0x43c], R19 ;  /* 0x00043c1301007387 */ /* 0x0001e80000100800 */
[----:B------:R-:W-:Y:S04]  /*4610*/  STL [R1+0x440], R18 ;  /* 0x0004401201007387 */ /* 0x000fe80000100800 */
[----:B-1----:R-:W4:Y:S04]  /*4620*/  LDL.LU.64 R26, [R1+0x110] ;  /* 0x00011000011a7983 */ /* 0x002f280000300a00 */
[----:B------:R1:W-:Y:S04]  /*4630*/  STL [R1+0x480], R18 ;  /* 0x0004801201007387 */ /* 0x0003e80000100800 */
[----:B------:R-:W4:Y:S01]  /*4640*/  @!P0 LDG.E R17, desc[UR10][R2.64] ;  /* 0x0000000a02118981 */ /* 0x000f22000c1e1900 */
[----:B0-----:R-:W-:-:S03]  /*4650*/  PRMT R4, RZ, 0x7610, R4 ;  /* 0x00007610ff047816 */ /* 0x001fc60000000004 */
[----:B------:R-:W4:Y:S01]  /*4660*/  LDL.LU.64 R2, [R1+0x498] ;  /* 0x0004980001027983 */ /* 0x000f220000300a00 */
[----:B------:R-:W-:Y:S02]  /*4670*/  PRMT R19, RZ, 0x7610, R19 ;  /* 0x00007610ff137816 */ /* 0x000fe40000000013 */
[----:B-1----:R-:W-:Y:S02]  /*4680*/  PRMT R18, RZ, 0x7610, R18 ;  /* 0x00007610ff127816 */ /* 0x002fe40000000012 */
[C---:B------:R-:W-:Y:S02]  /*4690*/  @!P3 PRMT R19, R33.reuse, 0x7610, R19 ;  /* 0x000076102113b816 */ /* 0x040fe40000000013 */
[----:B------:R-:W-:Y:S01]  /*46a0*/  @!P3 PRMT R18, R33, 0x7632, R18 ;  /* 0x000076322112b816 */ /* 0x000fe20000000012 */
[----:B---3--:R-:W3:Y:S04]  /*46b0*/  @!P5 LDG.E R35, desc[UR10][R8.64] ;  /* 0x0000000a0823d981 */ /* 0x008ee8000c1e1900 */
[----:B------:R-:W-:Y:S04]  /*46c0*/  STL.S16 [R1+0x264], R19 ;  /* 0x0002641301007387 */ /* 0x000fe80000100600 */
[----:B------:R0:W-:Y:S04]  /*46d0*/  STL.S16 [R1+0x280], R18 ;  /* 0x0002801201007387 */ /* 0x0001e80000100600 */
[----:B--2---:R1:W2:Y:S01]  /*46e0*/  @!P4 LDG.E R20, desc[UR10][R6.64] ;  /* 0x0000000a0614c981 */ /* 0x0042a2000c1e1900 */
[----:B------:R-:W-:-:S03]  /*46f0*/  LOP3.LUT P4, RZ, R31, 0x4, RZ, 0xc0, !PT ;  /* 0x000000041fff7812 */ /* 0x000fc6000788c0ff */
[----:B0-----:R-:W2:Y:S01]  /*4700*/  LDL.LU.64 R18, [R1+0x288] ;  /* 0x0002880001127983 */ /* 0x001ea20000300a00 */
[----:B------:R-:W-:-:S03]  /*4710*/  LOP3.LUT P1, RZ, R30, 0x40, RZ, 0xc0, !PT ;  /* 0x000000401eff7812 */ /* 0x000fc6000782c0ff */
[----:B------:R0:W-:Y:S04]  /*4720*/  STL.S16 [R1+0x2bc], R0 ;  /* 0x0002bc0001007387 */ /* 0x0001e80000100600 */
[----:B------:R-:W3:Y:S02]  /*4730*/  LDL.LU R6, [R1+0x484] ;  /* 0x0004840001067983 */ /* 0x000ee40000300800 */
[C---:B------:R-:W-:Y:S02]  /*4740*/  @!P4 PRMT R23, R36.reuse, 0x7610, R23 ;  /* 0x000076102417c816 */ /* 0x040fe40000000017 */
[----:B------:R-:W-:Y:S01]  /*4750*/  @!P4 PRMT R22, R36, 0x7632, R22 ;  /* 0x000076322416c816 */ /* 0x000fe20000000016 */
[----:B------:R-:W-:Y:S01]  /*4760*/  STL [R1+0x14], R5 ;  /* 0x0000140501007387 */ /* 0x000fe20000100800 */
[----:B------:R-:W-:-:S03]  /*4770*/  @!P4 PRMT R4, R37, 0x7632, R4 ;  /* 0x000076322504c816 */ /* 0x000fc60000000004 */
[----:B------:R-:W-:Y:S04]  /*4780*/  STL.S16 [R1+0x15c], R23 ;  /* 0x00015c1701007387 */ /* 0x000fe80000100600 */
[----:B------:R0:W-:Y:S04]  /*4790*/  STL.S16 [R1+0x160], R22 ;  /* 0x0001601601007387 */ /* 0x0001e80000100600 */
[----:B------:R0:W-:Y:S01]  /*47a0*/  STL.S16 [R1+0x29c], R4 ;  /* 0x00029c0401007387 */ /* 0x0001e20000100600 */
[----:B-1----:R-:W-:-:S03]  /*47b0*/  HFMA2 R7, -RZ, RZ, 0, 0 ;  /* 0x00000000ff077431 */ /* 0x002fc600000001ff */
[----:B0-----:R-:W2:Y:S04]  /*47c0*/  LDL.LU R0, [R1+0x4a0] ;  /* 0x0004a00001007983 */ /* 0x001ea80000300800 */
[----:B------:R-:W2:Y:S01]  /*47d0*/  LDL.LU.64 R22, [R1+0x140] ;  /* 0x0001400001167983 */ /* 0x000ea20000300a00 */
[----:B------:R-:W-:-:S03]  /*47e0*/  HFMA2 R4, -RZ, RZ, 0, 0 ;  /* 0x00000000ff047431 */ /* 0x000fc600000001ff */
[----:B------:R0:W-:Y:S04]  /*47f0*/  STL.S16 [R1+0x140], R15 ;  /* 0x0001400f01007387 */ /* 0x0001e80000100600 */
[----:B----4-:R1:W4:Y:S01]  /*4800*/  @!P2 LDG.E R4, desc[UR10][R10.64] ;  /* 0x0000000a0a04a981 */ /* 0x010322000c1e1900 */
[----:B------:R-:W-:-:S03]  /*4810*/  LOP3.LUT P3, RZ, R30, 0x10, RZ, 0xc0, !PT ;  /* 0x000000101eff7812 */ /* 0x000fc6000786c0ff */
[----:B------:R-:W-:Y:S04]  /*4820*/  STL [R1+0x120], R12 ;  /* 0x0001200c01007387 */ /* 0x000fe80000100800 */
[----:B0-----:R-:W2:Y:S04]  /*4830*/  LDL R15, [R1+0x140] ;  /* 0x00014000010f7983 */ /* 0x001ea80000100800 */
[----:B------:R-:W1:Y:S04]  /*4840*/  LDL.LU.64 R10, [R1+0x478] ;  /* 0x00047800010a7983 */ /* 0x000e680000300a00 */
[----:B------:R-:W4:Y:S04]  /*4850*/  LDL.LU.64 R8, [R1+0x4b0] ;  /* 0x0004b00001087983 */ /* 0x000f280000300a00 */
[----:B------:R-:W4:Y:S04]  /*4860*/  @!P1 LDG.E R7, desc[UR10][R26.64] ;  /* 0x0000000a1a079981 */ /* 0x000f28000c1e1900 */
[----:B------:R-:W4:Y:S01]  /*4870*/  LDL.LU.64 R26, [R1+0x278] ;  /* 0x00027800011a7983 */ /* 0x000f220000300a00 */
[----:B---3--:R-:W-:-:S04]  /*4880*/  PRMT R6, RZ, 0x7610, R6 ;  /* 0x00007610ff067816 */ /* 0x008fc80000000006 */
[----:B------:R-:W-:-:S05]  /*4890*/  @!P4 PRMT R6, R37, 0x7610, R6 ;  /* 0x000076102506c816 */ /* 0x000fca0000000006 */
[----:B------:R-:W-:Y:S01]  /*48a0*/  STL.S16 [R1+0x298], R6 ;  /* 0x0002980601007387 */ /* 0x000fe20000100600 */
[----:B--2---:R-:W-:-:S05]  /*48b0*/  @!P6 PRMT R15, R12, 0x7610, R15 ;  /* 0x000076100c0fe816 */ /* 0x004fca000000000f */
[----:B------:R0:W-:Y:S01]  /*48c0*/  @!P6 STL.S16 [R1+0x140], R15 ;  /* 0x0001400f0100e387 */ /* 0x0001e20000100600 */
[----:B-1----:R-:W-:-:S04]  /*48d0*/  PRMT R10, RZ, 0x7610, R10 ;  /* 0x00007610ff0a7816 */ /* 0x002fc8000000000a */
[----:B------:R-:W-:Y:S01]  /*48e0*/  @!P5 PRMT R10, R35, 0x7632, R10 ;  /* 0x00007632230ad816 */ /* 0x000fe2000000000a */
[----:B0-----:R-:W2:Y:S04]  /*48f0*/  LDL.LU R15, [R1+0x46c] ;  /* 0x00046c00010f7983 */ /* 0x001ea80000300800 */
[----:B------:R0:W-:Y:S04]  /*4900*/  STL.S16 [R1+0x150], R10 ;  /* 0x0001500a01007387 */ /* 0x0001e80000100600 */
[----:B0-----:R-:W3:Y:S01]  /*4910*/  LDL.LU R10, [R1+0x470] ;  /* 0x00047000010a7983 */ /* 0x001ee20000300800 */
[----:B------:R-:W-:-:S06]  /*4920*/  MOV R6, RZ ;  /* 0x000000ff00067202 */ /* 0x000fcc0000000f00 */
[----:B------:R0:W3:Y:S04]  /*4930*/  @!P1 LDG.E R6, desc[UR10][R18.64] ;  /* 0x0000000a12069981 */ /* 0x0000e8000c1e1900 */
[----:B------:R-:W0:Y:S04]  /*4940*/  LDL.LU R18, [R1+0x480] ;  /* 0x0004800001127983 */ /* 0x000e280000300800 */
[----:B------:R1:W-:Y:S01]  /*4950*/  STL [R1+0x10], R2 ;  /* 0x0000100201007387 */ /* 0x0003e20000100800 */
[----:B------:R-:W-:Y:S02]  /*4960*/  LOP3.LUT R31, R31, 0xfffffffe, RZ, 0xc0, !PT ;  /* 0xfffffffe1f1f7812 */ /* 0x000fe400078ec0ff */
[----:B-1----:R-:W-:-:S04]  /*4970*/  PRMT R2, RZ, 0x7610, R2 ;  /* 0x00007610ff027816 */ /* 0x002fc80000000002 */
[----:B------:R-:W-:Y:S02]  /*4980*/  @!P5 PRMT R2, R34, 0x7610, R2 ;  /* 0x000076102202d816 */ /* 0x000fe40000000002 */
[----:B------:R-:W-:Y:S01]  /*4990*/  @P1 LOP3.LUT R31, R31, 0x1, RZ, 0xfc, !PT ;  /* 0x000000011f1f1812 */ /* 0x000fe200078efcff */
[----:B------:R1:W-:Y:S01]  /*49a0*/  STL [R1+0x90], R0 ;  /* 0x0000900001007387 */ /* 0x0003e20000100800 */
[----:B------:R-:W-:-:S03]  /*49b0*/  PRMT R5, RZ, 0x7610, R5 ;  /* 0x00007610ff057816 */ /* 0x000fc60000000005 */
[----:B------:R4:W-:Y:S01]  /*49c0*/  STL.S16 [R1+0x270], R2 ;  /* 0x0002700201007387 */ /* 0x0009e20000100600 */
[----:B------:R-:W-:Y:S02]  /*49d0*/  LOP3.LUT R31, R31, 0xfffffffd, RZ, 0xc0, !PT ;  /* 0xfffffffd1f1f7812 */ /* 0x000fe400078ec0ff */
[----:B-1----:R-:W-:Y:S02]  /*49e0*/  PRMT R0, RZ, 0x7610, R0 ;  /* 0x00007610ff007816 */ /* 0x002fe40000000000 */
[----:B----4-:R-:W-:Y:S02]  /*49f0*/  MOV R2, RZ ;  /* 0x000000ff00027202 */ /* 0x010fe40000000f00 */
[----:B------:R-:W-:Y:S01]  /*4a00*/  @!P5 PRMT R0, R34, 0x7632, R0 ;  /* 0x000076322200d816 */ /* 0x000fe20000000000 */
[----:B------:R1:W-:Y:S01]  /*4a10*/  STL.S16 [R1+0x274], R5 ;  /* 0x0002740501007387 */ /* 0x0003e20000100600 */
[----:B------:R-:W-:-:S03]  /*4a20*/  @P2 LOP3.LUT R31, R31, 0x2, RZ, 0xfc, !PT ;  /* 0x000000021f1f2812 */ /* 0x000fc600078efcff */
[----:B------:R-:W4:Y:S01]  /*4a30*/  @!P2 LDG.E R2, desc[UR10][R26.64] ;  /* 0x0000000a1a02a981 */ /* 0x000f22000c1e1900 */
[----:B------:R-:W-:-:S03]  /*4a40*/  LOP3.LUT P2, RZ, R30, 0x100, RZ, 0xc0, !PT ;  /* 0x000001001eff7812 */ /* 0x000fc6000784c0ff */
[----:B------:R1:W-:Y:S04]  /*4a50*/  STL.S16 [R1+0x288], R0 ;  /* 0x0002880001007387 */ /* 0x0003e80000100600 */
[----:B-1----:R-:W4:Y:S04]  /*4a60*/  LDL R5, [R1+0x274] ;  /* 0x0002740001057983 */ /* 0x002f280000100800 */
[----:B------:R1:W-:Y:S01]  /*4a70*/  STL [R1+0x9c], R11 ;  /* 0x00009c0b01007387 */ /* 0x0003e20000100800 */
[----:B------:R-:W-:-:S03]  /*4a80*/  HFMA2 R0, -RZ, RZ, 0, 0 ;  /* 0x00000000ff007431 */ /* 0x000fc600000001ff */
[----:B------:R-:W-:Y:S04]  /*4a90*/  STL [R1+0x138], R25 ;  /* 0x0001381901007387 */ /* 0x000fe80000100800 */
[----:B------:R-:W4:Y:S01]  /*4aa0*/  @!P3 LDG.E R0, desc[UR10][R22.64] ;  /* 0x0000000a1600b981 */ /* 0x000f22000c1e1900 */
[----:B-1----:R-:W-:Y:S02]  /*4ab0*/  PRMT R11, RZ, 0x7610, R11 ;  /* 0x00007610ff0b7816 */ /* 0x002fe4000000000b */
[----:B--2---:R-:W-:Y:S01]  /*4ac0*/  PRMT R15, RZ, 0x7610, R15 ;  /* 0x00007610ff0f7816 */ /* 0x004fe2000000000f */
[----:B------:R-:W2:Y:S03]  /*4ad0*/  LDL.LU.64 R22, [R1+0x240] ;  /* 0x0002400001167983 */ /* 0x000ea60000300a00 */
[----:B------:R-:W-:Y:S01]  /*4ae0*/  @!P6 PRMT R15, R12, 0x7632, R15 ;  /* 0x000076320c0fe816 */ /* 0x000fe2000000000f */
[----:B------:R-:W-:Y:S04]  /*4af0*/  STL [R1+0x94], R3 ;  /* 0x0000940301007387 */ /* 0x000fe80000100800 */
[----:B------:R-:W2:Y:S04]  /*4b00*/  LDL.LU R12, [R1+0x468] ;  /* 0x00046800010c7983 */ /* 0x000ea80000300800 */
[----:B---3--:R1:W-:Y:S04]  /*4b10*/  STL [R1+0x1c], R10 ;  /* 0x00001c0a01007387 */ /* 0x0083e80000100800 */
[----:B------:R3:W-:Y:S01]  /*4b20*/  STL.S16 [R1+0x244], R11 ;  /* 0x0002440b01007387 */ /* 0x0007e20000100600 */
[----:B0-----:R-:W-:-:S03]  /*4b30*/  PRMT R18, RZ, 0x7610, R18 ;  /* 0x00007610ff127816 */ /* 0x001fc60000000012 */
[----:B------:R-:W-:Y:S01]  /*4b40*/  STL [R1+0x11c], R13 ;  /* 0x00011c0d01007387 */ /* 0x000fe20000100800 */
[----:B-1----:R-:W-:Y:S02]  /*4b50*/  PRMT R10, RZ, 0x7610, R10 ;  /* 0x00007610ff0a7816 */ /* 0x002fe4000000000a */
[C---:B---3--:R-:W-:Y:S01]  /*4b60*/  @!P2 PRMT R11, R25.reuse, 0x7610, R11 ;  /* 0x00007610190ba816 */ /* 0x048fe2000000000b */
[----:B------:R0:W-:Y:S01]  /*4b70*/  STL.S16 [R1+0x144], R15 ;  /* 0x0001440f01007387 */ /* 0x0001e20000100600 */
[----:B------:R-:W-:-:S03]  /*4b80*/  @!P2 PRMT R10, R25, 0x7632, R10 ;  /* 0x00007632190aa816 */ /* 0x000fc6000000000a */
[----:B------:R-:W3:Y:S04]  /*4b90*/  LDL.LU R25, [R1+0x444] ;  /* 0x0004440001197983 */ /* 0x000ee80000300800 */
[----:B------:R1:W-:Y:S04]  /*4ba0*/  STL [R1+0x18], R8 ;  /* 0x0000180801007387 */ /* 0x0003e80000100800 */
[----:B0-----:R-:W3:Y:S01]  /*4bb0*/  LDL.LU R15, [R1+0x464] ;  /* 0x00046400010f7983 */ /* 0x001ee20000300800 */
[----:B------:R-:W-:Y:S02]  /*4bc0*/  @!P5 PRMT R18, R35, 0x7610, R18 ;  /* 0x000076102312d816 */ /* 0x000fe40000000012 */
[----:B------:R-:W-:Y:S01]  /*4bd0*/  LOP3.LUT P1, RZ, R30, 0x80, RZ, 0xc0, !PT ;  /* 0x000000801eff7812 */ /* 0x000fe2000782c0ff */
[----:B------:R0:W-:Y:S04]  /*4be0*/  STL.64 [R1+0x400], R34 ;  /* 0x0004002201007387 */ /* 0x0001e80000100a00 */
[----:B------:R0:W-:Y:S01]  /*4bf0*/  STL.S16 [R1+0x148], R18 ;  /* 0x0001481201007387 */ /* 0x0001e20000100600 */
[----:B------:R-:W-:-:S02]  /*4c00*/  PRMT R3, RZ, 0x7610, R3 ;  /* 0x00007610ff037816 */ /* 0x000fc40000000003 */
[----:B-1----:R-:W-:Y:S01]  /*4c10*/  PRMT R8, RZ, 0x7610, R8 ;  /* 0x00007610ff087816 */ /* 0x002fe20000000008 */
[----:B------:R-:W-:Y:S01]  /*4c20*/  STL [R1+0x98], R9 ;  /* 0x0000980901007387 */ /* 0x000fe20000100800 */
[----:B------:R-:W-:-:S03]  /*4c30*/  LOP3.LUT P5, RZ, R30, 0x4, RZ, 0xc0, !PT ;  /* 0x000000041eff7812 */ /* 0x000fc600078ac0ff */
[----:B0-----:R-:W3:Y:S04]  /*4c40*/  LDL.LU.64 R34, [R1+0x268] ;  /* 0x0002680001227983 */ /* 0x001ee80000300a00 */
[----:B------:R-:W3:Y:S01]  /*4c50*/  LDL.LU.64 R18, [R1+0x258] ;  /* 0x0002580001127983 */ /* 0x000ee20000300a00 */
[----:B------:R-:W-:Y:S02]  /*4c60*/  @!P6 PRMT R3, R13, 0x7632, R3 ;  /* 0x000076320d03e816 */ /* 0x000fe40000000003 */
[----:B------:R-:W-:Y:S01]  /*4c70*/  @!P0 PRMT R8, R17, 0x7632, R8 ;  /* 0x0000763211088816 */ /* 0x000fe20000000008 */
[----:B------:R-:W-:Y:S01]  /*4c80*/  STL.64 [R1+0x408], R32 ;  /* 0x0004082001007387 */ /* 0x000fe20000100a00 */
[----:B------:R-:W-:-:S03]  /*4c90*/  LOP3.LUT P4, RZ, R30, 0x8, RZ, 0xc0, !PT ;  /* 0x000000081eff7812 */ /* 0x000fc6000788c0ff */
[----:B------:R-:W-:Y:S04]  /*4ca0*/  STL [R1+0x130], R17 ;  /* 0x0001301101007387 */ /* 0x000fe80000100800 */
[----:B------:R-:W-:Y:S01]  /*4cb0*/  STL [R1+0x3ec], R37 ;  /* 0x0003ec2501007387 */ /* 0x000fe20000100800 */
[----:B----4-:R-:W-:-:S03]  /*4cc0*/  @!P6 PRMT R5, R13, 0x7610, R5 ;  /* 0x000076100d05e816 */ /* 0x010fc60000000005 */
[----:B------:R-:W4:Y:S04]  /*4cd0*/  LDL.LU R13, [R1+0x460] ;  /* 0x00046000010d7983 */ /* 0x000f280000300800 */
[----:B------:R0:W-:Y:S04]  /*4ce0*/  STL.S16 [R1+0x268], R8 ;  /* 0x0002680801007387 */ /* 0x0001e80000100600 */
[----:B------:R-:W-:Y:S04]  /*4cf0*/  STL.64 [R1+0x3f8], R36 ;  /* 0x0003f82401007387 */ /* 0x000fe80000100a00 */
[----:B------:R-:W-:Y:S01]  /*4d00*/  STL [R1+0x118], R14 ;  /* 0x0001180e01007387 */ /* 0x000fe20000100800 */
[----:B0-----:R-:W-:-:S03]  /*4d10*/  HFMA2 R8, -RZ, RZ, 0, 0 ;  /* 0x00000000ff087431 */ /* 0x001fc600000001ff */
[----:B------:R0:W-:Y:S04]  /*4d20*/  STL.S16 [R1+0x278], R3 ;  /* 0x0002780301007387 */ /* 0x0001e80000100600 */
[----:B------:R-:W-:Y:S04]  /*4d30*/  STL [R1+0x3e8], R36 ;  /* 0x0003e82401007387 */ /* 0x000fe80000100800 */
[----:B------:R-:W-:Y:S01]  /*4d40*/  STL [R1+0x3f0], R36 ;  /* 0x0003f02401007387 */ /* 0x000fe20000100800 */
[----:B0-----:R-:W-:-:S03]  /*4d50*/  HFMA2 R3, -RZ, RZ, 0, 0 ;  /* 0x00000000ff037431 */ /* 0x001fc600000001ff */
[----:B------:R-:W4:Y:S04]  /*4d60*/  LDL.LU.64 R26, [R1+0x248] ;  /* 0x00024800011a7983 */ /* 0x000f280000300a00 */
[----:B--2---:R-:W2:Y:S04]  /*4d70*/  @!P5 LDG.E R8, desc[UR10][R22.64] ;  /* 0x0000000a1608d981 */ /* 0x004ea8000c1e1900 */
[----:B------:R0:W-:Y:S04]  /*4d80*/  STL [R1+0x20], R12 ;  /* 0x0000200c01007387 */ /* 0x0001e80000100800 */
[----:B------:R-:W2:Y:S01]  /*4d90*/  LDL.LU.64 R22, [R1+0x220] ;  /* 0x0002200001167983 */ /* 0x000ea20000300a00 */
[----:B0-----:R-:W-:-:S05]  /*4da0*/  PRMT R12, RZ, 0x7610, R12 ;  /* 0x00007610ff0c7816 */ /* 0x001fca000000000c */
[----:B------:R0:W-:Y:S04]  /*4db0*/  STL.S16 [R1+0x2e4], R12 ;  /* 0x0002e40c01007387 */ /* 0x0001e80000100600 */
[----:B0-----:R-:W2:Y:S01]  /*4dc0*/  LDL R12, [R1+0x2e4] ;  /* 0x0002e400010c7983 */ /* 0x001ea20000100800 */
[----:B---3--:R-:W-:Y:S02]  /*4dd0*/  PRMT R25, RZ, 0x7610, R25 ;  /* 0x00007610ff197816 */ /* 0x008fe40000000019 */
[----:B------:R-:W-:-:S03]  /*4de0*/  PRMT R15, RZ, 0x7610, R15 ;  /* 0x00007610ff0f7816 */ /* 0x000fc6000000000f */
[----:B------:R0:W-:Y:S04]  /*4df0*/  STL.S16 [R1+0x2a4], R25 ;  /* 0x0002a41901007387 */ /* 0x0001e80000100600 */
[----:B------:R1:W-:Y:S01]  /*4e00*/  STL.S16 [R1+0x13c], R15 ;  /* 0x00013c0f01007387 */ /* 0x0003e20000100600 */
[----:B0-----:R-:W-:-:S03]  /*4e10*/  @!P1 PRMT R25, R21, 0x7632, R25 ;  /* 0x0000763215199816 */ /* 0x001fc60000000019 */
[----:B-1----:R-:W3:Y:S04]  /*4e20*/  LDL R15, [R1+0x13c] ;  /* 0x00013c00010f7983 */ /* 0x002ee80000100800 */
[----:B------:R0:W-:Y:S04]  /*4e30*/  @!P1 STL.S16 [R1+0x2a4], R25 ;  /* 0x0002a41901009387 */ /* 0x0001e80000100600 */
[----:B------:R-:W3:Y:S04]  /*4e40*/  @!P4 LDG.E R3, desc[UR10][R18.64] ;  /* 0x0000000a1203c981 */ /* 0x000ee8000c1e1900 */
[----:B0-----:R-:W3:Y:S04]  /*4e50*/  LDL.LU R25, [R1+0x438] ;  /* 0x0004380001197983 */ /* 0x001ee80000300800 */
[----:B------:R-:W3:Y:S04]  /*4e60*/  LDL.LU.64 R18, [R1+0x238] ;  /* 0x0002380001127983 */ /* 0x000ee80000300a00 */
[----:B----4-:R0:W-:Y:S01]  /*4e70*/  STL [R1+0xa0], R13 ;  /* 0x0000a00d01007387 */ /* 0x0101e20000100800 */
[----:B------:R-:W-:-:S02]  /*4e80*/  PRMT R9, RZ, 0x7610, R9 ;  /* 0x00007610ff097816 */ /* 0x000fc40000000009 */
[----:B------:R-:W-:Y:S01]  /*4e90*/  PRMT R32, RZ, 0x7610, R32 ;  /* 0x00007610ff207816 */ /* 0x000fe20000000020 */
[----:B------:R-:W-:Y:S01]  /*4ea0*/  @!P6 STL.S16 [R1+0x274], R5 ;  /* 0x000274050100e387 */ /* 0x000fe20000100600 */
[----:B------:R-:W-:Y:S02]  /*4eb0*/  LOP3.LUT P6, RZ, R30, 0x2, RZ, 0xc0, !PT ;  /* 0x000000021eff7812 */ /* 0x000fe400078cc0ff */
[----:B0-----:R-:W-:Y:S01]  /*4ec0*/  PRMT R13, RZ, 0x7610, R13 ;  /* 0x00007610ff0d7816 */ /* 0x001fe2000000000d */
[----:B------:R0:W-:Y:S04]  /*4ed0*/  STL.S16 [R1+0x258], R9 ;  /* 0x0002580901007387 */ /* 0x0001e80000100600 */
[----:B------:R1:W-:Y:S04]  /*4ee0*/  STL.S16 [R1+0x28c], R13 ;  /* 0x00028c0d01007387 */ /* 0x0003e80000100600 */
[----:B------:R-:W-:Y:S01]  /*4ef0*/  STL.S16 [R1+0x240], R32 ;  /* 0x0002402001007387 */ /* 0x000fe20000100600 */
[----:B0-----:R-:W-:-:S03]  /*4f00*/  @!P0 PRMT R9, R17, 0x7610, R9 ;  /* 0x0000761011098816 */ /* 0x001fc60000000009 */
[----:B------:R-:W4:Y:S01]  /*4f10*/  LDL R17, [R1+0x240] ;  /* 0x0002400001117983 */ /* 0x000f220000100800 */
[----:B-1----:R-:W-:Y:S02]  /*4f20*/  @!P1 PRMT R13, R20, 0x7610, R13 ;  /* 0x00007610140d9816 */ /* 0x002fe4000000000d */
[----:B------:R-:W-:-:S03]  /*4f30*/  PRMT R33, RZ, 0x7610, R33 ;  /* 0x00007610ff217816 */ /* 0x000fc60000000021 */
[----:B------:R-:W-:Y:S01]  /*4f40*/  @!P1 STL.S16 [R1+0x28c], R13 ;  /* 0x00028c0d01009387 */ /* 0x000fe20000100600 */
[----:B------:R-:W-:Y:S02]  /*4f50*/  @!P0 PRMT R33, R14, 0x7632, R33 ;  /* 0x000076320e218816 */ /* 0x000fe40000000021 */
[----:B------:R-:W-:Y:S02]  /*4f60*/  PRMT R37, RZ, 0x7610, R37 ;  /* 0x00007610ff257816 */ /* 0x000fe40000000025 */
[----:B------:R-:W-:Y:S02]  /*4f70*/  PRMT R36, RZ, 0x7610, R36 ;  /* 0x00007610ff247816 */ /* 0x000fe40000000024 */
[----:B------:R-:W-:-:S03]  /*4f80*/  @!P2 PRMT R37, R16, 0x7632, R37 ;  /* 0x000076321025a816 */ /* 0x000fc60000000025 */
[----:B------:R-:W-:Y:S04]  /*4f90*/  STL.S16 [R1+0x26c], R36 ;  /* 0x00026c2401007387 */ /* 0x000fe80000100600 */
[----:B------:R0:W-:Y:S04]  /*4fa0*/  STL.S16 [R1+0x248], R37 ;  /* 0x0002482501007387 */ /* 0x0001e80000100600 */
[----:B------:R1:W-:Y:S04]  /*4fb0*/  @!P2 STL.S16 [R1+0x244], R11 ;  /* 0x0002440b0100a387 */ /* 0x0003e80000100600 */
[----:B0-----:R-:W4:Y:S01]  /*4fc0*/  LDL.LU.64 R36, [R1+0x1f8] ;  /* 0x0001f80001247983 */ /* 0x001f220000300a00 */
[----:B-1----:R-:W-:-:S02]  /*4fd0*/  MOV R11, RZ ;  /* 0x000000ff000b7202 */ /* 0x002fc40000000f00 */
[----:B------:R-:W-:-:S06]  /*4fe0*/  MOV R5, RZ ;  /* 0x000000ff00057202 */ /* 0x000fcc0000000f00 */
[----:B------:R-:W4:Y:S04]  /*4ff0*/  @!P3 LDG.E R5, desc[UR10][R34.64] ;  /* 0x0000000a2205b981 */ /* 0x000f28000c1e1900 */
[----:B------:R-:W4:Y:S01]  /*5000*/  LDL.LU.64 R34, [R1+0x228] ;  /* 0x0002280001227983 */ /* 0x000f220000300a00 */
[----:B--2---:R-:W-:-:S05]  /*5010*/  @!P1 PRMT R12, R20, 0x7632, R12 ;  /* 0x00007632140c9816 */ /* 0x004fca000000000c */
[----:B------:R0:W-:Y:S02]  /*5020*/  @!P1 STL.S16 [R1+0x2e4], R12 ;  /* 0x0002e40c01009387 */ /* 0x0001e40000100600 */
[----:B0-----:R-:W-:-:S06]  /*5030*/  CS2R R12, SRZ ;  /* 0x00000000000c7805 */ /* 0x001fcc000001ff00 */
[----:B------:R0:W2:Y:S01]  /*5040*/  @!P6 LDG.E R13, desc[UR10][R22.64] ;  /* 0x0000000a160de981 */ /* 0x0000a2000c1e1900 */
[----:B---3--:R-:W-:-:S03]  /*5050*/  @!P0 PRMT R15, R14, 0x7610, R15 ;  /* 0x000076100e0f8816 */ /* 0x008fc6000000000f */
[----:B------:R-:W3:Y:S04]  /*5060*/  LDL.LU R14, [R1+0x458] ;  /* 0x00045800010e7983 */ /* 0x000ee80000300800 */
[----:B------:R-:W0:Y:S01]  /*5070*/  LDL.LU.64 R22, [R1+0x430] ;  /* 0x0004300001167983 */ /* 0x000e220000300a00 */
[----:B------:R-:W-:-:S03]  /*5080*/  PRMT R25, RZ, 0x7610, R25 ;  /* 0x00007610ff197816 */ /* 0x000fc60000000019 */
[----:B------:R1:W2:Y:S04]  /*5090*/  @!P5 LDG.E R11, desc[UR10][R18.64] ;  /* 0x0000000a120bd981 */ /* 0x0002a8000c1e1900 */
[----:B------:R1:W-:Y:S04]  /*50a0*/  STL.S16 [R1+0x1f8], R25 ;  /* 0x0001f81901007387 */ /* 0x0003e80000100600 */
[----:B------:R-:W2:Y:S04]  /*50b0*/  LDL R19, [R1+0x26c] ;  /* 0x00026c0001137983 */ /* 0x000ea80000100800 */
[----:B-1----:R-:W2:Y:S04]  /*50c0*/  LDL R25, [R1+0x1f8] ;  /* 0x0001f80001197983 */ /* 0x002ea80000100800 */
[----:B------:R1:W-:Y:S01]  /*50d0*/  @!P0 STL.S16 [R1+0x13c], R15 ;  /* 0x00013c0f01008387 */ /* 0x0003e20000100600 */
[----:B----4-:R-:W-:-:S03]  /*50e0*/  @!P2 PRMT R17, R16, 0x7610, R17 ;  /* 0x000076101011a816 */ /* 0x010fc60000000011 */
[----:B-1----:R-:W4:Y:S04]  /*50f0*/  LDL.LU R15, [R1+0x45c] ;  /* 0x00045c00010f7983 */ /* 0x002f280000300800 */
[----:B------:R-:W-:Y:S01]  /*5100*/  @!P2 STL.S16 [R1+0x240], R17 ;  /* 0x000240110100a387 */ /* 0x000fe20000100600 */
[----:B------:R-:W-:-:S03]  /*5110*/  LOP3.LUT P2, RZ, R31, 0x2, RZ, 0xc0, !PT ;  /* 0x000000021fff7812 */ /* 0x000fc6000784c0ff */
[----:B------:R1:W-:Y:S04]  /*5120*/  @!P0 STL.S16 [R1+0x258], R9 ;  /* 0x0002580901008387 */ /* 0x0003e80000100600 */
[----:B------:R1:W-:Y:S04]  /*5130*/  STL.S16 [R1+0x27c], R10 ;  /* 0x00027c0a01007387 */ /* 0x0003e80000100600 */
[----:B------:R1:W-:Y:S02]  /*5140*/  STL.S16 [R1+0x25c], R33 ;  /* 0x00025c2101007387 */ /* 0x0003e40000100600 */
[----:B-1----:R-:W-:-:S02]  /*5150*/  MOV R9, RZ ;  /* 0x000000ff00097202 */ /* 0x002fc40000000f00 */
[----:B------:R-:W4:Y:S01]  /*5160*/  LDL.LU R18, [R1+0x440] ;  /* 0x0004400001127983 */ /* 0x000f220000300800 */
[----:B------:R-:W-:-:S03]  /*5170*/  HFMA2 R10, -RZ, RZ, 0, 0 ;  /* 0x00000000ff0a7431 */ /* 0x000fc600000001ff */
[----:B------:R1:W4:Y:S04]  /*5180*/  @!P4 LDG.E R9, desc[UR10][R26.64] ;  /* 0x0000000a1a09c981 */ /* 0x000328000c1e1900 */
[----:B------:R-:W4:Y:S04]  /*5190*/  LDL.LU.64 R32, [R1+0x218] ;  /* 0x0002180001207983 */ /* 0x000f280000300a00 */
[----:B------:R-:W-:Y:S04]  /*51a0*/  STL [R1+0x424], R24 ;  /* 0x0004241801007387 */ /* 0x000fe80000100800 */
[----:B------:R-:W1:Y:S04]  /*51b0*/  LDL.LU.64 R26, [R1+0x450] ;  /* 0x00045000011a7983 */ /* 0x000e680000300a00 */
[----:B------:R2:W-:Y:S04]  /*51c0*/  STL [R1+0x12c], R16 ;  /* 0x00012c1001007387 */ /* 0x0005e80000100800 */
[----:B------:R-:W-:Y:S04]  /*51d0*/  STL [R1+0x410], R29 ;  /* 0x0004101d01007387 */ /* 0x000fe80000100800 */
[----:B------:R-:W4:Y:S04]  /*51e0*/  LDL.LU R17, [R1+0x44c] ;  /* 0x00044c0001117983 */ /* 0x000f280000300800 */
[----:B------:R-:W4:Y:S04]  /*51f0*/  @!P6 LDG.E R10, desc[UR10][R34.64] ;  /* 0x0000000a220ae981 */ /* 0x000f28000c1e1900 */
[----:B---3--:R3:W-:Y:S01]  /*5200*/  STL [R1+0x24], R14 ;  /* 0x0000240e01007387 */ /* 0x0087e20000100800 */
[----:B0-----:R-:W-:-:S03]  /*5210*/  PRMT R23, RZ, 0x7610, R23 ;  /* 0x00007610ff177816 */ /* 0x001fc60000000017 */
[----:B------:R-:W4:Y:S01]  /*5220*/  LDL.LU.64 R34, [R1+0x208] ;  /* 0x0002080001227983 */ /* 0x000f220000300a00 */
[----:B--2---:R-:W-:-:S03]  /*5230*/  @!P2 PRMT R25, R4, 0x7610, R25 ;  /* 0x000076100419a816 */ /* 0x004fc60000000019 */
[----:B------:R-:W2:Y:S01]  /*5240*/  LDL.LU R16, [R1+0x448] ;  /* 0x0004480001107983 */ /* 0x000ea20000300800 */
[----:B---3--:R-:W-:-:S03]  /*5250*/  PRMT R14, RZ, 0x7610, R14 ;  /* 0x00007610ff0e7816 */ /* 0x008fc6000000000e */
[----:B------:R0:W-:Y:S04]  /*5260*/  STL.S16 [R1+0x2e0], R23 ;  /* 0x0002e01701007387 */ /* 0x0001e80000100600 */
[----:B------:R3:W-:Y:S04]  /*5270*/  STL.S16 [R1+0x300], R14 ;  /* 0x0003000e01007387 */ /* 0x0007e80000100600 */
[----:B0-----:R-:W2:Y:S04]  /*5280*/  LDL R23, [R1+0x2e0] ;  /* 0x0002e00001177983 */ /* 0x001ea80000100800 */
[----:B---3--:R-:W3:Y:S04]  /*5290*/  LDL R14, [R1+0x300] ;  /* 0x00030000010e7983 */ /* 0x008ee80000100800 */
[----:B------:R0:W-:Y:S01]  /*52a0*/  @!P2 STL.S16 [R1+0x1f8], R25 ;  /* 0x0001f8190100a387 */ /* 0x0001e20000100600 */
[----:B------:R-:W-:-:S03]  /*52b0*/  @!P1 PRMT R19, R21, 0x7610, R19 ;  /* 0x0000761015139816 */ /* 0x000fc60000000013 */
[----:B0-----:R-:W3:Y:S04]  /*52c0*/  LDL.LU R25, [R1+0x420] ;  /* 0x0004200001197983 */ /* 0x001ee80000300800 */
[----:B------:R0:W-:Y:S04]  /*52d0*/  @!P1 STL.S16 [R1+0x26c], R19 ;  /* 0x00026c1301009387 */ /* 0x0001e80000100600 */
[----:B0-----:R-:W3:Y:S01]  /*52e0*/  LDL.LU R19, [R1+0x43c] ;  /* 0x00043c0001137983 */ /* 0x001ee20000300800 */
[----:B------:R-:W-:Y:S02]  /*52f0*/  LOP3.LUT P1, RZ, R31, 0x1, RZ, 0xc0, !PT ;  /* 0x000000011fff7812 */ /* 0x000fe4000782c0ff */
[----:B------:R-:W-:Y:S01]  /*5300*/  PRMT R24, RZ, 0x7610, R24 ;  /* 0x00007610ff187816 */ /* 0x000fe20000000018 */
[----:B----4-:R0:W-:Y:S04]  /*5310*/  STL [R1+0xa4], R15 ;  /* 0x0000a40f01007387 */ /* 0x0101e80000100800 */
[----:B------:R4:W-:Y:S01]  /*5320*/  STL.S16 [R1+0x2ec], R24 ;  /* 0x0002ec1801007387 */ /* 0x0009e20000100600 */
[----:B0-----:R-:W-:-:S05]  /*5330*/  PRMT R15, RZ, 0x7610, R15 ;  /* 0x00007610ff0f7816 */ /* 0x001fca000000000f */
[----:B----4-:R-:W-:Y:S01]  /*5340*/  @!P1 PRMT R24, R7, 0x7632, R24 ;  /* 0x0000763207189816 */ /* 0x010fe20000000018 */
[----:B------:R0:W-:Y:S01]  /*5350*/  STL.S16 [R1+0x2e8], R15 ;  /* 0x0002e80f01007387 */ /* 0x0001e20000100600 */
[----:B------:R-:W-:-:S03]  /*5360*/  LOP3.LUT P0, RZ, R30, 0x1, RZ, 0xc0, !PT ;  /* 0x000000011eff7812 */ /* 0x000fc6000780c0ff */
[----:B------:R4:W-:Y:S01]  /*5370*/  @!P1 STL.S16 [R1+0x2ec], R24 ;  /* 0x0002ec1801009387 */ /* 0x0009e20000100600 */
[----:B0-----:R-:W-:Y:S02]  /*5380*/  @!P1 PRMT R15, R6, 0x7610, R15 ;  /* 0x00007610060f9816 */ /* 0x001fe4000000000f */
[----:B-1----:R-:W-:Y:S01]  /*5390*/  PRMT R27, RZ, 0x7610, R27 ;  /* 0x00007610ff1b7816 */ /* 0x002fe2000000001b */
[----:B------:R-:W-:Y:S04]  /*53a0*/  STL [R1+0xac], R18 ;  /* 0x0000ac1201007387 */ /* 0x000fe80000100800 */
[----:B------:R-:W-:Y:S01]  /*53b0*/  @!P1 STL.S16 [R1+0x2e8], R15 ;  /* 0x0002e80f01009387 */ /* 0x000fe20000100600 */
[----:B------:R-:W-:-:S03]  /*53c0*/  @!P3 PRMT R27, R0, 0x7610, R27 ;  /* 0x00007610001bb816 */ /* 0x000fc6000000001b */
[----:B------:R-:W3:Y:S04]  /*53d0*/  @!P0 LDG.E R12, desc[UR10][R32.64] ;  /* 0x0000000a200c8981 */ /* 0x000ee8000c1e1900 */
[----:B------:R-:W-:Y:S04]  /*53e0*/  STL [R1+0x3e0], R21 ;  /* 0x0003e01501007387 */ /* 0x000fe80000100800 */
[----:B------:R-:W-:Y:S04]  /*53f0*/  STL [R1+0x3e4], R20 ;  /* 0x0003e41401007387 */ /* 0x000fe80000100800 */
[----:B------:R-:W3:Y:S04]  /*5400*/  LDL.LU.64 R32, [R1+0x1e8] ;  /* 0x0001e80001207983 */ /* 0x000ee80000300a00 */
[----:B----4-:R-:W4:Y:S01]  /*5410*/  LDL.LU R24, [R1+0x424] ;  /* 0x0004240001187983 */ /* 0x010f220000300800 */
[----:B--2---:R-:W-:-:S02]  /*5420*/  @!P1 PRMT R23, R7, 0x7610, R23 ;  /* 0x0000761007179816 */ /* 0x004fc40000000017 */
[----:B---3--:R-:W-:-:S03]  /*5430*/  @!P1 PRMT R14, R6, 0x7632, R14 ;  /* 0x00007632060e9816 */ /* 0x008fc6000000000e */
[----:B------:R0:W-:Y:S04]  /*5440*/  @!P1 STL.S16 [R1+0x2e0], R23 ;  /* 0x0002e01701009387 */ /* 0x0001e80000100600 */
[----:B------:R1:W-:Y:S01]  /*5450*/  @!P1 STL.S16 [R1+0x300], R14 ;  /* 0x0003000e01009387 */ /* 0x0003e20000100600 */
[----:B------:R-:W-:-:S03]  /*5460*/  LOP3.LUT P1, RZ, R30, 0x80000000, RZ, 0xc0, !PT ;  /* 0x800000001eff7812 */ /* 0x000fc6000782c0ff */
[----:B0-----:R-:W2:Y:S01]  /*5470*/  LDL.LU R23, [R1+0x428] ;  /* 0x0004280001177983 */ /* 0x001ea20000300800 */
[----:B------:R-:W-:Y:S02]  /*5480*/  PRMT R25, RZ, 0x7610, R25 ;  /* 0x00007610ff197816 */ /* 0x000fe40000000019 */
[----:B-1----:R-:W-:-:S03]  /*5490*/  CS2R R14, SRZ ;  /* 0x00000000000e7805 */ /* 0x002fc6000001ff00 */
[----:B------:R0:W-:Y:S04]  /*54a0*/  STL.S16 [R1+0x304], R25 ;  /* 0x0003041901007387 */ /* 0x0001e80000100600 */
[----:B------:R-:W3:Y:S04]  /*54b0*/  @!P0 LDG.E R14, desc[UR10][R34.64] ;  /* 0x0000000a220e8981 */ /* 0x000ee8000c1e1900 */
[----:B------:R-:W3:Y:S01]  /*54c0*/  @!P1 LDG.E R15, desc[UR10][R36.64] ;  /* 0x0000000a240f9981 */ /* 0x000ee2000c1e1900 */
[----:B0-----:R-:W-:-:S03]  /*54d0*/  @!P2 PRMT R25, R4, 0x7632, R25 ;  /* 0x000076320419a816 */ /* 0x001fc60000000019 */
[----:B------:R0:W-:Y:S04]  /*54e0*/  STL [R1+0x2c], R19 ;  /* 0x00002c1301007387 */ /* 0x0001e80000100800 */
[----:B------:R-:W3:Y:S04]  /*54f0*/  LDL.LU.64 R34, [R1+0x1f0] ;  /* 0x0001f00001227983 */ /* 0x000ee80000300a00 */
[----:B------:R-:W2:Y:S04]  /*5500*/  LDL.LU.64 R36, [R1+0x1d8] ;  /* 0x0001d80001247983 */ /* 0x000ea80000300a00 */
[----:B0-----:R-:W3:Y:S04]  /*5510*/  LDL.LU.64 R18, [R1+0x200] ;  /* 0x0002000001127983 */ /* 0x001ee80000300a00 */
[----:B------:R0:W-:Y:S04]  /*5520*/  @!P2 STL.S16 [R1+0x304], R25 ;  /* 0x000304190100a387 */ /* 0x0001e80000100600 */
[----:B------:R1:W-:Y:S04]  /*5530*/  STL.S16 [R1+0x1e8], R27 ;  /* 0x0001e81b01007387 */ /* 0x0003e80000100600 */
[----:B0-----:R-:W2:Y:S04]  /*5540*/  LDL.LU R25, [R1+0x41c] ;  /* 0x00041c0001197983 */ /* 0x001ea80000300800 */
[----:B-1----:R-:W3:Y:S01]  /*5550*/  LDL.LU R27, [R1+0x418] ;  /* 0x00041800011b7983 */ /* 0x002ee20000300800 */
[----:B------:R-:W-:-:S04]  /*5560*/  PRMT R29, RZ, 0x7610, R29 ;  /* 0x00007610ff1d7816 */ /* 0x000fc8000000001d */
[----:B------:R-:W-:-:S05]  /*5570*/  @!P4 PRMT R29, R3, 0x7610, R29 ;  /* 0x00007610031dc816 */ /* 0x000fca000000001d */
[----:B------:R0:W-:Y:S04]  /*5580*/  STL.S16 [R1+0x1d8], R29 ;  /* 0x0001d81d01007387 */ /* 0x0001e80000100600 */
[----:B0-----:R-:W3:Y:S04]  /*5590*/  LDL.LU R29, [R1+0x410] ;  /* 0x00041000011d7983 */ /* 0x001ee80000300800 */
[----:B----4-:R0:W-:Y:S02]  /*55a0*/  STL [R1+0xb4], R24 ;  /* 0x0000b41801007387 */ /* 0x0101e40000100800 */
[----:B0-----:R-:W-:-:S04]  /*55b0*/  PRMT R24, RZ, 0x7610, R24 ;  /* 0x00007610ff187816 */ /* 0x001fc80000000018 */
[----:B------:R-:W-:-:S05]  /*55c0*/  @!P3 PRMT R24, R5, 0x7632, R24 ;  /* 0x000076320518b816 */ /* 0x000fca0000000018 */
[----:B------:R0:W-:Y:S02]  /*55d0*/  STL.S16 [R1+0x314], R24 ;  /* 0x0003141801007387 */ /* 0x0001e40000100600 */
[----:B0-----:R-:W-:Y:S02]  /*55e0*/  HFMA2 R24, -RZ, RZ, 0, 0 ;  /* 0x00000000ff187431 */ /* 0x001fe400000001ff */
[----:B------:R0:W-:Y:S02]  /*55f0*/  STL [R1+0xb0], R22 ;  /* 0x0000b01601007387 */ /* 0x0001e40000100800 */
[----:B0-----:R-:W-:-:S04]  /*5600*/  PRMT R22, RZ, 0x7610, R22 ;  /* 0x00007610ff167816 */ /* 0x001fc80000000016 */
[----:B------:R-:W-:-:S05]  /*5610*/  @!P2 PRMT R22, R2, 0x7632, R22 ;  /* 0x000076320216a816 */ /* 0x000fca0000000016 */
[----:B------:R0:W-:Y:S02]  /*5620*/  STL.S16 [R1+0x308], R22 ;  /* 0x0003081601007387 */ /* 0x0001e40000100600 */
[----:B0-----:R-:W-:Y:S02]  /*5630*/  HFMA2 R22, -RZ, RZ, 0, 0 ;  /* 0x00000000ff167431 */ /* 0x001fe400000001ff */
[----:B--2---:R0:W-:Y:S01]  /*5640*/  STL [R1+0x34], R25 ;  /* 0x0000341901007387 */ /* 0x0041e20000100800 */
[----:B---3--:R-:W-:Y:S02]  /*5650*/  PRMT R27, RZ, 0x7610, R27 ;  /* 0x00007610ff1b7816 */ /* 0x008fe4000000001b */
[----:B0-----:R-:W-:Y:S02]  /*5660*/  PRMT R25, RZ, 0x7610, R25 ;  /* 0x00007610ff197816 */ /* 0x001fe40000000019 */
[----:B------:R-:W-:Y:S02]  /*5670*/  @!P3 PRMT R27, R0, 0x7632, R27 ;  /* 0x00007632001bb816 */ /* 0x000fe4000000001b */
[----:B------:R-:W-:-:S02]  /*5680*/  @!P3 PRMT R25, R5, 0x7610, R25 ;  /* 0x000076100519b816 */ /* 0x000fc40000000019 */
[----:B------:R-:W-:-:S13]  /*5690*/  LOP3.LUT P3, RZ, R30, 0x20000000, RZ, 0xc0, !PT ;  /* 0x200000001eff7812 */ /* 0x000fda000786c0ff */
[----:B------:R-:W2:Y:S04]  /*56a0*/  @!P3 LDG.E R24, desc[UR10][R36.64] ;  /* 0x0000000a2418b981 */ /* 0x000ea8000c1e1900 */
[----:B------:R-:W3:Y:S04]  /*56b0*/  LDL.LU.64 R36, [R1+0x1b0] ;  /* 0x0001b00001247983 */ /* 0x000ee80000300a00 */
[----:B------:R0:W-:Y:S04]  /*56c0*/  STL [R1+0x30], R23 ;  /* 0x0000301701007387 */ /* 0x0001e80000100800 */
[----:B------:R1:W-:Y:S01]  /*56d0*/  STL.S16 [R1+0x30c], R27 ;  /* 0x00030c1b01007387 */ /* 0x0003e20000100600 */
[----:B0-----:R-:W-:-:S03]  /*56e0*/  PRMT R23, RZ, 0x7610, R23 ;  /* 0x00007610ff177816 */ /* 0x001fc60000000017 */
[----:B-1----:R-:W4:Y:S01]  /*56f0*/  LDL.LU R27, [R1+0x414] ;  /* 0x00041400011b7983 */ /* 0x002f220000300800 */
[----:B------:R-:W-:Y:S02]  /*5700*/  @!P2 PRMT R23, R2, 0x7610, R23 ;  /* 0x000076100217a816 */ /* 0x000fe40000000017 */
[----:B------:R-:W-:-:S13]  /*5710*/  LOP3.LUT P2, RZ, R30, 0x40000000, RZ, 0xc0, !PT ;  /* 0x400000001eff7812 */ /* 0x000fda000784c0ff */
[----:B------:R-:W2:Y:S04]  /*5720*/  @!P2 LDG.E R22, desc[UR10][R32.64] ;  /* 0x0000000a2016a981 */ /* 0x000ea8000c1e1900 */
[----:B------:R-:W2:Y:S01]  /*5730*/  LDL.LU.64 R32, [R1+0x1e0] ;  /* 0x0001e00001207983 */ /* 0x000ea20000300a00 */
[----:B------:R-:W-:-:S03]  /*5740*/  PRMT R21, RZ, 0x7610, R21 ;  /* 0x00007610ff157816 */ /* 0x000fc60000000015 */
[----:B------:R0:W-:Y:S04]  /*5750*/  STL [R1+0x28], R16 ;  /* 0x0000281001007387 */ /* 0x0001e80000100800 */
[----:B------:R1:W-:Y:S04]  /*5760*/  STL [R1+0x3c], R29 ;  /* 0x00003c1d01007387 */ /* 0x0003e80000100800 */
[----:B------:R1:W-:Y:S01]  /*5770*/  STL [R1+0xbc], R28 ;  /* 0x0000bc1c01007387 */ /* 0x0003e20000100800 */
[----:B0-----:R-:W-:Y:S02]  /*5780*/  PRMT R16, RZ, 0x7610, R16 ;  /* 0x00007610ff107816 */ /* 0x001fe40000000010 */
[----:B-1----:R-:W-:-:S02]  /*5790*/  PRMT R29, RZ, 0x7610, R29 ;  /* 0x00007610ff1d7816 */ /* 0x002fc4000000001d */
[----:B------:R-:W-:Y:S02]  /*57a0*/  PRMT R28, RZ, 0x7610, R28 ;  /* 0x00007610ff1c7816 */ /* 0x000fe4000000001c */
[C---:B------:R-:W-:Y:S02]  /*57b0*/  @!P5 PRMT R16, R8.reuse, 0x7610, R16 ;  /* 0x000076100810d816 */ /* 0x040fe40000000010 */
[----:B------:R-:W-:Y:S02]  /*57c0*/  @!P5 PRMT R29, R8, 0x7632, R29 ;  /* 0x00007632081dd816 */ /* 0x000fe4000000001d */
[C---:B------:R-:W-:Y:S02]  /*57d0*/  @!P5 PRMT R28, R11.reuse, 0x7610, R28 ;  /* 0x000076100b1cd816 */ /* 0x040fe4000000001c */
[----:B------:R-:W-:Y:S02]  /*57e0*/  @!P5 PRMT R21, R11, 0x7632, R21 ;  /* 0x000076320b15d816 */ /* 0x000fe40000000015 */
[----:B------:R-:W-:Y:S01]  /*57f0*/  LOP3.LUT P5, RZ, R30, 0x8000000, RZ, 0xc0, !PT ;  /* 0x080000001eff7812 */ /* 0x000fe200078ac0ff */
[----:B------:R-:W-:Y:S04]  /*5800*/  STL.S16 [R1+0x1e4], R29 ;  /* 0x0001e41d01007387 */ /* 0x000fe80000100600 */
[----:B------:R0:W-:Y:S02]  /*5810*/  STL.S16 [R1+0x1e0], R28 ;  /* 0x0001e01c01007387 */ /* 0x0001e40000100600 */
[----:B0-----:R-:W-:-:S02]  /*5820*/  CS2R R28, SRZ ;  /* 0x00000000001c7805 */ /* 0x001fc4000001ff00 */
[----:B------:R0:W-:Y:S04]  /*5830*/  STL.S16 [R1+0x1ec], R25 ;  /* 0x0001ec1901007387 */ /* 0x0001e80000100600 */
[----:B------:R1:W-:Y:S01]  /*5840*/  STL [R1+0xb8], R26 ;  /* 0x0000b81a01007387 */ /* 0x0003e20000100800 */
[----:B0-----:R-:W-:Y:S02]  /*5850*/  MOV R25, RZ ;  /* 0x000000ff00197202 */ /* 0x001fe40000000f00 */
[----:B-1----:R-:W-:-:S04]  /*5860*/  PRMT R26, RZ, 0x7610, R26 ;  /* 0x00007610ff1a7816 */ /* 0x002fc8000000001a */
[----:B------:R-:W2:Y:S01]  /*5870*/  @!P2 LDG.E R25, desc[UR10][R34.64] ;  /* 0x0000000a2219a981 */ /* 0x000ea2000c1e1900 */
[----:B------:R-:W-:-:S03]  /*5880*/  @!P4 PRMT R26, R9, 0x7610, R26 ;  /* 0x00007610091ac816 */ /* 0x000fc6000000001a */
[----:B------:R-:W2:Y:S04]  /*5890*/  LDL.LU.64 R34, [R1+0x1d0] ;  /* 0x0001d00001227983 */ /* 0x000ea80000300a00 */
[----:B------:R-:W-:Y:S04]  /*58a0*/  STL.S16 [R1+0x1dc], R26 ;  /* 0x0001dc1a01007387 */ /* 0x000fe80000100600 */
[----:B---3--:R0:W3:Y:S04]  /*58b0*/  @!P5 LDG.E R29, desc[UR10][R36.64] ;  /* 0x0000000a241dd981 */ /* 0x0080e8000c1e1900 */
[----:B------:R-:W0:Y:S04]  /*58c0*/  LDL.LU.64 R36, [R1+0x3f8] ;  /* 0x0003f80001247983 */ /* 0x000e280000300a00 */
[----:B----4-:R1:W-:Y:S02]  /*58d0*/  STL [R1+0x38], R27 ;  /* 0x0000381b01007387 */ /* 0x0103e40000100800 */
[----:B-1----:R-:W-:-:S04]  /*58e0*/  PRMT R27, RZ, 0x7610, R27 ;  /* 0x00007610ff1b7816 */ /* 0x002fc8000000001b */
[----:B------:R-:W-:-:S05]  /*58f0*/  @!P4 PRMT R27, R3, 0x7632, R27 ;  /* 0x00007632031bc816 */ /* 0x000fca000000001b */
[----:B------:R1:W-:Y:S02]  /*5900*/  STL.S16 [R1+0x1f0], R27 ;  /* 0x0001f01b01007387 */ /* 0x0003e40000100600 */
[----:B-1----:R-:W-:-:S06]  /*5910*/  CS2R R26, SRZ ;  /* 0x00000000001a7805 */ /* 0x002fcc000001ff00 */
[----:B--2---:R-:W2:Y:S04]  /*5920*/  @!P3 LDG.E R27, desc[UR10][R32.64] ;  /* 0x0000000a201bb981 */ /* 0x004ea8000c1e1900 */
[----:B------:R-:W4:Y:S04]  /*5930*/  LDL.LU.64 R32, [R1+0x408] ;  /* 0x0004080001207983 */ /* 0x000f280000300a00 */
[----:B------:R1:W-:Y:S02]  /*5940*/  STL.S16 [R1+0x1fc], R23 ;  /* 0x0001fc1701007387 */ /* 0x0003e40000100600 */
[----:B-1----:R-:W-:-:S06]  /*5950*/  MOV R23, RZ ;  /* 0x000000ff00177202 */ /* 0x002fcc0000000f00 */
[----:B------:R-:W3:Y:S04]  /*5960*/  @!P1 LDG.E R23, desc[UR10][R18.64] ;  /* 0x0000000a12179981 */ /* 0x000ee8000c1e1900 */
[----:B------:R-:W2:Y:S04]  /*5970*/  LDL.LU.64 R18, [R1+0x1c8] ;  /* 0x0001c80001127983 */ /* 0x000ea80000300a00 */
[----:B------:R1:W-:Y:S02]  /*5980*/  STL [R1+0xa8], R17 ;  /* 0x0000a81101007387 */ /* 0x0003e40000100800 */
[----:B-1----:R-:W-:-:S04]  /*5990*/  PRMT R17, RZ, 0x7610, R17 ;  /* 0x00007610ff117816 */ /* 0x002fc80000000011 */
[----:B------:R-:W-:Y:S02]  /*59a0*/  @!P4 PRMT R17, R9, 0x7632, R17 ;  /* 0x000076320911c816 */ /* 0x000fe40000000011 */
[----:B------:R-:W-:-:S13]  /*59b0*/  LOP3.LUT P4, RZ, R30, 0x10000000, RZ, 0xc0, !PT ;  /* 0x100000001eff7812 */ /* 0x000fda000788c0ff */
[----:B------:R-:W3:Y:S04]  /*59c0*/  @!P4 LDG.E R28, desc[UR10][R34.64] ;  /* 0x0000000a221cc981 */ /* 0x000ee8000c1e1900 */
[----:B------:R-:W3:Y:S04]  /*59d0*/  LDL.LU.64 R34, [R1+0x400] ;  /* 0x0004000001227983 */ /* 0x000ee80000300a00 */
[----:B------:R1:W-:Y:S04]  /*59e0*/  STL.S16 [R1+0x338], R21 ;  /* 0x0003381501007387 */ /* 0x0003e80000100600 */
[----:B-1----:R-:W3:Y:S01]  /*59f0*/  LDL.LU R21, [R1+0x120] ;  /* 0x0001200001157983 */ /* 0x002ee20000300800 */
[----:B0-----:R-:W-:-:S04]  /*5a00*/  PRMT R36, RZ, 0x7610, R36 ;  /* 0x00007610ff247816 */ /* 0x001fc80000000024 */
[----:B------:R-:W-:-:S05]  /*5a10*/  @!P6 PRMT R36, R10, 0x7610, R36 ;  /* 0x000076100a24e816 */ /* 0x000fca0000000024 */
[----:B------:R0:W-:Y:S04]  /*5a20*/  STL.S16 [R1+0x1d0], R36 ;  /* 0x0001d02401007387 */ /* 0x0001e80000100600 */
[----:B0-----:R-:W3:Y:S04]  /*5a30*/  LDL.LU R36, [R1+0x3f0] ;  /* 0x0003f00001247983 */ /* 0x001ee80000300800 */
[----:B----4-:R-:W-:Y:S04]  /*5a40*/  STL [R1+0x40], R33 ;  /* 0x0000402101007387 */ /* 0x010fe80000100800 */
[----:B------:R0:W-:Y:S04]  /*5a50*/  STL [R1+0xc0], R32 ;  /* 0x0000c02001007387 */ /* 0x0001e80000100800 */
[----:B0-----:R-:W4:Y:S04]  /*5a60*/  LDL.LU.64 R32, [R1+0x1b8] ;  /* 0x0001b80001207983 */ /* 0x001f280000300a00 */
[----:B--2---:R-:W2:Y:S04]  /*5a70*/  @!P4 LDG.E R26, desc[UR10][R18.64] ;  /* 0x0000000a121ac981 */ /* 0x004ea8000c1e1900 */
[----:B------:R-:W2:Y:S04]  /*5a80*/  LDL.LU.64 R18, [R1+0x188] ;  /* 0x0001880001127983 */ /* 0x000ea80000300a00 */
[----:B------:R-:W-:Y:S04]  /*5a90*/  STL.S16 [R1+0x328], R17 ;  /* 0x0003281101007387 */ /* 0x000fe80000100600 */
[----:B------:R0:W-:Y:S04]  /*5aa0*/  STL.S16 [R1+0x1cc], R16 ;  /* 0x0001cc1001007387 */ /* 0x0001e80000100600 */
[----:B0-----:R-:W2:Y:S01]  /*5ab0*/  LDL.LU.64 R16, [R1+0x1a8] ;  /* 0x0001a80001107983 */ /* 0x001ea20000300a00 */
[----:B------:R-:W-:-:S02]  /*5ac0*/  PRMT R37, RZ, 0x7610, R37 ;  /* 0x00007610ff257816 */ /* 0x000fc40000000025 */
[----:B------:R-:W-:Y:S02]  /*5ad0*/  PRMT R31, RZ, 0x7610, R31 ;  /* 0x00007610ff1f7816 */ /* 0x000fe4000000001f */
[----:B------:R-:W-:Y:S02]  /*5ae0*/  @!P6 PRMT R37, R10, 0x7632, R37 ;  /* 0x000076320a25e816 */ /* 0x000fe40000000025 */
[----:B------:R-:W-:Y:S01]  /*5af0*/  @!P6 PRMT R31, R13, 0x7632, R31 ;  /* 0x000076320d1fe816 */ /* 0x000fe2000000001f */
[----:B---3--:R0:W-:Y:S04]  /*5b00*/  STL [R1+0x48], R35 ;  /* 0x0000482301007387 */ /* 0x0081e80000100800 */
[----:B0-----:R-:W3:Y:S04]  /*5b10*/  LDL.LU R35, [R1+0x11c] ;  /* 0x00011c0001237983 */ /* 0x001ee80000300800 */
[----:B------:R0:W-:Y:S04]  /*5b20*/  STL [R1+0x4c], R21 ;  /* 0x00004c1501007387 */ /* 0x0001e80000100800 */
        /* <DEDUP_REMOVED lines=11> */
[----:B--2---:R0:W2:Y:S02]  /*5be0*/  @!P6 LDG.E R31, desc[UR10][R18.64] ;  /* 0x0000000a121fe981 */ /* 0x0040a4000c1e1900 */
[----:B0-----:R-:W0:Y:S01]  /*5bf0*/  S2R R19, SR_TID.X ;  /* 0x0000000000137919 */ /* 0x001e220000002100 */
[----:B------:R-:W-:Y:S01]  /*5c00*/  UIMAD.WIDE UR6, UR8, 0x8, UR6 ;  /* 0x00000008080678a5 */ /* 0x000fe2000f8e0206 */
[----:B------:R-:W-:-:S06]  /*5c10*/  MOV R32, RZ ;  /* 0x000000ff00207202 */ /* 0x000fcc0000000f00 */
[----:B------:R1:W2:Y:S02]  /*5c20*/  @!P6 LDG.E R32, desc[UR10][R16.64] ;  /* 0x0000000a1020e981 */ /* 0x0002a4000c1e1900 */
        /* <DEDUP_REMOVED lines=11> */
[----:B-1----:R-:W-:Y:S02]  /*5ce0*/  PRMT R34, RZ, 0x7610, R34 ;  /* 0x00007610ff227816 */ /* 0x002fe40000000022 */
[----:B------:R-:W-:-:S02]  /*5cf0*/  @!P0 PRMT R20, R12, 0x7632, R20 ;  /* 0x000076320c148816 */ /* 0x000fc40000000014 */
[----:B------:R-:W-:Y:S02]  /*5d00*/  @!P0 PRMT R34, R14, 0x7632, R34 ;  /* 0x000076320e228816 */ /* 0x000fe40000000022 */
[----:B------:R-:W-:-:S05]  /*5d10*/  PRMT R18, R18, 0x9910, RZ ;  /* 0x0000991012127816 */ /* 0x000fca00000000ff */
[----:B------:R-:W-:Y:S01]  /*5d20*/  IMAD R18, R18, 0x2a, RZ ;  /* 0x0000002a12127824 */ /* 0x000fe200078e02ff */
[----:B------:R-:W-:Y:S04]  /*5d30*/  STL.S16 [R1+0x354], R34 ;  /* 0x0003542201007387 */ /* 0x000fe80000100600 */
[----:B------:R-:W-:Y:S01]  /*5d40*/  IADD3 R18, PT, PT, RZ, -R18, RZ ;  /* 0x80000012ff127210 */ /* 0x000fe20007ffe0ff */
[----:B---3--:R-:W-:Y:S03]  /*5d50*/  STL [R1+0xcc], R35 ;  /* 0x0000cc2301007387 */ /* 0x008fe60000100800 */
[----:B------:R-:W-:-:S04]  /*5d60*/  PRMT R18, R18, 0x7710, RZ ;  /* 0x0000771012127816 */ /* 0x000fc800000000ff */
[----:B0-----:R-:W-:-:S04]  /*5d70*/  IADD3 R18, PT, PT, R18, R19, RZ ;  /* 0x0000001312127210 */ /* 0x001fc80007ffe0ff */
[----:B------:R-:W-:-:S04]  /*5d80*/  SHF.L.U32 R18, R18, 0x1, RZ ;  /* 0x0000000112127819 */ /* 0x000fc800000006ff */
[----:B------:R-:W-:-:S05]  /*5d90*/  LOP3.LUT R18, R18, 0xffff, RZ, 0xc0, !PT ;  /* 0x0000ffff12127812 */ /* 0x000fca00078ec0ff */
[----:B------:R-:W-:Y:S04]  /*5da0*/  STL [R1+0x3b4], R18 ;  /* 0x0003b41201007387 */ /* 0x000fe80000100800 */
[----:B------:R0:W-:Y:S04]  /*5db0*/  STL.S16 [R1+0x348], R20 ;  /* 0x0003481401007387 */ /* 0x0001e80000100600 */
[----:B------:R1:W-:Y:S04]  /*5dc0*/  STL [R1+0xd4], R21 ;  /* 0x0000d41501007387 */ /* 0x0003e80000100800 */
[----:B0-----:R-:W3:Y:S04]  /*5dd0*/  LDL.LU R20, [R1+0x3e4] ;  /* 0x0003e40001147983 */ /* 0x001ee80000300800 */
[----:B-1----:R-:W2:Y:S04]  /*5de0*/  LDL.LU R21, [R1+0x3e0] ;  /* 0x0003e00001157983 */ /* 0x002ea80000300800 */
[----:B------:R0:W-:Y:S02]  /*5df0*/  STL [R1+0x44], R36 ;  /* 0x0000442401007387 */ /* 0x0001e40000100800 */
[----:B0-----:R-:W-:-:S04]  /*5e00*/  PRMT R36, RZ, 0x7610, R36 ;  /* 0x00007610ff247816 */ /* 0x001fc80000000024 */
[----:B------:R-:W-:Y:S02]  /*5e10*/  @!P0 PRMT R36, R12, 0x7610, R36 ;  /* 0x000076100c248816 */ /* 0x000fe40000000024 */
[----:B------:R-:W-:-:S13]  /*5e20*/  ISETP.NE.AND P0, PT, RZ, UR6, PT ;  /* 0x00000006ff007c0c */ /* 0x000fda000bf05270 */
        /* <DEDUP_REMOVED lines=9> */
[----:B------:R0:W-:Y:S04]  /*5ec0*/  STL.S16 [R1+0x344], R37 ;  /* 0x0003442501007387 */ /* 0x0001e80000100600 */
[----:B------:R1:W-:Y:S04]  /*5ed0*/  STL [R1+0x5c], R7 ;  /* 0x00005c0701007387 */ /* 0x0003e80000100800 */
[----:B------:R1:W-:Y:S04]  /*5ee0*/  STL [R1+0x60], R4 ;  /* 0x0000600401007387 */ /* 0x0003e80000100800 */
[----:B0-----:R-:W4:Y:S04]  /*5ef0*/  LDL.LU R37, [R1+0x3ec] ;  /* 0x0003ec0001257983 */ /* 0x001f280000300800 */
[----:B-1----:R-:W4:Y:S04]  /*5f00*/  LDL.LU R7, [R1+0x3d4] ;  /* 0x0003d40001077983 */ /* 0x002f280000300800 */
[----:B------:R-:W4:Y:S04]  /*5f10*/  LDL.LU R4, [R1+0x3cc] ;  /* 0x0003cc0001047983 */ /* 0x000f280000300800 */
[----:B---3--:R0:W-:Y:S04]  /*5f20*/  STL [R1+0xd8], R20 ;  /* 0x0000d81401007387 */ /* 0x0081e80000100800 */
[----:B--2---:R1:W-:Y:S04]  /*5f30*/  STL [R1+0x58], R21 ;  /* 0x0000581501007387 */ /* 0x0043e80000100800 */
[----:B0-----:R-:W2:Y:S04]  /*5f40*/  LDL.LU R20, [R1+0x3d8] ;  /* 0x0003d80001147983 */ /* 0x001ea80000300800 */
[----:B-1----:R-:W3:Y:S04]  /*5f50*/  LDL.LU R21, [R1+0x3dc] ;  /* 0x0003dc0001157983 */ /* 0x002ee80000300800 */
[----:B----4-:R0:W-:Y:S04]  /*5f60*/  STL [R1+0xd0], R34 ;  /* 0x0000d02201007387 */ /* 0x0101e80000100800 */
[----:B------:R1:W-:Y:S04]  /*5f70*/  STL [R1+0x54], R35 ;  /* 0x0000542301007387 */ /* 0x0003e80000100800 */
[----:B0-----:R-:W4:Y:S04]  /*5f80*/  @P0 LDG.E.U16 R34, desc[UR10][R18.64+0x2] ;  /* 0x0000020a12220981 */ /* 0x001f28000c1e1500 */
[----:B-1----:R0:W4:Y:S02]  /*5f90*/  @P0 LDG.E.U16 R35, desc[UR10][R18.64] ;  /* 0x0000000a12230981 */ /* 0x002124000c1e1500 */
[----:B0-----:R-:W0:Y:S02]  /*5fa0*/  LDC.64 R18, c[0x0][0x3a8] ;  /* 0x0000ea00ff127b82 */ /* 0x001e240000000a00 */
[----:B0-----:R-:W-:-:S05]  /*5fb0*/  IMAD.WIDE R18, R33, 0x2, R18 ;  /* 0x0000000221127825 */ /* 0x001fca00078e0212 */
[----:B------:R-:W4:Y:S01]  /*5fc0*/  LDG.E.U16 R33, desc[UR10][R18.64] ;  /* 0x0000000a12217981 */ /* 0x000f22000c1e1500 */
[----:B------:R-:W-:-:S03]  /*5fd0*/  R2UR UR28, R16 ;  /* 0x00000000101c72ca */ /* 0x000fc600000e0000 */
[----:B------:R0:W-:Y:S01]  /*5fe0*/  STL [R1+0x64], R0 ;  /* 0x0000640001007387 */ /* 0x0001e20000100800 */
[----:B------:R-:W-:-:S03]  /*5ff0*/  PRMT R7, RZ, 0x7610, R7 ;  /* 0x00007610ff077816 */ /* 0x000fc60000000007 */
[----:B------:R1:W-:Y:S01]  /*6000*/  STL [R1+0xe4], R5 ;  /* 0x0000e40501007387 */ /* 0x0003e20000100800 */
[----:B------:R-:W-:-:S03]  /*6010*/  PRMT R4, RZ, 0x7610, R4 ;  /* 0x00007610ff047816 */ /* 0x000fc60000000004 */
[----:B------:R1:W-:Y:S01]  /*6020*/  STL [R1+0x68], R3 ;  /* 0x0000680301007387 */ /* 0x0003e20000100800 */
[----:B0-----:R-:W-:-:S03]  /*6030*/  PRMT R0, RZ, 0x7610, R0 ;  /* 0x00007610ff007816 */ /* 0x001fc60000000000 */
[----:B------:R0:W-:Y:S01]  /*6040*/  STL [R1+0xe0], R2 ;  /* 0x0000e00201007387 */ /* 0x0001e20000100800 */
[----:B------:R-:W-:-:S03]  /*6050*/  @!P1 PRMT R0, R15, 0x7632, R0 ;  /* 0x000076320f009816 */ /* 0x000fc60000000000 */
[----:B------:R-:W-:Y:S04]  /*6060*/  STL [R1+0xc4], R37 ;  /* 0x0000c42501007387 */ /* 0x000fe80000100800 */
[----:B------:R2:W-:Y:S01]  /*6070*/  STL.S16 [R1+0x11c], R0 ;  /* 0x00011c0001007387 */ /* 0x0005e20000100600 */
[----:B-1----:R-:W-:Y:S02]  /*6080*/  PRMT R5, RZ, 0x7610, R5 ;  /* 0x00007610ff057816 */ /* 0x002fe40000000005 */
[----:B------:R-:W-:Y:S01]  /*6090*/  PRMT R3, RZ, 0x7610, R3 ;  /* 0x00007610ff037816 */ /* 0x000fe20000000003 */
[----:B------:R1:W4:Y:S01]  /*60a0*/  LDG.E.U16 R18, desc[UR10][R18.64+0x2] ;  /* 0x0000020a12127981 */ /* 0x000322000c1e1500 */
[----:B0-----:R-:W-:Y:S02]  /*60b0*/  PRMT R2, RZ, 0x7610, R2 ;  /* 0x00007610ff027816 */ /* 0x001fe40000000002 */
[----:B--2---:R-:W-:Y:S01]  /*60c0*/  MOV R0, UR28 ;  /* 0x0000001c00007c02 */ /* 0x004fe20008000f00 */
[----:B------:R0:W-:Y:S01]  /*60d0*/  STL [R1+0x6c], R8 ;  /* 0x00006c0801007387 */ /* 0x0001e20000100800 */
[----:B------:R-:W-:-:S02]  /*60e0*/  PRMT R37, RZ, 0x7610, R37 ;  /* 0x00007610ff257816 */ /* 0x000fc40000000025 */
[----:B-1----:R-:W-:Y:S01]  /*60f0*/  PRMT R19, RZ, 0x7610, R19 ;  /* 0x00007610ff137816 */ /* 0x002fe20000000013 */
[----:B------:R1:W-:Y:S01]  /*6100*/  STL [R1+0xf0], R13 ;  /* 0x0000f00d01007387 */ /* 0x0003e20000100800 */
[--C-:B------:R-:W-:Y:S01]  /*6110*/  FFMA.FTZ R0, -R0, UR28, R17.reuse ;  /* 0x0000001c00007c23 */ /* 0x100fe20008010111 */
[----:B------:R-:W-:Y:S02]  /*6120*/  PRMT R17, RZ, 0x7610, R17 ;  /* 0x00007610ff117816 */ /* 0x000fe40000000011 */
[----:B------:R2:W-:Y:S01]  /*6130*/  STL [R1+0x74], R12 ;  /* 0x0000740c01007387 */ /* 0x0005e20000100800 */
[----:B------:R-:W-:Y:S02]  /*6140*/  PRMT R16, RZ, 0x7610, R16 ;  /* 0x00007610ff107816 */ /* 0x000fe40000000010 */
[----:B0-----:R-:W-:Y:S02]  /*6150*/  PRMT R8, RZ, 0x7610, R8 ;  /* 0x00007610ff087816 */ /* 0x001fe40000000008 */
[----:B-1----:R-:W-:-:S02]  /*6160*/  PRMT R13, RZ, 0x7610, R13 ;  /* 0x00007610ff0d7816 */ /* 0x002fc4000000000d */
[----:B------:R-:W-:Y:S02]  /*6170*/  @!P5 PRMT R5, R30, 0x7632, R5 ;  /* 0x000076321e05d816 */ /* 0x000fe40000000005 */
[----:B--2---:R-:W-:Y:S02]  /*6180*/  PRMT R12, RZ, 0x7610, R12 ;  /* 0x00007610ff0c7816 */ /* 0x004fe4000000000c */
[C---:B------:R-:W-:Y:S01]  /*6190*/  @!P6 PRMT R3, R31.reuse, 0x7610, R3 ;  /* 0x000076101f03e816 */ /* 0x040fe20000000003 */
[----:B------:R-:W-:Y:S01]  /*61a0*/  STL [R1+0xe8], R9 ;  /* 0x0000e80901007387 */ /* 0x000fe20000100800 */
[----:B------:R-:W-:Y:S02]  /*61b0*/  @!P6 PRMT R2, R31, 0x7632, R2 ;  /* 0x000076321f02e816 */ /* 0x000fe40000000002 */
[----:B------:R-:W-:Y:S01]  /*61c0*/  @!P1 PRMT R19, R15, 0x7610, R19 ;  /* 0x000076100f139816 */ /* 0x000fe20000000013 */
[----:B------:R-:W-:Y:S01]  /*61d0*/  STL [R1+0xec], R11 ;  /* 0x0000ec0b01007387 */ /* 0x000fe20000100800 */
[----:B------:R-:W-:-:S02]  /*61e0*/  @!P1 PRMT R7, R23, 0x7610, R7 ;  /* 0x0000761017079816 */ /* 0x000fc40000000007 */
[----:B------:R-:W-:Y:S01]  /*61f0*/  @!P2 PRMT R4, R22, 0x7632, R4 ;  /* 0x000076321604a816 */ /* 0x000fe20000000004 */
[----:B------:R-:W-:Y:S01]  /*6200*/  STL [R1+0x70], R10 ;  /* 0x0000700a01007387 */ /* 0x000fe20000100800 */
[----:B------:R-:W-:Y:S02]  /*6210*/  @!P2 PRMT R37, R25, 0x7632, R37 ;  /* 0x000076321925a816 */ /* 0x000fe40000000025 */
[C---:B------:R-:W-:Y:S01]  /*6220*/  @!P3 PRMT R17, R24.reuse, 0x7610, R17 ;  /* 0x000076101811b816 */ /* 0x040fe20000000011 */
[----:B------:R-:W-:Y:S01]  /*6230*/  STL [R1+0xf4], R14 ;  /* 0x0000f40e01007387 */ /* 0x000fe20000100800 */
[----:B------:R-:W-:Y:S02]  /*6240*/  @!P3 PRMT R16, R24, 0x7632, R16 ;  /* 0x000076321810b816 */ /* 0x000fe40000000010 */
[C---:B------:R-:W-:Y:S01]  /*6250*/  @!P4 PRMT R13, R26.reuse, 0x7610, R13 ;  /* 0x000076101a0dc816 */ /* 0x040fe2000000000d */
[----:B------:R0:W-:Y:S01]  /*6260*/  STL [R1+0x78], R15 ;  /* 0x0000780f01007387 */ /* 0x0001e20000100800 */
[----:B------:R-:W-:-:S02]  /*6270*/  @!P4 PRMT R12, R26, 0x7632, R12 ;  /* 0x000076321a0cc816 */ /* 0x000fc4000000000c */
[----:B------:R-:W-:Y:S02]  /*6280*/  PRMT R20, RZ, 0x7610, R20 ;  /* 0x00007610ff147816 */ /* 0x000fe40000000014 */
[----:B---3--:R-:W-:Y:S01]  /*6290*/  PRMT R21, RZ, 0x7610, R21 ;  /* 0x00007610ff157816 */ /* 0x008fe20000000015 */
[----:B------:R-:W-:Y:S01]  /*62a0*/  STL [R1+0xf8], R23 ;  /* 0x0000f81701007387 */ /* 0x000fe20000100800 */
[----:B------:R-:W-:Y:S02]  /*62b0*/  @!P1 PRMT R20, R23, 0x7632, R20 ;  /* 0x0000763217149816 */ /* 0x000fe40000000014 */
[----:B------:R-:W-:Y:S01]  /*62c0*/  @!P2 PRMT R21, R22, 0x7610, R21 ;  /* 0x000076101615a816 */ /* 0x000fe20000000015 */
[----:B------:R1:W-:Y:S01]  /*62d0*/  STL [R1+0x7c], R22 ;  /* 0x00007c1601007387 */ /* 0x0003e20000100800 */
[----:B------:R-:W-:Y:S02]  /*62e0*/  @!P5 PRMT R8, R29, 0x7632, R8 ;  /* 0x000076321d08d816 */ /* 0x000fe40000000008 */
[----:B0-----:R-:W-:Y:S01]  /*62f0*/  PRMT R15, RZ, 0x7610, R15 ;  /* 0x00007610ff0f7816 */ /* 0x001fe2000000000f */
[----:B------:R0:W-:Y:S01]  /*6300*/  STL [R1+0x80], R24 ;  /* 0x0000801801007387 */ /* 0x0001e20000100800 */
[----:B------:R-:W-:-:S02]  /*6310*/  PRMT R14, RZ, 0x7610, R14 ;  /* 0x00007610ff0e7816 */ /* 0x000fc4000000000e */
[----:B------:R-:W-:Y:S01]  /*6320*/  PRMT R11, RZ, 0x7610, R11 ;  /* 0x00007610ff0b7816 */ /* 0x000fe2000000000b */
[----:B------:R2:W-:Y:S01]  /*6330*/  STL [R1+0x84], R26 ;  /* 0x0000841a01007387 */ /* 0x0005e20000100800 */
[----:B------:R-:W-:Y:S02]  /*6340*/  PRMT R10, RZ, 0x7610, R10 ;  /* 0x00007610ff0a7816 */ /* 0x000fe4000000000a */
[----:B-1----:R-:W-:Y:S02]  /*6350*/  PRMT R22, RZ, 0x7610, R22 ;  /* 0x00007610ff167816 */ /* 0x002fe40000000016 */
[----:B------:R-:W-:Y:S02]  /*6360*/  PRMT R9, RZ, 0x7610, R9 ;  /* 0x00007610ff097816 */ /* 0x000fe40000000009 */
[----:B0-----:R-:W-:Y:S02]  /*6370*/  PRMT R24, RZ, 0x7610, R24 ;  /* 0x00007610ff187816 */ /* 0x001fe40000000018 */
[----:B------:R-:W-:-:S02]  /*6380*/  PRMT R23, RZ, 0x7610, R23 ;  /* 0x00007610ff177816 */ /* 0x000fc40000000017 */
[----:B--2---:R-:W-:Y:S01]  /*6390*/  PRMT R26, RZ, 0x7610, R26 ;  /* 0x00007610ff1a7816 */ /* 0x004fe2000000001a */
[----:B------:R0:W-:Y:S01]  /*63a0*/  STL.S16 [R1+0x394], R5 ;  /* 0x0003940501007387 */ /* 0x0001e20000100600 */
[----:B------:R-:W-:-:S03]  /*63b0*/  @!P2 PRMT R22, R25, 0x7610, R22 ;  /* 0x000076101916a816 */ /* 0x000fc60000000016 */
[----:B------:R1:W-:Y:S01]  /*63c0*/  STL.S16 [R1+0x390], R3 ;  /* 0x0003900301007387 */ /* 0x0003e20000100600 */
[C---:B------:R-:W-:Y:S02]  /*63d0*/  @!P3 PRMT R15, R27.reuse, 0x7610, R15 ;  /* 0x000076101b0fb816 */ /* 0x040fe4000000000f */
[----:B------:R-:W-:Y:S01]  /*63e0*/  @!P3 PRMT R14, R27, 0x7632, R14 ;  /* 0x000076321b0eb816 */ /* 0x000fe2000000000e */
[----:B------:R-:W-:Y:S01]  /*63f0*/  STL.S16 [R1+0x39c], R2 ;  /* 0x00039c0201007387 */ /* 0x000fe20000100600 */
[C---:B------:R-:W-:Y:S01]  /*6400*/  @!P4 PRMT R11, R28.reuse, 0x7610, R11 ;  /* 0x000076101c0bc816 */ /* 0x040fe2000000000b */
[----:B0-----:R-:W-:Y:S01]  /*6410*/  HFMA2 R5, -RZ, RZ, 0, 0 ;  /* 0x00000000ff057431 */ /* 0x001fe200000001ff */
[----:B------:R-:W-:Y:S01]  /*6420*/  @!P4 PRMT R10, R28, 0x7632, R10 ;  /* 0x000076321c0ac816 */ /* 0x000fe2000000000a */
[----:B------:R0:W-:Y:S01]  /*6430*/  STL [R1+0xdc], R6 ;  /* 0x0000dc0601007387 */ /* 0x0001e20000100800 */
[----:B------:R-:W-:Y:S02]  /*6440*/  @!P5 PRMT R9, R29, 0x7610, R9 ;  /* 0x000076101d09d816 */ /* 0x000fe40000000009 */
[----:B-1----:R-:W-:Y:S01]  /*6450*/  MOV R3, RZ ;  /* 0x000000ff00037202 */ /* 0x002fe20000000f00 */
[----:B------:R1:W-:Y:S01]  /*6460*/  STL.S16 [R1+0x114], R7 ;  /* 0x0001140701007387 */ /* 0x0003e20000100600 */
[----:B------:R-:W-:-:S02]  /*6470*/  @!P5 PRMT R24, R30, 0x7610, R24 ;  /* 0x000076101e18d816 */ /* 0x000fc40000000018 */
[C---:B------:R-:W-:Y:S01]  /*6480*/  @!P6 PRMT R23, R32.reuse, 0x7610, R23 ;  /* 0x000076102017e816 */ /* 0x040fe20000000017 */
[----:B------:R2:W-:Y:S01]  /*6490*/  STL.S16 [R1+0x128], R20 ;  /* 0x0001281401007387 */ /* 0x0005e20000100600 */
[----:B------:R-:W-:-:S03]  /*64a0*/  @!P6 PRMT R26, R32, 0x7632, R26 ;  /* 0x00007632201ae816 */ /* 0x000fc6000000001a */
[----:B------:R3:W-:Y:S04]  /*64b0*/  STL.S16 [R1+0x34c], R21 ;  /* 0x00034c1501007387 */ /* 0x0007e80000100600 */
[----:B------:R3:W-:Y:S04]  /*64c0*/  STL.S16 [R1+0x35c], R4 ;  /* 0x00035c0401007387 */ /* 0x0007e80000100600 */
[----:B------:R-:W-:Y:S04]  /*64d0*/  STL [R1+0xfc], R25 ;  /* 0x0000fc1901007387 */ /* 0x000fe80000100800 */
[----:B------:R3:W-:Y:S04]  /*64e0*/  STL.S16 [R1+0x360], R37 ;  /* 0x0003602501007387 */ /* 0x0007e80000100600 */
        /* <DEDUP_REMOVED lines=20> */
[----:B----4-:R-:W-:-:S03]  /*6630*/  @P0 HADD2.F32 R3, -RZ, R34.H0_H0 ;  /* 0x20000022ff030230 */ /* 0x010fc60000004100 */
[----:B------:R0:W5:Y:S01]  /*6640*/  LDL R34, [R1+0x154] ;  /* 0x0001540001227983 */ /* 0x0001620000100800 */
[----:B------:R-:W-:-:S03]  /*6650*/  @P0 HADD2.F32 R5, -RZ, R35.H0_H0 ;  /* 0x20000023ff050230 */ /* 0x000fc60000004100 */
[----:B------:R0:W5:Y:S01]  /*6660*/  LDL R35, [R1+0x16c] ;  /* 0x00016c0001237983 */ /* 0x0001620000100800 */
[----:B------:R-:W-:-:S03]  /*6670*/  HADD2.F32 R2, -RZ, R33.H0_H0 ;  /* 0x20000021ff027230 */ /* 0x000fc60000004100 */
        /* <DEDUP_REMOVED lines=20> */
[----:B-1----:R-:W-:Y:S01]  /*67c0*/  @P1 R2UR UR5, R0 ;  /* 0x00000000000512ca */ /* 0x002fe200000e0000 */
[----:B------:R-:W-:Y:S01]  /*67d0*/  HADD2.F32 R0, -RZ, R18.H0_H0 ;  /* 0x20000012ff007230 */ /* 0x000fe20000004100 */
[----:B------:R-:W-:-:S11]  /*67e0*/  UMOV UR16, 0x3f800000 ;  /* 0x3f80000000107882 */ /* 0x000fd60000000000 */
        /* <DEDUP_REMOVED lines=66> */
[----:B------:R-:W-:Y:S01]  /*6c10*/  FMUL.FTZ R14, R0, R14 ;  /* 0x0000000e000e7220 */ /* 0x000fe20000410000 */
[----:B------:R-:W-:Y:S02]  /*6c20*/  FADD.FTZ R13, R13, R16 ;  /* 0x000000100d0d7221 */ /* 0x000fe40000010000 */
[----:B------:R-:W4:Y:S01]  /*6c30*/  LDL.LU R16, [R1+0x250] ;  /* 0x0002500001107983 */ /* 0x000f220000300800 */
[----:B------:R-:W-:-:S03]  /*6c40*/  FFMA.FTZ R15, R11, R14, R15 ;  /* 0x0000000e0b0f7223 */ /* 0x000fc6000001000f */
[----:B------:R-:W2:Y:S01]  /*6c50*/  LDL.LU R11, [R1+0x254] ;  /* 0x00025400010b7983 */ /* 0x000ea20000300800 */
[----:B------:R-:W-:-:S03]  /*6c60*/  FADD.FTZ R13, R14, R13 ;  /* 0x0000000d0e0d7221 */ /* 0x000fc60000010000 */
[----:B------:R-:W2:Y:S01]  /*6c70*/  LDL.LU R14, [R1+0x260] ;  /* 0x00026000010e7983 */ /* 0x000ea20000300800 */
[----:B---3--:R-:W-:-:S05]  /*6c80*/  SHF.L.U32 R17, R17, 0x10, RZ ;  /* 0x0000001011117819 */ /* 0x008fca00000006ff */
[----:B------:R-:W-:Y:S01]  /*6c90*/  FADD.FTZ R17, R17, -UR28 ;  /* 0x8000001c11117e21 */ /* 0x000fe20008010000 */
[----:B----4-:R-:W-:-:S03]  /*6ca0*/  SHF.L.U32 R16, R16, 0x10, RZ ;  /* 0x0000001010107819 */ /* 0x010fc600000006ff */
[----:B------:R-:W-:Y:S01]  /*6cb0*/  FMUL.FTZ R17, R17, UR16 ;  /* 0x0000001011117c20 */ /* 0x000fe20008410000 */
[----:B--2---:R-:W-:Y:S01]  /*6cc0*/  SHF.L.U32 R11, R11, 0x10, RZ ;  /* 0x000000100b0b7819 */ /* 0x004fe200000006ff */
[----:B------:R-:W-:-:S04]  /*6cd0*/  FADD.FTZ R16, R16, -UR28 ;  /* 0x8000001c10107e21 */ /* 0x000fc80008010000 */
[----:B------:R-:W-:Y:S01]  /*6ce0*/  FADD.FTZ R8, R8, R11 ;  /* 0x0000000b08087221 */ /* 0x000fe20000010000 */
[----:B------:R-:W-:Y:S01]  /*6cf0*/  FFMA.FTZ R9, R11, R17, R9 ;  /* 0x000000110b097223 */ /* 0x000fe20000010009 */
[----:B------:R-:W-:Y:S01]  /*6d00*/  FMUL.FTZ R11, R2, R11 ;  /* 0x0000000b020b7220 */ /* 0x000fe20000410000 */
[----:B------:R-:W-:Y:S01]  /*6d10*/  SHF.L.U32 R14, R14, 0x10, RZ ;  /* 0x000000100e0e7819 */ /* 0x000fe200000006ff */
[----:B------:R-:W-:Y:S02]  /*6d20*/  FMUL.FTZ R16, R16, UR16 ;  /* 0x0000001010107c20 */ /* 0x000fe40008410000 */
[----:B------:R-:W-:Y:S02]  /*6d30*/  FFMA.FTZ R15, R17, R11, R15 ;  /* 0x0000000b110f7223 */ /* 0x000fe4000001000f */
[----:B------:R-:W2:Y:S01]  /*6d40*/  LDL.LU R17, [R1+0x174] ;  /* 0x0001740001117983 */ /* 0x000ea20000300800 */
[----:B------:R-:W-:Y:S01]  /*6d50*/  FADD.FTZ R10, R10, R14 ;  /* 0x0000000e0a0a7221 */ /* 0x000fe20000010000 */
[----:B------:R-:W-:Y:S01]  /*6d60*/  FFMA.FTZ R12, R14, R16, R12 ;  /* 0x000000100e0c7223 */ /* 0x000fe2000001000c */
[----:B------:R-:W-:Y:S01]  /*6d70*/  FMUL.FTZ R14, R0, R14 ;  /* 0x0000000e000e7220 */ /* 0x000fe20000410000 */
[----:B------:R-:W-:-:S03]  /*6d80*/  FADD.FTZ R13, R13, R11 ;  /* 0x0000000b0d0d7221 */ /* 0x000fc60000010000 */
[----:B------:R-:W-:Y:S01]  /*6d90*/  FFMA.FTZ R15, R16, R14, R15 ;  /* 0x0000000e100f7223 */ /* 0x000fe2000001000f */
[----:B------:R-:W-:Y:S02]  /*6da0*/  FADD.FTZ R13, R14, R13 ;  /* 0x0000000d0e0d7221 */ /* 0x000fe40000010000 */
[----:B------:R-:W3:Y:S01]  /*6db0*/  LDL.LU R14, [R1+0x17c] ;  /* 0x00017c00010e7983 */ /* 0x000ee20000300800 */
[----:B--2---:R-:W-:-:S05]  /*6dc0*/  SHF.L.U32 R11, R17, 0x10, RZ ;  /* 0x00000010110b7819 */ /* 0x004fca00000006ff */
[----:B------:R-:W-:-:S04]  /*6dd0*/  FADD.FTZ R11, R11, -UR28 ;  /* 0x8000001c0b0b7e21 */ /* 0x000fc80008010000 */
[----:B------:R-:W-:Y:S01]  /*6de0*/  FMUL.FTZ R11, R11, UR16 ;  /* 0x000000100b0b7c20 */ /* 0x000fe20008410000 */
[----:B---3--:R-:W-:-:S05]  /*6df0*/  SHF.L.U32 R14, R14, 0x10, RZ ;  /* 0x000000100e0e7819 */ /* 0x008fca00000006ff */
[----:B------:R-:W-:Y:S01]  /*6e00*/  FADD.FTZ R8, R8, R14 ;  /* 0x0000000e08087221 */ /* 0x000fe20000010000 */
[----:B------:R-:W-:Y:S01]  /*6e10*/  FFMA.FTZ R9, R14, R11, R9 ;  /* 0x0000000b0e097223 */ /* 0x000fe20000010009 */
[----:B------:R-:W-:-:S04]  /*6e20*/  FMUL.FTZ R14, R2, R14 ;  /* 0x0000000e020e7220 */ /* 0x000fc80000410000 */
[----:B------:R-:W-:Y:S01]  /*6e30*/  FADD.FTZ R13, R13, R14 ;  /* 0x0000000e0d0d7221 */ /* 0x000fe20000010000 */
[----:B------:R-:W-:Y:S02]  /*6e40*/  FFMA.FTZ R15, R11, R14, R15 ;  /* 0x0000000e0b0f7223 */ /* 0x000fe4000001000f */
[----:B------:R-:W2:Y:S01]  /*6e50*/  LDL.LU R14, [R1+0x170] ;  /* 0x00017000010e7983 */ /* 0x000ea20000300800 */
[----:B-----5:R-:W-:-:S03]  /*6e60*/  SHF.L.U32 R17, R37, 0x10, RZ ;  /* 0x0000001025117819 */ /* 0x020fc600000006ff */
[----:B------:R-:W3:Y:S02]  /*6e70*/  LDL.LU R37, [R1+0x2c4] ;  /* 0x0002c40001257983 */ /* 0x000ee40000300800 */
[----:B------:R-:W-:Y:S01]  /*6e80*/  FADD.FTZ R17, R17, -UR28 ;  /* 0x8000001c11117e21 */ /* 0x000fe20008010000 */
[----:B------:R-:W-:Y:S02]  /*6e90*/  SHF.L.U32 R16, R18, 0x10, RZ ;  /* 0x0000001012107819 */ /* 0x000fe400000006ff */
[----:B------:R-:W-:Y:S01]  /*6ea0*/  SHF.L.U32 R18, R31, 0x10, RZ ;  /* 0x000000101f127819 */ /* 0x000fe200000006ff */
[----:B------:R-:W-:Y:S01]  /*6eb0*/  FMUL.FTZ R17, R17, UR16 ;  /* 0x0000001011117c20 */ /* 0x000fe20008410000 */
[----:B------:R-:W4:Y:S01]  /*6ec0*/  LDL.LU R31, [R1+0x310] ;  /* 0x00031000011f7983 */ /* 0x000f220000300800 */
[----:B------:R-:W-:Y:S02]  /*6ed0*/  FADD.FTZ R10, R10, R16 ;  /* 0x000000100a0a7221 */ /* 0x000fe40000010000 */
[----:B------:R-:W-:Y:S01]  /*6ee0*/  FFMA.FTZ R12, R16, R17, R12 ;  /* 0x00000011100c7223 */ /* 0x000fe2000001000c */
[----:B------:R-:W-:Y:S01]  /*6ef0*/  FMUL.FTZ R16, R0, R16 ;  /* 0x0000001000107220 */ /* 0x000fe20000410000 */
[----:B------:R-:W-:-:S03]  /*6f00*/  FADD.FTZ R18, R18, -UR28 ;  /* 0x8000001c12127e21 */ /* 0x000fc60008010000 */
[----:B------:R-:W-:Y:S01]  /*6f10*/  FADD.FTZ R13, R16, R13 ;  /* 0x0000000d100d7221 */ /* 0x000fe20000010000 */
[----:B------:R-:W-:Y:S01]  /*6f20*/  FFMA.FTZ R15, R17, R16, R15 ;  /* 0x00000010110f7223 */ /* 0x000fe2000001000f */
[----:B------:R-:W-:Y:S01]  /*6f30*/  FMUL.FTZ R18, R18, UR16 ;  /* 0x0000001012127c20 */ /* 0x000fe20008410000 */
[----:B--2---:R-:W-:Y:S02]  /*6f40*/  SHF.L.U32 R11, R14, 0x10, RZ ;  /* 0x000000100e0b7819 */ /* 0x004fe400000006ff */
[----:B------:R-:W-:Y:S02]  /*6f50*/  SHF.L.U32 R14, R35, 0x10, RZ ;  /* 0x00000010230e7819 */ /* 0x000fe400000006ff */
[----:B------:R-:W2:Y:S01]  /*6f60*/  LDL.LU R35, [R1+0x158] ;  /* 0x0001580001237983 */ /* 0x000ea20000300800 */
[----:B------:R-:W-:-:S04]  /*6f70*/  FMUL.FTZ R16, R2, R11 ;  /* 0x0000000b02107220 */ /* 0x000fc80000410000 */
[----:B------:R-:W-:Y:S01]  /*6f80*/  FADD.FTZ R13, R13, R16 ;  /* 0x000000100d0d7221 */ /* 0x000fe20000010000 */
[----:B------:R-:W-:Y:S01]  /*6f90*/  FFMA.FTZ R15, R18, R16, R15 ;  /* 0x00000010120f7223 */ /* 0x000fe2000001000f */
[----:B---3--:R-:W-:Y:S02]  /*6fa0*/  SHF.L.U32 R16, R37, 0x10, RZ ;  /* 0x0000001025107819 */ /* 0x008fe400000006ff */
[----:B------:R-:W3:Y:S01]  /*6fb0*/  LDL.LU R37, [R1+0x2f8] ;  /* 0x0002f80001257983 */ /* 0x000ee20000300800 */
[----:B------:R-:W-:Y:S01]  /*6fc0*/  FADD.FTZ R8, R8, R11 ;  /* 0x0000000b08087221 */ /* 0x000fe20000010000 */
[----:B------:R-:W-:Y:S01]  /*6fd0*/  FFMA.FTZ R9, R11, R18, R9 ;  /* 0x000000120b097223 */ /* 0x000fe20000010009 */
[----:B------:R-:W-:Y:S01]  /*6fe0*/  SHF.L.U32 R11, R30, 0x10, RZ ;  /* 0x000000101e0b7819 */ /* 0x000fe200000006ff */
[----:B------:R-:W-:Y:S01]  /*6ff0*/  FADD.FTZ R14, R14, -UR28 ;  /* 0x8000001c0e0e7e21 */ /* 0x000fe20008010000 */
[----:B------:R-:W3:Y:S03]  /*7000*/  LDL.LU R30, [R1+0x2f4] ;  /* 0x0002f400011e7983 */ /* 0x000ee60000300800 */
[----:B------:R-:W-:Y:S01]  /*7010*/  FADD.FTZ R11, R11, -UR28 ;  /* 0x8000001c0b0b7e21 */ /* 0x000fe20008010000 */
[----:B------:R-:W-:Y:S01]  /*7020*/  FMUL.FTZ R14, R14, UR16 ;  /* 0x000000100e0e7c20 */ /* 0x000fe20008410000 */
[----:B------:R-:W-:-:S02]  /*7030*/  FADD.FTZ R10, R10, R16 ;  /* 0x000000100a0a7221 */ /* 0x000fc40000010000 */
[----:B------:R-:W-:Y:S01]  /*7040*/  FMUL.FTZ R11, R11, UR16 ;  /* 0x000000100b0b7c20 */ /* 0x000fe20008410000 */
[----:B------:R-:W-:Y:S01]  /*7050*/  FFMA.FTZ R12, R16, R14, R12 ;  /* 0x0000000e100c7223 */ /* 0x000fe2000001000c */
[----:B------:R-:W-:-:S04]  /*7060*/  FMUL.FTZ R16, R0, R16 ;  /* 0x0000001000107220 */ /* 0x000fc80000410000 */
[----:B------:R-:W-:Y:S01]  /*7070*/  FADD.FTZ R13, R16, R13 ;  /* 0x0000000d100d7221 */ /* 0x000fe20000010000 */
[----:B------:R-:W-:Y:S01]  /*7080*/  FFMA.FTZ R15, R14, R16, R15 ;  /* 0x000000100e0f7223 */ /* 0x000fe2000001000f */
[----:B----4-:R-:W-:Y:S02]  /*7090*/  SHF.L.U32 R14, R31, 0x10, RZ ;  /* 0x000000101f0e7819 */ /* 0x010fe400000006ff */
[----:B------:R-:W-:Y:S01]  /*70a0*/  SHF.L.U32 R17, R34, 0x10, RZ ;  /* 0x0000001022117819 */ /* 0x000fe200000006ff */
[----:B------:R-:W4:Y:S04]  /*70b0*/  LDL.LU R31, [R1+0x2c0] ;  /* 0x0002c000011f7983 */ /* 0x000f280000300800 */
[----:B------:R-:W4:Y:S01]  /*70c0*/  LDL.LU R34, [R1+0x168] ;  /* 0x0001680001227983 */ /* 0x000f220000300800 */
[----:B------:R-:W-:Y:S01]  /*70d0*/  FADD.FTZ R17, R17, -UR28 ;  /* 0x8000001c11117e21 */ /* 0x000fe20008010000 */
[----:B------:R-:W-:-:S03]  /*70e0*/  FMUL.FTZ R16, R0, R14 ;  /* 0x0000000e00107220 */ /* 0x000fc60000410000 */
[----:B------:R-:W-:Y:S01]  /*70f0*/  FMUL.FTZ R17, R17, UR16 ;  /* 0x0000001011117c20 */ /* 0x000fe20008410000 */
[----:B--2---:R-:W-:Y:S02]  /*7100*/  SHF.L.U32 R18, R35, 0x10, RZ ;  /* 0x0000001023127819 */ /* 0x004fe400000006ff */
[----:B------:R-:W2:Y:S03]  /*7110*/  LDL.LU R35, [R1+0x2d8] ;  /* 0x0002d80001237983 */ /* 0x000ea60000300800 */
[----:B------:R-:W-:Y:S01]  /*7120*/  FADD.FTZ R8, R8, R18 ;  /* 0x0000001208087221 */ /* 0x000fe20000010000 */
[----:B------:R-:W-:Y:S01]  /*7130*/  FFMA.FTZ R9, R18, R11, R9 ;  /* 0x0000000b12097223 */ /* 0x000fe20000010009 */
[----:B------:R-:W-:-:S04]  /*7140*/  FMUL.FTZ R18, R2, R18 ;  /* 0x0000001202127220 */ /* 0x000fc80000410000 */
[----:B------:R-:W-:Y:S01]  /*7150*/  FADD.FTZ R13, R13, R18 ;  /* 0x000000120d0d7221 */ /* 0x000fe20000010000 */
[----:B------:R-:W-:Y:S02]  /*7160*/  FFMA.FTZ R15, R11, R18, R15 ;  /* 0x000000120b0f7223 */ /* 0x000fe4000001000f */
[----:B------:R-:W4:Y:S01]  /*7170*/  LDL.LU R18, [R1+0x2fc] ;  /* 0x0002fc0001127983 */ /* 0x000f220000300800 */
[----:B------:R-:W-:Y:S01]  /*7180*/  FADD.FTZ R13, R16, R13 ;  /* 0x0000000d100d7221 */ /* 0x000fe20000010000 */
[----:B------:R-:W-:Y:S01]  /*7190*/  FFMA.FTZ R15, R17, R16, R15 ;  /* 0x00000010110f7223 */ /* 0x000fe2000001000f */
[----:B---3--:R-:W-:Y:S02]  /*71a0*/  SHF.L.U32 R16, R37, 0x10, RZ ;  /* 0x0000001025107819 */ /* 0x008fe400000006ff */
[----:B------:R-:W3:Y:S01]  /*71b0*/  LDL.LU R37, [R1+0x2dc] ;  /* 0x0002dc0001257983 */ /* 0x000ee20000300800 */
[----:B------:R-:W-:Y:S01]  /*71c0*/  SHF.L.U32 R11, R29, 0x10, RZ ;  /* 0x000000101d0b7819 */ /* 0x000fe200000006ff */
[----:B------:R-:W-:Y:S01]  /*71d0*/  FADD.FTZ R10, R10, R14 ;  /* 0x0000000e0a0a7221 */ /* 0x000fe20000010000 */
[----:B------:R-:W-:Y:S01]  /*71e0*/  FFMA.FTZ R12, R14, R17, R12 ;  /* 0x000000110e0c7223 */ /* 0x000fe2000001000c */
[----:B------:R-:W-:Y:S01]  /*71f0*/  SHF.L.U32 R14, R30, 0x10, RZ ;  /* 0x000000101e0e7819 */ /* 0x000fe200000006ff */
[----:B------:R-:W3:Y:S01]  /*7200*/  LDL.LU R29, [R1+0x2b8] ;  /* 0x0002b800011d7983 */ /* 0x000ee20000300800 */
[----:B------:R-:W-:-:S03]  /*7210*/  FADD.FTZ R11, R11, -UR28 ;  /* 0x8000001c0b0b7e21 */ /* 0x000fc60008010000 */
[----:B------:R-:W3:Y:S01]  /*7220*/  LDL.LU R30, [R1+0x2b0] ;  /* 0x0002b000011e7983 */ /* 0x000ee20000300800 */
[----:B------:R-:W-:Y:S01]  /*7230*/  FADD.FTZ R14, R14, -UR28 ;  /* 0x8000001c0e0e7e21 */ /* 0x000fe20008010000 */
[----:B------:R-:W-:Y:S01]  /*7240*/  FMUL.FTZ R11, R11, UR16 ;  /* 0x000000100b0b7c20 */ /* 0x000fe20008410000 */
[----:B------:R-:W-:Y:S02]  /*7250*/  FADD.FTZ R8, R8, R16 ;  /* 0x0000001008087221 */ /* 0x000fe40000010000 */
[----:B------:R-:W-:Y:S01]  /*7260*/  FMUL.FTZ R14, R14, UR16 ;  /* 0x000000100e0e7c20 */ /* 0x000fe20008410000 */
[----:B------:R-:W-:Y:S01]  /*7270*/  FFMA.FTZ R9, R16, R11, R9 ;  /* 0x0000000b10097223 */ /* 0x000fe20000010009 */
[----:B------:R-:W-:-:S04]  /*7280*/  FMUL.FTZ R16, R2, R16 ;  /* 0x0000001002107220 */ /* 0x000fc80000410000 */
[----:B------:R-:W-:Y:S01]  /*7290*/  FFMA.FTZ R15, R11, R16, R15 ;  /* 0x000000100b0f7223 */ /* 0x000fe2000001000f */
[----:B------:R-:W-:Y:S01]  /*72a0*/  FADD.FTZ R13, R13, R16 ;  /* 0x000000100d0d7221 */ /* 0x000fe20000010000 */
[----:B--2---:R-:W-:Y:S02]  /*72b0*/  SHF.L.U32 R11, R35, 0x10, RZ ;  /* 0x00000010230b7819 */ /* 0x004fe400000006ff */
[----:B------:R-:W2:Y:S01]  /*72c0*/  LDL.LU R35, [R1+0x2c8] ;  /* 0x0002c80001237983 */ /* 0x000ea20000300800 */
[----:B----4-:R-:W-:-:S05]  /*72d0*/  SHF.L.U32 R17, R18, 0x10, RZ ;  /* 0x0000001012117819 */ /* 0x010fca00000006ff */
[----:B------:R-:W-:Y:S01]  /*72e0*/  FADD.FTZ R10, R10, R17 ;  /* 0x000000110a0a7221 */ /* 0x000fe20000010000 */
[----:B------:R-:W-:Y:S01]  /*72f0*/  FFMA.FTZ R12, R17, R14, R12 ;  /* 0x0000000e110c7223 */ /* 0x000fe2000001000c */
[----:B------:R-:W-:Y:S01]  /*7300*/  FMUL.FTZ R17, R0, R17 ;  /* 0x0000001100117220 */ /* 0x000fe20000410000 */
[----:B------:R-:W-:Y:S01]  /*7310*/  SHF.L.U32 R18, R34, 0x10, RZ ;  /* 0x0000001022127819 */ /* 0x000fe200000006ff */
[----:B------:R-:W-:Y:S01]  /*7320*/  FMUL.FTZ R16, R2, R11 ;  /* 0x0000000b02107220 */ /* 0x000fe20000410000 */
[----:B------:R-:W-:Y:S01]  /*7330*/  FADD.FTZ R8, R8, R11 ;  /* 0x0000000b08087221 */ /* 0x000fe20000010000 */
[----:B------:R-:W-:Y:S01]  /*7340*/  FFMA.FTZ R15, R14, R17, R15 ;  /* 0x000000110e0f7223 */ /* 0x000fe2000001000f */
[----:B------:R-:W-:Y:S01]  /*7350*/  SHF.L.U32 R14, R31, 0x10, RZ ;  /* 0x000000101f0e7819 */ /* 0x000fe200000006ff */
[----:B------:R-:W-:Y:S01]  /*7360*/  FADD.FTZ R13, R17, R13 ;  /* 0x0000000d110d7221 */ /* 0x000fe20000010000 */
[----:B------:R-:W4:Y:S01]  /*7370*/  LDL.LU R31, [R1+0x2a8] ;  /* 0x0002a800011f7983 */ /* 0x000f220000300800 */
[----:B------:R-:W-:-:S03]  /*7380*/  FADD.FTZ R18, R18, -UR28 ;  /* 0x8000001c12127e21 */ /* 0x000fc60008010000 */
[----:B------:R-:W4:Y:S01]  /*7390*/  LDL.LU R34, [R1+0x2ac] ;  /* 0x0002ac0001227983 */ /* 0x000f220000300800 */
[----:B------:R-:W-:Y:S01]  /*73a0*/  FMUL.FTZ R18, R18, UR16 ;  /* 0x0000001012127c20 */ /* 0x000fe20008410000 */
[----:B------:R-:W-:-:S03]  /*73b0*/  FADD.FTZ R13, R13, R16 ;  /* 0x000000100d0d7221 */ /* 0x000fc60000010000 */
[----:B------:R-:W-:Y:S01]  /*73c0*/  FFMA.FTZ R15, R18, R16, R15 ;  /* 0x00000010120f7223 */ /* 0x000fe2000001000f */
[----:B---3--:R-:W-:Y:S02]  /*73d0*/  SHF.L.U32 R16, R37, 0x10, RZ ;  /* 0x0000001025107819 */ /* 0x008fe400000006ff */
[----:B------:R-:W3:Y:S01]  /*73e0*/  LDL.LU R37, [R1+0x2d0] ;  /* 0x0002d00001257983 */ /* 0x000ee20000300800 */
[----:B------:R-:W-:Y:S01]  /*73f0*/  FFMA.FTZ R9, R11, R18, R9 ;  /* 0x000000120b097223 */ /* 0x000fe20000010009 */
[----:B------:R-:W-:Y:S02]  /*7400*/  SHF.L.U32 R11, R30, 0x10, RZ ;  /* 0x000000101e0b7819 */ /* 0x000fe400000006ff */
[----:B------:R-:W3:Y:S01]  /*7410*/  LDL.LU R30, [R1+0x2bc] ;  /* 0x0002bc00011e7983 */ /* 0x000ee20000300800 */
[----:B------:R-:W-:Y:S02]  /*7420*/  FADD.FTZ R14, R14, -UR28 ;  /* 0x8000001c0e0e7e21 */ /* 0x000fe40008010000 */
[----:B------:R-:W-:-:S02]  /*7430*/  FADD.FTZ R11, R11, -UR28 ;  /* 0x8000001c0b0b7e21 */ /* 0x000fc40008010000 */
[----:B------:R-:W-:Y:S01]  /*7440*/  FMUL.FTZ R14, R14, UR16 ;  /* 0x000000100e0e7c20 */ /* 0x000fe20008410000 */
[----:B------:R-:W-:Y:S01]  /*7450*/  SHF.L.U32 R18, R29, 0x10, RZ ;  /* 0x000000101d127819 */ /* 0x000fe200000006ff */
[----:B------:R-:W-:Y:S01]  /*7460*/  FMUL.FTZ R11, R11, UR16 ;  /* 0x000000100b0b7c20 */ /* 0x000fe20008410000 */
[----:B------:R-:W-:Y:S01]  /*7470*/  FADD.FTZ R10, R10, R16 ;  /* 0x000000100a0a7221 */ /* 0x000fe20000010000 */
        /* <DEDUP_REMOVED lines=8> */
[----:B------:R-:W3:Y:S01]  /*7500*/  LDL.LU R29, [R1+0x2d4] ;  /* 0x0002d400011d7983 */ /* 0x000ee20000300800 */
[----:B------:R-:W-:-:S02]  /*7510*/  FFMA.FTZ R15, R11, R18, R15 ;  /* 0x000000120b0f7223 */ /* 0x000fc4000001000f */
[----:B------:R-:W-:Y:S01]  /*7520*/  FADD.FTZ R17, R17, -UR28 ;  /* 0x8000001c11117e21 */ /* 0x000fe20008010000 */
[----:B------:R-:W3:Y:S03]  /*7530*/  LDL.LU R32, [R1+0x328] ;  /* 0x0003280001207983 */ /* 0x000ee60000300800 */
[----:B------:R-:W-:Y:S01]  /*7540*/  FMUL.FTZ R17, R17, UR16 ;  /* 0x0000001011117c20 */ /* 0x000fe20008410000 */
[----:B--2---:R-:W-:Y:S02]  /*7550*/  SHF.L.U32 R14, R35, 0x10, RZ ;  /* 0x00000010230e7819 */ /* 0x004fe400000006ff */
[----:B------:R-:W2:Y:S03]  /*7560*/  LDL.LU R35, [R1+0x2cc] ;  /* 0x0002cc0001237983 */ /* 0x000ea60000300800 */
[----:B------:R-:W-:Y:S01]  /*7570*/  FMUL.FTZ R16, R0, R14 ;  /* 0x0000000e00107220 */ /* 0x000fe20000410000 */
[----:B------:R-:W-:-:S03]  /*7580*/  FFMA.FTZ R12, R14, R17, R12 ;  /* 0x000000110e0c7223 */ /* 0x000fc6000001000c */
[----:B------:R-:W-:Y:S01]  /*7590*/  FFMA.FTZ R15, R17, R16, R15 ;  /* 0x00000010110f7223 */ /* 0x000fe2000001000f */
[----:B----4-:R-:W-:Y:S02]  /*75a0*/  SHF.L.U32 R11, R31, 0x10, RZ ;  /* 0x000000101f0b7819 */ /* 0x010fe400000006ff */
[----:B------:R-:W4:Y:S01]  /*75b0*/  LDL.LU R31, [R1+0x294] ;  /* 0x00029400011f7983 */ /* 0x000f220000300800 */
[----:B---3--:R-:W-:-:S03]  /*75c0*/  SHF.L.U32 R17, R37, 0x10, RZ ;  /* 0x0000001025117819 */ /* 0x008fc600000006ff */
[----:B------:R-:W3:Y:S01]  /*75d0*/  LDL.LU R37, [R1+0x284] ;  /* 0x0002840001257983 */ /* 0x000ee20000300800 */
[----:B------:R-:W-:Y:S01]  /*75e0*/  FADD.FTZ R13, R13, R18 ;  /* 0x000000120d0d7221 */ /* 0x000fe20000010000 */
[----:B------:R-:W-:-:S03]  /*75f0*/  FADD.FTZ R10, R10, R14 ;  /* 0x0000000e0a0a7221 */ /* 0x000fc60000010000 */
[----:B------:R-:W-:Y:S01]  /*7600*/  FADD.FTZ R13, R16, R13 ;  /* 0x0000000d100d7221 */ /* 0x000fe20000010000 */
[----:B------:R-:W-:Y:S02]  /*7610*/  SHF.L.U32 R16, R30, 0x10, RZ ;  /* 0x000000101e107819 */ /* 0x000fe400000006ff */
[----:B------:R-:W3:Y:S01]  /*7620*/  LDL.LU R30, [R1+0x280] ;  /* 0x00028000011e7983 */ /* 0x000ee20000300800 */
[----:B------:R-:W-:Y:S01]  /*7630*/  SHF.L.U32 R14, R34, 0x10, RZ ;  /* 0x00000010220e7819 */ /* 0x000fe200000006ff */
[----:B------:R-:W-:Y:S01]  /*7640*/  FADD.FTZ R11, R11, -UR28 ;  /* 0x8000001c0b0b7e21 */ /* 0x000fe20008010000 */
[----:B------:R-:W-:Y:S01]  /*7650*/  FADD.FTZ R8, R8, R16 ;  /* 0x0000001008087221 */ /* 0x000fe20000010000 */
[----:B------:R-:W-:Y:S01]  /*7660*/  FADD.FTZ R10, R10, R17 ;  /* 0x000000110a0a7221 */ /* 0x000fe20000010000 */
[----:B------:R-:W3:Y:S01]  /*7670*/  LDL.LU R34, [R1+0x2a0] ;  /* 0x0002a00001227983 */ /* 0x000ee20000300800 */
[----:B------:R-:W-:Y:S01]  /*7680*/  FADD.FTZ R14, R14, -UR28 ;  /* 0x8000001c0e0e7e21 */ /* 0x000fe20008010000 */
[----:B------:R-:W-:-:S03]  /*7690*/  FMUL.FTZ R11, R11, UR16 ;  /* 0x000000100b0b7c20 */ /* 0x000fc60008410000 */
[----:B------:R-:W-:Y:S01]  /*76a0*/  FMUL.FTZ R14, R14, UR16 ;  /* 0x000000100e0e7c20 */ /* 0x000fe20008410000 */
[----:B------:R-:W-:Y:S01]  /*76b0*/  FFMA.FTZ R9, R16, R11, R9 ;  /* 0x0000000b10097223 */ /* 0x000fe20000010009 */
[----:B------:R-:W-:Y:S02]  /*76c0*/  FMUL.FTZ R16, R2, R16 ;  /* 0x0000001002107220 */ /* 0x000fe40000410000 */
[----:B------:R-:W-:Y:S01]  /*76d0*/  FFMA.FTZ R12, R17, R14, R12 ;  /* 0x0000000e110c7223 */ /* 0x000fe2000001000c */
[----:B------:R-:W-:Y:S01]  /*76e0*/  FMUL.FTZ R17, R0, R17 ;  /* 0x0000001100117220 */ /* 0x000fe20000410000 */
[----:B------:R-:W-:Y:S01]  /*76f0*/  FFMA.FTZ R15, R11, R16, R15 ;  /* 0x000000100b0f7223 */ /* 0x000fe2000001000f */
[----:B------:R-:W-:-:S03]  /*7700*/  SHF.L.U32 R18, R28, 0x10, RZ ;  /* 0x000000101c127819 */ /* 0x000fc600000006ff */
[----:B------:R-:W-:Y:S02]  /*7710*/  FFMA.FTZ R15, R14, R17, R15 ;  /* 0x000000110e0f7223 */ /* 0x000fe4000001000f */
[----:B------:R-:W-:Y:S01]  /*7720*/  FADD.FTZ R18, R18, -UR28 ;  /* 0x8000001c12127e21 */ /* 0x000fe20008010000 */
[----:B------:R-:W-:-:S03]  /*7730*/  FADD.FTZ R13, R13, R16 ;  /* 0x000000100d0d7221 */ /* 0x000fc60000010000 */
        /* <DEDUP_REMOVED lines=11> */
[----:B------:R-:W-:Y:S01]  /*77f0*/  FADD.FTZ R8, R8, R11 ;  /* 0x0000000b08087221 */ /* 0x000fe20000010000 */
[----:B------:R-:W-:Y:S01]  /*7800*/  SHF.L.U32 R11, R27, 0x10, RZ ;  /* 0x000000101b0b7819 */ /* 0x000fe200000006ff */
[----:B------:R-:W-:Y:S01]  /*7810*/  FADD.FTZ R14, R14, -UR28 ;  /* 0x8000001c0e0e7e21 */ /* 0x000fe20008010000 */
[----:B------:R-:W-:Y:S01]  /*7820*/  FADD.FTZ R13, R13, R16 ;  /* 0x000000100d0d7221 */ /* 0x000fe20000010000 */
[----:B------:R-:W-:Y:S02]  /*7830*/  SHF.L.U32 R17, R30, 0x10, RZ ;  /* 0x000000101e117819 */ /* 0x000fe400000006ff */
[----:B------:R-:W3:Y:S01]  /*7840*/  LDL.LU R30, [R1+0x29c] ;  /* 0x00029c00011e7983 */ /* 0x000ee20000300800 */
[----:B------:R-:W-:Y:S01]  /*7850*/  SHF.L.U32 R16, R29, 0x10, RZ ;  /* 0x000000101d107819 */ /* 0x000fe200000006ff */
[----:B------:R-:W-:Y:S01]  /*7860*/  FADD.FTZ R11, R11, -UR28 ;  /* 0x8000001c0b0b7e21 */ /* 0x000fe20008010000 */
[----:B------:R-:W-:Y:S01]  /*7870*/  FMUL.FTZ R14, R14, UR16 ;  /* 0x000000100e0e7c20 */ /* 0x000fe20008410000 */
[----:B------:R-:W3:Y:S02]  /*7880*/  LDL.LU R29, [R1+0x298] ;  /* 0x00029800011d7983 */ /* 0x000ee40000300800 */
        /* <DEDUP_REMOVED lines=8> */
[----:B------:R-:W-:Y:S01]  /*7910*/  FADD.FTZ R17, R17, -UR28 ;  /* 0x8000001c11117e21 */ /* 0x000fe20008010000 */
[----:B------:R-:W-:-:S02]  /*7920*/  SHF.L.U32 R14, R34, 0x10, RZ ;  /* 0x00000010220e7819 */ /* 0x000fc400000006ff */
[----:B------:R-:W3:Y:S01]  /*7930*/  LDL.LU R34, [R1+0x270] ;  /* 0x0002700001227983 */ /* 0x000ee20000300800 */
[----:B------:R-:W-:Y:S01]  /*7940*/  FFMA.FTZ R15, R11, R18, R15 ;  /* 0x000000120b0f7223 */ /* 0x000fe2000001000f */
[----:B------:R-:W-:Y:S01]  /*7950*/  FMUL.FTZ R17, R17, UR16 ;  /* 0x0000001011117c20 */ /* 0x000fe20008410000 */
[----:B------:R-:W-:Y:S01]  /*7960*/  FADD.FTZ R13, R16, R13 ;  /* 0x0000000d100d7221 */ /* 0x000fe20000010000 */
[----:B------:R-:W-:Y:S01]  /*7970*/  FMUL.FTZ R16, R0, R14 ;  /* 0x0000000e00107220 */ /* 0x000fe20000410000 */
[----:B------:R-:W-:Y:S01]  /*7980*/  FADD.FTZ R10, R10, R14 ;  /* 0x0000000e0a0a7221 */ /* 0x000fe20000010000 */
[----:B------:R-:W-:Y:S01]  /*7990*/  FFMA.FTZ R12, R14, R17, R12 ;  /* 0x000000110e0c7223 */ /* 0x000fe2000001000c */
[----:B------:R-:W-:Y:S01]  /*79a0*/  FADD.FTZ R13, R13, R18 ;  /* 0x000000120d0d7221 */ /* 0x000fe20000010000 */
[----:B--2---:R-:W-:Y:S02]  /*79b0*/  SHF.L.U32 R11, R35, 0x10, RZ ;  /* 0x00000010230b7819 */ /* 0x004fe400000006ff */
[----:B------:R-:W2:Y:S01]  /*79c0*/  LDL.LU R35, [R1+0x150] ;  /* 0x0001500001237983 */ /* 0x000ea20000300800 */
[----:B----4-:R-:W-:-:S03]  /*79d0*/  SHF.L.U32 R14, R31, 0x10, RZ ;  /* 0x000000101f0e7819 */ /* 0x010fc600000006ff */
[----:B------:R-:W4:Y:S01]  /*79e0*/  LDL.LU R31, [R1+0x140] ;  /* 0x00014000011f7983 */ /* 0x000f220000300800 */
[----:B---3--:R-:W-:-:S03]  /*79f0*/  SHF.L.U32 R18, R37, 0x10, RZ ;  /* 0x0000001025127819 */ /* 0x008fc600000006ff */
[----:B------:R-:W3:Y:S01]  /*7a00*/  LDL.LU R37, [R1+0x274] ;  /* 0x0002740001257983 */ /* 0x000ee20000300800 */
[----:B------:R-:W-:Y:S01]  /*7a10*/  FFMA.FTZ R15, R17, R16, R15 ;  /* 0x00000010110f7223 */ /* 0x000fe2000001000f */
[----:B------:R-:W-:Y:S01]  /*7a20*/  FADD.FTZ R11, R11, -UR28 ;  /* 0x8000001c0b0b7e21 */ /* 0x000fe20008010000 */
[----:B------:R-:W-:Y:S01]  /*7a30*/  FADD.FTZ R13, R16, R13 ;  /* 0x0000000d100d7221 */ /* 0x000fe20000010000 */
[----:B------:R-:W-:Y:S02]  /*7a40*/  SHF.L.U32 R17, R30, 0x10, RZ ;  /* 0x000000101e117819 */ /* 0x000fe400000006ff */
[----:B------:R-:W3:Y:S01]  /*7a50*/  LDL.LU R30, [R1+0x144] ;  /* 0x00014400011e7983 */ /* 0x000ee20000300800 */
[----:B------:R-:W-:Y:S01]  /*7a60*/  FADD.FTZ R14, R14, -UR28 ;  /* 0x8000001c0e0e7e21 */ /* 0x000fe20008010000 */
[----:B------:R-:W-:Y:S01]  /*7a70*/  SHF.L.U32 R16, R29, 0x10, RZ ;  /* 0x000000101d107819 */ /* 0x000fe200000006ff */
[----:B------:R-:W-:Y:S01]  /*7a80*/  FMUL.FTZ R11, R11, UR16 ;  /* 0x000000100b0b7c20 */ /* 0x000fe20008410000 */
[----:B------:R-:W3:Y:S01]  /*7a90*/  LDL.LU R29, [R1+0x288] ;  /* 0x00028800011d7983 */ /* 0x000ee20000300800 */
[----:B------:R-:W-:-:S02]  /*7aa0*/  FMUL.FTZ R14, R14, UR16 ;  /* 0x000000100e0e7c20 */ /* 0x000fc40008410000 */
        /* <DEDUP_REMOVED lines=8> */
[----:B------:R-:W-:Y:S02]  /*7b30*/  SHF.L.U32 R11, R34, 0x10, RZ ;  /* 0x00000010220b7819 */ /* 0x000fe400000006ff */
[----:B------:R-:W3:Y:S01]  /*7b40*/  LDL.LU R34, [R1+0x278] ;  /* 0x0002780001227983 */ /* 0x000ee20000300800 */
[----:B------:R-:W-:Y:S01]  /*7b50*/  FFMA.FTZ R15, R14, R17, R15 ;  /* 0x000000110e0f7223 */ /* 0x000fe2000001000f */
[----:B------:R-:W-:Y:S01]  /*7b60*/  FMUL.FTZ R18, R18, UR16 ;  /* 0x0000001012127c20 */ /* 0x000fe20008410000 */
[----:B------:R-:W-:Y:S01]  /*7b70*/  FADD.FTZ R13, R13, R16 ;  /* 0x000000100d0d7221 */ /* 0x000fe20000010000 */
[----:B------:R-:W-:Y:S01]  /*7b80*/  FMUL.FTZ R16, R2, R11 ;  /* 0x0000000b02107220 */ /* 0x000fe20000410000 */
[----:B------:R-:W-:Y:S01]  /*7b90*/  FADD.FTZ R8, R8, R11 ;  /* 0x0000000b08087221 */ /* 0x000fe20000010000 */
[----:B------:R-:W-:-:S02]  /*7ba0*/  FFMA.FTZ R9, R11, R18, R9 ;  /* 0x000000120b097223 */ /* 0x000fc40000010009 */
[----:B------:R-:W-:Y:S01]  /*7bb0*/  FFMA.FTZ R15, R18, R16, R15 ;  /* 0x00000010120f7223 */ /* 0x000fe2000001000f */
[----:B--2---:R-:W-:Y:S02]  /*7bc0*/  SHF.L.U32 R14, R35, 0x10, RZ ;  /* 0x00000010230e7819 */ /* 0x004fe400000006ff */
[----:B------:R-:W2:Y:S01]  /*7bd0*/  LDL.LU R35, [R1+0x13c] ;  /* 0x00013c0001237983 */ /* 0x000ea20000300800 */
[----:B----4-:R-:W-:-:S03]  /*7be0*/  SHF.L.U32 R11, R31, 0x10, RZ ;  /* 0x000000101f0b7819 */ /* 0x010fc600000006ff */
[----:B------:R-:W4:Y:S01]  /*7bf0*/  LDL.LU R31, [R1+0x25c] ;  /* 0x00025c00011f7983 */ /* 0x000f220000300800 */
[----:B---3--:R-:W-:-:S03]  /*7c00*/  SHF.L.U32 R18, R37, 0x10, RZ ;  /* 0x0000001025127819 */ /* 0x008fc600000006ff */
[----:B------:R-:W3:Y:S01]  /*7c10*/  LDL.LU R37, [R1+0x240] ;  /* 0x0002400001257983 */ /* 0x000ee20000300800 */
[----:B------:R-:W-:Y:S01]  /*7c20*/  FADD.FTZ R13, R17, R13 ;  /* 0x0000000d110d7221 */ /* 0x000fe20000010000 */
[----:B------:R-:W-:Y:S01]  /*7c30*/  FADD.FTZ R14, R14, -UR28 ;  /* 0x8000001c0e0e7e21 */ /* 0x000fe20008010000 */
[----:B------:R-:W-:Y:S02]  /*7c40*/  FADD.FTZ R11, R11, -UR28 ;  /* 0x8000001c0b0b7e21 */ /* 0x000fe40008010000 */
[----:B------:R-:W-:Y:S01]  /*7c50*/  FADD.FTZ R13, R13, R16 ;  /* 0x000000100d0d7221 */ /* 0x000fe20000010000 */
[----:B------:R-:W-:Y:S02]  /*7c60*/  SHF.L.U32 R17, R30, 0x10, RZ ;  /* 0x000000101e117819 */ /* 0x000fe400000006ff */
[----:B------:R-:W3:Y:S01]  /*7c70*/  LDL.LU R30, [R1+0x268] ;  /* 0x00026800011e7983 */ /* 0x000ee20000300800 */
[----:B------:R-:W-:Y:S01]  /*7c80*/  FMUL.FTZ R14, R14, UR16 ;  /* 0x000000100e0e7c20 */ /* 0x000fe20008410000 */
[----:B------:R-:W-:-:S02]  /*7c90*/  SHF.L.U32 R16, R29, 0x10, RZ ;  /* 0x000000101d107819 */ /* 0x000fc400000006ff */
[----:B------:R-:W3:Y:S01]  /*7ca0*/  LDL.LU R29, [R1+0x258] ;  /* 0x00025800011d7983 */ /* 0x000ee20000300800 */
[----:B------:R-:W-:Y:S02]  /*7cb0*/  FMUL.FTZ R11, R11, UR16 ;  /* 0x000000100b0b7c20 */ /* 0x000fe40008410000 */
        /* <DEDUP_REMOVED lines=129> */
[----:B------:R-:W-:Y:S01]  /*84d0*/  SHF.L.U32 R16, R29, 0x10, RZ ;  /* 0x000000101d107819 */ /* 0x000fe200000006ff */
[----:B------:R-:W-:Y:S01]  /*84e0*/  FMUL.FTZ R11, R11, UR16 ;  /* 0x000000100b0b7c20 */ /* 0x000fe20008410000 */
[----:B------:R-:W-:Y:S01]  /*84f0*/  FADD.FTZ R8, R8, R18 ;  /* 0x0000001208087221 */ /* 0x000fe20000010000 */
[----:B------:R-:W-:Y:S01]  /*8500*/  FADD.FTZ R17, R17, -UR28 ;  /* 0x8000001c11117e21 */ /* 0x000fe20008010000 */
[----:B------:R-:W3:Y:S01]  /*8510*/  LDL.LU R29, [R1+0x1e0] ;  /* 0x0001e000011d7983 */ /* 0x000ee20000300800 */
[----:B------:R-:W-:Y:S01]  /*8520*/  FADD.FTZ R10, R10, R16 ;  /* 0x000000100a0a7221 */ /* 0x000fe20000010000 */
[----:B------:R-:W-:Y:S01]  /*8530*/  FFMA.FTZ R12, R16, R14, R12 ;  /* 0x0000000e100c7223 */ /* 0x000fe2000001000c */
[----:B------:R-:W-:Y:S01]  /*8540*/  FMUL.FTZ R16, R0, R16 ;  /* 0x0000001000107220 */ /* 0x000fe20000410000 */
[----:B------:R-:W-:Y:S01]  /*8550*/  FFMA.FTZ R9, R18, R11, R9 ;  /* 0x0000000b12097223 */ /* 0x000fe20000010009 */
[----:B------:R-:W-:-:S02]  /*8560*/  FMUL.FTZ R18, R2, R18 ;  /* 0x0000001202127220 */ /* 0x000fc40000410000 */
[----:B------:R-:W-:Y:S01]  /*8570*/  FFMA.FTZ R15, R14, R16, R15 ;  /* 0x000000100e0f7223 */ /* 0x000fe2000001000f */
[----:B------:R-:W-:Y:S01]  /*8580*/  FMUL.FTZ R17, R17, UR16 ;  /* 0x0000001011117c20 */ /* 0x000fe20008410000 */
[----:B------:R-:W-:Y:S02]  /*8590*/  SHF.L.U32 R14, R34, 0x10, RZ ;  /* 0x00000010220e7819 */ /* 0x000fe400000006ff */
[----:B------:R-:W-:Y:S01]  /*85a0*/  FFMA.FTZ R15, R11, R18, R15 ;  /* 0x000000120b0f7223 */ /* 0x000fe2000001000f */
[----:B------:R-:W3:Y:S01]  /*85b0*/  LDL.LU R34, [R1+0x1e4] ;  /* 0x0001e40001227983 */ /* 0x000ee20000300800 */
[----:B------:R-:W-:Y:S01]  /*85c0*/  FADD.FTZ R13, R16, R13 ;  /* 0x0000000d100d7221 */ /* 0x000fe20000010000 */
[----:B------:R-:W-:Y:S01]  /*85d0*/  FMUL.FTZ R16, R0, R14 ;  /* 0x0000000e00107220 */ /* 0x000fe20000410000 */
[----:B------:R-:W-:Y:S01]  /*85e0*/  FADD.FTZ R10, R10, R14 ;  /* 0x0000000e0a0a7221 */ /* 0x000fe20000010000 */
[----:B------:R-:W-:Y:S01]  /*85f0*/  FFMA.FTZ R12, R14, R17, R12 ;  /* 0x000000110e0c7223 */ /* 0x000fe2000001000c */
[----:B------:R-:W-:Y:S01]  /*8600*/  FADD.FTZ R13, R13, R18 ;  /* 0x000000120d0d7221 */ /* 0x000fe20000010000 */
[----:B--2---:R-:W-:-:S02]  /*8610*/  SHF.L.U32 R11, R35, 0x10, RZ ;  /* 0x00000010230b7819 */ /* 0x004fc400000006ff */
[----:B------:R-:W2:Y:S01]  /*8620*/  LDL.LU R35, [R1+0x1d0] ;  /* 0x0001d00001237983 */ /* 0x000ea20000300800 */
[----:B----4-:R-:W-:-:S03]  /*8630*/  SHF.L.U32 R14, R31, 0x10, RZ ;  /* 0x000000101f0e7819 */ /* 0x010fc600000006ff */
[----:B------:R-:W4:Y:S01]  /*8640*/  LDL.LU R31, [R1+0x338] ;  /* 0x00033800011f7983 */ /* 0x000f220000300800 */
[----:B---3--:R-:W-:-:S03]  /*8650*/  SHF.L.U32 R18, R37, 0x10, RZ ;  /* 0x0000001025127819 */ /* 0x008fc600000006ff */
[----:B------:R-:W3:Y:S01]  /*8660*/  LDL.LU R37, [R1+0x350] ;  /* 0x0003500001257983 */ /* 0x000ee20000300800 */
[----:B------:R-:W-:Y:S01]  /*8670*/  FADD.FTZ R11, R11, -UR28 ;  /* 0x8000001c0b0b7e21 */ /* 0x000fe20008010000 */
[----:B------:R-:W-:Y:S01]  /*8680*/  FADD.FTZ R13, R16, R13 ;  /* 0x0000000d100d7221 */ /* 0x000fe20000010000 */
[----:B------:R-:W-:Y:S02]  /*8690*/  FFMA.FTZ R15, R17, R16, R15 ;  /* 0x00000010110f7223 */ /* 0x000fe4000001000f */
[----:B------:R-:W-:Y:S01]  /*86a0*/  FMUL.FTZ R11, R11, UR16 ;  /* 0x000000100b0b7c20 */ /* 0x000fe20008410000 */
[----:B------:R-:W-:Y:S01]  /*86b0*/  SHF.L.U32 R16, R30, 0x10, RZ ;  /* 0x000000101e107819 */ /* 0x000fe200000006ff */
[----:B------:R-:W-:Y:S01]  /*86c0*/  FADD.FTZ R14, R14, -UR28 ;  /* 0x8000001c0e0e7e21 */ /* 0x000fe20008010000 */
[----:B------:R-:W3:Y:S01]  /*86d0*/  LDL.LU R30, [R1+0x344] ;  /* 0x00034400011e7983 */ /* 0x000ee20000300800 */
[----:B------:R-:W-:Y:S02]  /*86e0*/  SHF.L.U32 R17, R32, 0x10, RZ ;  /* 0x0000001020117819 */ /* 0x000fe400000006ff */
[----:B------:R-:W-:Y:S01]  /*86f0*/  FADD.FTZ R8, R8, R16 ;  /* 0x0000001008087221 */ /* 0x000fe20000010000 */
[----:B------:R-:W-:Y:S01]  /*8700*/  FFMA.FTZ R9, R16, R11, R9 ;  /* 0x0000000b10097223 */ /* 0x000fe20000010009 */
[----:B------:R-:W-:Y:S01]  /*8710*/  FMUL.FTZ R16, R2, R16 ;  /* 0x0000001002107220 */ /* 0x000fe20000410000 */
[----:B------:R-:W-:Y:S01]  /*8720*/  FMUL.FTZ R14, R14, UR16 ;  /* 0x000000100e0e7c20 */ /* 0x000fe20008410000 */
[----:B------:R-:W-:Y:S01]  /*8730*/  FADD.FTZ R18, R18, -UR28 ;  /* 0x8000001c12127e21 */ /* 0x000fe20008010000 */
[----:B------:R-:W-:Y:S01]  /*8740*/  FADD.FTZ R10, R10, R17 ;  /* 0x000000110a0a7221 */ /* 0x000fe20000010000 */
[----:B------:R-:W-:Y:S01]  /*8750*/  FFMA.FTZ R15, R11, R16, R15 ;  /* 0x000000100b0f7223 */ /* 0x000fe2000001000f */
[----:B------:R-:W-:Y:S01]  /*8760*/  FFMA.FTZ R12, R17, R14, R12 ;  /* 0x0000000e110c7223 */ /* 0x000fe2000001000c */
[----:B------:R-:W-:Y:S01]  /*8770*/  SHF.L.U32 R11, R29, 0x10, RZ ;  /* 0x000000101d0b7819 */ /* 0x000fe200000006ff */
[----:B------:R-:W-:Y:S01]  /*8780*/  FMUL.FTZ R17, R0, R17 ;  /* 0x0000001100117220 */ /* 0x000fe20000410000 */
[----:B------:R-:W-:Y:S01]  /*8790*/  FADD.FTZ R13, R13, R16 ;  /* 0x000000100d0d7221 */ /* 0x000fe20000010000 */
[----:B------:R-:W-:Y:S01]  /*87a0*/  FMUL.FTZ R18, R18, UR16 ;  /* 0x0000001012127c20 */ /* 0x000fe20008410000 */
[----:B------:R-:W3:Y:S01]  /*87b0*/  LDL.LU R29, [R1+0x354] ;  /* 0x00035400011d7983 */ /* 0x000ee20000300800 */
[----:B------:R-:W-:Y:S01]  /*87c0*/  FFMA.FTZ R15, R14, R17, R15 ;  /* 0x000000110e0f7223 */ /* 0x000fe2000001000f */
[----:B------:R-:W-:Y:S01]  /*87d0*/  FADD.FTZ R13, R17, R13 ;  /* 0x0000000d110d7221 */ /* 0x000fe20000010000 */
[----:B------:R-:W-:Y:S01]  /*87e0*/  FMUL.FTZ R16, R2, R11 ;  /* 0x0000000b02107220 */ /* 0x000fe20000410000 */
[----:B------:R-:W-:Y:S01]  /*87f0*/  FADD.FTZ R8, R8, R11 ;  /* 0x0000000b08087221 */ /* 0x000fe20000010000 */
[----:B------:R-:W-:Y:S01]  /*8800*/  FFMA.FTZ R9, R11, R18, R9 ;  /* 0x000000120b097223 */ /* 0x000fe20000010009 */
[----:B------:R-:W-:Y:S01]  /*8810*/  SHF.L.U32 R14, R34, 0x10, RZ ;  /* 0x00000010220e7819 */ /* 0x000fe200000006ff */
[----:B------:R-:W-:Y:S01]  /*8820*/  FADD.FTZ R13, R13, R16 ;  /* 0x000000100d0d7221 */ /* 0x000fe20000010000 */
[----:B------:R-:W-:Y:S01]  /*8830*/  FFMA.FTZ R15, R18, R16, R15 ;  /* 0x00000010120f7223 */ /* 0x000fe2000001000f */
[----:B------:R-:W3:Y:S02]  /*8840*/  LDL.LU R34, [R1+0x114] ;  /* 0x0001140001227983 */ /* 0x000ee40000300800 */
[----:B------:R-:W-:Y:S01]  /*8850*/  FADD.FTZ R14, R14, -UR28 ;  /* 0x8000001c0e0e7e21 */ /* 0x000fe20008010000 */
[----:B------:R-:W-:Y:S01]  /*8860*/  SHF.L.U32 R36, R36, 0x10, RZ ;  /* 0x0000001024247819 */ /* 0x000fe200000006ff */
[----:B------:R-:W3:Y:S02]  /*8870*/  LDL.LU R32, [R1+0x368] ;  /* 0x0003680001207983 */ /* 0x000ee40000300800 */
[----:B------:R-:W-:Y:S01]  /*8880*/  FMUL.FTZ R14, R14, UR16 ;  /* 0x000000100e0e7c20 */ /* 0x000fe20008410000 */
[----:B--2---:R-:W-:-:S02]  /*8890*/  SHF.L.U32 R11, R35, 0x10, RZ ;  /* 0x00000010230b7819 */ /* 0x004fc400000006ff */
[----:B------:R-:W2:Y:S01]  /*88a0*/  LDL.LU R35, [R1+0x348] ;  /* 0x0003480001237983 */ /* 0x000ea20000300800 */
[----:B----4-:R-:W-:-:S03]  /*88b0*/  SHF.L.U32 R16, R31, 0x10, RZ ;  /* 0x000000101f107819 */ /* 0x010fc600000006ff */
[----:B------:R-:W4:Y:S02]  /*88c0*/  LDL.LU R31, [R1+0x1b8] ;  /* 0x0001b800011f7983 */ /* 0x000f240000300800 */
[----:B------:R-:W-:Y:S01]  /*88d0*/  FADD.FTZ R10, R10, R16 ;  /* 0x000000100a0a7221 */ /* 0x000fe20000010000 */
[----:B------:R-:W-:Y:S01]  /*88e0*/  FFMA.FTZ R12, R16, R14, R12 ;  /* 0x0000000e100c7223 */ /* 0x000fe2000001000c */
[----:B------:R-:W-:-:S04]  /*88f0*/  FMUL.FTZ R16, R0, R16 ;  /* 0x0000001000107220 */ /* 0x000fc80000410000 */
[----:B------:R-:W-:Y:S01]  /*8900*/  FFMA.FTZ R15, R14, R16, R15 ;  /* 0x000000100e0f7223 */ /* 0x000fe2000001000f */
[----:B---3--:R-:W-:Y:S02]  /*8910*/  SHF.L.U32 R14, R37, 0x10, RZ ;  /* 0x00000010250e7819 */ /* 0x008fe400000006ff */
[----:B------:R-:W3:Y:S01]  /*8920*/  LDL.LU R37, [R1+0x11c] ;  /* 0x00011c0001257983 */ /* 0x000ee20000300800 */
[----:B------:R-:W-:Y:S01]  /*8930*/  FADD.FTZ R11, R11, -UR28 ;  /* 0x8000001c0b0b7e21 */ /* 0x000fe20008010000 */
[----:B------:R-:W-:Y:S02]  /*8940*/  SHF.L.U32 R18, R25, 0x10, RZ ;  /* 0x0000001019127819 */ /* 0x000fe400000006ff */
[----:B------:R-:W-:Y:S01]  /*8950*/  SHF.L.U32 R17, R30, 0x10, RZ ;  /* 0x000000101e117819 */ /* 0x000fe200000006ff */
[----:B------:R-:W-:Y:S02]  /*8960*/  FMUL.FTZ R11, R11, UR16 ;  /* 0x000000100b0b7c20 */ /* 0x000fe40008410000 */
[----:B------:R-:W-:Y:S01]  /*8970*/  FADD.FTZ R8, R8, R18 ;  /* 0x0000001208087221 */ /* 0x000fe20000010000 */
[----:B------:R-:W-:Y:S01]  /*8980*/  FADD.FTZ R13, R16, R13 ;  /* 0x0000000d100d7221 */ /* 0x000fe20000010000 */
[----:B------:R-:W-:Y:S01]  /*8990*/  FADD.FTZ R10, R10, R14 ;  /* 0x0000000e0a0a7221 */ /* 0x000fe20000010000 */
[----:B------:R-:W-:Y:S01]  /*89a0*/  FADD.FTZ R17, R17, -UR28 ;  /* 0x8000001c11117e21 */ /* 0x000fe20008010000 */
[----:B------:R-:W-:Y:S01]  /*89b0*/  FFMA.FTZ R9, R18, R11, R9 ;  /* 0x0000000b12097223 */ /* 0x000fe20000010009 */
[----:B------:R-:W-:Y:S01]  /*89c0*/  FMUL.FTZ R18, R2, R18 ;  /* 0x0000001202127220 */ /* 0x000fe20000410000 */
[----:B------:R-:W3:Y:S01]  /*89d0*/  LDL.LU R30, [R1+0x34c] ;  /* 0x00034c00011e7983 */ /* 0x000ee20000300800 */
[----:B------:R-:W-:-:S02]  /*89e0*/  FMUL.FTZ R17, R17, UR16 ;  /* 0x0000001011117c20 */ /* 0x000fc40008410000 */
[----:B------:R-:W-:Y:S01]  /*89f0*/  FFMA.FTZ R15, R11, R18, R15 ;  /* 0x000000120b0f7223 */ /* 0x000fe2000001000f */
[----:B------:R-:W-:Y:S01]  /*8a00*/  FADD.FTZ R13, R13, R18 ;  /* 0x000000120d0d7221 */ /* 0x000fe20000010000 */
[----:B------:R-:W-:Y:S01]  /*8a10*/  FMUL.FTZ R11, R0, R14 ;  /* 0x0000000e000b7220 */ /* 0x000fe20000410000 */
[----:B------:R-:W-:Y:S01]  /*8a20*/  FFMA.FTZ R12, R14, R17, R12 ;  /* 0x000000110e0c7223 */ /* 0x000fe2000001000c */
[----:B------:R-:W-:Y:S02]  /*8a30*/  FADD.FTZ R36, R36, -UR28 ;  /* 0x8000001c24247e21 */ /* 0x000fe40008010000 */
[----:B------:R-:W-:Y:S01]  /*8a40*/  FADD.FTZ R13, R11, R13 ;  /* 0x0000000d0b0d7221 */ /* 0x000fe20000010000 */
[----:B------:R-:W-:Y:S01]  /*8a50*/  FFMA.FTZ R15, R17, R11, R15 ;  /* 0x0000000b110f7223 */ /* 0x000fe2000001000f */
[----:B------:R-:W-:Y:S01]  /*8a60*/  FMUL.FTZ R36, R36, UR16 ;  /* 0x0000001024247c20 */ /* 0x000fe20008410000 */
[----:B------:R-:W-:Y:S02]  /*8a70*/  SHF.L.U32 R16, R29, 0x10, RZ ;  /* 0x000000101d107819 */ /* 0x000fe400000006ff */
[----:B------:R-:W-:Y:S01]  /*8a80*/  SHF.L.U32 R19, R19, 0x10, RZ ;  /* 0x0000001013137819 */ /* 0x000fe200000006ff */
[----:B------:R-:W3:Y:S02]  /*8a90*/  LDL.LU R29, [R1+0x378] ;  /* 0x00037800011d7983 */ /* 0x000ee40000300800 */
[----:B------:R-:W-:Y:S01]  /*8aa0*/  FADD.FTZ R10, R10, R16 ;  /* 0x000000100a0a7221 */ /* 0x000fe20000010000 */
[----:B--2---:R-:W-:-:S02]  /*8ab0*/  SHF.L.U32 R14, R35, 0x10, RZ ;  /* 0x00000010230e7819 */ /* 0x004fc400000006ff */
[----:B------:R-:W2:Y:S03]  /*8ac0*/  LDL.LU R35, [R1+0x128] ;  /* 0x0001280001237983 */ /* 0x000ea60000300800 */
[----:B------:R-:W-:-:S04]  /*8ad0*/  FADD.FTZ R14, R14, -UR28 ;  /* 0x8000001c0e0e7e21 */ /* 0x000fc80008010000 */
[----:B------:R-:W-:-:S04]  /*8ae0*/  FMUL.FTZ R14, R14, UR16 ;  /* 0x000000100e0e7c20 */ /* 0x000fc80008410000 */
[----:B------:R-:W-:Y:S01]  /*8af0*/  FFMA.FTZ R12, R16, R14, R12 ;  /* 0x0000000e100c7223 */ /* 0x000fe2000001000c */
[----:B------:R-:W-:Y:S01]  /*8b00*/  FMUL.FTZ R16, R0, R16 ;  /* 0x0000001000107220 */ /* 0x000fe20000410000 */
[----:B----4-:R-:W-:Y:S02]  /*8b10*/  SHF.L.U32 R11, R31, 0x10, RZ ;  /* 0x000000101f0b7819 */ /* 0x010fe400000006ff */
[----:B------:R-:W4:Y:S03]  /*8b20*/  LDL.LU R31, [R1+0x35c] ;  /* 0x00035c00011f7983 */ /* 0x000f260000300800 */
[----:B------:R-:W-:Y:S01]  /*8b30*/  FADD.FTZ R8, R8, R11 ;  /* 0x0000000b08087221 */ /* 0x000fe20000010000 */
[----:B------:R-:W-:Y:S01]  /*8b40*/  FFMA.FTZ R9, R11, R36, R9 ;  /* 0x000000240b097223 */ /* 0x000fe20000010009 */
[----:B------:R-:W-:-:S04]  /*8b50*/  FMUL.FTZ R11, R2, R11 ;  /* 0x0000000b020b7220 */ /* 0x000fc80000410000 */
[----:B------:R-:W-:-:S04]  /*8b60*/  FFMA.FTZ R15, R36, R11, R15 ;  /* 0x0000000b240f7223 */ /* 0x000fc8000001000f */
[----:B------:R-:W-:Y:S01]  /*8b70*/  FFMA.FTZ R15, R14, R16, R15 ;  /* 0x000000100e0f7223 */ /* 0x000fe2000001000f */
[----:B---3--:R-:W-:Y:S02]  /*8b80*/  SHF.L.U32 R14, R37, 0x10, RZ ;  /* 0x00000010250e7819 */ /* 0x008fe400000006ff */
[----:B------:R-:W3:Y:S01]  /*8b90*/  LDL.LU R37, [R1+0x364] ;  /* 0x0003640001257983 */ /* 0x000ee20000300800 */
[----:B------:R-:W-:Y:S01]  /*8ba0*/  FADD.FTZ R19, R19, -UR28 ;  /* 0x8000001c13137e21 */ /* 0x000fe20008010000 */
[----:B------:R-:W-:Y:S01]  /*8bb0*/  FADD.FTZ R13, R13, R11 ;  /* 0x0000000b0d0d7221 */ /* 0x000fe20000010000 */
[----:B------:R-:W-:Y:S02]  /*8bc0*/  SHF.L.U32 R11, R34, 0x10, RZ ;  /* 0x00000010220b7819 */ /* 0x000fe400000006ff */
[----:B------:R-:W3:Y:S01]  /*8bd0*/  LDL.LU R34, [R1+0x360] ;  /* 0x0003600001227983 */ /* 0x000ee20000300800 */
[----:B------:R-:W-:Y:S01]  /*8be0*/  FMUL.FTZ R19, R19, UR16 ;  /* 0x0000001013137c20 */ /* 0x000fe20008410000 */
[----:B------:R-:W-:Y:S01]  /*8bf0*/  FADD.FTZ R13, R16, R13 ;  /* 0x0000000d100d7221 */ /* 0x000fe20000010000 */
[----:B------:R-:W-:Y:S01]  /*8c00*/  FMUL.FTZ R16, R2, R11 ;  /* 0x0000000b02107220 */ /* 0x000fe20000410000 */
[----:B------:R-:W-:Y:S01]  /*8c10*/  FADD.FTZ R8, R8, R11 ;  /* 0x0000000b08087221 */ /* 0x000fe20000010000 */
[----:B------:R-:W-:Y:S01]  /*8c20*/  FFMA.FTZ R9, R11, R19, R9 ;  /* 0x000000130b097223 */ /* 0x000fe20000010009 */
[----:B------:R-:W-:-:S02]  /*8c30*/  SHF.L.U32 R11, R30, 0x10, RZ ;  /* 0x000000101e0b7819 */ /* 0x000fc400000006ff */
[----:B------:R-:W3:Y:S01]  /*8c40*/  LDL.LU R30, [R1+0x36c] ;  /* 0x00036c00011e7983 */ /* 0x000ee20000300800 */
[----:B------:R-:W-:Y:S01]  /*8c50*/  FADD.FTZ R14, R14, -UR28 ;  /* 0x8000001c0e0e7e21 */ /* 0x000fe20008010000 */
[----:B------:R-:W-:Y:S01]  /*8c60*/  FADD.FTZ R13, R13, R16 ;  /* 0x000000100d0d7221 */ /* 0x000fe20000010000 */
[----:B------:R-:W-:Y:S01]  /*8c70*/  FFMA.FTZ R15, R19, R16, R15 ;  /* 0x00000010130f7223 */ /* 0x000fe2000001000f */
[----:B------:R-:W-:Y:S01]  /*8c80*/  FADD.FTZ R11, R11, -UR28 ;  /* 0x8000001c0b0b7e21 */ /* 0x000fe20008010000 */
[----:B------:R-:W-:Y:S01]  /*8c90*/  FMUL.FTZ R14, R14, UR16 ;  /* 0x000000100e0e7c20 */ /* 0x000fe20008410000 */
[----:B------:R-:W-:Y:S02]  /*8ca0*/  SHF.L.U32 R22, R22, 0x10, RZ ;  /* 0x0000001016167819 */ /* 0x000fe400000006ff */
[----:B------:R-:W-:-:S03]  /*8cb0*/  FMUL.FTZ R11, R11, UR16 ;  /* 0x000000100b0b7c20 */ /* 0x000fc60008410000 */
[----:B------:R-:W-:Y:S01]  /*8cc0*/  FADD.FTZ R8, R8, R22 ;  /* 0x0000001608087221 */ /* 0x000fe20000010000 */
[----:B------:R-:W-:Y:S01]  /*8cd0*/  FFMA.FTZ R9, R22, R11, R9 ;  /* 0x0000000b16097223 */ /* 0x000fe20000010009 */
[----:B------:R-:W-:Y:S01]  /*8ce0*/  FMUL.FTZ R22, R2, R22 ;  /* 0x0000001602167220 */ /* 0x000fe20000410000 */
[----:B--2---:R-:W-:Y:S02]  /*8cf0*/  SHF.L.U32 R16, R35, 0x10, RZ ;  /* 0x0000001023107819 */ /* 0x004fe400000006ff */
[----:B------:R-:W2:Y:S03]  /*8d00*/  LDL.LU R35, [R1+0x370] ;  /* 0x0003700001237983 */ /* 0x000ea60000300800 */
[----:B------:R-:W-:Y:S01]  /*8d10*/  FADD.FTZ R10, R10, R16 ;  /* 0x000000100a0a7221 */ /* 0x000fe20000010000 */
[----:B------:R-:W-:Y:S01]  /*8d20*/  FFMA.FTZ R12, R16, R14, R12 ;  /* 0x0000000e100c7223 */ /* 0x000fe2000001000c */
[----:B------:R-:W-:-:S04]  /*8d30*/  FMUL.FTZ R16, R0, R16 ;  /* 0x0000001000107220 */ /* 0x000fc80000410000 */
[----:B------:R-:W-:-:S04]  /*8d40*/  FFMA.FTZ R14, R14, R16, R15 ;  /* 0x000000100e0e7223 */ /* 0x000fc8000001000f */
[----:B------:R-:W-:Y:S01]  /*8d50*/  FFMA.FTZ R14, R11, R22, R14 ;  /* 0x000000160b0e7223 */ /* 0x000fe2000001000e */
[----:B----4-:R-:W-:Y:S02]  /*8d60*/  SHF.L.U32 R17, R31, 0x10, RZ ;  /* 0x000000101f117819 */ /* 0x010fe400000006ff */
[----:B------:R-:W4:Y:S01]  /*8d70*/  LDL.LU R31, [R1+0x374] ;  /* 0x00037400011f7983 */ /* 0x000f220000300800 */
[----:B---3--:R-:W-:-:S03]  /*8d80*/  SHF.L.U32 R11, R37, 0x10, RZ ;  /* 0x00000010250b7819 */ /* 0x008fc600000006ff */
[----:B------:R-:W3:Y:S01]  /*8d90*/  LDL.LU R37, [R1+0x37c] ;  /* 0x00037c0001257983 */ /* 0x000ee20000300800 */
[----:B------:R-:W-:Y:S01]  /*8da0*/  FADD.FTZ R17, R17, -UR28 ;  /* 0x8000001c11117e21 */ /* 0x000fe20008010000 */
[----:B------:R-:W-:-:S03]  /*8db0*/  SHF.L.U32 R15, R34, 0x10, RZ ;  /* 0x00000010220f7819 */ /* 0x000fc600000006ff */
[----:B------:R-:W-:Y:S01]  /*8dc0*/  FMUL.FTZ R17, R17, UR16 ;  /* 0x0000001011117c20 */ /* 0x000fe20008410000 */
[----:B------:R-:W-:Y:S01]  /*8dd0*/  FADD.FTZ R13, R16, R13 ;  /* 0x0000000d100d7221 */ /* 0x000fe20000010000 */
[----:B------:R-:W3:Y:S01]  /*8de0*/  LDL.LU R34, [R1+0x384] ;  /* 0x0003840001227983 */ /* 0x000ee20000300800 */
[----:B------:R-:W-:Y:S01]  /*8df0*/  FMUL.FTZ R16, R0, R15 ;  /* 0x0000000f00107220 */ /* 0x000fe20000410000 */
[----:B------:R-:W-:Y:S01]  /*8e00*/  FADD.FTZ R10, R10, R15 ;  /* 0x0000000f0a0a7221 */ /* 0x000fe20000010000 */
[----:B------:R-:W-:Y:S01]  /*8e10*/  FFMA.FTZ R12, R15, R17, R12 ;  /* 0x000000110f0c7223 */ /* 0x000fe2000001000c */
[----:B------:R-:W-:Y:S02]  /*8e20*/  SHF.L.U32 R15, R30, 0x10, RZ ;  /* 0x000000101e0f7819 */ /* 0x000fe400000006ff */
[----:B------:R-:W3:Y:S01]  /*8e30*/  LDL.LU R30, [R1+0x380] ;  /* 0x00038000011e7983 */ /* 0x000ee20000300800 */
[----:B------:R-:W-:Y:S01]  /*8e40*/  FADD.FTZ R13, R13, R22 ;  /* 0x000000160d0d7221 */ /* 0x000fe20000010000 */
[----:B------:R-:W-:Y:S01]  /*8e50*/  FADD.FTZ R11, R11, -UR28 ;  /* 0x8000001c0b0b7e21 */ /* 0x000fe20008010000 */
[----:B------:R-:W-:Y:S01]  /*8e60*/  FFMA.FTZ R14, R17, R16, R14 ;  /* 0x00000010110e7223 */ /* 0x000fe2000001000e */
[----:B------:R-:W-:Y:S01]  /*8e70*/  FADD.FTZ R18, R15, -UR28 ;  /* 0x8000001c0f127e21 */ /* 0x000fe20008010000 */
[----:B------:R-:W-:Y:S01]  /*8e80*/  FADD.FTZ R13, R16, R13 ;  /* 0x0000000d100d7221 */ /* 0x000fe20000010000 */
        /* <DEDUP_REMOVED lines=14> */
[----:B------:R-:W-:-:S03]  /*8f70*/  FADD.FTZ R10, R10, R15 ;  /* 0x0000000f0a0a7221 */ /* 0x000fc60000010000 */
[----:B------:R-:W-:Y:S01]  /*8f80*/  FFMA.FTZ R12, R15, R18, R12 ;  /* 0x000000120f0c7223 */ /* 0x000fe2000001000c */
[----:B------:R-:W-:Y:S01]  /*8f90*/  FMUL.FTZ R15, R0, R15 ;  /* 0x0000000f000f7220 */ /* 0x000fe20000410000 */
[----:B------:R-:W-:Y:S01]  /*8fa0*/  FADD.FTZ R17, R17, -UR28 ;  /* 0x8000001c11117e21 */ /* 0x000fe20008010000 */
[----:B------:R-:W-:Y:S02]  /*8fb0*/  SHF.L.U32 R16, R29, 0x10, RZ ;  /* 0x000000101d107819 */ /* 0x000fe400000006ff */
        /* <DEDUP_REMOVED lines=24> */
[----:B------:R-:W-:Y:S01]  /*9140*/  FFMA.FTZ R12, R13, R11, R12 ;  /* 0x0000000b0d0c7223 */ /* 0x000fe2000001000c */
[----:B------:R-:W-:Y:S01]  /*9150*/  SHF.L.U32 R11, R23, 0x10, RZ ;  /* 0x00000010170b7819 */ /* 0x000fe200000006ff */
[----:B------:R-:W-:Y:S01]  /*9160*/  FADD.FTZ R10, R10, R13 ;  /* 0x0000000d0a0a7221 */ /* 0x000fe20000010000 */
[----:B------:R-:W-:Y:S01]  /*9170*/  SHF.L.U32 R13, R26, 0x10, RZ ;  /* 0x000000101a0d7819 */ /* 0x000fe200000006ff */
[----:B------:R-:W-:Y:S01]  /*9180*/  FADD.FTZ R8, R8, R14 ;  /* 0x0000000e08087221 */ /* 0x000fe20000010000 */
[----:B------:R-:W-:Y:S01]  /*9190*/  FFMA.FTZ R16, R14, R16, R9 ;  /* 0x000000100e107223 */ /* 0x000fe20000010009 */
[----:B--2---:R-:W-:-:S05]  /*91a0*/  SHF.L.U32 R15, R35, 0x10, RZ ;  /* 0x00000010230f7819 */ /* 0x004fca00000006ff */
[----:B------:R-:W-:-:S04]  /*91b0*/  FMUL.FTZ R17, R0, R15 ;  /* 0x0000000f00117220 */ /* 0x000fc80000410000 */
[----:B------:R-:W-:Y:S01]  /*91c0*/  FADD.FTZ R23, R17, R22 ;  /* 0x0000001611177221 */ /* 0x000fe20000010000 */
[----:B------:R-:W-:Y:S01]  /*91d0*/  FFMA.FTZ R19, R18, R17, R19 ;  /* 0x0000001112137223 */ /* 0x000fe20000010013 */
[----:B----4-:R-:W-:-:S05]  /*91e0*/  SHF.L.U32 R24, R31, 0x10, RZ ;  /* 0x000000101f187819 */ /* 0x010fca00000006ff */
[----:B------:R-:W-:Y:S01]  /*91f0*/  FADD.FTZ R22, R24, -UR28 ;  /* 0x8000001c18167e21 */ /* 0x000fe20008010000 */
[----:B------:R-:W-:-:S03]  /*9200*/  FMUL.FTZ R24, R2, R11 ;  /* 0x0000000b02187220 */ /* 0x000fc60000410000 */
[----:B------:R-:W-:Y:S01]  /*9210*/  FMUL.FTZ R22, R22, UR16 ;  /* 0x0000001016167c20 */ /* 0x000fe20008410000 */
[----:B---3--:R-:W-:Y:S01]  /*9220*/  SHF.L.U32 R17, R37, 0x10, RZ ;  /* 0x0000001025117819 */ /* 0x008fe200000006ff */
[----:B------:R-:W-:Y:S02]  /*9230*/  FADD.FTZ R23, R23, R24 ;  /* 0x0000001817177221 */ /* 0x000fe40000010000 */
[----:B------:R-:W-:Y:S02]  /*9240*/  FFMA.FTZ R26, R22, R24, R19 ;  /* 0x00000018161a7223 */ /* 0x000fe40000010013 */
[----:B------:R-:W-:Y:S01]  /*9250*/  FADD.FTZ R17, R17, -UR28 ;  /* 0x8000001c11117e21 */ /* 0x000fe20008010000 */
[----:B------:R-:W-:Y:S01]  /*9260*/  FMUL.FTZ R24, R0, R13 ;  /* 0x0000000d00187220 */ /* 0x000fe20000410000 */
[----:B------:R-:W-:Y:S01]  /*9270*/  FADD.FTZ R14, R10, R15 ;  /* 0x0000000f0a0e7221 */ /* 0x000fe20000010000 */
[----:B------:R-:W-:Y:S01]  /*9280*/  FFMA.FTZ R12, R15, R18, R12 ;  /* 0x000000120f0c7223 */ /* 0x000fe2000001000c */
[----:B------:R-:W-:Y:S01]  /*9290*/  FMUL.FTZ R17, R17, UR16 ;  /* 0x0000001011117c20 */ /* 0x000fe20008410000 */
[----:B------:R-:W-:Y:S01]  /*92a0*/  FADD.FTZ R10, R8, R11 ;  /* 0x0000000b080a7221 */ /* 0x000fe20000010000 */
[----:B------:R-:W-:Y:S01]  /*92b0*/  FADD.FTZ R23, R24, R23 ;  /* 0x0000001718177221 */ /* 0x000fe20000010000 */
[----:B------:R-:W-:Y:S01]  /*92c0*/  FFMA.FTZ R8, R11, R22, R16 ;  /* 0x000000160b087223 */ /* 0x000fe20000010010 */
[----:B------:R-:W-:Y:S01]  /*92d0*/  FFMA.FTZ R24, R17, R24, R26 ;  /* 0x0000001811187223 */ /* 0x000fe2000001001a */
[----:B------:R-:W-:Y:S01]  /*92e0*/  FADD.FTZ R11, R14, R13 ;  /* 0x0000000d0e0b7221 */ /* 0x000fe20000010000 */
[----:B------:R-:W-:Y:S01]  /*92f0*/  FFMA.FTZ R9, R13, R17, R12 ;  /* 0x000000110d097223 */ /* 0x000fe2000001000c */
[----:B------:R-:W-:Y:S06]  /*9300*/  BRA `(.L_x_588) ;  /* 0x0000005c00687947 */ /* 0x000fec0003800000 */
.L_x_587:
[----:B------:R-:W2:Y:S04]  /*9310*/  LDL.LU R15, [R1+0x1a0] ;  /* 0x0001a000010f7983 */ /* 0x000ea80000300800 */
[----:B------:R-:W3:Y:S04]  /*9320*/  LDL.LU R16, [R1+0x198] ;  /* 0x0001980001107983 */ /* 0x000ee80000300800 */
[----:B------:R-:W4:Y:S04]  /*9330*/  LDL.LU R12, [R1+0x19c] ;  /* 0x00019c00010c7983 */ /* 0x000f280000300800 */
[----:B------:R-:W4:Y:S04]  /*9340*/  LDL.LU R14, [R1+0x1a4] ;  /* 0x0001a400010e7983 */ /* 0x000f280000300800 */
[----:B------:R-:W4:Y:S04]  /*9350*/  LDL.LU R13, [R1+0x190] ;  /* 0x00019000010d7983 */ /* 0x000f280000300800 */
[----:B-----5:R0:W-:Y:S04]  /*9360*/  STL [R1+0x3bc], R4 ;  /* 0x0003bc0401007387 */ /* 0x0201e80000100800 */
[----:B------:R-:W4:Y:S04]  /*9370*/  LDL.LU R18, [R1+0x1c4] ;  /* 0x0001c40001127983 */ /* 0x000f280000300800 */
        /* <DEDUP_REMOVED lines=48> */
[----:B--2---:R-:W-:-:S05]  /*9680*/  SHF.L.U32 R15, R15, 0x10, RZ ;  /* 0x000000100f0f7819 */ /* 0x004fca00000006ff */
[----:B0-----:R-:W-:Y:S01]  /*9690*/  FMUL.FTZ R15, R15, R14 ;  /* 0x0000000e0f0f7220 */ /* 0x001fe20000410000 */
[----:B------:R-:W-:-:S04]  /*96a0*/  FADD.FTZ R14, -R14, 1 ;  /* 0x3f8000000e0e7421 */ /* 0x000fc80000010100 */
[----:B------:R-:W-:Y:S01]  /*96b0*/  FFMA.FTZ R14, R13, R14, 1 ;  /* 0x3f8000000d0e7423 */ /* 0x000fe2000001000e */
[----:B---3--:R-:W-:Y:S02]  /*96c0*/  SHF.L.U32 R13, R16, 0x10, RZ ;  /* 0x00000010100d7819 */ /* 0x008fe400000006ff */
[----:B------:R-:W2:Y:S01]  /*96d0*/  LDL.LU R16, [R1+0x230] ;  /* 0x0002300001107983 */ /* 0x000ea20000300800 */
[----:B------:R-:W-:Y:S01]  /*96e0*/  FFMA.FTZ R8, R8, R11, RZ ;  /* 0x0000000b08087223 */ /* 0x000fe200000100ff */
[----:B------:R-:W-:Y:S01]  /*96f0*/  FMUL.FTZ R14, R15, R14 ;  /* 0x0000000e0f0e7220 */ /* 0x000fe20000410000 */
[----:B------:R-:W-:Y:S01]  /*9700*/  FADD.FTZ R11, RZ, R11 ;  /* 0x0000000bff0b7221 */ /* 0x000fe20000010000 */
        /* <DEDUP_REMOVED lines=76> */
[----:B------:R-:W4:Y:S01]  /*9bd0*/  LDL.LU R16, [R1+0x170] ;  /* 0x0001700001107983 */ /* 0x000f220000300800 */
[----:B0-----:R-:W-:Y:S01]  /*9be0*/  FMUL.FTZ R10, R10, R8 ;  /* 0x000000080a0a7220 */ /* 0x001fe20000410000 */
[----:B------:R-:W-:Y:S02]  /*9bf0*/  FADD.FTZ R8, -R8, 1 ;  /* 0x3f80000008087421 */ /* 0x000fe40000010100 */
[----:B------:R-:W4:Y:S02]  /*9c00*/  LDL.LU R24, [R1+0x2d8] ;  /* 0x0002d80001187983 */ /* 0x000f240000300800 */
        /* <DEDUP_REMOVED lines=45> */
[----:B0-----:R-:W-:Y:S01]  /*9ee0*/  FMUL.FTZ R4, R11, UR16 ;  /* 0x000000100b047c20 */ /* 0x001fe20008410000 */
[----:B------:R-:W-:Y:S02]  /*9ef0*/  SHF.L.U32 R10, R16, 0x10, RZ ;  /* 0x00000010100a7819 */ /* 0x000fe400000006ff */
        /* <DEDUP_REMOVED lines=69> */
[----:B------:R-:W-:Y:S02]  /*a350*/  SHF.L.U32 R10, R26, 0x10, RZ ;  /* 0x000000101a0a7819 */ /* 0x000fe400000006ff */
[----:B------:R-:W4:Y:S04]  /*a360*/  LDL.LU R26, [R1+0x2b0] ;  /* 0x0002b000011a7983 */ /* 0x000f280000300800 */
[----:B------:R1:W-:Y:S01]  /*a370*/  STL [R1+0x1c8], R6 ;  /* 0x0001c80601007387 */ /* 0x0003e20000100800 */
[----:B0-----:R-:W-:Y:S01]  /*a380*/  FMUL.FTZ R10, R10, R8 ;  /* 0x000000080a0a7220 */ /* 0x001fe20000410000 */
[----:B------:R-:W-:-:S04]  /*a390*/  FADD.FTZ R8, -R8, 1 ;  /* 0x3f80000008087421 */ /* 0x000fc80000010100 */
[----:B------:R-:W-:Y:S01]  /*a3a0*/  FFMA.FTZ R8, R9, R8, 1 ;  /* 0x3f80000009087423 */ /* 0x000fe20000010008 */
[----:B------:R-:W-:Y:S01]  /*a3b0*/  FFMA.FTZ R9, R0, R4, R3 ;  /* 0x0000000400097223 */ /* 0x000fe20000010003 */
[----:B--2---:R-:W-:Y:S02]  /*a3c0*/  SHF.L.U32 R11, R16, 0x10, RZ ;  /* 0x00000010100b7819 */ /* 0x004fe400000006ff */
[----:B------:R-:W2:Y:S01]  /*a3d0*/  LDL.LU R16, [R1+0x2b8] ;  /* 0x0002b80001107983 */ /* 0x000ea20000300800 */
[----:B-1----:R-:W-:Y:S01]  /*a3e0*/  FMUL.FTZ R6, R10, R8 ;  /* 0x000000080a067220 */ /* 0x002fe20000410000 */
        /* <DEDUP_REMOVED lines=8> */
[----:B------:R-:W2:Y:S01]  /*a470*/  LDL.LU R23, [R1+0x2a0] ;  /* 0x0002a00001177983 */ /* 0x000ea20000300800 */
[----:B-1----:R-:W-:Y:S01]  /*a480*/  FMUL.FTZ R4, R11, UR16 ;  /* 0x000000100b047c20 */ /* 0x002fe20008410000 */
[----:B0-----:R-:W-:Y:S01]  /*a490*/  FMUL.FTZ R10, R10, R8 ;  /* 0x000000080a0a7220 */ /* 0x001fe20000410000 */
[----:B------:R-:W-:-:S04]  /*a4a0*/  FADD.FTZ R8, -R8, 1 ;  /* 0x3f80000008087421 */ /* 0x000fc80000010100 */
[----:B------:R-:W-:Y:S01]  /*a4b0*/  FFMA.FTZ R8, R9, R8, 1 ;  /* 0x3f80000009087423 */ /* 0x000fe20000010008 */
[----:B------:R-:W-:-:S03]  /*a4c0*/  FFMA.FTZ R9, R2, R4, R5 ;  /* 0x0000000402097223 */ /* 0x000fc60000010005 */
[----:B---3--:R-:W-:Y:S01]  /*a4d0*/  FMUL.FTZ R6, R10, R8 ;  /* 0x000000080a067220 */ /* 0x008fe20000410000 */
[----:B------:R-:W-:-:S06]  /*a4e0*/  FMUL.FTZ R8, R9, -1.4426950216293334961 ;  /* 0xbfb8aa3b09087820 */ /* 0x000fcc0000410000 */
[----:B------:R-:W0:Y:S01]  /*a4f0*/  MUFU.EX2 R8, R8 ;  /* 0x0000000800087308 */ /* 0x000e220000000800 */
[----:B------:R-:W-:Y:S02]  /*a500*/  SHF.L.U32 R11, R18, 0x10, RZ ;  /* 0x00000010120b7819 */ /* 0x000fe400000006ff */
[----:B------:R-:W3:Y:S01]  /*a510*/  LDL.LU R18, [R1+0x2c8] ;  /* 0x0002c80001127983 */ /* 0x000ee20000300800 */
[----:B0-----:R-:W-:-:S06]  /*a520*/  FADD.FTZ R8, R8, 1 ;  /* 0x3f80000008087421 */ /* 0x001fcc0000010000 */
[----:B------:R-:W0:Y:S01]  /*a530*/  MUFU.RCP R8, R8 ;  /* 0x0000000800087308 */ /* 0x000e220000001000 */
[----:B------:R-:W-:Y:S01]  /*a540*/  SHF.L.U32 R10, R24, 0x10, RZ ;  /* 0x00000010180a7819 */ /* 0x000fe200000006ff */
        /* <DEDUP_REMOVED lines=8> */
[----:B----4-:R-:W-:Y:S02]  /*a5d0*/  SHF.L.U32 R10, R17, 0x10, RZ ;  /* 0x00000010110a7819 */ /* 0x010fe400000006ff */
[----:B------:R-:W4:Y:S01]  /*a5e0*/  LDL.LU R17, [R1+0x2a8] ;  /* 0x0002a80001117983 */ /* 0x000f220000300800 */
        /* <DEDUP_REMOVED lines=11> */
[----:B------:R-:W-:Y:S01]  /*a6a0*/  SHF.L.U32 R11, R26, 0x10, RZ ;  /* 0x000000101a0b7819 */ /* 0x000fe200000006ff */
[----:B------:R0:W-:Y:S04]  /*a6b0*/  STL [R1+0x2c4], R4 ;  /* 0x0002c40401007387 */ /* 0x0001e80000100800 */
[----:B------:R-:W-:Y:S01]  /*a6c0*/  FADD.FTZ R11, R11, -UR28 ;  /* 0x8000001c0b0b7e21 */ /* 0x000fe20008010000 */
[----:B------:R-:W4:Y:S03]  /*a6d0*/  LDL.LU R26, [R1+0x2d0] ;  /* 0x0002d000011a7983 */ /* 0x000f260000300800 */
[----:B0-----:R-:W-:-:S04]  /*a6e0*/  FMUL.FTZ R4, R11, UR16 ;  /* 0x000000100b047c20 */ /* 0x001fc80008410000 */
[----:B------:R-:W-:Y:S01]  /*a6f0*/  FFMA.FTZ R9, R2, R4, R5 ;  /* 0x0000000402097223 */ /* 0x000fe20000010005 */
[----:B--2---:R-:W-:Y:S02]  /*a700*/  SHF.L.U32 R10, R16, 0x10, RZ ;  /* 0x00000010100a7819 */ /* 0x004fe400000006ff */
[----:B------:R-:W2:Y:S01]  /*a710*/  LDL.LU R16, [R1+0x2ac] ;  /* 0x0002ac0001107983 */ /* 0x000ea20000300800 */
        /* <DEDUP_REMOVED lines=13> */
[----:B0-----:R-:W-:Y:S01]  /*a7f0*/  FMUL.FTZ R4, R11, UR16 ;  /* 0x000000100b047c20 */ /* 0x001fe20008410000 */
[----:B----4-:R-:W-:Y:S02]  /*a800*/  SHF.L.U32 R11, R17, 0x10, RZ ;  /* 0x00000010110b7819 */ /* 0x010fe400000006ff */
[----:B------:R-:W4:Y:S01]  /*a810*/  LDL.LU R17, [R1+0x294] ;  /* 0x0002940001117983 */ /* 0x000f220000300800 */
[----:B------:R-:W-:Y:S02]  /*a820*/  FFMA.FTZ R9, R0, R4, R3 ;  /* 0x0000000400097223 */ /* 0x000fe40000010003 */
[----:B------:R-:W-:Y:S01]  /*a830*/  FADD.FTZ R11, R11, -UR28 ;  /* 0x8000001c0b0b7e21 */ /* 0x000fe20008010000 */
[----:B------:R0:W-:Y:S01]  /*a840*/  STL [R1+0x2b4], R4 ;  /* 0x0002b40401007387 */ /* 0x0001e20000100800 */
[----:B------:R-:W-:-:S02]  /*a850*/  FMUL.FTZ R8, R9, -1.4426950216293334961 ;  /* 0xbfb8aa3b09087820 */ /* 0x000fc40000410000 */
[----:B0-----:R-:W-:-:S04]  /*a860*/  FMUL.FTZ R4, R11, UR16 ;  /* 0x000000100b047c20 */ /* 0x001fc80008410000 */
        /* <DEDUP_REMOVED lines=13> */
[----:B--2---:R-:W-:Y:S02]  /*a940*/  SHF.L.U32 R11, R16, 0x10, RZ ;  /* 0x00000010100b7819 */ /* 0x004fe400000006ff */
[----:B------:R-:W2:Y:S01]  /*a950*/  LDL.LU R16, [R1+0x2d4] ;  /* 0x0002d40001107983 */ /* 0x000ea20000300800 */
[----:B------:R-:W-:Y:S02]  /*a960*/  SHF.L.U32 R10, R24, 0x10, RZ ;  /* 0x00000010180a7819 */ /* 0x000fe400000006ff */
[----:B------:R-:W-:Y:S01]  /*a970*/  FADD.FTZ R11, R11, -UR28 ;  /* 0x8000001c0b0b7e21 */ /* 0x000fe20008010000 */
[----:B------:R1:W-:Y:S02]  /*a980*/  STL [R1+0x2b0], R4 ;  /* 0x0002b00401007387 */ /* 0x0003e40000100800 */
[----:B0-----:R-:W-:Y:S01]  /*a990*/  FMUL.FTZ R10, R10, R8 ;  /* 0x000000080a0a7220 */ /* 0x001fe20000410000 */
[----:B------:R-:W-:Y:S01]  /*a9a0*/  FADD.FTZ R8, -R8, 1 ;  /* 0x3f80000008087421 */ /* 0x000fe20000010100 */
[----:B------:R0:W-:Y:S03]  /*a9b0*/  STL [R1+0x154], R6 ;  /* 0x0001540601007387 */ /* 0x0001e60000100800 */
[----:B------:R-:W-:Y:S01]  /*a9c0*/  FFMA.FTZ R8, R9, R8, 1 ;  /* 0x3f80000009087423 */ /* 0x000fe20000010008 */
[----:B------:R-:W2:Y:S01]  /*a9d0*/  LDL.LU R24, [R1+0x15c] ;  /* 0x00015c0001187983 */ /* 0x000ea20000300800 */
[----:B-1----:R-:W-:-:S04]  /*a9e0*/  FMUL.FTZ R4, R11, UR16 ;  /* 0x000000100b047c20 */ /* 0x002fc80008410000 */
[----:B------:R-:W-:Y:S01]  /*a9f0*/  FFMA.FTZ R9, R0, R4, R3 ;  /* 0x0000000400097223 */ /* 0x000fe20000010003 */
[----:B0-----:R-:W-:-:S03]  /*aa00*/  FMUL.FTZ R6, R10, R8 ;  /* 0x000000080a067220 */ /* 0x001fc60000410000 */
[----:B------:R-:W-:-:S06]  /*aa10*/  FMUL.FTZ R8, R9, -1.4426950216293334961 ;  /* 0xbfb8aa3b09087820 */ /* 0x000fcc0000410000 */
[----:B------:R-:W0:Y:S02]  /*aa20*/  MUFU.EX2 R8, R8 ;  /* 0x0000000800087308 */ /* 0x000e240000000800 */
[----:B0-----:R-:W-:-:S06]  /*aa30*/  FADD.FTZ R8, R8, 1 ;  /* 0x3f80000008087421 */ /* 0x001fcc0000010000 */
[----:B------:R-:W0:Y:S01]  /*aa40*/  MUFU.RCP R8, R8 ;  /* 0x0000000800087308 */ /* 0x000e220000001000 */
[----:B------:R-:W-:Y:S02]  /*aa50*/  SHF.L.U32 R10, R26, 0x10, RZ ;  /* 0x000000101a0a7819 */ /* 0x000fe400000006ff */
[----:B------:R-:W-:Y:S01]  /*aa60*/  SHF.L.U32 R11, R28, 0x10, RZ ;  /* 0x000000101c0b7819 */ /* 0x000fe200000006ff */
[----:B------:R1:W-:Y:S04]  /*aa70*/  STL [R1+0x2ac], R4 ;  /* 0x0002ac0401007387 */ /* 0x0003e80000100800 */
[----:B------:R4:W-:Y:S04]  /*aa80*/  STL [R1+0x158], R6 ;  /* 0x0001580601007387 */ /* 0x0009e80000100800 */
[----:B------:R-:W2:Y:S01]  /*aa90*/  LDL.LU R26, [R1+0x160] ;  /* 0x00016000011a7983 */ /* 0x000ea20000300800 */
[----:B0-----:R-:W-:Y:S01]  /*aaa0*/  FMUL.FTZ R10, R10, R8 ;  /* 0x000000080a0a7220 */ /* 0x001fe20000410000 */
[----:B------:R-:W-:-:S04]  /*aab0*/  FADD.FTZ R8, -R8, 1 ;  /* 0x3f80000008087421 */ /* 0x000fc80000010100 */
[----:B------:R-:W-:-:S04]  /*aac0*/  FFMA.FTZ R8, R9, R8, 1 ;  /* 0x3f80000009087423 */ /* 0x000fc80000010008 */
[----:B------:R-:W-:Y:S01]  /*aad0*/  FMUL.FTZ R28, R10, R8 ;  /* 0x000000080a1c7220 */ /* 0x000fe20000410000 */
[----:B---3--:R-:W-:Y:S02]  /*aae0*/  SHF.L.U32 R10, R18, 0x10, RZ ;  /* 0x00000010120a7819 */ /* 0x008fe400000006ff */
[----:B------:R-:W3:Y:S01]  /*aaf0*/  LDL.LU R18, [R1+0x284] ;  /* 0x0002840001127983 */ /* 0x000ee20000300800 */
[----:B------:R-:W-:-:S04]  /*ab00*/  FADD.FTZ R11, R11, -UR28 ;  /* 0x8000001c0b0b7e21 */ /* 0x000fc80008010000 */
[----:B-1----:R-:W-:Y:S01]  /*ab10*/  FMUL.FTZ R4, R11, UR16 ;  /* 0x000000100b047c20 */ /* 0x002fe20008410000 */
[----:B----4-:R-:W-:Y:S02]  /*ab20*/  SHF.L.U32 R11, R17, 0x10, RZ ;  /* 0x00000010110b7819 */ /* 0x010fe400000006ff */
[----:B------:R-:W4:Y:S01]  /*ab30*/  LDL.LU R17, [R1+0x280] ;  /* 0x0002800001117983 */ /* 0x000f220000300800 */
        /* <DEDUP_REMOVED lines=32> */
[----:B----4-:R-:W-:Y:S02]  /*ad40*/  SHF.L.U32 R11, R17, 0x10, RZ ;  /* 0x00000010110b7819 */ /* 0x010fe400000006ff */
[----:B------:R-:W4:Y:S01]  /*ad50*/  LDL.LU R17, [R1+0x148] ;  /* 0x0001480001117983 */ /* 0x000f220000300800 */
[----:B0-----:R-:W-:-:S06]  /*ad60*/  FADD.FTZ R8, R8, 1 ;  /* 0x3f80000008087421 */ /* 0x001fcc0000010000 */
        /* <DEDUP_REMOVED lines=24> */
[----:B--2---:R-:W-:Y:S02]  /*aef0*/  SHF.L.U32 R10, R16, 0x10, RZ ;  /* 0x00000010100a7819 */ /* 0x004fe400000006ff */
[----:B------:R-:W2:Y:S01]  /*af00*/  LDL.LU R16, [R1+0x270] ;  /* 0x0002700001107983 */ /* 0x000ea20000300800 */
        /* <DEDUP_REMOVED lines=12> */
[----:B---3--:R-:W-:Y:S02]  /*afd0*/  SHF.L.U32 R10, R18, 0x10, RZ ;  /* 0x00000010120a7819 */ /* 0x008fe400000006ff */
[----:B------:R-:W3:Y:S01]  /*afe0*/  LDL.LU R18, [R1+0x288] ;  /* 0x0002880001127983 */ /* 0x000ee20000300800 */
[----:B------:R-:W-:-:S05]  /*aff0*/  SHF.L.U32 R11, R26, 0x10, RZ ;  /* 0x000000101a0b7819 */ /* 0x000fca00000006ff */
[----:B------:R-:W-:Y:S01]  /*b000*/  FADD.FTZ R11, R11, -UR28 ;  /* 0x8000001c0b0b7e21 */ /* 0x000fe20008010000 */
[----:B------:R0:W-:Y:S03]  /*b010*/  STL [R1+0x254], R4 ;  /* 0x0002540401007387 */ /* 0x0001e60000100800 */
[----:B0-----:R-:W-:Y:S01]  /*b020*/  FMUL.FTZ R4, R11, UR16 ;  /* 0x000000100b047c20 */ /* 0x001fe20008410000 */
        /* <DEDUP_REMOVED lines=18> */
[----:B------:R-:W0:Y:S01]  /*b150*/  MUFU.EX2 R8, R8 ;  /* 0x0000000800087308 */ /* 0x000e220000000800 */
[----:B------:R-:W-:Y:S02]  /*b160*/  SHF.L.U32 R11, R24, 0x10, RZ ;  /* 0x00000010180b7819 */ /* 0x000fe400000006ff */
        /* <DEDUP_REMOVED lines=36> */
[----:B------:R-:W2:Y:S01]  /*b3b0*/  LDL.LU R16, [R1+0x268] ;  /* 0x0002680001107983 */ /* 0x000ea20000300800 */
        /* <DEDUP_REMOVED lines=8> */
[----:B------:R-:W-:-:S02]  /*b440*/  SHF.L.U32 R10, R24, 0x10, RZ ;  /* 0x00000010180a7819 */ /* 0x000fc400000006ff */
[----:B------:R-:W-:Y:S01]  /*b450*/  FFMA.FTZ R9, R0, R4, R3 ;  /* 0x0000000400097223 */ /* 0x000fe20000010003 */
[----:B------:R-:W2:Y:S03]  /*b460*/  LDL.LU R24, [R1+0x240] ;  /* 0x0002400001187983 */ /* 0x000ea60000300800 */
[----:B------:R-:W-:-:S06]  /*b470*/  FMUL.FTZ R8, R9, -1.4426950216293334961 ;  /* 0xbfb8aa3b09087820 */ /* 0x000fcc0000410000 */
[----:B------:R-:W0:Y:S02]  /*b480*/  MUFU.EX2 R8, R8 ;  /* 0x0000000800087308 */ /* 0x000e240000000800 */
[----:B0-----:R-:W-:-:S06]  /*b490*/  FADD.FTZ R8, R8, 1 ;  /* 0x3f80000008087421 */ /* 0x001fcc0000010000 */
[----:B------:R-:W0:Y:S01]  /*b4a0*/  MUFU.RCP R8, R8 ;  /* 0x0000000800087308 */ /* 0x000e220000001000 */
[----:B------:R1:W-:Y:S04]  /*b4b0*/  STL [R1+0x234], R4 ;  /* 0x0002340401007387 */ /* 0x0003e80000100800 */
[----:B------:R1:W-:Y:S01]  /*b4c0*/  STL [R1+0x170], R6 ;  /* 0x0001700601007387 */ /* 0x0003e20000100800 */
[----:B0-----:R-:W-:Y:S01]  /*b4d0*/  FMUL.FTZ R10, R10, R8 ;  /* 0x000000080a0a7220 */ /* 0x001fe20000410000 */
[----:B---3--:R-:W-:Y:S02]  /*b4e0*/  SHF.L.U32 R11, R18, 0x10, RZ ;  /* 0x00000010120b7819 */ /* 0x008fe400000006ff */
[----:B------:R-:W3:Y:S03]  /*b4f0*/  LDL.LU R18, [R1+0x244] ;  /* 0x0002440001127983 */ /* 0x000ee60000300800 */
[----:B------:R-:W-:Y:S01]  /*b500*/  FADD.FTZ R11, R11, -UR28 ;  /* 0x8000001c0b0b7e21 */ /* 0x000fe20008010000 */
[----:B------:R-:W-:-:S03]  /*b510*/  FADD.FTZ R8, -R8, 1 ;  /* 0x3f80000008087421 */ /* 0x000fc60000010100 */
[----:B-1----:R-:W-:Y:S01]  /*b520*/  FMUL.FTZ R4, R11, UR16 ;  /* 0x000000100b047c20 */ /* 0x002fe20008410000 */
[----:B------:R-:W-:-:S03]  /*b530*/  FFMA.FTZ R8, R9, R8, 1 ;  /* 0x3f80000009087423 */ /* 0x000fc60000010008 */
[----:B------:R-:W-:Y:S01]  /*b540*/  FFMA.FTZ R9, R2, R4, R5 ;  /* 0x0000000402097223 */ /* 0x000fe20000010005 */
[----:B------:R-:W-:-:S03]  /*b550*/  FMUL.FTZ R6, R10, R8 ;  /* 0x000000080a067220 */ /* 0x000fc60000410000 */
        /* <DEDUP_REMOVED lines=8> */
[----:B------:R-:W-:-:S02]  /*b5e0*/  FADD.FTZ R11, -R11, 1 ;  /* 0x3f8000000b0b7421 */ /* 0x000fc40000010100 */
[----:B------:R0:W-:Y:S02]  /*b5f0*/  STL [R1+0x174], R6 ;  /* 0x0001740601007387 */ /* 0x0001e40000100800 */
[----:B------:R-:W-:Y:S01]  /*b600*/  FFMA.FTZ R11, R9, R11, 1 ;  /* 0x3f800000090b7423 */ /* 0x000fe2000001000b */
[----:B------:R-:W-:Y:S02]  /*b610*/  SHF.L.U32 R10, R23, 0x10, RZ ;  /* 0x00000010170a7819 */ /* 0x000fe400000006ff */
[----:B------:R-:W4:Y:S03]  /*b620*/  LDL.LU R23, [R1+0x27c] ;  /* 0x00027c0001177983 */ /* 0x000f260000300800 */
[----:B------:R-:W-:-:S04]  /*b630*/  FADD.FTZ R10, R10, -UR28 ;  /* 0x8000001c0a0a7e21 */ /* 0x000fc80008010000 */
[----:B-1----:R-:W-:Y:S01]  /*b640*/  FMUL.FTZ R4, R10, UR16 ;  /* 0x000000100a047c20 */ /* 0x002fe20008410000 */
[----:B0-----:R-:W-:-:S03]  /*b650*/  FMUL.FTZ R6, R8, R11 ;  /* 0x0000000b08067220 */ /* 0x001fc60000410000 */
        /* <DEDUP_REMOVED lines=8> */
[----:B------:R0:W-:Y:S01]  /*b6e0*/  STL [R1+0x228], R4 ;  /* 0x0002280401007387 */ /* 0x0001e20000100800 */
[----:B------:R-:W-:Y:S01]  /*b6f0*/  FADD.FTZ R11, -R11, 1 ;  /* 0x3f8000000b0b7421 */ /* 0x000fe20000010100 */
[----:B------:R-:W-:-:S02]  /*b700*/  SHF.L.U32 R10, R24, 0x10, RZ ;  /* 0x00000010180a7819 */ /* 0x000fc400000006ff */
[----:B------:R-:W2:Y:S03]  /*b710*/  LDL.LU R24, [R1+0x28c] ;  /* 0x00028c0001187983 */ /* 0x000ea60000300800 */
        /* <DEDUP_REMOVED lines=14> */
[----:B------:R-:W-:-:S04]  /*b800*/  FADD.FTZ R11, -R11, 1 ;  /* 0x3f8000000b0b7421 */ /* 0x000fc80000010100 */
[----:B------:R-:W-:Y:S01]  /*b810*/  FFMA.FTZ R11, R9, R11, 1 ;  /* 0x3f800000090b7423 */ /* 0x000fe2000001000b */
[----:B------:R1:W-:Y:S01]  /*b820*/  STL [R1+0x1c0], R6 ;  /* 0x0001c00601007387 */ /* 0x0003e20000100800 */
[----:B----4-:R-:W-:-:S03]  /*b830*/  SHF.L.U32 R10, R17, 0x10, RZ ;  /* 0x00000010110a7819 */ /* 0x010fc600000006ff */
[----:B------:R-:W4:Y:S02]  /*b840*/  LDL.LU R17, [R1+0x2e4] ;  /* 0x0002e40001117983 */ /* 0x000f240000300800 */
[----:B------:R-:W-:-:S04]  /*b850*/  FADD.FTZ R10, R10, -UR28 ;  /* 0x8000001c0a0a7e21 */ /* 0x000fc80008010000 */
[----:B0-----:R-:W-:Y:S01]  /*b860*/  FMUL.FTZ R4, R10, UR16 ;  /* 0x000000100a047c20 */ /* 0x001fe20008410000 */
[----:B-1----:R-:W-:-:S03]  /*b870*/  FMUL.FTZ R6, R8, R11 ;  /* 0x0000000b08067220 */ /* 0x002fc60000410000 */
        /* <DEDUP_REMOVED lines=13> */
[----:B--2---:R-:W-:Y:S02]  /*b950*/  SHF.L.U32 R10, R16, 0x10, RZ ;  /* 0x00000010100a7819 */ /* 0x004fe400000006ff */
[----:B------:R-:W2:Y:S03]  /*b960*/  LDL.LU R16, [R1+0x2e8] ;  /* 0x0002e80001107983 */ /* 0x000ea60000300800 */
        /* <DEDUP_REMOVED lines=8> */
[----:B------:R-:W2:Y:S04]  /*b9f0*/  LDL.LU R24, [R1+0x2ec] ;  /* 0x0002ec0001187983 */ /* 0x000ea80000300800 */
        /* <DEDUP_REMOVED lines=82> */
[----:B------:R0:W1:Y:S01]  /*bf20*/  MUFU.RCP R11, R8 ;  /* 0x00000008000b7308 */ /* 0x0000620000001000 */
[----:B------:R-:W-:Y:S01]  /*bf30*/  STL [R1+0x204], R4 ;  /* 0x0002040401007387 */ /* 0x000fe20000100800 */
[----:B0-----:R-:W-:-:S03]  /*bf40*/  SHF.L.U32 R8, R24, 0x10, RZ ;  /* 0x0000001018087819 */ /* 0x001fc600000006ff */
[----:B------:R0:W-:Y:S04]  /*bf50*/  STL [R1+0x19c], R6 ;  /* 0x00019c0601007387 */ /* 0x0001e80000100800 */
[----:B------:R-:W2:Y:S01]  /*bf60*/  LDL.LU R24, [R1+0x1d8] ;  /* 0x0001d80001187983 */ /* 0x000ea20000300800 */
[----:B-1----:R-:W-:Y:S01]  /*bf70*/  FMUL.FTZ R8, R8, R11 ;  /* 0x0000000b08087220 */ /* 0x002fe20000410000 */
[----:B------:R-:W-:-:S04]  /*bf80*/  FADD.FTZ R11, -R11, 1 ;  /* 0x3f8000000b0b7421 */ /* 0x000fc80000010100 */
        /* <DEDUP_REMOVED lines=19> */
[----:B------:R-:W-:Y:S01]  /*c0c0*/  SHF.L.U32 R10, R23, 0x10, RZ ;  /* 0x00000010170a7819 */ /* 0x000fe200000006ff */
[----:B------:R0:W-:Y:S04]  /*c0d0*/  STL [R1+0x3cc], R21 ;  /* 0x0003cc1501007387 */ /* 0x0001e80000100800 */
[----:B------:R-:W-:Y:S01]  /*c0e0*/  FADD.FTZ R10, R10, -UR28 ;  /* 0x8000001c0a0a7e21 */ /* 0x000fe20008010000 */
[----:B------:R-:W3:Y:S03]  /*c0f0*/  LDL.LU R23, [R1+0x1e0] ;  /* 0x0001e00001177983 */ /* 0x000ee60000300800 */
[----:B------:R-:W-:Y:S01]  /*c100*/  FMUL.FTZ R4, R10, UR16 ;  /* 0x000000100a047c20 */ /* 0x000fe20008410000 */
[----:B0-----:R-:W3:Y:S03]  /*c110*/  LDL.LU R21, [R1+0x328] ;  /* 0x0003280001157983 */ /* 0x001ee60000300800 */
[----:B------:R-:W-:-:S04]  /*c120*/  FFMA.FTZ R9, R0, R4, R3 ;  /* 0x0000000400097223 */ /* 0x000fc80000010003 */
[----:B------:R-:W-:-:S06]  /*c130*/  FMUL.FTZ R8, R9, -1.4426950216293334961 ;  /* 0xbfb8aa3b09087820 */ /* 0x000fcc0000410000 */
[----:B------:R-:W0:Y:S02]  /*c140*/  MUFU.EX2 R8, R8 ;  /* 0x0000000800087308 */ /* 0x000e240000000800 */
[----:B0-----:R-:W-:-:S04]  /*c150*/  FADD.FTZ R8, R8, 1 ;  /* 0x3f80000008087421 */ /* 0x001fc80000010000 */
[----:B------:R2:W0:Y:S02]  /*c160*/  MUFU.RCP R11, R8 ;  /* 0x00000008000b7308 */ /* 0x0004240000001000 */
[----:B--2---:R-:W-:Y:S02]  /*c170*/  SHF.L.U32 R8, R16, 0x10, RZ ;  /* 0x0000001010087819 */ /* 0x004fe400000006ff */
[----:B------:R-:W2:Y:S04]  /*c180*/  LDL.LU R16, [R1+0x1cc] ;  /* 0x0001cc0001107983 */ /* 0x000ea80000300800 */
[----:B------:R-:W-:Y:S01]  /*c190*/  STL [R1+0x1fc], R4 ;  /* 0x0001fc0401007387 */ /* 0x000fe20000100800 */
[----:B0-----:R-:W-:Y:S01]  /*c1a0*/  FMUL.FTZ R8, R8, R11 ;  /* 0x0000000b08087220 */ /* 0x001fe20000410000 */
        /* <DEDUP_REMOVED lines=10> */
[----:B------:R-:W0:Y:S01]  /*c250*/  MUFU.EX2 R8, R8 ;  /* 0x0000000800087308 */ /* 0x000e220000000800 */
[----:B----4-:R-:W-:Y:S02]  /*c260*/  SHF.L.U32 R10, R17, 0x10, RZ ;  /* 0x00000010110a7819 */ /* 0x010fe400000006ff */
[----:B------:R-:W4:Y:S01]  /*c270*/  LDL.LU R17, [R1+0x1d0] ;  /* 0x0001d00001117983 */ /* 0x000f220000300800 */
[----:B0-----:R-:W-:-:S04]  /*c280*/  FADD.FTZ R8, R8, 1 ;  /* 0x3f80000008087421 */ /* 0x001fc80000010000 */
[----:B------:R3:W0:Y:S02]  /*c290*/  MUFU.RCP R11, R8 ;  /* 0x00000008000b7308 */ /* 0x0006240000001000 */
[----:B---3--:R-:W-:Y:S02]  /*c2a0*/  SHF.L.U32 R8, R18, 0x10, RZ ;  /* 0x0000001012087819 */ /* 0x008fe400000006ff */
[----:B------:R-:W3:Y:S01]  /*c2b0*/  LDL.LU R18, [R1+0x338] ;  /* 0x0003380001127983 */ /* 0x000ee20000300800 */
[----:B------:R-:W-:-:S03]  /*c2c0*/  FADD.FTZ R10, R10, -UR28 ;  /* 0x8000001c0a0a7e21 */ /* 0x000fc60008010000 */
[----:B------:R1:W-:Y:S02]  /*c2d0*/  STL [R1+0x1f8], R4 ;  /* 0x0001f80401007387 */ /* 0x0003e40000100800 */
[----:B-1----:R-:W-:Y:S01]  /*c2e0*/  FMUL.FTZ R4, R10, UR16 ;  /* 0x000000100a047c20 */ /* 0x002fe20008410000 */
[----:B0-----:R-:W-:Y:S01]  /*c2f0*/  FMUL.FTZ R8, R8, R11 ;  /* 0x0000000b08087220 */ /* 0x001fe20000410000 */
[----:B------:R-:W-:Y:S01]  /*c300*/  FADD.FTZ R11, -R11, 1 ;  /* 0x3f8000000b0b7421 */ /* 0x000fe20000010100 */
[----:B------:R0:W-:Y:S03]  /*c310*/  STL [R1+0x18c], R6 ;  /* 0x00018c0601007387 */ /* 0x0001e60000100800 */
[----:B------:R-:W-:Y:S01]  /*c320*/  FFMA.FTZ R11, R9, R11, 1 ;  /* 0x3f800000090b7423 */ /* 0x000fe2000001000b */
[----:B------:R-:W-:Y:S01]  /*c330*/  FFMA.FTZ R9, R0, R4, R3 ;  /* 0x0000000400097223 */ /* 0x000fe20000010003 */
[----:B--2---:R-:W-:-:S02]  /*c340*/  SHF.L.U32 R10, R16, 0x10, RZ ;  /* 0x00000010100a7819 */ /* 0x004fc400000006ff */
[----:B------:R-:W2:Y:S01]  /*c350*/  LDL.LU R16, [R1+0x344] ;  /* 0x0003440001107983 */ /* 0x000ea20000300800 */
[----:B0-----:R-:W-:Y:S01]  /*c360*/  FMUL.FTZ R6, R8, R11 ;  /* 0x0000000b08067220 */ /* 0x001fe20000410000 */
        /* <DEDUP_REMOVED lines=8> */
[----:B------:R-:W-:Y:S01]  /*c3f0*/  FMUL.FTZ R4, R10, UR16 ;  /* 0x000000100a047c20 */ /* 0x000fe20008410000 */
[----:B------:R-:W-:Y:S02]  /*c400*/  SHF.L.U32 R25, R25, 0x10, RZ ;  /* 0x0000001019197819 */ /* 0x000fe400000006ff */
[----:B------:R-:W2:Y:S01]  /*c410*/  LDL.LU R21, [R1+0x128] ;  /* 0x0001280001157983 */ /* 0x000ea20000300800 */
[----:B-1----:R-:W-:Y:S01]  /*c420*/  FMUL.FTZ R8, R8, R11 ;  /* 0x0000000b08087220 */ /* 0x002fe20000410000 */
[----:B------:R-:W-:-:S04]  /*c430*/  FADD.FTZ R11, -R11, 1 ;  /* 0x3f8000000b0b7421 */ /* 0x000fc80000010100 */
[----:B------:R-:W-:Y:S01]  /*c440*/  FFMA.FTZ R11, R9, R11, 1 ;  /* 0x3f800000090b7423 */ /* 0x000fe2000001000b */
[----:B------:R-:W-:-:S03]  /*c450*/  FFMA.FTZ R9, R2, R4, R5 ;  /* 0x0000000402097223 */ /* 0x000fc60000010005 */
[----:B0-----:R-:W-:Y:S01]  /*c460*/  FMUL.FTZ R6, R8, R11 ;  /* 0x0000000b08067220 */ /* 0x001fe20000410000 */
[----:B------:R-:W-:-:S06]  /*c470*/  FMUL.FTZ R8, R9, -1.4426950216293334961 ;  /* 0xbfb8aa3b09087820 */ /* 0x000fcc0000410000 */
[----:B------:R-:W0:Y:S01]  /*c480*/  MUFU.EX2 R8, R8 ;  /* 0x0000000800087308 */ /* 0x000e220000000800 */
[----:B------:R-:W-:Y:S01]  /*c490*/  SHF.L.U32 R10, R24, 0x10, RZ ;  /* 0x00000010180a7819 */ /* 0x000fe200000006ff */
[----:B------:R1:W-:Y:S01]  /*c4a0*/  STL [R1+0x1f0], R4 ;  /* 0x0001f00401007387 */ /* 0x0003e20000100800 */
[----:B0-----:R-:W-:-:S03]  /*c4b0*/  FADD.FTZ R8, R8, 1 ;  /* 0x3f80000008087421 */ /* 0x001fc60000010000 */
[----:B------:R-:W2:Y:S01]  /*c4c0*/  LDL.LU R24, [R1+0x350] ;  /* 0x0003500001187983 */ /* 0x000ea20000300800 */
[----:B------:R0:W4:Y:S01]  /*c4d0*/  MUFU.RCP R11, R8 ;  /* 0x00000008000b7308 */ /* 0x0001220000001000 */
[----:B------:R-:W-:-:S04]  /*c4e0*/  FADD.FTZ R10, R10, -UR28 ;  /* 0x8000001c0a0a7e21 */ /* 0x000fc80008010000 */
[----:B-1----:R-:W-:Y:S01]  /*c4f0*/  FMUL.FTZ R4, R10, UR16 ;  /* 0x000000100a047c20 */ /* 0x002fe20008410000 */
[----:B0-----:R-:W-:Y:S01]  /*c500*/  SHF.L.U32 R8, R23, 0x10, RZ ;  /* 0x0000001017087819 */ /* 0x001fe200000006ff */
[----:B------:R0:W-:Y:S01]  /*c510*/  STL [R1+0x184], R6 ;  /* 0x0001840601007387 */ /* 0x0001e20000100800 */
[----:B----4-:R-:W-:-:S03]  /*c520*/  SHF.L.U32 R10, R17, 0x10, RZ ;  /* 0x00000010110a7819 */ /* 0x010fc600000006ff */
[----:B------:R1:W-:Y:S04]  /*c530*/  STL [R1+0x1ec], R4 ;  /* 0x0001ec0401007387 */ /* 0x0003e80000100800 */
[----:B------:R-:W4:Y:S01]  /*c540*/  LDL.LU R17, [R1+0x1b8] ;  /* 0x0001b80001117983 */ /* 0x000f220000300800 */
[----:B------:R-:W-:Y:S01]  /*c550*/  FMUL.FTZ R8, R8, R11 ;  /* 0x0000000b08087220 */ /* 0x000fe20000410000 */
[----:B------:R-:W-:Y:S02]  /*c560*/  FADD.FTZ R11, -R11, 1 ;  /* 0x3f8000000b0b7421 */ /* 0x000fe40000010100 */
[----:B------:R-:W4:Y:S02]  /*c570*/  LDL.LU R23, [R1+0x114] ;  /* 0x0001140001177983 */ /* 0x000f240000300800 */
[----:B------:R-:W-:Y:S01]  /*c580*/  FFMA.FTZ R11, R9, R11, 1 ;  /* 0x3f800000090b7423 */ /* 0x000fe2000001000b */
[----:B------:R-:W-:-:S03]  /*c590*/  FFMA.FTZ R9, R0, R4, R3 ;  /* 0x0000000400097223 */ /* 0x000fc60000010003 */
[----:B0-----:R-:W-:Y:S01]  /*c5a0*/  FMUL.FTZ R6, R8, R11 ;  /* 0x0000000b08067220 */ /* 0x001fe20000410000 */
[----:B------:R-:W-:-:S06]  /*c5b0*/  FMUL.FTZ R8, R9, -1.4426950216293334961 ;  /* 0xbfb8aa3b09087820 */ /* 0x000fcc0000410000 */
[----:B------:R-:W0:Y:S02]  /*c5c0*/  MUFU.EX2 R8, R8 ;  /* 0x0000000800087308 */ /* 0x000e240000000800 */
[----:B0-----:R-:W-:-:S04]  /*c5d0*/  FADD.FTZ R8, R8, 1 ;  /* 0x3f80000008087421 */ /* 0x001fc80000010000 */
[----:B------:R3:W0:Y:S01]  /*c5e0*/  MUFU.RCP R11, R8 ;  /* 0x00000008000b7308 */ /* 0x0006220000001000 */
[----:B------:R-:W-:Y:S01]  /*c5f0*/  FADD.FTZ R10, R10, -UR28 ;  /* 0x8000001c0a0a7e21 */ /* 0x000fe20008010000 */
[----:B---3--:R-:W-:-:S03]  /*c600*/  SHF.L.U32 R8, R18, 0x10, RZ ;  /* 0x0000001012087819 */ /* 0x008fc600000006ff */
[----:B-1----:R-:W-:Y:S01]  /*c610*/  FMUL.FTZ R4, R10, UR16 ;  /* 0x000000100a047c20 */ /* 0x002fe20008410000 */
[----:B------:R1:W-:Y:S04]  /*c620*/  STL [R1+0x17c], R6 ;  /* 0x00017c0601007387 */ /* 0x0003e80000100800 */
[----:B------:R-:W3:Y:S01]  /*c630*/  LDL.LU R18, [R1+0x348] ;  /* 0x0003480001127983 */ /* 0x000ee20000300800 */
[----:B0-----:R-:W-:Y:S01]  /*c640*/  FMUL.FTZ R8, R8, R11 ;  /* 0x0000000b08087220 */ /* 0x001fe20000410000 */
[----:B------:R-:W-:-:S04]  /*c650*/  FADD.FTZ R11, -R11, 1 ;  /* 0x3f8000000b0b7421 */ /* 0x000fc80000010100 */
[----:B------:R-:W-:-:S04]  /*c660*/  FFMA.FTZ R11, R9, R11, 1 ;  /* 0x3f800000090b7423 */ /* 0x000fc8000001000b */
[----:B-1----:R-:W-:Y:S01]  /*c670*/  FMUL.FTZ R6, R8, R11 ;  /* 0x0000000b08067220 */ /* 0x002fe20000410000 */
[----:B------:R-:W-:-:S04]  /*c680*/  FFMA.FTZ R8, R2, R4, R5 ;  /* 0x0000000402087223 */ /* 0x000fc80000010005 */
[----:B------:R-:W-:-:S06]  /*c690*/  FMUL.FTZ R9, R8, -1.4426950216293334961 ;  /* 0xbfb8aa3b08097820 */ /* 0x000fcc0000410000 */
[----:B------:R-:W0:Y:S02]  /*c6a0*/  MUFU.EX2 R9, R9 ;  /* 0x0000000900097308 */ /* 0x000e240000000800 */
[----:B0-----:R-:W-:-:S04]  /*c6b0*/  FADD.FTZ R9, R9, 1 ;  /* 0x3f80000009097421 */ /* 0x001fc80000010000 */
[----:B------:R2:W0:Y:S02]  /*c6c0*/  MUFU.RCP R10, R9 ;  /* 0x00000009000a7308 */ /* 0x0004240000001000 */
[----:B--2---:R-:W-:Y:S02]  /*c6d0*/  SHF.L.U32 R9, R16, 0x10, RZ ;  /* 0x0000001010097819 */ /* 0x004fe400000006ff */
[----:B------:R-:W2:Y:S01]  /*c6e0*/  LDL.LU R16, [R1+0x354] ;  /* 0x0003540001107983 */ /* 0x000ea20000300800 */
[----:B0-----:R-:W-:Y:S02]  /*c6f0*/  FMUL.FTZ R25, R25, R10 ;  /* 0x0000000a19197220 */ /* 0x001fe40000410000 */
[----:B------:R-:W-:Y:S01]  /*c700*/  FADD.FTZ R9, R9, -UR28 ;  /* 0x8000001c09097e21 */ /* 0x000fe20008010000 */
[----:B------:R0:W-:Y:S01]  /*c710*/  STL [R1+0x1e8], R4 ;  /* 0x0001e80401007387 */ /* 0x0001e20000100800 */
[----:B------:R-:W-:-:S04]  /*c720*/  FADD.FTZ R10, -R10, 1 ;  /* 0x3f8000000a0a7421 */ /* 0x000fc80000010100 */
[----:B------:R-:W-:Y:S01]  /*c730*/  FFMA.FTZ R10, R8, R10, 1 ;  /* 0x3f800000080a7423 */ /* 0x000fe2000001000a */
[----:B0-----:R-:W-:-:S04]  /*c740*/  FMUL.FTZ R4, R9, UR16 ;  /* 0x0000001009047c20 */ /* 0x001fc80008410000 */
[----:B------:R-:W-:-:S04]  /*c750*/  FFMA.FTZ R8, R0, R4, R3 ;  /* 0x0000000400087223 */ /* 0x000fc80000010003 */
[----:B------:R-:W-:-:S06]  /*c760*/  FMUL.FTZ R9, R8, -1.4426950216293334961 ;  /* 0xbfb8aa3b08097820 */ /* 0x000fcc0000410000 */
[----:B------:R-:W0:Y:S01]  /*c770*/  MUFU.EX2 R9, R9 ;  /* 0x0000000900097308 */ /* 0x000e220000000800 */
[----:B------:R-:W-:Y:S01]  /*c780*/  SHF.L.U32 R15, R24, 0x10, RZ ;  /* 0x00000010180f7819 */ /* 0x000fe200000006ff */
[----:B0-----:R-:W-:Y:S01]  /*c790*/  FADD.FTZ R9, R9, 1 ;  /* 0x3f80000009097421 */ /* 0x001fe20000010000 */
[----:B------:R-:W-:-:S03]  /*c7a0*/  FMUL.FTZ R25, R25, R10 ;  /* 0x0000000a19197220 */ /* 0x000fc60000410000 */
[----:B------:R0:W1:Y:S01]  /*c7b0*/  MUFU.RCP R10, R9 ;  /* 0x00000009000a7308 */ /* 0x0000620000001000 */
[----:B------:R1:W-:Y:S01]  /*c7c0*/  STL [R1+0x1e4], R4 ;  /* 0x0001e40401007387 */ /* 0x0003e20000100800 */
[----:B0-----:R-:W-:Y:S02]  /*c7d0*/  SHF.L.U32 R9, R36, 0x10, RZ ;  /* 0x0000001024097819 */ /* 0x001fe400000006ff */
[----:B----4-:R-:W-:Y:S02]  /*c7e0*/  SHF.L.U32 R24, R17, 0x10, RZ ;  /* 0x0000001011187819 */ /* 0x010fe400000006ff */
[----:B------:R-:W4:Y:S01]  /*c7f0*/  LDL.LU R17, [R1+0x11c] ;  /* 0x00011c0001117983 */ /* 0x000f220000300800 */
        /* <DEDUP_REMOVED lines=10> */
[----:B------:R3:W0:Y:S02]  /*c8a0*/  MUFU.RCP R10, R9 ;  /* 0x00000009000a7308 */ /* 0x0006240000001000 */
[----:B---3--:R-:W-:Y:S01]  /*c8b0*/  SHF.L.U32 R9, R18, 0x10, RZ ;  /* 0x0000001012097819 */ /* 0x008fe200000006ff */
[----:B------:R1:W-:Y:S04]  /*c8c0*/  STL [R1+0x120], R7 ;  /* 0x0001200701007387 */ /* 0x0003e80000100800 */
[----:B-1----:R-:W3:Y:S01]  /*c8d0*/  LDL.LU R7, [R1+0x35c] ;  /* 0x00035c0001077983 */ /* 0x002ee20000300800 */
[----:B--2---:R-:W-:-:S03]  /*c8e0*/  SHF.L.U32 R18, R16, 0x10, RZ ;  /* 0x0000001010127819 */ /* 0x004fc600000006ff */
[----:B------:R-:W2:Y:S01]  /*c8f0*/  LDL.LU R16, [R1+0x34c] ;  /* 0x00034c0001107983 */ /* 0x000ea20000300800 */
        /* <DEDUP_REMOVED lines=24> */
[----:B------:R4:W0:Y:S01]  /*ca80*/  MUFU.RCP R10, R9 ;  /* 0x00000009000a7308 */ /* 0x0008220000001000 */
[----:B------:R-:W-:Y:S02]  /*ca90*/  SHF.L.U32 R13, R21, 0x10, RZ ;  /* 0x00000010150d7819 */ /* 0x000fe400000006ff */
[----:B------:R-:W3:Y:S01]  /*caa0*/  LDL.LU R21, [R1+0x364] ;  /* 0x0003640001157983 */ /* 0x000ee20000300800 */
[----:B----4-:R-:W-:-:S03]  /*cab0*/  SHF.L.U32 R9, R17, 0x10, RZ ;  /* 0x0000001011097819 */ /* 0x010fc600000006ff */
[----:B------:R-:W4:Y:S01]  /*cac0*/  LDL.LU R17, [R1+0x360] ;  /* 0x0003600001117983 */ /* 0x000f220000300800 */
[----:B------:R-:W-:Y:S01]  /*cad0*/  SHF.L.U32 R23, R23, 0x10, RZ ;  /* 0x0000001017177819 */ /* 0x000fe200000006ff */
[----:B------:R-:W-:Y:S02]  /*cae0*/  FADD.FTZ R9, R9, -UR28 ;  /* 0x8000001c09097e21 */ /* 0x000fe40008010000 */
        /* <DEDUP_REMOVED lines=8> */
[----:B------:R1:W-:Y:S01]  /*cb70*/  STL [R1+0x3c8], R20 ;  /* 0x0003c81401007387 */ /* 0x0003e20000100800 */
[----:B------:R-:W-:-:S03]  /*cb80*/  FMUL.FTZ R23, R23, R10 ;  /* 0x0000000a17177220 */ /* 0x000fc60000410000 */
[----:B-1----:R-:W4:Y:S01]  /*cb90*/  LDL.LU R20, [R1+0x368] ;  /* 0x0003680001147983 */ /* 0x002f220000300800 */
[----:B0-----:R-:W-:-:S04]  /*cba0*/  FADD.FTZ R9, R9, 1 ;  /* 0x3f80000009097421 */ /* 0x001fc80000010000 */
[----:B------:R-:W0:Y:S01]  /*cbb0*/  MUFU.RCP R10, R9 ;  /* 0x00000009000a7308 */ /* 0x000e220000001000 */
[----:B------:R1:W-:Y:S01]  /*cbc0*/  STL [R1+0x1d4], R4 ;  /* 0x0001d40401007387 */ /* 0x0003e20000100800 */
[----:B0-----:R-:W-:Y:S01]  /*cbd0*/  FMUL.FTZ R13, R13, R10 ;  /* 0x0000000a0d0d7220 */ /* 0x001fe20000410000 */
[----:B------:R-:W-:-:S04]  /*cbe0*/  FADD.FTZ R10, -R10, 1 ;  /* 0x3f8000000a0a7421 */ /* 0x000fc80000010100 */
[----:B------:R-:W-:-:S04]  /*cbf0*/  FFMA.FTZ R10, R8, R10, 1 ;  /* 0x3f800000080a7423 */ /* 0x000fc8000001000a */
[----:B------:R-:W-:Y:S01]  /*cc00*/  FMUL.FTZ R13, R13, R10 ;  /* 0x0000000a0d0d7220 */ /* 0x000fe20000410000 */
[----:B--2---:R-:W-:Y:S02]  /*cc10*/  SHF.L.U32 R9, R16, 0x10, RZ ;  /* 0x0000001010097819 */ /* 0x004fe400000006ff */
[----:B------:R-:W2:Y:S03]  /*cc20*/  LDL.LU R16, [R1+0x36c] ;  /* 0x00036c0001107983 */ /* 0x000ea60000300800 */
[----:B------:R-:W-:-:S04]  /*cc30*/  FADD.FTZ R9, R9, -UR28 ;  /* 0x8000001c09097e21 */ /* 0x000fc80008010000 */
[----:B-1----:R-:W-:-:S04]  /*cc40*/  FMUL.FTZ R4, R9, UR16 ;  /* 0x0000001009047c20 */ /* 0x002fc80008410000 */
[----:B------:R-:W-:-:S04]  /*cc50*/  FFMA.FTZ R8, R2, R4, R5 ;  /* 0x0000000402087223 */ /* 0x000fc80000010005 */
[----:B------:R-:W-:-:S06]  /*cc60*/  FMUL.FTZ R9, R8, -1.4426950216293334961 ;  /* 0xbfb8aa3b08097820 */ /* 0x000fcc0000410000 */
[----:B------:R-:W0:Y:S02]  /*cc70*/  MUFU.EX2 R9, R9 ;  /* 0x0000000900097308 */ /* 0x000e240000000800 */
[----:B0-----:R-:W-:-:S04]  /*cc80*/  FADD.FTZ R9, R9, 1 ;  /* 0x3f80000009097421 */ /* 0x001fc80000010000 */
[----:B------:R3:W0:Y:S02]  /*cc90*/  MUFU.RCP R10, R9 ;  /* 0x00000009000a7308 */ /* 0x0006240000001000 */
[----:B---3--:R-:W-:Y:S02]  /*cca0*/  SHF.L.U32 R9, R7, 0x10, RZ ;  /* 0x0000001007097819 */ /* 0x008fe400000006ff */
[----:B------:R-:W3:Y:S01]  /*ccb0*/  LDL.LU R7, [R1+0x374] ;  /* 0x0003740001077983 */ /* 0x000ee20000300800 */
[----:B------:R-:W-:Y:S02]  /*ccc0*/  SHF.L.U32 R22, R22, 0x10, RZ ;  /* 0x0000001016167819 */ /* 0x000fe400000006ff */
[----:B------:R-:W-:Y:S01]  /*ccd0*/  FADD.FTZ R9, R9, -UR28 ;  /* 0x8000001c09097e21 */ /* 0x000fe20008010000 */
[----:B------:R1:W-:Y:S02]  /*cce0*/  STL [R1+0x1d0], R4 ;  /* 0x0001d00401007387 */ /* 0x0003e40000100800 */
[----:B0-----:R-:W-:Y:S01]  /*ccf0*/  FMUL.FTZ R22, R22, R10 ;  /* 0x0000000a16167220 */ /* 0x001fe20000410000 */
[----:B------:R-:W-:Y:S01]  /*cd00*/  FADD.FTZ R10, -R10, 1 ;  /* 0x3f8000000a0a7421 */ /* 0x000fe20000010100 */
[----:B-1----:R-:W-:-:S03]  /*cd10*/  FMUL.FTZ R4, R9, UR16 ;  /* 0x0000001009047c20 */ /* 0x002fc60008410000 */
[----:B------:R-:W-:Y:S01]  /*cd20*/  FFMA.FTZ R10, R8, R10, 1 ;  /* 0x3f800000080a7423 */ /* 0x000fe2000001000a */
[----:B------:R-:W-:-:S04]  /*cd30*/  FFMA.FTZ R8, R0, R4, R3 ;  /* 0x0000000400087223 */ /* 0x000fc80000010003 */
[----:B------:R-:W-:-:S06]  /*cd40*/  FMUL.FTZ R9, R8, -1.4426950216293334961 ;  /* 0xbfb8aa3b08097820 */ /* 0x000fcc0000410000 */
[----:B------:R-:W0:Y:S02]  /*cd50*/  MUFU.EX2 R9, R9 ;  /* 0x0000000900097308 */ /* 0x000e240000000800 */
[----:B0-----:R-:W-:-:S04]  /*cd60*/  FADD.FTZ R9, R9, 1 ;  /* 0x3f80000009097421 */ /* 0x001fc80000010000 */
[----:B------:R4:W0:Y:S01]  /*cd70*/  MUFU.RCP R11, R9 ;  /* 0x00000009000b7308 */ /* 0x0008220000001000 */
[----:B------:R-:W-:Y:S01]  /*cd80*/  FMUL.FTZ R22, R22, R10 ;  /* 0x0000000a16167220 */ /* 0x000fe20000410000 */
[----:B------:R-:W-:Y:S01]  /*cd90*/  SHF.L.U32 R10, R21, 0x10, RZ ;  /* 0x00000010150a7819 */ /* 0x000fe200000006ff */
[----:B------:R1:W-:Y:S04]  /*cda0*/  STL [R1+0x178], R6 ;  /* 0x0001780601007387 */ /* 0x0003e80000100800 */
[----:B------:R-:W3:Y:S04]  /*cdb0*/  LDL.LU R21, [R1+0x37c] ;  /* 0x00037c0001157983 */ /* 0x000ee80000300800 */
[----:B-1----:R-:W3:Y:S01]  /*cdc0*/  LDL.LU R6, [R1+0x378] ;  /* 0x0003780001067983 */ /* 0x002ee20000300800 */
[----:B----4-:R-:W-:-:S03]  /*cdd0*/  SHF.L.U32 R9, R17, 0x10, RZ ;  /* 0x0000001011097819 */ /* 0x010fc600000006ff */
[----:B------:R-:W4:Y:S01]  /*cde0*/  LDL.LU R17, [R1+0x370] ;  /* 0x0003700001117983 */ /* 0x000f220000300800 */
[----:B------:R-:W-:Y:S01]  /*cdf0*/  FADD.FTZ R10, R10, -UR28 ;  /* 0x8000001c0a0a7e21 */ /* 0x000fe20008010000 */
[----:B0-----:R-:W-:Y:S02]  /*ce00*/  FMUL.FTZ R9, R9, R11 ;  /* 0x0000000b09097220 */ /* 0x001fe40000410000 */
        /* <DEDUP_REMOVED lines=31> */
[----:B------:R1:W-:Y:S03]  /*d000*/  STL [R1+0x1a4], R4 ;  /* 0x0001a40401007387 */ /* 0x0003e60000100800 */
[----:B-1----:R-:W-:-:S04]  /*d010*/  FMUL.FTZ R4, R10, UR16 ;  /* 0x000000100a047c20 */ /* 0x002fc80008410000 */
[----:B------:R-:W-:Y:S01]  /*d020*/  FFMA.FTZ R10, R2, R4, R5 ;  /* 0x00000004020a7223 */ /* 0x000fe20000010005 */
[----:B----4-:R-:W-:-:S05]  /*d030*/  SHF.L.U32 R17, R17, 0x10, RZ ;  /* 0x0000001011117819 */ /* 0x010fca00000006ff */
[----:B0-----:R-:W-:Y:S01]  /*d040*/  FMUL.FTZ R17, R17, R11 ;  /* 0x0000000b11117220 */ /* 0x001fe20000410000 */
        /* <DEDUP_REMOVED lines=10> */
[----:B------:R-:W4:Y:S03]  /*d0f0*/  LDL.LU R6, [R1+0x390] ;  /* 0x0003900001067983 */ /* 0x000f260000300800 */
        /* <DEDUP_REMOVED lines=15> */
[----:B0-----:R-:W4:Y:S04]  /*d1f0*/  LDL.LU R4, [R1+0x39c] ;  /* 0x00039c0001047983 */ /* 0x001f280000300800 */
[----:B-1----:R-:W4:Y:S01]  /*d200*/  LDL.LU R31, [R1+0x398] ;  /* 0x00039800011f7983 */ /* 0x002f220000300800 */
[----:B--2---:R-:W-:-:S05]  /*d210*/  SHF.L.U32 R16, R16, 0x10, RZ ;  /* 0x0000001010107819 */ /* 0x004fca00000006ff */
[----:B------:R-:W-:Y:S01]  /*d220*/  FMUL.FTZ R16, R16, R12 ;  /* 0x0000000c10107220 */ /* 0x000fe20000410000 */
        /* <DEDUP_REMOVED lines=8> */
[----:B---3--:R-:W-:-:S05]  /*d2b0*/  SHF.L.U32 R14, R7, 0x10, RZ ;  /* 0x00000010070e7819 */ /* 0x008fca00000006ff */
        /* <DEDUP_REMOVED lines=18> */
[----:B----4-:R-:W-:-:S05]  /*d3e0*/  SHF.L.U32 R11, R6, 0x10, RZ ;  /* 0x00000010060b7819 */ /* 0x010fca00000006ff */
[----:B------:R-:W-:-:S04]  /*d3f0*/  FADD.FTZ R11, R11, -UR28 ;  /* 0x8000001c0b0b7e21 */ /* 0x000fc80008010000 */
[----:B------:R-:W-:-:S04]  /*d400*/  FMUL.FTZ R6, R11, UR16 ;  /* 0x000000100b067c20 */ /* 0x000fc80008410000 */
[----:B------:R-:W-:-:S04]  /*d410*/  FFMA.FTZ R11, R2, R6, R5 ;  /* 0x00000006020b7223 */ /* 0x000fc80000010005 */
[----:B------:R-:W-:-:S06]  /*d420*/  FMUL.FTZ R10, R11, -1.4426950216293334961 ;  /* 0xbfb8aa3b0b0a7820 */ /* 0x000fcc0000410000 */
[----:B------:R-:W0:Y:S02]  /*d430*/  MUFU.EX2 R10, R10 ;  /* 0x0000000a000a7308 */ /* 0x000e240000000800 */
[----:B0-----:R-:W-:-:S04]  /*d440*/  FADD.FTZ R10, R10, 1 ;  /* 0x3f8000000a0a7421 */ /* 0x001fc80000010000 */
[----:B------:R0:W1:Y:S01]  /*d450*/  MUFU.RCP R36, R10 ;  /* 0x0000000a00247308 */ /* 0x0000620000001000 */
[----:B------:R-:W-:Y:S02]  /*d460*/  SHF.L.U32 R33, R4, 0x10, RZ ;  /* 0x0000001004217819 */ /* 0x000fe400000006ff */
[----:B0-----:R-:W-:-:S03]  /*d470*/  SHF.L.U32 R10, R31, 0x10, RZ ;  /* 0x000000101f0a7819 */ /* 0x001fc600000006ff */
[----:B------:R-:W-:Y:S01]  /*d480*/  FADD.FTZ R33, R33, -UR28 ;  /* 0x8000001c21217e21 */ /* 0x000fe20008010000 */
[----:B------:R0:W-:Y:S03]  /*d490*/  STL [R1+0x3ec], R27 ;  /* 0x0003ec1b01007387 */ /* 0x0001e60000100800 */
[----:B------:R-:W-:Y:S01]  /*d4a0*/  FMUL.FTZ R4, R33, UR16 ;  /* 0x0000001021047c20 */ /* 0x000fe20008410000 */
[----:B-1----:R-:W-:Y:S01]  /*d4b0*/  FMUL.FTZ R10, R10, R36 ;  /* 0x000000240a0a7220 */ /* 0x002fe20000410000 */
[----:B------:R-:W-:Y:S01]  /*d4c0*/  FADD.FTZ R36, -R36, 1 ;  /* 0x3f80000024247421 */ /* 0x000fe20000010100 */
[----:B------:R1:W-:Y:S01]  /*d4d0*/  STL [R1+0x3d0], R15 ;  /* 0x0003d00f01007387 */ /* 0x0003e20000100800 */
[----:B------:R-:W-:Y:S02]  /*d4e0*/  FFMA.FTZ R33, R0, R4, R3 ;  /* 0x0000000400217223 */ /* 0x000fe40000010003 */
[----:B------:R-:W-:Y:S01]  /*d4f0*/  FFMA.FTZ R36, R11, R36, 1 ;  /* 0x3f8000000b247423 */ /* 0x000fe20000010024 */
[----:B0-----:R-:W3:Y:S01]  /*d500*/  LDL.LU R27, [R1+0x110] ;  /* 0x00011000011b7983 */ /* 0x001ee20000300800 */
[----:B------:R-:W-:-:S03]  /*d510*/  FMUL.FTZ R11, R33, -1.4426950216293334961 ;  /* 0xbfb8aa3b210b7820 */ /* 0x000fc60000410000 */
[----:B------:R0:W-:Y:S03]  /*d520*/  STL [R1+0x3d4], R25 ;  /* 0x0003d41901007387 */ /* 0x0001e60000100800 */
[----:B------:R-:W4:Y:S01]  /*d530*/  MUFU.EX2 R11, R11 ;  /* 0x0000000b000b7308 */ /* 0x000f220000000800 */
[----:B------:R-:W-:Y:S01]  /*d540*/  FMUL.FTZ R10, R10, R36 ;  /* 0x000000240a0a7220 */ /* 0x000fe20000410000 */
[----:B-1----:R-:W3:Y:S04]  /*d550*/  LDL.LU R15, [R1+0x358] ;  /* 0x00035800010f7983 */ /* 0x002ee80000300800 */
[----:B------:R1:W-:Y:S04]  /*d560*/  STL [R1+0x3d8], R24 ;  /* 0x0003d81801007387 */ /* 0x0003e80000100800 */
[----:B0-----:R-:W3:Y:S01]  /*d570*/  LDL.LU R25, [R1+0x124] ;  /* 0x0001240001197983 */ /* 0x001ee20000300800 */
[----:B----4-:R-:W-:-:S03]  /*d580*/  FADD.FTZ R11, R11, 1 ;  /* 0x3f8000000b0b7421 */ /* 0x010fc60000010000 */
[----:B------:R-:W-:Y:S01]  /*d590*/  STL [R1+0x3f8], R29 ;  /* 0x0003f81d01007387 */ /* 0x000fe20000100800 */
[----:B------:R2:W0:Y:S03]  /*d5a0*/  MUFU.RCP R36, R11 ;  /* 0x0000000b00247308 */ /* 0x0004260000001000 */
[----:B------:R-:W-:Y:S04]  /*d5b0*/  STL [R1+0x3f4], R28 ;  /* 0x0003f41c01007387 */ /* 0x000fe80000100800 */
[----:B------:R4:W-:Y:S04]  /*d5c0*/  STL [R1+0x3e8], R26 ;  /* 0x0003e81a01007387 */ /* 0x0009e80000100800 */
[----:B------:R0:W-:Y:S04]  /*d5d0*/  STL [R1+0x3e0], R23 ;  /* 0x0003e01701007387 */ /* 0x0001e80000100800 */
[----:B-1----:R-:W3:Y:S04]  /*d5e0*/  LDL.LU R24, [R1+0x3a8] ;  /* 0x0003a80001187983 */ /* 0x002ee80000300800 */
[----:B----4-:R-:W4:Y:S04]  /*d5f0*/  LDL.LU R26, [R1+0x12c] ;  /* 0x00012c00011a7983 */ /* 0x010f280000300800 */
[----:B------:R-:W4:Y:S04]  /*d600*/  LDL.LU R29, [R1+0x3b0] ;  /* 0x0003b000011d7983 */ /* 0x000f280000300800 */
[----:B0-----:R-:W4:Y:S04]  /*d610*/  LDL.LU R23, [R1+0x3ac] ;  /* 0x0003ac0001177983 */ /* 0x001f280000300800 */
        /* <DEDUP_REMOVED lines=425> */
.L_x_588:
        /* <DEDUP_REMOVED lines=47> */
.L_x_590:
[----:B------:R-:W-:Y:S05]  /*f3a0*/  BSYNC.RECONVERGENT B0 ;  /* 0x0000000000007941 */ /* 0x000fea0003800200 */
.L_x_589:
        /* <DEDUP_REMOVED lines=86> */
.L_x_592:
[----:B------:R-:W-:Y:S05]  /*f910*/  BSYNC.RECONVERGENT B0 ;  /* 0x0000000000007941 */ /* 0x000fea0003800200 */
.L_x_591:
        /* <DEDUP_REMOVED lines=160> */
.L_x_594:
[----:B------:R-:W-:Y:S05]  /*10320*/  BSYNC.RECONVERGENT B0 ;  /* 0x0000000000007941 */ /* 0x000fea0003800200 */
.L_x_593:
        /* <DEDUP_REMOVED lines=30> */
.L_x_596:
[----:B------:R-:W-:Y:S05]  /*10510*/  BSYNC.RECONVERGENT B0 ;  /* 0x0000000000007941 */ /* 0x000fea0003800200 */
.L_x_595:
        /* <DEDUP_REMOVED lines=34> */
.L_x_600:
[----:B------:R-:W2:Y:S04]  /*10740*/  LDG.E.STRONG.GPU R10, desc[UR10][R14.64] ;  /* 0x0000000a0e0a7981 */ /* 0x000ea8000c1ef900 */
[----:B--2---:R-:W-:Y:S04]  /*10750*/  CCTL.IVALL ;  /* 0x00000000ff00798f */ /* 0x004fe80002000000 */
[----:B------:R0:W-:Y:S01]  /*10760*/  STL [R1], R10 ;  /* 0x0000000a01007387 */ /* 0x0001e20000100800 */
[----:B------:R-:W-:-:S13]  /*10770*/  ISETP.NE.AND P0, PT, R10, UR5, PT ;  /* 0x000000050a007c0c */ /* 0x000fda000bf05270 */
[----:B0-----:R-:W-:Y:S05]  /*10780*/  @P0 BRA `(.L_x_600) ;  /* 0xfffffffc00ec0947 */ /* 0x001fea000383ffff */
.L_x_599:
[----:B------:R-:W-:Y:S05]  /*10790*/  BSYNC.RECONVERGENT B0 ;  /* 0x0000000000007941 */ /* 0x000fea0003800200 */
.L_x_598:
        /* <DEDUP_REMOVED lines=15> */
.L_x_602:
        /* <DEDUP_REMOVED lines=77> */
.L_x_601:
        /* <DEDUP_REMOVED lines=52> */
.L_x_603:
        /* <DEDUP_REMOVED lines=27> */
.L_x_604:
        /* <DEDUP_REMOVED lines=12> */
.L_x_605:
[----:B------:R-:W-:Y:S05]  /*11310*/  BSYNC.RECONVERGENT B0 ;  /* 0x0000000000007941 */ /* 0x000fea0003800200 */
.L_x_597:
        /* <DEDUP_REMOVED lines=17> */
.L_x_611:
        /* <DEDUP_REMOVED lines=57> */
.L_x_607:
[----:B------:R-:W-:Y:S05]  /*117c0*/  BSYNC.RECONVERGENT B0 ;  /* 0x0000000000007941 */ /* 0x000fea0003800200 */
.L_x_606:
        /* <DEDUP_REMOVED lines=32> */
.L_x_608:
        /* <DEDUP_REMOVED lines=16> */
.L_x_610:
[----:B------:R-:W-:Y:S05]  /*11ad0*/  BSYNC.RECONVERGENT B0 ;  /* 0x0000000000007941 */ /* 0x000fea0003800200 */
.L_x_609:
        /* <DEDUP_REMOVED lines=10> */
.L_x_586:
        /* <DEDUP_REMOVED lines=16> */
.L_x_614:
[----:B------:R-:W-:Y:S05]  /*11c80*/  BSYNC.RECONVERGENT B0 ;  /* 0x0000000000007941 */ /* 0x000fea0003800200 */
.L_x_613:
        /* <DEDUP_REMOVED lines=11> */
.L_x_616:
[----:B------:R-:W2:Y:S04]  /*11d40*/  LDG.E.STRONG.GPU R5, desc[UR10][R2.64] ;  /* 0x0000000a02057981 */ /* 0x000ea8000c1ef900 */
[----:B--2---:R-:W-:Y:S01]  /*11d50*/  CCTL.IVALL ;  /* 0x00000000ff00798f */ /* 0x004fe20002000000 */
[----:B------:R-:W-:Y:S05]  /*11d60*/  YIELD ;  /* 0x0000000000007946 */ /* 0x000fea0003800000 */
[----:B------:R-:W-:-:S13]  /*11d70*/  ISETP.NE.AND P0, PT, R5, R0, PT ;  /* 0x000000000500720c */ /* 0x000fda0003f05270 */
[----:B------:R-:W-:Y:S05]  /*11d80*/  @P0 BRA `(.L_x_616) ;  /* 0xfffffffc00ec0947 */ /* 0x000fea000383ffff */
.L_x_615:
        /* <DEDUP_REMOVED lines=76> */
.L_x_619:
        /* <DEDUP_REMOVED lines=18> */
[----:B--2---:R-:W-:Y:S02]  /*12370*/  F2FP.F16.F32.PACK_AB R27, R8, R27 ;  /* 0x0000001b081b723e */ /* 0x004fe400000000ff */
[----:B------:R-:W-:Y:S02]  /*12380*/  MOV R8, R20 ;  /* 0x0000001400087202 */ /* 0x000fe40000000f00 */
[----:B---3--:R-:W-:Y:S02]  /*12390*/  F2FP.F16.F32.PACK_AB R29, R13, R10 ;  /* 0x0000000a0d1d723e */ /* 0x008fe400000000ff */
        /* <DEDUP_REMOVED lines=8> */
.L_x_618:
[----:B------:R-:W-:Y:S05]  /*12420*/  BSYNC.RECONVERGENT B0 ;  /* 0x0000000000007941 */ /* 0x000fea0003800200 */
.L_x_617:
        /* <DEDUP_REMOVED lines=10> */
.L_x_620:
        /* <DEDUP_REMOVED lines=21> */
[----:B----4-:R-:W-:Y:S02]  /*12620*/  F2FP.F16.F32.PACK_AB R31, R7, R4 ;  /* 0x00000004071f723e */ /* 0x010fe400000000ff */
[----:B------:R-:W-:-:S04]  /*12630*/  IADD3 R4, P1, PT, R14, UR4, RZ ;  /* 0x000000040e047c10 */ /* 0x000fc8000ff3e0ff */
[----:B------:R-:W-:Y:S02]  /*12640*/  IADD3.X R5, PT, PT, R5, UR5, RZ, P1, !PT ;  /* 0x0000000505057c10 */ /* 0x000fe40008ffe4ff */
[----:B-----5:R-:W-:Y:S02]  /*12650*/  F2FP.F16.F32.PACK_AB R33, R11, R8 ;  /* 0x000000080b21723e */ /* 0x020fe400000000ff */
        /* <DEDUP_REMOVED lines=56> */
[----:B---3--:R-:W-:Y:S02]  /*129e0*/  F2FP.F16.F32.PACK_AB R11, R11, R4 ;  /* 0x000000040b0b723e */ /* 0x008fe400000000ff */
[----:B-----5:R-:W-:-:S03]  /*129f0*/  F2FP.F16.F32.PACK_AB R5, R9, R6 ;  /* 0x000000060905723e */ /* 0x020fc600000000ff */
[----:B------:R4:W-:Y:S04]  /*12a00*/  STG.E desc[UR10][R30.64], R11 ;  /* 0x0000000b1e007986 */ /* 0x0009e8000c10190a */
[----:B------:R4:W-:Y:S02]  /*12a10*/  STG.E desc[UR10][R28.64], R5 ;  /* 0x000000051c007986 */ /* 0x0009e4000c10190a */
[----:B------:R-:W-:Y:S05]  /*12a20*/  @P0 BRA `(.L_x_620) ;  /* 0xfffffff800a80947 */ /* 0x000fea000383ffff */
[----:B------:R-:W-:Y:S05]  /*12a30*/  EXIT ;  /* 0x000000000000794d */ /* 0x000fea0003800000 */
.L_x_621:
        /* <DEDUP_REMOVED lines=12> */
.L_x_4504:


//--------------------- .text._Z35group_norm_nhwc_bwd_one_pass_kernelI11Fp16IOFp32WLi64ELi84ELi672EEv26Group_norm_nhwc_bwd_params --------------------------
	.section	.text._Z35group_norm_nhwc_bwd_one_pass_kernelI11Fp16IOFp32WLi64ELi84ELi672EEv26Group_norm_nhwc_bwd_params,"ax",@progbits
	.align	128
        .global         _Z35group_norm_nhwc_bwd_one_pass_kernelI11Fp16IOFp32WLi64ELi84ELi672EEv26Group_norm_nhwc_bwd_params
        .type           _Z35group_norm_nhwc_bwd_one_pass_kernelI11Fp16IOFp32WLi64ELi84ELi672EEv26Group_norm_nhwc_bwd_params,@function
        .size           _Z35group_norm_nhwc_bwd_one_pass_kernelI11Fp16IOFp32WLi64ELi84ELi672EEv26Group_norm_nhwc_bwd_params,(.L_x_4505 - _Z35group_norm_nhwc_bwd_one_pass_kernelI11Fp16IOFp32WLi64ELi84ELi672EEv26Group_norm_nhwc_bwd_params)
        .other          _Z35group_norm_nhwc_bwd_one_pass_kernelI11Fp16IOFp32WLi64ELi84ELi672EEv26Group_norm_nhwc_bwd_params,@"STO_CUDA_ENTRY STV_DEFAULT"
_Z35group_norm_nhwc_bwd_one_pass_kernelI11Fp16IOFp32WLi64ELi84ELi672EEv26Group_norm_nhwc_bwd_params:
.text._Z35group_norm_nhwc_bwd_one_pass_kernelI11Fp16IOFp32WLi64ELi84ELi672EEv26Group_norm_nhwc_bwd_params:
        /* <DEDUP_REMOVED lines=52> */
.L_x_653:
[----:B0-----:R-:W0:Y:S01]  /*0340*/  LDC R21, c[0x0][0x410] ;  /* 0x00010400ff157b82 */ /* 0x001e220000000800 */
[----:B-1----:R-:W1:Y:S01]  /*0350*/  LDCU.128 UR12, c[0x0][0x400] ;  /* 0x00008000ff0c77ac */ /* 0x002e620008000c00 */
[----:B------:R-:W-:Y:S02]  /*0360*/  ISETP.GE.AND P0, PT, R40, RZ, PT ;  /* 0x000000ff2800720c */ /* 0x000fe40003f06270 */
[----:B------:R-:W-:Y:S02]  /*0370*/  MOV R36, RZ ;  /* 0x000000ff00247202 */ /* 0x000fe40000000f00 */
[----:B-1----:R-:W-:-:S04]  /*0380*/  ISETP.GE.U32.AND P1, PT, R50, UR12, PT ;  /* 0x0000000c32007c0c */ /* 0x002fc8000bf26070 */
[----:B------:R-:W-:Y:S02]  /*0390*/  ISETP.GE.AND.EX P1, PT, R9, UR13, PT, P1 ;  /* 0x0000000d09007c0c */ /* 0x000fe4000bf26310 */
[----:B0-----:R-:W-:-:S04]  /*03a0*/  IABS R17, R21 ;  /* 0x0000001500117213 */ /* 0x001fc80000000000 */
        /* <DEDUP_REMOVED lines=9> */
[----:B------:R-:W-:-:S06]  /*0440*/  IMAD.HI.U32 R15, R15, R19, R14 ;  /* 0x000000130f0f7227 */ /* 0x000fcc00078e000e */
        /* <DEDUP_REMOVED lines=12> */
[----:B------:R-:W-:Y:S02]  /*0510*/  LOP3.LUT R17, RZ, R21, RZ, 0x33, !PT ;  /* 0x00000015ff117212 */ /* 0x000fe400078e33ff */
[----:B------:R-:W-:Y:S02]  /*0520*/  @!P0 IADD3 R8, PT, PT, -R8, RZ, RZ ;  /* 0x000000ff08088210 */ /* 0x000fe40007ffe1ff */
[----:B------:R-:W-:Y:S02]  /*0530*/  @P3 IADD3 R15, PT, PT, R15, 0x1, RZ ;  /* 0x000000010f0f3810 */ /* 0x000fe40007ffe0ff */
[----:B------:R-:W-:Y:S02]  /*0540*/  ISETP.NE.AND P3, PT, R21, RZ, PT ;  /* 0x000000ff1500720c */ /* 0x000fe40003f65270 */
[----:B------:R-:W-:Y:S01]  /*0550*/  MOV R10, R15 ;  /* 0x0000000f000a7202 */ /* 0x000fe20000000f00 */
[----:B------:R-:W0:Y:S01]  /*0560*/  LDC.64 R20, c[0x0][0x3b8] ;  /* 0x0000ee00ff147b82 */ /* 0x000e220000000a00 */
[----:B------:R-:W-:-:S02]  /*0570*/  SEL R57, R17, R8, !P3 ;  /* 0x0000000811397207 */ /* 0x000fc40005800000 */
[----:B------:R-:W-:Y:S02]  /*0580*/  @!P2 IADD3 R10, PT, PT, -R10, RZ, RZ ;  /* 0x000000ff0a0aa210 */ /* 0x000fe40007ffe1ff */
[----:B------:R-:W-:Y:S01]  /*0590*/  ISETP.GE.U32.AND P2, PT, R49, UR12, PT ;  /* 0x0000000c31007c0c */ /* 0x000fe2000bf46070 */
[----:B------:R-:W-:Y:S01]  /*05a0*/  IMAD R33, R57, 0x54, RZ ;  /* 0x0000005439217824 */ /* 0x000fe200078e02ff */
[----:B------:R-:W-:Y:S01]  /*05b0*/  SEL R17, R17, R10, !P3 ;  /* 0x0000000a11117207 */ /* 0x000fe20005800000 */
[----:B------:R-:W2:Y:S01]  /*05c0*/  @!P1 LDC.64 R14, c[0x0][0x3f8] ;  /* 0x0000fe00ff0e9b82 */ /* 0x000ea20000000a00 */
[----:B------:R-:W-:Y:S02]  /*05d0*/  ISETP.GE.AND.EX P2, PT, R11, UR13, PT, P2 ;  /* 0x0000000d0b007c0c */ /* 0x000fe4000bf46320 */
[----:B------:R-:W-:Y:S02]  /*05e0*/  SHF.R.S32.HI R8, RZ, 0x1f, R17 ;  /* 0x0000001fff087819 */ /* 0x000fe40000011411 */
[----:B------:R-:W-:-:S02]  /*05f0*/  IADD3 R60, P0, PT, R33, R6, RZ ;  /* 0x00000006213c7210 */ /* 0x000fc40007f1e0ff */
[----:B------:R-:W-:Y:S01]  /*0600*/  ISETP.GE.U32.AND P3, PT, R48, UR12, PT ;  /* 0x0000000c30007c0c */ /* 0x000fe2000bf66070 */
[----:B------:R-:W-:Y:S01]  /*0610*/  IMAD R8, R8, UR14, RZ ;  /* 0x0000000e08087c24 */ /* 0x000fe2000f8e02ff */
[----:B------:R-:W-:Y:S02]  /*0620*/  LEA.HI.X.SX32 R61, R33, RZ, 0x1, P0 ;  /* 0x000000ff213d7211 */ /* 0x000fe400000f0eff */
[----:B------:R-:W-:Y:S01]  /*0630*/  ISETP.GE.U32.AND P0, PT, R55, UR12, PT ;  /* 0x0000000c37007c0c */ /* 0x000fe2000bf06070 */
[----:B------:R-:W-:Y:S01]  /*0640*/  IMAD R59, R17, UR15, R8 ;  /* 0x0000000f113b7c24 */ /* 0x000fe2000f8e0208 */
[----:B------:R-:W-:Y:S01]  /*0650*/  ISETP.GE.AND.EX P3, PT, R13, UR13, PT, P3 ;  /* 0x0000000d0d007c0c */ /* 0x000fe2000bf66330 */
[----:B------:R-:W-:Y:S01]  /*0660*/  IMAD.WIDE.U32 R60, R17, UR14, R60 ;  /* 0x0000000e113c7c25 */ /* 0x000fe2000f8e003c */
[----:B------:R-:W3:Y:S01]  /*0670*/  @!P2 LDC.64 R22, c[0x0][0x3f8] ;  /* 0x0000fe00ff16ab82 */ /* 0x000ee20000000a00 */
[----:B------:R-:W-:-:S03]  /*0680*/  ISETP.GE.AND.EX P0, PT, R7, UR13, PT, P0 ;  /* 0x0000000d07007c0c */ /* 0x000fc6000bf06300 */
[----:B------:R-:W-:Y:S02]  /*0690*/  IADD3 R59, PT, PT, R61, R59, RZ ;  /* 0x0000003b3d3b7210 */ /* 0x000fe40007ffe0ff */
[-C--:B------:R-:W-:Y:S02]  /*06a0*/  @!P1 MOV R58, R60.reuse ;  /* 0x0000003c003a9202 */ /* 0x080fe40000000f00 */
[----:B------:R-:W-:Y:S01]  /*06b0*/  @!P2 MOV R26, R60 ;  /* 0x0000003c001aa202 */ /* 0x000fe20000000f00 */
[-C--:B--2---:R-:W-:Y:S01]  /*06c0*/  @!P1 IMAD R8, R9, R14.reuse, RZ ;  /* 0x0000000e09089224 */ /* 0x084fe200078e02ff */
[----:B------:R-:W-:Y:S01]  /*06d0*/  @!P2 MOV R27, R59 ;  /* 0x0000003b001ba202 */ /* 0x000fe20000000f00 */
[C---:B------:R-:W-:Y:S01]  /*06e0*/  @!P1 IMAD.WIDE.U32 R16, R50.reuse, R14, R58 ;  /* 0x0000000e32109225 */ /* 0x040fe200078e003a */
[----:B------:R-:W2:Y:S03]  /*06f0*/  @!P2 LDC.64 R28, c[0x0][0x3a0] ;  /* 0x0000e800ff1cab82 */ /* 0x000ea60000000a00 */
[----:B------:R-:W-:Y:S01]  /*0700*/  @!P1 IMAD R19, R50, R15, R8 ;  /* 0x0000000f32139224 */ /* 0x000fe200078e0208 */
[----:B------:R-:W-:-:S04]  /*0710*/  @!P1 SHF.L.U32 R31, R16, 0x1, RZ ;  /* 0x00000001101f9819 */ /* 0x000fc800000006ff */
[----:B------:R-:W4:Y:S01]  /*0720*/  @!P1 LDC.64 R14, c[0x0][0x398] ;  /* 0x0000e600ff0e9b82 */ /* 0x000f220000000a00 */
[----:B------:R-:W-:Y:S02]  /*0730*/  @!P1 IADD3 R17, PT, PT, R17, R19, RZ ;  /* 0x0000001311119210 */ /* 0x000fe40007ffe0ff */
[----:B-1----:R-:W-:Y:S01]  /*0740*/  @!P1 IADD3 R24, P4, PT, R31, R24, RZ ;  /* 0x000000181f189210 */ /* 0x002fe20007f9e0ff */
[----:B---3--:R-:W-:Y:S01]  /*0750*/  @!P2 IMAD R8, R11, R22, RZ ;  /* 0x000000160b08a224 */ /* 0x008fe200078e02ff */
[----:B------:R-:W-:Y:S01]  /*0760*/  @!P1 SHF.L.U64.HI R10, R16, 0x1, R17 ;  /* 0x00000001100a9819 */ /* 0x000fe20000010211 */
[----:B0-----:R-:W-:Y:S02]  /*0770*/  IMAD.WIDE R20, R40, 0x8, R20 ;  /* 0x0000000828147825 */ /* 0x001fe400078e0214 */
[----:B------:R-:W0:Y:S01]  /*0780*/  @!P2 LDC.64 R18, c[0x0][0x398] ;  /* 0x0000e600ff12ab82 */ /* 0x000e220000000a00 */
[----:B------:R-:W-:Y:S01]  /*0790*/  @!P1 IADD3.X R25, PT, PT, R10, R25, RZ, P4, !PT ;  /* 0x000000190a199210 */ /* 0x000fe200027fe4ff */
[----:B------:R-:W-:-:S02]  /*07a0*/  @!P2 IMAD R35, R49, R23, R8 ;  /* 0x000000173123a224 */ /* 0x000fc400078e0208 */
[----:B------:R-:W-:Y:S01]  /*07b0*/  @!P2 IMAD.WIDE.U32 R22, R49, R22, R26 ;  /* 0x000000163116a225 */ /* 0x000fe200078e001a */
[----:B------:R-:W-:Y:S01]  /*07c0*/  @!P0 MOV R62, R60 ;  /* 0x0000003c003e8202 */ /* 0x000fe20000000f00 */
[----:B------:R1:W5:Y:S02]  /*07d0*/  @!P1 LDG.E R36, desc[UR8][R24.64] ;  /* 0x0000000818249981 */ /* 0x000364000c1e1900 */
[----:B------:R-:W3:Y:S01]  /*07e0*/  @!P0 LDC.64 R16, c[0x0][0x3f8] ;  /* 0x0000fe00ff108b82 */ /* 0x000ee20000000a00 */
[----:B------:R-:W-:Y:S02]  /*07f0*/  @!P2 IADD3 R23, PT, PT, R23, R35, RZ ;  /* 0x000000231717a210 */ /* 0x000fe40007ffe0ff */
[----:B----4-:R-:W-:-:S05]  /*0800*/  @!P1 IADD3 R30, P4, PT, R31, R14, RZ ;  /* 0x0000000e1f1e9210 */ /* 0x010fca0007f9e0ff */
[----:B-1----:R-:W1:Y:S01]  /*0810*/  @!P0 LDC.64 R24, c[0x0][0x3a0] ;  /* 0x0000e800ff188b82 */ /* 0x002e620000000a00 */
[----:B------:R-:W-:Y:S02]  /*0820*/  @!P1 IADD3.X R31, PT, PT, R10, R15, RZ, P4, !PT ;  /* 0x0000000f0a1f9210 */ /* 0x000fe400027fe4ff */
[----:B------:R4:W2:Y:S01]  /*0830*/  LDG.E.64 R14, desc[UR8][R20.64] ;  /* 0x00000008140e7981 */ /* 0x0008a2000c1e1b00 */
[C---:B------:R-:W-:Y:S02]  /*0840*/  @!P2 SHF.L.U32 R27, R22.reuse, 0x1, RZ ;  /* 0x00000001161ba819 */ /* 0x040fe400000006ff */
[----:B------:R-:W-:Y:S02]  /*0850*/  @!P2 SHF.L.U64.HI R8, R22, 0x1, R23 ;  /* 0x000000011608a819 */ /* 0x000fe40000010217 */
[----:B------:R-:W1:Y:S01]  /*0860*/  @!P3 LDC.64 R22, c[0x0][0x3f8] ;  /* 0x0000fe00ff16bb82 */ /* 0x000e620000000a00 */
[----:B------:R-:W-:Y:S02]  /*0870*/  CS2R R34, SRZ ;  /* 0x0000000000227805 */ /* 0x000fe4000001ff00 */
[----:B------:R-:W-:Y:S01]  /*0880*/  @!P0 MOV R63, R59 ;  /* 0x0000003b003f8202 */ /* 0x000fe20000000f00 */
[----:B---3--:R-:W-:-:S03]  /*0890*/  @!P0 IMAD R10, R7, R16, RZ ;  /* 0x00000010070a8224 */ /* 0x008fc600078e02ff */
[----:B------:R3:W5:Y:S01]  /*08a0*/  @!P1 LDG.E R35, desc[UR8][R30.64] ;  /* 0x000000081e239981 */ /* 0x000762000c1e1900 */
[C---:B0-----:R-:W-:Y:S01]  /*08b0*/  @!P2 IADD3 R26, P1, PT, R27.reuse, R18, RZ ;  /* 0x000000121b1aa210 */ /* 0x041fe20007f3e0ff */
[----:B----4-:R-:W0:Y:S01]  /*08c0*/  @!P0 LDC.64 R20, c[0x0][0x398] ;  /* 0x0000e600ff148b82 */ /* 0x010e220000000a00 */
[----:B--2---:R-:W-:Y:S01]  /*08d0*/  @!P2 IADD3 R28, P5, PT, R27, R28, RZ ;  /* 0x0000001c1b1ca210 */ /* 0x004fe20007fbe0ff */
[C---:B------:R-:W-:Y:S01]  /*08e0*/  @!P0 IMAD.WIDE.U32 R62, R55.reuse, R16, R62 ;  /* 0x00000010373e8225 */ /* 0x040fe200078e003e */
[C---:B------:R-:W-:Y:S02]  /*08f0*/  @!P2 IADD3.X R27, PT, PT, R8.reuse, R19, RZ, P1, !PT ;  /* 0x00000013081ba210 */ /* 0x040fe40000ffe4ff */
[----:B------:R-:W-:Y:S01]  /*0900*/  MOV R12, RZ ;  /* 0x000000ff000c7202 */ /* 0x000fe20000000f00 */
[----:B------:R-:W-:Y:S01]  /*0910*/  @!P0 IMAD R19, R55, R17, R10 ;  /* 0x0000001137138224 */ /* 0x000fe200078e020a */
[----:B------:R-:W-:Y:S01]  /*0920*/  ISETP.NE.AND P4, PT, RZ, UR11, PT ;  /* 0x0000000bff007c0c */ /* 0x000fe2000bf85270 */
[----:B------:R-:W2:Y:S01]  /*0930*/  @!P3 LDC.64 R16, c[0x0][0x3a0] ;  /* 0x0000e800ff10bb82 */ /* 0x000ea20000000a00 */
[----:B------:R-:W-:-:S02]  /*0940*/  @!P2 IADD3.X R29, PT, PT, R8, R29, RZ, P5, !PT ;  /* 0x0000001d081da210 */ /* 0x000fc40002ffe4ff */
[----:B------:R4:W5:Y:S01]  /*0950*/  @!P2 LDG.E R12, desc[UR8][R26.64] ;  /* 0x000000081a0ca981 */ /* 0x000962000c1e1900 */
[----:B---3--:R-:W-:Y:S01]  /*0960*/  @!P0 IADD3 R31, PT, PT, R63, R19, RZ ;  /* 0x000000133f1f8210 */ /* 0x008fe20007ffe0ff */
[----:B-1----:R-:W-:-:S03]  /*0970*/  @!P3 IMAD R8, R13, R22, RZ ;  /* 0x000000160d08b224 */ /* 0x002fc600078e02ff */
[----:B------:R-:W1:Y:S01]  /*0980*/  @!P3 LDC.64 R18, c[0x0][0x398] ;  /* 0x0000e600ff12bb82 */ /* 0x000e620000000a00 */
[----:B------:R3:W5:Y:S01]  /*0990*/  @!P2 LDG.E R34, desc[UR8][R28.64] ;  /* 0x000000081c22a981 */ /* 0x000762000c1e1900 */
[----:B----4-:R-:W-:Y:S02]  /*09a0*/  @!P3 MOV R26, R60 ;  /* 0x0000003c001ab202 */ /* 0x010fe40000000f00 */
[----:B------:R-:W-:Y:S01]  /*09b0*/  @!P3 MOV R27, R59 ;  /* 0x0000003b001bb202 */ /* 0x000fe20000000f00 */
[----:B------:R-:W-:-:S03]  /*09c0*/  @!P3 IMAD R63, R48, R23, R8 ;  /* 0x00000017303fb224 */ /* 0x000fc600078e0208 */
[----:B---3--:R-:W3:Y:S01]  /*09d0*/  LDC.64 R28, c[0x0][0x3a8] ;  /* 0x0000ea00ff1c7b82 */ /* 0x008ee20000000a00 */
[----:B------:R-:W-:Y:S01]  /*09e0*/  @!P3 IMAD.WIDE.U32 R22, R48, R22, R26 ;  /* 0x000000163016b225 */ /* 0x000fe200078e001a */
[----:B------:R-:W-:-:S06]  /*09f0*/  @!P0 SHF.L.U32 R37, R62, 0x1, RZ ;  /* 0x000000013e258819 */ /* 0x000fcc00000006ff */
[----:B------:R-:W4:Y:S01]  /*0a00*/  @P4 LDC.64 R26, c[0x0][0x3b0] ;  /* 0x0000ec00ff1a4b82 */ /* 0x000f220000000a00 */
[----:B------:R-:W-:Y:S02]  /*0a10*/  @!P0 SHF.L.U64.HI R62, R62, 0x1, R31 ;  /* 0x000000013e3e8819 */ /* 0x000fe4000001021f */
[----:B------:R-:W-:-:S04]  /*0a20*/  @!P0 IADD3 R30, P1, PT, R37, R24, RZ ;  /* 0x00000018251e8210 */ /* 0x000fc80007f3e0ff */
[----:B------:R-:W-:Y:S02]  /*0a30*/  @!P0 IADD3.X R31, PT, PT, R62, R25, RZ, P1, !PT ;  /* 0x000000193e1f8210 */ /* 0x000fe40000ffe4ff */
[----:B0-----:R-:W-:Y:S02]  /*0a40*/  @!P0 IADD3 R24, P1, PT, R37, R20, RZ ;  /* 0x0000001425188210 */ /* 0x001fe40007f3e0ff */
[----:B------:R-:W-:Y:S02]  /*0a50*/  @!P3 IADD3 R37, PT, PT, R23, R63, RZ ;  /* 0x0000003f1725b210 */ /* 0x000fe40007ffe0ff */
[----:B------:R-:W-:Y:S02]  /*0a60*/  @!P3 SHF.L.U32 R23, R22, 0x1, RZ ;  /* 0x000000011617b819 */ /* 0x000fe400000006ff */
[----:B------:R-:W-:Y:S02]  /*0a70*/  @!P0 IADD3.X R25, PT, PT, R62, R21, RZ, P1, !PT ;  /* 0x000000153e198210 */ /* 0x000fe40000ffe4ff */
[----:B------:R-:W-:-:S02]  /*0a80*/  @!P3 SHF.L.U64.HI R8, R22, 0x1, R37 ;  /* 0x000000011608b819 */ /* 0x000fc40000010225 */
[C---:B--2---:R-:W-:Y:S02]  /*0a90*/  @!P3 IADD3 R22, P1, PT, R23.reuse, R16, RZ ;  /* 0x000000101716b210 */ /* 0x044fe40007f3e0ff */
[----:B-1----:R-:W-:Y:S02]  /*0aa0*/  @!P3 IADD3 R20, P2, PT, R23, R18, RZ ;  /* 0x000000121714b210 */ /* 0x002fe40007f5e0ff */
[----:B------:R-:W-:Y:S02]  /*0ab0*/  IADD3 R33, PT, PT, R33, R6, RZ ;  /* 0x0000000621217210 */ /* 0x000fe40007ffe0ff */
[C---:B------:R-:W-:Y:S02]  /*0ac0*/  @!P3 IADD3.X R23, PT, PT, R8.reuse, R17, RZ, P1, !PT ;  /* 0x000000110817b210 */ /* 0x040fe40000ffe4ff */
[----:B------:R-:W-:Y:S02]  /*0ad0*/  CS2R R16, SRZ ;  /* 0x0000000000107805 */ /* 0x000fe4000001ff00 */
[----:B------:R-:W-:Y:S01]  /*0ae0*/  @!P3 IADD3.X R21, PT, PT, R8, R19, RZ, P2, !PT ;  /* 0x000000130815b210 */ /* 0x000fe200017fe4ff */
[----:B---3--:R-:W-:Y:S01]  /*0af0*/  IMAD.WIDE R18, R33, 0x4, R28 ;  /* 0x0000000421127825 */ /* 0x008fe200078e021c */
[----:B------:R-:W-:-:S02]  /*0b00*/  MOV R38, RZ ;  /* 0x000000ff00267202 */ /* 0x000fc40000000f00 */
[----:B------:R-:W-:Y:S01]  /*0b10*/  MOV R8, RZ ;  /* 0x000000ff00087202 */ /* 0x000fe20000000f00 */
[----:B----4-:R-:W-:Y:S01]  /*0b20*/  @P4 IMAD.WIDE R26, R33, 0x4, R26 ;  /* 0x00000004211a4825 */ /* 0x010fe200078e021a */
[----:B------:R-:W-:Y:S01]  /*0b30*/  MOV R10, RZ ;  /* 0x000000ff000a7202 */ /* 0x000fe20000000f00 */
[----:B------:R-:W5:Y:S04]  /*0b40*/  LDG.E.64 R18, desc[UR8][R18.64] ;  /* 0x0000000812127981 */ /* 0x000f68000c1e1b00 */
[----:B------:R-:W5:Y:S04]  /*0b50*/  @!P0 LDG.E R38, desc[UR8][R30.64] ;  /* 0x000000081e268981 */ /* 0x000f68000c1e1900 */
[----:B------:R-:W5:Y:S04]  /*0b60*/  @!P3 LDG.E R8, desc[UR8][R22.64] ;  /* 0x000000081608b981 */ /* 0x000f68000c1e1900 */
[----:B------:R-:W5:Y:S04]  /*0b70*/  @!P3 LDG.E R10, desc[UR8][R20.64] ;  /* 0x00000008140ab981 */ /* 0x000f68000c1e1900 */
[----:B------:R-:W5:Y:S01]  /*0b80*/  @P4 LDG.E.64 R16, desc[UR8][R26.64] ;  /* 0x000000081a104981 */ /* 0x000f62000c1e1b00 */
[----:B------:R-:W-:-:S06]  /*0b90*/  MOV R37, RZ ;  /* 0x000000ff00257202 */ /* 0x000fcc0000000f00 */
[----:B------:R0:W5:Y:S01]  /*0ba0*/  @!P0 LDG.E R37, desc[UR8][R24.64] ;  /* 0x0000000818258981 */ /* 0x000162000c1e1900 */
[----:B------:R-:W-:Y:S01]  /*0bb0*/  UISETP.NE.AND UP0, UPT, UR11, URZ, UPT ;  /* 0x000000ff0b00728c */ /* 0x000fe2000bf05270 */
[----:B------:R-:W-:-:S05]  /*0bc0*/  FFMA.FTZ R15, -R14, R14, R15 ;  /* 0x0000000e0e0f7223 */ /* 0x000fca000001010f */
[----:B------:R-:W-:-:S13]  /*0bd0*/  FSETP.GTU.FTZ.AND P1, PT, R15, RZ, PT ;  /* 0x000000ff0f00720b */ /* 0x000fda0003f3c000 */
[----:B0-----:R-:W0:Y:S02]  /*0be0*/  @P1 LDC R24, c[0x0][0x3c0] ;  /* 0x0000f000ff181b82 */ /* 0x001e240000000800 */
[----:B0-----:R-:W-:Y:S01]  /*0bf0*/  @P1 FADD.FTZ R24, R15, R24 ;  /* 0x000000180f181221 */ /* 0x001fe20000010000 */
[----:B------:R-:W-:-:S06]  /*0c00*/  MOV R15, 0x3f800000 ;  /* 0x3f800000000f7802 */ /* 0x000fcc0000000f00 */
[----:B------:R0:W1:Y:S01]  /*0c10*/  @P1 MUFU.RSQ R15, R24 ;  /* 0x00000018000f1308 */ /* 0x0000620000001400 */
[----:B------:R-:W-:Y:S05]  /*0c20*/  BRA.U UP0, `(.L_x_623) ;  /* 0x0000000500247547 */ /* 0x000fea000b800000 */
[--C-:B-----5:R-:W-:Y:S02]  /*0c30*/  HADD2.F32 R23, -RZ, R38.reuse.H0_H0 ;  /* 0x20000026ff177230 */ /* 0x120fe40000004100 */
[----:B------:R-:W-:Y:S02]  /*0c40*/  HADD2.F32 R25, -RZ, R38.H1_H1 ;  /* 0x30000026ff197230 */ /* 0x000fe40000004100 */
[--C-:B------:R-:W-:Y:S02]  /*0c50*/  HADD2.F32 R21, -RZ, R37.reuse.H0_H0 ;  /* 0x20000025ff157230 */ /* 0x100fe40000004100 */
[C---:B------:R-:W-:Y:S01]  /*0c60*/  FADD.FTZ R22, -R14.reuse, R23 ;  /* 0x000000170e167221 */ /* 0x040fe20000010100 */
[----:B------:R-:W-:Y:S02]  /*0c70*/  HADD2.F32 R20, -RZ, R37.H1_H1 ;  /* 0x30000025ff147230 */ /* 0x000fe40000004100 */
[----:B0-----:R-:W-:Y:S01]  /*0c80*/  FADD.FTZ R24, -R14, R25 ;  /* 0x000000190e187221 */ /* 0x001fe20000010100 */
[----:B------:R-:W-:-:S02]  /*0c90*/  HADD2.F32 R29, -RZ, R36.H0_H0 ;  /* 0x20000024ff1d7230 */ /* 0x000fc40000004100 */
[----:B------:R-:W-:Y:S01]  /*0ca0*/  FMUL.FTZ R25, R18, R21 ;  /* 0x0000001512197220 */ /* 0x000fe20000410000 */
[-C--:B-1----:R-:W-:Y:S01]  /*0cb0*/  FMUL.FTZ R22, R22, R15.reuse ;  /* 0x0000000f16167220 */ /* 0x082fe20000410000 */
[----:B------:R-:W-:Y:S01]  /*0cc0*/  FMUL.FTZ R23, R24, R15 ;  /* 0x0000000f18177220 */ /* 0x000fe20000410000 */
[----:B------:R-:W-:Y:S01]  /*0cd0*/  FMUL.FTZ R26, R19, R20 ;  /* 0x00000014131a7220 */ /* 0x000fe20000410000 */
[----:B------:R-:W-:Y:S01]  /*0ce0*/  FADD.FTZ R27, RZ, R25 ;  /* 0x00000019ff1b7221 */ /* 0x000fe20000010000 */
[----:B------:R-:W-:Y:S01]  /*0cf0*/  FFMA.FTZ R24, R22, R25, RZ ;  /* 0x0000001916187223 */ /* 0x000fe200000100ff */
[----:B------:R-:W-:Y:S02]  /*0d00*/  HADD2.F32 R25, -RZ, R35.H0_H0 ;  /* 0x20000023ff197230 */ /* 0x000fe40000004100 */
[----:B------:R-:W-:Y:S01]  /*0d10*/  FADD.FTZ R28, -R14, R29 ;  /* 0x0000001d0e1c7221 */ /* 0x000fe20000010100 */
[----:B------:R-:W-:Y:S01]  /*0d20*/  FADD.FTZ R27, R26, R27 ;  /* 0x0000001b1a1b7221 */ /* 0x000fe20000010000 */
[----:B------:R-:W-:Y:S01]  /*0d30*/  FFMA.FTZ R24, R23, R26, R24 ;  /* 0x0000001a17187223 */ /* 0x000fe20000010018 */
[----:B------:R-:W-:Y:S01]  /*0d40*/  FFMA.FTZ R22, R21, R22, RZ ;  /* 0x0000001615167223 */ /* 0x000fe200000100ff */
[----:B------:R-:W-:Y:S01]  /*0d50*/  FADD.FTZ R26, RZ, R21 ;  /* 0x00000015ff1a7221 */ /* 0x000fe20000010000 */
[----:B------:R-:W-:Y:S01]  /*0d60*/  FMUL.FTZ R29, R28, R15 ;  /* 0x0000000f1c1d7220 */ /* 0x000fe20000410000 */
[----:B------:R-:W-:Y:S01]  /*0d70*/  FMUL.FTZ R30, R18, R25 ;  /* 0x00000019121e7220 */ /* 0x000fe20000410000 */
[----:B------:R-:W-:-:S02]  /*0d80*/  HADD2.F32 R21, -RZ, R36.H1_H1 ;  /* 0x30000024ff157230 */ /* 0x000fc40000004100 */
[C---:B------:R-:W-:Y:S01]  /*0d90*/  FADD.FTZ R26, R25.reuse, R26 ;  /* 0x0000001a191a7221 */ /* 0x040fe20000010000 */
[----:B------:R-:W-:Y:S01]  /*0da0*/  FFMA.FTZ R28, R25, R29, R22 ;  /* 0x0000001d191c7223 */ /* 0x000fe20000010016 */
[----:B------:R-:W-:Y:S01]  /*0db0*/  FFMA.FTZ R32, R29, R30, R24 ;  /* 0x0000001e1d207223 */ /* 0x000fe20000010018 */
[----:B------:R-:W-:Y:S02]  /*0dc0*/  HADD2.F32 R22, -RZ, R35.H1_H1 ;  /* 0x30000023ff167230 */ /* 0x000fe40000004100 */
[----:B------:R-:W-:Y:S01]  /*0dd0*/  FADD.FTZ R24, -R14, R21 ;  /* 0x000000150e187221 */ /* 0x000fe20000010100 */
[----:B------:R-:W-:Y:S01]  /*0de0*/  FFMA.FTZ R23, R20, R23, RZ ;  /* 0x0000001714177223 */ /* 0x000fe200000100ff */
[----:B------:R-:W-:Y:S01]  /*0df0*/  FADD.FTZ R25, RZ, R20 ;  /* 0x00000014ff197221 */ /* 0x000fe20000010000 */
[----:B------:R-:W-:Y:S01]  /*0e00*/  FADD.FTZ R27, R27, R30 ;  /* 0x0000001e1b1b7221 */ /* 0x000fe20000010000 */
[----:B------:R-:W-:Y:S01]  /*0e10*/  FMUL.FTZ R21, R24, R15 ;  /* 0x0000000f18157220 */ /* 0x000fe20000410000 */
[----:B------:R-:W-:Y:S01]  /*0e20*/  FMUL.FTZ R20, R19, R22 ;  /* 0x0000001613147220 */ /* 0x000fe20000410000 */
[----:B------:R-:W-:-:S02]  /*0e30*/  HADD2.F32 R29, -RZ, R34.H0_H0 ;  /* 0x20000022ff1d7230 */ /* 0x000fc40000004100 */
[C---:B------:R-:W-:Y:S01]  /*0e40*/  FADD.FTZ R25, R22.reuse, R25 ;  /* 0x0000001916197221 */ /* 0x040fe20000010000 */
[----:B------:R-:W-:Y:S01]  /*0e50*/  FFMA.FTZ R23, R22, R21, R23 ;  /* 0x0000001516177223 */ /* 0x000fe20000010017 */
[----:B------:R-:W-:Y:S01]  /*0e60*/  FADD.FTZ R27, R20, R27 ;  /* 0x0000001b141b7221 */ /* 0x000fe20000010000 */
[----:B------:R-:W-:Y:S01]  /*0e70*/  FFMA.FTZ R32, R21, R20, R32 ;  /* 0x0000001415207223 */ /* 0x000fe20000010020 */
[----:B------:R-:W-:Y:S01]  /*0e80*/  FADD.FTZ R20, -R14, R29 ;  /* 0x0000001d0e147221 */ /* 0x000fe20000010100 */
[----:B------:R-:W-:Y:S02]  /*0e90*/  HADD2.F32 R21, -RZ, R34.H1_H1 ;  /* 0x30000022ff157230 */ /* 0x000fe40000004100 */
[--C-:B------:R-:W-:Y:S02]  /*0ea0*/  HADD2.F32 R29, -RZ, R12.reuse.H0_H0 ;  /* 0x2000000cff1d7230 */ /* 0x100fe40000004100 */
[----:B------:R-:W-:Y:S01]  /*0eb0*/  FMUL.FTZ R31, R20, R15 ;  /* 0x0000000f141f7220 */ /* 0x000fe20000410000 */
[----:B------:R-:W-:-:S02]  /*0ec0*/  HADD2.F32 R24, -RZ, R12.H1_H1 ;  /* 0x3000000cff187230 */ /* 0x000fc40000004100 */
[----:B------:R-:W-:Y:S01]  /*0ed0*/  FADD.FTZ R30, -R14, R21 ;  /* 0x000000150e1e7221 */ /* 0x000fe20000010100 */
[----:B------:R-:W-:Y:S01]  /*0ee0*/  FADD.FTZ R22, R26, R29 ;  /* 0x0000001d1a167221 */ /* 0x000fe20000010000 */
[----:B------:R-:W-:Y:S02]  /*0ef0*/  FMUL.FTZ R26, R18, R29 ;  /* 0x0000001d121a7220 */ /* 0x000fe40000410000 */
[----:B------:R-:W-:Y:S01]  /*0f00*/  FMUL.FTZ R30, R30, R15 ;  /* 0x0000000f1e1e7220 */ /* 0x000fe20000410000 */
[----:B------:R-:W-:Y:S01]  /*0f10*/  FFMA.FTZ R20, R29, R31, R28 ;  /* 0x0000001f1d147223 */ /* 0x000fe2000001001c */
[----:B------:R-:W-:Y:S02]  /*0f20*/  HADD2.F32 R29, -RZ, R10.H0_H0 ;  /* 0x2000000aff1d7230 */ /* 0x000fe40000004100 */
[----:B------:R-:W-:Y:S01]  /*0f30*/  FFMA.FTZ R31, R31, R26, R32 ;  /* 0x0000001a1f1f7223 */ /* 0x000fe20000010020 */
[----:B------:R-:W-:Y:S01]  /*0f40*/  FADD.FTZ R26, R27, R26 ;  /* 0x0000001a1b1a7221 */ /* 0x000fe20000010000 */
[----:B------:R-:W-:Y:S01]  /*0f50*/  FFMA.FTZ R21, R24, R30, R23 ;  /* 0x0000001e18157223 */ /* 0x000fe20000010017 */
[----:B------:R-:W-:-:S02]  /*0f60*/  HADD2.F32 R27, -RZ, R8.H0_H0 ;  /* 0x20000008ff1b7230 */ /* 0x000fc40000004100 */
[----:B------:R-:W-:Y:S01]  /*0f70*/  FMUL.FTZ R23, R19, R24 ;  /* 0x0000001813177220 */ /* 0x000fe20000410000 */
[----:B------:R-:W-:Y:S01]  /*0f80*/  FADD.FTZ R25, R25, R24 ;  /* 0x0000001819197221 */ /* 0x000fe20000010000 */
[----:B------:R-:W-:Y:S02]  /*0f90*/  FADD.FTZ R22, R22, R29 ;  /* 0x0000001d16167221 */ /* 0x000fe40000010000 */
[----:B------:R-:W-:Y:S01]  /*0fa0*/  FFMA.FTZ R31, R30, R23, R31 ;  /* 0x000000171e1f7223 */ /* 0x000fe2000001001f */
[----:B------:R-:W-:Y:S01]  /*0fb0*/  FADD.FTZ R24, -R14, R27 ;  /* 0x0000001b0e187221 */ /* 0x000fe20000010100 */
[----:B------:R-:W-:Y:S01]  /*0fc0*/  FADD.FTZ R26, R23, R26 ;  /* 0x0000001a171a7221 */ /* 0x000fe20000010000 */
[----:B------:R-:W-:Y:S01]  /*0fd0*/  FMUL.FTZ R27, R18, R29 ;  /* 0x0000001d121b7220 */ /* 0x000fe20000410000 */
[----:B------:R-:W-:Y:S02]  /*0fe0*/  HADD2.F32 R23, -RZ, R8.H1_H1 ;  /* 0x30000008ff177230 */ /* 0x000fe40000004100 */
[----:B------:R-:W-:Y:S01]  /*0ff0*/  FMUL.FTZ R28, R24, R15 ;  /* 0x0000000f181c7220 */ /* 0x000fe20000410000 */
[----:B------:R-:W-:-:S02]  /*1000*/  HADD2.F32 R24, -RZ, R10.H1_H1 ;  /* 0x3000000aff187230 */ /* 0x000fc40000004100 */
[----:B------:R-:W-:Y:S01]  /*1010*/  FADD.FTZ R30, R26, R27 ;  /* 0x0000001b1a1e7221 */ /* 0x000fe20000010000 */
[----:B------:R-:W-:Y:S01]  /*1020*/  FADD.FTZ R26, -R14, R23 ;  /* 0x000000170e1a7221 */ /* 0x000fe20000010100 */
[----:B------:R-:W-:Y:S01]  /*1030*/  FFMA.FTZ R31, R28, R27, R31 ;  /* 0x0000001b1c1f7223 */ /* 0x000fe2000001001f */
[----:B------:R-:W-:Y:S01]  /*1040*/  FMUL.FTZ R23, R19, R24 ;  /* 0x0000001813177220 */ /* 0x000fe20000410000 */
[----:B------:R-:W-:Y:S01]  /*1050*/  FFMA.FTZ R20, R29, R28, R20 ;  /* 0x0000001c1d147223 */ /* 0x000fe20000010014 */
[----:B------:R-:W-:Y:S02]  /*1060*/  FMUL.FTZ R26, R26, R15 ;  /* 0x0000000f1a1a7220 */ /* 0x000fe40000410000 */
[----:B------:R-:W-:Y:S02]  /*1070*/  FADD.FTZ R30, R23, R30 ;  /* 0x0000001e171e7221 */ /* 0x000fe40000010000 */
[----:B------:R-:W-:Y:S01]  /*1080*/  FFMA.FTZ R31, R26, R23, R31 ;  /* 0x000000171a1f7223 */ /* 0x000fe2000001001f */
[----:B------:R-:W-:Y:S01]  /*1090*/  FADD.FTZ R23, R25, R24 ;  /* 0x0000001819177221 */ /* 0x000fe20000010000 */
[----:B------:R-:W-:Y:S01]  /*10a0*/  FFMA.FTZ R21, R24, R26, R21 ;  /* 0x0000001a18157223 */ /* 0x000fe20000010015 */
[----:B------:R-:W-:Y:S06]  /*10b0*/  BRA `(.L_x_624) ;  /* 0x0000000800407947 */ /* 0x000fec0003800000 */
.L_x_623:
[--C-:B-----5:R-:W-:Y:S02]  /*10c0*/  HADD2.F32 R21, -RZ, R38.reuse.H0_H0 ;  /* 0x20000026ff157230 */ /* 0x120fe40000004100 */
[----:B------:R-:W-:Y:S02]  /*10d0*/  HADD2.F32 R23, -RZ, R38.H1_H1 ;  /* 0x30000026ff177230 */ /* 0x000fe40000004100 */
[----:B------:R-:W-:Y:S02]  /*10e0*/  HADD2.F32 R29, -RZ, R36.H1_H1 ;  /* 0x30000024ff1d7230 */ /* 0x000fe40000004100 */
[----:B------:R-:W-:Y:S01]  /*10f0*/  FADD.FTZ R20, -R14, R21 ;  /* 0x000000150e147221 */ /* 0x000fe20000010100 */
[----:B------:R-:W-:-:S03]  /*1100*/  HADD2.F32 R63, -RZ, R37.H0_H0 ;  /* 0x20000025ff3f7230 */ /* 0x000fc60000004100 */
[----:B-1----:R-:W-:Y:S01]  /*1110*/  FMUL.FTZ R21, R20, R15 ;  /* 0x0000000f14157220 */ /* 0x002fe20000410000 */
[----:B------:R-:W-:Y:S01]  /*1120*/  FADD.FTZ R20, -R14, R23 ;  /* 0x000000170e147221 */ /* 0x000fe20000010100 */
[----:B------:R-:W-:Y:S02]  /*1130*/  HADD2.F32 R23, -RZ, R36.H0_H0 ;  /* 0x20000024ff177230 */ /* 0x000fe40000004100 */
[----:B------:R-:W-:Y:S01]  /*1140*/  FFMA.FTZ R26, R18, R21, R16 ;  /* 0x00000015121a7223 */ /* 0x000fe20000010010 */
[-C--:B------:R-:W-:Y:S02]  /*1150*/  FMUL.FTZ R20, R20, R15.reuse ;  /* 0x0000000f14147220 */ /* 0x080fe40000410000 */
[----:B------:R-:W-:Y:S01]  /*1160*/  FADD.FTZ R28, -R14, R23 ;  /* 0x000000170e1c7221 */ /* 0x000fe20000010100 */
[----:B------:R-:W-:Y:S01]  /*1170*/  FMUL.FTZ R22, R26, -1.4426950216293334961 ;  /* 0xbfb8aa3b1a167820 */ /* 0x000fe20000410000 */
[----:B------:R-:W-:Y:S02]  /*1180*/  FFMA.FTZ R27, R19, R20, R17 ;  /* 0x00000014131b7223 */ /* 0x000fe40000010011 */
[----:B------:R-:W-:-:S02]  /*1190*/  FMUL.FTZ R23, R28, R15 ;  /* 0x0000000f1c177220 */ /* 0x000fc40000410000 */
[----:B0-----:R-:W-:Y:S01]  /*11a0*/  FMUL.FTZ R24, R27, -1.4426950216293334961 ;  /* 0xbfb8aa3b1b187820 */ /* 0x001fe20000410000 */
[----:B------:R-:W0:Y:S01]  /*11b0*/  MUFU.EX2 R22, R22 ;  /* 0x0000001600167308 */ /* 0x000e220000000800 */
[----:B------:R-:W-:-:S04]  /*11c0*/  FFMA.FTZ R25, R18, R23, R16 ;  /* 0x0000001712197223 */ /* 0x000fc80000010010 */
[----:B------:R-:W1:Y:S01]  /*11d0*/  MUFU.EX2 R24, R24 ;  /* 0x0000001800187308 */ /* 0x000e620000000800 */
[----:B------:R-:W-:-:S06]  /*11e0*/  FMUL.FTZ R30, R25, -1.4426950216293334961 ;  /* 0xbfb8aa3b191e7820 */ /* 0x000fcc0000410000 */
[----:B------:R-:W2:Y:S01]  /*11f0*/  MUFU.EX2 R30, R30 ;  /* 0x0000001e001e7308 */ /* 0x000ea20000000800 */
[----:B0-----:R-:W-:Y:S01]  /*1200*/  FADD.FTZ R28, R22, 1 ;  /* 0x3f800000161c7421 */ /* 0x001fe20000010000 */
[----:B------:R-:W-:Y:S01]  /*1210*/  FADD.FTZ R22, -R14, R29 ;  /* 0x0000001d0e167221 */ /* 0x000fe20000010100 */
[----:B-1----:R-:W-:-:S04]  /*1220*/  FADD.FTZ R29, R24, 1 ;  /* 0x3f800000181d7421 */ /* 0x002fc80000010000 */
[----:B------:R-:W0:Y:S01]  /*1230*/  MUFU.RCP R28, R28 ;  /* 0x0000001c001c7308 */ /* 0x000e220000001000 */
[----:B------:R-:W-:-:S04]  /*1240*/  FMUL.FTZ R22, R22, R15 ;  /* 0x0000000f16167220 */ /* 0x000fc80000410000 */
[----:B------:R-:W-:Y:S01]  /*1250*/  FFMA.FTZ R24, R19, R22, R17 ;  /* 0x0000001613187223 */ /* 0x000fe20000010011 */
[----:B--2---:R-:W-:Y:S01]  /*1260*/  FADD.FTZ R32, R30, 1 ;  /* 0x3f8000001e207421 */ /* 0x004fe20000010000 */
[----:B------:R-:W-:Y:S01]  /*1270*/  HADD2.F32 R30, -RZ, R37.H1_H1 ;  /* 0x30000025ff1e7230 */ /* 0x000fe20000004100 */
[----:B------:R-:W1:Y:S01]  /*1280*/  MUFU.RCP R29, R29 ;  /* 0x0000001d001d7308 */ /* 0x000e620000001000 */
[----:B------:R-:W-:-:S07]  /*1290*/  FMUL.FTZ R33, R24, -1.4426950216293334961 ;  /* 0xbfb8aa3b18217820 */ /* 0x000fce0000410000 */
[----:B------:R-:W2:Y:S01]  /*12a0*/  MUFU.EX2 R33, R33 ;  /* 0x0000002100217308 */ /* 0x000ea20000000800 */
[----:B0-----:R-:W-:Y:S01]  /*12b0*/  FADD.FTZ R31, -R28, 1 ;  /* 0x3f8000001c1f7421 */ /* 0x001fe20000010100 */
[----:B------:R-:W-:Y:S02]  /*12c0*/  FMUL.FTZ R28, R63, R28 ;  /* 0x0000001c3f1c7220 */ /* 0x000fe40000410000 */
[----:B------:R-:W0:Y:S01]  /*12d0*/  MUFU.RCP R32, R32 ;  /* 0x0000002000207308 */ /* 0x000e220000001000 */
[----:B------:R-:W-:Y:S01]  /*12e0*/  FFMA.FTZ R31, R26, R31, 1 ;  /* 0x3f8000001a1f7423 */ /* 0x000fe2000001001f */
[----:B-1----:R-:W-:Y:S01]  /*12f0*/  FADD.FTZ R26, -R29, 1 ;  /* 0x3f8000001d1a7421 */ /* 0x002fe20000010100 */
[----:B------:R-:W-:Y:S02]  /*1300*/  FMUL.FTZ R29, R30, R29 ;  /* 0x0000001d1e1d7220 */ /* 0x000fe40000410000 */
[----:B------:R-:W-:Y:S01]  /*1310*/  FMUL.FTZ R28, R28, R31 ;  /* 0x0000001f1c1c7220 */ /* 0x000fe20000410000 */
[----:B------:R-:W-:Y:S01]  /*1320*/  FFMA.FTZ R26, R27, R26, 1 ;  /* 0x3f8000001b1a7423 */ /* 0x000fe2000001001a */
[----:B--2---:R-:W-:Y:S01]  /*1330*/  FADD.FTZ R27, R33, 1 ;  /* 0x3f800000211b7421 */ /* 0x004fe20000010000 */
[----:B------:R-:W-:-:S05]  /*1340*/  HADD2.F32 R33, -RZ, R35.H0_H0 ;  /* 0x20000023ff217230 */ /* 0x000fca0000004100 */
[----:B------:R-:W1:Y:S01]  /*1350*/  MUFU.RCP R27, R27 ;  /* 0x0000001b001b7308 */ /* 0x000e620000001000 */
[----:B0-----:R-:W-:Y:S01]  /*1360*/  FADD.FTZ R30, -R32, 1 ;  /* 0x3f800000201e7421 */ /* 0x001fe20000010100 */
[----:B------:R-:W-:-:S03]  /*1370*/  FMUL.FTZ R32, R33, R32 ;  /* 0x0000002021207220 */ /* 0x000fc60000410000 */
[----:B------:R-:W-:Y:S01]  /*1380*/  FFMA.FTZ R25, R25, R30, 1 ;  /* 0x3f80000019197423 */ /* 0x000fe2000001001e */
[----:B------:R-:W-:-:S03]  /*1390*/  HADD2.F32 R30, -RZ, R35.H1_H1 ;  /* 0x30000023ff1e7230 */ /* 0x000fc60000004100 */
[----:B------:R-:W-:Y:S01]  /*13a0*/  FMUL.FTZ R31, R32, R25 ;  /* 0x00000019201f7220 */ /* 0x000fe20000410000 */
[----:B------:R-:W-:-:S05]  /*13b0*/  HADD2.F32 R25, -RZ, R34.H0_H0 ;  /* 0x20000022ff197230 */ /* 0x000fca0000004100 */
[----:B------:R-:W-:Y:S01]  /*13c0*/  FADD.FTZ R32, -R14, R25 ;  /* 0x000000190e207221 */ /* 0x000fe20000010100 */
[----:B-1----:R-:W-:Y:S01]  /*13d0*/  FADD.FTZ R33, -R27, 1 ;  /* 0x3f8000001b217421 */ /* 0x002fe20000010100 */
[----:B------:R-:W-:Y:S02]  /*13e0*/  FMUL.FTZ R30, R30, R27 ;  /* 0x0000001b1e1e7220 */ /* 0x000fe40000410000 */
[----:B------:R-:W-:Y:S01]  /*13f0*/  FMUL.FTZ R25, R32, R15 ;  /* 0x0000000f20197220 */ /* 0x000fe20000410000 */
[----:B------:R-:W-:Y:S01]  /*1400*/  FFMA.FTZ R33, R24, R33, 1 ;  /* 0x3f80000018217423 */ /* 0x000fe20000010021 */
[----:B------:R-:W-:-:S03]  /*1410*/  FMUL.FTZ R24, R29, R26 ;  /* 0x0000001a1d187220 */ /* 0x000fc60000410000 */
[----:B------:R-:W-:Y:S01]  /*1420*/  FMUL.FTZ R26, R30, R33 ;  /* 0x000000211e1a7220 */ /* 0x000fe20000410000 */
[----:B------:R-:W-:Y:S01]  /*1430*/  FMUL.FTZ R30, R18, R28 ;  /* 0x0000001c121e7220 */ /* 0x000fe20000410000 */
[----:B------:R-:W-:-:S03]  /*1440*/  FMUL.FTZ R27, R19, R24 ;  /* 0x00000018131b7220 */ /* 0x000fc60000410000 */
[----:B------:R-:W-:Y:S01]  /*1450*/  FFMA.FTZ R29, R21, R30, RZ ;  /* 0x0000001e151d7223 */ /* 0x000fe200000100ff */
[----:B------:R-:W-:-:S03]  /*1460*/  FADD.FTZ R30, RZ, R30 ;  /* 0x0000001eff1e7221 */ /* 0x000fc60000010000 */
[----:B------:R-:W-:Y:S01]  /*1470*/  FFMA.FTZ R32, R20, R27, R29 ;  /* 0x0000001b14207223 */ /* 0x000fe2000001001d */
[C---:B------:R-:W-:Y:S01]  /*1480*/  FFMA.FTZ R29, R18.reuse, R25, R16 ;  /* 0x00000019121d7223 */ /* 0x040fe20000010010 */
[----:B------:R-:W-:Y:S01]  /*1490*/  FADD.FTZ R27, R27, R30 ;  /* 0x0000001e1b1b7221 */ /* 0x000fe20000010000 */
[----:B------:R-:W-:Y:S01]  /*14a0*/  FFMA.FTZ R30, R21, R28, RZ ;  /* 0x0000001c151e7223 */ /* 0x000fe200000100ff */
[----:B------:R-:W-:Y:S01]  /*14b0*/  FADD.FTZ R21, RZ, R28 ;  /* 0x0000001cff157221 */ /* 0x000fe20000010000 */
[----:B------:R-:W-:Y:S02]  /*14c0*/  FMUL.FTZ R33, R29, -1.4426950216293334961 ;  /* 0xbfb8aa3b1d217820 */ /* 0x000fe40000410000 */
[-C--:B------:R-:W-:Y:S01]  /*14d0*/  FFMA.FTZ R28, R23, R31.reuse, R30 ;  /* 0x0000001f171c7223 */ /* 0x080fe2000001001e */
[----:B------:R-:W-:Y:S01]  /*14e0*/  FADD.FTZ R21, R21, R31 ;  /* 0x0000001f15157221 */ /* 0x000fe20000010000 */
[----:B------:R-:W-:Y:S02]  /*14f0*/  FMUL.FTZ R31, R18, R31 ;  /* 0x0000001f121f7220 */ /* 0x000fe40000410000 */
[----:B------:R-:W0:Y:S02]  /*1500*/  MUFU.EX2 R33, R33 ;  /* 0x0000002100217308 */ /* 0x000e240000000800 */
[----:B------:R-:W-:Y:S01]  /*1510*/  FFMA.FTZ R32, R23, R31, R32 ;  /* 0x0000001f17207223 */ /* 0x000fe20000010020 */
[----:B------:R-:W-:-:S02]  /*1520*/  HADD2.F32 R23, -RZ, R12.H0_H0 ;  /* 0x2000000cff177230 */ /* 0x000fc40000004100 */
[----:B0-----:R-:W-:-:S06]  /*1530*/  FADD.FTZ R56, R33, 1 ;  /* 0x3f80000021387421 */ /* 0x001fcc0000010000 */
[----:B------:R-:W0:Y:S02]  /*1540*/  MUFU.RCP R56, R56 ;  /* 0x0000003800387308 */ /* 0x000e240000001000 */
[----:B0-----:R-:W-:Y:S01]  /*1550*/  FADD.FTZ R30, -R56, 1 ;  /* 0x3f800000381e7421 */ /* 0x001fe20000010100 */
[----:B------:R-:W-:-:S03]  /*1560*/  FMUL.FTZ R23, R23, R56 ;  /* 0x0000003817177220 */ /* 0x000fc60000410000 */
[----:B------:R-:W-:Y:S01]  /*1570*/  FFMA.FTZ R30, R29, R30, 1 ;  /* 0x3f8000001d1e7423 */ /* 0x000fe2000001001e */
[----:B------:R-:W-:-:S03]  /*1580*/  HADD2.F32 R29, -RZ, R34.H1_H1 ;  /* 0x30000022ff1d7230 */ /* 0x000fc60000004100 */
[----:B------:R-:W-:Y:S02]  /*1590*/  FMUL.FTZ R23, R23, R30 ;  /* 0x0000001e17177220 */ /* 0x000fe40000410000 */
[----:B------:R-:W-:Y:S01]  /*15a0*/  FADD.FTZ R56, -R14, R29 ;  /* 0x0000001d0e387221 */ /* 0x000fe20000010100 */
[----:B------:R-:W-:Y:S01]  /*15b0*/  FFMA.FTZ R29, R20, R24, RZ ;  /* 0x00000018141d7223 */ /* 0x000fe200000100ff */
[----:B------:R-:W-:Y:S01]  /*15c0*/  FFMA.FTZ R28, R25, R23, R28 ;  /* 0x00000017191c7223 */ /* 0x000fe2000001001c */
[----:B------:R-:W-:Y:S01]  /*15d0*/  FADD.FTZ R21, R21, R23 ;  /* 0x0000001715157221 */ /* 0x000fe20000010000 */
[----:B------:R-:W-:Y:S01]  /*15e0*/  FMUL.FTZ R30, R56, R15 ;  /* 0x0000000f381e7220 */ /* 0x000fe20000410000 */
[----:B------:R-:W-:Y:S01]  /*15f0*/  FADD.FTZ R56, R27, R31 ;  /* 0x0000001f1b387221 */ /* 0x000fe20000010000 */
[----:B------:R-:W-:Y:S01]  /*1600*/  FADD.FTZ R27, RZ, R24 ;  /* 0x00000018ff1b7221 */ /* 0x000fe20000010000 */
[C---:B------:R-:W-:Y:S01]  /*1610*/  FMUL.FTZ R31, R19.reuse, R26 ;  /* 0x0000001a131f7220 */ /* 0x040fe20000410000 */
[----:B------:R-:W-:-:S02]  /*1620*/  FFMA.FTZ R33, R19, R30, R17 ;  /* 0x0000001e13217223 */ /* 0x000fc40000010011 */
[----:B------:R-:W-:Y:S01]  /*1630*/  FADD.FTZ R20, R27, R26 ;  /* 0x0000001a1b147221 */ /* 0x000fe20000010000 */
[C---:B------:R-:W-:Y:S01]  /*1640*/  FFMA.FTZ R27, R22.reuse, R26, R29 ;  /* 0x0000001a161b7223 */ /* 0x040fe2000001001d */
[----:B------:R-:W-:Y:S01]  /*1650*/  FMUL.FTZ R62, R33, -1.4426950216293334961 ;  /* 0xbfb8aa3b213e7820 */ /* 0x000fe20000410000 */
[----:B------:R-:W-:Y:S02]  /*1660*/  HADD2.F32 R29, -RZ, R8.H0_H0 ;  /* 0x20000008ff1d7230 */ /* 0x000fe40000004100 */
[----:B------:R-:W-:Y:S01]  /*1670*/  FFMA.FTZ R32, R22, R31, R32 ;  /* 0x0000001f16207223 */ /* 0x000fe20000010020 */
[----:B------:R-:W-:Y:S02]  /*1680*/  HADD2.F32 R22, -RZ, R12.H1_H1 ;  /* 0x3000000cff167230 */ /* 0x000fe40000004100 */
[----:B------:R-:W-:Y:S01]  /*1690*/  FADD.FTZ R56, R31, R56 ;  /* 0x000000381f387221 */ /* 0x000fe20000010000 */
[----:B------:R-:W-:Y:S01]  /*16a0*/  FMUL.FTZ R31, R18, R23 ;  /* 0x00000017121f7220 */ /* 0x000fe20000410000 */
[----:B------:R-:W0:Y:S03]  /*16b0*/  MUFU.EX2 R62, R62 ;  /* 0x0000003e003e7308 */ /* 0x000e260000000800 */
[----:B------:R-:W-:Y:S01]  /*16c0*/  FFMA.FTZ R32, R25, R31, R32 ;  /* 0x0000001f19207223 */ /* 0x000fe20000010020 */
[----:B------:R-:W-:Y:S01]  /*16d0*/  FADD.FTZ R56, R56, R31 ;  /* 0x0000001f38387221 */ /* 0x000fe20000010000 */
[----:B0-----:R-:W-:Y:S01]  /*16e0*/  FADD.FTZ R63, R62, 1 ;  /* 0x3f8000003e3f7421 */ /* 0x001fe20000010000 */
[----:B------:R-:W-:-:S05]  /*16f0*/  HADD2.F32 R62, -RZ, R10.H0_H0 ;  /* 0x2000000aff3e7230 */ /* 0x000fca0000004100 */
[----:B------:R-:W0:Y:S02]  /*1700*/  MUFU.RCP R63, R63 ;  /* 0x0000003f003f7308 */ /* 0x000e240000001000 */
[----:B0-----:R-:W-:Y:S01]  /*1710*/  FADD.FTZ R24, -R63, 1 ;  /* 0x3f8000003f187421 */ /* 0x001fe20000010100 */
[----:B------:R-:W-:Y:S01]  /*1720*/  FMUL.FTZ R22, R22, R63 ;  /* 0x0000003f16167220 */ /* 0x000fe20000410000 */
[----:B------:R-:W-:Y:S02]  /*1730*/  HADD2.F32 R63, -RZ, R10.H1_H1 ;  /* 0x3000000aff3f7230 */ /* 0x000fe40000004100 */
[----:B------:R-:W-:Y:S01]  /*1740*/  FFMA.FTZ R33, R33, R24, 1 ;  /* 0x3f80000021217423 */ /* 0x000fe20000010018 */
[----:B------:R-:W-:-:S03]  /*1750*/  FADD.FTZ R24, -R14, R29 ;  /* 0x0000001d0e187221 */ /* 0x000fc60000010100 */
[----:B------:R-:W-:Y:S01]  /*1760*/  FMUL.FTZ R22, R22, R33 ;  /* 0x0000002116167220 */ /* 0x000fe20000410000 */
[----:B------:R-:W-:-:S03]  /*1770*/  FMUL.FTZ R29, R24, R15 ;  /* 0x0000000f181d7220 */ /* 0x000fc60000410000 */
[-C--:B------:R-:W-:Y:S01]  /*1780*/  FMUL.FTZ R31, R19, R22.reuse ;  /* 0x00000016131f7220 */ /* 0x080fe20000410000 */
[----:B------:R-:W-:Y:S01]  /*1790*/  FFMA.FTZ R24, R18, R29, R16 ;  /* 0x0000001d12187223 */ /* 0x000fe20000010010 */
[C---:B------:R-:W-:Y:S02]  /*17a0*/  FFMA.FTZ R27, R30.reuse, R22, R27 ;  /* 0x000000161e1b7223 */ /* 0x040fe4000001001b */
[----:B------:R-:W-:Y:S01]  /*17b0*/  FFMA.FTZ R32, R30, R31, R32 ;  /* 0x0000001f1e207223 */ /* 0x000fe20000010020 */
[----:B------:R-:W-:Y:S01]  /*17c0*/  FMUL.FTZ R26, R24, -1.4426950216293334961 ;  /* 0xbfb8aa3b181a7820 */ /* 0x000fe20000410000 */
[----:B------:R-:W-:-:S05]  /*17d0*/  FADD.FTZ R56, R31, R56 ;  /* 0x000000381f387221 */ /* 0x000fca0000010000 */
[----:B------:R-:W0:Y:S02]  /*17e0*/  MUFU.EX2 R26, R26 ;  /* 0x0000001a001a7308 */ /* 0x000e240000000800 */
        /* <DEDUP_REMOVED lines=8> */
[----:B------:R-:W-:Y:S01]  /*1870*/  FADD.FTZ R25, R20, R22 ;  /* 0x0000001614197221 */ /* 0x000fe20000010000 */
[----:B------:R-:W-:Y:S01]  /*1880*/  FMUL.FTZ R31, R18, R23 ;  /* 0x00000017121f7220 */ /* 0x000fe20000410000 */
[----:B------:R-:W-:Y:S01]  /*1890*/  FADD.FTZ R22, R21, R23 ;  /* 0x0000001715167221 */ /* 0x000fe20000010000 */
[----:B------:R-:W-:Y:S02]  /*18a0*/  FMUL.FTZ R24, R26, R15 ;  /* 0x0000000f1a187220 */ /* 0x000fe40000410000 */
[----:B------:R-:W-:Y:S02]  /*18b0*/  FADD.FTZ R56, R56, R31 ;  /* 0x0000001f38387221 */ /* 0x000fe40000010000 */
        /* <DEDUP_REMOVED lines=9> */
[C---:B------:R-:W-:Y:S01]  /*1950*/  FFMA.FTZ R63, R29.reuse, R31, R32 ;  /* 0x0000001f1d3f7223 */ /* 0x040fe20000010020 */
[----:B------:R-:W-:Y:S02]  /*1960*/  FFMA.FTZ R20, R29, R23, R28 ;  /* 0x000000171d147223 */ /* 0x000fe4000001001c */
[-C--:B------:R-:W-:Y:S01]  /*1970*/  FMUL.FTZ R33, R19, R26.reuse ;  /* 0x0000001a13217220 */ /* 0x080fe20000410000 */
[C---:B------:R-:W-:Y:S01]  /*1980*/  FFMA.FTZ R21, R24.reuse, R26, R27 ;  /* 0x0000001a18157223 */ /* 0x040fe2000001001b */
[----:B------:R-:W-:Y:S02]  /*1990*/  FADD.FTZ R23, R25, R26 ;  /* 0x0000001a19177221 */ /* 0x000fe40000010000 */
[----:B------:R-:W-:Y:S01]  /*19a0*/  FFMA.FTZ R31, R24, R33, R63 ;  /* 0x00000021181f7223 */ /* 0x000fe2000001003f */
[----:B------:R-:W-:-:S07]  /*19b0*/  FADD.FTZ R30, R33, R56 ;  /* 0x00000038211e7221 */ /* 0x000fce0000010000 */
.L_x_624:
        /* <DEDUP_REMOVED lines=35> */
.L_x_626:
[----:B------:R-:W-:Y:S05]  /*1bf0*/  BSYNC.RECONVERGENT B0 ;  /* 0x0000000000007941 */ /* 0x000fea0003800200 */
.L_x_625:
[----:B------:R-:W-:Y:S06]  /*1c00*/  BAR.SYNC.DEFER_BLOCKING 0x0 ;  /* 0x0000000000007b1d */ /* 0x000fec0000010000 */
[----:B------:R-:W-:Y:S04]  /*1c10*/  BSSY.RECONVERGENT B0, `(.L_x_627) ;  /* 0x0000037000007945 */ /* 0x000fe80003800200 */
[----:B------:R-:W-:Y:S05]  /*1c20*/  @P2 BRA `(.L_x_628) ;  /* 0x0000000000d42947 */ /* 0x000fea0003800000 */
[----:B------:R-:W4:Y:S01]  /*1c30*/  S2UR UR7, SR_CgaCtaId ;  /* 0x00000000000779c3 */ /* 0x000f220000008800 */
[----:B------:R-:W-:Y:S02]  /*1c40*/  UMOV UR6, 0x400 ;  /* 0x0000040000067882 */ /* 0x000fe40000000000 */
[----:B----4-:R-:W-:-:S09]  /*1c50*/  ULEA UR6, UR7, UR6, 0x18 ;  /* 0x0000000607067291 */ /* 0x010fd2000f8ec0ff */
[----:B------:R-:W4:Y:S04]  /*1c60*/  LDS.128 R28, [UR6+0x20] ;  /* 0x00002006ff1c7984 */ /* 0x000f280008000c00 */
[----:B-12---:R-:W1:Y:S01]  /*1c70*/  LDS.128 R24, [UR6+0x30] ;  /* 0x00003006ff187984 */ /* 0x006e620008000c00 */
[----:B----4-:R-:W-:Y:S01]  /*1c80*/  FADD.FTZ R63, R32, R28 ;  /* 0x0000001c203f7221 */ /* 0x010fe20000010000 */
[----:B------:R-:W-:-:S03]  /*1c90*/  FADD.FTZ R28, R33, R29 ;  /* 0x0000001d211c7221 */ /* 0x000fc60000010000 */
[----:B------:R-:W-:Y:S01]  /*1ca0*/  FADD.FTZ R63, R63, R30 ;  /* 0x0000001e3f3f7221 */ /* 0x000fe20000010000 */
[----:B0--3--:R-:W-:Y:S02]  /*1cb0*/  FADD.FTZ R32, R28, R31 ;  /* 0x0000001f1c207221 */ /* 0x009fe40000010000 */
        /* <DEDUP_REMOVED lines=44> */
.L_x_628:
[----:B------:R-:W-:Y:S05]  /*1f80*/  BSYNC.RECONVERGENT B0 ;  /* 0x0000000000007941 */ /* 0x000fea0003800200 */
.L_x_627:
        /* <DEDUP_REMOVED lines=73> */
[----:B------:R-:W-:Y:S01]  /*2420*/  FADD.FTZ R30, R30, R27 ;  /* 0x0000001b1e1e7221 */ /* 0x000fe20000010000 */
[----:B-1----:R-:W-:Y:S01]  /*2430*/  FADD.FTZ R20, R63, R20 ;  /* 0x000000143f147221 */ /* 0x002fe20000010000 */
[----:B------:R-:W-:Y:S01]  /*2440*/  FADD.FTZ R21, R28, R21 ;  /* 0x000000151c157221 */ /* 0x000fe20000010000 */
[----:B------:R-:W-:Y:S01]  /*2450*/  FADD.FTZ R22, R29, R22 ;  /* 0x000000161d167221 */ /* 0x000fe20000010000 */
[----:B------:R-:W-:-:S07]  /*2460*/  FADD.FTZ R23, R30, R23 ;  /* 0x000000171e177221 */ /* 0x000fce0000010000 */
.L_x_630:
[----:B------:R-:W-:Y:S05]  /*2470*/  BSYNC.RECONVERGENT B0 ;  /* 0x0000000000007941 */ /* 0x000fea0003800200 */
.L_x_629:
[----:B------:R-:W-:Y:S04]  /*2480*/  BSSY.RECONVERGENT B0, `(.L_x_631) ;  /* 0x000001d000007945 */ /* 0x000fe80003800200 */
[----:B------:R-:W-:Y:S05]  /*2490*/  @P1 BRA `(.L_x_632) ;  /* 0x00000000006c1947 */ /* 0x000fea0003800000 */
[----:B-12---:R-:W1:Y:S01]  /*24a0*/  LDC.64 R26, c[0x0][0x3d8] ;  /* 0x0000f600ff1a7b82 */ /* 0x006e620000000a00 */
[----:B------:R-:W-:-:S07]  /*24b0*/  IMAD R29, R57, 0x2a, R2 ;  /* 0x0000002a391d7824 */ /* 0x000fce00078e0202 */
[----:B------:R-:W2:Y:S01]  /*24c0*/  LDC.64 R24, c[0x0][0x3f8] ;  /* 0x0000fe00ff187b82 */ /* 0x000ea20000000a00 */
[----:B-1----:R-:W-:-:S05]  /*24d0*/  IMAD.WIDE R28, R29, 0x4, R26 ;  /* 0x000000041d1c7825 */ /* 0x002fca00078e021a */
[----:B------:R1:W-:Y:S01]  /*24e0*/  REDG.E.ADD.F32.FTZ.RN.STRONG.GPU desc[UR8][R28.64], R20 ;  /* 0x000000141c0079a6 */ /* 0x0003e2000c12f308 */
[----:B--2---:R-:W-:Y:S01]  /*24f0*/  IMAD.WIDE.U32 R26, R24, 0x3, RZ ;  /* 0x00000003181a7825 */ /* 0x004fe200078e00ff */
[----:B------:R-:W-:-:S04]  /*2500*/  LEA R57, R25, R25, 0x1 ;  /* 0x0000001919397211 */ /* 0x000fc800078e08ff */
[----:B------:R-:W-:Y:S02]  /*2510*/  IADD3 R57, PT, PT, R27, R57, RZ ;  /* 0x000000391b397210 */ /* 0x000fe40007ffe0ff */
[----:B------:R-:W-:Y:S02]  /*2520*/  LEA.HI R30, P1, R25, R24, RZ, 0x1 ;  /* 0x00000018191e7211 */ /* 0x000fe400078308ff */
[----:B------:R-:W-:Y:S02]  /*2530*/  LEA.HI R31, P6, R57, R26, RZ, 0x1 ;  /* 0x0000001a391f7211 */ /* 0x000fe400078d08ff */
[C---:B------:R-:W-:Y:S02]  /*2540*/  LEA R26, P5, R24.reuse, R28, 0x2 ;  /* 0x0000001c181a7211 */ /* 0x040fe400078a10ff */
[----:B------:R-:W-:Y:S02]  /*2550*/  IADD3.X R63, PT, PT, RZ, R25, RZ, P1, !PT ;  /* 0x00000019ff3f7210 */ /* 0x000fe40000ffe4ff */
[----:B------:R-:W-:-:S02]  /*2560*/  LEA.HI.X R27, R24, R29, R25, 0x2, P5 ;  /* 0x0000001d181b7211 */ /* 0x000fc400028f1419 */
[C---:B------:R-:W-:Y:S02]  /*2570*/  SHF.L.U32 R25, R30.reuse, 0x1, RZ ;  /* 0x000000011e197819 */ /* 0x040fe400000006ff */
[----:B------:R-:W-:Y:S02]  /*2580*/  IADD3.X R24, PT, PT, RZ, R57, RZ, P6, !PT ;  /* 0x00000039ff187210 */ /* 0x000fe400037fe4ff */
[----:B------:R-:W-:Y:S02]  /*2590*/  LOP3.LUT R25, R25, 0xfffffffc, RZ, 0xc0, !PT ;  /* 0xfffffffc19197812 */ /* 0x000fe400078ec0ff */
[C---:B------:R-:W-:Y:S02]  /*25a0*/  SHF.L.U64.HI R57, R31.reuse, 0x1, R24 ;  /* 0x000000011f397819 */ /* 0x040fe40000010218 */
[----:B------:R-:W-:Y:S02]  /*25b0*/  SHF.L.U32 R31, R31, 0x1, RZ ;  /* 0x000000011f1f7819 */ /* 0x000fe400000006ff */
[----:B------:R-:W-:-:S02]  /*25c0*/  SHF.L.U64.HI R63, R30, 0x1, R63 ;  /* 0x000000011e3f7819 */ /* 0x000fc4000001023f */
[C---:B------:R-:W-:Y:S02]  /*25d0*/  IADD3 R24, P1, PT, R28.reuse, R25, RZ ;  /* 0x000000191c187210 */ /* 0x040fe40007f3e0ff */
[----:B------:R-:W-:Y:S02]  /*25e0*/  LOP3.LUT R31, R31, 0xfffffffc, RZ, 0xc0, !PT ;  /* 0xfffffffc1f1f7812 */ /* 0x000fe400078ec0ff */
[----:B------:R-:W-:Y:S02]  /*25f0*/  IADD3.X R25, PT, PT, R29, R63, RZ, P1, !PT ;  /* 0x0000003f1d197210 */ /* 0x000fe40000ffe4ff */
[----:B-1----:R-:W-:-:S03]  /*2600*/  IADD3 R28, P1, PT, R28, R31, RZ ;  /* 0x0000001f1c1c7210 */ /* 0x002fc60007f3e0ff */
[----:B------:R4:W-:Y:S01]  /*2610*/  REDG.E.ADD.F32.FTZ.RN.STRONG.GPU desc[UR8][R24.64], R21 ;  /* 0x00000015180079a6 */ /* 0x0009e2000c12f308 */
[----:B------:R-:W-:-:S03]  /*2620*/  IADD3.X R29, PT, PT, R29, R57, RZ, P1, !PT ;  /* 0x000000391d1d7210 */ /* 0x000fc60000ffe4ff */
[----:B------:R4:W-:Y:S04]  /*2630*/  REDG.E.ADD.F32.FTZ.RN.STRONG.GPU desc[UR8][R26.64], R22 ;  /* 0x000000161a0079a6 */ /* 0x0009e8000c12f308 */
[----:B------:R4:W-:Y:S02]  /*2640*/  REDG.E.ADD.F32.FTZ.RN.STRONG.GPU desc[UR8][R28.64], R23 ;  /* 0x000000171c0079a6 */ /* 0x0009e4000c12f308 */
.L_x_632:
[----:B------:R-:W-:Y:S05]  /*2650*/  BSYNC.RECONVERGENT B0 ;  /* 0x0000000000007941 */ /* 0x000fea0003800200 */
.L_x_631:
[----:B------:R-:W-:Y:S05]  /*2660*/  @!P3 BRA `(.L_x_633) ;  /* 0x00000008008cb947 */ /* 0x000fea0003800000 */
[----:B----4-:R-:W4:Y:S01]  /*2670*/  LDC.64 R28, c[0x0][0x3d0] ;  /* 0x0000f400ff1c7b82 */ /* 0x010f220000000a00 */
[----:B------:R-:W-:Y:S02]  /*2680*/  LOP3.LUT R20, R39, 0x1, RZ, 0xc0, !PT ;  /* 0x0000000127147812 */ /* 0x000fe400078ec0ff */
[----:B------:R-:W-:-:S03]  /*2690*/  ISETP.GE.U32.AND P3, PT, R4, 0x8, PT ;  /* 0x000000080400780c */ /* 0x000fc60003f66070 */
[----:B------:R-:W-:-:S04]  /*26a0*/  IMAD R25, R20, R3, RZ ;  /* 0x0000000314197224 */ /* 0x000fc800078e02ff */
[----:B------:R-:W-:-:S05]  /*26b0*/  IMAD R20, R25, R4, RZ ;  /* 0x0000000419147224 */ /* 0x000fca00078e02ff */
[----:B------:R-:W-:-:S05]  /*26c0*/  SHF.L.U32 R21, R20, 0x1, RZ ;  /* 0x0000000114157819 */ /* 0x000fca00000006ff */
[----:B----4-:R-:W-:Y:S01]  /*26d0*/  IMAD.WIDE R28, R21, 0x4, R28 ;  /* 0x00000004151c7825 */ /* 0x010fe200078e021c */
[----:B------:R-:W-:Y:S06]  /*26e0*/  @P2 BRA `(.L_x_634) ;  /* 0x00000000004c2947 */ /* 0x000fec0003800000 */
[----:B------:R-:W4:Y:S01]  /*26f0*/  LDC.64 R20, c[0x0][0x3c8] ;  /* 0x0000f200ff147b82 */ /* 0x000f220000000a00 */
[----:B------:R-:W-:Y:S01]  /*2700*/  LOP3.LUT P1, R24, R39, 0x2, RZ, 0xc0, !PT ;  /* 0x0000000227187812 */ /* 0x000fe2000782c0ff */
[----:B------:R-:W-:Y:S01]  /*2710*/  IMAD.WIDE.U32 R22, R52, 0x8, R28 ;  /* 0x0000000834167825 */ /* 0x000fe200078e001c */
[----:B------:R-:W-:Y:S02]  /*2720*/  IADD3 R25, PT, PT, R25, R0, RZ ;  /* 0x0000000019197210 */ /* 0x000fe40007ffe0ff */
[----:B-1----:R-:W-:Y:S02]  /*2730*/  SEL R27, R4, RZ, !P1 ;  /* 0x000000ff041b7207 */ /* 0x002fe40004800000 */
[----:B------:R1:W-:Y:S02]  /*2740*/  STG.E.64 desc[UR8][R22.64], R32 ;  /* 0x0000002016007986 */ /* 0x0003e4000c101b08 */
[----:B------:R-:W-:Y:S01]  /*2750*/  ISETP.NE.AND P1, PT, R27, -0x1, PT ;  /* 0xffffffff1b00780c */ /* 0x000fe20003f25270 */
[----:B----4-:R-:W-:Y:S01]  /*2760*/  IMAD.WIDE.U32 R20, R25, 0x4, R20 ;  /* 0x0000000419147825 */ /* 0x010fe200078e0014 */
[----:B------:R-:W-:Y:S01]  /*2770*/  IADD3 R25, PT, PT, -R24, 0x1, RZ ;  /* 0x0000000118197810 */ /* 0x000fe20007ffe1ff */
[----:B------:R-:W-:Y:S06]  /*2780*/  MEMBAR.ALL.GPU ;  /* 0x0000000000007992 */ /* 0x000fec000000a000 */
[----:B------:R-:W-:-:S00]  /*2790*/  ERRBAR ;  /* 0x00000000000079ab */ /* 0x000fc00000000000 */
[----:B------:R-:W-:Y:S06]  /*27a0*/  CGAERRBAR ;  /* 0x00000000000075ab */ /* 0x000fec0000000000 */
[----:B------:R1:W-:Y:S01]  /*27b0*/  REDG.E.ADD.S32.STRONG.GPU desc[UR8][R20.64], R25 ;  /* 0x000000191400798e */ /* 0x0003e2000c12e308 */
[----:B------:R-:W-:Y:S05]  /*27c0*/  @!P1 BRA `(.L_x_634) ;  /* 0x0000000000149947 */ /* 0x000fea0003800000 */
.L_x_635:
[----:B-1----:R-:W4:Y:S04]  /*27d0*/  LDG.E.STRONG.GPU R22, desc[UR8][R20.64] ;  /* 0x0000000814167981 */ /* 0x002f28000c1ef900 */
[----:B----4-:R-:W-:Y:S01]  /*27e0*/  CCTL.IVALL ;  /* 0x00000000ff00798f */ /* 0x010fe20002000000 */
[----:B------:R-:W-:Y:S05]  /*27f0*/  YIELD ;  /* 0x0000000000007946 */ /* 0x000fea0003800000 */
[----:B------:R-:W-:-:S13]  /*2800*/  ISETP.NE.AND P1, PT, R22, R27, PT ;  /* 0x0000001b1600720c */ /* 0x000fda0003f25270 */
[----:B------:R-:W-:Y:S05]  /*2810*/  @P1 BRA `(.L_x_635) ;  /* 0xfffffffc00ec1947 */ /* 0x000fea000383ffff */
.L_x_634:
[----:B------:R-:W-:Y:S05]  /*2820*/  WARPSYNC.ALL ;  /* 0x0000000000007948 */ /* 0x000fea0003800000 */
[----:B------:R-:W-:Y:S01]  /*2830*/  BAR.SYNC.DEFER_BLOCKING 0x0 ;  /* 0x0000000000007b1d */ /* 0x000fe20000010000 */
[----:B------:R-:W-:-:S05]  /*2840*/  HFMA2 R30, -RZ, RZ, 0, 0 ;  /* 0x00000000ff1e7431 */ /* 0x000fca00000001ff */
[----:B------:R-:W-:Y:S05]  /*2850*/  @!P3 BRA `(.L_x_636) ;  /* 0x000000040018b947 */ /* 0x000fea0003800000 */
[----:B------:R-:W-:Y:S01]  /*2860*/  IADD3 R24, PT, PT, R0, R3, RZ ;  /* 0x0000000300187210 */ /* 0x000fe20007ffe0ff */
[----:B------:R-:W-:Y:S01]  /*2870*/  UIADD3 UR6, UPT, UPT, -UR10, URZ, URZ ;  /* 0x000000ff0a067290 */ /* 0x000fe2000fffe1ff */
[----:B------:R-:W-:Y:S02]  /*2880*/  MOV R56, RZ ;  /* 0x000000ff00387202 */ /* 0x000fe40000000f00 */
[----:B-1----:R-:W-:Y:S02]  /*2890*/  MOV R23, R0 ;  /* 0x0000000000177202 */ /* 0x002fe40000000f00 */
[----:B------:R-:W-:Y:S02]  /*28a0*/  MOV R22, R41 ;  /* 0x0000002900167202 */ /* 0x000fe40000000f00 */
[----:B------:R-:W-:Y:S02]  /*28b0*/  MOV R25, R42 ;  /* 0x0000002a00197202 */ /* 0x000fe40000000f00 */
[----:B--2---:R-:W-:-:S02]  /*28c0*/  MOV R26, R43 ;  /* 0x0000002b001a7202 */ /* 0x004fc40000000f00 */
[----:B------:R-:W-:Y:S02]  /*28d0*/  MOV R27, R44 ;  /* 0x0000002c001b7202 */ /* 0x000fe40000000f00 */
[----:B------:R-:W-:Y:S02]  /*28e0*/  MOV R30, R45 ;  /* 0x0000002d001e7202 */ /* 0x000fe40000000f00 */
[----:B------:R-:W-:-:S07]  /*28f0*/  MOV R31, R46 ;  /* 0x0000002e001f7202 */ /* 0x000fce0000000f00 */
.L_x_637:
[----:B------:R-:W-:-:S13]  /*2900*/  ISETP.EQ.OR P1, PT, RZ, UR6, P2 ;  /* 0x00000006ff007c0c */ /* 0x000fda0009722670 */
[----:B------:R-:W-:-:S05]  /*2910*/  @!P1 IMAD.WIDE.U32 R62, R23, 0x8, R28 ;  /* 0x00000008173e9825 */ /* 0x000fca00078e001c */
[----:B------:R-:W0:Y:S02]  /*2920*/  @!P1 LDG.E.64 R20, desc[UR8][R62.64] ;  /* 0x000000083e149981 */ /* 0x000e24000c1e1b00 */
[----:B0--3--:R-:W-:Y:S01]  /*2930*/  @!P1 FADD.FTZ R32, R32, R20 ;  /* 0x0000001420209221 */ /* 0x009fe20000010000 */
[----:B------:R-:W-:Y:S01]  /*2940*/  IADD3 R20, PT, PT, R56, 0x1, RZ ;  /* 0x0000000138147810 */ /* 0x000fe20007ffe0ff */
[----:B------:R-:W-:-:S03]  /*2950*/  @!P1 FADD.FTZ R33, R33, R21 ;  /* 0x0000001521219221 */ /* 0x000fc60000010000 */
[----:B------:R-:W-:-:S13]  /*2960*/  ISETP.EQ.OR P1, PT, R20, UR10, P2 ;  /* 0x0000000a14007c0c */ /* 0x000fda0009722670 */
[----:B------:R-:W-:-:S05]  /*2970*/  @!P1 IMAD.WIDE.U32 R64, R24, 0x8, R28 ;  /* 0x0000000818409825 */ /* 0x000fca00078e001c */
[----:B------:R-:W2:Y:S02]  /*2980*/  @!P1 LDG.E.64 R20, desc[UR8][R64.64] ;  /* 0x0000000840149981 */ /* 0x000ea4000c1e1b00 */
[----:B--2---:R-:W-:Y:S01]  /*2990*/  @!P1 FADD.FTZ R32, R32, R20 ;  /* 0x0000001420209221 */ /* 0x004fe20000010000 */
        /* <DEDUP_REMOVED lines=50> */
.L_x_636:
[----:B------:R-:W-:-:S13]  /*2cc0*/  ISETP.NE.AND P1, PT, R51, RZ, PT ;  /* 0x000000ff3300720c */ /* 0x000fda0003f25270 */
[----:B------:R-:W-:Y:S05]  /*2cd0*/  @!P1 BRA `(.L_x_633) ;  /* 0x0000000000f09947 */ /* 0x000fea0003800000 */
[----:B-1----:R-:W-:-:S04]  /*2ce0*/  IADD3 R20, PT, PT, R51, -0x1, RZ ;  /* 0xffffffff33147810 */ /* 0x002fc80007ffe0ff */
[----:B------:R-:W-:-:S13]  /*2cf0*/  ISETP.GE.U32.AND P1, PT, R20, 0x3, PT ;  /* 0x000000031400780c */ /* 0x000fda0003f26070 */
[----:B------:R-:W-:Y:S05]  /*2d00*/  @!P1 BRA `(.L_x_638) ;  /* 0x0000000000709947 */ /* 0x000fea0003800000 */
[C---:B------:R-:W-:Y:S02]  /*2d10*/  IADD3 R23, PT, PT, R30.reuse, 0x1, RZ ;  /* 0x000000011e177810 */ /* 0x040fe40007ffe0ff */
[C---:B------:R-:W-:Y:S02]  /*2d20*/  ISETP.EQ.OR P1, PT, R30.reuse, UR10, P2 ;  /* 0x0000000a1e007c0c */ /* 0x040fe40009722670 */
[C---:B------:R-:W-:Y:S02]  /*2d30*/  IADD3 R25, PT, PT, R30.reuse, 0x2, RZ ;  /* 0x000000021e197810 */ /* 0x040fe40007ffe0ff */
[----:B------:R-:W-:Y:S02]  /*2d40*/  ISETP.EQ.OR P3, PT, R23, UR10, P2 ;  /* 0x0000000a17007c0c */ /* 0x000fe40009762670 */
[----:B------:R-:W-:Y:S02]  /*2d50*/  ISETP.EQ.OR P5, PT, R25, UR10, P2 ;  /* 0x0000000a19007c0c */ /* 0x000fe400097a2670 */
[----:B------:R-:W-:-:S04]  /*2d60*/  IADD3 R27, PT, PT, R30, 0x3, RZ ;  /* 0x000000031e1b7810 */ /* 0x000fc80007ffe0ff */
[----:B------:R-:W-:Y:S01]  /*2d70*/  ISETP.EQ.OR P6, PT, R27, UR10, P2 ;  /* 0x0000000a1b007c0c */ /* 0x000fe200097c2670 */
[----:B------:R-:W-:-:S04]  /*2d80*/  @!P1 IMAD R21, R30, R3, R0 ;  /* 0x000000031e159224 */ /* 0x000fc800078e0200 */
[----:B------:R-:W-:Y:S02]  /*2d90*/  @!P3 IMAD R23, R23, R3, R0 ;  /* 0x000000031717b224 */ /* 0x000fe400078e0200 */
[----:B------:R-:W-:-:S04]  /*2da0*/  @!P1 IMAD.WIDE.U32 R20, R21, 0x8, R28 ;  /* 0x0000000815149825 */ /* 0x000fc800078e001c */
[-C--:B------:R-:W-:Y:S02]  /*2db0*/  @!P5 IMAD R25, R25, R3.reuse, R0 ;  /* 0x000000031919d224 */ /* 0x080fe400078e0200 */
[--C-:B------:R-:W-:Y:S01]  /*2dc0*/  @!P3 IMAD.WIDE.U32 R22, R23, 0x8, R28.reuse ;  /* 0x000000081716b825 */ /* 0x100fe200078e001c */
[----:B------:R-:W0:Y:S03]  /*2dd0*/  @!P1 LDG.E.64 R20, desc[UR8][R20.64] ;  /* 0x0000000814149981 */ /* 0x000e26000c1e1b00 */
[----:B------:R-:W-:Y:S02]  /*2de0*/  @!P5 IMAD.WIDE.U32 R24, R25, 0x8, R28 ;  /* 0x000000081918d825 */ /* 0x000fe400078e001c */
[----:B------:R-:W4:Y:S02]  /*2df0*/  @!P3 LDG.E.64 R22, desc[UR8][R22.64] ;  /* 0x000000081616b981 */ /* 0x000f24000c1e1b00 */
[----:B------:R-:W-:-:S02]  /*2e00*/  @!P6 IMAD R27, R27, R3, R0 ;  /* 0x000000031b1be224 */ /* 0x000fc400078e0200 */
        /* <DEDUP_REMOVED lines=12> */
.L_x_638:
[----:B------:R-:W-:-:S13]  /*2ed0*/  LOP3.LUT P1, R20, R4, 0x3, RZ, 0xc0, !PT ;  /* 0x0000000304147812 */ /* 0x000fda000782c0ff */
[----:B------:R-:W-:Y:S05]  /*2ee0*/  @!P1 BRA `(.L_x_633) ;  /* 0x00000000006c9947 */ /* 0x000fea0003800000 */
[----:B------:R-:W-:Y:S02]  /*2ef0*/  ISETP.NE.AND P1, PT, R20, 0x1, PT ;  /* 0x000000011400780c */ /* 0x000fe40003f25270 */
[----:B------:R-:W-:-:S11]  /*2f00*/  LOP3.LUT R24, R4, 0x1, RZ, 0xc0, !PT ;  /* 0x0000000104187812 */ /* 0x000fd600078ec0ff */
[----:B------:R-:W-:Y:S05]  /*2f10*/  @!P1 BRA `(.L_x_639) ;  /* 0x0000000000389947 */ /* 0x000fea0003800000 */
[C---:B------:R-:W-:Y:S02]  /*2f20*/  IADD3 R23, PT, PT, R30.reuse, 0x1, RZ ;  /* 0x000000011e177810 */ /* 0x040fe40007ffe0ff */
[----:B------:R-:W-:Y:S02]  /*2f30*/  ISETP.EQ.OR P3, PT, R30, UR10, P2 ;  /* 0x0000000a1e007c0c */ /* 0x000fe40009762670 */
[----:B------:R-:W-:-:S11]  /*2f40*/  ISETP.EQ.OR P1, PT, R23, UR10, P2 ;  /* 0x0000000a17007c0c */ /* 0x000fd60009722670 */
        /* <DEDUP_REMOVED lines=11> */
.L_x_639:
        /* <DEDUP_REMOVED lines=9> */
.L_x_640:
[----:B------:R-:W-:Y:S05]  /*3090*/  BSYNC.RECONVERGENT B0 ;  /* 0x0000000000007941 */ /* 0x000fea0003800200 */
.L_x_633:
[----:B------:R-:W5:Y:S01]  /*30a0*/  S2UR UR7, SR_CgaCtaId ;  /* 0x00000000000779c3 */ /* 0x000f620000008800 */
[----:B------:R-:W-:Y:S01]  /*30b0*/  UMOV UR6, 0x400 ;  /* 0x0000040000067882 */ /* 0x000fe20000000000 */
[--C-:B-1--4-:R-:W-:Y:S01]  /*30c0*/  HADD2.F32 R23, -RZ, R38.reuse.H0_H0 ;  /* 0x20000026ff177230 */ /* 0x112fe20000004100 */
[----:B------:R-:W1:Y:S01]  /*30d0*/  LDCU.64 UR14, c[0x0][0x400] ;  /* 0x00008000ff0e77ac */ /* 0x000e620008000a00 */
[----:B------:R-:W-:Y:S02]  /*30e0*/  HADD2.F32 R25, -RZ, R38.H1_H1 ;  /* 0x30000026ff197230 */ /* 0x000fe40000004100 */
[--C-:B------:R-:W-:Y:S02]  /*30f0*/  HADD2.F32 R27, -RZ, R36.reuse.H0_H0 ;  /* 0x20000024ff1b7230 */ /* 0x100fe40000004100 */
[----:B------:R-:W-:Y:S01]  /*3100*/  FADD.FTZ R22, -R14, R23 ;  /* 0x000000170e167221 */ /* 0x000fe20000010100 */
[----:B------:R-:W-:Y:S02]  /*3110*/  HADD2.F32 R29, -RZ, R36.H1_H1 ;  /* 0x30000024ff1d7230 */ /* 0x000fe40000004100 */
[----:B------:R-:W-:-:S02]  /*3120*/  HADD2.F32 R31, -RZ, R34.H0_H0 ;  /* 0x20000022ff1f7230 */ /* 0x000fc40000004100 */
[C---:B------:R-:W-:Y:S01]  /*3130*/  FADD.FTZ R28, -R14.reuse, R27 ;  /* 0x0000001b0e1c7221 */ /* 0x040fe20000010100 */
[----:B------:R-:W-:Y:S02]  /*3140*/  HADD2.F32 R57, -RZ, R34.H1_H1 ;  /* 0x30000022ff397230 */ /* 0x000fe40000004100 */
[C---:B------:R-:W-:Y:S01]  /*3150*/  FADD.FTZ R34, -R14.reuse, R25 ;  /* 0x000000190e227221 */ /* 0x040fe20000010100 */
[----:B------:R-:W-:Y:S02]  /*3160*/  HADD2.F32 R63, -RZ, R8.H0_H0 ;  /* 0x20000008ff3f7230 */ /* 0x000fe40000004100 */
[C---:B------:R-:W-:Y:S01]  /*3170*/  FADD.FTZ R30, -R14.reuse, R29 ;  /* 0x0000001d0e1e7221 */ /* 0x040fe20000010100 */
[----:B--2---:R-:W-:Y:S01]  /*3180*/  FADD.FTZ R26, -R14, R57 ;  /* 0x000000390e1a7221 */ /* 0x004fe20000010100 */
[-C--:B------:R-:W-:Y:S01]  /*3190*/  FMUL.FTZ R57, R22, R15.reuse ;  /* 0x0000000f16397220 */ /* 0x080fe20000410000 */
[----:B------:R-:W-:Y:S01]  /*31a0*/  FADD.FTZ R24, -R14, R63 ;  /* 0x0000003f0e187221 */ /* 0x000fe20000010100 */
[----:B------:R-:W-:Y:S01]  /*31b0*/  FMUL.FTZ R36, R34, R15 ;  /* 0x0000000f22247220 */ /* 0x000fe20000410000 */
[----:B-----5:R-:W-:-:S09]  /*31c0*/  ULEA UR6, UR7, UR6, 0x18 ;  /* 0x0000000607067291 */ /* 0x020fd2000f8ec0ff */
[----:B------:R0:W-:Y:S01]  /*31d0*/  @!P2 STS.64 [UR6+0xc8], R32 ;  /* 0x0000c820ff00a988 */ /* 0x0001e20008000a06 */
[----:B------:R-:W-:Y:S01]  /*31e0*/  BAR.SYNC.DEFER_BLOCKING 0x0 ;  /* 0x0000000000007b1d */ /* 0x000fe20000010000 */
[----:B0--3--:R-:W-:Y:S02]  /*31f0*/  HADD2.F32 R33, -RZ, R8.H1_H1 ;  /* 0x30000008ff217230 */ /* 0x009fe40000004100 */
[----:B------:R-:W-:-:S03]  /*3200*/  FADD.FTZ R32, -R14, R31 ;  /* 0x0000001f0e207221 */ /* 0x000fc60000010100 */
[----:B------:R-:W-:Y:S01]  /*3210*/  FADD.FTZ R14, -R14, R33 ;  /* 0x000000210e0e7221 */ /* 0x000fe20000010100 */
[----:B------:R-:W0:Y:S01]  /*3220*/  LDS.64 R20, [UR6+0xc8] ;  /* 0x0000c806ff147984 */ /* 0x000e220008000a00 */
[----:B------:R-:W0:Y:S02]  /*3230*/  LDCU UR6, c[0x0][0x42c] ;  /* 0x00008580ff0677ac */ /* 0x000e240008000800 */
[----:B0-----:R-:W-:Y:S01]  /*3240*/  FMUL.FTZ R8, R20, UR6 ;  /* 0x0000000614087c20 */ /* 0x001fe20008410000 */
[----:B------:R-:W-:Y:S01]  /*3250*/  FMUL.FTZ R25, R21, UR6 ;  /* 0x0000000615197c20 */ /* 0x000fe20008410000 */
[--C-:B------:R-:W-:Y:S02]  /*3260*/  HADD2.F32 R21, -RZ, R37.reuse.H0_H0 ;  /* 0x20000025ff157230 */ /* 0x100fe40000004100 */
[----:B------:R-:W-:Y:S01]  /*3270*/  HADD2.F32 R20, -RZ, R37.H1_H1 ;  /* 0x30000025ff147230 */ /* 0x000fe20000004100 */
[----:B-1----:R-:W-:Y:S06]  /*3280*/  @!P4 BRA `(.L_x_641) ;  /* 0x000000000048c947 */ /* 0x002fec0003800000 */
        /* <DEDUP_REMOVED lines=10> */
[----:B0-----:R-:W-:Y:S01]  /*3330*/  FMUL.FTZ R20, R20, R33 ;  /* 0x0000002114147220 */ /* 0x001fe20000410000 */
[----:B-1----:R-:W-:Y:S01]  /*3340*/  FMUL.FTZ R21, R21, R34 ;  /* 0x0000002215157220 */ /* 0x002fe20000410000 */
[----:B------:R-:W-:Y:S01]  /*3350*/  FADD.FTZ R37, -R34, 1 ;  /* 0x3f80000022257421 */ /* 0x000fe20000010100 */
[----:B------:R-:W-:-:S03]  /*3360*/  FADD.FTZ R34, -R33, 1 ;  /* 0x3f80000021227421 */ /* 0x000fc60000010100 */
[----:B------:R-:W-:Y:S01]  /*3370*/  FFMA.FTZ R22, R22, R37, 1 ;  /* 0x3f80000016167423 */ /* 0x000fe20000010025 */
[----:B------:R-:W-:-:S03]  /*3380*/  FFMA.FTZ R23, R23, R34, 1 ;  /* 0x3f80000017177423 */ /* 0x000fc60000010022 */
[----:B------:R-:W-:Y:S01]  /*3390*/  FMUL.FTZ R21, R21, R22 ;  /* 0x0000001615157220 */ /* 0x000fe20000410000 */
[----:B------:R-:W-:-:S07]  /*33a0*/  FMUL.FTZ R20, R20, R23 ;  /* 0x0000001714147220 */ /* 0x000fce0000410000 */
.L_x_641:
        /* <DEDUP_REMOVED lines=10> */
[-C--:B------:R-:W-:Y:S01]  /*3450*/  FMUL.FTZ R34, R22, R15.reuse ;  /* 0x0000000f16227220 */ /* 0x080fe20000410000 */
[----:B------:R-:W-:-:S05]  /*3460*/  FMUL.FTZ R27, R36, R15 ;  /* 0x0000000f241b7220 */ /* 0x000fca0000410000 */
[----:B------:R-:W-:Y:S01]  /*3470*/  F2FP.F16.F32.PACK_AB R27, R27, R34 ;  /* 0x000000221b1b723e */ /* 0x000fe200000000ff */
[----:B0-----:R-:W-:Y:S02]  /*3480*/  IMAD R38, R7, UR12, RZ ;  /* 0x0000000c07267c24 */ /* 0x001fe4000f8e02ff */
[----:B------:R-:W-:-:S04]  /*3490*/  IMAD.WIDE.U32 R20, R55, UR12, R20 ;  /* 0x0000000c37147c25 */ /* 0x000fc8000f8e0014 */
[----:B------:R-:W-:Y:S01]  /*34a0*/  IMAD R23, R55, UR13, R38 ;  /* 0x0000000d37177c24 */ /* 0x000fe2000f8e0226 */
[----:B-1----:R-:W-:-:S04]  /*34b0*/  LEA R22, P0, R20, UR6, 0x1 ;  /* 0x0000000614167c11 */ /* 0x002fc8000f8008ff */
[----:B------:R-:W-:-:S04]  /*34c0*/  IADD3 R23, PT, PT, R21, R23, RZ ;  /* 0x0000001715177210 */ /* 0x000fc80007ffe0ff */
[----:B------:R-:W-:-:S05]  /*34d0*/  LEA.HI.X R23, R20, UR7, R23, 0x1, P0 ;  /* 0x0000000714177c11 */ /* 0x000fca00080f0c17 */
[----:B------:R0:W-:Y:S02]  /*34e0*/  STG.E desc[UR8][R22.64], R27 ;  /* 0x0000001b16007986 */ /* 0x0001e4000c101908 */
.L_x_643:
[----:B------:R-:W-:Y:S05]  /*34f0*/  BSYNC.RECONVERGENT B0 ;  /* 0x0000000000007941 */ /* 0x000fea0003800200 */
.L_x_642:
[----:B------:R-:W-:Y:S01]  /*3500*/  UISETP.NE.AND UP0, UPT, UR11, URZ, UPT ;  /* 0x000000ff0b00728c */ /* 0x000fe2000bf05270 */
[-C--:B0-----:R-:W-:Y:S01]  /*3510*/  FMUL.FTZ R23, R28, R15.reuse ;  /* 0x0000000f1c177220 */ /* 0x081fe20000410000 */
        /* <DEDUP_REMOVED lines=11> */
[--C-:B------:R-:W-:Y:S01]  /*35d0*/  FFMA.FTZ R27, R8, R24, R25.reuse ;  /* 0x00000018081b7223 */ /* 0x100fe20000010019 */
[----:B------:R-:W-:Y:S01]  /*35e0*/  ISETP.GE.U32.AND P2, PT, R48, UR14, PT ;  /* 0x0000000e30007c0c */ /* 0x000fe2000bf46070 */
[----:B------:R-:W-:Y:S01]  /*35f0*/  FFMA.FTZ R8, R8, R14, R25 ;  /* 0x0000000e08087223 */ /* 0x000fe20000010019 */
[----:B------:R-:W-:Y:S01]  /*3600*/  ISETP.GE.AND.EX P0, PT, R9, UR15, PT, P0 ;  /* 0x0000000f09007c0c */ /* 0x000fe2000bf06300 */
[--C-:B------:R-:W-:Y:S01]  /*3610*/  HADD2.F32 R21, -RZ, R35.reuse.H0_H0 ;  /* 0x20000023ff157230 */ /* 0x100fe20000004100 */
[----:B------:R-:W-:Y:S01]  /*3620*/  ISETP.GE.AND.EX P1, PT, R11, UR15, PT, P1 ;  /* 0x0000000f0b007c0c */ /* 0x000fe2000bf26310 */
[----:B------:R-:W-:Y:S01]  /*3630*/  HADD2.F32 R20, -RZ, R35.H1_H1 ;  /* 0x30000023ff147230 */ /* 0x000fe20000004100 */
[----:B------:R-:W-:Y:S11]  /*3640*/  BRA.U !UP0, `(.L_x_644) ;  /* 0x0000000108487547 */ /* 0x000ff6000b800000 */
        /* <DEDUP_REMOVED lines=18> */
.L_x_644:
        /* <DEDUP_REMOVED lines=18> */
.L_x_646:
[----:B------:R-:W-:Y:S05]  /*3890*/  BSYNC.RECONVERGENT B0 ;  /* 0x0000000000007941 */ /* 0x000fea0003800200 */
.L_x_645:
[--C-:B------:R-:W-:Y:S02]  /*38a0*/  HADD2.F32 R20, -RZ, R12.reuse.H0_H0 ;  /* 0x2000000cff147230 */ /* 0x100fe40000004100 */
[----:B------:R-:W-:Y:S01]  /*38b0*/  HADD2.F32 R12, -RZ, R12.H1_H1 ;  /* 0x3000000cff0c7230 */ /* 0x000fe20000004100 */
        /* <DEDUP_REMOVED lines=19> */
.L_x_647:
[----:B------:R-:W-:Y:S01]  /*39f0*/  BSSY.RECONVERGENT B0, `(.L_x_648) ;  /* 0x0000012000007945 */ /* 0x000fe20003800200 */
[----:B0-----:R-:W-:Y:S01]  /*3a00*/  FFMA.FTZ R22, R18, R20, -R29 ;  /* 0x0000001412167223 */ /* 0x001fe2000001081d */
[----:B------:R-:W-:Y:S02]  /*3a10*/  FFMA.FTZ R12, R19, R12, -R28 ;  /* 0x0000000c130c7223 */ /* 0x000fe4000001081c */
        /* <DEDUP_REMOVED lines=12> */
[----:B------:R-:W-:Y:S02]  /*3ae0*/  F2FP.F16.F32.PACK_AB R21, R12, R25 ;  /* 0x000000190c15723e */ /* 0x000fe400000000ff */
[----:B------:R-:W-:-:S05]  /*3af0*/  LEA.HI.X R23, R20, UR13, R23, 0x1, P0 ;  /* 0x0000000d14177c11 */ /* 0x000fca00080f0c17 */
[----:B------:R0:W-:Y:S02]  /*3b00*/  STG.E desc[UR8][R22.64], R21 ;  /* 0x0000001516007986 */ /* 0x0001e4000c101908 */
.L_x_649:
[----:B------:R-:W-:Y:S05]  /*3b10*/  BSYNC.RECONVERGENT B0 ;  /* 0x0000000000007941 */ /* 0x000fea0003800200 */
.L_x_648:
        /* <DEDUP_REMOVED lines=21> */
.L_x_650:
        /* <DEDUP_REMOVED lines=9> */
[----:B------:R-:W-:Y:S01]  /*3d00*/  F2FP.F16.F32.PACK_AB R17, R17, R12 ;  /* 0x0000000c1111723e */ /* 0x000fe200000000ff */
        /* <DEDUP_REMOVED lines=8> */
.L_x_652:
[----:B------:R-:W-:Y:S05]  /*3d90*/  BSYNC.RECONVERGENT B0 ;  /* 0x0000000000007941 */ /* 0x000fea0003800200 */
.L_x_651:
[----:B------:R-:W-:Y:S02]  /*3da0*/  IADD3 R40, PT, PT, R3, R40, RZ ;  /* 0x0000002803287210 */ /* 0x000fe40007ffe0ff */
[----:B------:R-:W-:Y:S02]  /*3db0*/  IADD3 R39, PT, PT, R39, 0x1, RZ ;  /* 0x0000000127277810 */ /* 0x000fe40007ffe0ff */
[----:B------:R-:W-:-:S13]  /*3dc0*/  ISETP.GE.AND P0, PT, R40, UR4, PT ;  /* 0x0000000428007c0c */ /* 0x000fda000bf06270 */
[----:B------:R-:W-:Y:S05]  /*3dd0*/  @!P0 BRA `(.L_x_653) ;  /* 0xffffffc400588947 */ /* 0x000fea000383ffff */
.L_x_622:
[----:B------:R-:W2:Y:S01]  /*3de0*/  LDC R6, c[0x0][0x370] ;  /* 0x0000dc00ff067b82 */ /* 0x000ea20000000800 */
[----:B------:R-:W-:Y:S01]  /*3df0*/  ISETP.NE.AND P2, PT, R2, RZ, PT ;  /* 0x000000ff0200720c */ /* 0x000fe20003f45270 */
[----:B------:R-:W-:Y:S06]  /*3e00*/  BSSY.RECONVERGENT B0, `(.L_x_654) ;  /* 0x0000011000007945 */ /* 0x000fec0003800200 */
[----:B------:R-:W3:Y:S08]  /*3e10*/  LDC R7, c[0x0][0x374] ;  /* 0x0000dd00ff077b82 */ /* 0x000ef00000000800 */
[----:B------:R-:W4:Y:S01]  /*3e20*/  LDC.64 R4, c[0x0][0x3c8] ;  /* 0x0000f200ff047b82 */ /* 0x000f220000000a00 */
[----:B--2---:R-:W-:-:S02]  /*3e30*/  ISETP.NE.AND P1, PT, R6, 0x1, PT ;  /* 0x000000010600780c */ /* 0x004fc40003f25270 */
[----:B------:R-:W-:Y:S02]  /*3e40*/  IADD3 R8, PT, PT, R6, -0x1, RZ ;  /* 0xffffffff06087810 */ /* 0x000fe40007ffe0ff */
[----:B---3--:R-:W-:-:S04]  /*3e50*/  IADD3 R3, PT, PT, R7, -0x1, RZ ;  /* 0xffffffff07037810 */ /* 0x008fc80007ffe0ff */
[----:B------:R-:W-:Y:S02]  /*3e60*/  ISETP.NE.AND P0, PT, R0, R3, PT ;  /* 0x000000030000720c */ /* 0x000fe40003f05270 */
[----:B------:R-:W-:Y:S02]  /*3e70*/  SHF.L.U32 R0, R7, 0x1, RZ ;  /* 0x0000000107007819 */ /* 0x000fe400000006ff */
[----:B------:R-:W-:Y:S02]  /*3e80*/  ISETP.NE.OR P0, PT, R8, UR10, P0 ;  /* 0x0000000a08007c0c */ /* 0x000fe40008705670 */
[----:B------:R-:W-:-:S05]  /*3e90*/  SEL R3, R0, RZ, P1 ;  /* 0x000000ff00037207 */ /* 0x000fca0000800000 */
[----:B----4-:R-:W-:Y:S01]  /*3ea0*/  IMAD.WIDE.U32 R4, R3, 0x4, R4 ;  /* 0x0000000403047825 */ /* 0x010fe200078e0004 */
[----:B------:R-:W-:Y:S06]  /*3eb0*/  @P2 BRA `(.L_x_655) ;  /* 0x0000000000142947 */ /* 0x000fec0003800000 */
[----:B------:R-:W-:Y:S01]  /*3ec0*/  HFMA2 R3, -RZ, RZ, 0, 5.9604644775390625e-08 ;  /* 0x00000001ff037431 */ /* 0x000fe200000001ff */
[----:B------:R-:W-:Y:S06]  /*3ed0*/  MEMBAR.ALL.GPU ;  /* 0x0000000000007992 */ /* 0x000fec000000a000 */
[----:B------:R-:W-:-:S00]  /*3ee0*/  ERRBAR ;  /* 0x00000000000079ab */ /* 0x000fc00000000000 */
[----:B------:R-:W-:Y:S06]  /*3ef0*/  CGAERRBAR ;  /* 0x00000000000075ab */ /* 0x000fec0000000000 */
[----:B------:R2:W-:Y:S02]  /*3f00*/  REDG.E.ADD.S32.STRONG.GPU desc[UR8][R4.64], R3 ;  /* 0x000000030400798e */ /* 0x0005e4000c12e308 */
.L_x_655:
[----:B------:R-:W-:Y:S05]  /*3f10*/  BSYNC.RECONVERGENT B0 ;  /* 0x0000000000007941 */ /* 0x000fea0003800200 */
.L_x_654:
[----:B------:R-:W-:Y:S05]  /*3f20*/  @P0 EXIT ;  /* 0x000000000000094d */ /* 0x000fea0003800000 */
[----:B------:R-:W-:Y:S05]  /*3f30*/  @P2 BRA `(.L_x_656) ;  /* 0x0000000000202947 */ /* 0x000fea0003800000 */
[----:B------:R-:W-:-:S05]  /*3f40*/  IMAD R0, R6, R7, RZ ;  /* 0x0000000706007224 */ /* 0x000fca00078e02ff */
[----:B------:R-:W-:-:S13]  /*3f50*/  ISETP.NE.AND P0, PT, R0, -0x1, PT ;  /* 0xffffffff0000780c */ /* 0x000fda0003f05270 */
[----:B------:R-:W-:Y:S05]  /*3f60*/  @!P0 BRA `(.L_x_656) ;  /* 0x0000000000148947 */ /* 0x000fea0003800000 */
.L_x_657:
[----:B--2---:R-:W2:Y:S04]  /*3f70*/  LDG.E.STRONG.GPU R3, desc[UR8][R4.64] ;  /* 0x0000000804037981 */ /* 0x004ea8000c1ef900 */
[----:B--2---:R-:W-:Y:S01]  /*3f80*/  CCTL.IVALL ;  /* 0x00000000ff00798f */ /* 0x004fe20002000000 */
[----:B------:R-:W-:Y:S05]  /*3f90*/  YIELD ;  /* 0x0000000000007946 */ /* 0x000fea0003800000 */
[----:B------:R-:W-:-:S13]  /*3fa0*/  ISETP.NE.AND P0, PT, R3, R0, PT ;  /* 0x000000000300720c */ /* 0x000fda0003f05270 */
[----:B------:R-:W-:Y:S05]  /*3fb0*/  @P0 BRA `(.L_x_657) ;  /* 0xfffffffc00ec0947 */ /* 0x000fea000383ffff */
.L_x_656:
[----:B------:R-:W-:Y:S05]  /*3fc0*/  WARPSYNC.ALL ;  /* 0x0000000000007948 */ /* 0x000fea0003800000 */
[----:B------:R-:W2:Y:S08]  /*3fd0*/  LDC.64 R6, c[0x0][0x3f8] ;  /* 0x0000fe00ff067b82 */ /* 0x000eb00000000a00 */
[----:B------:R-:W-:Y:S01]  /*3fe0*/  BAR.SYNC.DEFER_BLOCKING 0x0 ;  /* 0x0000000000007b1d */ /* 0x000fe20000010000 */
[----:B--2---:R-:W-:-:S04]  /*3ff0*/  LEA.HI R3, P0, R7, R6, RZ, 0x1 ;  /* 0x0000000607037211 */ /* 0x004fc800078108ff */
        /* <DEDUP_REMOVED lines=18> */
[----:B-1----:R-:W-:-:S04]  /*4120*/  SEL R17, RZ, 0x1, !P0 ;  /* 0x00000001ff117807 */ /* 0x002fc80004000000 */
        /* <DEDUP_REMOVED lines=51> */
.L_x_660:
        /* <DEDUP_REMOVED lines=29> */
.L_x_659:
[----:B------:R-:W-:Y:S05]  /*4630*/  BSYNC.RECONVERGENT B0 ;  /* 0x0000000000007941 */ /* 0x000fea0003800200 */
.L_x_658:
        /* <DEDUP_REMOVED lines=10> */
.L_x_661:
        /* <DEDUP_REMOVED lines=16> */
[----:B0-----:R-:W-:Y:S02]  /*47e0*/  LOP3.LUT R22, R34, 0xfffffff8, RZ, 0xc0, !PT ;  /* 0xfffffff822167812 */ /* 0x001fe400078ec0ff */
[----:B------:R-:W-:-:S02]  /*47f0*/  LOP3.LUT R24, R24, 0xfffffffc, RZ, 0xc0, !PT ;  /* 0xfffffffc18187812 */ /* 0x000fc400078ec0ff */
[----:B------:R-:W-:Y:S02]  /*4800*/  LOP3.LUT R11, R35, 0x3, RZ, 0xc0, !PT ;  /* 0x00000003230b7812 */ /* 0x000fe400078ec0ff */
[----:B-1----:R-:W-:Y:S02]  /*4810*/  IADD3 R20, P0, PT, R22, UR6, RZ ;  /* 0x0000000616147c10 */ /* 0x002fe4000ff1e0ff */
        /* <DEDUP_REMOVED lines=62> */
.L_x_662:
        /* <DEDUP_REMOVED lines=16> */
.L_x_4505:


//--------------------- .text._Z35group_norm_nhwc_bwd_one_pass_kernelI11Fp16IOFp32WLi128ELi84ELi672EEv26Group_norm_nhwc_bwd_params --------------------------
	.section	.text._Z35group_norm_nhwc_bwd_one_pass_kernelI11Fp16IOFp32WLi128ELi84ELi672EEv26Group_norm_nhwc_bwd_params,"ax",@progbits
	.align	128
        .global         _Z35group_norm_nhwc_bwd_one_pass_kernelI11Fp16IOFp32WLi128ELi84ELi672EEv26Group_norm_nhwc_bwd_params
        .type           _Z35group_norm_nhwc_bwd_one_pass_kernelI11Fp16IOFp32WLi128ELi84ELi672EEv26Group_norm_nhwc_bwd_params,@function
        .size           _Z35group_norm_nhwc_bwd_one_pass_kernelI11Fp16IOFp32WLi128ELi84ELi672EEv26Group_norm_nhwc_bwd_params,(.L_x_4506 - _Z35group_norm_nhwc_bwd_one_pass_kernelI11Fp16IOFp32WLi128ELi84ELi672EEv26Group_norm_nhwc_bwd_params)
        .other          _Z35group_norm_nhwc_bwd_one_pass_kernelI11Fp16IOFp32WLi128ELi84ELi672EEv26Group_norm_nhwc_bwd_params,@"STO_CUDA_ENTRY STV_DEFAULT"
_Z35group_norm_nhwc_bwd_one_pass_kernelI11Fp16IOFp32WLi128ELi84ELi672EEv26Group_norm_nhwc_bwd_params:
.text._Z35group_norm_nhwc_bwd_one_pass_kernelI11Fp16IOFp32WLi128ELi84ELi672EEv26Group_norm_nhwc_bwd_params:
        /* <DEDUP_REMOVED lines=22> */
.L_x_706:
[----:B------:R-:W1:Y:S01]  /*0160*/  LDC R10, c[0x0][0x410] ;  /* 0x00010400ff0a7b82 */ /* 0x000e620000000800 */
[----:B0-----:R-:W2:Y:S01]  /*0170*/  S2R R3, SR_CTAID.X ;  /* 0x0000000000037919 */ /* 0x001ea20000002500 */
[----:B------:R-:W2:Y:S01]  /*0180*/  LDCU UR4, c[0x0][0x41c] ;  /* 0x00008380ff0477ac */ /* 0x000ea20008000800 */
[----:B------:R-:W-:Y:S02]  /*0190*/  ISETP.GE.AND P2, PT, R47, RZ, PT ;  /* 0x000000ff2f00720c */ /* 0x000fe40003f46270 */
[----:B------:R-:W-:Y:S01]  /*01a0*/  MOV R44, RZ ;  /* 0x000000ff002c7202 */ /* 0x000fe20000000f00 */
[----:B------:R-:W3:Y:S01]  /*01b0*/  LDCU.128 UR8, c[0x0][0x400] ;  /* 0x00008000ff0877ac */ /* 0x000ee20008000c00 */
[----:B-1----:R-:W-:-:S04]  /*01c0*/  IABS R7, R10 ;  /* 0x0000000a00077213 */ /* 0x002fc80000000000 */
        /* <DEDUP_REMOVED lines=8> */
[----:B------:R-:W-:-:S04]  /*0250*/  IMAD.HI.U32 R5, R5, R9, R4 ;  /* 0x0000000905057227 */ /* 0x000fc800078e0004 */
[----:B--2---:R-:W-:Y:S01]  /*0260*/  IMAD R9, R3, UR4, R48 ;  /* 0x0000000403097c24 */ /* 0x004fe2000f8e0230 */
[----:B------:R-:W-:Y:S01]  /*0270*/  CS2R R42, SRZ ;  /* 0x00000000002a7805 */ /* 0x000fe2000001ff00 */
[----:B------:R-:W-:Y:S01]  /*0280*/  IMAD.HI.U32 R5, R5, R8, RZ ;  /* 0x0000000805057227 */ /* 0x000fe200078e00ff */
[----:B------:R-:W-:Y:S02]  /*0290*/  CS2R R40, SRZ ;  /* 0x0000000000287805 */ /* 0x000fe4000001ff00 */
[----:B------:R-:W-:Y:S02]  /*02a0*/  CS2R R38, SRZ ;  /* 0x0000000000267805 */ /* 0x000fe4000001ff00 */
[----:B---3--:R-:W-:Y:S02]  /*02b0*/  ISETP.GE.U32.AND P0, PT, R9, UR8, PT ;  /* 0x0000000809007c0c */ /* 0x008fe4000bf06070 */
[----:B------:R-:W-:Y:S02]  /*02c0*/  CS2R R36, SRZ ;  /* 0x0000000000247805 */ /* 0x000fe4000001ff00 */
[----:B------:R-:W-:Y:S01]  /*02d0*/  IADD3 R6, PT, PT, -R5, RZ, RZ ;  /* 0x000000ff05067210 */ /* 0x000fe20007ffe1ff */
[----:B------:R-:W1:Y:S01]  /*02e0*/  LDCU.U8 UR4, c[0x0][0x414] ;  /* 0x00008280ff0477ac */ /* 0x000e620008000000 */
[----:B------:R-:W-:-:S02]  /*02f0*/  SHF.R.S32.HI R15, RZ, 0x1f, R9 ;  /* 0x0000001fff0f7819 */ /* 0x000fc40000011409 */
[----:B------:R-:W-:Y:S01]  /*0300*/  IADD3 R17, PT, PT, R9, 0x10, RZ ;  /* 0x0000001009117810 */ /* 0x000fe20007ffe0ff */
[----:B------:R-:W-:Y:S01]  /*0310*/  IMAD R4, R7, R6, R8 ;  /* 0x0000000607047224 */ /* 0x000fe200078e0208 */
[----:B------:R-:W-:Y:S02]  /*0320*/  LOP3.LUT R6, R47, R10, RZ, 0x3c, !PT ;  /* 0x0000000a2f067212 */ /* 0x000fe400078e3cff */
[----:B------:R-:W-:Y:S02]  /*0330*/  ISETP.GE.AND.EX P0, PT, R15, UR9, PT, P0 ;  /* 0x000000090f007c0c */ /* 0x000fe4000bf06300 */
[----:B------:R-:W-:Y:S02]  /*0340*/  ISETP.GT.U32.AND P3, PT, R7, R4, PT ;  /* 0x000000040700720c */ /* 0x000fe40003f64070 */
[----:B------:R-:W-:Y:S02]  /*0350*/  ISETP.GE.AND P1, PT, R6, RZ, PT ;  /* 0x000000ff0600720c */ /* 0x000fe40003f26270 */
[----:B------:R-:W-:-:S02]  /*0360*/  SHF.R.S32.HI R19, RZ, 0x1f, R17 ;  /* 0x0000001fff137819 */ /* 0x000fc40000011411 */
[----:B------:R-:W-:-:S04]  /*0370*/  IADD3 R25, PT, PT, R9, 0x20, RZ ;  /* 0x0000002009197810 */ /* 0x000fc80007ffe0ff */
[----:B------:R-:W-:Y:S01]  /*0380*/  SHF.R.S32.HI R27, RZ, 0x1f, R25 ;  /* 0x0000001fff1b7819 */ /* 0x000fe20000011419 */
[----:B------:R-:W2:Y:S02]  /*0390*/  @!P0 LDC.64 R20, c[0x0][0x3f8] ;  /* 0x0000fe00ff148b82 */ /* 0x000ea40000000a00 */
[-C--:B------:R-:W-:Y:S02]  /*03a0*/  @!P3 IADD3 R4, PT, PT, R4, -R7.reuse, RZ ;  /* 0x800000070404b210 */ /* 0x080fe40007ffe0ff */
[----:B------:R-:W-:Y:S02]  /*03b0*/  @!P3 IADD3 R5, PT, PT, R5, 0x1, RZ ;  /* 0x000000010505b810 */ /* 0x000fe40007ffe0ff */
[CC--:B------:R-:W-:Y:S02]  /*03c0*/  ISETP.GE.U32.AND P4, PT, R4.reuse, R7.reuse, PT ;  /* 0x000000070400720c */ /* 0x0c0fe40003f86070 */
[----:B------:R-:W-:Y:S01]  /*03d0*/  ISETP.GT.U32.AND P5, PT, R7, R4, PT ;  /* 0x000000040700720c */ /* 0x000fe20003fa4070 */
[----:B------:R-:W3:Y:S01]  /*03e0*/  @!P0 LDC.64 R32, c[0x0][0x3a0] ;  /* 0x0000e800ff208b82 */ /* 0x000ee20000000a00 */
[----:B------:R-:W-:-:S02]  /*03f0*/  IADD3 R7, PT, PT, R4, -R7, RZ ;  /* 0x8000000704077210 */ /* 0x000fc40007ffe0ff */
[----:B------:R-:W-:Y:S02]  /*0400*/  ISETP.GE.U32.AND P3, PT, R17, UR8, PT ;  /* 0x0000000811007c0c */ /* 0x000fe4000bf66070 */
[----:B------:R-:W-:Y:S02]  /*0410*/  SEL R4, R7, R4, !P5 ;  /* 0x0000000407047207 */ /* 0x000fe40006800000 */
[----:B------:R-:W-:Y:S01]  /*0420*/  ISETP.NE.AND P5, PT, R10, RZ, PT ;  /* 0x000000ff0a00720c */ /* 0x000fe20003fa5270 */
[----:B------:R-:W4:Y:S01]  /*0430*/  @!P0 LDC.64 R34, c[0x0][0x398] ;  /* 0x0000e600ff228b82 */ /* 0x000f220000000a00 */
[----:B------:R-:W-:Y:S02]  /*0440*/  LOP3.LUT R7, RZ, R10, RZ, 0x33, !PT ;  /* 0x0000000aff077212 */ /* 0x000fe400078e33ff */
[----:B------:R-:W-:Y:S02]  /*0450*/  @P4 IADD3 R5, PT, PT, R5, 0x1, RZ ;  /* 0x0000000105054810 */ /* 0x000fe40007ffe0ff */
[----:B------:R-:W-:-:S02]  /*0460*/  @!P2 IADD3 R4, PT, PT, -R4, RZ, RZ ;  /* 0x000000ff0404a210 */ /* 0x000fc40007ffe1ff */
[----:B------:R-:W-:Y:S02]  /*0470*/  ISETP.GE.AND.EX P3, PT, R19, UR9, PT, P3 ;  /* 0x0000000913007c0c */ /* 0x000fe4000bf66330 */
[----:B------:R-:W-:Y:S02]  /*0480*/  MOV R6, R5 ;  /* 0x0000000500067202 */ /* 0x000fe40000000f00 */
[----:B------:R-:W-:Y:S02]  /*0490*/  SEL R5, R7, R4, !P5 ;  /* 0x0000000407057207 */ /* 0x000fe40006800000 */
[----:B------:R-:W-:Y:S02]  /*04a0*/  @!P1 IADD3 R6, PT, PT, -R6, RZ, RZ ;  /* 0x000000ff06069210 */ /* 0x000fe40007ffe1ff */
[----:B------:R-:W-:Y:S01]  /*04b0*/  ISETP.GE.U32.AND P2, PT, R25, UR8, PT ;  /* 0x0000000819007c0c */ /* 0x000fe2000bf46070 */
[----:B------:R-:W-:Y:S01]  /*04c0*/  IMAD R13, R5, 0x54, RZ ;  /* 0x00000054050d7824 */ /* 0x000fe200078e02ff */
[----:B------:R-:W-:-:S02]  /*04d0*/  SEL R11, R7, R6, !P5 ;  /* 0x00000006070b7207 */ /* 0x000fc40006800000 */
[----:B------:R-:W-:Y:S01]  /*04e0*/  ISETP.GE.AND.EX P2, PT, R27, UR9, PT, P2 ;  /* 0x000000091b007c0c */ /* 0x000fe2000bf46320 */
[----:B------:R-:W0:Y:S01]  /*04f0*/  @!P3 LDC.64 R6, c[0x0][0x3f8] ;  /* 0x0000fe00ff06bb82 */ /* 0x000e220000000a00 */
[C---:B------:R-:W-:Y:S02]  /*0500*/  IADD3 R52, P1, PT, R13.reuse, R2, RZ ;  /* 0x000000020d347210 */ /* 0x040fe40007f3e0ff */
[----:B------:R-:W-:Y:S02]  /*0510*/  SHF.R.S32.HI R2, RZ, 0x1f, R11 ;  /* 0x0000001fff027819 */ /* 0x000fe4000001140b */
[----:B------:R-:W-:-:S03]  /*0520*/  LEA.HI.X.SX32 R53, R13, RZ, 0x1, P1 ;  /* 0x000000ff0d357211 */ /* 0x000fc600008f0eff */
[----:B------:R-:W-:Y:S01]  /*0530*/  IMAD R2, R2, UR10, RZ ;  /* 0x0000000a02027c24 */ /* 0x000fe2000f8e02ff */
[----:B------:R-:W1:Y:S01]  /*0540*/  @!P3 LDC.64 R12, c[0x0][0x3a0] ;  /* 0x0000e800ff0cbb82 */ /* 0x000e620000000a00 */
[----:B------:R-:W-:-:S04]  /*0550*/  IMAD.WIDE.U32 R52, R11, UR10, R52 ;  /* 0x0000000a0b347c25 */ /* 0x000fc8000f8e0034 */
[----:B------:R-:W-:Y:S01]  /*0560*/  IMAD R55, R11, UR11, R2 ;  /* 0x0000000b0b377c24 */ /* 0x000fe2000f8e0202 */
[----:B------:R-:W-:Y:S01]  /*0570*/  @!P0 MOV R54, R52 ;  /* 0x0000003400368202 */ /* 0x000fe20000000f00 */
[-C--:B--2---:R-:W-:Y:S02]  /*0580*/  @!P0 IMAD R2, R15, R20.reuse, RZ ;  /* 0x000000140f028224 */ /* 0x084fe400078e02ff */
[----:B------:R-:W2:Y:S01]  /*0590*/  @!P3 LDC.64 R14, c[0x0][0x398] ;  /* 0x0000e600ff0ebb82 */ /* 0x000ea20000000a00 */
[----:B------:R-:W-:Y:S01]  /*05a0*/  IADD3 R55, PT, PT, R53, R55, RZ ;  /* 0x0000003735377210 */ /* 0x000fe20007ffe0ff */
[C---:B------:R-:W-:Y:S01]  /*05b0*/  @!P0 IMAD R21, R9.reuse, R21, R2 ;  /* 0x0000001509158224 */ /* 0x040fe200078e0202 */
[C---:B------:R-:W-:Y:S01]  /*05c0*/  IADD3 R2, PT, PT, R9.reuse, 0x30, RZ ;  /* 0x0000003009027810 */ /* 0x040fe20007ffe0ff */
[----:B------:R-:W-:-:S03]  /*05d0*/  @!P0 IMAD.WIDE.U32 R10, R9, R20, R54 ;  /* 0x00000014090a8225 */ /* 0x000fc600078e0036 */
[----:B------:R-:W-:Y:S02]  /*05e0*/  ISETP.GE.U32.AND P1, PT, R2, UR8, PT ;  /* 0x0000000802007c0c */ /* 0x000fe4000bf26070 */
[----:B------:R-:W-:Y:S01]  /*05f0*/  SHF.R.S32.HI R29, RZ, 0x1f, R2 ;  /* 0x0000001fff1d7819 */ /* 0x000fe20000011402 */
[----:B0-----:R-:W-:Y:S01]  /*0600*/  @!P3 IMAD R8, R19, R6, RZ ;  /* 0x000000061308b224 */ /* 0x001fe200078e02ff */
[----:B------:R-:W-:Y:S01]  /*0610*/  @!P0 IADD3 R11, PT, PT, R11, R21, RZ ;  /* 0x000000150b0b8210 */ /* 0x000fe20007ffe0ff */
[----:B------:R-:W0:Y:S01]  /*0620*/  @!P2 LDC.64 R18, c[0x0][0x3f8] ;  /* 0x0000fe00ff12ab82 */ /* 0x000e220000000a00 */
[C---:B------:R-:W-:Y:S01]  /*0630*/  @!P0 SHF.L.U32 R23, R10.reuse, 0x1, RZ ;  /* 0x000000010a178819 */ /* 0x040fe200000006ff */
[----:B------:R-:W-:Y:S01]  /*0640*/  @!P3 IMAD R31, R17, R7, R8 ;  /* 0x00000007111fb224 */ /* 0x000fe200078e0208 */
[----:B------:R-:W-:Y:S02]  /*0650*/  @!P0 SHF.L.U64.HI R4, R10, 0x1, R11 ;  /* 0x000000010a048819 */ /* 0x000fe4000001020b */
[----:B------:R-:W-:-:S02]  /*0660*/  @!P3 MOV R10, R52 ;  /* 0x00000034000ab202 */ /* 0x000fc40000000f00 */
[----:B------:R-:W-:Y:S02]  /*0670*/  @!P3 MOV R11, R55 ;  /* 0x00000037000bb202 */ /* 0x000fe40000000f00 */
[----:B------:R-:W-:Y:S02]  /*0680*/  ISETP.GE.AND.EX P1, PT, R29, UR9, PT, P1 ;  /* 0x000000091d007c0c */ /* 0x000fe4000bf26310 */
[----:B---3--:R-:W-:Y:S01]  /*0690*/  @!P0 IADD3 R20, P4, PT, R23, R32, RZ ;  /* 0x0000002017148210 */ /* 0x008fe20007f9e0ff */
[----:B------:R-:W-:Y:S02]  /*06a0*/  @!P3 IMAD.WIDE.U32 R6, R17, R6, R10 ;  /* 0x000000061106b225 */ /* 0x000fe400078e000a */
[----:B------:R-:W3:Y:S01]  /*06b0*/  @!P2 LDC.64 R16, c[0x0][0x3a0] ;  /* 0x0000e800ff10ab82 */ /* 0x000ee20000000a00 */
[----:B------:R-:W-:Y:S02]  /*06c0*/  @!P0 IADD3.X R21, PT, PT, R4, R33, RZ, P4, !PT ;  /* 0x0000002104158210 */ /* 0x000fe400027fe4ff */
[----:B------:R-:W-:-:S02]  /*06d0*/  @!P3 IADD3 R11, PT, PT, R7, R31, RZ ;  /* 0x0000001f070bb210 */ /* 0x000fc40007ffe0ff */
[----:B----4-:R-:W-:Y:S01]  /*06e0*/  @!P0 IADD3 R22, P4, PT, R23, R34, RZ ;  /* 0x0000002217168210 */ /* 0x010fe20007f9e0ff */
[----:B------:R4:W5:Y:S01]  /*06f0*/  @!P0 LDG.E R44, desc[UR6][R20.64] ;  /* 0x00000006142c8981 */ /* 0x000962000c1e1900 */
[----:B------:R-:W-:Y:S02]  /*0700*/  @!P3 SHF.L.U32 R7, R6, 0x1, RZ ;  /* 0x000000010607b819 */ /* 0x000fe400000006ff */
[----:B------:R-:W-:Y:S02]  /*0710*/  @!P0 IADD3.X R23, PT, PT, R4, R35, RZ, P4, !PT ;  /* 0x0000002304178210 */ /* 0x000fe400027fe4ff */
[----:B------:R-:W-:Y:S02]  /*0720*/  @!P3 SHF.L.U64.HI R4, R6, 0x1, R11 ;  /* 0x000000010604b819 */ /* 0x000fe4000001020b */
[----:B-1----:R-:W-:Y:S01]  /*0730*/  @!P3 IADD3 R12, P4, PT, R7, R12, RZ ;  /* 0x0000000c070cb210 */ /* 0x002fe20007f9e0ff */
[----:B0-----:R-:W-:Y:S01]  /*0740*/  @!P2 IMAD R8, R27, R18, RZ ;  /* 0x000000121b08a224 */ /* 0x001fe200078e02ff */
[----:B--2---:R-:W-:Y:S01]  /*0750*/  @!P3 IADD3 R14, P5, PT, R7, R14, RZ ;  /* 0x0000000e070eb210 */ /* 0x004fe20007fbe0ff */
[----:B------:R-:W0:Y:S01]  /*0760*/  @!P2 LDC.64 R10, c[0x0][0x398] ;  /* 0x0000e600ff0aab82 */ /* 0x000e220000000a00 */
[----:B----4-:R-:W-:-:S02]  /*0770*/  @!P2 MOV R20, R52 ;  /* 0x000000340014a202 */ /* 0x010fc40000000f00 */
[----:B------:R-:W-:Y:S01]  /*0780*/  @!P2 MOV R21, R55 ;  /* 0x000000370015a202 */ /* 0x000fe20000000f00 */
[----:B------:R-:W5:Y:S04]  /*0790*/  @!P0 LDG.E R43, desc[UR6][R22.64] ;  /* 0x00000006162b8981 */ /* 0x000f68000c1e1900 */
[----:B------:R-:W1:Y:S01]  /*07a0*/  @!P1 LDC.64 R6, c[0x0][0x3f8] ;  /* 0x0000fe00ff069b82 */ /* 0x000e620000000a00 */
[C---:B------:R-:W-:Y:S02]  /*07b0*/  @!P2 IMAD R31, R25.reuse, R19, R8 ;  /* 0x00000013191fa224 */ /* 0x040fe400078e0208 */
[----:B------:R-:W-:Y:S01]  /*07c0*/  @!P2 IMAD.WIDE.U32 R18, R25, R18, R20 ;  /* 0x000000121912a225 */ /* 0x000fe200078e0014 */
[----:B------:R-:W-:Y:S02]  /*07d0*/  @!P3 IADD3.X R13, PT, PT, R4, R13, RZ, P4, !PT ;  /* 0x0000000d040db210 */ /* 0x000fe400027fe4ff */
[----:B------:R-:W-:-:S02]  /*07e0*/  IADD3 R27, PT, PT, R9, 0x40, RZ ;  /* 0x00000040091b7810 */ /* 0x000fc40007ffe0ff */
[----:B------:R-:W-:Y:S01]  /*07f0*/  @!P2 IADD3 R19, PT, PT, R19, R31, RZ ;  /* 0x0000001f1313a210 */ /* 0x000fe20007ffe0ff */
[----:B------:R2:W5:Y:S01]  /*0800*/  @!P3 LDG.E R42, desc[UR6][R12.64] ;  /* 0x000000060c2ab981 */ /* 0x000562000c1e1900 */
[----:B------:R-:W-:Y:S02]  /*0810*/  ISETP.GE.U32.AND P0, PT, R27, UR8, PT ;  /* 0x000000081b007c0c */ /* 0x000fe4000bf06070 */
[----:B------:R-:W-:-:S04]  /*0820*/  SHF.R.S32.HI R31, RZ, 0x1f, R27 ;  /* 0x0000001fff1f7819 */ /* 0x000fc8000001141b */
[----:B------:R-:W-:Y:S01]  /*0830*/  ISETP.GE.AND.EX P0, PT, R31, UR9, PT, P0 ;  /* 0x000000091f007c0c */ /* 0x000fe2000bf06300 */
[----:B--2---:R-:W2:Y:S01]  /*0840*/  @!P1 LDC.64 R12, c[0x0][0x3a0] ;  /* 0x0000e800ff0c9b82 */ /* 0x004ea20000000a00 */
[----:B------:R-:W-:Y:S02]  /*0850*/  @!P3 IADD3.X R15, PT, PT, R4, R15, RZ, P5, !PT ;  /* 0x0000000f040fb210 */ /* 0x000fe40002ffe4ff */
[C---:B------:R-:W-:Y:S02]  /*0860*/  IADD3 R4, PT, PT, R9.reuse, 0x50, RZ ;  /* 0x0000005009047810 */ /* 0x040fe40007ffe0ff */
[C---:B------:R-:W-:Y:S02]  /*0870*/  @!P2 SHF.L.U32 R21, R18.reuse, 0x1, RZ ;  /* 0x000000011215a819 */ /* 0x040fe400000006ff */
[C---:B------:R-:W-:Y:S02]  /*0880*/  IADD3 R24, PT, PT, R9.reuse, 0x60, RZ ;  /* 0x0000006009187810 */ /* 0x040fe40007ffe0ff */
[----:B------:R-:W-:Y:S01]  /*0890*/  IADD3 R26, PT, PT, R9, 0x70, RZ ;  /* 0x00000070091a7810 */ /* 0x000fe20007ffe0ff */
[----:B-1----:R-:W-:Y:S01]  /*08a0*/  @!P1 IMAD R29, R29, R6, RZ ;  /* 0x000000061d1d9224 */ /* 0x002fe200078e02ff */
[----:B------:R-:W-:Y:S01]  /*08b0*/  @!P2 SHF.L.U64.HI R22, R18, 0x1, R19 ;  /* 0x000000011216a819 */ /* 0x000fe20000010213 */
[----:B------:R-:W1:Y:S01]  /*08c0*/  @!P1 LDC.64 R8, c[0x0][0x398] ;  /* 0x0000e600ff089b82 */ /* 0x000e620000000a00 */
[----:B------:R-:W-:Y:S01]  /*08d0*/  @!P1 MOV R18, R52 ;  /* 0x0000003400129202 */ /* 0x000fe20000000f00 */
[----:B------:R4:W5:Y:S01]  /*08e0*/  @!P3 LDG.E R41, desc[UR6][R14.64] ;  /* 0x000000060e29b981 */ /* 0x000962000c1e1900 */
[----:B------:R-:W-:-:S02]  /*08f0*/  @!P1 MOV R19, R55 ;  /* 0x0000003700139202 */ /* 0x000fc40000000f00 */
[----:B------:R-:W-:Y:S02]  /*0900*/  ISETP.GE.U32.AND P4, PT, R4, UR8, PT ;  /* 0x0000000804007c0c */ /* 0x000fe4000bf86070 */
[----:B------:R-:W-:Y:S01]  /*0910*/  SHF.R.S32.HI R33, RZ, 0x1f, R4 ;  /* 0x0000001fff217819 */ /* 0x000fe20000011404 */
[C---:B------:R-:W-:Y:S02]  /*0920*/  @!P1 IMAD R23, R2.reuse, R7, R29 ;  /* 0x0000000702179224 */ /* 0x040fe400078e021d */
[----:B------:R-:W-:Y:S01]  /*0930*/  @!P1 IMAD.WIDE.U32 R18, R2, R6, R18 ;  /* 0x0000000602129225 */ /* 0x000fe200078e0012 */
[----:B------:R-:W-:Y:S01]  /*0940*/  ISETP.GE.AND.EX P4, PT, R33, UR9, PT, P4 ;  /* 0x0000000921007c0c */ /* 0x000fe2000bf86340 */
[----:B----4-:R-:W4:Y:S01]  /*0950*/  @!P0 LDC.64 R14, c[0x0][0x3f8] ;  /* 0x0000fe00ff0e8b82 */ /* 0x010f220000000a00 */
[C---:B---3--:R-:W-:Y:S02]  /*0960*/  @!P2 IADD3 R16, P3, PT, R21.reuse, R16, RZ ;  /* 0x000000101510a210 */ /* 0x048fe40007f7e0ff */
[----:B0-----:R-:W-:-:S02]  /*0970*/  @!P2 IADD3 R20, P6, PT, R21, R10, RZ ;  /* 0x0000000a1514a210 */ /* 0x001fc40007fde0ff */
[----:B------:R-:W-:Y:S02]  /*0980*/  @!P1 IADD3 R23, PT, PT, R19, R23, RZ ;  /* 0x0000001713179210 */ /* 0x000fe40007ffe0ff */
[----:B------:R-:W-:Y:S02]  /*0990*/  @!P1 SHF.L.U32 R19, R18, 0x1, RZ ;  /* 0x0000000112139819 */ /* 0x000fe400000006ff */
[C---:B------:R-:W-:Y:S02]  /*09a0*/  @!P2 IADD3.X R17, PT, PT, R22.reuse, R17, RZ, P3, !PT ;  /* 0x000000111611a210 */ /* 0x040fe40001ffe4ff */
[----:B------:R-:W-:Y:S02]  /*09b0*/  @!P2 IADD3.X R21, PT, PT, R22, R11, RZ, P6, !PT ;  /* 0x0000000b1615a210 */ /* 0x000fe400037fe4ff */
[----:B------:R-:W-:Y:S01]  /*09c0*/  @!P1 SHF.L.U64.HI R2, R18, 0x1, R23 ;  /* 0x0000000112029819 */ /* 0x000fe20000010217 */
[----:B------:R-:W0:Y:S01]  /*09d0*/  @!P4 LDC.64 R10, c[0x0][0x3f8] ;  /* 0x0000fe00ff0acb82 */ /* 0x000e220000000a00 */
[C---:B--2---:R-:W-:Y:S01]  /*09e0*/  @!P1 IADD3 R22, P6, PT, R19.reuse, R12, RZ ;  /* 0x0000000c13169210 */ /* 0x044fe20007fde0ff */
[----:B------:R2:W5:Y:S03]  /*09f0*/  @!P2 LDG.E R40, desc[UR6][R16.64] ;  /* 0x000000061028a981 */ /* 0x000566000c1e1900 */
[----:B------:R-:W-:Y:S01]  /*0a00*/  @!P1 IADD3.X R23, PT, PT, R2, R13, RZ, P6, !PT ;  /* 0x0000000d02179210 */ /* 0x000fe200037fe4ff */
[----:B------:R3:W5:Y:S02]  /*0a10*/  @!P2 LDG.E R39, desc[UR6][R20.64] ;  /* 0x000000061427a981 */ /* 0x000764000c1e1900 */
[----:B------:R-:W0:Y:S01]  /*0a20*/  @!P0 LDC.64 R12, c[0x0][0x3a0] ;  /* 0x0000e800ff0c8b82 */ /* 0x000e220000000a00 */
[----:B-1----:R-:W-:Y:S01]  /*0a30*/  @!P1 IADD3 R8, P2, PT, R19, R8, RZ ;  /* 0x0000000813089210 */ /* 0x002fe20007f5e0ff */
[----:B----4-:R-:W-:Y:S01]  /*0a40*/  @!P0 IMAD R6, R31, R14, RZ ;  /* 0x0000000e1f068224 */ /* 0x010fe200078e02ff */
[----:B------:R-:W-:Y:S01]  /*0a50*/  @!P0 MOV R28, R52 ;  /* 0x00000034001c8202 */ /* 0x000fe20000000f00 */
[----:B------:R1:W5:Y:S04]  /*0a60*/  @!P1 LDG.E R38, desc[UR6][R22.64] ;  /* 0x0000000616269981 */ /* 0x000368000c1e1900 */
[----:B------:R-:W4:Y:S01]  /*0a70*/  LDC.64 R18, c[0x0][0x3b8] ;  /* 0x0000ee00ff127b82 */ /* 0x000f220000000a00 */
[----:B------:R-:W-:Y:S01]  /*0a80*/  @!P0 MOV R29, R55 ;  /* 0x00000037001d8202 */ /* 0x000fe20000000f00 */
[----:B------:R-:W-:-:S02]  /*0a90*/  @!P0 IMAD R31, R27, R15, R6 ;  /* 0x0000000f1b1f8224 */ /* 0x000fc400078e0206 */
[----:B------:R-:W-:Y:S01]  /*0aa0*/  @!P0 IMAD.WIDE.U32 R28, R27, R14, R28 ;  /* 0x0000000e1b1c8225 */ /* 0x000fe200078e001c */
[----:B------:R-:W-:-:S03]  /*0ab0*/  @!P1 IADD3.X R9, PT, PT, R2, R9, RZ, P2, !PT ;  /* 0x0000000902099210 */ /* 0x000fc600017fe4ff */
[----:B--2---:R-:W2:Y:S01]  /*0ac0*/  @!P0 LDC.64 R16, c[0x0][0x398] ;  /* 0x0000e600ff108b82 */ /* 0x004ea20000000a00 */
[----:B------:R-:W-:Y:S02]  /*0ad0*/  ISETP.GE.U32.AND P5, PT, R24, UR8, PT ;  /* 0x0000000818007c0c */ /* 0x000fe4000bfa6070 */
[----:B---3--:R-:W-:Y:S02]  /*0ae0*/  @!P0 IADD3 R21, PT, PT, R29, R31, RZ ;  /* 0x0000001f1d158210 */ /* 0x008fe40007ffe0ff */
[----:B------:R-:W-:Y:S01]  /*0af0*/  SHF.R.S32.HI R25, RZ, 0x1f, R24 ;  /* 0x0000001fff197819 */ /* 0x000fe20000011418 */
[----:B0-----:R-:W-:Y:S01]  /*0b00*/  @!P4 IMAD R33, R33, R10, RZ ;  /* 0x0000000a2121c224 */ /* 0x001fe200078e02ff */
[C---:B------:R-:W-:Y:S01]  /*0b10*/  @!P0 SHF.L.U32 R29, R28.reuse, 0x1, RZ ;  /* 0x000000011c1d8819 */ /* 0x040fe200000006ff */
[----:B------:R0:W5:Y:S01]  /*0b20*/  @!P1 LDG.E R37, desc[UR6][R8.64] ;  /* 0x0000000608259981 */ /* 0x000162000c1e1900 */
[----:B------:R-:W-:Y:S01]  /*0b30*/  ISETP.GE.AND.EX P5, PT, R25, UR9, PT, P5 ;  /* 0x0000000919007c0c */ /* 0x000fe2000bfa6350 */
[----:B------:R-:W3:Y:S01]  /*0b40*/  @!P4 LDC.64 R14, c[0x0][0x3a0] ;  /* 0x0000e800ff0ecb82 */ /* 0x000ee20000000a00 */
[----:B------:R-:W-:-:S02]  /*0b50*/  @!P0 SHF.L.U64.HI R6, R28, 0x1, R21 ;  /* 0x000000011c068819 */ /* 0x000fc40000010215 */
[----:B------:R-:W-:Y:S01]  /*0b60*/  @!P0 IADD3 R32, P1, PT, R29, R12, RZ ;  /* 0x0000000c1d208210 */ /* 0x000fe20007f3e0ff */
[----:B------:R-:W-:Y:S01]  /*0b70*/  @!P4 IMAD R27, R4, R11, R33 ;  /* 0x0000000b041bc224 */ /* 0x000fe200078e0221 */
[----:B------:R-:W-:Y:S02]  /*0b80*/  ISETP.GE.U32.AND P3, PT, R26, UR8, PT ;  /* 0x000000081a007c0c */ /* 0x000fe4000bf66070 */
[----:B------:R-:W-:Y:S01]  /*0b90*/  @!P0 IADD3.X R33, PT, PT, R6, R13, RZ, P1, !PT ;  /* 0x0000000d06218210 */ /* 0x000fe20000ffe4ff */
[----:B----4-:R-:W-:Y:S01]  /*0ba0*/  IMAD.WIDE R12, R47, 0x8, R18 ;  /* 0x000000082f0c7825 */ /* 0x010fe200078e0212 */
[----:B------:R-:W-:Y:S01]  /*0bb0*/  SHF.R.S32.HI R7, RZ, 0x1f, R26 ;  /* 0x0000001fff077819 */ /* 0x000fe2000001141a */
[----:B------:R-:W4:Y:S01]  /*0bc0*/  LDC.64 R18, c[0x0][0x3a8] ;  /* 0x0000ea00ff127b82 */ /* 0x000f220000000a00 */
[----:B------:R-:W-:Y:S01]  /*0bd0*/  @!P4 MOV R20, R52 ;  /* 0x000000340014c202 */ /* 0x000fe20000000f00 */
[----:B------:R3:W5:Y:S01]  /*0be0*/  @!P0 LDG.E R36, desc[UR6][R32.64] ;  /* 0x0000000620248981 */ /* 0x000762000c1e1900 */
[----:B------:R-:W-:-:S02]  /*0bf0*/  @!P4 MOV R21, R55 ;  /* 0x000000370015c202 */ /* 0x000fc40000000f00 */
[----:B------:R-:W-:Y:S01]  /*0c00*/  ISETP.GE.AND.EX P3, PT, R7, UR9, PT, P3 ;  /* 0x0000000907007c0c */ /* 0x000fe2000bf66330 */
[----:B------:R-:W4:Y:S01]  /*0c10*/  LDG.E.64 R12, desc[UR6][R12.64] ;  /* 0x000000060c0c7981 */ /* 0x000f22000c1e1b00 */
[----:B------:R-:W-:Y:S01]  /*0c20*/  @!P4 IMAD.WIDE.U32 R20, R4, R10, R20 ;  /* 0x0000000a0414c225 */ /* 0x000fe200078e0014 */
[----:B-1----:R-:W1:Y:S01]  /*0c30*/  @!P5 LDC.64 R22, c[0x0][0x3f8] ;  /* 0x0000fe00ff16db82 */ /* 0x002e620000000a00 */
[----:B------:R-:W-:-:S03]  /*0c40*/  ISETP.NE.AND P1, PT, RZ, UR4, PT ;  /* 0x00000004ff007c0c */ /* 0x000fc6000bf25270 */
[----:B0-----:R-:W-:-:S04]  /*0c50*/  @!P4 IADD3 R9, PT, PT, R21, R27, RZ ;  /* 0x0000001b1509c210 */ /* 0x001fc80007ffe0ff */
[----:B------:R-:W0:Y:S01]  /*0c60*/  @!P4 LDC.64 R10, c[0x0][0x398] ;  /* 0x0000e600ff0acb82 */ /* 0x000e220000000a00 */
[----:B------:R-:W-:Y:S02]  /*0c70*/  @!P4 SHF.L.U64.HI R2, R20, 0x1, R9 ;  /* 0x000000011402c819 */ /* 0x000fe40000010209 */
[----:B--2---:R-:W-:-:S05]  /*0c80*/  @!P0 IADD3 R28, P2, PT, R29, R16, RZ ;  /* 0x000000101d1c8210 */ /* 0x004fca0007f5e0ff */
[----:B------:R-:W2:Y:S01]  /*0c90*/  @!P3 LDC.64 R8, c[0x0][0x3f8] ;  /* 0x0000fe00ff08bb82 */ /* 0x000ea20000000a00 */
[----:B------:R-:W-:Y:S02]  /*0ca0*/  @!P4 SHF.L.U32 R27, R20, 0x1, RZ ;  /* 0x00000001141bc819 */ /* 0x000fe400000006ff */
[----:B------:R-:W-:Y:S02]  /*0cb0*/  @!P0 IADD3.X R29, PT, PT, R6, R17, RZ, P2, !PT ;  /* 0x00000011061d8210 */ /* 0x000fe400017fe4ff */
[----:B---3--:R-:W-:-:S03]  /*0cc0*/  @!P4 IADD3 R30, P6, PT, R27, R14, RZ ;  /* 0x0000000e1b1ec210 */ /* 0x008fc60007fde0ff */
[----:B------:R-:W3:Y:S01]  /*0cd0*/  @P1 LDC.64 R20, c[0x0][0x3b0] ;  /* 0x0000ec00ff141b82 */ /* 0x000ee20000000a00 */
[----:B------:R-:W-:Y:S01]  /*0ce0*/  MOV R4, RZ ;  /* 0x000000ff00047202 */ /* 0x000fe20000000f00 */
[----:B-1----:R-:W-:Y:S01]  /*0cf0*/  @!P5 IMAD R25, R25, R22, RZ ;  /* 0x000000161919d224 */ /* 0x002fe200078e02ff */
[----:B------:R-:W-:Y:S02]  /*0d00*/  @!P4 IADD3.X R31, PT, PT, R2, R15, RZ, P6, !PT ;  /* 0x0000000f021fc210 */ /* 0x000fe400037fe4ff */
[----:B------:R-:W-:Y:S02]  /*0d10*/  @!P5 MOV R32, R52 ;  /* 0x000000340020d202 */ /* 0x000fe40000000f00 */
[----:B------:R-:W-:Y:S01]  /*0d20*/  @!P5 MOV R33, R55 ;  /* 0x000000370021d202 */ /* 0x000fe20000000f00 */
[----:B------:R-:W1:Y:S01]  /*0d30*/  @!P5 LDC.64 R16, c[0x0][0x3a0] ;  /* 0x0000e800ff10db82 */ /* 0x000e620000000a00 */
[----:B------:R2:W5:Y:S01]  /*0d40*/  @!P0 LDG.E R4, desc[UR6][R28.64] ;  /* 0x000000061c048981 */ /* 0x000562000c1e1900 */
[----:B0-----:R-:W-:Y:S01]  /*0d50*/  @!P4 IADD3 R10, P0, PT, R27, R10, RZ ;  /* 0x0000000a1b0ac210 */ /* 0x001fe20007f1e0ff */
[----:B------:R-:W-:-:S05]  /*0d60*/  @!P5 IMAD R35, R24, R23, R25 ;  /* 0x000000171823d224 */ /* 0x000fca00078e0219 */
[----:B------:R-:W0:Y:S01]  /*0d70*/  @!P5 LDC.64 R14, c[0x0][0x398] ;  /* 0x0000e600ff0edb82 */ /* 0x000e220000000a00 */
[----:B------:R-:W-:Y:S01]  /*0d80*/  @!P5 IMAD.WIDE.U32 R32, R24, R22, R32 ;  /* 0x000000161820d225 */ /* 0x000fe200078e0020 */
[----:B------:R-:W-:Y:S02]  /*0d90*/  MOV R6, RZ ;  /* 0x000000ff00067202 */ /* 0x000fe40000000f00 */
[----:B------:R-:W-:-:S04]  /*0da0*/  @!P4 IADD3.X R11, PT, PT, R2, R11, RZ, P0, !PT ;  /* 0x0000000b020bc210 */ /* 0x000fc800007fe4ff */
[----:B------:R-:W0:Y:S01]  /*0db0*/  @!P3 LDC.64 R24, c[0x0][0x3a0] ;  /* 0x0000e800ff18bb82 */ /* 0x000e220000000a00 */
[----:B------:R-:W-:Y:S01]  /*0dc0*/  LOP3.LUT R2, R46, 0xffff, RZ, 0xc0, !PT ;  /* 0x0000ffff2e027812 */ /* 0x000fe200078ec0ff */
[----:B--2---:R-:W-:Y:S01]  /*0dd0*/  @!P3 IMAD R28, R7, R8, RZ ;  /* 0x00000008071cb224 */ /* 0x004fe200078e02ff */
[----:B------:R2:W5:Y:S05]  /*0de0*/  @!P4 LDG.E R6, desc[UR6][R30.64] ;  /* 0x000000061e06c981 */ /* 0x00056a000c1e1900 */
[----:B------:R-:W0:Y:S01]  /*0df0*/  @!P3 LDC.64 R22, c[0x0][0x398] ;  /* 0x0000e600ff16bb82 */ /* 0x000e220000000a00 */
[----:B------:R-:W-:Y:S01]  /*0e00*/  @!P3 IMAD R9, R26, R9, R28 ;  /* 0x000000091a09b224 */ /* 0x000fe200078e021c */
[----:B------:R-:W-:Y:S01]  /*0e10*/  @!P5 IADD3 R7, PT, PT, R33, R35, RZ ;  /* 0x000000232107d210 */ /* 0x000fe20007ffe0ff */
[----:B------:R-:W-:Y:S01]  /*0e20*/  IMAD R27, R5, 0x54, R2 ;  /* 0x00000054051b7824 */ /* 0x000fe200078e0202 */
[----:B------:R-:W-:-:S02]  /*0e30*/  @!P3 MOV R28, R52 ;  /* 0x00000034001cb202 */ /* 0x000fc40000000f00 */
[C---:B--2---:R-:W-:Y:S02]  /*0e40*/  @!P5 SHF.L.U32 R31, R32.reuse, 0x1, RZ ;  /* 0x00000001201fd819 */ /* 0x044fe400000006ff */
[----:B------:R-:W-:Y:S01]  /*0e50*/  @!P3 MOV R29, R55 ;  /* 0x00000037001db202 */ /* 0x000fe20000000f00 */
[----:B----4-:R-:W-:Y:S01]  /*0e60*/  IMAD.WIDE R18, R27, 0x4, R18 ;  /* 0x000000041b127825 */ /* 0x010fe200078e0212 */
[----:B------:R-:W-:Y:S02]  /*0e70*/  @!P5 SHF.L.U64.HI R32, R32, 0x1, R7 ;  /* 0x000000012020d819 */ /* 0x000fe40000010207 */
[----:B-1----:R-:W-:Y:S01]  /*0e80*/  @!P5 IADD3 R16, P0, PT, R31, R16, RZ ;  /* 0x000000101f10d210 */ /* 0x002fe20007f1e0ff */
[----:B---3--:R-:W-:-:S04]  /*0e90*/  @P1 IMAD.WIDE R20, R27, 0x4, R20 ;  /* 0x000000041b141825 */ /* 0x008fc800078e0214 */
[----:B------:R-:W-:Y:S01]  /*0ea0*/  @!P3 IMAD.WIDE.U32 R26, R26, R8, R28 ;  /* 0x000000081a1ab225 */ /* 0x000fe200078e001c */
[----:B------:R-:W-:Y:S02]  /*0eb0*/  @!P5 IADD3.X R17, PT, PT, R32, R17, RZ, P0, !PT ;  /* 0x000000112011d210 */ /* 0x000fe400007fe4ff */
[----:B0-----:R-:W-:Y:S02]  /*0ec0*/  @!P5 IADD3 R28, P0, PT, R31, R14, RZ ;  /* 0x0000000e1f1cd210 */ /* 0x001fe40007f1e0ff */
[----:B------:R-:W-:Y:S02]  /*0ed0*/  @!P3 IADD3 R31, PT, PT, R27, R9, RZ ;  /* 0x000000091b1fb210 */ /* 0x000fe40007ffe0ff */
[----:B------:R-:W-:Y:S02]  /*0ee0*/  MOV R7, RZ ;  /* 0x000000ff00077202 */ /* 0x000fe40000000f00 */
[----:B------:R-:W-:Y:S02]  /*0ef0*/  @!P3 SHF.L.U32 R27, R26, 0x1, RZ ;  /* 0x000000011a1bb819 */ /* 0x000fe400000006ff */
[----:B------:R-:W-:-:S02]  /*0f00*/  @!P5 IADD3.X R29, PT, PT, R32, R15, RZ, P0, !PT ;  /* 0x0000000f201dd210 */ /* 0x000fc400007fe4ff */
[----:B------:R-:W-:Y:S01]  /*0f10*/  @!P3 SHF.L.U64.HI R26, R26, 0x1, R31 ;  /* 0x000000011a1ab819 */ /* 0x000fe2000001021f */
[----:B------:R0:W5:Y:S01]  /*0f20*/  @!P4 LDG.E R7, desc[UR6][R10.64] ;  /* 0x000000060a07c981 */ /* 0x000162000c1e1900 */
[C---:B------:R-:W-:Y:S02]  /*0f30*/  @!P3 IADD3 R24, P0, PT, R27.reuse, R24, RZ ;  /* 0x000000181b18b210 */ /* 0x040fe40007f1e0ff */
[----:B------:R-:W-:Y:S02]  /*0f40*/  @!P3 IADD3 R22, P2, PT, R27, R22, RZ ;  /* 0x000000161b16b210 */ /* 0x000fe40007f5e0ff */
[----:B------:R-:W-:Y:S02]  /*0f50*/  CS2R R14, SRZ ;  /* 0x00000000000e7805 */ /* 0x000fe4000001ff00 */
[----:B------:R-:W-:Y:S02]  /*0f60*/  MOV R8, RZ ;  /* 0x000000ff00087202 */ /* 0x000fe40000000f00 */
[----:B------:R-:W-:-:S02]  /*0f70*/  MOV R9, RZ ;  /* 0x000000ff00097202 */ /* 0x000fc40000000f00 */
[C---:B------:R-:W-:Y:S02]  /*0f80*/  @!P3 IADD3.X R25, PT, PT, R26.reuse, R25, RZ, P0, !PT ;  /* 0x000000191a19b210 */ /* 0x040fe400007fe4ff */
[----:B0-----:R-:W-:Y:S02]  /*0f90*/  CS2R R10, SRZ ;  /* 0x00000000000a7805 */ /* 0x001fe4000001ff00 */
[----:B------:R-:W-:Y:S01]  /*0fa0*/  @!P3 IADD3.X R23, PT, PT, R26, R23, RZ, P2, !PT ;  /* 0x000000171a17b210 */ /* 0x000fe200017fe4ff */
[----:B------:R0:W5:Y:S04]  /*0fb0*/  @!P5 LDG.E R8, desc[UR6][R16.64] ;  /* 0x000000061008d981 */ /* 0x000168000c1e1900 */
[----:B------:R0:W5:Y:S04]  /*0fc0*/  @!P5 LDG.E R9, desc[UR6][R28.64] ;  /* 0x000000061c09d981 */ /* 0x000168000c1e1900 */
[----:B------:R0:W5:Y:S04]  /*0fd0*/  @!P3 LDG.E R10, desc[UR6][R24.64] ;  /* 0x00000006180ab981 */ /* 0x000168000c1e1900 */
[----:B------:R0:W5:Y:S04]  /*0fe0*/  @!P3 LDG.E R11, desc[UR6][R22.64] ;  /* 0x00000006160bb981 */ /* 0x000168000c1e1900 */
[----:B------:R0:W5:Y:S04]  /*0ff0*/  @P1 LDG.E.64 R14, desc[UR6][R20.64] ;  /* 0x00000006140e1981 */ /* 0x000168000c1e1b00 */
[----:B------:R0:W5:Y:S01]  /*1000*/  LDG.E.64 R16, desc[UR6][R18.64] ;  /* 0x0000000612107981 */ /* 0x000162000c1e1b00 */
[----:B------:R-:W-:Y:S01]  /*1010*/  UISETP.NE.AND UP0, UPT, UR4, URZ, UPT ;  /* 0x000000ff0400728c */ /* 0x000fe2000bf05270 */
[----:B------:R-:W-:-:S05]  /*1020*/  FFMA.FTZ R13, -R12, R12, R13 ;  /* 0x0000000c0c0d7223 */ /* 0x000fca000001010d */
[----:B------:R-:W-:-:S13]  /*1030*/  FSETP.GTU.FTZ.AND P0, PT, R13, RZ, PT ;  /* 0x000000ff0d00720b */ /* 0x000fda0003f1c000 */
[----:B------:R-:W1:Y:S02]  /*1040*/  @P0 LDC R26, c[0x0][0x3c0] ;  /* 0x0000f000ff1a0b82 */ /* 0x000e640000000800 */
[----:B-1----:R-:W-:Y:S01]  /*1050*/  @P0 FADD.FTZ R26, R13, R26 ;  /* 0x0000001a0d1a0221 */ /* 0x002fe20000010000 */
[----:B------:R-:W-:-:S06]  /*1060*/  MOV R13, 0x3f800000 ;  /* 0x3f800000000d7802 */ /* 0x000fcc0000000f00 */
[----:B------:R0:W1:Y:S01]  /*1070*/  @P0 MUFU.RSQ R13, R26 ;  /* 0x0000001a000d0308 */ /* 0x0000620000001400 */
[----:B------:R-:W-:Y:S05]  /*1080*/  BRA.U UP0, `(.L_x_664) ;  /* 0x0000000900447547 */ /* 0x000fea000b800000 */
[--C-:B0----5:R-:W-:Y:S02]  /*1090*/  HADD2.F32 R21, -RZ, R44.reuse.H0_H0 ;  /* 0x2000002cff157230 */ /* 0x121fe40000004100 */
[----:B------:R-:W-:Y:S02]  /*10a0*/  HADD2.F32 R23, -RZ, R44.H1_H1 ;  /* 0x3000002cff177230 */ /* 0x000fe40000004100 */
[--C-:B------:R-:W-:Y:S02]  /*10b0*/  HADD2.F32 R19, -RZ, R43.reuse.H0_H0 ;  /* 0x2000002bff137230 */ /* 0x100fe40000004100 */
[C---:B------:R-:W-:Y:S01]  /*10c0*/  FADD.FTZ R20, -R12.reuse, R21 ;  /* 0x000000150c147221 */ /* 0x040fe20000010100 */
[----:B------:R-:W-:Y:S02]  /*10d0*/  HADD2.F32 R25, -RZ, R42.H0_H0 ;  /* 0x2000002aff197230 */ /* 0x000fe40000004100 */
[----:B------:R-:W-:Y:S01]  /*10e0*/  FADD.FTZ R22, -R12, R23 ;  /* 0x000000170c167221 */ /* 0x000fe20000010100 */
[----:B------:R-:W-:-:S02]  /*10f0*/  HADD2.F32 R18, -RZ, R43.H1_H1 ;  /* 0x3000002bff127230 */ /* 0x000fc40000004100 */
[----:B------:R-:W-:Y:S01]  /*1100*/  FMUL.FTZ R23, R16, R19 ;  /* 0x0000001310177220 */ /* 0x000fe20000410000 */
[-C--:B-1----:R-:W-:Y:S01]  /*1110*/  FMUL.FTZ R20, R20, R13.reuse ;  /* 0x0000000d14147220 */ /* 0x082fe20000410000 */
[----:B------:R-:W-:Y:S01]  /*1120*/  FADD.FTZ R26, -R12, R25 ;  /* 0x000000190c1a7221 */ /* 0x000fe20000010100 */
[----:B------:R-:W-:Y:S01]  /*1130*/  FMUL.FTZ R21, R22, R13 ;  /* 0x0000000d16157220 */ /* 0x000fe20000410000 */
[----:B------:R-:W-:Y:S02]  /*1140*/  HADD2.F32 R27, -RZ, R41.H0_H0 ;  /* 0x20000029ff1b7230 */ /* 0x000fe40000004100 */
[----:B------:R-:W-:Y:S01]  /*1150*/  FMUL.FTZ R24, R17, R18 ;  /* 0x0000001211187220 */ /* 0x000fe20000410000 */
[----:B------:R-:W-:Y:S01]  /*1160*/  FADD.FTZ R25, RZ, R23 ;  /* 0x00000017ff197221 */ /* 0x000fe20000010000 */
[----:B------:R-:W-:Y:S01]  /*1170*/  FFMA.FTZ R22, R20, R23, RZ ;  /* 0x0000001714167223 */ /* 0x000fe200000100ff */
[----:B------:R-:W-:Y:S01]  /*1180*/  FFMA.FTZ R20, R19, R20, RZ ;  /* 0x0000001413147223 */ /* 0x000fe200000100ff */
[----:B------:R-:W-:Y:S01]  /*1190*/  FADD.FTZ R28, RZ, R19 ;  /* 0x00000013ff1c7221 */ /* 0x000fe20000010000 */
[----:B------:R-:W-:Y:S01]  /*11a0*/  FADD.FTZ R25, R24, R25 ;  /* 0x0000001918197221 */ /* 0x000fe20000010000 */
[----:B------:R-:W-:Y:S01]  /*11b0*/  FFMA.FTZ R22, R21, R24, R22 ;  /* 0x0000001815167223 */ /* 0x000fe20000010016 */
[----:B------:R-:W-:Y:S01]  /*11c0*/  FMUL.FTZ R24, R16, R27 ;  /* 0x0000001b10187220 */ /* 0x000fe20000410000 */
[----:B------:R-:W-:Y:S01]  /*11d0*/  FMUL.FTZ R23, R26, R13 ;  /* 0x0000000d1a177220 */ /* 0x000fe20000410000 */
[----:B------:R-:W-:-:S02]  /*11e0*/  HADD2.F32 R19, -RZ, R42.H1_H1 ;  /* 0x3000002aff137230 */ /* 0x000fc40000004100 */
[----:B------:R-:W-:Y:S01]  /*11f0*/  FADD.FTZ R28, R27, R28 ;  /* 0x0000001c1b1c7221 */ /* 0x000fe20000010000 */
[----:B------:R-:W-:Y:S01]  /*1200*/  FADD.FTZ R25, R25, R24 ;  /* 0x0000001819197221 */ /* 0x000fe20000010000 */
[----:B------:R-:W-:Y:S01]  /*1210*/  FFMA.FTZ R24, R23, R24, R22 ;  /* 0x0000001817187223 */ /* 0x000fe20000010016 */
[----:B------:R-:W-:Y:S02]  /*1220*/  HADD2.F32 R29, -RZ, R40.H0_H0 ;  /* 0x20000028ff1d7230 */ /* 0x000fe40000004100 */
[----:B------:R-:W-:Y:S01]  /*1230*/  FADD.FTZ R22, -R12, R19 ;  /* 0x000000130c167221 */ /* 0x000fe20000010100 */
[----:B------:R-:W-:Y:S01]  /*1240*/  FFMA.FTZ R27, R27, R23, R20 ;  /* 0x000000171b1b7223 */ /* 0x000fe20000010014 */
[----:B------:R-:W-:Y:S02]  /*1250*/  HADD2.F32 R20, -RZ, R41.H1_H1 ;  /* 0x30000029ff147230 */ /* 0x000fe40000004100 */
[----:B------:R-:W-:Y:S01]  /*1260*/  FFMA.FTZ R21, R18, R21, RZ ;  /* 0x0000001512157223 */ /* 0x000fe200000100ff */
[----:B------:R-:W-:Y:S01]  /*1270*/  FADD.FTZ R23, RZ, R18 ;  /* 0x00000012ff177221 */ /* 0x000fe20000010000 */
[----:B------:R-:W-:Y:S01]  /*1280*/  FADD.FTZ R18, -R12, R29 ;  /* 0x0000001d0c127221 */ /* 0x000fe20000010100 */
[----:B------:R-:W-:Y:S01]  /*1290*/  FMUL.FTZ R19, R22, R13 ;  /* 0x0000000d16137220 */ /* 0x000fe20000410000 */
[----:B------:R-:W-:-:S02]  /*12a0*/  HADD2.F32 R26, -RZ, R39.H0_H0 ;  /* 0x20000027ff1a7230 */ /* 0x000fc40000004100 */
[----:B------:R-:W-:Y:S01]  /*12b0*/  FADD.FTZ R23, R20, R23 ;  /* 0x0000001714177221 */ /* 0x000fe20000010000 */
[----:B------:R-:W-:Y:S01]  /*12c0*/  FMUL.FTZ R31, R18, R13 ;  /* 0x0000000d121f7220 */ /* 0x000fe20000410000 */
[----:B------:R-:W-:Y:S01]  /*12d0*/  FFMA.FTZ R21, R20, R19, R21 ;  /* 0x0000001314157223 */ /* 0x000fe20000010015 */
[----:B------:R-:W-:Y:S02]  /*12e0*/  HADD2.F32 R29, -RZ, R40.H1_H1 ;  /* 0x30000028ff1d7230 */ /* 0x000fe40000004100 */
[----:B------:R-:W-:Y:S01]  /*12f0*/  FMUL.FTZ R20, R17, R20 ;  /* 0x0000001411147220 */ /* 0x000fe20000410000 */
[----:B------:R-:W-:Y:S01]  /*1300*/  FADD.FTZ R28, R28, R26 ;  /* 0x0000001a1c1c7221 */ /* 0x000fe20000010000 */
[----:B------:R-:W-:Y:S01]  /*1310*/  FFMA.FTZ R27, R26, R31, R27 ;  /* 0x0000001f1a1b7223 */ /* 0x000fe2000001001b */
[----:B------:R-:W-:Y:S01]  /*1320*/  FMUL.FTZ R26, R16, R26 ;  /* 0x0000001a101a7220 */ /* 0x000fe20000410000 */
[----:B------:R-:W-:Y:S01]  /*1330*/  FADD.FTZ R25, R20, R25 ;  /* 0x0000001914197221 */ /* 0x000fe20000010000 */
[----:B------:R-:W-:Y:S01]  /*1340*/  FFMA.FTZ R24, R19, R20, R24 ;  /* 0x0000001413187223 */ /* 0x000fe20000010018 */
[----:B------:R-:W-:Y:S01]  /*1350*/  FADD.FTZ R20, -R12, R29 ;  /* 0x0000001d0c147221 */ /* 0x000fe20000010100 */
[----:B------:R-:W-:-:S02]  /*1360*/  HADD2.F32 R18, -RZ, R39.H1_H1 ;  /* 0x30000027ff127230 */ /* 0x000fc40000004100 */
[----:B------:R-:W-:Y:S01]  /*1370*/  FADD.FTZ R22, R25, R26 ;  /* 0x0000001a19167221 */ /* 0x000fe20000010000 */
[--C-:B------:R-:W-:Y:S02]  /*1380*/  HADD2.F32 R25, -RZ, R38.reuse.H0_H0 ;  /* 0x20000026ff197230 */ /* 0x100fe40000004100 */
[----:B------:R-:W-:Y:S01]  /*1390*/  FMUL.FTZ R20, R20, R13 ;  /* 0x0000000d14147220 */ /* 0x000fe20000410000 */
[----:B------:R-:W-:Y:S02]  /*13a0*/  HADD2.F32 R29, -RZ, R38.H1_H1 ;  /* 0x30000026ff1d7230 */ /* 0x000fe40000004100 */
[----:B------:R-:W-:Y:S01]  /*13b0*/  FFMA.FTZ R31, R31, R26, R24 ;  /* 0x0000001a1f1f7223 */ /* 0x000fe20000010018 */
[----:B------:R-:W-:Y:S01]  /*13c0*/  FMUL.FTZ R19, R17, R18 ;  /* 0x0000001211137220 */ /* 0x000fe20000410000 */
[----:B------:R-:W-:Y:S01]  /*13d0*/  FADD.FTZ R23, R23, R18 ;  /* 0x0000001217177221 */ /* 0x000fe20000010000 */
[----:B------:R-:W-:Y:S01]  /*13e0*/  FFMA.FTZ R21, R18, R20, R21 ;  /* 0x0000001412157223 */ /* 0x000fe20000010015 */
[----:B------:R-:W-:Y:S01]  /*13f0*/  FADD.FTZ R24, -R12, R25 ;  /* 0x000000190c187221 */ /* 0x000fe20000010100 */
[----:B------:R-:W-:-:S02]  /*1400*/  HADD2.F32 R18, -RZ, R37.H0_H0 ;  /* 0x20000025ff127230 */ /* 0x000fc40000004100 */
[----:B------:R-:W-:Y:S01]  /*1410*/  FADD.FTZ R26, -R12, R29 ;  /* 0x0000001d0c1a7221 */ /* 0x000fe20000010100 */
[----:B------:R-:W-:Y:S01]  /*1420*/  FFMA.FTZ R31, R20, R19, R31 ;  /* 0x00000013141f7223 */ /* 0x000fe2000001001f */
[----:B------:R-:W-:Y:S01]  /*1430*/  FADD.FTZ R22, R19, R22 ;  /* 0x0000001613167221 */ /* 0x000fe20000010000 */
[----:B------:R-:W-:Y:S02]  /*1440*/  HADD2.F32 R20, -RZ, R37.H1_H1 ;  /* 0x30000025ff147230 */ /* 0x000fe40000004100 */
[-C--:B------:R-:W-:Y:S01]  /*1450*/  FMUL.FTZ R24, R24, R13.reuse ;  /* 0x0000000d18187220 */ /* 0x080fe20000410000 */
[----:B------:R-:W-:Y:S02]  /*1460*/  HADD2.F32 R29, -RZ, R36.H0_H0 ;  /* 0x20000024ff1d7230 */ /* 0x000fe40000004100 */
[----:B------:R-:W-:Y:S01]  /*1470*/  FMUL.FTZ R26, R26, R13 ;  /* 0x0000000d1a1a7220 */ /* 0x000fe20000410000 */
        /* <DEDUP_REMOVED lines=8> */
[----:B------:R-:W-:-:S02]  /*1500*/  HADD2.F32 R18, -RZ, R4.H0_H0 ;  /* 0x20000004ff127230 */ /* 0x000fc40000004100 */
[----:B------:R-:W-:Y:S01]  /*1510*/  FADD.FTZ R20, -R12, R29 ;  /* 0x0000001d0c147221 */ /* 0x000fe20000010100 */
[----:B------:R-:W-:Y:S02]  /*1520*/  HADD2.F32 R29, -RZ, R6.H0_H0 ;  /* 0x20000006ff1d7230 */ /* 0x000fe40000004100 */
[----:B------:R-:W-:Y:S01]  /*1530*/  FADD.FTZ R22, R25, R22 ;  /* 0x0000001619167221 */ /* 0x000fe20000010000 */
[----:B------:R-:W-:Y:S01]  /*1540*/  FFMA.FTZ R31, R26, R25, R31 ;  /* 0x000000191a1f7223 */ /* 0x000fe2000001001f */
[----:B------:R-:W-:Y:S01]  /*1550*/  FMUL.FTZ R20, R20, R13 ;  /* 0x0000000d14147220 */ /* 0x000fe20000410000 */
[----:B------:R-:W-:Y:S02]  /*1560*/  HADD2.F32 R19, -RZ, R36.H1_H1 ;  /* 0x30000024ff137230 */ /* 0x000fe40000004100 */
[----:B------:R-:W-:Y:S01]  /*1570*/  FMUL.FTZ R25, R16, R18 ;  /* 0x0000001210197220 */ /* 0x000fe20000410000 */
[----:B------:R-:W-:Y:S01]  /*1580*/  FADD.FTZ R26, -R12, R29 ;  /* 0x0000001d0c1a7221 */ /* 0x000fe20000010100 */
[----:B------:R-:W-:Y:S01]  /*1590*/  FFMA.FTZ R27, R18, R20, R27 ;  /* 0x00000014121b7223 */ /* 0x000fe2000001001b */
[----:B------:R-:W-:-:S02]  /*15a0*/  HADD2.F32 R24, -RZ, R7.H0_H0 ;  /* 0x20000007ff187230 */ /* 0x000fc40000004100 */
[----:B------:R-:W-:Y:S01]  /*15b0*/  FFMA.FTZ R31, R20, R25, R31 ;  /* 0x00000019141f7223 */ /* 0x000fe2000001001f */
[----:B------:R-:W-:Y:S01]  /*15c0*/  FADD.FTZ R22, R22, R25 ;  /* 0x0000001916167221 */ /* 0x000fe20000010000 */
[----:B------:R-:W-:Y:S01]  /*15d0*/  FADD.FTZ R20, -R12, R19 ;  /* 0x000000130c147221 */ /* 0x000fe20000010100 */
[----:B------:R-:W-:Y:S01]  /*15e0*/  FADD.FTZ R28, R28, R18 ;  /* 0x000000121c1c7221 */ /* 0x000fe20000010000 */
[----:B------:R-:W-:Y:S02]  /*15f0*/  HADD2.F32 R25, -RZ, R6.H1_H1 ;  /* 0x30000006ff197230 */ /* 0x000fe40000004100 */
[-C--:B------:R-:W-:Y:S01]  /*1600*/  FMUL.FTZ R26, R26, R13.reuse ;  /* 0x0000000d1a1a7220 */ /* 0x080fe20000410000 */
[----:B------:R-:W-:Y:S02]  /*1610*/  HADD2.F32 R18, -RZ, R4.H1_H1 ;  /* 0x30000004ff127230 */ /* 0x000fe40000004100 */
[----:B------:R-:W-:Y:S01]  /*1620*/  FMUL.FTZ R20, R20, R13 ;  /* 0x0000000d14147220 */ /* 0x000fe20000410000 */
[----:B------:R-:W-:Y:S01]  /*1630*/  FADD.FTZ R28, R28, R24 ;  /* 0x000000181c1c7221 */ /* 0x000fe20000010000 */
[----:B------:R-:W-:Y:S01]  /*1640*/  FFMA.FTZ R27, R24, R26, R27 ;  /* 0x0000001a181b7223 */ /* 0x000fe2000001001b */
[----:B------:R-:W-:Y:S01]  /*1650*/  FMUL.FTZ R29, R16, R24 ;  /* 0x00000018101d7220 */ /* 0x000fe20000410000 */
[----:B------:R-:W-:Y:S01]  /*1660*/  FADD.FTZ R24, -R12, R25 ;  /* 0x000000190c187221 */ /* 0x000fe20000010100 */
[----:B------:R-:W-:Y:S01]  /*1670*/  FMUL.FTZ R19, R17, R18 ;  /* 0x0000001211137220 */ /* 0x000fe20000410000 */
[----:B------:R-:W-:Y:S01]  /*1680*/  FADD.FTZ R23, R23, R18 ;  /* 0x0000001217177221 */ /* 0x000fe20000010000 */
[----:B------:R-:W-:Y:S01]  /*1690*/  FFMA.FTZ R21, R18, R20, R21 ;  /* 0x0000001412157223 */ /* 0x000fe20000010015 */
[----:B------:R-:W-:-:S02]  /*16a0*/  HADD2.F32 R18, -RZ, R7.H1_H1 ;  /* 0x30000007ff127230 */ /* 0x000fc40000004100 */
[----:B------:R-:W-:Y:S01]  /*16b0*/  FMUL.FTZ R24, R24, R13 ;  /* 0x0000000d18187220 */ /* 0x000fe20000410000 */
[----:B------:R-:W-:Y:S02]  /*16c0*/  HADD2.F32 R25, -RZ, R8.H0_H0 ;  /* 0x20000008ff197230 */ /* 0x000fe40000004100 */
        /* <DEDUP_REMOVED lines=9> */
[----:B------:R-:W-:Y:S02]  /*1760*/  HADD2.F32 R29, -RZ, R8.H1_H1 ;  /* 0x30000008ff1d7230 */ /* 0x000fe40000004100 */
[----:B------:R-:W-:Y:S01]  /*1770*/  FADD.FTZ R22, R19, R22 ;  /* 0x0000001613167221 */ /* 0x000fe20000010000 */
[----:B------:R-:W-:Y:S01]  /*1780*/  FFMA.FTZ R31, R24, R19, R31 ;  /* 0x00000013181f7223 */ /* 0x000fe2000001001f */
[----:B------:R-:W-:Y:S01]  /*1790*/  FMUL.FTZ R26, R20, R13 ;  /* 0x0000000d141a7220 */ /* 0x000fe20000410000 */
[----:B------:R-:W-:Y:S01]  /*17a0*/  FMUL.FTZ R19, R16, R18 ;  /* 0x0000001210137220 */ /* 0x000fe20000410000 */
[----:B------:R-:W-:Y:S02]  /*17b0*/  HADD2.F32 R20, -RZ, R9.H1_H1 ;  /* 0x30000009ff147230 */ /* 0x000fe40000004100 */
[----:B------:R-:W-:Y:S01]  /*17c0*/  FADD.FTZ R24, -R12, R29 ;  /* 0x0000001d0c187221 */ /* 0x000fe20000010100 */
[----:B------:R-:W-:-:S02]  /*17d0*/  HADD2.F32 R25, -RZ, R10.H0_H0 ;  /* 0x2000000aff197230 */ /* 0x000fc40000004100 */
[----:B------:R-:W-:Y:S01]  /*17e0*/  FADD.FTZ R22, R22, R19 ;  /* 0x0000001316167221 */ /* 0x000fe20000010000 */
[----:B------:R-:W-:Y:S01]  /*17f0*/  FFMA.FTZ R31, R26, R19, R31 ;  /* 0x000000131a1f7223 */ /* 0x000fe2000001001f */
[----:B------:R-:W-:Y:S01]  /*1800*/  FMUL.FTZ R19, R17, R20 ;  /* 0x0000001411137220 */ /* 0x000fe20000410000 */
[----:B------:R-:W-:Y:S01]  /*1810*/  FMUL.FTZ R24, R24, R13 ;  /* 0x0000000d18187220 */ /* 0x000fe20000410000 */
[----:B------:R-:W-:Y:S01]  /*1820*/  FADD.FTZ R28, R28, R18 ;  /* 0x000000121c1c7221 */ /* 0x000fe20000010000 */
[----:B------:R-:W-:Y:S01]  /*1830*/  FFMA.FTZ R27, R18, R26, R27 ;  /* 0x0000001a121b7223 */ /* 0x000fe2000001001b */
[----:B------:R-:W-:Y:S02]  /*1840*/  HADD2.F32 R18, -RZ, R11.H0_H0 ;  /* 0x2000000bff127230 */ /* 0x000fe40000004100 */
[----:B------:R-:W-:Y:S01]  /*1850*/  FADD.FTZ R22, R19, R22 ;  /* 0x0000001613167221 */ /* 0x000fe20000010000 */
[----:B------:R-:W-:Y:S01]  /*1860*/  FFMA.FTZ R31, R24, R19, R31 ;  /* 0x00000013181f7223 */ /* 0x000fe2000001001f */
[----:B------:R-:W-:Y:S01]  /*1870*/  FADD.FTZ R30, -R12, R25 ;  /* 0x000000190c1e7221 */ /* 0x000fe20000010100 */
[----:B------:R-:W-:-:S02]  /*1880*/  HADD2.F32 R19, -RZ, R10.H1_H1 ;  /* 0x3000000aff137230 */ /* 0x000fc40000004100 */
[----:B------:R-:W-:Y:S01]  /*1890*/  FMUL.FTZ R25, R16, R18 ;  /* 0x0000001210197220 */ /* 0x000fe20000410000 */
[----:B------:R-:W-:Y:S02]  /*18a0*/  HADD2.F32 R26, -RZ, R11.H1_H1 ;  /* 0x3000000bff1a7230 */ /* 0x000fe40000004100 */
[----:B------:R-:W-:Y:S01]  /*18b0*/  FMUL.FTZ R32, R30, R13 ;  /* 0x0000000d1e207220 */ /* 0x000fe20000410000 */
[----:B------:R-:W-:Y:S01]  /*18c0*/  FADD.FTZ R23, R23, R20 ;  /* 0x0000001417177221 */ /* 0x000fe20000010000 */
[----:B------:R-:W-:Y:S01]  /*18d0*/  FADD.FTZ R30, -R12, R19 ;  /* 0x000000130c1e7221 */ /* 0x000fe20000010100 */
[----:B------:R-:W-:Y:S01]  /*18e0*/  FADD.FTZ R22, R22, R25 ;  /* 0x0000001916167221 */ /* 0x000fe20000010000 */
[----:B------:R-:W-:Y:S01]  /*18f0*/  FMUL.FTZ R19, R17, R26 ;  /* 0x0000001a11137220 */ /* 0x000fe20000410000 */
[----:B------:R-:W-:Y:S01]  /*1900*/  FFMA.FTZ R31, R32, R25, R31 ;  /* 0x00000019201f7223 */ /* 0x000fe2000001001f */
[----:B------:R-:W-:Y:S01]  /*1910*/  FMUL.FTZ R30, R30, R13 ;  /* 0x0000000d1e1e7220 */ /* 0x000fe20000410000 */
        /* <DEDUP_REMOVED lines=8> */
.L_x_664:
[--C-:B0----5:R-:W-:Y:S02]  /*19a0*/  HADD2.F32 R19, -RZ, R44.reuse.H0_H0 ;  /* 0x2000002cff137230 */ /* 0x121fe40000004100 */
[----:B------:R-:W-:Y:S02]  /*19b0*/  HADD2.F32 R21, -RZ, R44.H1_H1 ;  /* 0x3000002cff157230 */ /* 0x000fe40000004100 */
[--C-:B------:R-:W-:Y:S02]  /*19c0*/  HADD2.F32 R23, -RZ, R42.reuse.H0_H0 ;  /* 0x2000002aff177230 */ /* 0x100fe40000004100 */
[----:B------:R-:W-:Y:S01]  /*19d0*/  FADD.FTZ R18, -R12, R19 ;  /* 0x000000130c127221 */ /* 0x000fe20000010100 */
[----:B------:R-:W-:Y:S02]  /*19e0*/  HADD2.F32 R31, -RZ, R42.H1_H1 ;  /* 0x3000002aff1f7230 */ /* 0x000fe40000004100 */
[----:B------:R-:W-:Y:S02]  /*19f0*/  HADD2.F32 R33, -RZ, R43.H1_H1 ;  /* 0x3000002bff217230 */ /* 0x000fe40000004100 */
[----:B-1----:R-:W-:Y:S01]  /*1a00*/  FMUL.FTZ R19, R18, R13 ;  /* 0x0000000d12137220 */ /* 0x002fe20000410000 */
[C---:B------:R-:W-:Y:S01]  /*1a10*/  FADD.FTZ R18, -R12.reuse, R21 ;  /* 0x000000150c127221 */ /* 0x040fe20000010100 */
[----:B------:R-:W-:Y:S01]  /*1a20*/  FADD.FTZ R30, -R12, R23 ;  /* 0x000000170c1e7221 */ /* 0x000fe20000010100 */
[----:B------:R-:W-:-:S02]  /*1a30*/  HADD2.F32 R35, -RZ, R40.H0_H0 ;  /* 0x20000028ff237230 */ /* 0x000fc40000004100 */
[--C-:B------:R-:W-:Y:S01]  /*1a40*/  FFMA.FTZ R20, R16, R19, R14.reuse ;  /* 0x0000001310147223 */ /* 0x100fe2000001000e */
[-C--:B------:R-:W-:Y:S01]  /*1a50*/  FMUL.FTZ R18, R18, R13.reuse ;  /* 0x0000000d12127220 */ /* 0x080fe20000410000 */
[----:B------:R-:W-:Y:S02]  /*1a60*/  FMUL.FTZ R23, R30, R13 ;  /* 0x0000000d1e177220 */ /* 0x000fe40000410000 */
[----:B------:R-:W-:Y:S01]  /*1a70*/  FMUL.FTZ R22, R20, -1.4426950216293334961 ;  /* 0xbfb8aa3b14167820 */ /* 0x000fe20000410000 */
[----:B------:R-:W-:Y:S01]  /*1a80*/  FFMA.FTZ R21, R17, R18, R15 ;  /* 0x0000001211157223 */ /* 0x000fe2000001000f */
[----:B------:R-:W-:Y:S01]  /*1a90*/  FFMA.FTZ R25, R16, R23, R14 ;  /* 0x0000001710197223 */ /* 0x000fe2000001000e */
[----:B------:R-:W-:Y:S01]  /*1aa0*/  FADD.FTZ R32, -R12, R35 ;  /* 0x000000230c207221 */ /* 0x000fe20000010100 */
[----:B------:R-:W-:Y:S02]  /*1ab0*/  HADD2.F32 R35, -RZ, R40.H1_H1 ;  /* 0x30000028ff237230 */ /* 0x000fe40000004100 */
[----:B------:R-:W-:Y:S01]  /*1ac0*/  FMUL.FTZ R26, R21, -1.4426950216293334961 ;  /* 0xbfb8aa3b151a7820 */ /* 0x000fe20000410000 */
[----:B------:R-:W0:Y:S01]  /*1ad0*/  MUFU.EX2 R22, R22 ;  /* 0x0000001600167308 */ /* 0x000e220000000800 */
[----:B------:R-:W-:-:S04]  /*1ae0*/  FMUL.FTZ R30, R25, -1.4426950216293334961 ;  /* 0xbfb8aa3b191e7820 */ /* 0x000fc80000410000 */
[----:B------:R-:W1:Y:S04]  /*1af0*/  MUFU.EX2 R26, R26 ;  /* 0x0000001a001a7308 */ /* 0x000e680000000800 */
[----:B------:R-:W2:Y:S01]  /*1b00*/  MUFU.EX2 R30, R30 ;  /* 0x0000001e001e7308 */ /* 0x000ea20000000800 */
[----:B0-----:R-:W-:Y:S01]  /*1b10*/  FADD.FTZ R24, R22, 1 ;  /* 0x3f80000016187421 */ /* 0x001fe20000010000 */
[----:B------:R-:W-:Y:S01]  /*1b20*/  FADD.FTZ R22, -R12, R31 ;  /* 0x0000001f0c167221 */ /* 0x000fe20000010100 */
[----:B------:R-:W-:Y:S02]  /*1b30*/  HADD2.F32 R31, -RZ, R43.H0_H0 ;  /* 0x2000002bff1f7230 */ /* 0x000fe40000004100 */
[----:B-1----:R-:W-:Y:S02]  /*1b40*/  FADD.FTZ R27, R26, 1 ;  /* 0x3f8000001a1b7421 */ /* 0x002fe40000010000 */
[----:B------:R-:W0:Y:S01]  /*1b50*/  MUFU.RCP R24, R24 ;  /* 0x0000001800187308 */ /* 0x000e220000001000 */
[----:B--2---:R-:W-:-:S07]  /*1b60*/  FADD.FTZ R30, R30, 1 ;  /* 0x3f8000001e1e7421 */ /* 0x004fce0000010000 */
[----:B------:R-:W1:Y:S08]  /*1b70*/  MUFU.RCP R28, R27 ;  /* 0x0000001b001c7308 */ /* 0x000e700000001000 */
[----:B------:R-:W2:Y:S01]  /*1b80*/  MUFU.RCP R30, R30 ;  /* 0x0000001e001e7308 */ /* 0x000ea20000001000 */
[----:B0-----:R-:W-:Y:S01]  /*1b90*/  FADD.FTZ R29, -R24, 1 ;  /* 0x3f800000181d7421 */ /* 0x001fe20000010100 */
[----:B------:R-:W-:-:S03]  /*1ba0*/  FMUL.FTZ R26, R31, R24 ;  /* 0x000000181f1a7220 */ /* 0x000fc60000410000 */
[----:B------:R-:W-:Y:S01]  /*1bb0*/  FFMA.FTZ R29, R20, R29, 1 ;  /* 0x3f800000141d7423 */ /* 0x000fe2000001001d */
[----:B------:R-:W-:Y:S01]  /*1bc0*/  FMUL.FTZ R20, R22, R13 ;  /* 0x0000000d16147220 */ /* 0x000fe20000410000 */
[----:B-1----:R-:W-:-:S03]  /*1bd0*/  FADD.FTZ R22, -R28, 1 ;  /* 0x3f8000001c167421 */ /* 0x002fc60000010100 */
[----:B------:R-:W-:Y:S01]  /*1be0*/  FFMA.FTZ R27, R17, R20, R15 ;  /* 0x00000014111b7223 */ /* 0x000fe2000001000f */
[----:B------:R-:W-:Y:S01]  /*1bf0*/  FMUL.FTZ R24, R33, R28 ;  /* 0x0000001c21187220 */ /* 0x000fe20000410000 */
[----:B------:R-:W-:Y:S01]  /*1c00*/  FMUL.FTZ R26, R26, R29 ;  /* 0x0000001d1a1a7220 */ /* 0x000fe20000410000 */
[----:B------:R-:W-:Y:S01]  /*1c10*/  FFMA.FTZ R31, R21, R22, 1 ;  /* 0x3f800000151f7423 */ /* 0x000fe20000010016 */
[----:B------:R-:W-:Y:S01]  /*1c20*/  FMUL.FTZ R22, R27, -1.4426950216293334961 ;  /* 0xbfb8aa3b1b167820 */ /* 0x000fe20000410000 */
[----:B------:R-:W-:Y:S01]  /*1c30*/  FMUL.FTZ R21, R32, R13 ;  /* 0x0000000d20157220 */ /* 0x000fe20000410000 */
[----:B------:R-:W-:Y:S01]  /*1c40*/  FADD.FTZ R32, -R12, R35 ;  /* 0x000000230c207221 */ /* 0x000fe20000010100 */
[----:B------:R-:W-:Y:S01]  /*1c50*/  FMUL.FTZ R24, R24, R31 ;  /* 0x0000001f18187220 */ /* 0x000fe20000410000 */
[----:B------:R0:W1:Y:S01]  /*1c60*/  MUFU.EX2 R28, R22 ;  /* 0x00000016001c7308 */ /* 0x0000620000000800 */
[----:B------:R-:W-:-:S04]  /*1c70*/  FFMA.FTZ R33, R16, R21, R14 ;  /* 0x0000001510217223 */ /* 0x000fc8000001000e */
[----:B------:R-:W-:Y:S01]  /*1c80*/  FMUL.FTZ R29, R33, -1.4426950216293334961 ;  /* 0xbfb8aa3b211d7820 */ /* 0x000fe20000410000 */
[----:B0-----:R-:W-:Y:S01]  /*1c90*/  FMUL.FTZ R22, R32, R13 ;  /* 0x0000000d20167220 */ /* 0x001fe20000410000 */
[----:B--2---:R-:W-:-:S04]  /*1ca0*/  FADD.FTZ R32, -R30, 1 ;  /* 0x3f8000001e207421 */ /* 0x004fc80000010100 */
[----:B------:R-:W0:Y:S01]  /*1cb0*/  MUFU.EX2 R29, R29 ;  /* 0x0000001d001d7308 */ /* 0x000e220000000800 */
[----:B------:R-:W-:Y:S01]  /*1cc0*/  FFMA.FTZ R31, R17, R22, R15 ;  /* 0x00000016111f7223 */ /* 0x000fe2000001000f */
[----:B-1----:R-:W-:Y:S01]  /*1cd0*/  FADD.FTZ R28, R28, 1 ;  /* 0x3f8000001c1c7421 */ /* 0x002fe20000010000 */
[----:B------:R-:W-:Y:S02]  /*1ce0*/  FFMA.FTZ R25, R25, R32, 1 ;  /* 0x3f80000019197423 */ /* 0x000fe40000010020 */
[----:B------:R-:W-:-:S03]  /*1cf0*/  FMUL.FTZ R35, R31, -1.4426950216293334961 ;  /* 0xbfb8aa3b1f237820 */ /* 0x000fc60000410000 */
[----:B------:R-:W1:Y:S01]  /*1d00*/  MUFU.RCP R28, R28 ;  /* 0x0000001c001c7308 */ /* 0x000e620000001000 */
[----:B0-----:R-:W-:Y:S01]  /*1d10*/  FADD.FTZ R34, R29, 1 ;  /* 0x3f8000001d227421 */ /* 0x001fe20000010000 */
[----:B------:R-:W-:-:S06]  /*1d20*/  HADD2.F32 R29, -RZ, R41.H0_H0 ;  /* 0x20000029ff1d7230 */ /* 0x000fcc0000004100 */
[----:B------:R-:W0:Y:S01]  /*1d30*/  MUFU.EX2 R35, R35 ;  /* 0x0000002300237308 */ /* 0x000e220000000800 */
[----:B------:R-:W-:-:S03]  /*1d40*/  FMUL.FTZ R30, R29, R30 ;  /* 0x0000001e1d1e7220 */ /* 0x000fc60000410000 */
[----:B------:R-:W2:Y:S01]  /*1d50*/  MUFU.RCP R34, R34 ;  /* 0x0000002200227308 */ /* 0x000ea20000001000 */
[----:B------:R-:W-:Y:S02]  /*1d60*/  HADD2.F32 R29, -RZ, R41.H1_H1 ;  /* 0x30000029ff1d7230 */ /* 0x000fe40000004100 */
[----:B-1----:R-:W-:-:S03]  /*1d70*/  FADD.FTZ R32, -R28, 1 ;  /* 0x3f8000001c207421 */ /* 0x002fc60000010100 */
[----:B------:R-:W-:Y:S01]  /*1d80*/  FMUL.FTZ R29, R29, R28 ;  /* 0x0000001c1d1d7220 */ /* 0x000fe20000410000 */
[----:B------:R-:W-:Y:S01]  /*1d90*/  FFMA.FTZ R32, R27, R32, 1 ;  /* 0x3f8000001b207423 */ /* 0x000fe20000010020 */
[----:B0-----:R-:W-:Y:S01]  /*1da0*/  FADD.FTZ R27, R35, 1 ;  /* 0x3f800000231b7421 */ /* 0x001fe20000010000 */
[----:B------:R-:W-:Y:S02]  /*1db0*/  HADD2.F32 R35, -RZ, R39.H0_H0 ;  /* 0x20000027ff237230 */ /* 0x000fe40000004100 */
[----:B------:R-:W-:-:S03]  /*1dc0*/  FMUL.FTZ R29, R29, R32 ;  /* 0x000000201d1d7220 */ /* 0x000fc60000410000 */
[----:B------:R-:W0:Y:S01]  /*1dd0*/  MUFU.RCP R27, R27 ;  /* 0x0000001b001b7308 */ /* 0x000e220000001000 */
[----:B--2---:R-:W-:-:S04]  /*1de0*/  FADD.FTZ R28, -R34, 1 ;  /* 0x3f800000221c7421 */ /* 0x004fc80000010100 */
[----:B------:R-:W-:Y:S01]  /*1df0*/  FFMA.FTZ R33, R33, R28, 1 ;  /* 0x3f80000021217423 */ /* 0x000fe2000001001c */
[----:B------:R-:W-:Y:S01]  /*1e00*/  FMUL.FTZ R28, R35, R34 ;  /* 0x00000022231c7220 */ /* 0x000fe20000410000 */
[----:B------:R-:W-:-:S03]  /*1e10*/  HADD2.F32 R34, -RZ, R39.H1_H1 ;  /* 0x30000027ff227230 */ /* 0x000fc60000004100 */
[----:B------:R-:W-:Y:S02]  /*1e20*/  FMUL.FTZ R28, R28, R33 ;  /* 0x000000211c1c7220 */ /* 0x000fe40000410000 */
[----:B0-----:R-:W-:Y:S01]  /*1e30*/  FMUL.FTZ R35, R34, R27 ;  /* 0x0000001b22237220 */ /* 0x001fe20000410000 */
[----:B------:R-:W-:-:S04]  /*1e40*/  FADD.FTZ R34, -R27, 1 ;  /* 0x3f8000001b227421 */ /* 0x000fc80000010100 */
[----:B------:R-:W-:Y:S01]  /*1e50*/  FFMA.FTZ R50, R31, R34, 1 ;  /* 0x3f8000001f327423 */ /* 0x000fe20000010022 */
[----:B------:R-:W-:Y:S01]  /*1e60*/  FMUL.FTZ R34, R30, R25 ;  /* 0x000000191e227220 */ /* 0x000fe20000410000 */
[----:B------:R-:W-:Y:S02]  /*1e70*/  HADD2.F32 R25, -RZ, R38.H0_H0 ;  /* 0x20000026ff197230 */ /* 0x000fe40000004100 */
[C---:B------:R-:W-:Y:S01]  /*1e80*/  FMUL.FTZ R30, R16.reuse, R26 ;  /* 0x0000001a101e7220 */ /* 0x040fe20000410000 */
[----:B------:R-:W-:Y:S01]  /*1e90*/  FMUL.FTZ R27, R35, R50 ;  /* 0x00000032231b7220 */ /* 0x000fe20000410000 */
[----:B------:R-:W-:Y:S01]  /*1ea0*/  FMUL.FTZ R31, R17, R24 ;  /* 0x00000018111f7220 */ /* 0x000fe20000410000 */
[----:B------:R-:W-:Y:S01]  /*1eb0*/  FMUL.FTZ R35, R16, R34 ;  /* 0x0000002210237220 */ /* 0x000fe20000410000 */
[----:B------:R-:W-:Y:S01]  /*1ec0*/  FADD.FTZ R32, -R12, R25 ;  /* 0x000000190c207221 */ /* 0x000fe20000010100 */
[----:B------:R-:W-:Y:S01]  /*1ed0*/  FFMA.FTZ R33, R19, R30, RZ ;  /* 0x0000001e13217223 */ /* 0x000fe200000100ff */
[----:B------:R-:W-:-:S02]  /*1ee0*/  FADD.FTZ R30, RZ, R30 ;  /* 0x0000001eff1e7221 */ /* 0x000fc40000010000 */
[----:B------:R-:W-:Y:S01]  /*1ef0*/  FMUL.FTZ R25, R32, R13 ;  /* 0x0000000d20197220 */ /* 0x000fe20000410000 */
[----:B------:R-:W-:Y:S01]  /*1f00*/  FFMA.FTZ R32, R18, R31, R33 ;  /* 0x0000001f12207223 */ /* 0x000fe20000010021 */
[----:B------:R-:W-:Y:S01]  /*1f10*/  FADD.FTZ R33, R31, R30 ;  /* 0x0000001e1f217221 */ /* 0x000fe20000010000 */
[----:B------:R-:W-:Y:S01]  /*1f20*/  FFMA.FTZ R30, R19, R26, RZ ;  /* 0x0000001a131e7223 */ /* 0x000fe200000100ff */
[----:B------:R-:W-:Y:S01]  /*1f30*/  FFMA.FTZ R49, R16, R25, R14 ;  /* 0x0000001910317223 */ /* 0x000fe2000001000e */
[----:B------:R-:W-:Y:S01]  /*1f40*/  FADD.FTZ R31, RZ, R26 ;  /* 0x0000001aff1f7221 */ /* 0x000fe20000010000 */
[----:B------:R-:W-:Y:S02]  /*1f50*/  HADD2.F32 R26, -RZ, R37.H0_H0 ;  /* 0x20000025ff1a7230 */ /* 0x000fe40000004100 */
[----:B------:R-:W-:Y:S01]  /*1f60*/  FFMA.FTZ R30, R23, R34, R30 ;  /* 0x00000022171e7223 */ /* 0x000fe2000001001e */
[----:B------:R-:W-:Y:S01]  /*1f70*/  FMUL.FTZ R50, R49, -1.4426950216293334961 ;  /* 0xbfb8aa3b31327820 */ /* 0x000fe20000410000 */
[----:B------:R-:W-:Y:S01]  /*1f80*/  FFMA.FTZ R32, R23, R35, R32 ;  /* 0x0000002317207223 */ /* 0x000fe20000010020 */
[----:B------:R-:W-:-:S02]  /*1f90*/  HADD2.F32 R23, -RZ, R38.H1_H1 ;  /* 0x30000026ff177230 */ /* 0x000fc40000004100 */
[----:B------:R-:W-:Y:S01]  /*1fa0*/  FADD.FTZ R31, R31, R34 ;  /* 0x000000221f1f7221 */ /* 0x000fe20000010000 */
[----:B------:R-:W-:Y:S01]  /*1fb0*/  FFMA.FTZ R30, R21, R28, R30 ;  /* 0x0000001c151e7223 */ /* 0x000fe2000001001e */
[----:B------:R-:W0:Y:S01]  /*1fc0*/  MUFU.EX2 R50, R50 ;  /* 0x0000003200327308 */ /* 0x000e220000000800 */
[----:B------:R-:W-:Y:S01]  /*1fd0*/  FADD.FTZ R34, -R12, R23 ;  /* 0x000000170c227221 */ /* 0x000fe20000010100 */
[----:B0-----:R-:W-:-:S06]  /*1fe0*/  FADD.FTZ R51, R50, 1 ;  /* 0x3f80000032337421 */ /* 0x001fcc0000010000 */
[----:B------:R-:W0:Y:S02]  /*1ff0*/  MUFU.RCP R51, R51 ;  /* 0x0000003300337308 */ /* 0x000e240000001000 */
[----:B0-----:R-:W-:Y:S01]  /*2000*/  FMUL.FTZ R19, R26, R51 ;  /* 0x000000331a137220 */ /* 0x001fe20000410000 */
[----:B------:R-:W-:-:S04]  /*2010*/  FADD.FTZ R26, -R51, 1 ;  /* 0x3f800000331a7421 */ /* 0x000fc80000010100 */
[----:B------:R-:W-:-:S04]  /*2020*/  FFMA.FTZ R26, R49, R26, 1 ;  /* 0x3f800000311a7423 */ /* 0x000fc8000001001a */
[----:B------:R-:W-:Y:S01]  /*2030*/  FMUL.FTZ R19, R19, R26 ;  /* 0x0000001a13137220 */ /* 0x000fe20000410000 */
[----:B------:R-:W-:Y:S01]  /*2040*/  FMUL.FTZ R26, R34, R13 ;  /* 0x0000000d221a7220 */ /* 0x000fe20000410000 */
[----:B------:R-:W-:Y:S01]  /*2050*/  FADD.FTZ R34, R33, R35 ;  /* 0x0000002321227221 */ /* 0x000fe20000010000 */
[----:B------:R-:W-:Y:S01]  /*2060*/  FFMA.FTZ R33, R18, R24, RZ ;  /* 0x0000001812217223 */ /* 0x000fe200000100ff */
[----:B------:R-:W-:Y:S01]  /*2070*/  FADD.FTZ R24, RZ, R24 ;  /* 0x00000018ff187221 */ /* 0x000fe20000010000 */
[----:B------:R-:W-:Y:S01]  /*2080*/  FFMA.FTZ R23, R17, R26, R15 ;  /* 0x0000001a11177223 */ /* 0x000fe2000001000f */
[----:B------:R-:W-:Y:S01]  /*2090*/  FFMA.FTZ R30, R25, R19, R30 ;  /* 0x00000013191e7223 */ /* 0x000fe2000001001e */
[-C--:B------:R-:W-:Y:S01]  /*20a0*/  FFMA.FTZ R33, R20, R29.reuse, R33 ;  /* 0x0000001d14217223 */ /* 0x080fe20000010021 */
[----:B------:R-:W-:Y:S01]  /*20b0*/  FADD.FTZ R24, R24, R29 ;  /* 0x0000001d18187221 */ /* 0x000fe20000010000 */
[----:B------:R-:W-:Y:S01]  /*20c0*/  FMUL.FTZ R35, R23, -1.4426950216293334961 ;  /* 0xbfb8aa3b17237820 */ /* 0x000fe20000410000 */
[----:B------:R-:W-:Y:S01]  /*20d0*/  FMUL.FTZ R29, R17, R29 ;  /* 0x0000001d111d7220 */ /* 0x000fe20000410000 */
[----:B------:R-:W-:-:S03]  /*20e0*/  FFMA.FTZ R33, R22, R27, R33 ;  /* 0x0000001b16217223 */ /* 0x000fc60000010021 */
[----:B------:R-:W-:Y:S01]  /*20f0*/  FFMA.FTZ R18, R20, R29, R32 ;  /* 0x0000001d14127223 */ /* 0x000fe20000010020 */
[----:B------:R-:W0:Y:S01]  /*2100*/  MUFU.EX2 R35, R35 ;  /* 0x0000002300237308 */ /* 0x000e220000000800 */
[----:B------:R-:W-:Y:S02]  /*2110*/  HADD2.F32 R20, -RZ, R37.H1_H1 ;  /* 0x30000025ff147230 */ /* 0x000fe40000004100 */
[----:B------:R-:W-:Y:S01]  /*2120*/  FADD.FTZ R34, R29, R34 ;  /* 0x000000221d227221 */ /* 0x000fe20000010000 */
[----:B------:R-:W-:-:S04]  /*2130*/  FMUL.FTZ R29, R16, R28 ;  /* 0x0000001c101d7220 */ /* 0x000fc80000410000 */
[----:B------:R-:W-:Y:S01]  /*2140*/  FADD.FTZ R34, R34, R29 ;  /* 0x0000001d22227221 */ /* 0x000fe20000010000 */
[----:B0-----:R-:W-:Y:S01]  /*2150*/  FADD.FTZ R49, R35, 1 ;  /* 0x3f80000023317421 */ /* 0x001fe20000010000 */
[----:B------:R-:W-:-:S05]  /*2160*/  HADD2.F32 R35, -RZ, R36.H0_H0 ;  /* 0x20000024ff237230 */ /* 0x000fca0000004100 */
[----:B------:R-:W0:Y:S02]  /*2170*/  MUFU.RCP R49, R49 ;  /* 0x0000003100317308 */ /* 0x000e240000001000 */
[----:B0-----:R-:W-:Y:S01]  /*2180*/  FADD.FTZ R32, -R49, 1 ;  /* 0x3f80000031207421 */ /* 0x001fe20000010100 */
[----:B------:R-:W-:-:S03]  /*2190*/  FMUL.FTZ R20, R20, R49 ;  /* 0x0000003114147220 */ /* 0x000fc60000410000 */
[----:B------:R-:W-:Y:S01]  /*21a0*/  FFMA.FTZ R23, R23, R32, 1 ;  /* 0x3f80000017177423 */ /* 0x000fe20000010020 */
[----:B------:R-:W-:-:S03]  /*21b0*/  FADD.FTZ R32, -R12, R35 ;  /* 0x000000230c207221 */ /* 0x000fc60000010100 */
[----:B------:R-:W-:Y:S01]  /*21c0*/  FMUL.FTZ R20, R20, R23 ;  /* 0x0000001714147220 */ /* 0x000fe20000410000 */
[----:B------:R-:W-:Y:S01]  /*21d0*/  FMUL.FTZ R23, R32, R13 ;  /* 0x0000000d20177220 */ /* 0x000fe20000410000 */
[----:B------:R-:W-:Y:S01]  /*21e0*/  FADD.FTZ R32, R31, R28 ;  /* 0x0000001c1f207221 */ /* 0x000fe20000010000 */
[----:B------:R-:W-:Y:S01]  /*21f0*/  FFMA.FTZ R28, R21, R29, R18 ;  /* 0x0000001d151c7223 */ /* 0x000fe20000010012 */
[----:B------:R-:W-:Y:S02]  /*2200*/  HADD2.F32 R21, -RZ, R4.H0_H0 ;  /* 0x20000004ff157230 */ /* 0x000fe40000004100 */
[----:B------:R-:W-:Y:S01]  /*2210*/  FFMA.FTZ R35, R16, R23, R14 ;  /* 0x0000001710237223 */ /* 0x000fe2000001000e */
[----:B------:R-:W-:Y:S02]  /*2220*/  HADD2.F32 R31, -RZ, R36.H1_H1 ;  /* 0x30000024ff1f7230 */ /* 0x000fe40000004100 */
[----:B------:R-:W-:Y:S01]  /*2230*/  FADD.FTZ R29, R24, R27 ;  /* 0x0000001b181d7221 */ /* 0x000fe20000010000 */
[----:B------:R-:W-:Y:S01]  /*2240*/  FADD.FTZ R32, R32, R19 ;  /* 0x0000001320207221 */ /* 0x000fe20000010000 */
[----:B------:R-:W-:Y:S01]  /*2250*/  FMUL.FTZ R49, R35, -1.4426950216293334961 ;  /* 0xbfb8aa3b23317820 */ /* 0x000fe20000410000 */
[----:B------:R-:W-:Y:S01]  /*2260*/  FFMA.FTZ R33, R26, R20, R33 ;  /* 0x000000141a217223 */ /* 0x000fe20000010021 */
[----:B------:R-:W-:Y:S01]  /*2270*/  FADD.FTZ R56, -R12, R31 ;  /* 0x0000001f0c387221 */ /* 0x000fe20000010100 */
[----:B------:R-:W-:Y:S01]  /*2280*/  FMUL.FTZ R31, R17, R27 ;  /* 0x0000001b111f7220 */ /* 0x000fe20000410000 */
[----:B------:R-:W-:-:S02]  /*2290*/  HADD2.F32 R27, -RZ, R4.H1_H1 ;  /* 0x30000004ff1b7230 */ /* 0x000fc40000004100 */
[----:B------:R-:W-:Y:S01]  /*22a0*/  FADD.FTZ R29, R29, R20 ;  /* 0x000000141d1d7221 */ /* 0x000fe20000010000 */
[----:B------:R-:W0:Y:S01]  /*22b0*/  MUFU.EX2 R49, R49 ;  /* 0x0000003100317308 */ /* 0x000e220000000800 */
[----:B------:R-:W-:Y:S01]  /*22c0*/  FFMA.FTZ R28, R22, R31, R28 ;  /* 0x0000001f161c7223 */ /* 0x000fe2000001001c */
[----:B------:R-:W-:Y:S01]  /*22d0*/  FADD.FTZ R34, R31, R34 ;  /* 0x000000221f227221 */ /* 0x000fe20000010000 */
[----:B------:R-:W-:-:S04]  /*22e0*/  FMUL.FTZ R31, R16, R19 ;  /* 0x00000013101f7220 */ /* 0x000fc80000410000 */
[----:B------:R-:W-:Y:S01]  /*22f0*/  FFMA.FTZ R28, R25, R31, R28 ;  /* 0x0000001f191c7223 */ /* 0x000fe2000001001c */
[----:B------:R-:W-:Y:S01]  /*2300*/  FADD.FTZ R34, R34, R31 ;  /* 0x0000001f22227221 */ /* 0x000fe20000010000 */
[----:B------:R-:W-:Y:S01]  /*2310*/  FMUL.FTZ R31, R17, R20 ;  /* 0x00000014111f7220 */ /* 0x000fe20000410000 */
[----:B------:R-:W-:-:S03]  /*2320*/  HADD2.F32 R20, -RZ, R7.H1_H1 ;  /* 0x30000007ff147230 */ /* 0x000fc60000004100 */
[----:B------:R-:W-:Y:S01]  /*2330*/  FFMA.FTZ R28, R26, R31, R28 ;  /* 0x0000001f1a1c7223 */ /* 0x000fe2000001001c */
[----:B0-----:R-:W-:Y:S01]  /*2340*/  FADD.FTZ R50, R49, 1 ;  /* 0x3f80000031327421 */ /* 0x001fe20000010000 */
[----:B------:R-:W-:-:S05]  /*2350*/  FADD.FTZ R34, R31, R34 ;  /* 0x000000221f227221 */ /* 0x000fca0000010000 */
[----:B------:R-:W0:Y:S02]  /*2360*/  MUFU.RCP R50, R50 ;  /* 0x0000003200327308 */ /* 0x000e240000001000 */
[----:B0-----:R-:W-:Y:S01]  /*2370*/  FADD.FTZ R18, -R50, 1 ;  /* 0x3f80000032127421 */ /* 0x001fe20000010100 */
[----:B------:R-:W-:-:S03]  /*2380*/  FMUL.FTZ R21, R21, R50 ;  /* 0x0000003215157220 */ /* 0x000fc60000410000 */
[----:B------:R-:W-:-:S04]  /*2390*/  FFMA.FTZ R18, R35, R18, 1 ;  /* 0x3f80000023127423 */ /* 0x000fc80000010012 */
[----:B------:R-:W-:Y:S01]  /*23a0*/  FMUL.FTZ R21, R21, R18 ;  /* 0x0000001215157220 */ /* 0x000fe20000410000 */
[----:B------:R-:W-:-:S03]  /*23b0*/  FMUL.FTZ R18, R56, R13 ;  /* 0x0000000d38127220 */ /* 0x000fc60000410000 */
[-C--:B------:R-:W-:Y:S01]  /*23c0*/  FMUL.FTZ R31, R16, R21.reuse ;  /* 0x00000015101f7220 */ /* 0x080fe20000410000 */
[----:B------:R-:W-:Y:S01]  /*23d0*/  FFMA.FTZ R35, R17, R18, R15 ;  /* 0x0000001211237223 */ /* 0x000fe2000001000f */
[C---:B------:R-:W-:Y:S01]  /*23e0*/  FFMA.FTZ R30, R23.reuse, R21, R30 ;  /* 0x00000015171e7223 */ /* 0x040fe2000001001e */
[----:B------:R-:W-:Y:S01]  /*23f0*/  FADD.FTZ R32, R32, R21 ;  /* 0x0000001520207221 */ /* 0x000fe20000010000 */
[----:B------:R-:W-:Y:S01]  /*2400*/  FFMA.FTZ R28, R23, R31, R28 ;  /* 0x0000001f171c7223 */ /* 0x000fe2000001001c */
[----:B------:R-:W-:Y:S01]  /*2410*/  FMUL.FTZ R49, R35, -1.4426950216293334961 ;  /* 0xbfb8aa3b23317820 */ /* 0x000fe20000410000 */
[----:B------:R-:W-:-:S05]  /*2420*/  FADD.FTZ R34, R34, R31 ;  /* 0x0000001f22227221 */ /* 0x000fca0000010000 */
[----:B------:R-:W0:Y:S02]  /*2430*/  MUFU.EX2 R49, R49 ;  /* 0x0000003100317308 */ /* 0x000e240000000800 */
[----:B0-----:R-:W-:-:S06]  /*2440*/  FADD.FTZ R50, R49, 1 ;  /* 0x3f80000031327421 */ /* 0x001fcc0000010000 */
[----:B------:R-:W0:Y:S02]  /*2450*/  MUFU.RCP R50, R50 ;  /* 0x0000003200327308 */ /* 0x000e240000001000 */
[----:B0-----:R-:W-:Y:S01]  /*2460*/  FMUL.FTZ R22, R27, R50 ;  /* 0x000000321b167220 */ /* 0x001fe20000410000 */
[----:B------:R-:W-:Y:S01]  /*2470*/  FADD.FTZ R24, -R50, 1 ;  /* 0x3f80000032187421 */ /* 0x000fe20000010100 */
[----:B------:R-:W-:Y:S02]  /*2480*/  HADD2.F32 R27, -RZ, R6.H0_H0 ;  /* 0x20000006ff1b7230 */ /* 0x000fe40000004100 */
[----:B------:R-:W-:Y:S02]  /*2490*/  HADD2.F32 R50, -RZ, R7.H0_H0 ;  /* 0x20000007ff327230 */ /* 0x000fe40000004100 */
[----:B------:R-:W-:Y:S01]  /*24a0*/  FFMA.FTZ R35, R35, R24, 1 ;  /* 0x3f80000023237423 */ /* 0x000fe20000010018 */
[----:B------:R-:W-:-:S03]  /*24b0*/  FADD.FTZ R24, -R12, R27 ;  /* 0x0000001b0c187221 */ /* 0x000fc60000010100 */
[----:B------:R-:W-:Y:S01]  /*24c0*/  FMUL.FTZ R22, R22, R35 ;  /* 0x0000002316167220 */ /* 0x000fe20000410000 */
[----:B------:R-:W-:-:S03]  /*24d0*/  FMUL.FTZ R27, R24, R13 ;  /* 0x0000000d181b7220 */ /* 0x000fc60000410000 */
[-C--:B------:R-:W-:Y:S01]  /*24e0*/  FMUL.FTZ R31, R17, R22.reuse ;  /* 0x00000016111f7220 */ /* 0x080fe20000410000 */
[----:B------:R-:W-:Y:S01]  /*24f0*/  FFMA.FTZ R33, R18, R22, R33 ;  /* 0x0000001612217223 */ /* 0x000fe20000010021 */
[----:B------:R-:W-:Y:S01]  /*2500*/  FFMA.FTZ R24, R16, R27, R14 ;  /* 0x0000001b10187223 */ /* 0x000fe2000001000e */
[----:B------:R-:W-:Y:S01]  /*2510*/  FADD.FTZ R29, R29, R22 ;  /* 0x000000161d1d7221 */ /* 0x000fe20000010000 */
[----:B------:R-:W-:Y:S01]  /*2520*/  FFMA.FTZ R28, R18, R31, R28 ;  /* 0x0000001f121c7223 */ /* 0x000fe2000001001c */
[----:B------:R-:W-:Y:S02]  /*2530*/  HADD2.F32 R18, -RZ, R9.H1_H1 ;  /* 0x30000009ff127230 */ /* 0x000fe40000004100 */
        /* <DEDUP_REMOVED lines=10> */
[----:B------:R-:W-:Y:S02]  /*25e0*/  FADD.FTZ R50, -R12, R25 ;  /* 0x000000190c327221 */ /* 0x000fe40000010100 */
[----:B------:R-:W-:Y:S01]  /*25f0*/  FADD.FTZ R32, R32, R19 ;  /* 0x0000001320207221 */ /* 0x000fe20000010000 */
[----:B------:R-:W-:Y:S01]  /*2600*/  FFMA.FTZ R30, R27, R19, R30 ;  /* 0x000000131b1e7223 */ /* 0x000fe2000001001e */
[----:B------:R-:W-:Y:S01]  /*2610*/  FMUL.FTZ R24, R50, R13 ;  /* 0x0000000d32187220 */ /* 0x000fe20000410000 */
[----:B------:R-:W-:Y:S02]  /*2620*/  HADD2.F32 R50, -RZ, R9.H0_H0 ;  /* 0x20000009ff327230 */ /* 0x000fe40000004100 */
[----:B------:R-:W-:Y:S01]  /*2630*/  FMUL.FTZ R19, R16, R19 ;  /* 0x0000001310137220 */ /* 0x000fe20000410000 */
[----:B------:R-:W-:-:S03]  /*2640*/  FFMA.FTZ R25, R17, R24, R15 ;  /* 0x0000001811197223 */ /* 0x000fc6000001000f */
[----:B------:R-:W-:Y:S01]  /*2650*/  FADD.FTZ R34, R34, R19 ;  /* 0x0000001322227221 */ /* 0x000fe20000010000 */
[----:B------:R-:W-:-:S06]  /*2660*/  FMUL.FTZ R35, R25, -1.4426950216293334961 ;  /* 0xbfb8aa3b19237820 */ /* 0x000fcc0000410000 */
[----:B------:R-:W0:Y:S02]  /*2670*/  MUFU.EX2 R35, R35 ;  /* 0x0000002300237308 */ /* 0x000e240000000800 */
        /* <DEDUP_REMOVED lines=8> */
[----:B------:R-:W-:-:S03]  /*2700*/  FMUL.FTZ R25, R26, R13 ;  /* 0x0000000d1a197220 */ /* 0x000fc60000410000 */
[----:B------:R-:W-:Y:S01]  /*2710*/  FADD.FTZ R29, R29, R20 ;  /* 0x000000141d1d7221 */ /* 0x000fe20000010000 */
[----:B------:R-:W-:Y:S01]  /*2720*/  FFMA.FTZ R26, R16, R25, R14 ;  /* 0x00000019101a7223 */ /* 0x000fe2000001000e */
[----:B------:R-:W-:-:S03]  /*2730*/  FFMA.FTZ R33, R24, R20, R33 ;  /* 0x0000001418217223 */ /* 0x000fc60000010021 */
[----:B------:R-:W-:-:S06]  /*2740*/  FMUL.FTZ R35, R26, -1.4426950216293334961 ;  /* 0xbfb8aa3b1a237820 */ /* 0x000fcc0000410000 */
        /* <DEDUP_REMOVED lines=9> */
[----:B------:R-:W-:Y:S02]  /*27e0*/  FFMA.FTZ R30, R25, R21, R30 ;  /* 0x00000015191e7223 */ /* 0x000fe4000001001e */
[----:B------:R-:W-:Y:S01]  /*27f0*/  FMUL.FTZ R26, R50, R13 ;  /* 0x0000000d321a7220 */ /* 0x000fe20000410000 */
[----:B------:R-:W-:Y:S01]  /*2800*/  FFMA.FTZ R50, R27, R19, R28 ;  /* 0x000000131b327223 */ /* 0x000fe2000001001c */
[--C-:B------:R-:W-:Y:S02]  /*2810*/  HADD2.F32 R28, -RZ, R11.reuse.H0_H0 ;  /* 0x2000000bff1c7230 */ /* 0x100fe40000004100 */
[C---:B------:R-:W-:Y:S01]  /*2820*/  FMUL.FTZ R19, R17.reuse, R20 ;  /* 0x0000001411137220 */ /* 0x040fe20000410000 */
[----:B------:R-:W-:Y:S01]  /*2830*/  FFMA.FTZ R23, R17, R26, R15 ;  /* 0x0000001a11177223 */ /* 0x000fe2000001000f */
[----:B------:R-:W-:-:S02]  /*2840*/  HADD2.F32 R20, -RZ, R11.H1_H1 ;  /* 0x3000000bff147230 */ /* 0x000fc40000004100 */
[----:B------:R-:W-:Y:S01]  /*2850*/  FFMA.FTZ R50, R24, R19, R50 ;  /* 0x0000001318327223 */ /* 0x000fe20000010032 */
[----:B------:R-:W-:Y:S01]  /*2860*/  FMUL.FTZ R35, R23, -1.4426950216293334961 ;  /* 0xbfb8aa3b17237820 */ /* 0x000fe20000410000 */
[----:B------:R-:W-:Y:S01]  /*2870*/  FADD.FTZ R34, R19, R34 ;  /* 0x0000002213227221 */ /* 0x000fe20000010000 */
[----:B------:R-:W-:Y:S01]  /*2880*/  FMUL.FTZ R19, R16, R21 ;  /* 0x0000001510137220 */ /* 0x000fe20000410000 */
[----:B------:R-:W-:-:S03]  /*2890*/  FADD.FTZ R21, R32, R21 ;  /* 0x0000001520157221 */ /* 0x000fc60000010000 */
[----:B------:R-:W0:Y:S01]  /*28a0*/  MUFU.EX2 R35, R35 ;  /* 0x0000002300237308 */ /* 0x000e220000000800 */
[----:B------:R-:W-:Y:S01]  /*28b0*/  FFMA.FTZ R25, R25, R19, R50 ;  /* 0x0000001319197223 */ /* 0x000fe20000010032 */
        /* <DEDUP_REMOVED lines=14> */
[----:B------:R-:W-:Y:S01]  /*29a0*/  FADD.FTZ R34, R19, R34 ;  /* 0x0000002213227221 */ /* 0x000fe20000010000 */
[----:B------:R-:W-:-:S06]  /*29b0*/  FMUL.FTZ R31, R22, -1.4426950216293334961 ;  /* 0xbfb8aa3b161f7820 */ /* 0x000fcc0000410000 */
[----:B------:R-:W0:Y:S02]  /*29c0*/  MUFU.EX2 R31, R31 ;  /* 0x0000001f001f7308 */ /* 0x000e240000000800 */
[----:B0-----:R-:W-:Y:S01]  /*29d0*/  FADD.FTZ R35, R31, 1 ;  /* 0x3f8000001f237421 */ /* 0x001fe20000010000 */
[----:B------:R-:W-:-:S05]  /*29e0*/  HADD2.F32 R31, -RZ, R10.H1_H1 ;  /* 0x3000000aff1f7230 */ /* 0x000fca0000004100 */
[----:B------:R-:W0:Y:S02]  /*29f0*/  MUFU.RCP R35, R35 ;  /* 0x0000002300237308 */ /* 0x000e240000001000 */
[----:B0-----:R-:W-:Y:S01]  /*2a00*/  FMUL.FTZ R27, R28, R35 ;  /* 0x000000231c1b7220 */ /* 0x001fe20000410000 */
[----:B------:R-:W-:Y:S01]  /*2a10*/  FADD.FTZ R49, -R35, 1 ;  /* 0x3f80000023317421 */ /* 0x000fe20000010100 */
[----:B------:R-:W-:-:S03]  /*2a20*/  FADD.FTZ R28, -R12, R31 ;  /* 0x0000001f0c1c7221 */ /* 0x000fc60000010100 */
[----:B------:R-:W-:Y:S01]  /*2a30*/  FFMA.FTZ R22, R22, R49, 1 ;  /* 0x3f80000016167423 */ /* 0x000fe20000010031 */
[----:B------:R-:W-:-:S03]  /*2a40*/  FMUL.FTZ R28, R28, R13 ;  /* 0x0000000d1c1c7220 */ /* 0x000fc60000410000 */
[----:B------:R-:W-:Y:S01]  /*2a50*/  FMUL.FTZ R22, R27, R22 ;  /* 0x000000161b167220 */ /* 0x000fe20000410000 */
        /* <DEDUP_REMOVED lines=10> */
[----:B------:R-:W-:Y:S02]  /*2b00*/  FMUL.FTZ R19, R16, R22 ;  /* 0x0000001610137220 */ /* 0x000fe40000410000 */
[----:B------:R-:W-:Y:S02]  /*2b10*/  FMUL.FTZ R25, R17, R56 ;  /* 0x0000003811197220 */ /* 0x000fe40000410000 */
[C---:B------:R-:W-:Y:S01]  /*2b20*/  FFMA.FTZ R27, R23.reuse, R19, R20 ;  /* 0x00000013171b7223 */ /* 0x040fe20000010014 */
[----:B------:R-:W-:Y:S01]  /*2b30*/  FADD.FTZ R34, R34, R19 ;  /* 0x0000001322227221 */ /* 0x000fe20000010000 */
[----:B------:R-:W-:Y:S01]  /*2b40*/  FFMA.FTZ R20, R23, R22, R30 ;  /* 0x0000001617147223 */ /* 0x000fe2000001001e */
[----:B------:R-:W-:Y:S01]  /*2b50*/  FADD.FTZ R22, R21, R22 ;  /* 0x0000001615167221 */ /* 0x000fe20000010000 */
[C---:B------:R-:W-:Y:S01]  /*2b60*/  FFMA.FTZ R19, R28.reuse, R25, R27 ;  /* 0x000000191c137223 */ /* 0x040fe2000001001b */
[----:B------:R-:W-:Y:S01]  /*2b70*/  FADD.FTZ R24, R25, R34 ;  /* 0x0000002219187221 */ /* 0x000fe20000010000 */
[----:B------:R-:W-:Y:S01]  /*2b80*/  FFMA.FTZ R21, R28, R56, R33 ;  /* 0x000000381c157223 */ /* 0x000fe20000010021 */
[----:B------:R-:W-:-:S07]  /*2b90*/  FADD.FTZ R23, R29, R56 ;  /* 0x000000381d177221 */ /* 0x000fce0000010000 */
.L_x_665:
[----:B------:R-:W-:Y:S01]  /*2ba0*/  MOV R25, R19 ;  /* 0x0000001300197202 */ /* 0x000fe20000000f00 */
[----:B------:R-:W0:Y:S01]  /*2bb0*/  S2R R50, SR_TID.X ;  /* 0x0000000000327919 */ /* 0x000e220000002100 */
[C---:B------:R-:W-:Y:S01]  /*2bc0*/  ISETP.GT.AND P0, PT, R0.reuse, 0x1e, PT ;  /* 0x0000001e0000780c */ /* 0x040fe20003f04270 */
[----:B------:R-:W1:Y:S01]  /*2bd0*/  S2UR UR8, SR_CgaCtaId ;  /* 0x00000000000879c3 */ /* 0x000e620000008800 */
[----:B------:R-:W-:Y:S01]  /*2be0*/  UMOV UR5, 0x400 ;  /* 0x0000040000057882 */ /* 0x000fe20000000000 */
[----:B------:R-:W2:Y:S01]  /*2bf0*/  SHFL.DOWN PT, R18, R25, 0x1, 0x1f ;  /* 0x08201f0019127f89 */ /* 0x000ea200000e0000 */
[----:B------:R-:W-:Y:S01]  /*2c00*/  UIADD3 UR4, UPT, UPT, UR5, 0xd0, URZ ;  /* 0x000000d005047890 */ /* 0x000fe2000fffe0ff */
[----:B------:R-:W-:Y:S01]  /*2c10*/  ISETP.GT.AND P2, PT, R0, 0xf, PT ;  /* 0x0000000f0000780c */ /* 0x000fe20003f44270 */
[----:B------:R-:W-:Y:S01]  /*2c20*/  BSSY.RECONVERGENT B0, `(.L_x_666) ;  /* 0x0000025000007945 */ /* 0x000fe20003800200 */
[----:B------:R-:W3:Y:S01]  /*2c30*/  SHFL.DOWN PT, R19, R24, 0x1, 0x1f ;  /* 0x08201f0018137f89 */ /* 0x000ee200000e0000 */
[----:B-1----:R-:W-:-:S05]  /*2c40*/  ULEA UR4, UR8, UR4, 0x18 ;  /* 0x0000000408047291 */ /* 0x002fca000f8ec0ff */
[----:B--2---:R-:W-:Y:S01]  /*2c50*/  @!P0 FADD.FTZ R25, R18, R25 ;  /* 0x0000001912198221 */ /* 0x004fe20000010000 */
[----:B---3--:R-:W-:-:S04]  /*2c60*/  @!P0 FADD.FTZ R24, R19, R24 ;  /* 0x0000001813188221 */ /* 0x008fc80000010000 */
[----:B------:R-:W1:Y:S01]  /*2c70*/  SHFL.DOWN PT, R18, R25, 0x2, 0x1f ;  /* 0x08401f0019127f89 */ /* 0x000e6200000e0000 */
[----:B------:R-:W-:Y:S02]  /*2c80*/  ISETP.GT.AND P0, PT, R0, 0x1d, PT ;  /* 0x0000001d0000780c */ /* 0x000fe40003f04270 */
[C---:B0-----:R-:W-:Y:S01]  /*2c90*/  LEA R49, R50.reuse, UR4, 0x4 ;  /* 0x0000000432317c11 */ /* 0x041fe2000f8e20ff */
[----:B------:R-:W0:Y:S01]  /*2ca0*/  SHFL.DOWN PT, R19, R24, 0x2, 0x1f ;  /* 0x08401f0018137f89 */ /* 0x000e2200000e0000 */
[C---:B------:R-:W-:Y:S02]  /*2cb0*/  ISETP.NE.AND P1, PT, R50.reuse, RZ, PT ;  /* 0x000000ff3200720c */ /* 0x040fe40003f25270 */
[----:B------:R-:W-:Y:S01]  /*2cc0*/  ISETP.GT.U32.AND P3, PT, R50, 0x29, PT ;  /* 0x000000293200780c */ /* 0x000fe20003f64070 */
[----:B------:R-:W-:Y:S06]  /*2cd0*/  STS.128 [R49], R20 ;  /* 0x0000001431007388 */ /* 0x000fec0000000c00 */
[----:B-1----:R-:W-:Y:S01]  /*2ce0*/  @!P0 FADD.FTZ R25, R25, R18 ;  /* 0x0000001219198221 */ /* 0x002fe20000010000 */
[----:B0-----:R-:W-:-:S04]  /*2cf0*/  @!P0 FADD.FTZ R24, R24, R19 ;  /* 0x0000001318188221 */ /* 0x001fc80000010000 */
        /* <DEDUP_REMOVED lines=23> */
.L_x_667:
[----:B------:R-:W-:Y:S05]  /*2e70*/  BSYNC.RECONVERGENT B0 ;  /* 0x0000000000007941 */ /* 0x000fea0003800200 */
.L_x_666:
[----:B------:R-:W-:Y:S06]  /*2e80*/  BAR.SYNC.DEFER_BLOCKING 0x0 ;  /* 0x0000000000007b1d */ /* 0x000fec0000010000 */
[----:B------:R-:W-:Y:S04]  /*2e90*/  BSSY.RECONVERGENT B0, `(.L_x_668) ;  /* 0x0000035000007945 */ /* 0x000fe80003800200 */
[----:B------:R-:W-:Y:S05]  /*2ea0*/  @P1 BRA `(.L_x_669) ;  /* 0x0000000000cc1947 */ /* 0x000fea0003800000 */
[----:B------:R-:W-:-:S09]  /*2eb0*/  ULEA UR4, UR8, UR5, 0x18 ;  /* 0x0000000508047291 */ /* 0x000fd2000f8ec0ff */
[----:B--2---:R-:W2:Y:S04]  /*2ec0*/  LDS.128 R28, [UR4+0x20] ;  /* 0x00002004ff1c7984 */ /* 0x004ea80008000c00 */
[----:B-1-3--:R-:W1:Y:S01]  /*2ed0*/  LDS.128 R24, [UR4+0x30] ;  /* 0x00003004ff187984 */ /* 0x00ae620008000c00 */
[----:B--2---:R-:W-:Y:S01]  /*2ee0*/  FADD.FTZ R33, R18, R28 ;  /* 0x0000001c12217221 */ /* 0x004fe20000010000 */
[----:B0-----:R-:W-:-:S03]  /*2ef0*/  FADD.FTZ R18, R19, R29 ;  /* 0x0000001d13127221 */ /* 0x001fc60000010000 */
[----:B------:R-:W-:Y:S01]  /*2f00*/  FADD.FTZ R33, R33, R30 ;  /* 0x0000001e21217221 */ /* 0x000fe20000010000 */
[----:B------:R-:W-:Y:S02]  /*2f10*/  FADD.FTZ R18, R18, R31 ;  /* 0x0000001f12127221 */ /* 0x000fe40000010000 */
[----:B------:R-:W-:Y:S01]  /*2f20*/  LDS.128 R28, [UR4+0x50] ;  /* 0x00005004ff1c7984 */ /* 0x000fe20008000c00 */
[----:B-1----:R-:W-:Y:S01]  /*2f30*/  FADD.FTZ R19, R33, R24 ;  /* 0x0000001821137221 */ /* 0x002fe20000010000 */
[----:B------:R-:W-:Y:S02]  /*2f40*/  FADD.FTZ R18, R18, R25 ;  /* 0x0000001912127221 */ /* 0x000fe40000010000 */
[----:B------:R-:W0:Y:S01]  /*2f50*/  LDS.128 R32, [UR4+0x40] ;  /* 0x00004004ff207984 */ /* 0x000e220008000c00 */
[----:B------:R-:W-:Y:S01]  /*2f60*/  FADD.FTZ R19, R19, R26 ;  /* 0x0000001a13137221 */ /* 0x000fe20000010000 */
[----:B------:R-:W-:Y:S02]  /*2f70*/  FADD.FTZ R18, R18, R27 ;  /* 0x0000001b12127221 */ /* 0x000fe40000010000 */
[----:B------:R-:W-:Y:S01]  /*2f80*/  LDS.128 R24, [UR4+0x70] ;  /* 0x00007004ff187984 */ /* 0x000fe20008000c00 */
[----:B0-----:R-:W-:Y:S01]  /*2f90*/  FADD.FTZ R19, R19, R32 ;  /* 0x0000002013137221 */ /* 0x001fe20000010000 */
[----:B------:R-:W-:-:S03]  /*2fa0*/  FADD.FTZ R18, R18, R33 ;  /* 0x0000002112127221 */ /* 0x000fc60000010000 */
[----:B------:R-:W-:Y:S01]  /*2fb0*/  FADD.FTZ R19, R19, R34 ;  /* 0x0000002213137221 */ /* 0x000fe20000010000 */
[----:B------:R-:W-:Y:S02]  /*2fc0*/  FADD.FTZ R18, R18, R35 ;  /* 0x0000002312127221 */ /* 0x000fe40000010000 */
[----:B------:R-:W0:Y:S01]  /*2fd0*/  LDS.128 R32, [UR4+0x60] ;  /* 0x00006004ff207984 */ /* 0x000e220008000c00 */
[----:B------:R-:W-:Y:S01]  /*2fe0*/  FADD.FTZ R19, R19, R28 ;  /* 0x0000001c13137221 */ /* 0x000fe20000010000 */
[----:B------:R-:W-:-:S03]  /*2ff0*/  FADD.FTZ R18, R18, R29 ;  /* 0x0000001d12127221 */ /* 0x000fc60000010000 */
        /* <DEDUP_REMOVED lines=21> */
[----:B------:R-:W-:-:S03]  /*3150*/  FADD.FTZ R18, R18, R31 ;  /* 0x0000001f12127221 */ /* 0x000fc60000010000 */
        /* <DEDUP_REMOVED lines=8> */
.L_x_669:
[----:B------:R-:W-:Y:S05]  /*31e0*/  BSYNC.RECONVERGENT B0 ;  /* 0x0000000000007941 */ /* 0x000fea0003800200 */
.L_x_668:
[----:B------:R-:W-:Y:S06]  /*31f0*/  BAR.SYNC.DEFER_BLOCKING 0x0 ;  /* 0x0000000000007b1d */ /* 0x000fec0000010000 */
[----:B------:R-:W-:Y:S04]  /*3200*/  BSSY.RECONVERGENT B0, `(.L_x_670) ;  /* 0x000004d000007945 */ /* 0x000fe80003800200 */
[----:B------:R-:W-:Y:S05]  /*3210*/  @P3 BRA `(.L_x_671) ;  /* 0x00000004002c3947 */ /* 0x000fea0003800000 */
[----:B-1-3--:R-:W1:Y:S04]  /*3220*/  LDS.128 R24, [R49+0x2a0] ;  /* 0x0002a00031187984 */ /* 0x00ae680000000c00 */
[----:B--2---:R-:W2:Y:S04]  /*3230*/  LDS.128 R28, [R49+0x540] ;  /* 0x00054000311c7984 */ /* 0x004ea80000000c00 */
[----:B------:R-:W3:Y:S01]  /*3240*/  LDS.128 R32, [R49+0x7e0] ;  /* 0x0007e00031207984 */ /* 0x000ee20000000c00 */
        /* <DEDUP_REMOVED lines=9> */
[----:B---3--:R-:W-:Y:S01]  /*32e0*/  FADD.FTZ R30, R20, R33 ;  /* 0x00000021141e7221 */ /* 0x008fe20000010000 */
[----:B------:R-:W-:Y:S01]  /*32f0*/  FADD.FTZ R29, R21, R34 ;  /* 0x00000022151d7221 */ /* 0x000fe20000010000 */
[----:B------:R-:W-:Y:S01]  /*3300*/  FADD.FTZ R51, R51, R32 ;  /* 0x0000002033337221 */ /* 0x000fe20000010000 */
[----:B------:R-:W2:Y:S01]  /*3310*/  LDS.128 R20, [R49+0xd20] ;  /* 0x000d200031147984 */ /* 0x000ea20000000c00 */
[----:B------:R-:W-:-:S02]  /*3320*/  FADD.FTZ R28, R28, R35 ;  /* 0x000000231c1c7221 */ /* 0x000fc40000010000 */
        /* <DEDUP_REMOVED lines=8> */
[----:B------:R-:W-:-:S03]  /*33b0*/  FADD.FTZ R32, R32, R23 ;  /* 0x0000001720207221 */ /* 0x000fc60000010000 */
        /* <DEDUP_REMOVED lines=37> */
[----:B------:R-:W-:Y:S01]  /*3610*/  LDS.128 R28, [R49+0x2760] ;  /* 0x00276000311c7984 */ /* 0x000fe20000000c00 */
        /* <DEDUP_REMOVED lines=8> */
[----:B------:R-:W-:Y:S01]  /*36a0*/  FADD.FTZ R20, R51, R28 ;  /* 0x0000001c33147221 */ /* 0x000fe20000010000 */
[----:B------:R-:W-:Y:S01]  /*36b0*/  FADD.FTZ R22, R33, R30 ;  /* 0x0000001e21167221 */ /* 0x000fe20000010000 */
[----:B------:R-:W-:-:S07]  /*36c0*/  FADD.FTZ R23, R32, R31 ;  /* 0x0000001f20177221 */ /* 0x000fce0000010000 */
.L_x_671:
[----:B------:R-:W-:Y:S05]  /*36d0*/  BSYNC.RECONVERGENT B0 ;  /* 0x0000000000007941 */ /* 0x000fea0003800200 */
.L_x_670:
[----:B------:R-:W4:Y:S01]  /*36e0*/  LDC R26, c[0x0][0x374] ;  /* 0x0000dd00ff1a7b82 */ /* 0x000f220000000800 */
[----:B------:R-:W-:Y:S01]  /*36f0*/  BSSY.RECONVERGENT B0, `(.L_x_672) ;  /* 0x000001f000007945 */ /* 0x000fe20003800200 */
[----:B------:R-:W-:-:S06]  /*3700*/  IMAD R27, R5, 0x2a, R50 ;  /* 0x0000002a051b7824 */ /* 0x000fcc00078e0232 */
[----:B---3--:R-:W3:Y:S02]  /*3710*/  LDC R24, c[0x0][0x370] ;  /* 0x0000dc00ff187b82 */ /* 0x008ee40000000800 */
[----:B---3--:R-:W-:Y:S01]  /*3720*/  ISETP.GE.U32.AND P0, PT, R24, 0x2, PT ;  /* 0x000000021800780c */ /* 0x008fe20003f06070 */
[----:B----4-:R-:W-:-:S12]  /*3730*/  @P3 BRA `(.L_x_673) ;  /* 0x0000000000683947 */ /* 0x010fd80003800000 */
[----:B--2---:R-:W2:Y:S08]  /*3740*/  LDC.64 R28, c[0x0][0x3f8] ;  /* 0x0000fe00ff1c7b82 */ /* 0x004eb00000000a00 */
[----:B------:R-:W3:Y:S01]  /*3750*/  LDC.64 R34, c[0x0][0x3d8] ;  /* 0x0000f600ff227b82 */ /* 0x000ee20000000a00 */
[----:B--2---:R-:W-:Y:S01]  /*3760*/  IMAD.WIDE.U32 R30, R28, 0x3, RZ ;  /* 0x000000031c1e7825 */ /* 0x004fe200078e00ff */
[----:B-1----:R-:W-:-:S04]  /*3770*/  LEA R25, R29, R29, 0x1 ;  /* 0x0000001d1d197211 */ /* 0x002fc800078e08ff */
[----:B------:R-:W-:Y:S01]  /*3780*/  IADD3 R25, PT, PT, R31, R25, RZ ;  /* 0x000000191f197210 */ /* 0x000fe20007ffe0ff */
[----:B---3--:R-:W-:-:S03]  /*3790*/  IMAD.WIDE R34, R27, 0x4, R34 ;  /* 0x000000041b227825 */ /* 0x008fc600078e0222 */
[----:B------:R-:W-:-:S04]  /*37a0*/  LEA.HI R5, P2, R25, R30, RZ, 0x1 ;  /* 0x0000001e19057211 */ /* 0x000fc800078508ff */
[----:B------:R-:W-:Y:S01]  /*37b0*/  IADD3.X R30, PT, PT, RZ, R25, RZ, P2, !PT ;  /* 0x00000019ff1e7210 */ /* 0x000fe200017fe4ff */
[----:B------:R3:W-:Y:S01]  /*37c0*/  REDG.E.ADD.F32.FTZ.RN.STRONG.GPU desc[UR6][R34.64], R20 ;  /* 0x00000014220079a6 */ /* 0x0007e2000c12f306 */
[----:B------:R-:W-:Y:S02]  /*37d0*/  LEA.HI R27, P2, R29, R28, RZ, 0x1 ;  /* 0x0000001c1d1b7211 */ /* 0x000fe400078508ff */
[----:B------:R-:W-:Y:S02]  /*37e0*/  SHF.L.U64.HI R25, R5, 0x1, R30 ;  /* 0x0000000105197819 */ /* 0x000fe4000001021e */
[----:B------:R-:W-:Y:S02]  /*37f0*/  IADD3.X R30, PT, PT, RZ, R29, RZ, P2, !PT ;  /* 0x0000001dff1e7210 */ /* 0x000fe400017fe4ff */
[----:B------:R-:W-:Y:S02]  /*3800*/  SHF.L.U32 R33, R27, 0x1, RZ ;  /* 0x000000011b217819 */ /* 0x000fe400000006ff */
[----:B------:R-:W-:-:S02]  /*3810*/  SHF.L.U32 R5, R5, 0x1, RZ ;  /* 0x0000000105057819 */ /* 0x000fc400000006ff */
[----:B------:R-:W-:Y:S02]  /*3820*/  SHF.L.U64.HI R27, R27, 0x1, R30 ;  /* 0x000000011b1b7819 */ /* 0x000fe4000001021e */
[----:B------:R-:W-:Y:S02]  /*3830*/  LOP3.LUT R33, R33, 0xfffffffc, RZ, 0xc0, !PT ;  /* 0xfffffffc21217812 */ /* 0x000fe400078ec0ff */
[----:B------:R-:W-:Y:S02]  /*3840*/  LEA R30, P3, R28, R34, 0x2 ;  /* 0x000000221c1e7211 */ /* 0x000fe400078610ff */
[----:B------:R-:W-:Y:S02]  /*3850*/  LOP3.LUT R5, R5, 0xfffffffc, RZ, 0xc0, !PT ;  /* 0xfffffffc05057812 */ /* 0x000fe400078ec0ff */
[----:B------:R-:W-:Y:S02]  /*3860*/  IADD3 R32, P2, PT, R34, R33, RZ ;  /* 0x0000002122207210 */ /* 0x000fe40007f5e0ff */
[----:B------:R-:W-:-:S02]  /*3870*/  LEA.HI.X R31, R28, R35, R29, 0x2, P3 ;  /* 0x000000231c1f7211 */ /* 0x000fc400018f141d */
[----:B------:R-:W-:Y:S02]  /*3880*/  IADD3 R28, P3, PT, R34, R5, RZ ;  /* 0x00000005221c7210 */ /* 0x000fe40007f7e0ff */
[C---:B------:R-:W-:Y:S02]  /*3890*/  IADD3.X R33, PT, PT, R35.reuse, R27, RZ, P2, !PT ;  /* 0x0000001b23217210 */ /* 0x040fe400017fe4ff */
[----:B------:R-:W-:-:S03]  /*38a0*/  IADD3.X R29, PT, PT, R35, R25, RZ, P3, !PT ;  /* 0x00000019231d7210 */ /* 0x000fc60001ffe4ff */
[----:B------:R3:W-:Y:S04]  /*38b0*/  REDG.E.ADD.F32.FTZ.RN.STRONG.GPU desc[UR6][R32.64], R21 ;  /* 0x00000015200079a6 */ /* 0x0007e8000c12f306 */
[----:B------:R3:W-:Y:S04]  /*38c0*/  REDG.E.ADD.F32.FTZ.RN.STRONG.GPU desc[UR6][R30.64], R22 ;  /* 0x000000161e0079a6 */ /* 0x0007e8000c12f306 */
[----:B------:R3:W-:Y:S02]  /*38d0*/  REDG.E.ADD.F32.FTZ.RN.STRONG.GPU desc[UR6][R28.64], R23 ;  /* 0x000000171c0079a6 */ /* 0x0007e4000c12f306 */
.L_x_673:
[----:B------:R-:W-:Y:S05]  /*38e0*/  BSYNC.RECONVERGENT B0 ;  /* 0x0000000000007941 */ /* 0x000fea0003800200 */
.L_x_672:
[----:B------:R-:W-:Y:S05]  /*38f0*/  @!P0 BRA `(.L_x_674) ;  /* 0x0000000800988947 */ /* 0x000fea0003800000 */
[----:B--23--:R-:W2:Y:S01]  /*3900*/  LDC.64 R28, c[0x0][0x3d0] ;  /* 0x0000f400ff1c7b82 */ /* 0x00cea20000000a00 */
[----:B------:R-:W3:Y:S01]  /*3910*/  S2R R5, SR_CTAID.Y ;  /* 0x0000000000057919 */ /* 0x000ee20000002600 */
[----:B------:R-:W-:Y:S02]  /*3920*/  LOP3.LUT R21, R45, 0x1, RZ, 0xc0, !PT ;  /* 0x000000012d157812 */ /* 0x000fe400078ec0ff */
[----:B------:R-:W-:-:S03]  /*3930*/  ISETP.GE.U32.AND P2, PT, R24, 0x8, PT ;  /* 0x000000081800780c */ /* 0x000fc60003f46070 */
[----:B------:R-:W-:-:S04]  /*3940*/  IMAD R23, R21, R26, RZ ;  /* 0x0000001a15177224 */ /* 0x000fc800078e02ff */
[----:B------:R-:W-:-:S05]  /*3950*/  IMAD R20, R23, R24, RZ ;  /* 0x0000001817147224 */ /* 0x000fca00078e02ff */
[----:B------:R-:W-:-:S05]  /*3960*/  SHF.L.U32 R21, R20, 0x1, RZ ;  /* 0x0000000114157819 */ /* 0x000fca00000006ff */
[----:B--2---:R-:W-:Y:S01]  /*3970*/  IMAD.WIDE R28, R21, 0x4, R28 ;  /* 0x00000004151c7825 */ /* 0x004fe200078e021c */
[----:B---3--:R-:W-:Y:S06]  /*3980*/  @P1 BRA `(.L_x_675) ;  /* 0x0000000000501947 */ /* 0x008fec0003800000 */
[----:B------:R-:W2:Y:S01]  /*3990*/  LDC.64 R20, c[0x0][0x3c8] ;  /* 0x0000f200ff147b82 */ /* 0x000ea20000000a00 */
[----:B------:R-:W-:Y:S01]  /*39a0*/  IADD3 R23, PT, PT, R23, R5, RZ ;  /* 0x0000000517177210 */ /* 0x000fe20007ffe0ff */
[----:B-1----:R-:W-:Y:S01]  /*39b0*/  IMAD R25, R3, R26, R5 ;  /* 0x0000001a03197224 */ /* 0x002fe200078e0205 */
[----:B------:R-:W-:-:S04]  /*39c0*/  LOP3.LUT P0, R27, R45, 0x2, RZ, 0xc0, !PT ;  /* 0x000000022d1b7812 */ /* 0x000fc8000780c0ff */
[----:B------:R-:W-:Y:S01]  /*39d0*/  IADD3 R27, PT, PT, -R27, 0x1, RZ ;  /* 0x000000011b1b7810 */ /* 0x000fe20007ffe1ff */
[----:B--2---:R-:W-:-:S04]  /*39e0*/  IMAD.WIDE.U32 R20, R23, 0x4, R20 ;  /* 0x0000000417147825 */ /* 0x004fc800078e0014 */
[----:B------:R-:W-:Y:S01]  /*39f0*/  IMAD.WIDE.U32 R22, R25, 0x8, R28 ;  /* 0x0000000819167825 */ /* 0x000fe200078e001c */
[----:B------:R-:W-:-:S04]  /*3a00*/  SEL R25, R24, RZ, !P0 ;  /* 0x000000ff18197207 */ /* 0x000fc80004000000 */
[----:B------:R-:W-:Y:S01]  /*3a10*/  ISETP.NE.AND P0, PT, R25, -0x1, PT ;  /* 0xffffffff1900780c */ /* 0x000fe20003f05270 */
[----:B------:R2:W-:Y:S01]  /*3a20*/  STG.E.64 desc[UR6][R22.64], R18 ;  /* 0x0000001216007986 */ /* 0x0005e2000c101b06 */
[----:B------:R-:W-:Y:S06]  /*3a30*/  MEMBAR.ALL.GPU ;  /* 0x0000000000007992 */ /* 0x000fec000000a000 */
[----:B------:R-:W-:-:S00]  /*3a40*/  ERRBAR ;  /* 0x00000000000079ab */ /* 0x000fc00000000000 */
[----:B------:R-:W-:Y:S06]  /*3a50*/  CGAERRBAR ;  /* 0x00000000000075ab */ /* 0x000fec0000000000 */
[----:B------:R2:W-:Y:S01]  /*3a60*/  REDG.E.ADD.S32.STRONG.GPU desc[UR6][R20.64], R27 ;  /* 0x0000001b1400798e */ /* 0x0005e2000c12e306 */
[----:B------:R-:W-:Y:S05]  /*3a70*/  @!P0 BRA `(.L_x_675) ;  /* 0x0000000000148947 */ /* 0x000fea0003800000 */
.L_x_676:
[----:B--2---:R-:W2:Y:S04]  /*3a80*/  LDG.E.STRONG.GPU R22, desc[UR6][R20.64] ;  /* 0x0000000614167981 */ /* 0x004ea8000c1ef900 */
[----:B--2---:R-:W-:Y:S01]  /*3a90*/  CCTL.IVALL ;  /* 0x00000000ff00798f */ /* 0x004fe20002000000 */
[----:B------:R-:W-:Y:S05]  /*3aa0*/  YIELD ;  /* 0x0000000000007946 */ /* 0x000fea0003800000 */
[----:B------:R-:W-:-:S13]  /*3ab0*/  ISETP.NE.AND P0, PT, R22, R25, PT ;  /* 0x000000191600720c */ /* 0x000fda0003f05270 */
[----:B------:R-:W-:Y:S05]  /*3ac0*/  @P0 BRA `(.L_x_676) ;  /* 0xfffffffc00ec0947 */ /* 0x000fea000383ffff */
.L_x_675:
[----:B------:R-:W-:Y:S05]  /*3ad0*/  WARPSYNC.ALL ;  /* 0x0000000000007948 */ /* 0x000fea0003800000 */
[----:B------:R-:W-:Y:S01]  /*3ae0*/  BAR.SYNC.DEFER_BLOCKING 0x0 ;  /* 0x0000000000007b1d */ /* 0x000fe20000010000 */
[----:B------:R-:W-:-:S05]  /*3af0*/  HFMA2 R34, -RZ, RZ, 0, 0 ;  /* 0x00000000ff227431 */ /* 0x000fca00000001ff */
[----:B------:R-:W-:Y:S05]  /*3b00*/  @!P2 BRA `(.L_x_677) ;  /* 0x00000004001ca947 */ /* 0x000fea0003800000 */
[C-C-:B--2---:R-:W-:Y:S01]  /*3b10*/  IMAD R23, R26.reuse, 0x3, R5.reuse ;  /* 0x000000031a177824 */ /* 0x144fe200078e0205 */
[CC--:B------:R-:W-:Y:S01]  /*3b20*/  LEA R49, R26.reuse, R5.reuse, 0x1 ;  /* 0x000000051a317211 */ /* 0x0c0fe200078e08ff */
[C-C-:B------:R-:W-:Y:S01]  /*3b30*/  IMAD R35, R26.reuse, 0x6, R5.reuse ;  /* 0x000000061a237824 */ /* 0x140fe200078e0205 */
[CC--:B------:R-:W-:Y:S01]  /*3b40*/  LEA R21, R26.reuse, R5.reuse, 0x2 ;  /* 0x000000051a157211 */ /* 0x0c0fe200078e10ff */
[C-C-:B-1----:R-:W-:Y:S01]  /*3b50*/  IMAD R25, R26.reuse, 0x7, R5.reuse ;  /* 0x000000071a197824 */ /* 0x142fe200078e0205 */
[----:B------:R-:W-:Y:S01]  /*3b60*/  IADD3 R57, PT, PT, R5, R26, RZ ;  /* 0x0000001a05397210 */ /* 0x000fe20007ffe0ff */
[----:B------:R-:W-:Y:S01]  /*3b70*/  IMAD R27, R26, 0x5, R5 ;  /* 0x000000051a1b7824 */ /* 0x000fe200078e0205 */
[----:B------:R-:W-:Y:S01]  /*3b80*/  IADD3 R22, PT, PT, -R3, RZ, RZ ;  /* 0x000000ff03167210 */ /* 0x000fe20007ffe1ff */
[----:B------:R-:W-:Y:S01]  /*3b90*/  UMOV UR4, URZ ;  /* 0x000000ff00047c82 */ /* 0x000fe20008000000 */
[----:B------:R-:W-:Y:S02]  /*3ba0*/  MOV R51, R5 ;  /* 0x0000000500337202 */ /* 0x000fe40000000f00 */
[----:B------:R-:W-:-:S07]  /*3bb0*/  LOP3.LUT R20, R24, 0x7ffffff8, RZ, 0xc0, !PT ;  /* 0x7ffffff818147812 */ /* 0x000fce00078ec0ff */
.L_x_678:
[----:B------:R-:W-:-:S13]  /*3bc0*/  ISETP.EQ.OR P0, PT, R22, RZ, P1 ;  /* 0x000000ff1600720c */ /* 0x000fda0000f02670 */
[----:B------:R-:W-:-:S05]  /*3bd0*/  @!P0 IMAD.WIDE.U32 R32, R51, 0x8, R28 ;  /* 0x0000000833208825 */ /* 0x000fca00078e001c */
[----:B------:R-:W0:Y:S01]  /*3be0*/  @!P0 LDG.E.64 R30, desc[UR6][R32.64] ;  /* 0x00000006201e8981 */ /* 0x000e22000c1e1b00 */
[----:B------:R-:W-:-:S06]  /*3bf0*/  UIADD3 UR5, UPT, UPT, UR4, 0x1, URZ ;  /* 0x0000000104057890 */ /* 0x000fcc000fffe0ff */
[----:B------:R-:W-:-:S13]  /*3c00*/  ISETP.EQ.OR P2, PT, R3, UR5, P1 ;  /* 0x0000000503007c0c */ /* 0x000fda0008f42670 */
[----:B------:R-:W-:Y:S01]  /*3c10*/  @!P2 IMAD.WIDE.U32 R58, R57, 0x8, R28 ;  /* 0x00000008393aa825 */ /* 0x000fe200078e001c */
[----:B------:R-:W-:-:S03]  /*3c20*/  UIADD3 UR5, UPT, UPT, UR4, 0x2, URZ ;  /* 0x0000000204057890 */ /* 0x000fc6000fffe0ff */
[----:B0-----:R-:W-:Y:S01]  /*3c30*/  @!P0 FADD.FTZ R18, R18, R30 ;  /* 0x0000001e12128221 */ /* 0x001fe20000010000 */
[----:B------:R-:W-:Y:S02]  /*3c40*/  @!P0 FADD.FTZ R19, R19, R31 ;  /* 0x0000001f13138221 */ /* 0x000fe40000010000 */
[----:B------:R-:W2:Y:S01]  /*3c50*/  @!P2 LDG.E.64 R30, desc[UR6][R58.64] ;  /* 0x000000063a1ea981 */ /* 0x000ea2000c1e1b00 */
[----:B------:R-:W-:-:S13]  /*3c60*/  ISETP.EQ.OR P0, PT, R3, UR5, P1 ;  /* 0x0000000503007c0c */ /* 0x000fda0008f02670 */
[----:B------:R-:W-:Y:S01]  /*3c70*/  @!P0 IMAD.WIDE.U32 R32, R49, 0x8, R28 ;  /* 0x0000000831208825 */ /* 0x000fe200078e001c */
[----:B------:R-:W-:-:S03]  /*3c80*/  UIADD3 UR5, UPT, UPT, UR4, 0x3, URZ ;  /* 0x0000000304057890 */ /* 0x000fc6000fffe0ff */
[----:B--2---:R-:W-:Y:S01]  /*3c90*/  @!P2 FADD.FTZ R18, R18, R30 ;  /* 0x0000001e1212a221 */ /* 0x004fe20000010000 */
[----:B------:R-:W-:Y:S02]  /*3ca0*/  @!P2 FADD.FTZ R19, R19, R31 ;  /* 0x0000001f1313a221 */ /* 0x000fe40000010000 */
[----:B------:R-:W2:Y:S01]  /*3cb0*/  @!P0 LDG.E.64 R30, desc[UR6][R32.64] ;  /* 0x00000006201e8981 */ /* 0x000ea2000c1e1b00 */
[----:B------:R-:W-:Y:S01]  /*3cc0*/  ISETP.EQ.OR P2, PT, R3, UR5, P1 ;  /* 0x0000000503007c0c */ /* 0x000fe20008f42670 */
[----:B------:R-:W-:Y:S01]  /*3cd0*/  UIADD3 UR5, UPT, UPT, UR4, 0x4, URZ ;  /* 0x0000000404057890 */ /* 0x000fe2000fffe0ff */
[----:B--2---:R-:W-:Y:S01]  /*3ce0*/  @!P0 FADD.FTZ R18, R18, R30 ;  /* 0x0000001e12128221 */ /* 0x004fe20000010000 */
[----:B------:R-:W-:-:S10]  /*3cf0*/  @!P0 FADD.FTZ R19, R19, R31 ;  /* 0x0000001f13138221 */ /* 0x000fd40000010000 */
[----:B------:R-:W-:-:S06]  /*3d00*/  @!P2 IMAD.WIDE.U32 R30, R23, 0x8, R28 ;  /* 0x00000008171ea825 */ /* 0x000fcc00078e001c */
[----:B------:R-:W2:Y:S01]  /*3d10*/  @!P2 LDG.E.64 R30, desc[UR6][R30.64] ;  /* 0x000000061e1ea981 */ /* 0x000ea2000c1e1b00 */
[----:B------:R-:W-:Y:S01]  /*3d20*/  ISETP.EQ.OR P0, PT, R3, UR5, P1 ;  /* 0x0000000503007c0c */ /* 0x000fe20008f02670 */
[----:B------:R-:W-:-:S12]  /*3d30*/  UIADD3 UR5, UPT, UPT, UR4, 0x5, URZ ;  /* 0x0000000504057890 */ /* 0x000fd8000fffe0ff */
[----:B------:R-:W-:-:S06]  /*3d40*/  @!P0 IMAD.WIDE.U32 R32, R21, 0x8, R28 ;  /* 0x0000000815208825 */ /* 0x000fcc00078e001c */
[----:B------:R-:W3:Y:S01]  /*3d50*/  @!P0 LDG.E.64 R32, desc[UR6][R32.64] ;  /* 0x0000000620208981 */ /* 0x000ee2000c1e1b00 */
[----:B--2---:R-:W-:Y:S01]  /*3d60*/  @!P2 FADD.FTZ R18, R18, R30 ;  /* 0x0000001e1212a221 */ /* 0x004fe20000010000 */
[----:B------:R-:W-:Y:S01]  /*3d70*/  @!P2 FADD.FTZ R19, R19, R31 ;  /* 0x0000001f1313a221 */ /* 0x000fe20000010000 */
[----:B------:R-:W-:-:S13]  /*3d80*/  ISETP.EQ.OR P2, PT, R3, UR5, P1 ;  /* 0x0000000503007c0c */ /* 0x000fda0008f42670 */
[----:B------:R-:W-:-:S06]  /*3d90*/  @!P2 IMAD.WIDE.U32 R30, R27, 0x8, R28 ;  /* 0x000000081b1ea825 */ /* 0x000fcc00078e001c */
[----:B------:R-:W2:Y:S01]  /*3da0*/  @!P2 LDG.E.64 R30, desc[UR6][R30.64] ;  /* 0x000000061e1ea981 */ /* 0x000ea2000c1e1b00 */
[----:B------:R-:W-:Y:S01]  /*3db0*/  UIADD3 UR5, UPT, UPT, UR4, 0x6, URZ ;  /* 0x0000000604057890 */ /* 0x000fe2000fffe0ff */
[----:B---3--:R-:W-:Y:S01]  /*3dc0*/  @!P0 FADD.FTZ R18, R18, R32 ;  /* 0x0000002012128221 */ /* 0x008fe20000010000 */
[----:B------:R-:W-:-:S04]  /*3dd0*/  @!P0 FADD.FTZ R19, R19, R33 ;  /* 0x0000002113138221 */ /* 0x000fc80000010000 */
        /* <DEDUP_REMOVED lines=12> */
[----:B------:R-:W-:Y:S02]  /*3ea0*/  ISETP.NE.AND P0, PT, R20, UR4, PT ;  /* 0x0000000414007c0c */ /* 0x000fe4000bf05270 */
        /* <DEDUP_REMOVED lines=11> */
[----:B------:R-:W-:Y:S06]  /*3f60*/  @P0 BRA `(.L_x_678) ;  /* 0xfffffffc00140947 */ /* 0x000fec000383ffff */
[----:B------:R-:W-:-:S07]  /*3f70*/  MOV R34, R20 ;  /* 0x0000001400227202 */ /* 0x000fce0000000f00 */
.L_x_677:
[----:B--2---:R-:W-:-:S13]  /*3f80*/  LOP3.LUT P0, R20, R24, 0x7, RZ, 0xc0, !PT ;  /* 0x0000000718147812 */ /* 0x004fda000780c0ff */
[----:B------:R-:W-:Y:S05]  /*3f90*/  @!P0 BRA `(.L_x_674) ;  /* 0x0000000000f08947 */ /* 0x000fea0003800000 */
[----:B------:R-:W-:-:S04]  /*3fa0*/  IADD3 R20, PT, PT, R20, -0x1, RZ ;  /* 0xffffffff14147810 */ /* 0x000fc80007ffe0ff */
[----:B------:R-:W-:-:S13]  /*3fb0*/  ISETP.GE.U32.AND P0, PT, R20, 0x3, PT ;  /* 0x000000031400780c */ /* 0x000fda0003f06070 */
[----:B------:R-:W-:Y:S05]  /*3fc0*/  @!P0 BRA `(.L_x_679) ;  /* 0x0000000000708947 */ /* 0x000fea0003800000 */
[C---:B------:R-:W-:Y:S02]  /*3fd0*/  IADD3 R20, PT, PT, R34.reuse, 0x1, RZ ;  /* 0x0000000122147810 */ /* 0x040fe40007ffe0ff */
[CC--:B------:R-:W-:Y:S02]  /*3fe0*/  ISETP.EQ.OR P0, PT, R34.reuse, R3.reuse, P1 ;  /* 0x000000032200720c */ /* 0x0c0fe40000f02670 */
[----:B------:R-:W-:Y:S02]  /*3ff0*/  IADD3 R22, PT, PT, R34, 0x2, RZ ;  /* 0x0000000222167810 */ /* 0x000fe40007ffe0ff */
[-C--:B------:R-:W-:Y:S02]  /*4000*/  ISETP.EQ.OR P2, PT, R20, R3.reuse, P1 ;  /* 0x000000031400720c */ /* 0x080fe40000f42670 */
[----:B------:R-:W-:Y:S02]  /*4010*/  ISETP.EQ.OR P3, PT, R22, R3, P1 ;  /* 0x000000031600720c */ /* 0x000fe40000f62670 */
[----:B------:R-:W-:-:S04]  /*4020*/  IADD3 R32, PT, PT, R34, 0x3, RZ ;  /* 0x0000000322207810 */ /* 0x000fc80007ffe0ff */
[----:B------:R-:W-:Y:S01]  /*4030*/  ISETP.EQ.OR P4, PT, R32, R3, P1 ;  /* 0x000000032000720c */ /* 0x000fe20000f82670 */
[----:B------:R-:W-:-:S04]  /*4040*/  @!P0 IMAD R21, R34, R26, R5 ;  /* 0x0000001a22158224 */ /* 0x000fc800078e0205 */
[----:B------:R-:W-:Y:S02]  /*4050*/  @!P2 IMAD R23, R20, R26, R5 ;  /* 0x0000001a1417a224 */ /* 0x000fe400078e0205 */
[----:B------:R-:W-:-:S04]  /*4060*/  @!P0 IMAD.WIDE.U32 R20, R21, 0x8, R28 ;  /* 0x0000000815148825 */ /* 0x000fc800078e001c */
[-C--:B------:R-:W-:Y:S02]  /*4070*/  @!P3 IMAD R31, R22, R26.reuse, R5 ;  /* 0x0000001a161fb224 */ /* 0x080fe400078e0205 */
[--C-:B------:R-:W-:Y:S01]  /*4080*/  @!P2 IMAD.WIDE.U32 R22, R23, 0x8, R28.reuse ;  /* 0x000000081716a825 */ /* 0x100fe200078e001c */
[----:B------:R-:W0:Y:S03]  /*4090*/  @!P0 LDG.E.64 R20, desc[UR6][R20.64] ;  /* 0x0000000614148981 */ /* 0x000e26000c1e1b00 */
[----:B------:R-:W-:Y:S02]  /*40a0*/  @!P3 IMAD.WIDE.U32 R30, R31, 0x8, R28 ;  /* 0x000000081f1eb825 */ /* 0x000fe400078e001c */
[----:B------:R-:W2:Y:S02]  /*40b0*/  @!P2 LDG.E.64 R22, desc[UR6][R22.64] ;  /* 0x000000061616a981 */ /* 0x000ea4000c1e1b00 */
[----:B------:R-:W-:-:S02]  /*40c0*/  @!P4 IMAD R33, R32, R26, R5 ;  /* 0x0000001a2021c224 */ /* 0x000fc400078e0205 */
        /* <DEDUP_REMOVED lines=12> */
.L_x_679:
        /* <DEDUP_REMOVED lines=15> */
[----:B0-----:R-:W-:Y:S01]  /*4280*/  @!P2 FADD.FTZ R18, R18, R22 ;  /* 0x000000161212a221 */ /* 0x001fe20000010000 */
[----:B------:R-:W-:-:S03]  /*4290*/  @!P2 FADD.FTZ R19, R19, R23 ;  /* 0x000000171313a221 */ /* 0x000fc60000010000 */
[----:B--2---:R-:W-:Y:S01]  /*42a0*/  @!P0 FADD.FTZ R18, R18, R20 ;  /* 0x0000001412128221 */ /* 0x004fe20000010000 */
[----:B------:R-:W-:-:S07]  /*42b0*/  @!P0 FADD.FTZ R19, R19, R21 ;  /* 0x0000001513138221 */ /* 0x000fce0000010000 */
.L_x_680:
[----:B------:R-:W-:Y:S01]  /*42c0*/  ISETP.EQ.OR P0, PT, R34, R3, P1 ;  /* 0x000000032200720c */ /* 0x000fe20000f02670 */
[----:B------:R-:W-:Y:S03]  /*42d0*/  BSSY.RECONVERGENT B0, `(.L_x_674) ;  /* 0x0000008000007945 */ /* 0x000fe60003800200 */
[----:B------:R-:W-:-:S13]  /*42e0*/  ISETP.NE.U32.OR P0, PT, R24, 0x1, P0 ;  /* 0x000000011800780c */ /* 0x000fda0000705470 */
[----:B------:R-:W-:Y:S05]  /*42f0*/  @P0 BRA `(.L_x_681) ;  /* 0x0000000000140947 */ /* 0x000fea0003800000 */
[----:B------:R-:W-:-:S04]  /*4300*/  IMAD R5, R26, R34, R5 ;  /* 0x000000221a057224 */ /* 0x000fc800078e0205 */
[----:B------:R-:W-:-:S06]  /*4310*/  IMAD.WIDE.U32 R28, R5, 0x8, R28 ;  /* 0x00000008051c7825 */ /* 0x000fcc00078e001c */
[----:B------:R-:W0:Y:S02]  /*4320*/  LDG.E.64 R28, desc[UR6][R28.64] ;  /* 0x000000061c1c7981 */ /* 0x000e24000c1e1b00 */
[----:B0-----:R-:W-:Y:S01]  /*4330*/  FADD.FTZ R18, R18, R28 ;  /* 0x0000001c12127221 */ /* 0x001fe20000010000 */
[----:B------:R-:W-:-:S07]  /*4340*/  FADD.FTZ R19, R19, R29 ;  /* 0x0000001d13137221 */ /* 0x000fce0000010000 */
.L_x_681:
[----:B------:R-:W-:Y:S05]  /*4350*/  BSYNC.RECONVERGENT B0 ;  /* 0x0000000000007941 */ /* 0x000fea0003800200 */
.L_x_674:
[----:B------:R-:W4:Y:S01]  /*4360*/  S2UR UR5, SR_CgaCtaId ;  /* 0x00000000000579c3 */ /* 0x000f220000008800 */
[----:B------:R-:W-:Y:S01]  /*4370*/  UMOV UR4, 0x400 ;  /* 0x0000040000047882 */ /* 0x000fe20000000000 */
[----:B-1----:R-:W-:Y:S02]  /*4380*/  HADD2.F32 R25, -RZ, R44.H1_H1 ;  /* 0x3000002cff197230 */ /* 0x002fe40000004100 */
[--C-:B---3--:R-:W-:Y:S02]  /*4390*/  HADD2.F32 R21, -RZ, R43.reuse.H0_H0 ;  /* 0x2000002bff157230 */ /* 0x108fe40000004100 */
[----:B------:R-:W-:Y:S02]  /*43a0*/  HADD2.F32 R20, -RZ, R43.H1_H1 ;  /* 0x3000002bff147230 */ /* 0x000fe40000004100 */
[----:B------:R-:W-:Y:S01]  /*43b0*/  FADD.FTZ R24, -R12, R25 ;  /* 0x000000190c187221 */ /* 0x000fe20000010100 */
[--C-:B------:R-:W-:Y:S02]  /*43c0*/  HADD2.F32 R35, -RZ, R42.reuse.H0_H0 ;  /* 0x2000002aff237230 */ /* 0x100fe40000004100 */
[----:B------:R-:W-:-:S02]  /*43d0*/  HADD2.F32 R43, -RZ, R42.H1_H1 ;  /* 0x3000002aff2b7230 */ /* 0x000fc40000004100 */
[--C-:B------:R-:W-:Y:S02]  /*43e0*/  HADD2.F32 R49, -RZ, R40.reuse.H0_H0 ;  /* 0x20000028ff317230 */ /* 0x100fe40000004100 */
[----:B------:R-:W-:Y:S02]  /*43f0*/  HADD2.F32 R51, -RZ, R40.H1_H1 ;  /* 0x30000028ff337230 */ /* 0x000fe40000004100 */
[--C-:B------:R-:W-:Y:S02]  /*4400*/  HADD2.F32 R57, -RZ, R38.reuse.H0_H0 ;  /* 0x20000026ff397230 */ /* 0x100fe40000004100 */
[----:B------:R-:W-:Y:S02]  /*4410*/  HADD2.F32 R59, -RZ, R38.H1_H1 ;  /* 0x30000026ff3b7230 */ /* 0x000fe40000004100 */
[--C-:B------:R-:W-:Y:S02]  /*4420*/  HADD2.F32 R61, -RZ, R36.reuse.H0_H0 ;  /* 0x20000024ff3d7230 */ /* 0x100fe40000004100 */
[----:B------:R-:W-:Y:S01]  /*4430*/  HADD2.F32 R63, -RZ, R36.H1_H1 ;  /* 0x30000024ff3f7230 */ /* 0x000fe20000004100 */
[----:B----4-:R-:W-:Y:S01]  /*4440*/  ULEA UR4, UR5, UR4, 0x18 ;  /* 0x0000000405047291 */ /* 0x010fe2000f8ec0ff */
[----:B------:R-:W-:Y:S01]  /*4450*/  HADD2.F32 R65, -RZ, R6.H0_H0 ;  /* 0x20000006ff417230 */ /* 0x000fe20000004100 */
[----:B------:R-:W1:Y:S07]  /*4460*/  LDCU.U8 UR5, c[0x0][0x414] ;  /* 0x00008280ff0577ac */ /* 0x000e6e0008000000 */
[----:B------:R-:W-:Y:S01]  /*4470*/  @!P1 STS.64 [UR4+0xc8], R18 ;  /* 0x0000c812ff009988 */ /* 0x000fe20008000a04 */
[----:B------:R-:W-:Y:S01]  /*4480*/  BAR.SYNC.DEFER_BLOCKING 0x0 ;  /* 0x0000000000007b1d */ /* 0x000fe20000010000 */
[----:B-1----:R-:W-:-:S05]  /*4490*/  UISETP.NE.AND UP0, UPT, UR5, URZ, UPT ;  /* 0x000000ff0500728c */ /* 0x002fca000bf05270 */
[----:B------:R-:W1:Y:S01]  /*44a0*/  LDS.64 R22, [UR4+0xc8] ;  /* 0x0000c804ff167984 */ /* 0x000e620008000a00 */
[----:B------:R-:W1:Y:S02]  /*44b0*/  LDCU UR4, c[0x0][0x42c] ;  /* 0x00008580ff0477ac */ /* 0x000e640008000800 */
[----:B-1----:R-:W-:Y:S01]  /*44c0*/  FMUL.FTZ R5, R23, UR4 ;  /* 0x0000000417057c20 */ /* 0x002fe20008410000 */
[----:B------:R-:W-:Y:S02]  /*44d0*/  HADD2.F32 R23, -RZ, R44.H0_H0 ;  /* 0x2000002cff177230 */ /* 0x000fe40000004100 */
[----:B------:R-:W-:-:S03]  /*44e0*/  FMUL.FTZ R22, R22, UR4 ;  /* 0x0000000416167c20 */ /* 0x000fc60008410000 */
[----:B0-----:R-:W-:-:S04]  /*44f0*/  FADD.FTZ R18, -R12, R23 ;  /* 0x000000170c127221 */ /* 0x001fc80000010100 */
        /* <DEDUP_REMOVED lines=11> */
[----:B--2---:R-:W0:Y:S08]  /*45b0*/  MUFU.RCP R28, R27 ;  /* 0x0000001b001c7308 */ /* 0x004e300000001000 */
        /* <DEDUP_REMOVED lines=9> */
.L_x_682:
[----:B------:R-:W0:Y:S01]  /*4650*/  LDCU UR4, c[0x0][0x41c] ;  /* 0x00008380ff0477ac */ /* 0x000e220008000800 */
[----:B------:R-:W-:Y:S02]  /*4660*/  HADD2.F32 R23, -RZ, R6.H1_H1 ;  /* 0x30000006ff177230 */ /* 0x000fe40000004100 */
[C---:B------:R-:W-:Y:S01]  /*4670*/  FADD.FTZ R56, -R12.reuse, R35 ;  /* 0x000000230c387221 */ /* 0x040fe20000010100 */
[--C-:B------:R-:W-:Y:S01]  /*4680*/  HADD2.F32 R25, -RZ, R8.reuse.H0_H0 ;  /* 0x20000008ff197230 */ /* 0x100fe20000004100 */
[----:B------:R-:W1:Y:S01]  /*4690*/  LDCU.64 UR8, c[0x0][0x400] ;  /* 0x00008000ff0877ac */ /* 0x000e620008000a00 */
[----:B------:R-:W-:Y:S02]  /*46a0*/  HADD2.F32 R27, -RZ, R8.H1_H1 ;  /* 0x30000008ff1b7230 */ /* 0x000fe40000004100 */
[C---:B------:R-:W-:Y:S01]  /*46b0*/  FADD.FTZ R42, -R12.reuse, R43 ;  /* 0x0000002b0c2a7221 */ /* 0x040fe20000010100 */
[--C-:B------:R-:W-:Y:S02]  /*46c0*/  HADD2.F32 R29, -RZ, R10.reuse.H0_H0 ;  /* 0x2000000aff1d7230 */ /* 0x100fe40000004100 */
[----:B------:R-:W-:Y:S01]  /*46d0*/  FADD.FTZ R38, -R12, R49 ;  /* 0x000000310c267221 */ /* 0x000fe20000010100 */
[----:B------:R-:W-:-:S02]  /*46e0*/  HADD2.F32 R31, -RZ, R10.H1_H1 ;  /* 0x3000000aff1f7230 */ /* 0x000fc40000004100 */
[C---:B------:R-:W-:Y:S01]  /*46f0*/  FADD.FTZ R40, -R12.reuse, R51 ;  /* 0x000000330c287221 */ /* 0x040fe20000010100 */
[C---:B------:R-:W-:Y:S01]  /*4700*/  FADD.FTZ R34, -R12.reuse, R57 ;  /* 0x000000390c227221 */ /* 0x040fe20000010100 */
[C---:B------:R-:W-:Y:S01]  /*4710*/  FADD.FTZ R6, -R12.reuse, R59 ;  /* 0x0000003b0c067221 */ /* 0x040fe20000010100 */
[C---:B------:R-:W-:Y:S01]  /*4720*/  FADD.FTZ R36, -R12.reuse, R61 ;  /* 0x0000003d0c247221 */ /* 0x040fe20000010100 */
[C---:B------:R-:W-:Y:S01]  /*4730*/  FADD.FTZ R32, -R12.reuse, R63 ;  /* 0x0000003f0c207221 */ /* 0x040fe20000010100 */
[C---:B------:R-:W-:Y:S01]  /*4740*/  FADD.FTZ R30, -R12.reuse, R65 ;  /* 0x000000410c1e7221 */ /* 0x040fe20000010100 */
[C---:B--2---:R-:W-:Y:S01]  /*4750*/  FADD.FTZ R28, -R12.reuse, R23 ;  /* 0x000000170c1c7221 */ /* 0x044fe20000010100 */
[C---:B------:R-:W-:Y:S01]  /*4760*/  FADD.FTZ R10, -R12.reuse, R25 ;  /* 0x000000190c0a7221 */ /* 0x040fe20000010100 */
[----:B0-----:R-:W-:Y:S02]  /*4770*/  IMAD R3, R3, UR4, R48 ;  /* 0x0000000403037c24 */ /* 0x001fe4000f8e0230 */
[C---:B------:R-:W-:Y:S01]  /*4780*/  FADD.FTZ R24, -R12.reuse, R27 ;  /* 0x0000001b0c187221 */ /* 0x040fe20000010100 */
[C---:B------:R-:W-:Y:S01]  /*4790*/  FADD.FTZ R8, -R12.reuse, R29 ;  /* 0x0000001d0c087221 */ /* 0x040fe20000010100 */
[----:B------:R-:W-:Y:S01]  /*47a0*/  FADD.FTZ R12, -R12, R31 ;  /* 0x0000001f0c0c7221 */ /* 0x000fe20000010100 */
[C-C-:B------:R-:W-:Y:S01]  /*47b0*/  FFMA.FTZ R19, R22.reuse, R19, R5.reuse ;  /* 0x0000001316137223 */ /* 0x140fe20000010005 */
[C---:B-1----:R-:W-:Y:S01]  /*47c0*/  ISETP.GE.U32.AND P0, PT, R3.reuse, UR8, PT ;  /* 0x0000000803007c0c */ /* 0x042fe2000bf06070 */
[----:B------:R-:W-:Y:S01]  /*47d0*/  FFMA.FTZ R18, R22, R18, R5 ;  /* 0x0000001216127223 */ /* 0x000fe20000010005 */
[----:B------:R-:W-:Y:S01]  /*47e0*/  SHF.R.S32.HI R31, RZ, 0x1f, R3 ;  /* 0x0000001fff1f7819 */ /* 0x000fe20000011403 */
[----:B------:R-:W-:Y:S01]  /*47f0*/  BSSY.RECONVERGENT B0, `(.L_x_683) ;  /* 0x000001c000007945 */ /* 0x000fe20003800200 */
[----:B------:R-:W-:Y:S01]  /*4800*/  IADD3 R27, PT, PT, R3, 0x10, RZ ;  /* 0x00000010031b7810 */ /* 0x000fe20007ffe0ff */
[----:B------:R-:W-:Y:S01]  /*4810*/  FFMA.FTZ R44, R16, R21, -R19 ;  /* 0x00000015102c7223 */ /* 0x000fe20000010813 */
[----:B------:R-:W-:Y:S01]  /*4820*/  ISETP.GE.AND.EX P0, PT, R31, UR9, PT, P0 ;  /* 0x000000091f007c0c */ /* 0x000fe2000bf06300 */
[----:B------:R-:W-:Y:S01]  /*4830*/  FFMA.FTZ R50, R17, R20, -R18 ;  /* 0x0000001411327223 */ /* 0x000fe20000010812 */
[----:B------:R-:W-:Y:S01]  /*4840*/  IADD3 R23, PT, PT, R3, 0x20, RZ ;  /* 0x0000002003177810 */ /* 0x000fe20007ffe0ff */
[----:B------:R-:W-:Y:S01]  /*4850*/  FMUL.FTZ R33, R56, R13 ;  /* 0x0000000d38217220 */ /* 0x000fe20000410000 */
[----:B------:R-:W-:-:S02]  /*4860*/  ISETP.GE.U32.AND P1, PT, R27, UR8, PT ;  /* 0x000000081b007c0c */ /* 0x000fc4000bf26070 */
[----:B------:R-:W-:Y:S02]  /*4870*/  ISETP.GE.U32.AND P2, PT, R23, UR8, PT ;  /* 0x0000000817007c0c */ /* 0x000fe4000bf46070 */
[----:B------:R-:W-:Y:S02]  /*4880*/  SHF.R.S32.HI R29, RZ, 0x1f, R27 ;  /* 0x0000001fff1d7819 */ /* 0x000fe4000001141b */
[----:B------:R-:W-:Y:S02]  /*4890*/  SHF.R.S32.HI R25, RZ, 0x1f, R23 ;  /* 0x0000001fff197819 */ /* 0x000fe40000011417 */
[----:B------:R-:W-:Y:S02]  /*48a0*/  ISETP.GE.AND.EX P1, PT, R29, UR9, PT, P1 ;  /* 0x000000091d007c0c */ /* 0x000fe4000bf26310 */
[----:B------:R-:W-:Y:S01]  /*48b0*/  ISETP.GE.AND.EX P2, PT, R25, UR9, PT, P2 ;  /* 0x0000000919007c0c */ /* 0x000fe2000bf46320 */
[----:B------:R-:W-:-:S12]  /*48c0*/  @P0 BRA `(.L_x_684) ;  /* 0x0000000000380947 */ /* 0x000fd80003800000 */
[----:B------:R-:W0:Y:S01]  /*48d0*/  LDCU.64 UR10, c[0x0][0x3f8] ;  /* 0x00007f00ff0a77ac */ /* 0x000e220008000a00 */
[----:B------:R-:W-:Y:S02]  /*48e0*/  MOV R18, R52 ;  /* 0x0000003400127202 */ /* 0x000fe40000000f00 */
[----:B------:R-:W-:Y:S01]  /*48f0*/  MOV R19, R55 ;  /* 0x0000003700137202 */ /* 0x000fe20000000f00 */
[----:B------:R-:W1:Y:S01]  /*4900*/  LDCU.64 UR4, c[0x0][0x380] ;  /* 0x00007000ff0477ac */ /* 0x000e620008000a00 */
[----:B0-----:R-:W-:Y:S02]  /*4910*/  IMAD R20, R31, UR10, RZ ;  /* 0x0000000a1f147c24 */ /* 0x001fe4000f8e02ff */
[----:B------:R-:W-:-:S04]  /*4920*/  IMAD.WIDE.U32 R18, R3, UR10, R18 ;  /* 0x0000000a03127c25 */ /* 0x000fc8000f8e0012 */
[----:B------:R-:W-:Y:S01]  /*4930*/  IMAD R21, R3, UR11, R20 ;  /* 0x0000000b03157c24 */ /* 0x000fe2000f8e0214 */
[----:B-1----:R-:W-:-:S04]  /*4940*/  LEA R20, P0, R18, UR4, 0x1 ;  /* 0x0000000412147c11 */ /* 0x002fc8000f8008ff */
[----:B------:R-:W-:Y:S01]  /*4950*/  IADD3 R21, PT, PT, R19, R21, RZ ;  /* 0x0000001513157210 */ /* 0x000fe20007ffe0ff */
[----:B------:R-:W-:-:S03]  /*4960*/  FMUL.FTZ R19, R44, R13 ;  /* 0x0000000d2c137220 */ /* 0x000fc60000410000 */
[----:B------:R-:W-:Y:S01]  /*4970*/  LEA.HI.X R21, R18, UR5, R21, 0x1, P0 ;  /* 0x0000000512157c11 */ /* 0x000fe200080f0c15 */
[----:B------:R-:W-:-:S05]  /*4980*/  FMUL.FTZ R18, R50, R13 ;  /* 0x0000000d32127220 */ /* 0x000fca0000410000 */
[----:B------:R-:W-:-:S05]  /*4990*/  F2FP.F16.F32.PACK_AB R19, R18, R19 ;  /* 0x000000131213723e */ /* 0x000fca00000000ff */
[----:B------:R0:W-:Y:S02]  /*49a0*/  STG.E desc[UR6][R20.64], R19 ;  /* 0x0000001314007986 */ /* 0x0001e4000c101906 */
.L_x_684:
[----:B------:R-:W-:Y:S05]  /*49b0*/  BSYNC.RECONVERGENT B0 ;  /* 0x0000000000007941 */ /* 0x000fea0003800200 */
.L_x_683:
[--C-:B0-----:R-:W-:Y:S02]  /*49c0*/  HADD2.F32 R19, -RZ, R41.reuse.H0_H0 ;  /* 0x20000029ff137230 */ /* 0x101fe40000004100 */
[----:B------:R-:W-:Y:S01]  /*49d0*/  FFMA.FTZ R49, R22, R33, R5 ;  /* 0x0000002116317223 */ /* 0x000fe20000010005 */
[----:B------:R-:W-:Y:S02]  /*49e0*/  HADD2.F32 R18, -RZ, R41.H1_H1 ;  /* 0x30000029ff127230 */ /* 0x000fe40000004100 */
        /* <DEDUP_REMOVED lines=20> */
.L_x_685:
[----:B------:R-:W-:Y:S01]  /*4b30*/  FFMA.FTZ R42, R22, R44, R5 ;  /* 0x0000002c162a7223 */ /* 0x000fe20000010005 */
[----:B------:R-:W-:Y:S01]  /*4b40*/  BSSY.RECONVERGENT B0, `(.L_x_686) ;  /* 0x0000014000007945 */ /* 0x000fe20003800200 */
[----:B------:R-:W-:Y:S01]  /*4b50*/  FFMA.FTZ R20, R16, R19, -R49 ;  /* 0x0000001310147223 */ /* 0x000fe20000010831 */
[-C--:B------:R-:W-:Y:S01]  /*4b60*/  FMUL.FTZ R31, R38, R13.reuse ;  /* 0x0000000d261f7220 */ /* 0x080fe20000410000 */
[----:B------:R-:W-:Y:S01]  /*4b70*/  FMUL.FTZ R40, R40, R13 ;  /* 0x0000000d28287220 */ /* 0x000fe20000410000 */
        /* <DEDUP_REMOVED lines=13> */
[----:B------:R-:W-:Y:S02]  /*4c50*/  F2FP.F16.F32.PACK_AB R27, R27, R38 ;  /* 0x000000261b1b723e */ /* 0x000fe400000000ff */
[----:B------:R-:W-:-:S05]  /*4c60*/  LEA.HI.X R21, R18, UR11, R21, 0x1, P0 ;  /* 0x0000000b12157c11 */ /* 0x000fca00080f0c15 */
[----:B------:R0:W-:Y:S02]  /*4c70*/  STG.E desc[UR6][R20.64], R27 ;  /* 0x0000001b14007986 */ /* 0x0001e4000c101906 */
.L_x_687:
[----:B------:R-:W-:Y:S05]  /*4c80*/  BSYNC.RECONVERGENT B0 ;  /* 0x0000000000007941 */ /* 0x000fea0003800200 */
.L_x_686:
[--C-:B------:R-:W-:Y:S02]  /*4c90*/  HADD2.F32 R19, -RZ, R39.reuse.H0_H0 ;  /* 0x20000027ff137230 */ /* 0x100fe40000004100 */
[C-C-:B------:R-:W-:Y:S01]  /*4ca0*/  FFMA.FTZ R41, R22.reuse, R31, R5.reuse ;  /* 0x0000001f16297223 */ /* 0x140fe20000010005 */
[----:B------:R-:W-:Y:S01]  /*4cb0*/  FFMA.FTZ R42, R22, R40, R5 ;  /* 0x00000028162a7223 */ /* 0x000fe20000010005 */
[----:B------:R-:W-:Y:S01]  /*4cc0*/  HADD2.F32 R18, -RZ, R39.H1_H1 ;  /* 0x30000027ff127230 */ /* 0x000fe20000004100 */
        /* <DEDUP_REMOVED lines=19> */
.L_x_688:
[----:B------:R-:W-:Y:S01]  /*4e00*/  BSSY.RECONVERGENT B0, `(.L_x_689) ;  /* 0x0000012000007945 */ /* 0x000fe20003800200 */
[----:B0-----:R-:W-:Y:S01]  /*4e10*/  FFMA.FTZ R20, R16, R19, -R41 ;  /* 0x0000001310147223 */ /* 0x001fe20000010829 */
        /* <DEDUP_REMOVED lines=16> */
.L_x_690:
[----:B------:R-:W-:Y:S05]  /*4f20*/  BSYNC.RECONVERGENT B0 ;  /* 0x0000000000007941 */ /* 0x000fea0003800200 */
.L_x_689:
[--C-:B------:R-:W-:Y:S02]  /*4f30*/  HADD2.F32 R19, -RZ, R37.reuse.H0_H0 ;  /* 0x20000025ff137230 */ /* 0x100fe40000004100 */
[-C--:B------:R-:W-:Y:S01]  /*4f40*/  FMUL.FTZ R33, R34, R13.reuse ;  /* 0x0000000d22217220 */ /* 0x080fe20000410000 */
[----:B------:R-:W-:Y:S02]  /*4f50*/  HADD2.F32 R18, -RZ, R37.H1_H1 ;  /* 0x30000025ff127230 */ /* 0x000fe40000004100 */
        /* <DEDUP_REMOVED lines=28> */
.L_x_691:
[C---:B------:R-:W-:Y:S01]  /*5120*/  IADD3 R41, PT, PT, R3.reuse, 0x30, RZ ;  /* 0x0000003003297810 */ /* 0x040fe20007ffe0ff */
[C-C-:B0-----:R-:W-:Y:S01]  /*5130*/  FFMA.FTZ R21, R22.reuse, R33, R5.reuse ;  /* 0x0000002116157223 */ /* 0x141fe20000010005 */
        /* <DEDUP_REMOVED lines=17> */
[--C-:B------:R-:W-:Y:S01]  /*5250*/  FFMA.FTZ R23, R22, R8, R5.reuse ;  /* 0x0000000816177223 */ /* 0x100fe20000010005 */
[----:B------:R-:W-:Y:S01]  /*5260*/  ISETP.GE.U32.AND P1, PT, R6, UR8, PT ;  /* 0x0000000806007c0c */ /* 0x000fe2000bf26070 */
[----:B------:R-:W-:Y:S01]  /*5270*/  FFMA.FTZ R22, R22, R12, R5 ;  /* 0x0000000c16167223 */ /* 0x000fe20000010005 */
[----:B------:R-:W-:Y:S01]  /*5280*/  SHF.R.S32.HI R39, RZ, 0x1f, R35 ;  /* 0x0000001fff277819 */ /* 0x000fe20000011423 */
[----:B------:R-:W-:Y:S01]  /*5290*/  FFMA.FTZ R20, R16, R19, -R21 ;  /* 0x0000001310147223 */ /* 0x000fe20000010815 */
[----:B------:R-:W-:Y:S01]  /*52a0*/  SHF.R.S32.HI R33, RZ, 0x1f, R29 ;  /* 0x0000001fff217819 */ /* 0x000fe2000001141d */
[----:B------:R-:W-:Y:S01]  /*52b0*/  FFMA.FTZ R44, R17, R18, -R42 ;  /* 0x00000012112c7223 */ /* 0x000fe2000001082a */
[----:B------:R-:W-:-:S02]  /*52c0*/  SHF.R.S32.HI R25, RZ, 0x1f, R6 ;  /* 0x0000001fff197819 */ /* 0x000fc40000011406 */
[----:B------:R-:W-:Y:S02]  /*52d0*/  ISETP.GE.U32.AND P0, PT, R3, UR8, PT ;  /* 0x0000000803007c0c */ /* 0x000fe4000bf06070 */
[----:B------:R-:W-:Y:S02]  /*52e0*/  ISETP.GE.AND.EX P3, PT, R39, UR9, PT, P3 ;  /* 0x0000000927007c0c */ /* 0x000fe4000bf66330 */
[----:B------:R-:W-:Y:S02]  /*52f0*/  ISETP.GE.AND.EX P4, PT, R33, UR9, PT, P4 ;  /* 0x0000000921007c0c */ /* 0x000fe4000bf86340 */
[----:B------:R-:W-:Y:S01]  /*5300*/  ISETP.GE.AND.EX P1, PT, R25, UR9, PT, P1 ;  /* 0x0000000919007c0c */ /* 0x000fe2000bf26310 */
[----:B------:R-:W-:-:S12]  /*5310*/  @P2 BRA `(.L_x_693) ;  /* 0x0000000000382947 */ /* 0x000fd80003800000 */
[----:B------:R-:W0:Y:S01]  /*5320*/  LDCU.64 UR4, c[0x0][0x3f8] ;  /* 0x00007f00ff0477ac */ /* 0x000e220008000a00 */
[----:B------:R-:W-:Y:S01]  /*5330*/  MOV R19, R55 ;  /* 0x0000003700137202 */ /* 0x000fe20000000f00 */
[-C--:B------:R-:W-:Y:S01]  /*5340*/  FMUL.FTZ R42, R20, R13.reuse ;  /* 0x0000000d142a7220 */ /* 0x080fe20000410000 */
[----:B------:R-:W-:Y:S01]  /*5350*/  FMUL.FTZ R5, R44, R13 ;  /* 0x0000000d2c057220 */ /* 0x000fe20000410000 */
[----:B------:R-:W1:Y:S04]  /*5360*/  LDCU.64 UR10, c[0x0][0x380] ;  /* 0x00007000ff0a77ac */ /* 0x000e680008000a00 */
[----:B------:R-:W-:Y:S01]  /*5370*/  F2FP.F16.F32.PACK_AB R5, R5, R42 ;  /* 0x0000002a0505723e */ /* 0x000fe200000000ff */
[----:B0-----:R-:W-:-:S04]  /*5380*/  IMAD R18, R43, UR4, RZ ;  /* 0x000000042b127c24 */ /* 0x001fc8000f8e02ff */
[----:B------:R-:W-:Y:S01]  /*5390*/  IMAD R21, R41, UR5, R18 ;  /* 0x0000000529157c24 */ /* 0x000fe2000f8e0212 */
[----:B------:R-:W-:-:S05]  /*53a0*/  MOV R18, R52 ;  /* 0x0000003400127202 */ /* 0x000fca0000000f00 */
[----:B------:R-:W-:-:S05]  /*53b0*/  IMAD.WIDE.U32 R18, R41, UR4, R18 ;  /* 0x0000000429127c25 */ /* 0x000fca000f8e0012 */
[----:B------:R-:W-:Y:S02]  /*53c0*/  IADD3 R21, PT, PT, R19, R21, RZ ;  /* 0x0000001513157210 */ /* 0x000fe40007ffe0ff */
[----:B-1----:R-:W-:-:S04]  /*53d0*/  LEA R20, P2, R18, UR10, 0x1 ;  /* 0x0000000a12147c11 */ /* 0x002fc8000f8408ff */
[----:B------:R-:W-:-:S05]  /*53e0*/  LEA.HI.X R21, R18, UR11, R21, 0x1, P2 ;  /* 0x0000000b12157c11 */ /* 0x000fca00090f0c15 */
[----:B------:R0:W-:Y:S04]  /*53f0*/  STG.E desc[UR6][R20.64], R5 ;  /* 0x0000000514007986 */ /* 0x0001e8000c101906 */
.L_x_693:
[----:B------:R-:W-:Y:S05]  /*5400*/  BSYNC.RECONVERGENT B0 ;  /* 0x0000000000007941 */ /* 0x000fea0003800200 */
.L_x_692:
[--C-:B0-----:R-:W-:Y:S02]  /*5410*/  HADD2.F32 R5, -RZ, R4.reuse.H0_H0 ;  /* 0x20000004ff057230 */ /* 0x101fe40000004100 */
[----:B------:R-:W-:Y:S01]  /*5420*/  HADD2.F32 R4, -RZ, R4.H1_H1 ;  /* 0x30000004ff047230 */ /* 0x000fe20000004100 */
        /* <DEDUP_REMOVED lines=19> */
.L_x_694:
        /* <DEDUP_REMOVED lines=18> */
.L_x_696:
[----:B------:R-:W-:Y:S05]  /*5680*/  BSYNC.RECONVERGENT B0 ;  /* 0x0000000000007941 */ /* 0x000fea0003800200 */
.L_x_695:
[--C-:B------:R-:W-:Y:S02]  /*5690*/  HADD2.F32 R4, -RZ, R7.reuse.H0_H0 ;  /* 0x20000007ff047230 */ /* 0x100fe40000004100 */
[----:B------:R-:W-:Y:S01]  /*56a0*/  HADD2.F32 R7, -RZ, R7.H1_H1 ;  /* 0x30000007ff077230 */ /* 0x000fe20000004100 */
        /* <DEDUP_REMOVED lines=19> */
.L_x_697:
        /* <DEDUP_REMOVED lines=9> */
[----:B------:R-:W-:-:S05]  /*5870*/  FMUL.FTZ R7, R38, R13 ;  /* 0x0000000d26077220 */ /* 0x000fca0000410000 */
[----:B------:R-:W-:Y:S01]  /*5880*/  F2FP.F16.F32.PACK_AB R7, R7, R20 ;  /* 0x000000140707723e */ /* 0x000fe200000000ff */
[----:B-1----:R-:W-:Y:S02]  /*5890*/  IMAD R28, R33, UR4, RZ ;  /* 0x00000004211c7c24 */ /* 0x002fe4000f8e02ff */
[----:B------:R-:W-:-:S04]  /*58a0*/  IMAD.WIDE.U32 R18, R29, UR4, R4 ;  /* 0x000000041d127c25 */ /* 0x000fc8000f8e0004 */
[----:B------:R-:W-:Y:S01]  /*58b0*/  IMAD R29, R29, UR5, R28 ;  /* 0x000000051d1d7c24 */ /* 0x000fe2000f8e021c */
[----:B0-----:R-:W-:-:S04]  /*58c0*/  LEA R4, P2, R18, UR10, 0x1 ;  /* 0x0000000a12047c11 */ /* 0x001fc8000f8408ff */
[----:B------:R-:W-:-:S04]  /*58d0*/  IADD3 R29, PT, PT, R19, R29, RZ ;  /* 0x0000001d131d7210 */ /* 0x000fc80007ffe0ff */
[----:B------:R-:W-:-:S05]  /*58e0*/  LEA.HI.X R5, R18, UR11, R29, 0x1, P2 ;  /* 0x0000000b12057c11 */ /* 0x000fca00090f0c1d */
[----:B------:R1:W-:Y:S02]  /*58f0*/  STG.E desc[UR6][R4.64], R7 ;  /* 0x0000000704007986 */ /* 0x0003e4000c101906 */
.L_x_699:
[----:B------:R-:W-:Y:S05]  /*5900*/  BSYNC.RECONVERGENT B0 ;  /* 0x0000000000007941 */ /* 0x000fea0003800200 */
.L_x_698:
[--C-:B-1----:R-:W-:Y:S02]  /*5910*/  HADD2.F32 R4, -RZ, R9.reuse.H0_H0 ;  /* 0x20000009ff047230 */ /* 0x102fe40000004100 */
        /* <DEDUP_REMOVED lines=20> */
.L_x_700:
        /* <DEDUP_REMOVED lines=9> */
[----:B-1----:R-:W-:Y:S02]  /*5af0*/  IMAD R25, R25, UR4, RZ ;  /* 0x0000000419197c24 */ /* 0x002fe4000f8e02ff */
[----:B------:R-:W-:-:S04]  /*5b00*/  IMAD.WIDE.U32 R18, R6, UR4, R4 ;  /* 0x0000000406127c25 */ /* 0x000fc8000f8e0004 */
[----:B------:R-:W-:Y:S02]  /*5b10*/  IMAD R25, R6, UR5, R25 ;  /* 0x0000000506197c24 */ /* 0x000fe4000f8e0219 */
[----:B------:R-:W-:Y:S01]  /*5b20*/  FMUL.FTZ R6, R34, R13 ;  /* 0x0000000d22067220 */ /* 0x000fe20000410000 */
[----:B0-----:R-:W-:Y:S02]  /*5b30*/  LEA R4, P1, R18, UR10, 0x1 ;  /* 0x0000000a12047c11 */ /* 0x001fe4000f8208ff */
[----:B------:R-:W-:Y:S02]  /*5b40*/  IADD3 R25, PT, PT, R19, R25, RZ ;  /* 0x0000001913197210 */ /* 0x000fe40007ffe0ff */
[----:B------:R-:W-:Y:S02]  /*5b50*/  F2FP.F16.F32.PACK_AB R7, R6, R7 ;  /* 0x000000070607723e */ /* 0x000fe400000000ff */
[----:B------:R-:W-:-:S05]  /*5b60*/  LEA.HI.X R5, R18, UR11, R25, 0x1, P1 ;  /* 0x0000000b12057c11 */ /* 0x000fca00088f0c19 */
[----:B------:R1:W-:Y:S02]  /*5b70*/  STG.E desc[UR6][R4.64], R7 ;  /* 0x0000000704007986 */ /* 0x0003e4000c101906 */
.L_x_702:
[----:B------:R-:W-:Y:S05]  /*5b80*/  BSYNC.RECONVERGENT B0 ;  /* 0x0000000000007941 */ /* 0x000fea0003800200 */
.L_x_701:
[--C-:B-1----:R-:W-:Y:S01]  /*5b90*/  HADD2.F32 R4, -RZ, R11.reuse.H0_H0 ;  /* 0x2000000bff047230 */ /* 0x102fe20000004100 */
[----:B0-----:R-:W-:Y:S01]  /*5ba0*/  SHF.R.S32.HI R18, RZ, 0x1f, R3 ;  /* 0x0000001fff127819 */ /* 0x001fe20000011403 */
        /* <DEDUP_REMOVED lines=20> */
.L_x_703:
        /* <DEDUP_REMOVED lines=8> */
[----:B------:R-:W-:Y:S01]  /*5d70*/  MOV R53, R55 ;  /* 0x0000003700357202 */ /* 0x000fe20000000f00 */
[----:B------:R-:W1:Y:S01]  /*5d80*/  LDCU.64 UR8, c[0x0][0x380] ;  /* 0x00007000ff0877ac */ /* 0x000e620008000a00 */
[----:B0-----:R-:W-:Y:S02]  /*5d90*/  IMAD R18, R18, UR4, RZ ;  /* 0x0000000412127c24 */ /* 0x001fe4000f8e02ff */
[----:B------:R-:W-:-:S04]  /*5da0*/  IMAD.WIDE.U32 R52, R3, UR4, R52 ;  /* 0x0000000403347c25 */ /* 0x000fc8000f8e0034 */
[----:B------:R-:W-:Y:S01]  /*5db0*/  IMAD R3, R3, UR5, R18 ;  /* 0x0000000503037c24 */ /* 0x000fe2000f8e0212 */
[----:B-1----:R-:W-:-:S04]  /*5dc0*/  LEA R4, P0, R52, UR8, 0x1 ;  /* 0x0000000834047c11 */ /* 0x002fc8000f8008ff */
[----:B------:R-:W-:-:S04]  /*5dd0*/  IADD3 R3, PT, PT, R53, R3, RZ ;  /* 0x0000000335037210 */ /* 0x000fc80007ffe0ff */
[----:B------:R-:W-:Y:S02]  /*5de0*/  LEA.HI.X R5, R52, UR9, R3, 0x1, P0 ;  /* 0x0000000934057c11 */ /* 0x000fe400080f0c03 */
[----:B------:R-:W-:-:S05]  /*5df0*/  F2FP.F16.F32.PACK_AB R3, R13, R6 ;  /* 0x000000060d03723e */ /* 0x000fca00000000ff */
[----:B------:R0:W-:Y:S02]  /*5e00*/  STG.E desc[UR6][R4.64], R3 ;  /* 0x0000000304007986 */ /* 0x0001e4000c101906 */
.L_x_705:
[----:B------:R-:W-:Y:S05]  /*5e10*/  BSYNC.RECONVERGENT B0 ;  /* 0x0000000000007941 */ /* 0x000fea0003800200 */
.L_x_704:
[----:B------:R-:W1:Y:S01]  /*5e20*/  LDCU UR4, c[0x0][0x410] ;  /* 0x00008200ff0477ac */ /* 0x000e620008000800 */
[----:B------:R-:W-:Y:S02]  /*5e30*/  IADD3 R47, PT, PT, R26, R47, RZ ;  /* 0x0000002f1a2f7210 */ /* 0x000fe40007ffe0ff */
[----:B------:R-:W-:Y:S01]  /*5e40*/  IADD3 R45, PT, PT, R45, 0x1, RZ ;  /* 0x000000012d2d7810 */ /* 0x000fe20007ffe0ff */
[----:B------:R-:W1:Y:S02]  /*5e50*/  LDCU UR5, c[0x0][0x3e0] ;  /* 0x00007c00ff0577ac */ /* 0x000e640008000800 */
[----:B-1----:R-:W-:-:S06]  /*5e60*/  UIMAD UR4, UR4, UR5, URZ ;  /* 0x00000005040472a4 */ /* 0x002fcc000f8e02ff */
[----:B------:R-:W-:-:S13]  /*5e70*/  ISETP.GE.AND P0, PT, R47, UR4, PT ;  /* 0x000000042f007c0c */ /* 0x000fda000bf06270 */
[----:B------:R-:W-:Y:S05]  /*5e80*/  @!P0 BRA `(.L_x_706) ;  /* 0xffffffa000b48947 */ /* 0x000fea000383ffff */
.L_x_663:
[----:B------:R-:W1:Y:S01]  /*5e90*/  S2R R9, SR_TID.X ;  /* 0x0000000000097919 */ /* 0x000e620000002100 */
[----:B0-----:R-:W0:Y:S01]  /*5ea0*/  LDC R4, c[0x0][0x370] ;  /* 0x0000dc00ff047b82 */ /* 0x001e220000000800 */
[----:B------:R-:W-:Y:S07]  /*5eb0*/  BSSY.RECONVERGENT B0, `(.L_x_707) ;  /* 0x000000e000007945 */ /* 0x000fee0003800200 */
[----:B------:R-:W2:Y:S08]  /*5ec0*/  LDC R7, c[0x0][0x374] ;  /* 0x0000dd00ff077b82 */ /* 0x000eb00000000800 */
[----:B------:R-:W3:Y:S01]  /*5ed0*/  LDC.64 R2, c[0x0][0x3c8] ;  /* 0x0000f200ff027b82 */ /* 0x000ee20000000a00 */
[----:B0-----:R-:W-:-:S02]  /*5ee0*/  ISETP.NE.AND P0, PT, R4, 0x1, PT ;  /* 0x000000010400780c */ /* 0x001fc40003f05270 */
[----:B-1----:R-:W-:Y:S02]  /*5ef0*/  ISETP.NE.AND P1, PT, R9, RZ, PT ;  /* 0x000000ff0900720c */ /* 0x002fe40003f25270 */
        /* <DEDUP_REMOVED lines=9> */
.L_x_708:
[----:B------:R-:W-:Y:S05]  /*5f90*/  BSYNC.RECONVERGENT B0 ;  /* 0x0000000000007941 */ /* 0x000fea0003800200 */
.L_x_707:
        /* <DEDUP_REMOVED lines=11> */
.L_x_710:
[----:B------:R-:W2:Y:S04]  /*6050*/  LDG.E.STRONG.GPU R5, desc[UR6][R2.64] ;  /* 0x0000000602057981 */ /* 0x000ea8000c1ef900 */
[----:B--2---:R-:W-:Y:S01]  /*6060*/  CCTL.IVALL ;  /* 0x00000000ff00798f */ /* 0x004fe20002000000 */
[----:B------:R-:W-:Y:S05]  /*6070*/  YIELD ;  /* 0x0000000000007946 */ /* 0x000fea0003800000 */
[----:B------:R-:W-:-:S13]  /*6080*/  ISETP.NE.AND P0, PT, R5, R0, PT ;  /* 0x000000000500720c */ /* 0x000fda0003f05270 */
[----:B------:R-:W-:Y:S05]  /*6090*/  @P0 BRA `(.L_x_710) ;  /* 0xfffffffc00ec0947 */ /* 0x000fea000383ffff */
.L_x_709:
        /* <DEDUP_REMOVED lines=75> */
.L_x_713:
        /* <DEDUP_REMOVED lines=29> */
.L_x_712:
[----:B------:R-:W-:Y:S05]  /*6720*/  BSYNC.RECONVERGENT B0 ;  /* 0x0000000000007941 */ /* 0x000fea0003800200 */
.L_x_711:
        /* <DEDUP_REMOVED lines=10> */
.L_x_714:
        /* <DEDUP_REMOVED lines=82> */
.L_x_715:
        /* <DEDUP_REMOVED lines=9> */
.L_x_4506:


//--------------------- .text._Z35group_norm_nhwc_bwd_one_pass_kernelI11Fp16IOFp32WLi256ELi84ELi672EEv26Group_norm_nhwc_bwd_params --------------------------
	.section	.text._Z35group_norm_nhwc_bwd_one_pass_kernelI11Fp16IOFp32WLi256ELi84ELi672EEv26Group_norm_nhwc_bwd_params,"ax",@progbits
	.align	128
        .global         _Z35group_norm_nhwc_bwd_one_pass_kernelI11Fp16IOFp32WLi256ELi84ELi672EEv26Group_norm_nhwc_bwd_params
        .type           _Z35group_norm_nhwc_bwd_one_pass_kernelI11Fp16IOFp32WLi256ELi84ELi672EEv26Group_norm_nhwc_bwd_params,@function
        .size           _Z35group_norm_nhwc_bwd_one_pass_kernelI11Fp16IOFp32WLi256ELi84ELi672EEv26Group_norm_nhwc_bwd_params,(.L_x_4507 - _Z35group_norm_nhwc_bwd_one_pass_kernelI11Fp16IOFp32WLi256ELi84ELi672EEv26Group_norm_nhwc_bwd_params)
        .other          _Z35group_norm_nhwc_bwd_one_pass_kernelI11Fp16IOFp32WLi256ELi84ELi672EEv26Group_norm_nhwc_bwd_params,@"STO_CUDA_ENTRY STV_DEFAULT"
_Z35group_norm_nhwc_bwd_one_pass_kernelI11Fp16IOFp32WLi256ELi84ELi672EEv26Group_norm_nhwc_bwd_params:
.text._Z35group_norm_nhwc_bwd_one_pass_kernelI11Fp16IOFp32WLi256ELi84ELi672EEv26Group_norm_nhwc_bwd_params:
        /* <DEDUP_REMOVED lines=10> */
[----:B------:R-:W-:Y:S01]  /*00a0*/  HFMA2 R54, -RZ, RZ, 0, 0 ;  /* 0x00000000ff367431 */ /* 0x000fe200000001ff */
[----:B------:R-:W-:-:S03]  /*00b0*/  MOV R57, UR6 ;  /* 0x0000000600397c02 */ /* 0x000fc60008000f00 */
        /* <DEDUP_REMOVED lines=10> */
.L_x_783:
[----:B------:R-:W1:Y:S01]  /*0160*/  LDC R8, c[0x0][0x410] ;  /* 0x00010400ff087b82 */ /* 0x000e620000000800 */
[----:B------:R-:W-:Y:S01]  /*0170*/  IABS R9, R57 ;  /* 0x0000003900097213 */ /* 0x000fe20000000000 */
[----:B------:R-:W2:Y:S01]  /*0180*/  LDCU.128 UR12, c[0x0][0x400] ;  /* 0x00008000ff0c77ac */ /* 0x000ea20008000c00 */
[----:B------:R-:W-:Y:S02]  /*0190*/  ISETP.GE.AND P3, PT, R57, RZ, PT ;  /* 0x000000ff3900720c */ /* 0x000fe40003f66270 */
[----:B------:R-:W-:-:S03]  /*01a0*/  CS2R R52, SRZ ;  /* 0x0000000000347805 */ /* 0x000fc6000001ff00 */
[----:B------:R-:W3:Y:S08]  /*01b0*/  S2UR UR6, SR_CTAID.X ;  /* 0x00000000000679c3 */ /* 0x000ef00000002500 */
[----:B------:R-:W3:Y:S01]  /*01c0*/  LDC R29, c[0x0][0x41c] ;  /* 0x00010700ff1d7b82 */ /* 0x000ee20000000800 */
[----:B------:R-:W-:Y:S02]  /*01d0*/  CS2R R50, SRZ ;  /* 0x0000000000327805 */ /* 0x000fe4000001ff00 */
[----:B------:R-:W-:-:S02]  /*01e0*/  CS2R R48, SRZ ;  /* 0x0000000000307805 */ /* 0x000fc4000001ff00 */
[----:B------:R-:W-:Y:S02]  /*01f0*/  CS2R R46, SRZ ;  /* 0x00000000002e7805 */ /* 0x000fe4000001ff00 */
[----:B------:R-:W-:Y:S02]  /*0200*/  CS2R R44, SRZ ;  /* 0x00000000002c7805 */ /* 0x000fe4000001ff00 */
[----:B------:R-:W-:Y:S02]  /*0210*/  CS2R R42, SRZ ;  /* 0x00000000002a7805 */ /* 0x000fe4000001ff00 */
[----:B------:R-:W-:Y:S02]  /*0220*/  CS2R R40, SRZ ;  /* 0x0000000000287805 */ /* 0x000fe4000001ff00 */
[----:B------:R-:W-:Y:S02]  /*0230*/  CS2R R38, SRZ ;  /* 0x0000000000267805 */ /* 0x000fe4000001ff00 */
[----:B-1----:R-:W-:-:S02]  /*0240*/  IABS R6, R8 ;  /* 0x0000000800067213 */ /* 0x002fc40000000000 */
[----:B------:R-:W-:Y:S01]  /*0250*/  CS2R R36, SRZ ;  /* 0x0000000000247805 */ /* 0x000fe2000001ff00 */
[----:B------:R-:W1:Y:S01]  /*0260*/  LDCU.U8 UR4, c[0x0][0x414] ;  /* 0x00008280ff0477ac */ /* 0x000e620008000000 */
[----:B------:R-:W4:Y:S01]  /*0270*/  I2F.RP R3, R6 ;  /* 0x0000000600037306 */ /* 0x000f220000209400 */
[----:B---3--:R-:W-:-:S07]  /*0280*/  IMAD R29, R29, UR6, R56 ;  /* 0x000000061d1d7c24 */ /* 0x008fce000f8e0238 */
[----:B----4-:R-:W3:Y:S01]  /*0290*/  MUFU.RCP R3, R3 ;  /* 0x0000000300037308 */ /* 0x010ee20000001000 */
[C---:B--2---:R-:W-:Y:S02]  /*02a0*/  ISETP.GE.U32.AND P2, PT, R29.reuse, UR12, PT ;  /* 0x0000000c1d007c0c */ /* 0x044fe4000bf46070 */
[C---:B------:R-:W-:Y:S02]  /*02b0*/  IADD3 R19, PT, PT, R29.reuse, 0x20, RZ ;  /* 0x000000201d137810 */ /* 0x040fe40007ffe0ff */
[----:B------:R-:W-:Y:S02]  /*02c0*/  IADD3 R23, PT, PT, R29, 0x30, RZ ;  /* 0x000000301d177810 */ /* 0x000fe40007ffe0ff */
[----:B------:R-:W-:Y:S02]  /*02d0*/  SHF.R.S32.HI R17, RZ, 0x1f, R19 ;  /* 0x0000001fff117819 */ /* 0x000fe40000011413 */
[----:B---3--:R-:W-:-:S04]  /*02e0*/  IADD3 R4, PT, PT, R3, 0xffffffe, RZ ;  /* 0x0ffffffe03047810 */ /* 0x008fc80007ffe0ff */
[----:B------:R2:W3:Y:S02]  /*02f0*/  F2I.FTZ.U32.TRUNC.NTZ R5, R4 ;  /* 0x0000000400057305 */ /* 0x0004e4000021f000 */
[----:B--2---:R-:W-:Y:S02]  /*0300*/  MOV R4, RZ ;  /* 0x000000ff00047202 */ /* 0x004fe40000000f00 */
[----:B---3--:R-:W-:-:S05]  /*0310*/  IADD3 R7, PT, PT, RZ, -R5, RZ ;  /* 0x80000005ff077210 */ /* 0x008fca0007ffe0ff */
[----:B------:R-:W-:-:S04]  /*0320*/  IMAD R7, R7, R6, RZ ;  /* 0x0000000607077224 */ /* 0x000fc800078e02ff */
[----:B------:R-:W-:Y:S01]  /*0330*/  IMAD.HI.U32 R5, R5, R7, R4 ;  /* 0x0000000705057227 */ /* 0x000fe200078e0004 */
[----:B------:R-:W-:Y:S02]  /*0340*/  MOV R7, R9 ;  /* 0x0000000900077202 */ /* 0x000fe40000000f00 */
[----:B------:R-:W-:-:S03]  /*0350*/  SHF.R.S32.HI R9, RZ, 0x1f, R29 ;  /* 0x0000001fff097819 */ /* 0x000fc6000001141d */
[----:B------:R-:W-:Y:S01]  /*0360*/  IMAD.HI.U32 R5, R5, R7, RZ ;  /* 0x0000000705057227 */ /* 0x000fe200078e00ff */
[----:B------:R-:W-:-:S04]  /*0370*/  ISETP.GE.AND.EX P2, PT, R9, UR13, PT, P2 ;  /* 0x0000000d09007c0c */ /* 0x000fc8000bf46320 */
[----:B------:R-:W-:-:S05]  /*0380*/  IADD3 R3, PT, PT, -R5, RZ, RZ ;  /* 0x000000ff05037210 */ /* 0x000fca0007ffe1ff */
[----:B------:R-:W-:Y:S01]  /*0390*/  IMAD R3, R6, R3, R7 ;  /* 0x0000000306037224 */ /* 0x000fe200078e0207 */
[----:B------:R-:W-:-:S03]  /*03a0*/  LOP3.LUT R7, R57, R8, RZ, 0x3c, !PT ;  /* 0x0000000839077212 */ /* 0x000fc600078e3cff */
[----:B------:R-:W2:Y:S01]  /*03b0*/  @!P2 LDC.64 R12, c[0x0][0x3f8] ;  /* 0x0000fe00ff0cab82 */ /* 0x000ea20000000a00 */
[----:B------:R-:W-:Y:S02]  /*03c0*/  ISETP.GT.U32.AND P4, PT, R6, R3, PT ;  /* 0x000000030600720c */ /* 0x000fe40003f84070 */
[----:B------:R-:W-:Y:S02]  /*03d0*/  ISETP.GE.AND P0, PT, R7, RZ, PT ;  /* 0x000000ff0700720c */ /* 0x000fe40003f06270 */
[----:B------:R-:W-:-:S03]  /*03e0*/  IADD3 R7, PT, PT, R29, 0x10, RZ ;  /* 0x000000101d077810 */ /* 0x000fc60007ffe0ff */
[----:B------:R-:W3:Y:S01]  /*03f0*/  @!P2 LDC.64 R20, c[0x0][0x3a0] ;  /* 0x0000e800ff14ab82 */ /* 0x000ee20000000a00 */
[----:B------:R-:W-:-:S05]  /*0400*/  SHF.R.S32.HI R11, RZ, 0x1f, R7 ;  /* 0x0000001fff0b7819 */ /* 0x000fca0000011407 */
[-C--:B------:R-:W-:Y:S02]  /*0410*/  @!P4 IADD3 R3, PT, PT, R3, -R6.reuse, RZ ;  /* 0x800000060303c210 */ /* 0x080fe40007ffe0ff */
[----:B------:R-:W-:Y:S01]  /*0420*/  @!P4 IADD3 R5, PT, PT, R5, 0x1, RZ ;  /* 0x000000010505c810 */ /* 0x000fe20007ffe0ff */
[----:B------:R-:W4:Y:S01]  /*0430*/  @!P2 LDC.64 R24, c[0x0][0x398] ;  /* 0x0000e600ff18ab82 */ /* 0x000f220000000a00 */
[CC--:B------:R-:W-:Y:S02]  /*0440*/  ISETP.GE.U32.AND P1, PT, R3.reuse, R6.reuse, PT ;  /* 0x000000060300720c */ /* 0x0c0fe40003f26070 */
[----:B------:R-:W-:Y:S02]  /*0450*/  ISETP.GT.U32.AND P5, PT, R6, R3, PT ;  /* 0x000000030600720c */ /* 0x000fe40003fa4070 */
[----:B------:R-:W-:Y:S02]  /*0460*/  IADD3 R4, PT, PT, R3, -R6, RZ ;  /* 0x8000000603047210 */ /* 0x000fe40007ffe0ff */
[----:B------:R-:W-:-:S02]  /*0470*/  ISETP.NE.AND P4, PT, R8, RZ, PT ;  /* 0x000000ff0800720c */ /* 0x000fc40003f85270 */
[----:B------:R-:W-:Y:S02]  /*0480*/  SEL R3, R4, R3, !P5 ;  /* 0x0000000304037207 */ /* 0x000fe40006800000 */
[----:B------:R-:W-:Y:S02]  /*0490*/  LOP3.LUT R4, RZ, R8, RZ, 0x33, !PT ;  /* 0x00000008ff047212 */ /* 0x000fe400078e33ff */
[----:B------:R-:W-:Y:S02]  /*04a0*/  @!P3 IADD3 R3, PT, PT, -R3, RZ, RZ ;  /* 0x000000ff0303b210 */ /* 0x000fe40007ffe1ff */
[----:B------:R-:W-:Y:S02]  /*04b0*/  @P1 IADD3 R5, PT, PT, R5, 0x1, RZ ;  /* 0x0000000105051810 */ /* 0x000fe40007ffe0ff */
[----:B------:R-:W-:Y:S02]  /*04c0*/  SEL R64, R4, R3, !P4 ;  /* 0x0000000304407207 */ /* 0x000fe40006000000 */
[----:B------:R-:W-:-:S02]  /*04d0*/  @!P0 IADD3 R5, PT, PT, -R5, RZ, RZ ;  /* 0x000000ff05058210 */ /* 0x000fc40007ffe1ff */
[----:B------:R-:W-:Y:S01]  /*04e0*/  ISETP.GE.U32.AND P1, PT, R7, UR12, PT ;  /* 0x0000000c07007c0c */ /* 0x000fe2000bf26070 */
[----:B------:R-:W-:Y:S01]  /*04f0*/  IMAD R3, R64, 0x54, RZ ;  /* 0x0000005440037824 */ /* 0x000fe200078e02ff */
[----:B------:R-:W-:Y:S02]  /*0500*/  SEL R5, R4, R5, !P4 ;  /* 0x0000000504057207 */ /* 0x000fe40006000000 */
[----:B------:R-:W-:Y:S02]  /*0510*/  ISETP.GE.AND.EX P1, PT, R11, UR13, PT, P1 ;  /* 0x0000000d0b007c0c */ /* 0x000fe4000bf26310 */
[C---:B------:R-:W-:Y:S02]  /*0520*/  IADD3 R66, P0, PT, R3.reuse, R2, RZ ;  /* 0x0000000203427210 */ /* 0x040fe40007f1e0ff */
[----:B------:R-:W-:Y:S02]  /*0530*/  SHF.R.S32.HI R2, RZ, 0x1f, R5 ;  /* 0x0000001fff027819 */ /* 0x000fe40000011405 */
[----:B------:R-:W-:-:S02]  /*0540*/  LEA.HI.X.SX32 R67, R3, RZ, 0x1, P0 ;  /* 0x000000ff03437211 */ /* 0x000fc400000f0eff */
[----:B------:R-:W-:Y:S01]  /*0550*/  ISETP.GE.U32.AND P3, PT, R19, UR12, PT ;  /* 0x0000000c13007c0c */ /* 0x000fe2000bf66070 */
[----:B------:R-:W-:Y:S02]  /*0560*/  IMAD R2, R2, UR14, RZ ;  /* 0x0000000e02027c24 */ /* 0x000fe4000f8e02ff */
[----:B------:R-:W-:Y:S01]  /*0570*/  IMAD.WIDE.U32 R66, R5, UR14, R66 ;  /* 0x0000000e05427c25 */ /* 0x000fe2000f8e0042 */
[----:B------:R-:W-:Y:S01]  /*0580*/  ISETP.GE.AND.EX P3, PT, R17, UR13, PT, P3 ;  /* 0x0000000d11007c0c */ /* 0x000fe2000bf66330 */
[----:B------:R-:W0:Y:S02]  /*0590*/  @!P1 LDC.64 R14, c[0x0][0x3f8] ;  /* 0x0000fe00ff0e9b82 */ /* 0x000e240000000a00 */
[----:B------:R-:W-:Y:S01]  /*05a0*/  IMAD R69, R5, UR15, R2 ;  /* 0x0000000f05457c24 */ /* 0x000fe2000f8e0202 */
[----:B------:R-:W-:Y:S01]  /*05b0*/  @!P2 MOV R68, R66 ;  /* 0x000000420044a202 */ /* 0x000fe20000000f00 */
[----:B--2---:R-:W-:-:S03]  /*05c0*/  @!P2 IMAD R2, R9, R12, RZ ;  /* 0x0000000c0902a224 */ /* 0x004fc600078e02ff */
[----:B------:R-:W-:Y:S01]  /*05d0*/  IADD3 R69, PT, PT, R67, R69, RZ ;  /* 0x0000004543457210 */ /* 0x000fe20007ffe0ff */
[C---:B------:R-:W-:Y:S02]  /*05e0*/  @!P2 IMAD R5, R29.reuse, R13, R2 ;  /* 0x0000000d1d05a224 */ /* 0x040fe400078e0202 */
[----:B------:R-:W-:-:S05]  /*05f0*/  @!P2 IMAD.WIDE.U32 R2, R29, R12, R68 ;  /* 0x0000000c1d02a225 */ /* 0x000fca00078e0044 */
[----:B------:R-:W-:Y:S02]  /*0600*/  @!P2 IADD3 R3, PT, PT, R3, R5, RZ ;  /* 0x000000050303a210 */ /* 0x000fe40007ffe0ff */
[C---:B------:R-:W-:Y:S01]  /*0610*/  @!P2 SHF.L.U32 R13, R2.reuse, 0x1, RZ ;  /* 0x00000001020da819 */ /* 0x040fe200000006ff */
[----:B------:R-:W2:Y:S01]  /*0620*/  @!P3 LDC.64 R4, c[0x0][0x3f8] ;  /* 0x0000fe00ff04bb82 */ /* 0x000ea20000000a00 */
[----:B------:R-:W-:Y:S02]  /*0630*/  @!P2 SHF.L.U64.HI R6, R2, 0x1, R3 ;  /* 0x000000010206a819 */ /* 0x000fe40000010203 */
[----:B---3--:R-:W-:Y:S01]  /*0640*/  @!P2 IADD3 R8, P0, PT, R13, R20, RZ ;  /* 0x000000140d08a210 */ /* 0x008fe20007f1e0ff */
[----:B0-----:R-:W-:Y:S01]  /*0650*/  @!P1 IMAD R10, R11, R14, RZ ;  /* 0x0000000e0b0a9224 */ /* 0x001fe200078e02ff */
[----:B----4-:R-:W-:Y:S02]  /*0660*/  @!P2 IADD3 R12, P4, PT, R13, R24, RZ ;  /* 0x000000180d0ca210 */ /* 0x010fe40007f9e0ff */
[----:B------:R-:W-:Y:S01]  /*0670*/  @!P1 MOV R11, R69 ;  /* 0x00000045000b9202 */ /* 0x000fe20000000f00 */
[----:B------:R-:W0:Y:S01]  /*0680*/  @!P1 LDC.64 R2, c[0x0][0x3a0] ;  /* 0x0000e800ff029b82 */ /* 0x000e220000000a00 */
[----:B------:R-:W-:Y:S01]  /*0690*/  @!P1 IMAD R15, R7, R15, R10 ;  /* 0x0000000f070f9224 */ /* 0x000fe200078e020a */
[----:B------:R-:W-:-:S02]  /*06a0*/  @!P1 MOV R10, R66 ;  /* 0x00000042000a9202 */ /* 0x000fc40000000f00 */
[C---:B------:R-:W-:Y:S02]  /*06b0*/  @!P2 IADD3.X R9, PT, PT, R6.reuse, R21, RZ, P0, !PT ;  /* 0x000000150609a210 */ /* 0x040fe400007fe4ff */
[----:B------:R-:W-:Y:S01]  /*06c0*/  @!P2 IADD3.X R13, PT, PT, R6, R25, RZ, P4, !PT ;  /* 0x00000019060da210 */ /* 0x000fe200027fe4ff */
[----:B------:R-:W-:Y:S01]  /*06d0*/  @!P1 IMAD.WIDE.U32 R10, R7, R14, R10 ;  /* 0x0000000e070a9225 */ /* 0x000fe200078e000a */
[----:B------:R-:W-:Y:S01]  /*06e0*/  ISETP.GE.U32.AND P0, PT, R23, UR12, PT ;  /* 0x0000000c17007c0c */ /* 0x000fe2000bf06070 */
[----:B------:R-:W3:Y:S01]  /*06f0*/  @!P1 LDC.64 R6, c[0x0][0x398] ;  /* 0x0000e600ff069b82 */ /* 0x000ee20000000a00 */
[----:B------:R-:W-:Y:S01]  /*0700*/  SHF.R.S32.HI R25, RZ, 0x1f, R23 ;  /* 0x0000001fff197819 */ /* 0x000fe20000011417 */
[----:B------:R4:W5:Y:S01]  /*0710*/  @!P2 LDG.E R53, desc[UR8][R8.64] ;  /* 0x000000080835a981 */ /* 0x000962000c1e1900 */
[----:B------:R-:W-:Y:S02]  /*0720*/  @!P1 IADD3 R11, PT, PT, R11, R15, RZ ;  /* 0x0000000f0b0b9210 */ /* 0x000fe40007ffe0ff */
[----:B------:R-:W-:Y:S01]  /*0730*/  ISETP.GE.AND.EX P0, PT, R25, UR13, PT, P0 ;  /* 0x0000000d19007c0c */ /* 0x000fe2000bf06300 */
[----:B------:R1:W5:Y:S01]  /*0740*/  @!P2 LDG.E R52, desc[UR8][R12.64] ;  /* 0x000000080c34a981 */ /* 0x000362000c1e1900 */
[----:B------:R-:W-:-:S02]  /*0750*/  @!P1 SHF.L.U32 R31, R10, 0x1, RZ ;  /* 0x000000010a1f9819 */ /* 0x000fc400000006ff */
[----:B------:R-:W-:Y:S01]  /*0760*/  @!P1 SHF.L.U64.HI R22, R10, 0x1, R11 ;  /* 0x000000010a169819 */ /* 0x000fe2000001020b */
[----:B--2---:R-:W-:Y:S01]  /*0770*/  @!P3 IMAD R10, R17, R4, RZ ;  /* 0x00000004110ab224 */ /* 0x004fe200078e02ff */
[----:B------:R-:W-:Y:S01]  /*0780*/  IADD3 R15, PT, PT, R29, 0x40, RZ ;  /* 0x000000401d0f7810 */ /* 0x000fe20007ffe0ff */
[----:B----4-:R-:W2:Y:S01]  /*0790*/  @!P3 LDC.64 R8, c[0x0][0x3a0] ;  /* 0x0000e800ff08bb82 */ /* 0x010ea20000000a00 */
[----:B0-----:R-:W-:Y:S01]  /*07a0*/  @!P1 IADD3 R16, P5, PT, R31, R2, RZ ;  /* 0x000000021f109210 */ /* 0x001fe20007fbe0ff */
[----:B------:R-:W-:Y:S01]  /*07b0*/  @!P3 IMAD R5, R19, R5, R10 ;  /* 0x000000051305b224 */ /* 0x000fe200078e020a */
[----:B------:R-:W-:Y:S02]  /*07c0*/  ISETP.GE.U32.AND P4, PT, R15, UR12, PT ;  /* 0x0000000c0f007c0c */ /* 0x000fe4000bf86070 */
[----:B------:R-:W-:-:S03]  /*07d0*/  @!P1 IADD3.X R17, PT, PT, R22, R3, RZ, P5, !PT ;  /* 0x0000000316119210 */ /* 0x000fc60002ffe4ff */
[----:B------:R-:W0:Y:S01]  /*07e0*/  @!P3 LDC.64 R10, c[0x0][0x398] ;  /* 0x0000e600ff0abb82 */ /* 0x000e220000000a00 */
[----:B------:R-:W-:Y:S02]  /*07f0*/  SHF.R.S32.HI R27, RZ, 0x1f, R15 ;  /* 0x0000001fff1b7819 */ /* 0x000fe4000001140f */
[----:B------:R-:W-:Y:S01]  /*0800*/  @!P3 MOV R20, R66 ;  /* 0x000000420014b202 */ /* 0x000fe20000000f00 */
[----:B------:R4:W5:Y:S04]  /*0810*/  @!P1 LDG.E R51, desc[UR8][R16.64] ;  /* 0x0000000810339981 */ /* 0x000968000c1e1900 */
[----:B------:R-:W4:Y:S01]  /*0820*/  @!P0 LDC.64 R2, c[0x0][0x3f8] ;  /* 0x0000fe00ff028b82 */ /* 0x000f220000000a00 */
[----:B------:R-:W-:Y:S02]  /*0830*/  ISETP.GE.AND.EX P2, PT, R27, UR13, PT, P4 ;  /* 0x0000000d1b007c0c */ /* 0x000fe4000bf46340 */
[----:B------:R-:W-:-:S02]  /*0840*/  @!P3 MOV R21, R69 ;  /* 0x000000450015b202 */ /* 0x000fc40000000f00 */
[----:B---3--:R-:W-:Y:S01]  /*0850*/  @!P1 IADD3 R18, P4, PT, R31, R6, RZ ;  /* 0x000000061f129210 */ /* 0x008fe20007f9e0ff */
[----:B------:R-:W-:Y:S01]  /*0860*/  @!P3 IMAD.WIDE.U32 R20, R19, R4, R20 ;  /* 0x000000041314b225 */ /* 0x000fe200078e0014 */
[----:B------:R-:W-:Y:S02]  /*0870*/  IADD3 R14, PT, PT, R29, 0x50, RZ ;  /* 0x000000501d0e7810 */ /* 0x000fe40007ffe0ff */
[----:B------:R-:W-:Y:S02]  /*0880*/  @!P1 IADD3.X R19, PT, PT, R22, R7, RZ, P4, !PT ;  /* 0x0000000716139210 */ /* 0x000fe400027fe4ff */
[----:B-1----:R-:W-:Y:S01]  /*0890*/  @!P3 IADD3 R13, PT, PT, R21, R5, RZ ;  /* 0x00000005150db210 */ /* 0x002fe20007ffe0ff */
[----:B------:R-:W1:Y:S01]  /*08a0*/  @!P0 LDC.64 R6, c[0x0][0x3a0] ;  /* 0x0000e800ff068b82 */ /* 0x000e620000000a00 */
[----:B------:R-:W-:Y:S01]  /*08b0*/  @!P3 SHF.L.U32 R21, R20, 0x1, RZ ;  /* 0x000000011415b819 */ /* 0x000fe200000006ff */
[----:B------:R3:W5:Y:S01]  /*08c0*/  @!P1 LDG.E R50, desc[UR8][R18.64] ;  /* 0x0000000812329981 */ /* 0x000762000c1e1900 */
[----:B------:R-:W-:-:S02]  /*08d0*/  ISETP.GE.U32.AND P4, PT, R14, UR12, PT ;  /* 0x0000000c0e007c0c */ /* 0x000fc4000bf86070 */
[----:B------:R-:W-:-:S03]  /*08e0*/  SHF.R.S32.HI R31, RZ, 0x1f, R14 ;  /* 0x0000001fff1f7819 */ /* 0x000fc6000001140e */
[----:B------:R-:W1:Y:S01]  /*08f0*/  @!P2 LDC.64 R4, c[0x0][0x3f8] ;  /* 0x0000fe00ff04ab82 */ /* 0x000e620000000a00 */
[----:B----4-:R-:W-:Y:S01]  /*0900*/  @!P0 IMAD R16, R25, R2, RZ ;  /* 0x0000000219108224 */ /* 0x010fe200078e02ff */
[C---:B--2---:R-:W-:Y:S02]  /*0910*/  @!P3 IADD3 R8, P5, PT, R21.reuse, R8, RZ ;  /* 0x000000081508b210 */ /* 0x044fe40007fbe0ff */
[----:B0-----:R-:W-:Y:S01]  /*0920*/  @!P3 IADD3 R10, P1, PT, R21, R10, RZ ;  /* 0x0000000a150ab210 */ /* 0x001fe20007f3e0ff */
[----:B------:R-:W-:Y:S01]  /*0930*/  @!P0 IMAD R21, R23, R3, R16 ;  /* 0x0000000317158224 */ /* 0x000fe200078e0210 */
[----:B------:R-:W-:Y:S02]  /*0940*/  ISETP.GE.AND.EX P4, PT, R31, UR13, PT, P4 ;  /* 0x0000000d1f007c0c */ /* 0x000fe4000bf86340 */
[----:B------:R-:W-:Y:S02]  /*0950*/  @!P0 MOV R16, R66 ;  /* 0x0000004200108202 */ /* 0x000fe40000000f00 */
[----:B------:R-:W-:-:S02]  /*0960*/  @!P0 MOV R17, R69 ;  /* 0x0000004500118202 */ /* 0x000fc40000000f00 */
[----:B------:R-:W-:Y:S02]  /*0970*/  @!P3 SHF.L.U64.HI R20, R20, 0x1, R13 ;  /* 0x000000011414b819 */ /* 0x000fe4000001020d */
[----:B------:R-:W0:Y:S01]  /*0980*/  @!P0 LDC.64 R12, c[0x0][0x398] ;  /* 0x0000e600ff0c8b82 */ /* 0x000e220000000a00 */
[----:B------:R-:W-:Y:S01]  /*0990*/  @!P0 IMAD.WIDE.U32 R16, R23, R2, R16 ;  /* 0x0000000217108225 */ /* 0x000fe200078e0010 */
[----:B------:R-:W-:-:S04]  /*09a0*/  @!P3 IADD3.X R9, PT, PT, R20, R9, RZ, P5, !PT ;  /* 0x000000091409b210 */ /* 0x000fc80002ffe4ff */
[----:B------:R-:W-:Y:S01]  /*09b0*/  @!P0 IADD3 R17, PT, PT, R17, R21, RZ ;  /* 0x0000001511118210 */ /* 0x000fe20007ffe0ff */
[----:B------:R2:W5:Y:S01]  /*09c0*/  @!P3 LDG.E R49, desc[UR8][R8.64] ;  /* 0x000000080831b981 */ /* 0x000562000c1e1900 */
[----:B------:R-:W4:Y:S01]  /*09d0*/  @!P4 LDC.64 R2, c[0x0][0x3f8] ;  /* 0x0000fe00ff02cb82 */ /* 0x000f220000000a00 */
[C---:B---3--:R-:W-:Y:S02]  /*09e0*/  @!P0 SHF.L.U32 R19, R16.reuse, 0x1, RZ ;  /* 0x0000000110138819 */ /* 0x048fe400000006ff */
[----:B------:R-:W-:Y:S02]  /*09f0*/  @!P0 SHF.L.U64.HI R18, R16, 0x1, R17 ;  /* 0x0000000110128819 */ /* 0x000fe40000010211 */
[----:B------:R-:W-:Y:S01]  /*0a00*/  @!P3 IADD3.X R11, PT, PT, R20, R11, RZ, P1, !PT ;  /* 0x0000000b140bb210 */ /* 0x000fe20000ffe4ff */
[----:B-1----:R-:W-:Y:S01]  /*0a10*/  @!P2 IMAD R20, R27, R4, RZ ;  /* 0x000000041b14a224 */ /* 0x002fe200078e02ff */
[----:B------:R-:W-:Y:S02]  /*0a20*/  @!P2 MOV R16, R66 ;  /* 0x000000420010a202 */ /* 0x000fe40000000f00 */
[----:B------:R-:W-:Y:S01]  /*0a30*/  @!P2 MOV R17, R69 ;  /* 0x000000450011a202 */ /* 0x000fe20000000f00 */
[----:B--2---:R-:W1:Y:S01]  /*0a40*/  @!P2 LDC.64 R8, c[0x0][0x3a0] ;  /* 0x0000e800ff08ab82 */ /* 0x004e620000000a00 */
[C---:B------:R-:W-:Y:S01]  /*0a50*/  @!P2 IMAD R21, R15.reuse, R5, R20 ;  /* 0x000000050f15a224 */ /* 0x040fe200078e0214 */
[----:B------:R2:W5:Y:S01]  /*0a60*/  @!P3 LDG.E R48, desc[UR8][R10.64] ;  /* 0x000000080a30b981 */ /* 0x000562000c1e1900 */
[----:B------:R-:W-:Y:S01]  /*0a70*/  @!P2 IMAD.WIDE.U32 R16, R15, R4, R16 ;  /* 0x000000040f10a225 */ /* 0x000fe200078e0010 */
[----:B------:R-:W-:-:S04]  /*0a80*/  @!P0 IADD3 R6, P1, PT, R19, R6, RZ ;  /* 0x0000000613068210 */ /* 0x000fc80007f3e0ff */
[----:B------:R-:W3:Y:S01]  /*0a90*/  @!P2 LDC.64 R4, c[0x0][0x398] ;  /* 0x0000e600ff04ab82 */ /* 0x000ee20000000a00 */
[----:B--2---:R-:W-:Y:S02]  /*0aa0*/  @!P2 IADD3 R11, PT, PT, R17, R21, RZ ;  /* 0x00000015110ba210 */ /* 0x004fe40007ffe0ff */
[----:B------:R-:W-:Y:S02]  /*0ab0*/  IADD3 R21, PT, PT, R29, 0x60, RZ ;  /* 0x000000601d157810 */ /* 0x000fe40007ffe0ff */
[----:B------:R-:W-:Y:S02]  /*0ac0*/  @!P0 IADD3.X R7, PT, PT, R18, R7, RZ, P1, !PT ;  /* 0x0000000712078210 */ /* 0x000fe40000ffe4ff */
[----:B------:R-:W-:Y:S02]  /*0ad0*/  @!P2 SHF.L.U32 R23, R16, 0x1, RZ ;  /* 0x000000011017a819 */ /* 0x000fe400000006ff */
[----:B------:R-:W-:Y:S01]  /*0ae0*/  ISETP.GE.U32.AND P3, PT, R21, UR12, PT ;  /* 0x0000000c15007c0c */ /* 0x000fe2000bf66070 */
[----:B------:R2:W5:Y:S01]  /*0af0*/  @!P0 LDG.E R47, desc[UR8][R6.64] ;  /* 0x00000008062f8981 */ /* 0x000562000c1e1900 */
[----:B------:R-:W-:-:S02]  /*0b00*/  SHF.R.S32.HI R25, RZ, 0x1f, R21 ;  /* 0x0000001fff197819 */ /* 0x000fc40000011415 */
[----:B0-----:R-:W-:Y:S02]  /*0b10*/  @!P0 IADD3 R12, P1, PT, R19, R12, RZ ;  /* 0x0000000c130c8210 */ /* 0x001fe40007f3e0ff */
[----:B------:R-:W-:Y:S02]  /*0b20*/  @!P2 SHF.L.U64.HI R16, R16, 0x1, R11 ;  /* 0x000000011010a819 */ /* 0x000fe4000001020b */
[----:B------:R-:W0:Y:S01]  /*0b30*/  @!P4 LDC.64 R10, c[0x0][0x3a0] ;  /* 0x0000e800ff0acb82 */ /* 0x000e220000000a00 */
[----:B------:R-:W-:Y:S01]  /*0b40*/  ISETP.GE.AND.EX P3, PT, R25, UR13, PT, P3 ;  /* 0x0000000d19007c0c */ /* 0x000fe2000bf66330 */
[----:B----4-:R-:W-:Y:S01]  /*0b50*/  @!P4 IMAD R31, R31, R2, RZ ;  /* 0x000000021f1fc224 */ /* 0x010fe200078e02ff */
[----:B------:R-:W-:Y:S02]  /*0b60*/  @!P0 IADD3.X R13, PT, PT, R18, R13, RZ, P1, !PT ;  /* 0x0000000d120d8210 */ /* 0x000fe40000ffe4ff */
[----:B------:R-:W-:Y:S02]  /*0b70*/  IADD3 R17, PT, PT, R29, 0x70, RZ ;  /* 0x000000701d117810 */ /* 0x000fe40007ffe0ff */
[----:B------:R-:W-:Y:S01]  /*0b80*/  @!P4 MOV R18, R66 ;  /* 0x000000420012c202 */ /* 0x000fe20000000f00 */
[----:B--2---:R-:W2:Y:S01]  /*0b90*/  @!P4 LDC.64 R6, c[0x0][0x398] ;  /* 0x0000e600ff06cb82 */ /* 0x004ea20000000a00 */
[----:B------:R-:W-:Y:S01]  /*0ba0*/  @!P4 MOV R19, R69 ;  /* 0x000000450013c202 */ /* 0x000fe20000000f00 */
[C---:B------:R-:W-:Y:S01]  /*0bb0*/  @!P4 IMAD R31, R14.reuse, R3, R31 ;  /* 0x000000030e1fc224 */ /* 0x040fe200078e021f */
[----:B------:R-:W-:Y:S01]  /*0bc0*/  ISETP.GE.U32.AND P1, PT, R17, UR12, PT ;  /* 0x0000000c11007c0c */ /* 0x000fe2000bf26070 */
[----:B------:R4:W5:Y:S01]  /*0bd0*/  @!P0 LDG.E R46, desc[UR8][R12.64] ;  /* 0x000000080c2e8981 */ /* 0x000962000c1e1900 */
[----:B------:R-:W-:Y:S01]  /*0be0*/  SHF.R.S32.HI R27, RZ, 0x1f, R17 ;  /* 0x0000001fff1b7819 */ /* 0x000fe20000011411 */
[----:B------:R-:W-:Y:S01]  /*0bf0*/  @!P4 IMAD.WIDE.U32 R14, R14, R2, R18 ;  /* 0x000000020e0ec225 */ /* 0x000fe200078e0012 */
[----:B-1----:R-:W-:-:S02]  /*0c00*/  @!P2 IADD3 R2, P5, PT, R23, R8, RZ ;  /* 0x000000081702a210 */ /* 0x002fc40007fbe0ff */
[----:B------:R-:W-:Y:S02]  /*0c10*/  ISETP.GE.AND.EX P1, PT, R27, UR13, PT, P1 ;  /* 0x0000000d1b007c0c */ /* 0x000fe4000bf26310 */
[----:B------:R-:W-:Y:S02]  /*0c20*/  @!P2 IADD3.X R3, PT, PT, R16, R9, RZ, P5, !PT ;  /* 0x000000091003a210 */ /* 0x000fe40002ffe4ff */
[----:B------:R-:W1:Y:S01]  /*0c30*/  @!P3 LDC.64 R8, c[0x0][0x3f8] ;  /* 0x0000fe00ff08bb82 */ /* 0x000e620000000a00 */
[----:B---3--:R-:W-:Y:S02]  /*0c40*/  @!P2 IADD3 R18, P6, PT, R23, R4, RZ ;  /* 0x000000041712a210 */ /* 0x008fe40007fde0ff */
[----:B------:R-:W-:Y:S01]  /*0c50*/  @!P4 IADD3 R23, PT, PT, R15, R31, RZ ;  /* 0x0000001f0f17c210 */ /* 0x000fe20007ffe0ff */
[----:B------:R-:W5:Y:S01]  /*0c60*/  @!P2 LDG.E R45, desc[UR8][R2.64] ;  /* 0x00000008022da981 */ /* 0x000f62000c1e1900 */
[----:B------:R-:W-:Y:S02]  /*0c70*/  @!P4 SHF.L.U32 R15, R14, 0x1, RZ ;  /* 0x000000010e0fc819 */ /* 0x000fe400000006ff */
[----:B------:R-:W-:Y:S01]  /*0c80*/  @!P2 IADD3.X R19, PT, PT, R16, R5, RZ, P6, !PT ;  /* 0x000000051013a210 */ /* 0x000fe200037fe4ff */
[----:B----4-:R-:W3:Y:S01]  /*0c90*/  @!P3 LDC.64 R12, c[0x0][0x3a0] ;  /* 0x0000e800ff0cbb82 */ /* 0x010ee20000000a00 */
[----:B------:R-:W-:-:S02]  /*0ca0*/  @!P4 SHF.L.U64.HI R14, R14, 0x1, R23 ;  /* 0x000000010e0ec819 */ /* 0x000fc40000010217 */
[C---:B0-----:R-:W-:Y:S01]  /*0cb0*/  @!P4 IADD3 R10, P0, PT, R15.reuse, R10, RZ ;  /* 0x0000000a0f0ac210 */ /* 0x041fe20007f1e0ff */
[----:B------:R1:W5:Y:S04]  /*0cc0*/  @!P2 LDG.E R44, desc[UR8][R18.64] ;  /* 0x00000008122ca981 */ /* 0x000368000c1e1900 */
[----:B------:R-:W0:Y:S01]  /*0cd0*/  @!P1 LDC.64 R4, c[0x0][0x3f8] ;  /* 0x0000fe00ff049b82 */ /* 0x000e220000000a00 */
[C---:B------:R-:W-:Y:S02]  /*0ce0*/  @!P4 IADD3.X R11, PT, PT, R14.reuse, R11, RZ, P0, !PT ;  /* 0x0000000b0e0bc210 */ /* 0x040fe400007fe4ff */
[----:B--2---:R-:W-:Y:S02]  /*0cf0*/  @!P4 IADD3 R6, P0, PT, R15, R6, RZ ;  /* 0x000000060f06c210 */ /* 0x004fe40007f1e0ff */
[----:B------:R-:W-:Y:S01]  /*0d00*/  IADD3 R16, PT, PT, R29, 0x80, RZ ;  /* 0x000000801d107810 */ /* 0x000fe20007ffe0ff */
[----:B------:R2:W5:Y:S01]  /*0d10*/  @!P4 LDG.E R43, desc[UR8][R10.64] ;  /* 0x000000080a2bc981 */ /* 0x000562000c1e1900 */
[----:B------:R-:W-:Y:S01]  /*0d20*/  @!P4 IADD3.X R7, PT, PT, R14, R7, RZ, P0, !PT ;  /* 0x000000070e07c210 */ /* 0x000fe200007fe4ff */
[----:B-1----:R-:W-:Y:S01]  /*0d30*/  @!P3 IMAD R18, R25, R8, RZ ;  /* 0x000000081912b224 */ /* 0x002fe200078e02ff */
[----:B------:R-:W-:Y:S01]  /*0d40*/  ISETP.GE.U32.AND P2, PT, R16, UR12, PT ;  /* 0x0000000c10007c0c */ /* 0x000fe2000bf46070 */
[----:B------:R-:W1:Y:S01]  /*0d50*/  @!P3 LDC.64 R14, c[0x0][0x398] ;  /* 0x0000e600ff0ebb82 */ /* 0x000e620000000a00 */
[----:B------:R-:W-:Y:S01]  /*0d60*/  SHF.R.S32.HI R23, RZ, 0x1f, R16 ;  /* 0x0000001fff177819 */ /* 0x000fe20000011410 */
[----:B------:R4:W5:Y:S03]  /*0d70*/  @!P4 LDG.E R42, desc[UR8][R6.64] ;  /* 0x00000008062ac981 */ /* 0x000966000c1e1900 */
[----:B------:R-:W-:Y:S01]  /*0d80*/  ISETP.GE.AND.EX P2, PT, R23, UR13, PT, P2 ;  /* 0x0000000d17007c0c */ /* 0x000fe2000bf46320 */
[----:B--2---:R-:W-:-:S02]  /*0d90*/  @!P3 IMAD R11, R21, R9, R18 ;  /* 0x00000009150bb224 */ /* 0x004fc400078e0212 */
[----:B------:R-:W2:Y:S01]  /*0da0*/  @!P1 LDC.64 R2, c[0x0][0x3a0] ;  /* 0x0000e800ff029b82 */ /* 0x000ea20000000a00 */
[----:B----4-:R-:W-:Y:S02]  /*0db0*/  @!P3 MOV R6, R66 ;  /* 0x000000420006b202 */ /* 0x010fe40000000f00 */
[-C--:B------:R-:W-:Y:S01]  /*0dc0*/  @!P3 MOV R7, R69.reuse ;  /* 0x000000450007b202 */ /* 0x080fe20000000f00 */
[----:B0-----:R-:W-:Y:S02]  /*0dd0*/  @!P1 IMAD R10, R27, R4, RZ ;  /* 0x000000041b0a9224 */ /* 0x001fe400078e02ff */
[----:B------:R-:W-:Y:S01]  /*0de0*/  @!P3 IMAD.WIDE.U32 R8, R21, R8, R6 ;  /* 0x000000081508b225 */ /* 0x000fe200078e0006 */
[----:B------:R-:W-:Y:S02]  /*0df0*/  @!P1 MOV R6, R66 ;  /* 0x0000004200069202 */ /* 0x000fe40000000f00 */
[----:B------:R-:W-:Y:S02]  /*0e00*/  @!P1 MOV R7, R69 ;  /* 0x0000004500079202 */ /* 0x000fe40000000f00 */
[----:B------:R-:W-:Y:S01]  /*0e10*/  @!P3 IADD3 R9, PT, PT, R9, R11, RZ ;  /* 0x0000000b0909b210 */ /* 0x000fe20007ffe0ff */
[----:B------:R-:W-:Y:S01]  /*0e20*/  @!P1 IMAD R19, R17, R5, R10 ;  /* 0x0000000511139224 */ /* 0x000fe200078e020a */
[----:B------:R-:W-:Y:S01]  /*0e30*/  IADD3 R18, PT, PT, R29, 0x90, RZ ;  /* 0x000000901d127810 */ /* 0x000fe20007ffe0ff */
[----:B------:R-:W-:Y:S01]  /*0e40*/  @!P1 IMAD.WIDE.U32 R4, R17, R4, R6 ;  /* 0x0000000411049225 */ /* 0x000fe200078e0006 */
[C---:B------:R-:W-:Y:S01]  /*0e50*/  @!P3 SHF.L.U32 R17, R8.reuse, 0x1, RZ ;  /* 0x000000010811b819 */ /* 0x040fe200000006ff */
[----:B------:R-:W0:Y:S01]  /*0e60*/  @!P2 LDC.64 R6, c[0x0][0x3f8] ;  /* 0x0000fe00ff06ab82 */ /* 0x000e220000000a00 */
[----:B------:R-:W-:-:S02]  /*0e70*/  @!P3 SHF.L.U64.HI R10, R8, 0x1, R9 ;  /* 0x00000001080ab819 */ /* 0x000fc40000010209 */
[----:B------:R-:W-:Y:S02]  /*0e80*/  ISETP.GE.U32.AND P4, PT, R18, UR12, PT ;  /* 0x0000000c12007c0c */ /* 0x000fe4000bf86070 */
[----:B------:R-:W-:-:S03]  /*0e90*/  SHF.R.S32.HI R25, RZ, 0x1f, R18 ;  /* 0x0000001fff197819 */ /* 0x000fc60000011412 */
[----:B------:R-:W4:Y:S01]  /*0ea0*/  @!P1 LDC.64 R8, c[0x0][0x398] ;  /* 0x0000e600ff089b82 */ /* 0x000f220000000a00 */
[----:B------:R-:W-:Y:S02]  /*0eb0*/  ISETP.GE.AND.EX P4, PT, R25, UR13, PT, P4 ;  /* 0x0000000d19007c0c */ /* 0x000fe4000bf86340 */
[----:B------:R-:W-:Y:S02]  /*0ec0*/  @!P1 IADD3 R11, PT, PT, R5, R19, RZ ;  /* 0x00000013050b9210 */ /* 0x000fe40007ffe0ff */
[C---:B------:R-:W-:Y:S02]  /*0ed0*/  @!P1 SHF.L.U32 R5, R4.reuse, 0x1, RZ ;  /* 0x0000000104059819 */ /* 0x040fe400000006ff */
[C---:B---3--:R-:W-:Y:S02]  /*0ee0*/  @!P3 IADD3 R12, P0, PT, R17.reuse, R12, RZ ;  /* 0x0000000c110cb210 */ /* 0x048fe40007f1e0ff */
[----:B-1----:R-:W-:Y:S02]  /*0ef0*/  @!P3 IADD3 R14, P5, PT, R17, R14, RZ ;  /* 0x0000000e110eb210 */ /* 0x002fe40007fbe0ff */
[----:B------:R-:W-:-:S02]  /*0f00*/  @!P1 SHF.L.U64.HI R22, R4, 0x1, R11 ;  /* 0x0000000104169819 */ /* 0x000fc4000001020b */
[----:B--2---:R-:W-:Y:S02]  /*0f10*/  @!P1 IADD3 R20, P6, PT, R5, R2, RZ ;  /* 0x0000000205149210 */ /* 0x004fe40007fde0ff */
[C---:B------:R-:W-:Y:S02]  /*0f20*/  @!P3 IADD3.X R13, PT, PT, R10.reuse, R13, RZ, P0, !PT ;  /* 0x0000000d0a0db210 */ /* 0x040fe400007fe4ff */
[----:B------:R-:W-:Y:S02]  /*0f30*/  @!P3 IADD3.X R15, PT, PT, R10, R15, RZ, P5, !PT ;  /* 0x0000000f0a0fb210 */ /* 0x000fe40002ffe4ff */
[----:B------:R-:W1:Y:S01]  /*0f40*/  @!P2 LDC.64 R10, c[0x0][0x3a0] ;  /* 0x0000e800ff0aab82 */ /* 0x000e620000000a00 */
[----:B------:R-:W-:Y:S01]  /*0f50*/  @!P1 IADD3.X R21, PT, PT, R22, R3, RZ, P6, !PT ;  /* 0x0000000316159210 */ /* 0x000fe200037fe4ff */
[----:B------:R2:W5:Y:S01]  /*0f60*/  @!P3 LDG.E R41, desc[UR8][R12.64] ;  /* 0x000000080c29b981 */ /* 0x000562000c1e1900 */
[----:B0-----:R-:W-:Y:S01]  /*0f70*/  @!P2 IMAD R23, R23, R6, RZ ;  /* 0x000000061717a224 */ /* 0x001fe200078e02ff */
[----:B------:R-:W-:-:S02]  /*0f80*/  IADD3 R19, PT, PT, R29, 0xa0, RZ ;  /* 0x000000a01d137810 */ /* 0x000fc40007ffe0ff */
[----:B------:R0:W5:Y:S02]  /*0f90*/  @!P3 LDG.E R40, desc[UR8][R14.64] ;  /* 0x000000080e28b981 */ /* 0x000164000c1e1900 */
[----:B------:R-:W3:Y:S01]  /*0fa0*/  @!P4 LDC.64 R2, c[0x0][0x3f8] ;  /* 0x0000fe00ff02cb82 */ /* 0x000ee20000000a00 */
[----:B----4-:R-:W-:Y:S01]  /*0fb0*/  @!P1 IADD3 R8, P3, PT, R5, R8, RZ ;  /* 0x0000000805089210 */ /* 0x010fe20007f7e0ff */
[----:B------:R-:W-:Y:S01]  /*0fc0*/  @!P2 IMAD R27, R16, R7, R23 ;  /* 0x00000007101ba224 */ /* 0x000fe200078e0217 */
[----:B------:R-:W5:Y:S01]  /*0fd0*/  @!P1 LDG.E R39, desc[UR8][R20.64] ;  /* 0x0000000814279981 */ /* 0x000f62000c1e1900 */
[----:B--2---:R-:W-:Y:S02]  /*0fe0*/  @!P2 MOV R12, R66 ;  /* 0x00000042000ca202 */ /* 0x004fe40000000f00 */
[----:B------:R-:W-:Y:S02]  /*0ff0*/  @!P2 MOV R13, R69 ;  /* 0x00000045000da202 */ /* 0x000fe40000000f00 */
[----:B------:R-:W2:Y:S01]  /*1000*/  @!P2 LDC.64 R4, c[0x0][0x398] ;  /* 0x0000e600ff04ab82 */ /* 0x000ea20000000a00 */
[----:B------:R-:W-:-:S02]  /*1010*/  ISETP.GE.U32.AND P0, PT, R19, UR12, PT ;  /* 0x0000000c13007c0c */ /* 0x000fc4000bf06070 */
[----:B------:R-:W-:Y:S01]  /*1020*/  SHF.R.S32.HI R23, RZ, 0x1f, R19 ;  /* 0x0000001fff177819 */ /* 0x000fe20000011413 */
[----:B------:R-:W-:-:S03]  /*1030*/  @!P2 IMAD.WIDE.U32 R16, R16, R6, R12 ;  /* 0x000000061010a225 */ /* 0x000fc600078e000c */
[----:B------:R-:W-:Y:S01]  /*1040*/  ISETP.GE.AND.EX P0, PT, R23, UR13, PT, P0 ;  /* 0x0000000d17007c0c */ /* 0x000fe2000bf06300 */
[----:B------:R-:W4:Y:S01]  /*1050*/  @!P4 LDC.64 R6, c[0x0][0x3a0] ;  /* 0x0000e800ff06cb82 */ /* 0x000f220000000a00 */
[----:B------:R-:W-:Y:S02]  /*1060*/  @!P1 IADD3.X R9, PT, PT, R22, R9, RZ, P3, !PT ;  /* 0x0000000916099210 */ /* 0x000fe40001ffe4ff */
[----:B------:R-:W-:Y:S02]  /*1070*/  @!P2 IADD3 R13, PT, PT, R17, R27, RZ ;  /* 0x0000001b110da210 */ /* 0x000fe40007ffe0ff */
[C---:B0-----:R-:W-:Y:S01]  /*1080*/  @!P2 SHF.L.U32 R15, R16.reuse, 0x1, RZ ;  /* 0x00000001100fa819 */ /* 0x041fe200000006ff */
[----:B------:R0:W5:Y:S01]  /*1090*/  @!P1 LDG.E R38, desc[UR8][R8.64] ;  /* 0x0000000808269981 */ /* 0x000162000c1e1900 */
[----:B------:R-:W-:Y:S02]  /*10a0*/  @!P2 SHF.L.U64.HI R14, R16, 0x1, R13 ;  /* 0x00000001100ea819 */ /* 0x000fe4000001020d */
[----:B-1----:R-:W-:Y:S01]  /*10b0*/  @!P2 IADD3 R12, P3, PT, R15, R10, RZ ;  /* 0x0000000a0f0ca210 */ /* 0x002fe20007f7e0ff */
[----:B---3--:R-:W-:Y:S01]  /*10c0*/  @!P4 IMAD R25, R25, R2, RZ ;  /* 0x000000021919c224 */ /* 0x008fe200078e02ff */
[----:B------:R-:W1:Y:S02]  /*10d0*/  @!P4 LDC.64 R16, c[0x0][0x398] ;  /* 0x0000e600ff10cb82 */ /* 0x000e640000000a00 */
[----:B------:R-:W-:-:S02]  /*10e0*/  @!P2 IADD3.X R13, PT, PT, R14, R11, RZ, P3, !PT ;  /* 0x0000000b0e0da210 */ /* 0x000fc40001ffe4ff */
[----:B0-----:R-:W-:Y:S02]  /*10f0*/  @!P4 MOV R8, R66 ;  /* 0x000000420008c202 */ /* 0x001fe40000000f00 */
[----:B------:R-:W-:Y:S02]  /*1100*/  @!P4 MOV R9, R69 ;  /* 0x000000450009c202 */ /* 0x000fe40000000f00 */
[----:B------:R-:W0:Y:S01]  /*1110*/  @!P0 LDC.64 R10, c[0x0][0x3f8] ;  /* 0x0000fe00ff0a8b82 */ /* 0x000e220000000a00 */
[C---:B------:R-:W-:Y:S01]  /*1120*/  @!P4 IMAD R25, R18.reuse, R3, R25 ;  /* 0x000000031219c224 */ /* 0x040fe200078e0219 */
[----:B--2---:R-:W-:Y:S01]  /*1130*/  @!P2 IADD3 R4, P1, PT, R15, R4, RZ ;  /* 0x000000040f04a210 */ /* 0x004fe20007f3e0ff */
[----:B------:R-:W5:Y:S01]  /*1140*/  @!P2 LDG.E R37, desc[UR8][R12.64] ;  /* 0x000000080c25a981 */ /* 0x000f62000c1e1900 */
[----:B------:R-:W-:Y:S02]  /*1150*/  @!P4 IMAD.WIDE.U32 R2, R18, R2, R8 ;  /* 0x000000021202c225 */ /* 0x000fe400078e0008 */
[----:B------:R-:W-:-:S03]  /*1160*/  @!P2 IADD3.X R5, PT, PT, R14, R5, RZ, P1, !PT ;  /* 0x000000050e05a210 */ /* 0x000fc60000ffe4ff */
[----:B------:R-:W-:Y:S02]  /*1170*/  @!P4 IADD3 R3, PT, PT, R3, R25, RZ ;  /* 0x000000190303c210 */ /* 0x000fe40007ffe0ff */
[C---:B------:R-:W-:Y:S01]  /*1180*/  @!P4 SHF.L.U32 R9, R2.reuse, 0x1, RZ ;  /* 0x000000010209c819 */ /* 0x040fe200000006ff */
[----:B------:R0:W5:Y:S01]  /*1190*/  @!P2 LDG.E R36, desc[UR8][R4.64] ;  /* 0x000000080424a981 */ /* 0x000162000c1e1900 */
[----:B------:R-:W-:Y:S02]  /*11a0*/  IADD3 R61, PT, PT, R29, 0xb0, RZ ;  /* 0x000000b01d3d7810 */ /* 0x000fe40007ffe0ff */
[----:B------:R-:W-:Y:S02]  /*11b0*/  @!P4 SHF.L.U64.HI R2, R2, 0x1, R3 ;  /* 0x000000010202c819 */ /* 0x000fe40000010203 */
[----:B----4-:R-:W-:Y:S02]  /*11c0*/  @!P4 IADD3 R6, P1, PT, R9, R6, RZ ;  /* 0x000000060906c210 */ /* 0x010fe40007f3e0ff */
[----:B------:R-:W-:-:S02]  /*11d0*/  IADD3 R35, PT, PT, R29, 0xc0, RZ ;  /* 0x000000c01d237810 */ /* 0x000fc40007ffe0ff */
[----:B------:R-:W-:Y:S02]  /*11e0*/  ISETP.GE.U32.AND P2, PT, R61, UR12, PT ;  /* 0x0000000c3d007c0c */ /* 0x000fe4000bf46070 */
[----:B------:R-:W-:Y:S02]  /*11f0*/  SHF.R.S32.HI R21, RZ, 0x1f, R61 ;  /* 0x0000001fff157819 */ /* 0x000fe4000001143d */
[----:B------:R-:W-:Y:S02]  /*1200*/  @!P4 IADD3.X R7, PT, PT, R2, R7, RZ, P1, !PT ;  /* 0x000000070207c210 */ /* 0x000fe40000ffe4ff */
[----:B------:R-:W-:Y:S02]  /*1210*/  ISETP.GE.U32.AND P1, PT, R35, UR12, PT ;  /* 0x0000000c23007c0c */ /* 0x000fe4000bf26070 */
[----:B------:R-:W-:Y:S02]  /*1220*/  SHF.R.S32.HI R63, RZ, 0x1f, R35 ;  /* 0x0000001fff3f7819 */ /* 0x000fe40000011423 */
[----:B------:R-:W-:-:S02]  /*1230*/  ISETP.GE.AND.EX P2, PT, R21, UR13, PT, P2 ;  /* 0x0000000d15007c0c */ /* 0x000fc4000bf46320 */
[----:B------:R-:W-:Y:S02]  /*1240*/  ISETP.GE.AND.EX P1, PT, R63, UR13, PT, P1 ;  /* 0x0000000d3f007c0c */ /* 0x000fe4000bf26310 */
[----:B------:R-:W-:Y:S02]  /*1250*/  MOV R3, RZ ;  /* 0x000000ff00037202 */ /* 0x000fe40000000f00 */
[----:B-1----:R-:W-:Y:S02]  /*1260*/  @!P4 IADD3 R16, P3, PT, R9, R16, RZ ;  /* 0x000000100910c210 */ /* 0x002fe40007f7e0ff */
[----:B------:R-:W1:Y:S01]  /*1270*/  @!P0 LDC.64 R8, c[0x0][0x3a0] ;  /* 0x0000e800ff088b82 */ /* 0x000e620000000a00 */
[----:B0-----:R-:W-:Y:S01]  /*1280*/  @!P0 IMAD R4, R23, R10, RZ ;  /* 0x0000000a17048224 */ /* 0x001fe200078e02ff */
[----:B------:R-:W-:Y:S01]  /*1290*/  @!P0 MOV R12, R66 ;  /* 0x00000042000c8202 */ /* 0x000fe20000000f00 */
[----:B------:R0:W5:Y:S01]  /*12a0*/  @!P4 LDG.E R3, desc[UR8][R6.64] ;  /* 0x000000080603c981 */ /* 0x000162000c1e1900 */
[----:B------:R-:W-:Y:S01]  /*12b0*/  @!P0 MOV R13, R69 ;  /* 0x00000045000d8202 */ /* 0x000fe20000000f00 */
[----:B------:R-:W-:-:S03]  /*12c0*/  @!P0 IMAD R5, R19, R11, R4 ;  /* 0x0000000b13058224 */ /* 0x000fc600078e0204 */
[----:B------:R-:W2:Y:S01]  /*12d0*/  @!P1 LDC.64 R14, c[0x0][0x3f8] ;  /* 0x0000fe00ff0e9b82 */ /* 0x000ea20000000a00 */
[----:B------:R-:W-:-:S07]  /*12e0*/  @!P0 IMAD.WIDE.U32 R10, R19, R10, R12 ;  /* 0x0000000a130a8225 */ /* 0x000fce00078e000c */
[----:B0-----:R-:W0:Y:S01]  /*12f0*/  @!P0 LDC.64 R6, c[0x0][0x398] ;  /* 0x0000e600ff068b82 */ /* 0x001e220000000a00 */
[----:B------:R-:W-:-:S07]  /*1300*/  MOV R4, RZ ;  /* 0x000000ff00047202 */ /* 0x000fce0000000f00 */
[----:B------:R-:W3:Y:S01]  /*1310*/  @!P2 LDC.64 R12, c[0x0][0x3f8] ;  /* 0x0000fe00ff0cab82 */ /* 0x000ee20000000a00 */
[----:B------:R-:W-:Y:S02]  /*1320*/  @!P4 IADD3.X R17, PT, PT, R2, R17, RZ, P3, !PT ;  /* 0x000000110211c210 */ /* 0x000fe40001ffe4ff */
[----:B------:R-:W-:Y:S02]  /*1330*/  IADD3 R59, PT, PT, R29, 0xd0, RZ ;  /* 0x000000d01d3b7810 */ /* 0x000fe40007ffe0ff */
[----:B------:R-:W-:Y:S01]  /*1340*/  @!P0 IADD3 R5, PT, PT, R11, R5, RZ ;  /* 0x000000050b058210 */ /* 0x000fe20007ffe0ff */
[----:B------:R4:W5:Y:S01]  /*1350*/  @!P4 LDG.E R4, desc[UR8][R16.64] ;  /* 0x000000081004c981 */ /* 0x000962000c1e1900 */
[----:B------:R-:W-:Y:S02]  /*1360*/  @!P0 SHF.L.U32 R23, R10, 0x1, RZ ;  /* 0x000000010a178819 */ /* 0x000fe400000006ff */
[----:B------:R-:W-:Y:S02]  /*1370*/  ISETP.GE.U32.AND P4, PT, R59, UR12, PT ;  /* 0x0000000c3b007c0c */ /* 0x000fe4000bf86070 */
[----:B------:R-:W-:-:S02]  /*1380*/  SHF.R.S32.HI R27, RZ, 0x1f, R59 ;  /* 0x0000001fff1b7819 */ /* 0x000fc4000001143b */
[----:B------:R-:W-:Y:S02]  /*1390*/  @!P0 SHF.L.U64.HI R2, R10, 0x1, R5 ;  /* 0x000000010a028819 */ /* 0x000fe40000010205 */
[----:B-1----:R-:W-:Y:S01]  /*13a0*/  @!P0 IADD3 R18, P6, PT, R23, R8, RZ ;  /* 0x0000000817128210 */ /* 0x002fe20007fde0ff */
[----:B----4-:R-:W1:Y:S01]  /*13b0*/  @!P2 LDC.64 R16, c[0x0][0x3a0] ;  /* 0x0000e800ff10ab82 */ /* 0x010e620000000a00 */
[----:B------:R-:W-:Y:S02]  /*13c0*/  ISETP.GE.AND.EX P4, PT, R27, UR13, PT, P4 ;  /* 0x0000000d1b007c0c */ /* 0x000fe4000bf86340 */
[----:B------:R-:W-:Y:S02]  /*13d0*/  MOV R5, RZ ;  /* 0x000000ff00057202 */ /* 0x000fe40000000f00 */
[----:B------:R-:W-:Y:S02]  /*13e0*/  @!P0 IADD3.X R19, PT, PT, R2, R9, RZ, P6, !PT ;  /* 0x0000000902138210 */ /* 0x000fe400037fe4ff */
[----:B0-----:R-:W-:Y:S01]  /*13f0*/  @!P0 IADD3 R22, P6, PT, R23, R6, RZ ;  /* 0x0000000617168210 */ /* 0x001fe20007fde0ff */
[----:B------:R-:W0:Y:S01]  /*1400*/  @!P2 LDC.64 R10, c[0x0][0x398] ;  /* 0x0000e600ff0aab82 */ /* 0x000e220000000a00 */
[----:B---3--:R-:W-:Y:S01]  /*1410*/  @!P2 IMAD R6, R21, R12, RZ ;  /* 0x0000000c1506a224 */ /* 0x008fe200078e02ff */
[----:B------:R3:W5:Y:S01]  /*1420*/  @!P0 LDG.E R5, desc[UR8][R18.64] ;  /* 0x0000000812058981 */ /* 0x000762000c1e1900 */
[----:B------:R-:W-:-:S02]  /*1430*/  @!P2 MOV R20, R66 ;  /* 0x000000420014a202 */ /* 0x000fc40000000f00 */
[----:B------:R-:W-:Y:S02]  /*1440*/  @!P2 MOV R21, R69 ;  /* 0x000000450015a202 */ /* 0x000fe40000000f00 */
[----:B------:R-:W-:Y:S01]  /*1450*/  @!P0 IADD3.X R23, PT, PT, R2, R7, RZ, P6, !PT ;  /* 0x0000000702178210 */ /* 0x000fe200037fe4ff */
[----:B--2---:R-:W-:Y:S01]  /*1460*/  @!P1 IMAD R2, R63, R14, RZ ;  /* 0x0000000e3f029224 */ /* 0x004fe200078e02ff */
[----:B------:R-:W-:Y:S01]  /*1470*/  IADD3 R31, PT, PT, R29, 0xe0, RZ ;  /* 0x000000e01d1f7810 */ /* 0x000fe20007ffe0ff */
[----:B------:R-:W2:Y:S01]  /*1480*/  @!P1 LDC.64 R8, c[0x0][0x3a0] ;  /* 0x0000e800ff089b82 */ /* 0x000ea20000000a00 */
[----:B---3--:R-:W-:Y:S02]  /*1490*/  @!P1 MOV R18, R66 ;  /* 0x0000004200129202 */ /* 0x008fe40000000f00 */
[----:B------:R-:W-:Y:S01]  /*14a0*/  @!P1 MOV R19, R69 ;  /* 0x0000004500139202 */ /* 0x000fe20000000f00 */
[C---:B------:R-:W-:Y:S02]  /*14b0*/  @!P2 IMAD R7, R61.reuse, R13, R6 ;  /* 0x0000000d3d07a224 */ /* 0x040fe400078e0206 */
[----:B------:R-:W-:-:S02]  /*14c0*/  @!P2 IMAD.WIDE.U32 R20, R61, R12, R20 ;  /* 0x0000000c3d14a225 */ /* 0x000fc400078e0014 */
[----:B------:R-:W3:Y:S02]  /*14d0*/  @!P4 LDC.64 R12, c[0x0][0x3f8] ;  /* 0x0000fe00ff0ccb82 */ /* 0x000ee40000000a00 */
[C---:B------:R-:W-:Y:S02]  /*14e0*/  @!P1 IMAD R61, R35.reuse, R15, R2 ;  /* 0x0000000f233d9224 */ /* 0x040fe400078e0202 */
[----:B------:R-:W-:Y:S01]  /*14f0*/  @!P1 IMAD.WIDE.U32 R18, R35, R14, R18 ;  /* 0x0000000e23129225 */ /* 0x000fe200078e0012 */
[----:B------:R-:W-:Y:S02]  /*1500*/  ISETP.GE.U32.AND P5, PT, R31, UR12, PT ;  /* 0x0000000c1f007c0c */ /* 0x000fe4000bfa6070 */
[----:B------:R-:W-:Y:S01]  /*1510*/  SHF.R.S32.HI R33, RZ, 0x1f, R31 ;  /* 0x0000001fff217819 */ /* 0x000fe2000001141f */
[----:B------:R-:W4:Y:S01]  /*1520*/  LDC.64 R14, c[0x0][0x3b8] ;  /* 0x0000ee00ff0e7b82 */ /* 0x000f220000000a00 */
[----:B------:R-:W-:Y:S02]  /*1530*/  @!P2 IADD3 R7, PT, PT, R21, R7, RZ ;  /* 0x000000071507a210 */ /* 0x000fe40007ffe0ff */
[----:B------:R-:W-:-:S05]  /*1540*/  ISETP.GE.AND.EX P5, PT, R33, UR13, PT, P5 ;  /* 0x0000000d21007c0c */ /* 0x000fca000bfa6350 */
[----:B------:R-:W2:Y:S01]  /*1550*/  @!P1 LDC.64 R34, c[0x0][0x398] ;  /* 0x0000e600ff229b82 */ /* 0x000ea20000000a00 */
[----:B------:R-:W-:Y:S02]  /*1560*/  MOV R6, RZ ;  /* 0x000000ff00067202 */ /* 0x000fe40000000f00 */
[C---:B------:R-:W-:Y:S02]  /*1570*/  @!P2 SHF.L.U32 R21, R20.reuse, 0x1, RZ ;  /* 0x000000011415a819 */ /* 0x040fe400000006ff */
[----:B------:R-:W-:Y:S02]  /*1580*/  @!P2 SHF.L.U64.HI R24, R20, 0x1, R7 ;  /* 0x000000011418a819 */ /* 0x000fe40000010207 */
[----:B------:R-:W-:Y:S01]  /*1590*/  @!P1 IADD3 R7, PT, PT, R19, R61, RZ ;  /* 0x0000003d13079210 */ /* 0x000fe20007ffe0ff */
[----:B------:R0:W5:Y:S01]  /*15a0*/  @!P0 LDG.E R6, desc[UR8][R22.64] ;  /* 0x0000000816068981 */ /* 0x000162000c1e1900 */
[----:B------:R-:W-:Y:S02]  /*15b0*/  IADD3 R29, PT, PT, R29, 0xf0, RZ ;  /* 0x000000f01d1d7810 */ /* 0x000fe40007ffe0ff */
[----:B-1----:R-:W-:-:S02]  /*15c0*/  @!P2 IADD3 R20, P6, PT, R21, R16, RZ ;  /* 0x000000101514a210 */ /* 0x002fc40007fde0ff */
[----:B------:R-:W-:Y:S02]  /*15d0*/  @!P1 SHF.L.U64.HI R2, R18, 0x1, R7 ;  /* 0x0000000112029819 */ /* 0x000fe40000010207 */
[----:B------:R-:W-:Y:S02]  /*15e0*/  ISETP.GE.U32.AND P3, PT, R29, UR12, PT ;  /* 0x0000000c1d007c0c */ /* 0x000fe4000bf66070 */
[----:B------:R-:W-:Y:S01]  /*15f0*/  SHF.R.S32.HI R25, RZ, 0x1f, R29 ;  /* 0x0000001fff197819 */ /* 0x000fe2000001141d */
[----:B0-----:R-:W0:Y:S01]  /*1600*/  @!P5 LDC.64 R22, c[0x0][0x3f8] ;  /* 0x0000fe00ff16db82 */ /* 0x001e220000000a00 */
[----:B------:R-:W-:Y:S02]  /*1610*/  @!P2 IADD3 R16, P0, PT, R21, R10, RZ ;  /* 0x0000000a1510a210 */ /* 0x000fe40007f1e0ff */
[----:B------:R-:W-:Y:S02]  /*1620*/  MOV R7, RZ ;  /* 0x000000ff00077202 */ /* 0x000fe40000000f00 */
[----:B------:R-:W-:-:S02]  /*1630*/  @!P2 IADD3.X R21, PT, PT, R24, R17, RZ, P6, !PT ;  /* 0x000000111815a210 */ /* 0x000fc400037fe4ff */
[----:B------:R-:W-:Y:S02]  /*1640*/  ISETP.GE.AND.EX P3, PT, R25, UR13, PT, P3 ;  /* 0x0000000d19007c0c */ /* 0x000fe4000bf66330 */
[----:B------:R-:W-:Y:S01]  /*1650*/  @!P2 IADD3.X R17, PT, PT, R24, R11, RZ, P0, !PT ;  /* 0x0000000b1811a210 */ /* 0x000fe200007fe4ff */
[----:B------:R1:W5:Y:S01]  /*1660*/  @!P2 LDG.E R7, desc[UR8][R20.64] ;  /* 0x000000081407a981 */ /* 0x000362000c1e1900 */
[----:B------:R-:W-:Y:S01]  /*1670*/  @!P1 SHF.L.U32 R61, R18, 0x1, RZ ;  /* 0x00000001123d9819 */ /* 0x000fe200000006ff */
[----:B---3--:R-:W-:Y:S01]  /*1680*/  @!P4 IMAD R24, R27, R12, RZ ;  /* 0x0000000c1b18c224 */ /* 0x008fe200078e02ff */
[----:B------:R-:W3:Y:S01]  /*1690*/  @!P4 LDC.64 R10, c[0x0][0x3a0] ;  /* 0x0000e800ff0acb82 */ /* 0x000ee20000000a00 */
[----:B----4-:R-:W-:Y:S01]  /*16a0*/  IMAD.WIDE R26, R57, 0x8, R14 ;  /* 0x00000008391a7825 */ /* 0x010fe200078e020e */
[----:B--2---:R-:W-:Y:S02]  /*16b0*/  @!P1 IADD3 R18, P6, PT, R61, R8, RZ ;  /* 0x000000083d129210 */ /* 0x004fe40007fde0ff */
[----:B-1----:R-:W-:-:S04]  /*16c0*/  @!P4 MOV R20, R66 ;  /* 0x000000420014c202 */ /* 0x002fc80000000f00 */
[----:B------:R-:W1:Y:S01]  /*16d0*/  @!P3 LDC.64 R14, c[0x0][0x3f8] ;  /* 0x0000fe00ff0ebb82 */ /* 0x000e620000000a00 */
[----:B------:R-:W-:Y:S02]  /*16e0*/  @!P4 MOV R21, R69 ;  /* 0x000000450015c202 */ /* 0x000fe40000000f00 */
[----:B------:R-:W-:Y:S01]  /*16f0*/  @!P1 IADD3 R34, P0, PT, R61, R34, RZ ;  /* 0x000000223d229210 */ /* 0x000fe20007f1e0ff */
[C---:B------:R-:W-:Y:S02]  /*1700*/  @!P4 IMAD R61, R59.reuse, R13, R24 ;  /* 0x0000000d3b3dc224 */ /* 0x040fe400078e0218 */
[----:B------:R-:W-:Y:S02]  /*1710*/  @!P4 IMAD.WIDE.U32 R20, R59, R12, R20 ;  /* 0x0000000c3b14c225 */ /* 0x000fe400078e0014 */
[----:B------:R-:W2:Y:S01]  /*1720*/  LDG.E.64 R12, desc[UR8][R26.64] ;  /* 0x000000081a0c7981 */ /* 0x000ea2000c1e1b00 */
[----:B------:R-:W-:Y:S02]  /*1730*/  @!P1 IADD3.X R19, PT, PT, R2, R9, RZ, P6, !PT ;  /* 0x0000000902139210 */ /* 0x000fe400037fe4ff */
[----:B------:R-:W-:-:S02]  /*1740*/  CS2R R8, SRZ ;  /* 0x0000000000087805 */ /* 0x000fc4000001ff00 */
[----:B------:R-:W-:Y:S01]  /*1750*/  @!P1 IADD3.X R35, PT, PT, R2, R35, RZ, P0, !PT ;  /* 0x0000002302239210 */ /* 0x000fe200007fe4ff */
[----:B0-----:R-:W-:-:S03]  /*1760*/  @!P5 IMAD R2, R33, R22, RZ ;  /* 0x000000162102d224 */ /* 0x001fc600078e02ff */
[----:B------:R0:W5:Y:S01]  /*1770*/  @!P1 LDG.E R9, desc[UR8][R18.64] ;  /* 0x0000000812099981 */ /* 0x000162000c1e1900 */
[----:B------:R-:W-:-:S03]  /*1780*/  @!P4 IADD3 R21, PT, PT, R21, R61, RZ ;  /* 0x0000003d1515c210 */ /* 0x000fc60007ffe0ff */
[----:B------:R4:W5:Y:S01]  /*1790*/  @!P2 LDG.E R8, desc[UR8][R16.64] ;  /* 0x000000081008a981 */ /* 0x000962000c1e1900 */
[C---:B------:R-:W-:Y:S01]  /*17a0*/  @!P5 IMAD R61, R31.reuse, R23, R2 ;  /* 0x000000171f3dd224 */ /* 0x040fe200078e0202 */
[----:B0-----:R-:W-:Y:S02]  /*17b0*/  @!P5 MOV R18, R66 ;  /* 0x000000420012d202 */ /* 0x001fe40000000f00 */
[----:B------:R-:W-:Y:S01]  /*17c0*/  @!P5 MOV R19, R69 ;  /* 0x000000450013d202 */ /* 0x000fe20000000f00 */
[----:B----4-:R-:W0:Y:S01]  /*17d0*/  @!P4 LDC.64 R16, c[0x0][0x398] ;  /* 0x0000e600ff10cb82 */ /* 0x010e220000000a00 */
[C---:B------:R-:W-:Y:S01]  /*17e0*/  @!P4 SHF.L.U32 R59, R20.reuse, 0x1, RZ ;  /* 0x00000001143bc819 */ /* 0x040fe200000006ff */
[----:B------:R-:W-:Y:S01]  /*17f0*/  @!P5 IMAD.WIDE.U32 R22, R31, R22, R18 ;  /* 0x000000161f16d225 */ /* 0x000fe200078e0012 */
[----:B------:R-:W-:-:S05]  /*1800*/  @!P4 SHF.L.U64.HI R58, R20, 0x1, R21 ;  /* 0x00000001143ac819 */ /* 0x000fca0000010215 */
[----:B------:R-:W4:Y:S01]  /*1810*/  @!P5 LDC.64 R18, c[0x0][0x3a0] ;  /* 0x0000e800ff12db82 */ /* 0x000f220000000a00 */
[----:B------:R-:W-:Y:S02]  /*1820*/  @!P5 IADD3 R23, PT, PT, R23, R61, RZ ;  /* 0x0000003d1717d210 */ /* 0x000fe40007ffe0ff */
[----:B---3--:R-:W-:-:S05]  /*1830*/  @!P4 IADD3 R32, P2, PT, R59, R10, RZ ;  /* 0x0000000a3b20c210 */ /* 0x008fca0007f5e0ff */
[----:B------:R-:W3:Y:S01]  /*1840*/  LDC.64 R30, c[0x0][0x3a8] ;  /* 0x0000ea00ff1e7b82 */ /* 0x000ee20000000a00 */
[----:B------:R-:W-:Y:S01]  /*1850*/  @!P4 IADD3.X R33, PT, PT, R58, R11, RZ, P2, !PT ;  /* 0x0000000b3a21c210 */ /* 0x000fe200017fe4ff */
[----:B-1----:R-:W-:Y:S01]  /*1860*/  @!P3 IMAD R62, R25, R14, RZ ;  /* 0x0000000e193eb224 */ /* 0x002fe200078e02ff */
[----:B------:R-:W-:-:S05]  /*1870*/  @!P5 SHF.L.U32 R61, R22, 0x1, RZ ;  /* 0x00000001163dd819 */ /* 0x000fca00000006ff */
[----:B------:R-:W1:Y:S01]  /*1880*/  @!P5 LDC.64 R20, c[0x0][0x398] ;  /* 0x0000e600ff14db82 */ /* 0x000e620000000a00 */
[----:B------:R-:W-:Y:S02]  /*1890*/  @!P5 SHF.L.U64.HI R60, R22, 0x1, R23 ;  /* 0x00000001163cd819 */ /* 0x000fe40000010217 */
[----:B------:R-:W-:-:S05]  /*18a0*/  CS2R R10, SRZ ;  /* 0x00000000000a7805 */ /* 0x000fca000001ff00 */
[----:B------:R-:W1:Y:S01]  /*18b0*/  @!P3 LDC.64 R22, c[0x0][0x3a0] ;  /* 0x0000e800ff16bb82 */ /* 0x000e620000000a00 */
[----:B------:R0:W5:Y:S01]  /*18c0*/  @!P4 LDG.E R11, desc[UR8][R32.64] ;  /* 0x00000008200bc981 */ /* 0x000162000c1e1900 */
[----:B------:R-:W-:-:S03]  /*18d0*/  LOP3.LUT R2, R55, 0xffff, RZ, 0xc0, !PT ;  /* 0x0000ffff37027812 */ /* 0x000fc600078ec0ff */
[----:B------:R0:W5:Y:S03]  /*18e0*/  @!P1 LDG.E R10, desc[UR8][R34.64] ;  /* 0x00000008220a9981 */ /* 0x000166000c1e1900 */
[----:B------:R-:W1:Y:S01]  /*18f0*/  @!P3 LDC.64 R24, c[0x0][0x398] ;  /* 0x0000e600ff18bb82 */ /* 0x000e620000000a00 */
[----:B0-----:R-:W-:Y:S02]  /*1900*/  @!P4 IADD3 R28, P1, PT, R59, R16, RZ ;  /* 0x000000103b1cc210 */ /* 0x001fe40007f3e0ff */
[----:B------:R-:W-:Y:S02]  /*1910*/  @!P3 MOV R32, R66 ;  /* 0x000000420020b202 */ /* 0x000fe40000000f00 */
[----:B------:R-:W-:Y:S01]  /*1920*/  @!P3 MOV R33, R69 ;  /* 0x000000450021b202 */ /* 0x000fe20000000f00 */
[C---:B------:R-:W-:Y:S02]  /*1930*/  @!P3 IMAD R35, R29.reuse, R15, R62 ;  /* 0x0000000f1d23b224 */ /* 0x040fe400078e023e */
[----:B------:R-:W-:Y:S01]  /*1940*/  @!P3 IMAD.WIDE.U32 R14, R29, R14, R32 ;  /* 0x0000000e1d0eb225 */ /* 0x000fe200078e0020 */
[----:B------:R-:W-:-:S02]  /*1950*/  @!P4 IADD3.X R29, PT, PT, R58, R17, RZ, P1, !PT ;  /* 0x000000113a1dc210 */ /* 0x000fc40000ffe4ff */
[----:B----4-:R-:W-:Y:S01]  /*1960*/  @!P5 IADD3 R18, P1, PT, R61, R18, RZ ;  /* 0x000000123d12d210 */ /* 0x010fe20007f3e0ff */
[----:B------:R-:W-:-:S03]  /*1970*/  IMAD R33, R64, 0x54, R2 ;  /* 0x0000005440217824 */ /* 0x000fc600078e0202 */
[----:B------:R-:W-:Y:S01]  /*1980*/  @!P5 IADD3.X R19, PT, PT, R60, R19, RZ, P1, !PT ;  /* 0x000000133c13d210 */ /* 0x000fe20000ffe4ff */
[----:B---3--:R-:W-:Y:S01]  /*1990*/  IMAD.WIDE R16, R33, 0x4, R30 ;  /* 0x0000000421107825 */ /* 0x008fe200078e021e */
[----:B-1----:R-:W-:Y:S02]  /*19a0*/  @!P5 IADD3 R20, P1, PT, R61, R20, RZ ;  /* 0x000000143d14d210 */ /* 0x002fe40007f3e0ff */
[----:B------:R-:W-:Y:S02]  /*19b0*/  @!P3 IADD3 R31, PT, PT, R15, R35, RZ ;  /* 0x000000230f1fb210 */ /* 0x000fe40007ffe0ff */
[----:B------:R-:W-:Y:S02]  /*19c0*/  @!P3 SHF.L.U32 R15, R14, 0x1, RZ ;  /* 0x000000010e0fb819 */ /* 0x000fe400000006ff */
[----:B------:R-:W-:Y:S02]  /*19d0*/  CS2R R58, SRZ ;  /* 0x00000000003a7805 */ /* 0x000fe4000001ff00 */
[----:B------:R-:W-:Y:S01]  /*19e0*/  @!P5 IADD3.X R21, PT, PT, R60, R21, RZ, P1, !PT ;  /* 0x000000153c15d210 */ /* 0x000fe20000ffe4ff */
[----:B------:R-:W5:Y:S01]  /*19f0*/  LDG.E.64 R16, desc[UR8][R16.64] ;  /* 0x0000000810107981 */ /* 0x000f62000c1e1b00 */
[----:B------:R-:W-:-:S02]  /*1a00*/  @!P3 SHF.L.U64.HI R14, R14, 0x1, R31 ;  /* 0x000000010e0eb819 */ /* 0x000fc4000001021f */
[C---:B------:R-:W-:Y:S02]  /*1a10*/  @!P3 IADD3 R22, P1, PT, R15.reuse, R22, RZ ;  /* 0x000000160f16b210 */ /* 0x040fe40007f3e0ff */
[----:B------:R-:W-:Y:S02]  /*1a20*/  @!P3 IADD3 R24, P2, PT, R15, R24, RZ ;  /* 0x000000180f18b210 */ /* 0x000fe40007f5e0ff */
[----:B------:R-:W-:Y:S02]  /*1a30*/  CS2R R60, SRZ ;  /* 0x00000000003c7805 */ /* 0x000fe4000001ff00 */
[----:B------:R-:W-:Y:S01]  /*1a40*/  MOV R62, RZ ;  /* 0x000000ff003e7202 */ /* 0x000fe20000000f00 */
[----:B------:R-:W5:Y:S01]  /*1a50*/  @!P4 LDG.E R58, desc[UR8][R28.64] ;  /* 0x000000081c3ac981 */ /* 0x000f62000c1e1900 */
[C---:B------:R-:W-:Y:S02]  /*1a60*/  @!P3 IADD3.X R23, PT, PT, R14.reuse, R23, RZ, P1, !PT ;  /* 0x000000170e17b210 */ /* 0x040fe40000ffe4ff */
[----:B------:R-:W-:Y:S01]  /*1a70*/  @!P3 IADD3.X R25, PT, PT, R14, R25, RZ, P2, !PT ;  /* 0x000000190e19b210 */ /* 0x000fe200017fe4ff */
[----:B------:R-:W5:Y:S04]  /*1a80*/  @!P5 LDG.E R60, desc[UR8][R20.64] ;  /* 0x00000008143cd981 */ /* 0x000f68000c1e1900 */
[----:B------:R-:W5:Y:S04]  /*1a90*/  @!P3 LDG.E R62, desc[UR8][R22.64] ;  /* 0x00000008163eb981 */ /* 0x000f68000c1e1900 */
[----:B------:R-:W5:Y:S01]  /*1aa0*/  @!P3 LDG.E R61, desc[UR8][R24.64] ;  /* 0x00000008183db981 */ /* 0x000f62000c1e1900 */
[----:B------:R-:W-:-:S03]  /*1ab0*/  ISETP.NE.AND P0, PT, RZ, UR4, PT ;  /* 0x00000004ff007c0c */ /* 0x000fc6000bf05270 */
[----:B------:R2:W5:Y:S10]  /*1ac0*/  @!P5 LDG.E R59, desc[UR8][R18.64] ;  /* 0x00000008123bd981 */ /* 0x000574000c1e1900 */
[----:B------:R-:W0:Y:S01]  /*1ad0*/  @P0 LDC.64 R26, c[0x0][0x3b0] ;  /* 0x0000ec00ff1a0b82 */ /* 0x000e220000000a00 */
[----:B------:R-:W-:Y:S01]  /*1ae0*/  CS2R R14, SRZ ;  /* 0x00000000000e7805 */ /* 0x000fe2000001ff00 */
[----:B0-----:R-:W-:-:S05]  /*1af0*/  @P0 IMAD.WIDE R26, R33, 0x4, R26 ;  /* 0x00000004211a0825 */ /* 0x001fca00078e021a */
[----:B------:R0:W5:Y:S01]  /*1b00*/  @P0 LDG.E.64 R14, desc[UR8][R26.64] ;  /* 0x000000081a0e0981 */ /* 0x000162000c1e1b00 */
[----:B------:R-:W-:Y:S01]  /*1b10*/  MOV R63, 0x3f800000 ;  /* 0x3f800000003f7802 */ /* 0x000fe20000000f00 */
[----:B------:R-:W-:Y:S01]  /*1b20*/  UISETP.NE.AND UP0, UPT, UR4, URZ, UPT ;  /* 0x000000ff0400728c */ /* 0x000fe2000bf05270 */
[----:B--2---:R-:W-:-:S05]  /*1b30*/  FFMA.FTZ R18, -R12, R12, R13 ;  /* 0x0000000c0c127223 */ /* 0x004fca000001010d */
[----:B------:R-:W-:-:S13]  /*1b40*/  FSETP.GTU.FTZ.AND P0, PT, R18, RZ, PT ;  /* 0x000000ff1200720b */ /* 0x000fda0003f1c000 */
[----:B------:R-:W1:Y:S02]  /*1b50*/  @P0 LDC R13, c[0x0][0x3c0] ;  /* 0x0000f000ff0d0b82 */ /* 0x000e640000000800 */
[----:B-1----:R-:W-:-:S04]  /*1b60*/  @P0 FADD.FTZ R13, R18, R13 ;  /* 0x0000000d120d0221 */ /* 0x002fc80000010000 */
[----:B------:R0:W1:Y:S01]  /*1b70*/  @P0 MUFU.RSQ R63, R13 ;  /* 0x0000000d003f0308 */ /* 0x0000620000001400 */
[----:B------:R-:W-:Y:S05]  /*1b80*/  BRA.U UP0, `(.L_x_717) ;  /* 0x0000001100847547 */ /* 0x000fea000b800000 */
[--C-:B-----5:R-:W-:Y:S02]  /*1b90*/  HADD2.F32 R19, -RZ, R53.reuse.H0_H0 ;  /* 0x20000035ff137230 */ /* 0x120fe40000004100 */
[----:B------:R-:W-:Y:S02]  /*1ba0*/  HADD2.F32 R21, -RZ, R53.H1_H1 ;  /* 0x30000035ff157230 */ /* 0x000fe40000004100 */
[--C-:B0-----:R-:W-:Y:S02]  /*1bb0*/  HADD2.F32 R13, -RZ, R52.reuse.H0_H0 ;  /* 0x20000034ff0d7230 */ /* 0x101fe40000004100 */
[C---:B------:R-:W-:Y:S01]  /*1bc0*/  FADD.FTZ R20, -R12.reuse, R19 ;  /* 0x000000130c147221 */ /* 0x040fe20000010100 */
[----:B------:R-:W-:Y:S02]  /*1bd0*/  HADD2.F32 R25, -RZ, R51.H0_H0 ;  /* 0x20000033ff197230 */ /* 0x000fe40000004100 */
[----:B------:R-:W-:Y:S01]  /*1be0*/  FADD.FTZ R22, -R12, R21 ;  /* 0x000000150c167221 */ /* 0x000fe20000010100 */
[----:B------:R-:W-:-:S02]  /*1bf0*/  HADD2.F32 R18, -RZ, R52.H1_H1 ;  /* 0x30000034ff127230 */ /* 0x000fc40000004100 */
[----:B------:R-:W-:Y:S01]  /*1c00*/  FMUL.FTZ R19, R16, R13 ;  /* 0x0000000d10137220 */ /* 0x000fe20000410000 */
[-C--:B-1----:R-:W-:Y:S01]  /*1c10*/  FMUL.FTZ R20, R20, R63.reuse ;  /* 0x0000003f14147220 */ /* 0x082fe20000410000 */
[----:B------:R-:W-:Y:S01]  /*1c20*/  FMUL.FTZ R21, R22, R63 ;  /* 0x0000003f16157220 */ /* 0x000fe20000410000 */
[----:B------:R-:W-:Y:S01]  /*1c30*/  FADD.FTZ R26, -R12, R25 ;  /* 0x000000190c1a7221 */ /* 0x000fe20000010100 */
[----:B------:R-:W-:Y:S01]  /*1c40*/  FADD.FTZ R23, RZ, R19 ;  /* 0x00000013ff177221 */ /* 0x000fe20000010000 */
[----:B------:R-:W-:Y:S01]  /*1c50*/  FFMA.FTZ R22, R20, R19, RZ ;  /* 0x0000001314167223 */ /* 0x000fe200000100ff */
[----:B------:R-:W-:Y:S02]  /*1c60*/  HADD2.F32 R19, -RZ, R50.H0_H0 ;  /* 0x20000032ff137230 */ /* 0x000fe40000004100 */
[----:B------:R-:W-:Y:S01]  /*1c70*/  FMUL.FTZ R24, R17, R18 ;  /* 0x0000001211187220 */ /* 0x000fe20000410000 */
[----:B------:R-:W-:Y:S01]  /*1c80*/  FMUL.FTZ R27, R26, R63 ;  /* 0x0000003f1a1b7220 */ /* 0x000fe20000410000 */
[----:B------:R-:W-:-:S02]  /*1c90*/  HADD2.F32 R25, -RZ, R51.H1_H1 ;  /* 0x30000033ff197230 */ /* 0x000fc40000004100 */
[----:B------:R-:W-:Y:S01]  /*1ca0*/  FFMA.FTZ R20, R13, R20, RZ ;  /* 0x000000140d147223 */ /* 0x000fe200000100ff */
[----:B------:R-:W-:Y:S01]  /*1cb0*/  FADD.FTZ R23, R24, R23 ;  /* 0x0000001718177221 */ /* 0x000fe20000010000 */
[----:B------:R-:W-:Y:S01]  /*1cc0*/  FFMA.FTZ R22, R21, R24, R22 ;  /* 0x0000001815167223 */ /* 0x000fe20000010016 */
[----:B------:R-:W-:Y:S01]  /*1cd0*/  FMUL.FTZ R26, R16, R19 ;  /* 0x00000013101a7220 */ /* 0x000fe20000410000 */
[----:B------:R-:W-:-:S03]  /*1ce0*/  FADD.FTZ R24, RZ, R13 ;  /* 0x0000000dff187221 */ /* 0x000fc60000010000 */
[----:B------:R-:W-:Y:S01]  /*1cf0*/  FADD.FTZ R29, R23, R26 ;  /* 0x0000001a171d7221 */ /* 0x000fe20000010000 */
[----:B------:R-:W-:Y:S01]  /*1d00*/  FADD.FTZ R13, R19, R24 ;  /* 0x00000018130d7221 */ /* 0x000fe20000010000 */
[----:B------:R-:W-:Y:S01]  /*1d10*/  FFMA.FTZ R26, R27, R26, R22 ;  /* 0x0000001a1b1a7223 */ /* 0x000fe20000010016 */
[----:B------:R-:W-:Y:S01]  /*1d20*/  FFMA.FTZ R19, R19, R27, R20 ;  /* 0x0000001b13137223 */ /* 0x000fe20000010014 */
[----:B------:R-:W-:Y:S01]  /*1d30*/  FADD.FTZ R22, -R12, R25 ;  /* 0x000000190c167221 */ /* 0x000fe20000010100 */
[----:B------:R-:W-:Y:S02]  /*1d40*/  HADD2.F32 R20, -RZ, R50.H1_H1 ;  /* 0x30000032ff147230 */ /* 0x000fe40000004100 */
[----:B------:R-:W-:Y:S01]  /*1d50*/  FFMA.FTZ R23, R18, R21, RZ ;  /* 0x0000001512177223 */ /* 0x000fe200000100ff */
[----:B------:R-:W-:Y:S02]  /*1d60*/  HADD2.F32 R27, -RZ, R49.H0_H0 ;  /* 0x20000031ff1b7230 */ /* 0x000fe40000004100 */
[----:B------:R-:W-:Y:S01]  /*1d70*/  FMUL.FTZ R21, R22, R63 ;  /* 0x0000003f16157220 */ /* 0x000fe20000410000 */
[----:B------:R-:W-:Y:S01]  /*1d80*/  FADD.FTZ R25, RZ, R18 ;  /* 0x00000012ff197221 */ /* 0x000fe20000010000 */
[----:B------:R-:W-:-:S02]  /*1d90*/  FMUL.FTZ R22, R17, R20 ;  /* 0x0000001411167220 */ /* 0x000fc40000410000 */
[----:B------:R-:W-:Y:S01]  /*1da0*/  FFMA.FTZ R18, R20, R21, R23 ;  /* 0x0000001514127223 */ /* 0x000fe20000010017 */
[----:B------:R-:W-:Y:S02]  /*1db0*/  HADD2.F32 R23, -RZ, R49.H1_H1 ;  /* 0x30000031ff177230 */ /* 0x000fe40000004100 */
[----:B------:R-:W-:Y:S01]  /*1dc0*/  FADD.FTZ R29, R22, R29 ;  /* 0x0000001d161d7221 */ /* 0x000fe20000010000 */
[----:B------:R-:W-:Y:S01]  /*1dd0*/  FFMA.FTZ R26, R21, R22, R26 ;  /* 0x00000016151a7223 */ /* 0x000fe2000001001a */
[----:B------:R-:W-:Y:S01]  /*1de0*/  FADD.FTZ R22, -R12, R27 ;  /* 0x0000001b0c167221 */ /* 0x000fe20000010100 */
[----:B------:R-:W-:Y:S01]  /*1df0*/  FADD.FTZ R25, R20, R25 ;  /* 0x0000001914197221 */ /* 0x000fe20000010000 */
[--C-:B------:R-:W-:Y:S02]  /*1e00*/  HADD2.F32 R20, -RZ, R48.reuse.H0_H0 ;  /* 0x20000030ff147230 */ /* 0x100fe40000004100 */
[----:B------:R-:W-:Y:S01]  /*1e10*/  FADD.FTZ R24, -R12, R23 ;  /* 0x000000170c187221 */ /* 0x000fe20000010100 */
[----:B------:R-:W-:Y:S01]  /*1e20*/  FMUL.FTZ R23, R22, R63 ;  /* 0x0000003f16177220 */ /* 0x000fe20000410000 */
[----:B------:R-:W-:-:S02]  /*1e30*/  HADD2.F32 R21, -RZ, R48.H1_H1 ;  /* 0x30000030ff157230 */ /* 0x000fc40000004100 */
[----:B------:R-:W-:Y:S01]  /*1e40*/  FMUL.FTZ R24, R24, R63 ;  /* 0x0000003f18187220 */ /* 0x000fe20000410000 */
[----:B------:R-:W-:Y:S01]  /*1e50*/  FADD.FTZ R22, R13, R20 ;  /* 0x000000140d167221 */ /* 0x000fe20000010000 */
[----:B------:R-:W-:Y:S01]  /*1e60*/  FFMA.FTZ R19, R20, R23, R19 ;  /* 0x0000001714137223 */ /* 0x000fe20000010013 */
[----:B------:R-:W-:Y:S02]  /*1e70*/  HADD2.F32 R27, -RZ, R47.H0_H0 ;  /* 0x2000002fff1b7230 */ /* 0x000fe40000004100 */
[----:B------:R-:W-:Y:S01]  /*1e80*/  FMUL.FTZ R20, R16, R20 ;  /* 0x0000001410147220 */ /* 0x000fe20000410000 */
[----:B------:R-:W-:Y:S01]  /*1e90*/  FADD.FTZ R13, R25, R21 ;  /* 0x00000015190d7221 */ /* 0x000fe20000010000 */
[----:B------:R-:W-:Y:S01]  /*1ea0*/  FFMA.FTZ R18, R21, R24, R18 ;  /* 0x0000001815127223 */ /* 0x000fe20000010012 */
[----:B------:R-:W-:Y:S01]  /*1eb0*/  FMUL.FTZ R21, R17, R21 ;  /* 0x0000001511157220 */ /* 0x000fe20000410000 */
[----:B------:R-:W-:Y:S01]  /*1ec0*/  FADD.FTZ R28, R29, R20 ;  /* 0x000000141d1c7221 */ /* 0x000fe20000010000 */
[----:B------:R-:W-:Y:S01]  /*1ed0*/  FFMA.FTZ R23, R23, R20, R26 ;  /* 0x0000001417177223 */ /* 0x000fe2000001001a */
[----:B------:R-:W-:Y:S01]  /*1ee0*/  FADD.FTZ R26, -R12, R27 ;  /* 0x0000001b0c1a7221 */ /* 0x000fe20000010100 */
[----:B------:R-:W-:-:S02]  /*1ef0*/  HADD2.F32 R20, -RZ, R46.H0_H0 ;  /* 0x2000002eff147230 */ /* 0x000fc40000004100 */
[----:B------:R-:W-:Y:S01]  /*1f00*/  FADD.FTZ R28, R21, R28 ;  /* 0x0000001c151c7221 */ /* 0x000fe20000010000 */
[----:B------:R-:W-:Y:S01]  /*1f10*/  FFMA.FTZ R23, R24, R21, R23 ;  /* 0x0000001518177223 */ /* 0x000fe20000010017 */
[----:B------:R-:W-:Y:S01]  /*1f20*/  FMUL.FTZ R26, R26, R63 ;  /* 0x0000003f1a1a7220 */ /* 0x000fe20000410000 */
[----:B------:R-:W-:Y:S02]  /*1f30*/  HADD2.F32 R21, -RZ, R47.H1_H1 ;  /* 0x3000002fff157230 */ /* 0x000fe40000004100 */
[----:B------:R-:W-:Y:S01]  /*1f40*/  FMUL.FTZ R25, R16, R20 ;  /* 0x0000001410197220 */ /* 0x000fe20000410000 */
[----:B------:R-:W-:Y:S01]  /*1f50*/  FADD.FTZ R22, R22, R20 ;  /* 0x0000001416167221 */ /* 0x000fe20000010000 */
[----:B------:R-:W-:Y:S01]  /*1f60*/  FFMA.FTZ R24, R20, R26, R19 ;  /* 0x0000001a14187223 */ /* 0x000fe20000010013 */
[----:B------:R-:W-:Y:S02]  /*1f70*/  HADD2.F32 R27, -RZ, R45.H0_H0 ;  /* 0x2000002dff1b7230 */ /* 0x000fe40000004100 */
[----:B------:R-:W-:Y:S01]  /*1f80*/  FADD.FTZ R20, -R12, R21 ;  /* 0x000000150c147221 */ /* 0x000fe20000010100 */
[----:B------:R-:W-:-:S02]  /*1f90*/  HADD2.F32 R19, -RZ, R46.H1_H1 ;  /* 0x3000002eff137230 */ /* 0x000fc40000004100 */
[----:B------:R-:W-:Y:S01]  /*1fa0*/  FADD.FTZ R28, R28, R25 ;  /* 0x000000191c1c7221 */ /* 0x000fe20000010000 */
[----:B------:R-:W-:Y:S01]  /*1fb0*/  FFMA.FTZ R25, R26, R25, R23 ;  /* 0x000000191a197223 */ /* 0x000fe20000010017 */
[----:B------:R-:W-:Y:S01]  /*1fc0*/  FMUL.FTZ R20, R20, R63 ;  /* 0x0000003f14147220 */ /* 0x000fe20000410000 */
[----:B------:R-:W-:Y:S01]  /*1fd0*/  FADD.FTZ R26, -R12, R27 ;  /* 0x0000001b0c1a7221 */ /* 0x000fe20000010100 */
[----:B------:R-:W-:Y:S01]  /*1fe0*/  FADD.FTZ R21, R13, R19 ;  /* 0x000000130d157221 */ /* 0x000fe20000010000 */
[--C-:B------:R-:W-:Y:S02]  /*1ff0*/  HADD2.F32 R29, -RZ, R44.reuse.H0_H0 ;  /* 0x2000002cff1d7230 */ /* 0x100fe40000004100 */
[----:B------:R-:W-:Y:S01]  /*2000*/  FFMA.FTZ R23, R19, R20, R18 ;  /* 0x0000001413177223 */ /* 0x000fe20000010012 */
[----:B------:R-:W-:Y:S01]  /*2010*/  FMUL.FTZ R19, R17, R19 ;  /* 0x0000001311137220 */ /* 0x000fe20000410000 */
[----:B------:R-:W-:Y:S02]  /*2020*/  HADD2.F32 R27, -RZ, R45.H1_H1 ;  /* 0x3000002dff1b7230 */ /* 0x000fe40000004100 */
[----:B------:R-:W-:Y:S01]  /*2030*/  FMUL.FTZ R26, R26, R63 ;  /* 0x0000003f1a1a7220 */ /* 0x000fe20000410000 */
[----:B------:R-:W-:Y:S01]  /*2040*/  FADD.FTZ R13, R22, R29 ;  /* 0x0000001d160d7221 */ /* 0x000fe20000010000 */
[----:B------:R-:W-:Y:S01]  /*2050*/  FFMA.FTZ R25, R20, R19, R25 ;  /* 0x0000001314197223 */ /* 0x000fe20000010019 */
[----:B------:R-:W-:-:S02]  /*2060*/  HADD2.F32 R20, -RZ, R44.H1_H1 ;  /* 0x3000002cff147230 */ /* 0x000fc40000004100 */
[----:B------:R-:W-:Y:S01]  /*2070*/  FFMA.FTZ R18, R29, R26, R24 ;  /* 0x0000001a1d127223 */ /* 0x000fe20000010018 */
[----:B------:R-:W-:Y:S01]  /*2080*/  FMUL.FTZ R29, R16, R29 ;  /* 0x0000001d101d7220 */ /* 0x000fe20000410000 */
[----:B------:R-:W-:Y:S01]  /*2090*/  FADD.FTZ R22, -R12, R27 ;  /* 0x0000001b0c167221 */ /* 0x000fe20000010100 */
[----:B------:R-:W-:Y:S01]  /*20a0*/  FADD.FTZ R28, R19, R28 ;  /* 0x0000001c131c7221 */ /* 0x000fe20000010000 */
[--C-:B------:R-:W-:Y:S02]  /*20b0*/  HADD2.F32 R27, -RZ, R43.reuse.H0_H0 ;  /* 0x2000002bff1b7230 */ /* 0x100fe40000004100 */
[----:B------:R-:W-:Y:S01]  /*20c0*/  FFMA.FTZ R25, R26, R29, R25 ;  /* 0x0000001d1a197223 */ /* 0x000fe20000010019 */
[----:B------:R-:W-:Y:S01]  /*20d0*/  FMUL.FTZ R22, R22, R63 ;  /* 0x0000003f16167220 */ /* 0x000fe20000410000 */
[----:B------:R-:W-:Y:S01]  /*20e0*/  FMUL.FTZ R19, R17, R20 ;  /* 0x0000001411137220 */ /* 0x000fe20000410000 */
[----:B------:R-:W-:Y:S01]  /*20f0*/  FADD.FTZ R28, R28, R29 ;  /* 0x0000001d1c1c7221 */ /* 0x000fe20000010000 */
[----:B------:R-:W-:-:S02]  /*2100*/  HADD2.F32 R29, -RZ, R43.H1_H1 ;  /* 0x3000002bff1d7230 */ /* 0x000fc40000004100 */
[----:B------:R-:W-:Y:S01]  /*2110*/  FFMA.FTZ R23, R20, R22, R23 ;  /* 0x0000001614177223 */ /* 0x000fe20000010017 */
[----:B------:R-:W-:Y:S01]  /*2120*/  FFMA.FTZ R25, R22, R19, R25 ;  /* 0x0000001316197223 */ /* 0x000fe20000010019 */
[C---:B------:R-:W-:Y:S01]  /*2130*/  FADD.FTZ R22, -R12.reuse, R27 ;  /* 0x0000001b0c167221 */ /* 0x040fe20000010100 */
[----:B------:R-:W-:Y:S01]  /*2140*/  FADD.FTZ R28, R19, R28 ;  /* 0x0000001c131c7221 */ /* 0x000fe20000010000 */
[--C-:B------:R-:W-:Y:S02]  /*2150*/  HADD2.F32 R19, -RZ, R42.reuse.H0_H0 ;  /* 0x2000002aff137230 */ /* 0x100fe40000004100 */
[----:B------:R-:W-:Y:S01]  /*2160*/  FADD.FTZ R24, -R12, R29 ;  /* 0x0000001d0c187221 */ /* 0x000fe20000010100 */
[----:B------:R-:W-:Y:S01]  /*2170*/  FMUL.FTZ R22, R22, R63 ;  /* 0x0000003f16167220 */ /* 0x000fe20000410000 */
[----:B------:R-:W-:Y:S01]  /*2180*/  FADD.FTZ R21, R21, R20 ;  /* 0x0000001415157221 */ /* 0x000fe20000010000 */
[----:B------:R-:W-:Y:S02]  /*2190*/  HADD2.F32 R20, -RZ, R42.H1_H1 ;  /* 0x3000002aff147230 */ /* 0x000fe40000004100 */
[----:B------:R-:W-:Y:S01]  /*21a0*/  FADD.FTZ R26, R13, R19 ;  /* 0x000000130d1a7221 */ /* 0x000fe20000010000 */
[----:B------:R-:W-:Y:S01]  /*21b0*/  FFMA.FTZ R27, R19, R22, R18 ;  /* 0x00000016131b7223 */ /* 0x000fe20000010012 */
[----:B------:R-:W-:-:S02]  /*21c0*/  HADD2.F32 R29, -RZ, R41.H0_H0 ;  /* 0x20000029ff1d7230 */ /* 0x000fc40000004100 */
[----:B------:R-:W-:Y:S01]  /*21d0*/  FMUL.FTZ R19, R16, R19 ;  /* 0x0000001310137220 */ /* 0x000fe20000410000 */
[----:B------:R-:W-:Y:S01]  /*21e0*/  FMUL.FTZ R24, R24, R63 ;  /* 0x0000003f18187220 */ /* 0x000fe20000410000 */
[----:B------:R-:W-:Y:S01]  /*21f0*/  FADD.FTZ R13, R21, R20 ;  /* 0x00000014150d7221 */ /* 0x000fe20000010000 */
[----:B------:R-:W-:Y:S01]  /*2200*/  FMUL.FTZ R21, R17, R20 ;  /* 0x0000001411157220 */ /* 0x000fe20000410000 */
[----:B------:R-:W-:Y:S01]  /*2210*/  FFMA.FTZ R25, R22, R19, R25 ;  /* 0x0000001316197223 */ /* 0x000fe20000010019 */
[----:B------:R-:W-:Y:S01]  /*2220*/  FADD.FTZ R22, -R12, R29 ;  /* 0x0000001d0c167221 */ /* 0x000fe20000010100 */
[----:B------:R-:W-:Y:S01]  /*2230*/  FFMA.FTZ R18, R20, R24, R23 ;  /* 0x0000001814127223 */ /* 0x000fe20000010017 */
[----:B------:R-:W-:Y:S01]  /*2240*/  FADD.FTZ R28, R28, R19 ;  /* 0x000000131c1c7221 */ /* 0x000fe20000010000 */
[----:B------:R-:W-:Y:S02]  /*2250*/  HADD2.F32 R20, -RZ, R40.H0_H0 ;  /* 0x20000028ff147230 */ /* 0x000fe40000004100 */
[----:B------:R-:W-:Y:S01]  /*2260*/  FMUL.FTZ R22, R22, R63 ;  /* 0x0000003f16167220 */ /* 0x000fe20000410000 */
[----:B------:R-:W-:-:S02]  /*2270*/  HADD2.F32 R19, -RZ, R41.H1_H1 ;  /* 0x30000029ff137230 */ /* 0x000fc40000004100 */
[----:B------:R-:W-:Y:S01]  /*2280*/  FADD.FTZ R28, R21, R28 ;  /* 0x0000001c151c7221 */ /* 0x000fe20000010000 */
[----:B------:R-:W-:Y:S01]  /*2290*/  FFMA.FTZ R25, R24, R21, R25 ;  /* 0x0000001518197223 */ /* 0x000fe20000010019 */
[----:B------:R-:W-:Y:S01]  /*22a0*/  FMUL.FTZ R21, R16, R20 ;  /* 0x0000001410157220 */ /* 0x000fe20000410000 */
[----:B------:R-:W-:Y:S02]  /*22b0*/  HADD2.F32 R23, -RZ, R39.H0_H0 ;  /* 0x20000027ff177230 */ /* 0x000fe40000004100 */
[----:B------:R-:W-:Y:S01]  /*22c0*/  FADD.FTZ R26, R26, R20 ;  /* 0x000000141a1a7221 */ /* 0x000fe20000010000 */
[----:B------:R-:W-:Y:S01]  /*22d0*/  FFMA.FTZ R27, R20, R22, R27 ;  /* 0x00000016141b7223 */ /* 0x000fe2000001001b */
[----:B------:R-:W-:Y:S01]  /*22e0*/  FADD.FTZ R20, -R12, R19 ;  /* 0x000000130c147221 */ /* 0x000fe20000010100 */
[----:B------:R-:W-:Y:S01]  /*22f0*/  FFMA.FTZ R25, R22, R21, R25 ;  /* 0x0000001516197223 */ /* 0x000fe20000010019 */
[----:B------:R-:W-:Y:S02]  /*2300*/  HADD2.F32 R19, -RZ, R40.H1_H1 ;  /* 0x30000028ff137230 */ /* 0x000fe40000004100 */
[----:B------:R-:W-:Y:S01]  /*2310*/  FADD.FTZ R22, -R12, R23 ;  /* 0x000000170c167221 */ /* 0x000fe20000010100 */
[----:B------:R-:W-:Y:S01]  /*2320*/  FMUL.FTZ R20, R20, R63 ;  /* 0x0000003f14147220 */ /* 0x000fe20000410000 */
[----:B------:R-:W-:Y:S01]  /*2330*/  FADD.FTZ R28, R28, R21 ;  /* 0x000000151c1c7221 */ /* 0x000fe20000010000 */
[----:B------:R-:W-:-:S02]  /*2340*/  HADD2.F32 R24, -RZ, R38.H0_H0 ;  /* 0x20000026ff187230 */ /* 0x000fc40000004100 */
[----:B------:R-:W-:Y:S01]  /*2350*/  FMUL.FTZ R30, R22, R63 ;  /* 0x0000003f161e7220 */ /* 0x000fe20000410000 */
[----:B------:R-:W-:Y:S01]  /*2360*/  FADD.FTZ R21, R13, R19 ;  /* 0x000000130d157221 */ /* 0x000fe20000010000 */
[----:B------:R-:W-:Y:S01]  /*2370*/  FFMA.FTZ R22, R19, R20, R18 ;  /* 0x0000001413167223 */ /* 0x000fe20000010012 */
[----:B------:R-:W-:Y:S01]  /*2380*/  FMUL.FTZ R19, R17, R19 ;  /* 0x0000001311137220 */ /* 0x000fe20000410000 */
[----:B------:R-:W-:Y:S02]  /*2390*/  HADD2.F32 R23, -RZ, R39.H1_H1 ;  /* 0x30000027ff177230 */ /* 0x000fe40000004100 */
[----:B------:R-:W-:Y:S01]  /*23a0*/  FFMA.FTZ R18, R24, R30, R27 ;  /* 0x0000001e18127223 */ /* 0x000fe2000001001b */
[----:B------:R-:W-:Y:S01]  /*23b0*/  FMUL.FTZ R27, R16, R24 ;  /* 0x00000018101b7220 */ /* 0x000fe20000410000 */
[----:B------:R-:W-:Y:S01]  /*23c0*/  FADD.FTZ R28, R19, R28 ;  /* 0x0000001c131c7221 */ /* 0x000fe20000010000 */
[----:B------:R-:W-:Y:S01]  /*23d0*/  FFMA.FTZ R25, R20, R19, R25 ;  /* 0x0000001314197223 */ /* 0x000fe20000010019 */
[----:B------:R-:W-:-:S02]  /*23e0*/  HADD2.F32 R19, -RZ, R38.H1_H1 ;  /* 0x30000026ff137230 */ /* 0x000fc40000004100 */
[----:B------:R-:W-:Y:S01]  /*23f0*/  FADD.FTZ R20, -R12, R23 ;  /* 0x000000170c147221 */ /* 0x000fe20000010100 */
[----:B------:R-:W-:Y:S01]  /*2400*/  FADD.FTZ R28, R28, R27 ;  /* 0x0000001b1c1c7221 */ /* 0x000fe20000010000 */
[----:B------:R-:W-:Y:S01]  /*2410*/  FFMA.FTZ R25, R30, R27, R25 ;  /* 0x0000001b1e197223 */ /* 0x000fe20000010019 */
[--C-:B------:R-:W-:Y:S02]  /*2420*/  HADD2.F32 R27, -RZ, R37.reuse.H0_H0 ;  /* 0x20000025ff1b7230 */ /* 0x100fe40000004100 */
[----:B------:R-:W-:Y:S01]  /*2430*/  FMUL.FTZ R20, R20, R63 ;  /* 0x0000003f14147220 */ /* 0x000fe20000410000 */
[----:B------:R-:W-:Y:S01]  /*2440*/  FMUL.FTZ R23, R17, R19 ;  /* 0x0000001311177220 */ /* 0x000fe20000410000 */
[----:B------:R-:W-:Y:S01]  /*2450*/  FADD.FTZ R21, R21, R19 ;  /* 0x0000001315157221 */ /* 0x000fe20000010000 */
[----:B------:R-:W-:Y:S01]  /*2460*/  FADD.FTZ R13, R26, R24 ;  /* 0x000000181a0d7221 */ /* 0x000fe20000010000 */
[----:B------:R-:W-:Y:S01]  /*2470*/  FFMA.FTZ R22, R19, R20, R22 ;  /* 0x0000001413167223 */ /* 0x000fe20000010016 */
[----:B------:R-:W-:Y:S01]  /*2480*/  FFMA.FTZ R25, R20, R23, R25 ;  /* 0x0000001714197223 */ /* 0x000fe20000010019 */
[----:B------:R-:W-:-:S02]  /*2490*/  HADD2.F32 R19, -RZ, R37.H1_H1 ;  /* 0x30000025ff137230 */ /* 0x000fc40000004100 */
[----:B------:R-:W-:Y:S01]  /*24a0*/  FADD.FTZ R20, -R12, R27 ;  /* 0x0000001b0c147221 */ /* 0x000fe20000010100 */
[----:B------:R-:W-:Y:S01]  /*24b0*/  FADD.FTZ R28, R23, R28 ;  /* 0x0000001c171c7221 */ /* 0x000fe20000010000 */
[--C-:B------:R-:W-:Y:S02]  /*24c0*/  HADD2.F32 R23, -RZ, R36.reuse.H0_H0 ;  /* 0x20000024ff177230 */ /* 0x100fe40000004100 */
[-C--:B------:R-:W-:Y:S01]  /*24d0*/  FMUL.FTZ R20, R20, R63.reuse ;  /* 0x0000003f14147220 */ /* 0x080fe20000410000 */
[----:B------:R-:W-:Y:S01]  /*24e0*/  FADD.FTZ R24, -R12, R19 ;  /* 0x000000130c187221 */ /* 0x000fe20000010100 */
[----:B------:R-:W-:Y:S02]  /*24f0*/  HADD2.F32 R19, -RZ, R36.H1_H1 ;  /* 0x30000024ff137230 */ /* 0x000fe40000004100 */
[----:B------:R-:W-:Y:S01]  /*2500*/  FADD.FTZ R26, R13, R23 ;  /* 0x000000170d1a7221 */ /* 0x000fe20000010000 */
[----:B------:R-:W-:Y:S01]  /*2510*/  FFMA.FTZ R27, R23, R20, R18 ;  /* 0x00000014171b7223 */ /* 0x000fe20000010012 */
[----:B------:R-:W-:Y:S01]  /*2520*/  FMUL.FTZ R24, R24, R63 ;  /* 0x0000003f18187220 */ /* 0x000fe20000410000 */
[----:B------:R-:W-:Y:S01]  /*2530*/  FMUL.FTZ R23, R16, R23 ;  /* 0x0000001710177220 */ /* 0x000fe20000410000 */
[----:B------:R-:W-:-:S02]  /*2540*/  HADD2.F32 R29, -RZ, R3.H0_H0 ;  /* 0x20000003ff1d7230 */ /* 0x000fc40000004100 */
[----:B------:R-:W-:Y:S01]  /*2550*/  FADD.FTZ R18, R21, R19 ;  /* 0x0000001315127221 */ /* 0x000fe20000010000 */
[----:B------:R-:W-:Y:S01]  /*2560*/  FFMA.FTZ R13, R19, R24, R22 ;  /* 0x00000018130d7223 */ /* 0x000fe20000010016 */
[----:B------:R-:W-:Y:S01]  /*2570*/  FFMA.FTZ R25, R20, R23, R25 ;  /* 0x0000001714197223 */ /* 0x000fe20000010019 */
[----:B------:R-:W-:Y:S01]  /*2580*/  FMUL.FTZ R19, R17, R19 ;  /* 0x0000001311137220 */ /* 0x000fe20000410000 */
[----:B------:R-:W-:Y:S01]  /*2590*/  FADD.FTZ R28, R28, R23 ;  /* 0x000000171c1c7221 */ /* 0x000fe20000010000 */
[----:B------:R-:W-:Y:S02]  /*25a0*/  HADD2.F32 R20, -RZ, R4.H0_H0 ;  /* 0x20000004ff147230 */ /* 0x000fe40000004100 */
[----:B------:R-:W-:Y:S01]  /*25b0*/  FADD.FTZ R22, -R12, R29 ;  /* 0x0000001d0c167221 */ /* 0x000fe20000010100 */
[----:B------:R-:W-:Y:S01]  /*25c0*/  FFMA.FTZ R25, R24, R19, R25 ;  /* 0x0000001318197223 */ /* 0x000fe20000010019 */
[----:B------:R-:W-:Y:S01]  /*25d0*/  FADD.FTZ R28, R19, R28 ;  /* 0x0000001c131c7221 */ /* 0x000fe20000010000 */
[----:B------:R-:W-:-:S02]  /*25e0*/  HADD2.F32 R19, -RZ, R3.H1_H1 ;  /* 0x30000003ff137230 */ /* 0x000fc40000004100 */
[----:B------:R-:W-:Y:S01]  /*25f0*/  FMUL.FTZ R22, R22, R63 ;  /* 0x0000003f16167220 */ /* 0x000fe20000410000 */
[----:B------:R-:W-:Y:S01]  /*2600*/  FMUL.FTZ R21, R16, R20 ;  /* 0x0000001410157220 */ /* 0x000fe20000410000 */
[----:B------:R-:W-:Y:S02]  /*2610*/  HADD2.F32 R23, -RZ, R5.H0_H0 ;  /* 0x20000005ff177230 */ /* 0x000fe40000004100 */
[----:B------:R-:W-:Y:S01]  /*2620*/  FADD.FTZ R26, R26, R20 ;  /* 0x000000141a1a7221 */ /* 0x000fe20000010000 */
[----:B------:R-:W-:Y:S01]  /*2630*/  FFMA.FTZ R27, R20, R22, R27 ;  /* 0x00000016141b7223 */ /* 0x000fe2000001001b */
[----:B------:R-:W-:Y:S01]  /*2640*/  FFMA.FTZ R25, R22, R21, R25 ;  /* 0x0000001516197223 */ /* 0x000fe20000010019 */
[C---:B------:R-:W-:Y:S01]  /*2650*/  FADD.FTZ R22, -R12.reuse, R19 ;  /* 0x000000130c167221 */ /* 0x040fe20000010100 */
[----:B------:R-:W-:Y:S02]  /*2660*/  HADD2.F32 R20, -RZ, R4.H1_H1 ;  /* 0x30000004ff147230 */ /* 0x000fe40000004100 */
[----:B------:R-:W-:Y:S01]  /*2670*/  FADD.FTZ R30, -R12, R23 ;  /* 0x000000170c1e7221 */ /* 0x000fe20000010100 */
[----:B------:R-:W-:-:S02]  /*2680*/  HADD2.F32 R24, -RZ, R6.H0_H0 ;  /* 0x20000006ff187230 */ /* 0x000fc40000004100 */
[-C--:B------:R-:W-:Y:S01]  /*2690*/  FMUL.FTZ R22, R22, R63.reuse ;  /* 0x0000003f16167220 */ /* 0x080fe20000410000 */
[----:B------:R-:W-:Y:S01]  /*26a0*/  FADD.FTZ R28, R28, R21 ;  /* 0x000000151c1c7221 */ /* 0x000fe20000010000 */
[----:B------:R-:W-:Y:S01]  /*26b0*/  FMUL.FTZ R30, R30, R63 ;  /* 0x0000003f1e1e7220 */ /* 0x000fe20000410000 */
[----:B------:R-:W-:Y:S02]  /*26c0*/  HADD2.F32 R29, -RZ, R5.H1_H1 ;  /* 0x30000005ff1d7230 */ /* 0x000fe40000004100 */
[----:B------:R-:W-:Y:S01]  /*26d0*/  FMUL.FTZ R23, R17, R20 ;  /* 0x0000001411177220 */ /* 0x000fe20000410000 */
[----:B------:R-:W-:Y:S01]  /*26e0*/  FADD.FTZ R19, R18, R20 ;  /* 0x0000001412137221 */ /* 0x000fe20000010000 */
[----:B------:R-:W-:Y:S01]  /*26f0*/  FFMA.FTZ R21, R20, R22, R13 ;  /* 0x0000001614157223 */ /* 0x000fe2000001000d */
        /* <DEDUP_REMOVED lines=11> */
[----:B------:R-:W-:Y:S02]  /*27b0*/  HADD2.F32 R29, -RZ, R7.H1_H1 ;  /* 0x30000007ff1d7230 */ /* 0x000fe40000004100 */
[----:B------:R-:W-:Y:S01]  /*27c0*/  FADD.FTZ R13, R26, R24 ;  /* 0x000000181a0d7221 */ /* 0x000fe20000010000 */
[----:B------:R-:W-:Y:S01]  /*27d0*/  FFMA.FTZ R21, R20, R22, R21 ;  /* 0x0000001614157223 */ /* 0x000fe20000010015 */
[----:B------:R-:W-:Y:S01]  /*27e0*/  FFMA.FTZ R25, R22, R23, R25 ;  /* 0x0000001716197223 */ /* 0x000fe20000010019 */
[----:B------:R-:W-:Y:S01]  /*27f0*/  FADD.FTZ R22, -R12, R27 ;  /* 0x0000001b0c167221 */ /* 0x000fe20000010100 */
[----:B------:R-:W-:Y:S01]  /*2800*/  FADD.FTZ R28, R23, R28 ;  /* 0x0000001c171c7221 */ /* 0x000fe20000010000 */
[----:B------:R-:W-:-:S02]  /*2810*/  HADD2.F32 R23, -RZ, R8.H0_H0 ;  /* 0x20000008ff177230 */ /* 0x000fc40000004100 */
[----:B------:R-:W-:Y:S01]  /*2820*/  FADD.FTZ R19, R19, R20 ;  /* 0x0000001413137221 */ /* 0x000fe20000010000 */
[----:B------:R-:W-:Y:S01]  /*2830*/  FMUL.FTZ R22, R22, R63 ;  /* 0x0000003f16167220 */ /* 0x000fe20000410000 */
[----:B------:R-:W-:Y:S01]  /*2840*/  FADD.FTZ R24, -R12, R29 ;  /* 0x0000001d0c187221 */ /* 0x000fe20000010100 */
[----:B------:R-:W-:Y:S02]  /*2850*/  HADD2.F32 R20, -RZ, R8.H1_H1 ;  /* 0x30000008ff147230 */ /* 0x000fe40000004100 */
[----:B------:R-:W-:Y:S01]  /*2860*/  FADD.FTZ R26, R13, R23 ;  /* 0x000000170d1a7221 */ /* 0x000fe20000010000 */
[----:B------:R-:W-:Y:S01]  /*2870*/  FFMA.FTZ R27, R23, R22, R18 ;  /* 0x00000016171b7223 */ /* 0x000fe20000010012 */
[----:B------:R-:W-:Y:S02]  /*2880*/  HADD2.F32 R29, -RZ, R9.H0_H0 ;  /* 0x20000009ff1d7230 */ /* 0x000fe40000004100 */
[----:B------:R-:W-:Y:S01]  /*2890*/  FMUL.FTZ R23, R16, R23 ;  /* 0x0000001710177220 */ /* 0x000fe20000410000 */
[----:B------:R-:W-:Y:S01]  /*28a0*/  FMUL.FTZ R24, R24, R63 ;  /* 0x0000003f18187220 */ /* 0x000fe20000410000 */
[----:B------:R-:W-:Y:S01]  /*28b0*/  FADD.FTZ R13, R19, R20 ;  /* 0x00000014130d7221 */ /* 0x000fe20000010000 */
[----:B------:R-:W-:Y:S01]  /*28c0*/  FMUL.FTZ R19, R17, R20 ;  /* 0x0000001411137220 */ /* 0x000fe20000410000 */
[----:B------:R-:W-:Y:S01]  /*28d0*/  FADD.FTZ R28, R28, R23 ;  /* 0x000000171c1c7221 */ /* 0x000fe20000010000 */
[----:B------:R-:W-:Y:S01]  /*28e0*/  FFMA.FTZ R25, R22, R23, R25 ;  /* 0x0000001716197223 */ /* 0x000fe20000010019 */
[----:B------:R-:W-:Y:S01]  /*28f0*/  FADD.FTZ R22, -R12, R29 ;  /* 0x0000001d0c167221 */ /* 0x000fe20000010100 */
[----:B------:R-:W-:Y:S01]  /*2900*/  FFMA.FTZ R18, R20, R24, R21 ;  /* 0x0000001814127223 */ /* 0x000fe20000010015 */
[----:B------:R-:W-:-:S02]  /*2910*/  HADD2.F32 R20, -RZ, R10.H0_H0 ;  /* 0x2000000aff147230 */ /* 0x000fc40000004100 */
[----:B------:R-:W-:Y:S01]  /*2920*/  FADD.FTZ R28, R19, R28 ;  /* 0x0000001c131c7221 */ /* 0x000fe20000010000 */
[----:B------:R-:W-:Y:S01]  /*2930*/  FFMA.FTZ R25, R24, R19, R25 ;  /* 0x0000001318197223 */ /* 0x000fe20000010019 */
[----:B------:R-:W-:Y:S01]  /*2940*/  FMUL.FTZ R22, R22, R63 ;  /* 0x0000003f16167220 */ /* 0x000fe20000410000 */
[----:B------:R-:W-:Y:S02]  /*2950*/  HADD2.F32 R19, -RZ, R9.H1_H1 ;  /* 0x30000009ff137230 */ /* 0x000fe40000004100 */
[----:B------:R-:W-:Y:S01]  /*2960*/  FMUL.FTZ R21, R16, R20 ;  /* 0x0000001410157220 */ /* 0x000fe20000410000 */
[----:B------:R-:W-:Y:S02]  /*2970*/  HADD2.F32 R23, -RZ, R11.H0_H0 ;  /* 0x2000000bff177230 */ /* 0x000fe40000004100 */
[----:B------:R-:W-:Y:S01]  /*2980*/  FADD.FTZ R26, R26, R20 ;  /* 0x000000141a1a7221 */ /* 0x000fe20000010000 */
[----:B------:R-:W-:Y:S01]  /*2990*/  FFMA.FTZ R27, R20, R22, R27 ;  /* 0x00000016141b7223 */ /* 0x000fe2000001001b */
[----:B------:R-:W-:Y:S01]  /*29a0*/  FADD.FTZ R20, -R12, R19 ;  /* 0x000000130c147221 */ /* 0x000fe20000010100 */
[----:B------:R-:W-:Y:S01]  /*29b0*/  FFMA.FTZ R25, R22, R21, R25 ;  /* 0x0000001516197223 */ /* 0x000fe20000010019 */
[----:B------:R-:W-:-:S02]  /*29c0*/  HADD2.F32 R19, -RZ, R10.H1_H1 ;  /* 0x3000000aff137230 */ /* 0x000fc40000004100 */
[----:B------:R-:W-:Y:S01]  /*29d0*/  FADD.FTZ R22, -R12, R23 ;  /* 0x000000170c167221 */ /* 0x000fe20000010100 */
[-C--:B------:R-:W-:Y:S01]  /*29e0*/  FMUL.FTZ R20, R20, R63.reuse ;  /* 0x0000003f14147220 */ /* 0x080fe20000410000 */
[--C-:B------:R-:W-:Y:S02]  /*29f0*/  HADD2.F32 R24, -RZ, R58.reuse.H0_H0 ;  /* 0x2000003aff187230 */ /* 0x100fe40000004100 */
[----:B------:R-:W-:Y:S01]  /*2a00*/  FADD.FTZ R28, R28, R21 ;  /* 0x000000151c1c7221 */ /* 0x000fe20000010000 */
[----:B------:R-:W-:Y:S01]  /*2a10*/  FMUL.FTZ R30, R22, R63 ;  /* 0x0000003f161e7220 */ /* 0x000fe20000410000 */
[----:B------:R-:W-:Y:S02]  /*2a20*/  HADD2.F32 R23, -RZ, R11.H1_H1 ;  /* 0x3000000bff177230 */ /* 0x000fe40000004100 */
[----:B------:R-:W-:Y:S01]  /*2a30*/  FADD.FTZ R21, R13, R19 ;  /* 0x000000130d157221 */ /* 0x000fe20000010000 */
[----:B------:R-:W-:Y:S01]  /*2a40*/  FFMA.FTZ R22, R19, R20, R18 ;  /* 0x0000001413167223 */ /* 0x000fe20000010012 */
[----:B------:R-:W-:Y:S01]  /*2a50*/  FMUL.FTZ R19, R17, R19 ;  /* 0x0000001311137220 */ /* 0x000fe20000410000 */
[----:B------:R-:W-:Y:S01]  /*2a60*/  FFMA.FTZ R13, R24, R30, R27 ;  /* 0x0000001e180d7223 */ /* 0x000fe2000001001b */
[----:B------:R-:W-:Y:S01]  /*2a70*/  FADD.FTZ R18, R26, R24 ;  /* 0x000000181a127221 */ /* 0x000fe20000010000 */
[----:B------:R-:W-:Y:S01]  /*2a80*/  FMUL.FTZ R27, R16, R24 ;  /* 0x00000018101b7220 */ /* 0x000fe20000410000 */
[----:B------:R-:W-:Y:S01]  /*2a90*/  FADD.FTZ R24, -R12, R23 ;  /* 0x000000170c187221 */ /* 0x000fe20000010100 */
[----:B------:R-:W-:Y:S01]  /*2aa0*/  FADD.FTZ R28, R19, R28 ;  /* 0x0000001c131c7221 */ /* 0x000fe20000010000 */
[----:B------:R-:W-:Y:S01]  /*2ab0*/  FFMA.FTZ R25, R20, R19, R25 ;  /* 0x0000001314197223 */ /* 0x000fe20000010019 */
[----:B------:R-:W-:-:S02]  /*2ac0*/  HADD2.F32 R23, -RZ, R58.H1_H1 ;  /* 0x3000003aff177230 */ /* 0x000fc40000004100 */
[----:B------:R-:W-:Y:S01]  /*2ad0*/  FMUL.FTZ R24, R24, R63 ;  /* 0x0000003f18187220 */ /* 0x000fe20000410000 */
[----:B------:R-:W-:Y:S01]  /*2ae0*/  FADD.FTZ R28, R28, R27 ;  /* 0x0000001b1c1c7221 */ /* 0x000fe20000010000 */
[----:B------:R-:W-:Y:S01]  /*2af0*/  FFMA.FTZ R25, R30, R27, R25 ;  /* 0x0000001b1e197223 */ /* 0x000fe20000010019 */
[--C-:B------:R-:W-:Y:S02]  /*2b00*/  HADD2.F32 R27, -RZ, R59.reuse.H0_H0 ;  /* 0x2000003bff1b7230 */ /* 0x100fe40000004100 */
[----:B------:R-:W-:Y:S01]  /*2b10*/  FADD.FTZ R19, R21, R23 ;  /* 0x0000001715137221 */ /* 0x000fe20000010000 */
[----:B------:R-:W-:Y:S01]  /*2b20*/  FFMA.FTZ R21, R23, R24, R22 ;  /* 0x0000001817157223 */ /* 0x000fe20000010016 */
[----:B------:R-:W-:Y:S01]  /*2b30*/  FMUL.FTZ R23, R17, R23 ;  /* 0x0000001711177220 */ /* 0x000fe20000410000 */
[----:B------:R-:W-:Y:S02]  /*2b40*/  HADD2.F32 R22, -RZ, R60.H0_H0 ;  /* 0x2000003cff167230 */ /* 0x000fe40000004100 */
[----:B------:R-:W-:Y:S01]  /*2b50*/  FADD.FTZ R26, -R12, R27 ;  /* 0x0000001b0c1a7221 */ /* 0x000fe20000010100 */
[----:B------:R-:W-:-:S02]  /*2b60*/  HADD2.F32 R29, -RZ, R59.H1_H1 ;  /* 0x3000003bff1d7230 */ /* 0x000fc40000004100 */
[----:B------:R-:W-:Y:S01]  /*2b70*/  FADD.FTZ R28, R23, R28 ;  /* 0x0000001c171c7221 */ /* 0x000fe20000010000 */
[----:B------:R-:W-:Y:S01]  /*2b80*/  FFMA.FTZ R25, R24, R23, R25 ;  /* 0x0000001718197223 */ /* 0x000fe20000010019 */
[----:B------:R-:W-:Y:S02]  /*2b90*/  HADD2.F32 R20, -RZ, R60.H1_H1 ;  /* 0x3000003cff147230 */ /* 0x000fe40000004100 */
[----:B------:R-:W-:Y:S01]  /*2ba0*/  FMUL.FTZ R26, R26, R63 ;  /* 0x0000003f1a1a7220 */ /* 0x000fe20000410000 */
[----:B------:R-:W-:Y:S01]  /*2bb0*/  FMUL.FTZ R23, R16, R22 ;  /* 0x0000001610177220 */ /* 0x000fe20000410000 */
[----:B------:R-:W-:Y:S01]  /*2bc0*/  FADD.FTZ R24, -R12, R29 ;  /* 0x0000001d0c187221 */ /* 0x000fe20000010100 */
[----:B------:R-:W-:Y:S02]  /*2bd0*/  HADD2.F32 R27, -RZ, R62.H0_H0 ;  /* 0x2000003eff1b7230 */ /* 0x000fe40000004100 */
[----:B------:R-:W-:Y:S01]  /*2be0*/  FFMA.FTZ R13, R22, R26, R13 ;  /* 0x0000001a160d7223 */ /* 0x000fe2000001000d */
[----:B------:R-:W-:Y:S01]  /*2bf0*/  FADD.FTZ R28, R28, R23 ;  /* 0x000000171c1c7221 */ /* 0x000fe20000010000 */
[----:B------:R-:W-:Y:S01]  /*2c00*/  FFMA.FTZ R25, R26, R23, R25 ;  /* 0x000000171a197223 */ /* 0x000fe20000010019 */
[----:B------:R-:W-:Y:S01]  /*2c10*/  FMUL.FTZ R24, R24, R63 ;  /* 0x0000003f18187220 */ /* 0x000fe20000410000 */
[----:B------:R-:W-:Y:S01]  /*2c20*/  FMUL.FTZ R23, R17, R20 ;  /* 0x0000001411177220 */ /* 0x000fe20000410000 */
[----:B------:R-:W-:-:S02]  /*2c30*/  HADD2.F32 R26, -RZ, R61.H0_H0 ;  /* 0x2000003dff1a7230 */ /* 0x000fc40000004100 */
[----:B------:R-:W-:Y:S01]  /*2c40*/  FADD.FTZ R18, R18, R22 ;  /* 0x0000001612127221 */ /* 0x000fe20000010000 */
[----:B------:R-:W-:Y:S01]  /*2c50*/  FADD.FTZ R22, -R12, R27 ;  /* 0x0000001b0c167221 */ /* 0x000fe20000010100 */
[----:B------:R-:W-:Y:S01]  /*2c60*/  FADD.FTZ R28, R23, R28 ;  /* 0x0000001c171c7221 */ /* 0x000fe20000010000 */
[----:B------:R-:W-:Y:S01]  /*2c70*/  FFMA.FTZ R25, R24, R23, R25 ;  /* 0x0000001718197223 */ /* 0x000fe20000010019 */
[----:B------:R-:W-:Y:S02]  /*2c80*/  HADD2.F32 R23, -RZ, R62.H1_H1 ;  /* 0x3000003eff177230 */ /* 0x000fe40000004100 */
[----:B------:R-:W-:Y:S01]  /*2c90*/  FFMA.FTZ R21, R20, R24, R21 ;  /* 0x0000001814157223 */ /* 0x000fe20000010015 */
[----:B------:R-:W-:Y:S02]  /*2ca0*/  HADD2.F32 R24, -RZ, R61.H1_H1 ;  /* 0x3000003dff187230 */ /* 0x000fe40000004100 */
[----:B------:R-:W-:Y:S01]  /*2cb0*/  FMUL.FTZ R27, R16, R26 ;  /* 0x0000001a101b7220 */ /* 0x000fe20000410000 */
[----:B------:R-:W-:Y:S01]  /*2cc0*/  FMUL.FTZ R30, R22, R63 ;  /* 0x0000003f161e7220 */ /* 0x000fe20000410000 */
[----:B------:R-:W-:Y:S01]  /*2cd0*/  FADD.FTZ R22, -R12, R23 ;  /* 0x000000170c167221 */ /* 0x000fe20000010100 */
[----:B------:R-:W-:Y:S01]  /*2ce0*/  FADD.FTZ R19, R19, R20 ;  /* 0x0000001413137221 */ /* 0x000fe20000010000 */
[----:B------:R-:W-:Y:S01]  /*2cf0*/  FADD.FTZ R23, R28, R27 ;  /* 0x0000001b1c177221 */ /* 0x000fe20000010000 */
[----:B------:R-:W-:Y:S01]  /*2d00*/  FFMA.FTZ R32, R30, R27, R25 ;  /* 0x0000001b1e207223 */ /* 0x000fe20000010019 */
[----:B------:R-:W-:Y:S01]  /*2d10*/  FMUL.FTZ R28, R17, R24 ;  /* 0x00000018111c7220 */ /* 0x000fe20000410000 */
[----:B------:R-:W-:Y:S01]  /*2d20*/  FMUL.FTZ R25, R22, R63 ;  /* 0x0000003f16197220 */ /* 0x000fe20000410000 */
[----:B------:R-:W-:Y:S01]  /*2d30*/  FADD.FTZ R22, R18, R26 ;  /* 0x0000001a12167221 */ /* 0x000fe20000010000 */
[----:B------:R-:W-:Y:S01]  /*2d40*/  FFMA.FTZ R20, R26, R30, R13 ;  /* 0x0000001e1a147223 */ /* 0x000fe2000001000d */
[----:B------:R-:W-:Y:S01]  /*2d50*/  FADD.FTZ R27, R28, R23 ;  /* 0x000000171c1b7221 */ /* 0x000fe20000010000 */
[----:B------:R-:W-:Y:S01]  /*2d60*/  FFMA.FTZ R32, R25, R28, R32 ;  /* 0x0000001c19207223 */ /* 0x000fe20000010020 */
[----:B------:R-:W-:Y:S01]  /*2d70*/  FADD.FTZ R23, R19, R24 ;  /* 0x0000001813177221 */ /* 0x000fe20000010000 */
[----:B------:R-:W-:Y:S01]  /*2d80*/  FFMA.FTZ R21, R24, R25, R21 ;  /* 0x0000001918157223 */ /* 0x000fe20000010015 */
[----:B------:R-:W-:Y:S06]  /*2d90*/  BRA `(.L_x_718) ;  /* 0x0000002400007947 */ /* 0x000fec0003800000 */
.L_x_717:
        /* <DEDUP_REMOVED lines=10> */
[----:B------:R-:W-:Y:S01]  /*2e40*/  FFMA.FTZ R19, R16, R13, R14 ;  /* 0x0000000d10137223 */ /* 0x000fe2000001000e */
[-C--:B------:R-:W-:Y:S01]  /*2e50*/  FMUL.FTZ R18, R18, R63.reuse ;  /* 0x0000003f12127220 */ /* 0x080fe20000410000 */
[----:B------:R-:W-:Y:S02]  /*2e60*/  FMUL.FTZ R27, R26, R63 ;  /* 0x0000003f1a1b7220 */ /* 0x000fe40000410000 */
[----:B------:R-:W-:Y:S01]  /*2e70*/  FMUL.FTZ R21, R19, -1.4426950216293334961 ;  /* 0xbfb8aa3b13157820 */ /* 0x000fe20000410000 */
[----:B------:R-:W-:-:S04]  /*2e80*/  FFMA.FTZ R20, R17, R18, R15 ;  /* 0x0000001211147223 */ /* 0x000fc8000001000f */
[----:B------:R-:W-:Y:S01]  /*2e90*/  FMUL.FTZ R23, R20, -1.4426950216293334961 ;  /* 0xbfb8aa3b14177820 */ /* 0x000fe20000410000 */
[----:B------:R-:W0:Y:S05]  /*2ea0*/  MUFU.EX2 R21, R21 ;  /* 0x0000001500157308 */ /* 0x000e2a0000000800 */
[----:B------:R-:W1:Y:S01]  /*2eb0*/  MUFU.EX2 R23, R23 ;  /* 0x0000001700177308 */ /* 0x000e620000000800 */
[----:B0-----:R-:W-:Y:S01]  /*2ec0*/  FADD.FTZ R22, R21, 1 ;  /* 0x3f80000015167421 */ /* 0x001fe20000010000 */
[----:B------:R-:W-:Y:S01]  /*2ed0*/  FFMA.FTZ R21, R16, R27, R14 ;  /* 0x0000001b10157223 */ /* 0x000fe2000001000e */
[----:B-1----:R-:W-:-:S04]  /*2ee0*/  FADD.FTZ R24, R23, 1 ;  /* 0x3f80000017187421 */ /* 0x002fc80000010000 */
[----:B------:R-:W0:Y:S08]  /*2ef0*/  MUFU.RCP R22, R22 ;  /* 0x0000001600167308 */ /* 0x000e300000001000 */
[----:B------:R-:W1:Y:S01]  /*2f00*/  MUFU.RCP R24, R24 ;  /* 0x0000001800187308 */ /* 0x000e620000001000 */
[----:B0-----:R-:W-:Y:S01]  /*2f10*/  FMUL.FTZ R25, R25, R22 ;  /* 0x0000001619197220 */ /* 0x001fe20000410000 */
[----:B------:R-:W-:Y:S01]  /*2f20*/  FADD.FTZ R26, -R22, 1 ;  /* 0x3f800000161a7421 */ /* 0x000fe20000010100 */
[----:B------:R-:W-:Y:S01]  /*2f30*/  FADD.FTZ R22, -R12, R29 ;  /* 0x0000001d0c167221 */ /* 0x000fe20000010100 */
[----:B------:R-:W-:-:S02]  /*2f40*/  FMUL.FTZ R29, R21, -1.4426950216293334961 ;  /* 0xbfb8aa3b151d7820 */ /* 0x000fc40000410000 */
[----:B------:R-:W-:Y:S01]  /*2f50*/  FFMA.FTZ R28, R19, R26, 1 ;  /* 0x3f800000131c7423 */ /* 0x000fe2000001001a */
[----:B------:R-:W-:Y:S01]  /*2f60*/  FMUL.FTZ R26, R22, R63 ;  /* 0x0000003f161a7220 */ /* 0x000fe20000410000 */
[----:B------:R-:W-:Y:S02]  /*2f70*/  HADD2.F32 R19, -RZ, R49.H0_H0 ;  /* 0x20000031ff137230 */ /* 0x000fe40000004100 */
[----:B-1----:R-:W-:Y:S01]  /*2f80*/  FADD.FTZ R23, -R24, 1 ;  /* 0x3f80000018177421 */ /* 0x002fe20000010100 */
[----:B------:R-:W0:Y:S01]  /*2f90*/  MUFU.EX2 R29, R29 ;  /* 0x0000001d001d7308 */ /* 0x000e220000000800 */
[----:B------:R-:W-:Y:S02]  /*2fa0*/  FFMA.FTZ R22, R17, R26, R15 ;  /* 0x0000001a11167223 */ /* 0x000fe4000001000f */
[----:B------:R-:W-:Y:S01]  /*2fb0*/  FFMA.FTZ R20, R20, R23, 1 ;  /* 0x3f80000014147423 */ /* 0x000fe20000010017 */
[----:B------:R-:W-:Y:S02]  /*2fc0*/  HADD2.F32 R23, -RZ, R52.H1_H1 ;  /* 0x30000034ff177230 */ /* 0x000fe40000004100 */
[----:B------:R-:W-:-:S03]  /*2fd0*/  FADD.FTZ R30, -R12, R19 ;  /* 0x000000130c1e7221 */ /* 0x000fc60000010100 */
[----:B------:R-:W-:Y:S01]  /*2fe0*/  FMUL.FTZ R23, R23, R24 ;  /* 0x0000001817177220 */ /* 0x000fe20000410000 */
[----:B------:R-:W-:Y:S01]  /*2ff0*/  FMUL.FTZ R24, R25, R28 ;  /* 0x0000001c19187220 */ /* 0x000fe20000410000 */
[----:B------:R-:W-:Y:S01]  /*3000*/  FMUL.FTZ R28, R22, -1.4426950216293334961 ;  /* 0xbfb8aa3b161c7820 */ /* 0x000fe20000410000 */
[----:B------:R-:W-:Y:S01]  /*3010*/  FMUL.FTZ R19, R30, R63 ;  /* 0x0000003f1e137220 */ /* 0x000fe20000410000 */
[----:B------:R-:W-:Y:S01]  /*3020*/  FMUL.FTZ R23, R23, R20 ;  /* 0x0000001417177220 */ /* 0x000fe20000410000 */
[----:B0-----:R-:W-:Y:S01]  /*3030*/  FADD.FTZ R29, R29, 1 ;  /* 0x3f8000001d1d7421 */ /* 0x001fe20000010000 */
[----:B------:R-:W-:Y:S01]  /*3040*/  FADD.FTZ R20, -R12, R31 ;  /* 0x0000001f0c147221 */ /* 0x000fe20000010100 */
[----:B------:R-:W-:Y:S01]  /*3050*/  FFMA.FTZ R25, R16, R19, R14 ;  /* 0x0000001310197223 */ /* 0x000fe2000001000e */
[----:B------:R-:W0:Y:S02]  /*3060*/  MUFU.EX2 R28, R28 ;  /* 0x0000001c001c7308 */ /* 0x000e240000000800 */
[----:B------:R-:W-:Y:S01]  /*3070*/  FMUL.FTZ R20, R20, R63 ;  /* 0x0000003f14147220 */ /* 0x000fe20000410000 */
[----:B------:R-:W-:Y:S01]  /*3080*/  FMUL.FTZ R33, R25, -1.4426950216293334961 ;  /* 0xbfb8aa3b19217820 */ /* 0x000fe20000410000 */
[----:B------:R-:W1:Y:S08]  /*3090*/  MUFU.RCP R29, R29 ;  /* 0x0000001d001d7308 */ /* 0x000e700000001000 */
[----:B------:R-:W2:Y:S01]  /*30a0*/  MUFU.EX2 R33, R33 ;  /* 0x0000002100217308 */ /* 0x000ea20000000800 */
[----:B0-----:R-:W-:Y:S01]  /*30b0*/  FADD.FTZ R32, R28, 1 ;  /* 0x3f8000001c207421 */ /* 0x001fe20000010000 */
[----:B------:R-:W-:-:S04]  /*30c0*/  FFMA.FTZ R28, R17, R20, R15 ;  /* 0x00000014111c7223 */ /* 0x000fc8000001000f */
[----:B------:R-:W-:Y:S01]  /*30d0*/  FMUL.FTZ R35, R28, -1.4426950216293334961 ;  /* 0xbfb8aa3b1c237820 */ /* 0x000fe20000410000 */
[----:B------:R-:W0:Y:S01]  /*30e0*/  MUFU.RCP R32, R32 ;  /* 0x0000002000207308 */ /* 0x000e220000001000 */
[----:B-1----:R-:W-:Y:S01]  /*30f0*/  FADD.FTZ R30, -R29, 1 ;  /* 0x3f8000001d1e7421 */ /* 0x002fe20000010100 */
[----:B--2---:R-:W-:-:S03]  /*3100*/  FADD.FTZ R34, R33, 1 ;  /* 0x3f80000021227421 */ /* 0x004fc60000010000 */
[----:B------:R-:W-:-:S03]  /*3110*/  FFMA.FTZ R31, R21, R30, 1 ;  /* 0x3f800000151f7423 */ /* 0x000fc6000001001e */
[----:B------:R-:W1:Y:S01]  /*3120*/  MUFU.EX2 R35, R35 ;  /* 0x0000002300237308 */ /* 0x000e620000000800 */
[--C-:B------:R-:W-:Y:S02]  /*3130*/  HADD2.F32 R30, -RZ, R50.reuse.H0_H0 ;  /* 0x20000032ff1e7230 */ /* 0x100fe40000004100 */
[----:B------:R-:W-:Y:S01]  /*3140*/  HADD2.F32 R33, -RZ, R50.H1_H1 ;  /* 0x30000032ff217230 */ /* 0x000fe20000004100 */
[----:B------:R-:W2:Y:S02]  /*3150*/  MUFU.RCP R34, R34 ;  /* 0x0000002200227308 */ /* 0x000ea40000001000 */
[----:B------:R-:W-:Y:S01]  /*3160*/  FMUL.FTZ R30, R30, R29 ;  /* 0x0000001d1e1e7220 */ /* 0x000fe20000410000 */
[----:B0-----:R-:W-:Y:S01]  /*3170*/  FADD.FTZ R29, -R32, 1 ;  /* 0x3f800000201d7421 */ /* 0x001fe20000010100 */
[----:B------:R-:W-:Y:S02]  /*3180*/  FMUL.FTZ R32, R33, R32 ;  /* 0x0000002021207220 */ /* 0x000fe40000410000 */
[----:B------:R-:W-:Y:S01]  /*3190*/  FMUL.FTZ R31, R30, R31 ;  /* 0x0000001f1e1f7220 */ /* 0x000fe20000410000 */
[----:B-1----:R-:W-:Y:S01]  /*31a0*/  FADD.FTZ R21, R35, 1 ;  /* 0x3f80000023157421 */ /* 0x002fe20000010000 */
[----:B------:R-:W-:-:S04]  /*31b0*/  FFMA.FTZ R29, R22, R29, 1 ;  /* 0x3f800000161d7423 */ /* 0x000fc8000001001d */
[----:B------:R-:W-:Y:S01]  /*31c0*/  FMUL.FTZ R29, R32, R29 ;  /* 0x0000001d201d7220 */ /* 0x000fe20000410000 */
[----:B------:R-:W0:Y:S01]  /*31d0*/  MUFU.RCP R21, R21 ;  /* 0x0000001500157308 */ /* 0x000e220000001000 */
[----:B--2---:R-:W-:-:S04]  /*31e0*/  FADD.FTZ R22, -R34, 1 ;  /* 0x3f80000022167421 */ /* 0x004fc80000010100 */
[----:B------:R-:W-:Y:S01]  /*31f0*/  FFMA.FTZ R22, R25, R22, 1 ;  /* 0x3f80000019167423 */ /* 0x000fe20000010016 */
[----:B------:R-:W-:-:S05]  /*3200*/  HADD2.F32 R25, -RZ, R48.H0_H0 ;  /* 0x20000030ff197230 */ /* 0x000fca0000004100 */
[----:B------:R-:W-:Y:S01]  /*3210*/  FMUL.FTZ R25, R25, R34 ;  /* 0x0000002219197220 */ /* 0x000fe20000410000 */
[----:B------:R-:W-:-:S03]  /*3220*/  HADD2.F32 R34, -RZ, R48.H1_H1 ;  /* 0x30000030ff227230 */ /* 0x000fc60000004100 */
[----:B------:R-:W-:Y:S02]  /*3230*/  FMUL.FTZ R25, R25, R22 ;  /* 0x0000001619197220 */ /* 0x000fe40000410000 */
[----:B0-----:R-:W-:Y:S01]  /*3240*/  FMUL.FTZ R33, R34, R21 ;  /* 0x0000001522217220 */ /* 0x001fe20000410000 */
[----:B------:R-:W-:Y:S01]  /*3250*/  FADD.FTZ R35, -R21, 1 ;  /* 0x3f80000015237421 */ /* 0x000fe20000010100 */
[----:B------:R-:W-:-:S03]  /*3260*/  HADD2.F32 R21, -RZ, R47.H0_H0 ;  /* 0x2000002fff157230 */ /* 0x000fc60000004100 */
[----:B------:R-:W-:Y:S02]  /*3270*/  FFMA.FTZ R28, R28, R35, 1 ;  /* 0x3f8000001c1c7423 */ /* 0x000fe40000010023 */
[----:B------:R-:W-:Y:S02]  /*3280*/  FADD.FTZ R30, -R12, R21 ;  /* 0x000000150c1e7221 */ /* 0x000fe40000010100 */
[----:B------:R-:W-:Y:S01]  /*3290*/  FMUL.FTZ R22, R33, R28 ;  /* 0x0000001c21167220 */ /* 0x000fe20000410000 */
[-C--:B------:R-:W-:Y:S01]  /*32a0*/  FMUL.FTZ R28, R16, R24.reuse ;  /* 0x00000018101c7220 */ /* 0x080fe20000410000 */
[----:B------:R-:W-:Y:S01]  /*32b0*/  FMUL.FTZ R21, R30, R63 ;  /* 0x0000003f1e157220 */ /* 0x000fe20000410000 */
[----:B------:R-:W-:Y:S01]  /*32c0*/  FMUL.FTZ R33, R17, R23 ;  /* 0x0000001711217220 */ /* 0x000fe20000410000 */
[C---:B------:R-:W-:Y:S01]  /*32d0*/  FFMA.FTZ R30, R13.reuse, R24, RZ ;  /* 0x000000180d1e7223 */ /* 0x040fe200000100ff */
[----:B------:R-:W-:Y:S01]  /*32e0*/  FFMA.FTZ R35, R13, R28, RZ ;  /* 0x0000001c0d237223 */ /* 0x000fe200000100ff */
[----:B------:R-:W-:Y:S01]  /*32f0*/  FFMA.FTZ R34, R16, R21, R14 ;  /* 0x0000001510227223 */ /* 0x000fe2000001000e */
[----:B------:R-:W-:Y:S01]  /*3300*/  FADD.FTZ R32, RZ, R28 ;  /* 0x0000001cff207221 */ /* 0x000fe20000010000 */
[----:B------:R-:W-:Y:S01]  /*3310*/  FADD.FTZ R28, RZ, R24 ;  /* 0x00000018ff1c7221 */ /* 0x000fe20000010000 */
[----:B------:R-:W-:Y:S01]  /*3320*/  FFMA.FTZ R70, R18, R33, R35 ;  /* 0x0000002112467223 */ /* 0x000fe20000010023 */
[----:B------:R-:W-:Y:S01]  /*3330*/  FMUL.FTZ R35, R34, -1.4426950216293334961 ;  /* 0xbfb8aa3b22237820 */ /* 0x000fe20000410000 */
[-C--:B------:R-:W-:Y:S01]  /*3340*/  FFMA.FTZ R30, R27, R31.reuse, R30 ;  /* 0x0000001f1b1e7223 */ /* 0x080fe2000001001e */
[----:B------:R-:W-:Y:S01]  /*3350*/  FADD.FTZ R28, R28, R31 ;  /* 0x0000001f1c1c7221 */ /* 0x000fe20000010000 */
[----:B------:R-:W-:Y:S01]  /*3360*/  FMUL.FTZ R31, R16, R31 ;  /* 0x0000001f101f7220 */ /* 0x000fe20000410000 */
[----:B------:R-:W-:Y:S01]  /*3370*/  FADD.FTZ R32, R33, R32 ;  /* 0x0000002021207221 */ /* 0x000fe20000010000 */
[----:B------:R-:W-:Y:S01]  /*3380*/  HADD2.F32 R24, -RZ, R46.H0_H0 ;  /* 0x2000002eff187230 */ /* 0x000fe20000004100 */
[----:B------:R-:W0:Y:S01]  /*3390*/  MUFU.EX2 R35, R35 ;  /* 0x0000002300237308 */ /* 0x000e220000000800 */
[----:B------:R-:W-:Y:S01]  /*33a0*/  FFMA.FTZ R33, R27, R31, R70 ;  /* 0x0000001f1b217223 */ /* 0x000fe20000010046 */
[----:B------:R-:W-:Y:S01]  /*33b0*/  FADD.FTZ R32, R32, R31 ;  /* 0x0000001f20207221 */ /* 0x000fe20000010000 */
[----:B------:R-:W-:Y:S01]  /*33c0*/  FMUL.FTZ R70, R17, R29 ;  /* 0x0000001d11467220 */ /* 0x000fe20000410000 */
[----:B------:R-:W-:Y:S01]  /*33d0*/  FADD.FTZ R28, R28, R25 ;  /* 0x000000191c1c7221 */ /* 0x000fe20000010000 */
[----:B------:R-:W-:-:S02]  /*33e0*/  FFMA.FTZ R30, R19, R25, R30 ;  /* 0x00000019131e7223 */ /* 0x000fc4000001001e */
[----:B------:R-:W-:Y:S01]  /*33f0*/  FADD.FTZ R32, R70, R32 ;  /* 0x0000002046207221 */ /* 0x000fe20000010000 */
        /* <DEDUP_REMOVED lines=9> */
[----:B------:R-:W-:Y:S01]  /*3490*/  FADD.FTZ R18, RZ, R23 ;  /* 0x00000017ff127221 */ /* 0x000fe20000010000 */
[----:B------:R-:W-:Y:S01]  /*34a0*/  FFMA.FTZ R30, R21, R13, R30 ;  /* 0x0000000d151e7223 */ /* 0x000fe2000001001e */
[----:B------:R-:W-:Y:S01]  /*34b0*/  FMUL.FTZ R24, R24, R63 ;  /* 0x0000003f18187220 */ /* 0x000fe20000410000 */
[----:B------:R-:W-:Y:S01]  /*34c0*/  FFMA.FTZ R27, R26, R29, R27 ;  /* 0x0000001d1a1b7223 */ /* 0x000fe2000001001b */
[----:B------:R-:W-:Y:S01]  /*34d0*/  FADD.FTZ R31, R18, R29 ;  /* 0x0000001d121f7221 */ /* 0x000fe20000010000 */
[----:B------:R-:W-:Y:S02]  /*34e0*/  HADD2.F32 R18, -RZ, R46.H1_H1 ;  /* 0x3000002eff127230 */ /* 0x000fe40000004100 */
[----:B------:R-:W-:Y:S01]  /*34f0*/  FFMA.FTZ R34, R17, R24, R15 ;  /* 0x0000001811227223 */ /* 0x000fe2000001000f */
[----:B------:R-:W-:-:S02]  /*3500*/  HADD2.F32 R29, -RZ, R45.H0_H0 ;  /* 0x2000002dff1d7230 */ /* 0x000fc40000004100 */
[----:B------:R-:W-:Y:S01]  /*3510*/  FFMA.FTZ R26, R26, R70, R33 ;  /* 0x000000461a1a7223 */ /* 0x000fe20000010021 */
[----:B------:R-:W-:Y:S01]  /*3520*/  FADD.FTZ R31, R31, R22 ;  /* 0x000000161f1f7221 */ /* 0x000fe20000010000 */
[----:B------:R-:W-:Y:S01]  /*3530*/  FMUL.FTZ R35, R34, -1.4426950216293334961 ;  /* 0xbfb8aa3b22237820 */ /* 0x000fe20000410000 */
[----:B------:R-:W-:Y:S01]  /*3540*/  FFMA.FTZ R27, R20, R22, R27 ;  /* 0x00000016141b7223 */ /* 0x000fe2000001001b */
[----:B------:R-:W-:-:S04]  /*3550*/  FADD.FTZ R28, R28, R13 ;  /* 0x0000000d1c1c7221 */ /* 0x000fc80000010000 */
[----:B------:R-:W0:Y:S02]  /*3560*/  MUFU.EX2 R35, R35 ;  /* 0x0000002300237308 */ /* 0x000e240000000800 */
[----:B0-----:R-:W-:-:S06]  /*3570*/  FADD.FTZ R65, R35, 1 ;  /* 0x3f80000023417421 */ /* 0x001fcc0000010000 */
[----:B------:R-:W0:Y:S02]  /*3580*/  MUFU.RCP R65, R65 ;  /* 0x0000004100417308 */ /* 0x000e240000001000 */
[----:B0-----:R-:W-:Y:S01]  /*3590*/  FADD.FTZ R23, -R65, 1 ;  /* 0x3f80000041177421 */ /* 0x001fe20000010100 */
[----:B------:R-:W-:-:S03]  /*35a0*/  FMUL.FTZ R18, R18, R65 ;  /* 0x0000004112127220 */ /* 0x000fc60000410000 */
[----:B------:R-:W-:Y:S01]  /*35b0*/  FFMA.FTZ R23, R34, R23, 1 ;  /* 0x3f80000022177423 */ /* 0x000fe20000010017 */
[----:B------:R-:W-:Y:S01]  /*35c0*/  FADD.FTZ R34, -R12, R29 ;  /* 0x0000001d0c227221 */ /* 0x000fe20000010100 */
[----:B------:R-:W-:Y:S02]  /*35d0*/  FMUL.FTZ R29, R16, R25 ;  /* 0x00000019101d7220 */ /* 0x000fe40000410000 */
[----:B------:R-:W-:Y:S01]  /*35e0*/  FMUL.FTZ R18, R18, R23 ;  /* 0x0000001712127220 */ /* 0x000fe20000410000 */
[----:B------:R-:W-:Y:S01]  /*35f0*/  FMUL.FTZ R23, R34, R63 ;  /* 0x0000003f22177220 */ /* 0x000fe20000410000 */
[----:B------:R-:W-:Y:S01]  /*3600*/  FFMA.FTZ R25, R19, R29, R26 ;  /* 0x0000001d13197223 */ /* 0x000fe2000001001a */
[----:B------:R-:W-:Y:S02]  /*3610*/  HADD2.F32 R26, -RZ, R44.H0_H0 ;  /* 0x2000002cff1a7230 */ /* 0x000fe40000004100 */
[----:B------:R-:W-:Y:S01]  /*3620*/  FADD.FTZ R32, R32, R29 ;  /* 0x0000001d20207221 */ /* 0x000fe20000010000 */
[----:B------:R-:W-:Y:S01]  /*3630*/  FFMA.FTZ R33, R16, R23, R14 ;  /* 0x0000001710217223 */ /* 0x000fe2000001000e */
[----:B------:R-:W-:Y:S01]  /*3640*/  FFMA.FTZ R27, R24, R18, R27 ;  /* 0x00000012181b7223 */ /* 0x000fe2000001001b */
[----:B------:R-:W-:-:S02]  /*3650*/  FADD.FTZ R31, R31, R18 ;  /* 0x000000121f1f7221 */ /* 0x000fc40000010000 */
[----:B------:R-:W-:-:S06]  /*3660*/  FMUL.FTZ R34, R33, -1.4426950216293334961 ;  /* 0xbfb8aa3b21227820 */ /* 0x000fcc0000410000 */
[----:B------:R-:W0:Y:S02]  /*3670*/  MUFU.EX2 R34, R34 ;  /* 0x0000002200227308 */ /* 0x000e240000000800 */
[----:B0-----:R-:W-:-:S06]  /*3680*/  FADD.FTZ R35, R34, 1 ;  /* 0x3f80000022237421 */ /* 0x001fcc0000010000 */
[----:B------:R-:W0:Y:S02]  /*3690*/  MUFU.RCP R35, R35 ;  /* 0x0000002300237308 */ /* 0x000e240000001000 */
[----:B0-----:R-:W-:Y:S01]  /*36a0*/  FMUL.FTZ R19, R26, R35 ;  /* 0x000000231a137220 */ /* 0x001fe20000410000 */
[----:B------:R-:W-:-:S04]  /*36b0*/  FADD.FTZ R26, -R35, 1 ;  /* 0x3f800000231a7421 */ /* 0x000fc80000010100 */
[----:B------:R-:W-:Y:S01]  /*36c0*/  FFMA.FTZ R26, R33, R26, 1 ;  /* 0x3f800000211a7423 */ /* 0x000fe2000001001a */
[----:B------:R-:W-:-:S03]  /*36d0*/  HADD2.F32 R33, -RZ, R45.H1_H1 ;  /* 0x3000002dff217230 */ /* 0x000fc60000004100 */
[----:B------:R-:W-:Y:S02]  /*36e0*/  FMUL.FTZ R19, R19, R26 ;  /* 0x0000001a13137220 */ /* 0x000fe40000410000 */
[----:B------:R-:W-:Y:S02]  /*36f0*/  FADD.FTZ R34, -R12, R33 ;  /* 0x000000210c227221 */ /* 0x000fe40000010100 */
[----:B------:R-:W-:Y:S01]  /*3700*/  FFMA.FTZ R30, R23, R19, R30 ;  /* 0x00000013171e7223 */ /* 0x000fe2000001001e */
[----:B------:R-:W-:Y:S01]  /*3710*/  FADD.FTZ R28, R28, R19 ;  /* 0x000000131c1c7221 */ /* 0x000fe20000010000 */
[----:B------:R-:W-:Y:S01]  /*3720*/  FMUL.FTZ R26, R34, R63 ;  /* 0x0000003f221a7220 */ /* 0x000fe20000410000 */
[----:B------:R-:W-:-:S03]  /*3730*/  FMUL.FTZ R34, R17, R22 ;  /* 0x0000001611227220 */ /* 0x000fc60000410000 */
[----:B------:R-:W-:Y:S01]  /*3740*/  FFMA.FTZ R29, R17, R26, R15 ;  /* 0x0000001a111d7223 */ /* 0x000fe2000001000f */
[----:B------:R-:W-:Y:S01]  /*3750*/  FFMA.FTZ R22, R20, R34, R25 ;  /* 0x0000002214167223 */ /* 0x000fe20000010019 */
[----:B------:R-:W-:Y:S02]  /*3760*/  HADD2.F32 R25, -RZ, R43.H0_H0 ;  /* 0x2000002bff197230 */ /* 0x000fe40000004100 */
[----:B------:R-:W-:Y:S01]  /*3770*/  FADD.FTZ R32, R34, R32 ;  /* 0x0000002022207221 */ /* 0x000fe20000010000 */
[----:B------:R-:W-:Y:S01]  /*3780*/  FMUL.FTZ R33, R29, -1.4426950216293334961 ;  /* 0xbfb8aa3b1d217820 */ /* 0x000fe20000410000 */
[----:B------:R-:W-:-:S05]  /*3790*/  HADD2.F32 R20, -RZ, R44.H1_H1 ;  /* 0x3000002cff147230 */ /* 0x000fca0000004100 */
[----:B------:R-:W0:Y:S02]  /*37a0*/  MUFU.EX2 R33, R33 ;  /* 0x0000002100217308 */ /* 0x000e240000000800 */
[----:B0-----:R-:W-:-:S06]  /*37b0*/  FADD.FTZ R35, R33, 1 ;  /* 0x3f80000021237421 */ /* 0x001fcc0000010000 */
[----:B------:R-:W0:Y:S02]  /*37c0*/  MUFU.RCP R35, R35 ;  /* 0x0000002300237308 */ /* 0x000e240000001000 */
[----:B0-----:R-:W-:Y:S01]  /*37d0*/  FADD.FTZ R70, -R35, 1 ;  /* 0x3f80000023467421 */ /* 0x001fe20000010100 */
[----:B------:R-:W-:-:S03]  /*37e0*/  FMUL.FTZ R20, R20, R35 ;  /* 0x0000002314147220 */ /* 0x000fc60000410000 */
[----:B------:R-:W-:Y:S01]  /*37f0*/  FFMA.FTZ R29, R29, R70, 1 ;  /* 0x3f8000001d1d7423 */ /* 0x000fe20000010046 */
[----:B------:R-:W-:-:S03]  /*3800*/  FADD.FTZ R70, -R12, R25 ;  /* 0x000000190c467221 */ /* 0x000fc60000010100 */
[----:B------:R-:W-:Y:S01]  /*3810*/  FMUL.FTZ R20, R20, R29 ;  /* 0x0000001d14147220 */ /* 0x000fe20000410000 */
[----:B------:R-:W-:Y:S01]  /*3820*/  FMUL.FTZ R25, R70, R63 ;  /* 0x0000003f46197220 */ /* 0x000fe20000410000 */
[----:B------:R-:W-:Y:S02]  /*3830*/  FMUL.FTZ R29, R16, R13 ;  /* 0x0000000d101d7220 */ /* 0x000fe40000410000 */
[----:B------:R-:W-:Y:S01]  /*3840*/  FFMA.FTZ R27, R26, R20, R27 ;  /* 0x000000141a1b7223 */ /* 0x000fe2000001001b */
[----:B------:R-:W-:Y:S01]  /*3850*/  FFMA.FTZ R33, R16, R25, R14 ;  /* 0x0000001910217223 */ /* 0x000fe2000001000e */
[----:B------:R-:W-:Y:S01]  /*3860*/  FFMA.FTZ R21, R21, R29, R22 ;  /* 0x0000001d15157223 */ /* 0x000fe20000010016 */
[----:B------:R-:W-:Y:S02]  /*3870*/  HADD2.F32 R22, -RZ, R42.H0_H0 ;  /* 0x2000002aff167230 */ /* 0x000fe40000004100 */
[----:B------:R-:W-:Y:S01]  /*3880*/  FADD.FTZ R32, R32, R29 ;  /* 0x0000001d20207221 */ /* 0x000fe20000010000 */
[----:B------:R-:W-:Y:S01]  /*3890*/  FMUL.FTZ R34, R33, -1.4426950216293334961 ;  /* 0xbfb8aa3b21227820 */ /* 0x000fe20000410000 */
[----:B------:R-:W-:-:S05]  /*38a0*/  FADD.FTZ R31, R31, R20 ;  /* 0x000000141f1f7221 */ /* 0x000fca0000010000 */
        /* <DEDUP_REMOVED lines=12> */
[C---:B------:R-:W-:Y:S01]  /*3970*/  FMUL.FTZ R34, R17.reuse, R18 ;  /* 0x0000001211227220 */ /* 0x040fe20000410000 */
[----:B------:R-:W-:Y:S02]  /*3980*/  HADD2.F32 R18, -RZ, R42.H1_H1 ;  /* 0x3000002aff127230 */ /* 0x000fe40000004100 */
[----:B------:R-:W-:Y:S01]  /*3990*/  FFMA.FTZ R29, R17, R22, R15 ;  /* 0x00000016111d7223 */ /* 0x000fe2000001000f */
[----:B------:R-:W-:Y:S01]  /*39a0*/  FFMA.FTZ R24, R24, R34, R21 ;  /* 0x0000002218187223 */ /* 0x000fe20000010015 */
[----:B------:R-:W-:-:S02]  /*39b0*/  HADD2.F32 R21, -RZ, R41.H0_H0 ;  /* 0x20000029ff157230 */ /* 0x000fc40000004100 */
        /* <DEDUP_REMOVED lines=299> */
[C---:B------:R-:W-:Y:S02]  /*4c70*/  FMUL.FTZ R29, R16.reuse, R19 ;  /* 0x00000013101d7220 */ /* 0x040fe40000410000 */
[----:B------:R-:W-:Y:S01]  /*4c80*/  FADD.FTZ R31, R31, R18 ;  /* 0x000000121f1f7221 */ /* 0x000fe20000010000 */
[----:B------:R-:W-:Y:S01]  /*4c90*/  FFMA.FTZ R33, R16, R25, R14 ;  /* 0x0000001910217223 */ /* 0x000fe2000001000e */
[----:B------:R-:W-:Y:S01]  /*4ca0*/  FFMA.FTZ R21, R21, R29, R22 ;  /* 0x0000001d15157223 */ /* 0x000fe20000010016 */
[----:B------:R-:W-:Y:S02]  /*4cb0*/  HADD2.F32 R22, -RZ, R60.H0_H0 ;  /* 0x2000003cff167230 */ /* 0x000fe40000004100 */
[----:B------:R-:W-:Y:S01]  /*4cc0*/  FADD.FTZ R32, R32, R29 ;  /* 0x0000001d20207221 */ /* 0x000fe20000010000 */
[----:B------:R-:W-:Y:S01]  /*4cd0*/  FMUL.FTZ R34, R33, -1.4426950216293334961 ;  /* 0xbfb8aa3b21227820 */ /* 0x000fe20000410000 */
[-C--:B------:R-:W-:Y:S01]  /*4ce0*/  FFMA.FTZ R27, R26, R18.reuse, R27 ;  /* 0x000000121a1b7223 */ /* 0x080fe2000001001b */
[----:B------:R-:W-:-:S04]  /*4cf0*/  FMUL.FTZ R18, R17, R18 ;  /* 0x0000001211127220 */ /* 0x000fc80000410000 */
        /* <DEDUP_REMOVED lines=9> */
[----:B------:R-:W-:Y:S01]  /*4d90*/  FADD.FTZ R28, R28, R19 ;  /* 0x000000131c1c7221 */ /* 0x000fe20000010000 */
[----:B------:R-:W-:Y:S01]  /*4da0*/  FFMA.FTZ R30, R25, R19, R30 ;  /* 0x00000013191e7223 */ /* 0x000fe2000001001e */
        /* <DEDUP_REMOVED lines=17> */
[----:B------:R-:W-:-:S03]  /*4ec0*/  FMUL.FTZ R29, R16, R13 ;  /* 0x0000000d101d7220 */ /* 0x000fc60000410000 */
[----:B------:R-:W-:Y:S01]  /*4ed0*/  FFMA.FTZ R33, R16, R21, R14 ;  /* 0x0000001510217223 */ /* 0x000fe2000001000e */
[----:B------:R-:W-:Y:S01]  /*4ee0*/  FFMA.FTZ R23, R23, R29, R24 ;  /* 0x0000001d17177223 */ /* 0x000fe20000010018 */
[--C-:B------:R-:W-:Y:S02]  /*4ef0*/  HADD2.F32 R24, -RZ, R61.reuse.H0_H0 ;  /* 0x2000003dff187230 */ /* 0x100fe40000004100 */
[----:B------:R-:W-:Y:S01]  /*4f00*/  FADD.FTZ R32, R32, R29 ;  /* 0x0000001d20207221 */ /* 0x000fe20000010000 */
[----:B------:R-:W-:Y:S01]  /*4f10*/  FMUL.FTZ R34, R33, -1.4426950216293334961 ;  /* 0xbfb8aa3b21227820 */ /* 0x000fe20000410000 */
[----:B------:R-:W-:Y:S01]  /*4f20*/  FFMA.FTZ R26, R26, R18, R23 ;  /* 0x000000121a1a7223 */ /* 0x000fe20000010017 */
[----:B------:R-:W-:Y:S02]  /*4f30*/  HADD2.F32 R23, -RZ, R61.H1_H1 ;  /* 0x3000003dff177230 */ /* 0x000fe40000004100 */
[----:B------:R-:W-:Y:S02]  /*4f40*/  FADD.FTZ R32, R18, R32 ;  /* 0x0000002012207221 */ /* 0x000fe40000010000 */
        /* <DEDUP_REMOVED lines=18> */
[----:B------:R-:W-:Y:S01]  /*5070*/  FMUL.FTZ R29, R16, R19 ;  /* 0x00000013101d7220 */ /* 0x000fe20000410000 */
[----:B------:R-:W-:Y:S02]  /*5080*/  FMUL.FTZ R19, R17, R20 ;  /* 0x0000001411137220 */ /* 0x000fe40000410000 */
[----:B------:R-:W-:Y:S01]  /*5090*/  FMUL.FTZ R23, R23, R70 ;  /* 0x0000004617177220 */ /* 0x000fe20000410000 */
[----:B------:R-:W-:Y:S01]  /*50a0*/  FFMA.FTZ R25, R25, R29, R26 ;  /* 0x0000001d19197223 */ /* 0x000fe2000001001a */
[----:B------:R-:W-:-:S03]  /*50b0*/  FADD.FTZ R32, R32, R29 ;  /* 0x0000001d20207221 */ /* 0x000fc60000010000 */
[----:B------:R-:W-:Y:S01]  /*50c0*/  FFMA.FTZ R18, R22, R19, R25 ;  /* 0x0000001316127223 */ /* 0x000fe20000010019 */
[----:B------:R-:W-:Y:S01]  /*50d0*/  FADD.FTZ R32, R19, R32 ;  /* 0x0000002013207221 */ /* 0x000fe20000010000 */
[----:B------:R-:W-:Y:S01]  /*50e0*/  FMUL.FTZ R19, R16, R13 ;  /* 0x0000000d10137220 */ /* 0x000fe20000410000 */
[----:B------:R-:W-:-:S03]  /*50f0*/  FMUL.FTZ R25, R17, R23 ;  /* 0x0000001711197220 */ /* 0x000fc60000410000 */
[----:B------:R-:W-:Y:S01]  /*5100*/  FFMA.FTZ R29, R21, R19, R18 ;  /* 0x00000013151d7223 */ /* 0x000fe20000010012 */
[----:B------:R-:W-:Y:S01]  /*5110*/  FADD.FTZ R26, R32, R19 ;  /* 0x00000013201a7221 */ /* 0x000fe20000010000 */
[----:B------:R-:W-:Y:S01]  /*5120*/  FFMA.FTZ R19, R22, R20, R27 ;  /* 0x0000001416137223 */ /* 0x000fe2000001001b */
[----:B------:R-:W-:Y:S01]  /*5130*/  FADD.FTZ R18, R31, R20 ;  /* 0x000000141f127221 */ /* 0x000fe20000010000 */
[----:B------:R-:W-:Y:S01]  /*5140*/  FFMA.FTZ R20, R21, R13, R30 ;  /* 0x0000000d15147223 */ /* 0x000fe2000001001e */
[C---:B------:R-:W-:Y:S01]  /*5150*/  FFMA.FTZ R32, R24.reuse, R25, R29 ;  /* 0x0000001918207223 */ /* 0x040fe2000001001d */
[----:B------:R-:W-:Y:S01]  /*5160*/  FFMA.FTZ R21, R24, R23, R19 ;  /* 0x0000001718157223 */ /* 0x000fe20000010013 */
[----:B------:R-:W-:Y:S01]  /*5170*/  FADD.FTZ R27, R25, R26 ;  /* 0x0000001a191b7221 */ /* 0x000fe20000010000 */
[----:B------:R-:W-:Y:S01]  /*5180*/  FADD.FTZ R22, R28, R13 ;  /* 0x0000000d1c167221 */ /* 0x000fe20000010000 */
[----:B------:R-:W-:-:S07]  /*5190*/  FADD.FTZ R23, R18, R23 ;  /* 0x0000001712177221 */ /* 0x000fce0000010000 */
.L_x_718:
        /* <DEDUP_REMOVED lines=44> */
.L_x_720:
[----:B------:R-:W-:Y:S05]  /*5460*/  BSYNC.RECONVERGENT B0 ;  /* 0x0000000000007941 */ /* 0x000fea0003800200 */
.L_x_719:
[----:B------:R-:W-:Y:S06]  /*5470*/  BAR.SYNC.DEFER_BLOCKING 0x0 ;  /* 0x0000000000007b1d */ /* 0x000fec0000010000 */
[----:B------:R-:W-:Y:S04]  /*5480*/  BSSY.RECONVERGENT B0, `(.L_x_721) ;  /* 0x0000035000007945 */ /* 0x000fe80003800200 */
[----:B------:R-:W-:Y:S05]  /*5490*/  @P0 BRA `(.L_x_722) ;  /* 0x0000000000cc0947 */ /* 0x000fea0003800000 */
[----:B------:R-:W-:-:S09]  /*54a0*/  ULEA UR4, UR7, UR5, 0x18 ;  /* 0x0000000507047291 */ /* 0x000fd2000f8ec0ff */
[----:B0-----:R-:W0:Y:S04]  /*54b0*/  LDS.128 R28, [UR4+0x20] ;  /* 0x00002004ff1c7984 */ /* 0x001e280008000c00 */
[----:B-1-3--:R-:W1:Y:S01]  /*54c0*/  LDS.128 R24, [UR4+0x30] ;  /* 0x00003004ff187984 */ /* 0x00ae620008000c00 */
[----:B0-----:R-:W-:Y:S01]  /*54d0*/  FADD.FTZ R33, R18, R28 ;  /* 0x0000001c12217221 */ /* 0x001fe20000010000 */
[----:B--2---:R-:W-:-:S03]  /*54e0*/  FADD.FTZ R18, R19, R29 ;  /* 0x0000001d13127221 */ /* 0x004fc60000010000 */
        /* <DEDUP_REMOVED lines=46> */
.L_x_722:
[----:B------:R-:W-:Y:S05]  /*57d0*/  BSYNC.RECONVERGENT B0 ;  /* 0x0000000000007941 */ /* 0x000fea0003800200 */
.L_x_721:
[----:B------:R-:W-:Y:S06]  /*57e0*/  BAR.SYNC.DEFER_BLOCKING 0x0 ;  /* 0x0000000000007b1d */ /* 0x000fec0000010000 */
[----:B------:R-:W-:Y:S04]  /*57f0*/  BSSY.RECONVERGENT B0, `(.L_x_723) ;  /* 0x000004d000007945 */ /* 0x000fe80003800200 */
[----:B------:R-:W-:Y:S05]  /*5800*/  @P3 BRA `(.L_x_724) ;  /* 0x00000004002c3947 */ /* 0x000fea0003800000 */
[----:B-1-3--:R-:W1:Y:S04]  /*5810*/  LDS.128 R24, [R65+0x2a0] ;  /* 0x0002a00041187984 */ /* 0x00ae680000000c00 */
[----:B0-----:R-:W0:Y:S04]  /*5820*/  LDS.128 R28, [R65+0x540] ;  /* 0x00054000411c7984 */ /* 0x001e280000000c00 */
[----:B------:R-:W3:Y:S01]  /*5830*/  LDS.128 R32, [R65+0x7e0] ;  /* 0x0007e00041207984 */ /* 0x000ee20000000c00 */
[----:B-1----:R-:W-:Y:S01]  /*5840*/  FADD.FTZ R71, R20, R24 ;  /* 0x0000001814477221 */ /* 0x002fe20000010000 */
[----:B--2---:R-:W-:Y:S01]  /*5850*/  FADD.FTZ R20, R21, R25 ;  /* 0x0000001915147221 */ /* 0x004fe20000010000 */
[----:B------:R-:W-:Y:S01]  /*5860*/  FADD.FTZ R21, R22, R26 ;  /* 0x0000001a16157221 */ /* 0x000fe20000010000 */
[----:B------:R-:W-:Y:S01]  /*5870*/  FADD.FTZ R22, R23, R27 ;  /* 0x0000001b17167221 */ /* 0x000fe20000010000 */
[----:B0-----:R-:W-:Y:S01]  /*5880*/  FADD.FTZ R71, R71, R28 ;  /* 0x0000001c47477221 */ /* 0x001fe20000010000 */
[----:B------:R-:W-:Y:S01]  /*5890*/  FADD.FTZ R20, R20, R29 ;  /* 0x0000001d14147221 */ /* 0x000fe20000010000 */
[----:B------:R-:W-:Y:S01]  /*58a0*/  FADD.FTZ R21, R21, R30 ;  /* 0x0000001e15157221 */ /* 0x000fe20000010000 */
[----:B------:R-:W0:Y:S01]  /*58b0*/  LDS.128 R24, [R65+0xa80] ;  /* 0x000a800041187984 */ /* 0x000e220000000c00 */
[----:B------:R-:W-:Y:S01]  /*58c0*/  FADD.FTZ R28, R22, R31 ;  /* 0x0000001f161c7221 */ /* 0x000fe20000010000 */
[----:B---3--:R-:W-:Y:S01]  /*58d0*/  FADD.FTZ R30, R20, R33 ;  /* 0x00000021141e7221 */ /* 0x008fe20000010000 */
[----:B------:R-:W-:Y:S01]  /*58e0*/  FADD.FTZ R29, R21, R34 ;  /* 0x00000022151d7221 */ /* 0x000fe20000010000 */
[----:B------:R-:W-:Y:S01]  /*58f0*/  FADD.FTZ R71, R71, R32 ;  /* 0x0000002047477221 */ /* 0x000fe20000010000 */
[----:B------:R-:W1:Y:S01]  /*5900*/  LDS.128 R20, [R65+0xd20] ;  /* 0x000d200041147984 */ /* 0x000e620000000c00 */
[----:B------:R-:W-:-:S02]  /*5910*/  FADD.FTZ R28, R28, R35 ;  /* 0x000000231c1c7221 */ /* 0x000fc40000010000 */
[----:B0-----:R-:W-:Y:S01]  /*5920*/  FADD.FTZ R71, R71, R24 ;  /* 0x0000001847477221 */ /* 0x001fe20000010000 */
[----:B------:R-:W-:Y:S01]  /*5930*/  FADD.FTZ R30, R30, R25 ;  /* 0x000000191e1e7221 */ /* 0x000fe20000010000 */
[----:B------:R-:W-:Y:S01]  /*5940*/  FADD.FTZ R29, R29, R26 ;  /* 0x0000001a1d1d7221 */ /* 0x000fe20000010000 */
[----:B------:R-:W-:Y:S01]  /*5950*/  FADD.FTZ R32, R28, R27 ;  /* 0x0000001b1c207221 */ /* 0x000fe20000010000 */
[----:B-1----:R-:W-:Y:S01]  /*5960*/  FADD.FTZ R71, R71, R20 ;  /* 0x0000001447477221 */ /* 0x002fe20000010000 */
[----:B------:R-:W-:Y:S01]  /*5970*/  FADD.FTZ R20, R30, R21 ;  /* 0x000000151e147221 */ /* 0x000fe20000010000 */
[----:B------:R-:W-:Y:S01]  /*5980*/  FADD.FTZ R21, R29, R22 ;  /* 0x000000161d157221 */ /* 0x000fe20000010000 */
[----:B------:R-:W-:Y:S01]  /*5990*/  LDS.128 R24, [R65+0x1260] ;  /* 0x0012600041187984 */ /* 0x000fe20000000c00 */
[----:B------:R-:W-:-:S03]  /*59a0*/  FADD.FTZ R32, R32, R23 ;  /* 0x0000001720207221 */ /* 0x000fc60000010000 */
        /* <DEDUP_REMOVED lines=37> */
[----:B------:R-:W-:Y:S01]  /*5c00*/  LDS.128 R28, [R65+0x2760] ;  /* 0x00276000411c7984 */ /* 0x000fe20000000c00 */
        /* <DEDUP_REMOVED lines=8> */
[----:B------:R-:W-:Y:S01]  /*5c90*/  FADD.FTZ R20, R71, R28 ;  /* 0x0000001c47147221 */ /* 0x000fe20000010000 */
[----:B------:R-:W-:Y:S01]  /*5ca0*/  FADD.FTZ R22, R33, R30 ;  /* 0x0000001e21167221 */ /* 0x000fe20000010000 */
[----:B------:R-:W-:-:S07]  /*5cb0*/  FADD.FTZ R23, R32, R31 ;  /* 0x0000001f20177221 */ /* 0x000fce0000010000 */
.L_x_724:
[----:B------:R-:W-:Y:S05]  /*5cc0*/  BSYNC.RECONVERGENT B0 ;  /* 0x0000000000007941 */ /* 0x000fea0003800200 */
.L_x_723:
[----:B------:R-:W4:Y:S01]  /*5cd0*/  LDC R32, c[0x0][0x370] ;  /* 0x0000dc00ff207b82 */ /* 0x000f220000000800 */
[----:B------:R-:W-:Y:S01]  /*5ce0*/  BSSY.RECONVERGENT B0, `(.L_x_725) ;  /* 0x000001e000007945 */ /* 0x000fe20003800200 */
[----:B----4-:R-:W-:-:S03]  /*5cf0*/  ISETP.GE.U32.AND P1, PT, R32, 0x2, PT ;  /* 0x000000022000780c */ /* 0x010fc60003f26070 */
[----:B------:R-:W-:Y:S10]  /*5d00*/  @P3 BRA `(.L_x_726) ;  /* 0x00000000006c3947 */ /* 0x000ff40003800000 */
[----:B---3--:R-:W0:Y:S01]  /*5d10*/  LDC.64 R24, c[0x0][0x3f8] ;  /* 0x0000fe00ff187b82 */ /* 0x008e220000000a00 */
[----:B------:R-:W-:-:S07]  /*5d20*/  IMAD R31, R64, 0x2a, R13 ;  /* 0x0000002a401f7824 */ /* 0x000fce00078e020d */
[----:B-1----:R-:W1:Y:S01]  /*5d30*/  LDC.64 R26, c[0x0][0x3d8] ;  /* 0x0000f600ff1a7b82 */ /* 0x002e620000000a00 */
[----:B0-----:R-:W-:Y:S01]  /*5d40*/  IMAD.WIDE.U32 R28, R24, 0x3, RZ ;  /* 0x00000003181c7825 */ /* 0x001fe200078e00ff */
[----:B------:R-:W-:-:S04]  /*5d50*/  LEA R33, R25, R25, 0x1 ;  /* 0x0000001919217211 */ /* 0x000fc800078e08ff */
[----:B------:R-:W-:Y:S01]  /*5d60*/  IADD3 R33, PT, PT, R29, R33, RZ ;  /* 0x000000211d217210 */ /* 0x000fe20007ffe0ff */
[----:B-1----:R-:W-:-:S03]  /*5d70*/  IMAD.WIDE R26, R31, 0x4, R26 ;  /* 0x000000041f1a7825 */ /* 0x002fc600078e021a */
[----:B------:R-:W-:-:S04]  /*5d80*/  LEA.HI R28, P2, R33, R28, RZ, 0x1 ;  /* 0x0000001c211c7211 */ /* 0x000fc800078508ff */
[----:B------:R-:W-:Y:S01]  /*5d90*/  IADD3.X R33, PT, PT, RZ, R33, RZ, P2, !PT ;  /* 0x00000021ff217210 */ /* 0x000fe200017fe4ff */
[----:B------:R4:W-:Y:S01]  /*5da0*/  REDG.E.ADD.F32.FTZ.RN.STRONG.GPU desc[UR8][R26.64], R20 ;  /* 0x000000141a0079a6 */ /* 0x0009e2000c12f308 */
[----:B------:R-:W-:Y:S02]  /*5db0*/  LEA.HI R35, P2, R25, R24, RZ, 0x1 ;  /* 0x0000001819237211 */ /* 0x000fe400078508ff */
[C---:B------:R-:W-:Y:S02]  /*5dc0*/  SHF.L.U64.HI R33, R28.reuse, 0x1, R33 ;  /* 0x000000011c217819 */ /* 0x040fe40000010221 */
[----:B------:R-:W-:Y:S02]  /*5dd0*/  SHF.L.U32 R31, R28, 0x1, RZ ;  /* 0x000000011c1f7819 */ /* 0x000fe400000006ff */
[----:B------:R-:W-:Y:S02]  /*5de0*/  IADD3.X R28, PT, PT, RZ, R25, RZ, P2, !PT ;  /* 0x00000019ff1c7210 */ /* 0x000fe400017fe4ff */
        /* <DEDUP_REMOVED lines=13> */
.L_x_726:
[----:B------:R-:W-:Y:S05]  /*5ec0*/  BSYNC.RECONVERGENT B0 ;  /* 0x0000000000007941 */ /* 0x000fea0003800200 */
.L_x_725:
[----:B------:R-:W-:Y:S05]  /*5ed0*/  @!P1 BRA `(.L_x_727) ;  /* 0x0000001400049947 */ /* 0x000fea0003800000 */
[----:B------:R-:W-:Y:S05]  /*5ee0*/  @P0 BRA `(.L_x_728) ;  /* 0x0000000000880947 */ /* 0x000fea0003800000 */
[----:B-1--4-:R-:W1:Y:S01]  /*5ef0*/  LDC R27, c[0x0][0x374] ;  /* 0x0000dd00ff1b7b82 */ /* 0x012e620000000800 */
[----:B------:R-:W4:Y:S01]  /*5f00*/  S2R R26, SR_CTAID.Y ;  /* 0x00000000001a7919 */ /* 0x000f220000002600 */
[----:B---3--:R-:W-:-:S06]  /*5f10*/  LOP3.LUT R24, R54, 0x1, RZ, 0xc0, !PT ;  /* 0x0000000136187812 */ /* 0x008fcc00078ec0ff */
[----:B------:R-:W3:Y:S08]  /*5f20*/  LDC R29, c[0x0][0x370] ;  /* 0x0000dc00ff1d7b82 */ /* 0x000ef00000000800 */
[----:B--2---:R-:W2:Y:S01]  /*5f30*/  LDC.64 R22, c[0x0][0x3d0] ;  /* 0x0000f400ff167b82 */ /* 0x004ea20000000a00 */
[----:B-1----:R-:W-:-:S07]  /*5f40*/  IMAD R24, R24, R27, RZ ;  /* 0x0000001b18187224 */ /* 0x002fce00078e02ff */
[----:B------:R-:W1:Y:S01]  /*5f50*/  LDC.64 R20, c[0x0][0x3c8] ;  /* 0x0000f200ff147b82 */ /* 0x000e620000000a00 */
[----:B---3--:R-:W-:Y:S02]  /*5f60*/  IMAD R25, R24, R29, RZ ;  /* 0x0000001d18197224 */ /* 0x008fe400078e02ff */
[----:B----4-:R-:W-:-:S03]  /*5f70*/  IMAD R27, R27, UR6, R26 ;  /* 0x000000061b1b7c24 */ /* 0x010fc6000f8e021a */
[----:B------:R-:W-:-:S05]  /*5f80*/  SHF.L.U32 R25, R25, 0x1, RZ ;  /* 0x0000000119197819 */ /* 0x000fca00000006ff */
[----:B--2---:R-:W-:Y:S01]  /*5f90*/  IMAD.WIDE R22, R25, 0x4, R22 ;  /* 0x0000000419167825 */ /* 0x004fe200078e0216 */
[----:B------:R-:W-:Y:S02]  /*5fa0*/  IADD3 R25, PT, PT, R24, R26, RZ ;  /* 0x0000001a18197210 */ /* 0x000fe40007ffe0ff */
[----:B------:R-:W-:Y:S01]  /*5fb0*/  LOP3.LUT P0, R24, R54, 0x2, RZ, 0xc0, !PT ;  /* 0x0000000236187812 */ /* 0x000fe2000780c0ff */
[----:B------:R-:W-:-:S03]  /*5fc0*/  IMAD.WIDE.U32 R22, R27, 0x8, R22 ;  /* 0x000000081b167825 */ /* 0x000fc600078e0016 */
[----:B------:R-:W-:Y:S02]  /*5fd0*/  SEL R29, R29, RZ, !P0 ;  /* 0x000000ff1d1d7207 */ /* 0x000fe40004000000 */
[----:B------:R-:W-:Y:S01]  /*5fe0*/  IADD3 R27, PT, PT, -R24, 0x1, RZ ;  /* 0x00000001181b7810 */ /* 0x000fe20007ffe1ff */
[----:B-1----:R-:W-:Y:S01]  /*5ff0*/  IMAD.WIDE.U32 R20, R25, 0x4, R20 ;  /* 0x0000000419147825 */ /* 0x002fe200078e0014 */
[----:B------:R-:W-:Y:S01]  /*6000*/  ISETP.NE.AND P0, PT, R29, -0x1, PT ;  /* 0xffffffff1d00780c */ /* 0x000fe20003f05270 */
[----:B------:R1:W-:Y:S01]  /*6010*/  STG.E.64 desc[UR8][R22.64], R18 ;  /* 0x0000001216007986 */ /* 0x0003e2000c101b08 */
[----:B------:R-:W-:Y:S06]  /*6020*/  MEMBAR.ALL.GPU ;  /* 0x0000000000007992 */ /* 0x000fec000000a000 */
[----:B------:R-:W-:-:S00]  /*6030*/  ERRBAR ;  /* 0x00000000000079ab */ /* 0x000fc00000000000 */
[----:B------:R-:W-:Y:S06]  /*6040*/  CGAERRBAR ;  /* 0x00000000000075ab */ /* 0x000fec0000000000 */
[----:B------:R1:W-:Y:S01]  /*6050*/  REDG.E.ADD.S32.STRONG.GPU desc[UR8][R20.64], R27 ;  /* 0x0000001b1400798e */ /* 0x0003e2000c12e308 */
[----:B------:R-:W-:Y:S05]  /*6060*/  @!P0 BRA `(.L_x_728) ;  /* 0x0000000000288947 */ /* 0x000fea0003800000 */
[----:B------:R-:W2:Y:S01]  /*6070*/  LDC R25, c[0x0][0x2f8] ;  /* 0x0000be00ff197b82 */ /* 0x000ea20000000800 */
[----:B-1----:R-:W-:-:S07]  /*6080*/  MOV R22, 0xffffffff ;  /* 0xffffffff00167802 */ /* 0x002fce0000000f00 */
.L_x_729:
[----:B------:R-:W3:Y:S04]  /*6090*/  LDG.E.STRONG.GPU R24, desc[UR8][R20.64] ;  /* 0x0000000814187981 */ /* 0x000ee8000c1ef900 */
[----:B---3--:R-:W-:Y:S01]  /*60a0*/  CCTL.IVALL ;  /* 0x00000000ff00798f */ /* 0x008fe20002000000 */
[----:B--2---:R-:W-:Y:S01]  /*60b0*/  IADD3 R23, PT, PT, R25, -R25, RZ ;  /* 0x8000001919177210 */ /* 0x004fe20007ffe0ff */
[----:B------:R-:W-:Y:S05]  /*60c0*/  YIELD ;  /* 0x0000000000007946 */ /* 0x000fea0003800000 */
[----:B------:R-:W-:-:S13]  /*60d0*/  ISETP.EQ.AND P0, PT, R23, RZ, PT ;  /* 0x000000ff1700720c */ /* 0x000fda0003f02270 */
[----:B------:R-:W-:-:S04]  /*60e0*/  @P0 MOV R22, R24 ;  /* 0x0000001800160202 */ /* 0x000fc80000000f00 */
[----:B------:R-:W-:-:S13]  /*60f0*/  ISETP.NE.AND P0, PT, R22, R29, PT ;  /* 0x0000001d1600720c */ /* 0x000fda0003f05270 */
[----:B------:R-:W-:Y:S05]  /*6100*/  @P0 BRA `(.L_x_729) ;  /* 0xfffffffc00e00947 */ /* 0x000fea000383ffff */
.L_x_728:
[----:B------:R-:W-:Y:S05]  /*6110*/  WARPSYNC.ALL ;  /* 0x0000000000007948 */ /* 0x000fea0003800000 */
[----:B------:R-:W-:Y:S01]  /*6120*/  ISETP.GE.U32.AND P0, PT, R32, 0x8, PT ;  /* 0x000000082000780c */ /* 0x000fe20003f06070 */
[----:B------:R-:W-:Y:S01]  /*6130*/  BAR.SYNC.DEFER_BLOCKING 0x0 ;  /* 0x0000000000007b1d */ /* 0x000fe20000010000 */
[----:B----4-:R-:W-:-:S11]  /*6140*/  HFMA2 R29, -RZ, RZ, 0, 0 ;  /* 0x00000000ff1d7431 */ /* 0x010fd600000001ff */
[----:B------:R-:W-:Y:S05]  /*6150*/  @!P0 BRA `(.L_x_730) ;  /* 0x0000000800748947 */ /* 0x000fea0003800000 */
[----:B------:R-:W4:Y:S01]  /*6160*/  S2UR UR15, SR_CTAID.Y ;  /* 0x00000000000f79c3 */ /* 0x000f220000002600 */
[----:B------:R-:W4:Y:S01]  /*6170*/  LDCU UR4, c[0x0][0x374] ;  /* 0x00006e80ff0477ac */ /* 0x000f220008000800 */
[----:B---3--:R-:W3:Y:S01]  /*6180*/  S2R R24, SR_TID.X ;  /* 0x0000000000187919 */ /* 0x008ee20000002100 */
[----:B------:R-:W-:Y:S01]  /*6190*/  MOV R33, RZ ;  /* 0x000000ff00217202 */ /* 0x000fe20000000f00 */
[----:B------:R-:W-:-:S04]  /*61a0*/  UIADD3 UR5, UPT, UPT, -UR6, URZ, URZ ;  /* 0x000000ff06057290 */ /* 0x000fc8000fffe1ff */
[----:B------:R-:W0:Y:S01]  /*61b0*/  S2UR UR6, SR_CTAID.X ;  /* 0x00000000000679c3 */ /* 0x000e220000002500 */
[----:B----4-:R-:W-:Y:S02]  /*61c0*/  UIMAD UR7, UR4, 0x3, UR15 ;  /* 0x00000003040778a4 */ /* 0x010fe4000f8e020f */
[----:B------:R-:W-:Y:S01]  /*61d0*/  MOV R25, UR15 ;  /* 0x0000000f00197c02 */ /* 0x000fe20008000f00 */
[----:B------:R-:W-:Y:S02]  /*61e0*/  ULEA UR10, UR4, UR15, 0x1 ;  /* 0x0000000f040a7291 */ /* 0x000fe4000f8e08ff */
[----:B------:R-:W-:Y:S02]  /*61f0*/  UIMAD UR11, UR4, 0x6, UR15 ;  /* 0x00000006040b78a4 */ /* 0x000fe4000f8e020f */
[----:B------:R-:W-:Y:S01]  /*6200*/  ULEA UR12, UR4, UR15, 0x2 ;  /* 0x0000000f040c7291 */ /* 0x000fe2000f8e10ff */
[----:B-1----:R-:W-:Y:S01]  /*6210*/  MOV R27, UR7 ;  /* 0x00000007001b7c02 */ /* 0x002fe20008000f00 */
[----:B------:R-:W-:Y:S01]  /*6220*/  UIMAD UR13, UR4, 0x7, UR15 ;  /* 0x00000007040d78a4 */ /* 0x000fe2000f8e020f */
[----:B------:R-:W-:Y:S01]  /*6230*/  MOV R31, UR10 ;  /* 0x0000000a001f7c02 */ /* 0x000fe20008000f00 */
[----:B------:R-:W-:Y:S01]  /*6240*/  UIMAD UR14, UR4, 0x5, UR15 ;  /* 0x00000005040e78a4 */ /* 0x000fe2000f8e020f */
[----:B------:R-:W-:Y:S01]  /*6250*/  MOV R30, UR11 ;  /* 0x0000000b001e7c02 */ /* 0x000fe20008000f00 */
[----:B------:R-:W-:Y:S01]  /*6260*/  UIADD3 UR4, UPT, UPT, UR15, UR4, URZ ;  /* 0x000000040f047290 */ /* 0x000fe2000fffe0ff */
[----:B------:R-:W-:-:S02]  /*6270*/  MOV R26, UR12 ;  /* 0x0000000c001a7c02 */ /* 0x000fc40008000f00 */
[----:B0-----:R-:W-:Y:S02]  /*6280*/  MOV R28, UR13 ;  /* 0x0000000d001c7c02 */ /* 0x001fe40008000f00 */
[----:B------:R-:W-:Y:S02]  /*6290*/  MOV R29, UR14 ;  /* 0x0000000e001d7c02 */ /* 0x000fe40008000f00 */
[----:B---3--:R-:W-:-:S07]  /*62a0*/  MOV R32, UR4 ;  /* 0x0000000400207c02 */ /* 0x008fce0008000f00 */
.L_x_731:
[----:B------:R-:W-:-:S04]  /*62b0*/  ISETP.NE.AND P1, PT, RZ, UR5, PT ;  /* 0x00000005ff007c0c */ /* 0x000fc8000bf25270 */
[----:B------:R-:W-:Y:S02]  /*62c0*/  ISETP.NE.OR P1, PT, R13, RZ, !P1 ;  /* 0x000000ff0d00720c */ /* 0x000fe40004f25670 */
[----:B------:R-:W-:-:S04]  /*62d0*/  IADD3 R13, PT, PT, R33, 0x1, RZ ;  /* 0x00000001210d7810 */ /* 0x000fc80007ffe0ff */
[----:B------:R-:W-:Y:S02]  /*62e0*/  ISETP.NE.AND P2, PT, R13, UR6, PT ;  /* 0x000000060d007c0c */ /* 0x000fe4000bf45270 */
[----:B------:R-:W-:-:S04]  /*62f0*/  MOV R13, R24 ;  /* 0x00000018000d7202 */ /* 0x000fc80000000f00 */
[----:B------:R-:W-:Y:S01]  /*6300*/  ISETP.NE.OR P2, PT, R13, RZ, !P2 ;  /* 0x000000ff0d00720c */ /* 0x000fe20005745670 */
[----:B--2---:R-:W0:Y:S01]  /*6310*/  @!P1 LDC R20, c[0x0][0x374] ;  /* 0x0000dd00ff149b82 */ /* 0x004e220000000800 */
[----:B------:R-:W-:-:S07]  /*6320*/  @!P1 LOP3.LUT R23, R54, 0x1, RZ, 0xc0, !PT ;  /* 0x0000000136179812 */ /* 0x000fce00078ec0ff */
[----:B------:R-:W1:Y:S08]  /*6330*/  @!P1 LDC R21, c[0x0][0x370] ;  /* 0x0000dc00ff159b82 */ /* 0x000e700000000800 */
[----:B------:R-:W2:Y:S01]  /*6340*/  @!P2 LDC R34, c[0x0][0x374] ;  /* 0x0000dd00ff22ab82 */ /* 0x000ea20000000800 */
[----:B0-----:R-:W-:-:S07]  /*6350*/  @!P1 IMAD R20, R23, R20, RZ ;  /* 0x0000001417149224 */ /* 0x001fce00078e02ff */
[----:B------:R-:W0:Y:S01]  /*6360*/  @!P2 LDC R35, c[0x0][0x370] ;  /* 0x0000dc00ff23ab82 */ /* 0x000e220000000800 */
[----:B-1----:R-:W-:-:S07]  /*6370*/  @!P1 IMAD R20, R20, R21, RZ ;  /* 0x0000001514149224 */ /* 0x002fce00078e02ff */
[----:B------:R-:W1:Y:S01]  /*6380*/  @!P1 LDC.64 R22, c[0x0][0x3d0] ;  /* 0x0000f400ff169b82 */ /* 0x000e620000000a00 */
[----:B------:R-:W-:-:S05]  /*6390*/  @!P2 LOP3.LUT R21, R54, 0x1, RZ, 0xc0, !PT ;  /* 0x000000013615a812 */ /* 0x000fca00078ec0ff */
[----:B--2---:R-:W-:Y:S01]  /*63a0*/  @!P2 IMAD R34, R21, R34, RZ ;  /* 0x000000221522a224 */ /* 0x004fe200078e02ff */
[----:B------:R-:W-:-:S03]  /*63b0*/  @!P1 SHF.L.U32 R21, R20, 0x1, RZ ;  /* 0x0000000114159819 */ /* 0x000fc600000006ff */
[----:B0-----:R-:W-:Y:S02]  /*63c0*/  @!P2 IMAD R34, R34, R35, RZ ;  /* 0x000000232222a224 */ /* 0x001fe400078e02ff */
[----:B-1----:R-:W-:Y:S02]  /*63d0*/  @!P1 IMAD.WIDE R22, R21, 0x4, R22 ;  /* 0x0000000415169825 */ /* 0x002fe400078e0216 */
[----:B------:R-:W0:Y:S02]  /*63e0*/  @!P2 LDC.64 R20, c[0x0][0x3d0] ;  /* 0x0000f400ff14ab82 */ /* 0x000e240000000a00 */
[----:B------:R-:W-:Y:S01]  /*63f0*/  @!P1 IMAD.WIDE.U32 R22, R25, 0x8, R22 ;  /* 0x0000000819169825 */ /* 0x000fe200078e0016 */
[----:B------:R-:W-:-:S05]  /*6400*/  @!P2 SHF.L.U32 R35, R34, 0x1, RZ ;  /* 0x000000012223a819 */ /* 0x000fca00000006ff */
[----:B------:R-:W2:Y:S01]  /*6410*/  @!P1 LDG.E.64 R22, desc[UR8][R22.64] ;  /* 0x0000000816169981 */ /* 0x000ea2000c1e1b00 */
[----:B0-----:R-:W-:-:S04]  /*6420*/  @!P2 IMAD.WIDE R20, R35, 0x4, R20 ;  /* 0x000000042314a825 */ /* 0x001fc800078e0214 */
[----:B------:R-:W-:-:S06]  /*6430*/  @!P2 IMAD.WIDE.U32 R20, R32, 0x8, R20 ;  /* 0x000000082014a825 */ /* 0x000fcc00078e0014 */
[----:B------:R-:W3:Y:S01]  /*6440*/  @!P2 LDG.E.64 R20, desc[UR8][R20.64] ;  /* 0x000000081414a981 */ /* 0x000ee2000c1e1b00 */
[----:B------:R-:W-:-:S04]  /*6450*/  IADD3 R34, PT, PT, R33, 0x2, RZ ;  /* 0x0000000221227810 */ /* 0x000fc80007ffe0ff */
[----:B------:R-:W-:-:S04]  /*6460*/  ISETP.NE.AND P0, PT, R34, UR6, PT ;  /* 0x0000000622007c0c */ /* 0x000fc8000bf05270 */
[----:B------:R-:W-:-:S13]  /*6470*/  ISETP.NE.OR P0, PT, R13, RZ, !P0 ;  /* 0x000000ff0d00720c */ /* 0x000fda0004705670 */
[----:B------:R-:W0:Y:S08]  /*6480*/  @!P0 LDC R34, c[0x0][0x374] ;  /* 0x0000dd00ff228b82 */ /* 0x000e300000000800 */
[----:B------:R-:W1:Y:S01]  /*6490*/  @!P0 LDC R35, c[0x0][0x370] ;  /* 0x0000dc00ff238b82 */ /* 0x000e620000000800 */
[----:B--2---:R-:W-:Y:S01]  /*64a0*/  @!P1 FADD.FTZ R19, R19, R23 ;  /* 0x0000001713139221 */ /* 0x004fe20000010000 */
[----:B------:R-:W-:Y:S01]  /*64b0*/  @!P0 LOP3.LUT R23, R54, 0x1, RZ, 0xc0, !PT ;  /* 0x0000000136178812 */ /* 0x000fe200078ec0ff */
[----:B------:R-:W-:-:S04]  /*64c0*/  @!P1 FADD.FTZ R18, R18, R22 ;  /* 0x0000001612129221 */ /* 0x000fc80000010000 */
[----:B0-----:R-:W-:Y:S01]  /*64d0*/  @!P0 IMAD R22, R23, R34, RZ ;  /* 0x0000002217168224 */ /* 0x001fe200078e02ff */
[----:B------:R-:W-:-:S04]  /*64e0*/  IADD3 R23, PT, PT, R33, 0x3, RZ ;  /* 0x0000000321177810 */ /* 0x000fc80007ffe0ff */
[----:B------:R-:W-:-:S04]  /*64f0*/  ISETP.NE.AND P1, PT, R23, UR6, PT ;  /* 0x0000000617007c0c */ /* 0x000fc8000bf25270 */
[----:B------:R-:W-:Y:S01]  /*6500*/  ISETP.NE.OR P1, PT, R13, RZ, !P1 ;  /* 0x000000ff0d00720c */ /* 0x000fe20004f25670 */
[----:B---3--:R-:W-:Y:S01]  /*6510*/  @!P2 FADD.FTZ R18, R18, R20 ;  /* 0x000000141212a221 */ /* 0x008fe20000010000 */
[----:B-1----:R-:W-:-:S11]  /*6520*/  @!P0 IMAD R20, R22, R35, RZ ;  /* 0x0000002316148224 */ /* 0x002fd600078e02ff */
[----:B------:R-:W0:Y:S01]  /*6530*/  @!P1 LDC R34, c[0x0][0x374] ;  /* 0x0000dd00ff229b82 */ /* 0x000e220000000800 */
[----:B------:R-:W-:-:S07]  /*6540*/  @!P0 SHF.L.U32 R35, R20, 0x1, RZ ;  /* 0x0000000114238819 */ /* 0x000fce00000006ff */
[----:B------:R-:W1:Y:S02]  /*6550*/  @!P0 LDC.64 R22, c[0x0][0x3d0] ;  /* 0x0000f400ff168b82 */ /* 0x000e640000000a00 */
[----:B-1----:R-:W-:Y:S01]  /*6560*/  @!P0 IMAD.WIDE R22, R35, 0x4, R22 ;  /* 0x0000000423168825 */ /* 0x002fe200078e0216 */
[----:B------:R-:W-:-:S05]  /*6570*/  @!P1 LOP3.LUT R35, R54, 0x1, RZ, 0xc0, !PT ;  /* 0x0000000136239812 */ /* 0x000fca00078ec0ff */
[----:B0-----:R-:W-:Y:S02]  /*6580*/  @!P1 IMAD R20, R35, R34, RZ ;  /* 0x0000002223149224 */ /* 0x001fe400078e02ff */
[----:B------:R-:W0:Y:S01]  /*6590*/  @!P1 LDC R35, c[0x0][0x370] ;  /* 0x0000dc00ff239b82 */ /* 0x000e220000000800 */
[----:B------:R-:W-:-:S04]  /*65a0*/  @!P0 IMAD.WIDE.U32 R22, R31, 0x8, R22 ;  /* 0x000000081f168825 */ /* 0x000fc800078e0016 */
[----:B------:R-:W-:Y:S02]  /*65b0*/  @!P2 FADD.FTZ R19, R19, R21 ;  /* 0x000000151313a221 */ /* 0x000fe40000010000 */
[----:B------:R-:W2:Y:S01]  /*65c0*/  @!P0 LDG.E.64 R22, desc[UR8][R22.64] ;  /* 0x0000000816168981 */ /* 0x000ea2000c1e1b00 */
[----:B0-----:R-:W-:Y:S02]  /*65d0*/  @!P1 IMAD R34, R20, R35, RZ ;  /* 0x0000002314229224 */ /* 0x001fe400078e02ff */
[----:B------:R-:W0:Y:S03]  /*65e0*/  @!P1 LDC.64 R20, c[0x0][0x3d0] ;  /* 0x0000f400ff149b82 */ /* 0x000e260000000a00 */
[----:B------:R-:W-:-:S05]  /*65f0*/  @!P1 SHF.L.U32 R35, R34, 0x1, RZ ;  /* 0x0000000122239819 */ /* 0x000fca00000006ff */
[----:B0-----:R-:W-:-:S04]  /*6600*/  @!P1 IMAD.WIDE R20, R35, 0x4, R20 ;  /* 0x0000000423149825 */ /* 0x001fc800078e0214 */
[----:B------:R-:W-:-:S06]  /*6610*/  @!P1 IMAD.WIDE.U32 R20, R27, 0x8, R20 ;  /* 0x000000081b149825 */ /* 0x000fcc00078e0014 */
[----:B------:R-:W3:Y:S01]  /*6620*/  @!P1 LDG.E.64 R20, desc[UR8][R20.64] ;  /* 0x0000000814149981 */ /* 0x000ee2000c1e1b00 */
[----:B------:R-:W-:-:S04]  /*6630*/  IADD3 R34, PT, PT, R33, 0x4, RZ ;  /* 0x0000000421227810 */ /* 0x000fc80007ffe0ff */
[----:B------:R-:W-:-:S04]  /*6640*/  ISETP.NE.AND P2, PT, R34, UR6, PT ;  /* 0x0000000622007c0c */ /* 0x000fc8000bf45270 */
[----:B------:R-:W-:-:S13]  /*6650*/  ISETP.NE.OR P2, PT, R13, RZ, !P2 ;  /* 0x000000ff0d00720c */ /* 0x000fda0005745670 */
[----:B------:R-:W0:Y:S01]  /*6660*/  @!P2 LDC R34, c[0x0][0x374] ;  /* 0x0000dd00ff22ab82 */ /* 0x000e220000000800 */
[----:B--2---:R-:W-:Y:S01]  /*6670*/  @!P0 FADD.FTZ R18, R18, R22 ;  /* 0x0000001612128221 */ /* 0x004fe20000010000 */
[----:B------:R-:W-:Y:S01]  /*6680*/  IADD3 R22, PT, PT, R33, 0x5, RZ ;  /* 0x0000000521167810 */ /* 0x000fe20007ffe0ff */
[----:B------:R-:W-:Y:S01]  /*6690*/  @!P0 FADD.FTZ R19, R19, R23 ;  /* 0x0000001713138221 */ /* 0x000fe20000010000 */
[----:B------:R-:W-:Y:S02]  /*66a0*/  @!P2 LOP3.LUT R23, R54, 0x1, RZ, 0xc0, !PT ;  /* 0x000000013617a812 */ /* 0x000fe400078ec0ff */
[----:B------:R-:W-:-:S03]  /*66b0*/  ISETP.NE.AND P3, PT, R22, UR6, PT ;  /* 0x0000000616007c0c */ /* 0x000fc6000bf65270 */
[----:B0-----:R-:W-:Y:S01]  /*66c0*/  @!P2 IMAD R22, R23, R34, RZ ;  /* 0x000000221716a224 */ /* 0x001fe200078e02ff */
[----:B------:R-:W-:Y:S01]  /*66d0*/  ISETP.NE.OR P0, PT, R13, RZ, !P3 ;  /* 0x000000ff0d00720c */ /* 0x000fe20005f05670 */
[----:B------:R-:W0:-:S12]  /*66e0*/  @!P2 LDC R23, c[0x0][0x370] ;  /* 0x0000dc00ff17ab82 */ /* 0x000e180000000800 */
[----:B------:R-:W1:Y:S08]  /*66f0*/  @!P0 LDC R34, c[0x0][0x374] ;  /* 0x0000dd00ff228b82 */ /* 0x000e700000000800 */
[----:B------:R-:W2:Y:S01]  /*6700*/  @!P0 LDC R35, c[0x0][0x370] ;  /* 0x0000dc00ff238b82 */ /* 0x000ea20000000800 */
[----:B0-----:R-:W-:-:S05]  /*6710*/  @!P2 IMAD R22, R22, R23, RZ ;  /* 0x000000171616a224 */ /* 0x001fca00078e02ff */
[----:B------:R-:W-:Y:S01]  /*6720*/  @!P2 SHF.L.U32 R23, R22, 0x1, RZ ;  /* 0x000000011617a819 */ /* 0x000fe200000006ff */
[----:B---3--:R-:W-:Y:S01]  /*6730*/  @!P1 FADD.FTZ R19, R19, R21 ;  /* 0x0000001513139221 */ /* 0x008fe20000010000 */
[----:B------:R-:W-:Y:S01]  /*6740*/  @!P0 LOP3.LUT R21, R54, 0x1, RZ, 0xc0, !PT ;  /* 0x0000000136158812 */ /* 0x000fe200078ec0ff */
[----:B------:R-:W-:-:S04]  /*6750*/  @!P1 FADD.FTZ R18, R18, R20 ;  /* 0x0000001412129221 */ /* 0x000fc80000010000 */
[----:B-1----:R-:W-:Y:S02]  /*6760*/  @!P0 IMAD R34, R21, R34, RZ ;  /* 0x0000002215228224 */ /* 0x002fe400078e02ff */
[----:B------:R-:W0:Y:S02]  /*6770*/  @!P2 LDC.64 R20, c[0x0][0x3d0] ;  /* 0x0000f400ff14ab82 */ /* 0x000e240000000a00 */
[----:B--2---:R-:W-:Y:S02]  /*6780*/  @!P0 IMAD R34, R34, R35, RZ ;  /* 0x0000002322228224 */ /* 0x004fe400078e02ff */
[----:B0-----:R-:W-:-:S04]  /*6790*/  @!P2 IMAD.WIDE R20, R23, 0x4, R20 ;  /* 0x000000041714a825 */ /* 0x001fc800078e0214 */
[----:B------:R-:W0:Y:S01]  /*67a0*/  @!P0 LDC.64 R22, c[0x0][0x3d0] ;  /* 0x0000f400ff168b82 */ /* 0x000e220000000a00 */
        /* <DEDUP_REMOVED lines=21> */
[----:B------:R-:W-:Y:S01]  /*6900*/  @!P0 FADD.FTZ R19, R19, R23 ;  /* 0x0000001713138221 */ /* 0x000fe20000010000 */
[----:B------:R-:W-:-:S06]  /*6910*/  @!P1 SHF.L.U32 R35, R22, 0x1, RZ ;  /* 0x0000000116239819 */ /* 0x000fcc00000006ff */
[----:B------:R-:W1:Y:S02]  /*6920*/  @!P1 LDC.64 R20, c[0x0][0x3d0] ;  /* 0x0000f400ff149b82 */ /* 0x000e640000000a00 */
[----:B-1----:R-:W-:Y:S01]  /*6930*/  @!P1 IMAD.WIDE R20, R35, 0x4, R20 ;  /* 0x0000000423149825 */ /* 0x002fe200078e0214 */
[----:B------:R-:W-:-:S05]  /*6940*/  @!P2 LOP3.LUT R35, R54, 0x1, RZ, 0xc0, !PT ;  /* 0x000000013623a812 */ /* 0x000fca00078ec0ff */
[----:B0-----:R-:W-:Y:S02]  /*6950*/  @!P2 IMAD R22, R35, R34, RZ ;  /* 0x000000222316a224 */ /* 0x001fe400078e02ff */
[----:B------:R-:W0:Y:S01]  /*6960*/  @!P2 LDC R35, c[0x0][0x370] ;  /* 0x0000dc00ff23ab82 */ /* 0x000e220000000800 */
[----:B------:R-:W-:-:S06]  /*6970*/  @!P1 IMAD.WIDE.U32 R20, R30, 0x8, R20 ;  /* 0x000000081e149825 */ /* 0x000fcc00078e0014 */
[----:B------:R-:W2:Y:S01]  /*6980*/  @!P1 LDG.E.64 R20, desc[UR8][R20.64] ;  /* 0x0000000814149981 */ /* 0x000ea2000c1e1b00 */
[----:B0-----:R-:W-:Y:S02]  /*6990*/  @!P2 IMAD R34, R22, R35, RZ ;  /* 0x000000231622a224 */ /* 0x001fe400078e02ff */
[----:B------:R-:W0:Y:S03]  /*69a0*/  @!P2 LDC.64 R22, c[0x0][0x3d0] ;  /* 0x0000f400ff16ab82 */ /* 0x000e260000000a00 */
[----:B------:R-:W-:-:S05]  /*69b0*/  @!P2 SHF.L.U32 R35, R34, 0x1, RZ ;  /* 0x000000012223a819 */ /* 0x000fca00000006ff */
[----:B0-----:R-:W-:-:S04]  /*69c0*/  @!P2 IMAD.WIDE R22, R35, 0x4, R22 ;  /* 0x000000042316a825 */ /* 0x001fc800078e0216 */
[----:B------:R-:W-:-:S06]  /*69d0*/  @!P2 IMAD.WIDE.U32 R22, R28, 0x8, R22 ;  /* 0x000000081c16a825 */ /* 0x000fcc00078e0016 */
[----:B------:R-:W3:Y:S01]  /*69e0*/  @!P2 LDG.E.64 R22, desc[UR8][R22.64] ;  /* 0x000000081616a981 */ /* 0x000ee2000c1e1b00 */
[----:B------:R-:W0:Y:S08]  /*69f0*/  LDC R34, c[0x0][0x374] ;  /* 0x0000dd00ff227b82 */ /* 0x000e300000000800 */
[----:B------:R-:W1:Y:S01]  /*6a00*/  LDC R35, c[0x0][0x370] ;  /* 0x0000dc00ff237b82 */ /* 0x000e620000000800 */
[----:B------:R-:W-:Y:S01]  /*6a10*/  IADD3 R33, PT, PT, R33, 0x8, RZ ;  /* 0x0000000821217810 */ /* 0x000fe20007ffe0ff */
[----:B------:R-:W-:Y:S01]  /*6a20*/  UIADD3 UR5, UPT, UPT, UR5, 0x8, URZ ;  /* 0x0000000805057890 */ /* 0x000fe2000fffe0ff */
[----:B0-----:R-:W-:-:S02]  /*6a30*/  LEA R25, R34, R25, 0x3 ;  /* 0x0000001922197211 */ /* 0x001fc400078e18ff */
[C---:B------:R-:W-:Y:S02]  /*6a40*/  LEA R32, R34.reuse, R32, 0x3 ;  /* 0x0000002022207211 */ /* 0x040fe400078e18ff */
[C---:B------:R-:W-:Y:S02]  /*6a50*/  LEA R31, R34.reuse, R31, 0x3 ;  /* 0x0000001f221f7211 */ /* 0x040fe400078e18ff */
[C---:B------:R-:W-:Y:S02]  /*6a60*/  LEA R27, R34.reuse, R27, 0x3 ;  /* 0x0000001b221b7211 */ /* 0x040fe400078e18ff */
[C---:B------:R-:W-:Y:S02]  /*6a70*/  LEA R26, R34.reuse, R26, 0x3 ;  /* 0x0000001a221a7211 */ /* 0x040fe400078e18ff */
[C---:B------:R-:W-:Y:S02]  /*6a80*/  LEA R29, R34.reuse, R29, 0x3 ;  /* 0x0000001d221d7211 */ /* 0x040fe400078e18ff */
[----:B------:R-:W-:-:S02]  /*6a90*/  LEA R30, R34, R30, 0x3 ;  /* 0x0000001e221e7211 */ /* 0x000fc400078e18ff */
[----:B------:R-:W-:Y:S01]  /*6aa0*/  LEA R28, R34, R28, 0x3 ;  /* 0x0000001c221c7211 */ /* 0x000fe200078e18ff */
[----:B--2---:R-:W-:Y:S01]  /*6ab0*/  @!P1 FADD.FTZ R18, R18, R20 ;  /* 0x0000001412129221 */ /* 0x004fe20000010000 */
[----:B-1----:R-:W-:-:S04]  /*6ac0*/  LOP3.LUT R20, R35, 0x7ffffff8, RZ, 0xc0, !PT ;  /* 0x7ffffff823147812 */ /* 0x002fc800078ec0ff */
[----:B------:R-:W-:Y:S01]  /*6ad0*/  ISETP.NE.AND P0, PT, R33, R20, PT ;  /* 0x000000142100720c */ /* 0x000fe20003f05270 */
[----:B------:R-:W-:Y:S01]  /*6ae0*/  @!P1 FADD.FTZ R19, R19, R21 ;  /* 0x0000001513139221 */ /* 0x000fe20000010000 */
[----:B---3--:R-:W-:-:S03]  /*6af0*/  @!P2 FADD.FTZ R18, R18, R22 ;  /* 0x000000161212a221 */ /* 0x008fc60000010000 */
[----:B------:R-:W-:-:S08]  /*6b00*/  @!P2 FADD.FTZ R19, R19, R23 ;  /* 0x000000171313a221 */ /* 0x000fd00000010000 */
[----:B------:R-:W-:Y:S05]  /*6b10*/  @P0 BRA `(.L_x_731) ;  /* 0xfffffff400e40947 */ /* 0x000fea000383ffff */
[----:B------:R-:W-:-:S07]  /*6b20*/  MOV R29, R20 ;  /* 0x00000014001d7202 */ /* 0x000fce0000000f00 */
.L_x_730:
[----:B0-----:R-:W1:Y:S02]  /*6b30*/  LDC R28, c[0x0][0x370] ;  /* 0x0000dc00ff1c7b82 */ /* 0x001e640000000800 */
[----:B-12---:R-:W-:-:S13]  /*6b40*/  LOP3.LUT P0, R20, R28, 0x7, RZ, 0xc0, !PT ;  /* 0x000000071c147812 */ /* 0x006fda000780c0ff */
[----:B------:R-:W-:Y:S05]  /*6b50*/  @!P0 BRA `(.L_x_727) ;  /* 0x0000000400e48947 */ /* 0x000fea0003800000 */
[----:B------:R-:W-:Y:S02]  /*6b60*/  IADD3 R20, PT, PT, R20, -0x1, RZ ;  /* 0xffffffff14147810 */ /* 0x000fe40007ffe0ff */
[----:B------:R-:W-:Y:S02]  /*6b70*/  LOP3.LUT P4, R30, R28, 0x3, RZ, 0xc0, !PT ;  /* 0x000000031c1e7812 */ /* 0x000fe4000788c0ff */
[----:B------:R-:W-:-:S13]  /*6b80*/  ISETP.GE.U32.AND P0, PT, R20, 0x3, PT ;  /* 0x000000031400780c */ /* 0x000fda0003f06070 */
[----:B------:R-:W-:Y:S05]  /*6b90*/  @!P0 BRA `(.L_x_732) ;  /* 0x0000000000f88947 */ /* 0x000fea0003800000 */
[----:B------:R-:W-:Y:S02]  /*6ba0*/  ISETP.NE.AND P0, PT, R13, RZ, PT ;  /* 0x000000ff0d00720c */ /* 0x000fe40003f05270 */
[C---:B------:R-:W-:Y:S02]  /*6bb0*/  IADD3 R23, PT, PT, R29.reuse, 0x1, RZ ;  /* 0x000000011d177810 */ /* 0x040fe40007ffe0ff */
[C---:B------:R-:W-:Y:S02]  /*6bc0*/  ISETP.EQ.OR P1, PT, R29.reuse, UR6, P0 ;  /* 0x000000061d007c0c */ /* 0x040fe40008722670 */
[----:B------:R-:W-:Y:S02]  /*6bd0*/  IADD3 R31, PT, PT, R29, 0x2, RZ ;  /* 0x000000021d1f7810 */ /* 0x000fe40007ffe0ff */
[----:B------:R-:W-:Y:S02]  /*6be0*/  ISETP.EQ.OR P2, PT, R23, UR6, P0 ;  /* 0x0000000617007c0c */ /* 0x000fe40008742670 */
[----:B------:R-:W-:-:S07]  /*6bf0*/  ISETP.EQ.OR P3, PT, R31, UR6, P0 ;  /* 0x000000061f007c0c */ /* 0x000fce0008762670 */
[----:B------:R-:W0:Y:S01]  /*6c00*/  @!P1 LDC R22, c[0x0][0x374] ;  /* 0x0000dd00ff169b82 */ /* 0x000e220000000800 */
[----:B------:R-:W1:Y:S01]  /*6c10*/  @!P1 S2R R26, SR_CTAID.Y ;  /* 0x00000000001a9919 */ /* 0x000e620000002600 */
[----:B------:R-:W-:Y:S02]  /*6c20*/  @!P1 LOP3.LUT R23, R54, 0x1, RZ, 0xc0, !PT ;  /* 0x0000000136179812 */ /* 0x000fe400078ec0ff */
[----:B------:R-:W2:Y:S04]  /*6c30*/  @!P2 S2R R35, SR_CTAID.Y ;  /* 0x000000000023a919 */ /* 0x000ea80000002600 */
[----:B------:R-:W4:Y:S01]  /*6c40*/  @!P1 LDC.64 R20, c[0x0][0x3d0] ;  /* 0x0000f400ff149b82 */ /* 0x000f220000000a00 */
[----:B---3--:R-:W3:Y:S07]  /*6c50*/  @!P3 S2R R24, SR_CTAID.Y ;  /* 0x000000000018b919 */ /* 0x008eee0000002600 */
[----:B------:R-:W5:Y:S01]  /*6c60*/  @!P2 LDC R32, c[0x0][0x374] ;  /* 0x0000dd00ff20ab82 */ /* 0x000f620000000800 */
[----:B0-----:R-:W-:-:S07]  /*6c70*/  @!P1 IMAD R23, R23, R22, RZ ;  /* 0x0000001617179224 */ /* 0x001fce00078e02ff */
[----:B------:R-:W3:Y:S01]  /*6c80*/  @!P3 LDC R27, c[0x0][0x374] ;  /* 0x0000dd00ff1bbb82 */ /* 0x000ee20000000800 */
[----:B------:R-:W-:-:S05]  /*6c90*/  @!P1 IMAD R23, R23, R28, RZ ;  /* 0x0000001c17179224 */ /* 0x000fca00078e02ff */
[----:B------:R-:W-:Y:S01]  /*6ca0*/  @!P1 SHF.L.U32 R25, R23, 0x1, RZ ;  /* 0x0000000117199819 */ /* 0x000fe200000006ff */
[C---:B-1----:R-:W-:Y:S01]  /*6cb0*/  @!P1 IMAD R23, R29.reuse, R22, R26 ;  /* 0x000000161d179224 */ /* 0x042fe200078e021a */
[----:B------:R-:W-:-:S03]  /*6cc0*/  IADD3 R26, PT, PT, R29, 0x3, RZ ;  /* 0x000000031d1a7810 */ /* 0x000fc60007ffe0ff */
[----:B----4-:R-:W-:Y:S01]  /*6cd0*/  @!P1 IMAD.WIDE R20, R25, 0x4, R20 ;  /* 0x0000000419149825 */ /* 0x010fe200078e0214 */
[----:B------:R-:W-:Y:S02]  /*6ce0*/  ISETP.EQ.OR P0, PT, R26, UR6, P0 ;  /* 0x000000061a007c0c */ /* 0x000fe40008702670 */
[C---:B------:R-:W-:Y:S01]  /*6cf0*/  @!P2 LOP3.LUT R25, R54.reuse, 0x1, RZ, 0xc0, !PT ;  /* 0x000000013619a812 */ /* 0x040fe200078ec0ff */
[----:B------:R-:W-:Y:S02]  /*6d00*/  @!P1 IMAD.WIDE.U32 R20, R23, 0x8, R20 ;  /* 0x0000000817149825 */ /* 0x000fe400078e0014 */
[----:B------:R-:W0:Y:S02]  /*6d10*/  @!P2 LDC.64 R22, c[0x0][0x3d0] ;  /* 0x0000f400ff16ab82 */ /* 0x000e240000000a00 */
[----:B-----5:R-:W-:Y:S02]  /*6d20*/  @!P2 IMAD R25, R25, R32, RZ ;  /* 0x000000201919a224 */ /* 0x020fe400078e02ff */
[----:B---3--:R-:W-:Y:S01]  /*6d30*/  @!P3 IMAD R31, R31, R27, R24 ;  /* 0x0000001b1f1fb224 */ /* 0x008fe200078e0218 */
[----:B------:R-:W-:-:S03]  /*6d40*/  @!P3 LOP3.LUT R24, R54, 0x1, RZ, 0xc0, !PT ;  /* 0x000000013618b812 */ /* 0x000fc600078ec0ff */
[----:B------:R-:W1:Y:S01]  /*6d50*/  @!P0 S2R R33, SR_CTAID.Y ;  /* 0x0000000000218919 */ /* 0x000e620000002600 */
[----:B------:R-:W-:Y:S01]  /*6d60*/  @!P2 IMAD R25, R25, R28, RZ ;  /* 0x0000001c1919a224 */ /* 0x000fe200078e02ff */
[----:B------:R-:W1:Y:S01]  /*6d70*/  @!P0 LDC R65, c[0x0][0x374] ;  /* 0x0000dd00ff418b82 */ /* 0x000e620000000800 */
[----:B------:R-:W-:Y:S01]  /*6d80*/  @!P2 IMAD R32, R29, R32, R32 ;  /* 0x000000201d20a224 */ /* 0x000fe200078e0220 */
[----:B------:R-:W3:Y:S01]  /*6d90*/  @!P1 LDG.E.64 R20, desc[UR8][R20.64] ;  /* 0x0000000814149981 */ /* 0x000ee2000c1e1b00 */
[----:B------:R-:W-:Y:S01]  /*6da0*/  @!P3 IMAD R27, R24, R27, RZ ;  /* 0x0000001b181bb224 */ /* 0x000fe200078e02ff */
[----:B------:R-:W-:Y:S02]  /*6db0*/  @!P2 SHF.L.U32 R25, R25, 0x1, RZ ;  /* 0x000000011919a819 */ /* 0x000fe400000006ff */
[----:B--2---:R-:W-:Y:S01]  /*6dc0*/  @!P2 IADD3 R35, PT, PT, R32, R35, RZ ;  /* 0x000000232023a210 */ /* 0x004fe20007ffe0ff */
[----:B------:R-:W-:-:S05]  /*6dd0*/  @!P3 IMAD R27, R27, R28, RZ ;  /* 0x0000001c1b1bb224 */ /* 0x000fca00078e02ff */
[----:B------:R-:W-:Y:S01]  /*6de0*/  @!P3 SHF.L.U32 R27, R27, 0x1, RZ ;  /* 0x000000011b1bb819 */ /* 0x000fe200000006ff */
[----:B0-----:R-:W-:Y:S02]  /*6df0*/  @!P2 IMAD.WIDE R22, R25, 0x4, R22 ;  /* 0x000000041916a825 */ /* 0x001fe400078e0216 */
[----:B------:R-:W0:Y:S02]  /*6e00*/  @!P3 LDC.64 R24, c[0x0][0x3d0] ;  /* 0x0000f400ff18bb82 */ /* 0x000e240000000a00 */
[----:B------:R-:W-:-:S06]  /*6e10*/  @!P2 IMAD.WIDE.U32 R22, R35, 0x8, R22 ;  /* 0x000000082316a825 */ /* 0x000fcc00078e0016 */
[----:B------:R-:W2:Y:S01]  /*6e20*/  @!P2 LDG.E.64 R22, desc[UR8][R22.64] ;  /* 0x000000081616a981 */ /* 0x000ea2000c1e1b00 */
[----:B-1----:R-:W-:Y:S01]  /*6e30*/  @!P0 IMAD R33, R26, R65, R33 ;  /* 0x000000411a218224 */ /* 0x002fe200078e0221 */
[----:B------:R-:W-:-:S05]  /*6e40*/  @!P0 LOP3.LUT R26, R54, 0x1, RZ, 0xc0, !PT ;  /* 0x00000001361a8812 */ /* 0x000fca00078ec0ff */
[----:B------:R-:W-:-:S04]  /*6e50*/  @!P0 IMAD R65, R26, R65, RZ ;  /* 0x000000411a418224 */ /* 0x000fc800078e02ff */
[----:B------:R-:W-:Y:S02]  /*6e60*/  @!P0 IMAD R65, R65, R28, RZ ;  /* 0x0000001c41418224 */ /* 0x000fe400078e02ff */
[----:B0-----:R-:W-:Y:S02]  /*6e70*/  @!P3 IMAD.WIDE R24, R27, 0x4, R24 ;  /* 0x000000041b18b825 */ /* 0x001fe400078e0218 */
[----:B------:R-:W0:Y:S01]  /*6e80*/  @!P0 LDC.64 R26, c[0x0][0x3d0] ;  /* 0x0000f400ff1a8b82 */ /* 0x000e220000000a00 */
[----:B------:R-:W-:Y:S01]  /*6e90*/  @!P0 SHF.L.U32 R65, R65, 0x1, RZ ;  /* 0x0000000141418819 */ /* 0x000fe200000006ff */
[----:B------:R-:W-:-:S06]  /*6ea0*/  @!P3 IMAD.WIDE.U32 R24, R31, 0x8, R24 ;  /* 0x000000081f18b825 */ /* 0x000fcc00078e0018 */
[----:B------:R-:W4:Y:S01]  /*6eb0*/  @!P3 LDG.E.64 R24, desc[UR8][R24.64] ;  /* 0x000000081818b981 */ /* 0x000f22000c1e1b00 */
[----:B0-----:R-:W-:-:S04]  /*6ec0*/  @!P0 IMAD.WIDE R26, R65, 0x4, R26 ;  /* 0x00000004411a8825 */ /* 0x001fc800078e021a */
[----:B------:R-:W-:-:S06]  /*6ed0*/  @!P0 IMAD.WIDE.U32 R26, R33, 0x8, R26 ;  /* 0x00000008211a8825 */ /* 0x000fcc00078e001a */
        /* <DEDUP_REMOVED lines=10> */
.L_x_732:
[----:B------:R-:W-:Y:S05]  /*6f80*/  @!P4 BRA `(.L_x_727) ;  /* 0x0000000000d8c947 */ /* 0x000fea0003800000 */
[----:B------:R-:W-:-:S13]  /*6f90*/  ISETP.NE.AND P0, PT, R30, 0x1, PT ;  /* 0x000000011e00780c */ /* 0x000fda0003f05270 */
[----:B------:R-:W-:Y:S05]  /*6fa0*/  @!P0 BRA `(.L_x_733) ;  /* 0x0000000000808947 */ /* 0x000fea0003800000 */
[----:B------:R-:W-:Y:S02]  /*6fb0*/  ISETP.NE.AND P0, PT, R13, RZ, PT ;  /* 0x000000ff0d00720c */ /* 0x000fe40003f05270 */
[C---:B------:R-:W-:Y:S02]  /*6fc0*/  IADD3 R20, PT, PT, R29.reuse, 0x1, RZ ;  /* 0x000000011d147810 */ /* 0x040fe40007ffe0ff */
[----:B------:R-:W-:Y:S02]  /*6fd0*/  ISETP.EQ.OR P1, PT, R29, UR6, P0 ;  /* 0x000000061d007c0c */ /* 0x000fe40008722670 */
[----:B------:R-:W-:-:S11]  /*6fe0*/  ISETP.EQ.OR P0, PT, R20, UR6, P0 ;  /* 0x0000000614007c0c */ /* 0x000fd60008702670 */
[----:B------:R-:W0:Y:S01]  /*6ff0*/  @!P1 LDC R26, c[0x0][0x374] ;  /* 0x0000dd00ff1a9b82 */ /* 0x000e220000000800 */
[----:B------:R-:W1:Y:S01]  /*7000*/  @!P1 S2R R30, SR_CTAID.Y ;  /* 0x00000000001e9919 */ /* 0x000e620000002600 */
[C---:B------:R-:W-:Y:S02]  /*7010*/  @!P1 LOP3.LUT R25, R54.reuse, 0x1, RZ, 0xc0, !PT ;  /* 0x0000000136199812 */ /* 0x040fe400078ec0ff */
[----:B------:R-:W-:Y:S01]  /*7020*/  @!P0 LOP3.LUT R27, R54, 0x1, RZ, 0xc0, !PT ;  /* 0x00000001361b8812 */ /* 0x000fe200078ec0ff */
[----:B------:R-:W2:Y:S03]  /*7030*/  @!P0 S2R R31, SR_CTAID.Y ;  /* 0x00000000001f8919 */ /* 0x000ea60000002600 */
[----:B---3--:R-:W3:Y:S08]  /*7040*/  @!P0 LDC R24, c[0x0][0x374] ;  /* 0x0000dd00ff188b82 */ /* 0x008ef00000000800 */
[----:B------:R-:W4:Y:S08]  /*7050*/  @!P1 LDC.64 R20, c[0x0][0x3d0] ;  /* 0x0000f400ff149b82 */ /* 0x000f300000000a00 */
[----:B------:R-:W5:Y:S01]  /*7060*/  @!P0 LDC.64 R22, c[0x0][0x3d0] ;  /* 0x0000f400ff168b82 */ /* 0x000f620000000a00 */
[----:B0-----:R-:W-:-:S04]  /*7070*/  @!P1 IMAD R25, R25, R26, RZ ;  /* 0x0000001a19199224 */ /* 0x001fc800078e02ff */
[----:B------:R-:W-:Y:S02]  /*7080*/  @!P1 IMAD R25, R25, R28, RZ ;  /* 0x0000001c19199224 */ /* 0x000fe400078e02ff */
[----:B---3--:R-:W-:-:S03]  /*7090*/  @!P0 IMAD R27, R27, R24, RZ ;  /* 0x000000181b1b8224 */ /* 0x008fc600078e02ff */
[----:B------:R-:W-:Y:S01]  /*70a0*/  @!P1 SHF.L.U32 R25, R25, 0x1, RZ ;  /* 0x0000000119199819 */ /* 0x000fe200000006ff */
[----:B------:R-:W-:Y:S02]  /*70b0*/  @!P0 IMAD R24, R29, R24, R24 ;  /* 0x000000181d188224 */ /* 0x000fe400078e0218 */
[----:B------:R-:W-:Y:S02]  /*70c0*/  @!P0 IMAD R27, R27, R28, RZ ;  /* 0x0000001c1b1b8224 */ /* 0x000fe400078e02ff */
[----:B----4-:R-:W-:-:S03]  /*70d0*/  @!P1 IMAD.WIDE R20, R25, 0x4, R20 ;  /* 0x0000000419149825 */ /* 0x010fc600078e0214 */
[----:B------:R-:W-:Y:S01]  /*70e0*/  @!P0 SHF.L.U32 R27, R27, 0x1, RZ ;  /* 0x000000011b1b8819 */ /* 0x000fe200000006ff */
[----:B-1----:R-:W-:-:S04]  /*70f0*/  @!P1 IMAD R25, R29, R26, R30 ;  /* 0x0000001a1d199224 */ /* 0x002fc800078e021e */
[----:B-----5:R-:W-:Y:S01]  /*7100*/  @!P0 IMAD.WIDE R22, R27, 0x4, R22 ;  /* 0x000000041b168825 */ /* 0x020fe200078e0216 */
[----:B--2---:R-:W-:-:S03]  /*7110*/  @!P0 IADD3 R27, PT, PT, R24, R31, RZ ;  /* 0x0000001f181b8210 */ /* 0x004fc60007ffe0ff */
[----:B------:R-:W-:-:S04]  /*7120*/  @!P1 IMAD.WIDE.U32 R20, R25, 0x8, R20 ;  /* 0x0000000819149825 */ /* 0x000fc800078e0014 */
[----:B------:R-:W-:Y:S02]  /*7130*/  @!P0 IMAD.WIDE.U32 R22, R27, 0x8, R22 ;  /* 0x000000081b168825 */ /* 0x000fe400078e0016 */
[----:B------:R-:W2:Y:S04]  /*7140*/  @!P1 LDG.E.64 R20, desc[UR8][R20.64] ;  /* 0x0000000814149981 */ /* 0x000ea8000c1e1b00 */
[----:B------:R-:W3:Y:S01]  /*7150*/  @!P0 LDG.E.64 R22, desc[UR8][R22.64] ;  /* 0x0000000816168981 */ /* 0x000ee2000c1e1b00 */
[----:B------:R-:W-:Y:S01]  /*7160*/  IADD3 R29, PT, PT, R29, 0x2, RZ ;  /* 0x000000021d1d7810 */ /* 0x000fe20007ffe0ff */
[----:B--2---:R-:W-:Y:S01]  /*7170*/  @!P1 FADD.FTZ R18, R18, R20 ;  /* 0x0000001412129221 */ /* 0x004fe20000010000 */
[----:B------:R-:W-:-:S03]  /*7180*/  @!P1 FADD.FTZ R19, R19, R21 ;  /* 0x0000001513139221 */ /* 0x000fc60000010000 */
[----:B---3--:R-:W-:Y:S01]  /*7190*/  @!P0 FADD.FTZ R18, R18, R22 ;  /* 0x0000001612128221 */ /* 0x008fe20000010000 */
[----:B------:R-:W-:-:S07]  /*71a0*/  @!P0 FADD.FTZ R19, R19, R23 ;  /* 0x0000001713138221 */ /* 0x000fce0000010000 */
.L_x_733:
[----:B------:R-:W-:Y:S01]  /*71b0*/  ISETP.NE.AND P0, PT, R29, UR6, PT ;  /* 0x000000061d007c0c */ /* 0x000fe2000bf05270 */
[----:B------:R-:W-:Y:S01]  /*71c0*/  BSSY.RECONVERGENT B0, `(.L_x_727) ;  /* 0x0000012000007945 */ /* 0x000fe20003800200 */
[----:B------:R-:W-:Y:S02]  /*71d0*/  LOP3.LUT R20, R28, 0x1, RZ, 0xc0, !PT ;  /* 0x000000011c147812 */ /* 0x000fe400078ec0ff */
[----:B------:R-:W-:-:S04]  /*71e0*/  ISETP.NE.OR P0, PT, R13, RZ, !P0 ;  /* 0x000000ff0d00720c */ /* 0x000fc80004705670 */
[----:B------:R-:W-:-:S13]  /*71f0*/  ISETP.NE.U32.OR P0, PT, R20, 0x1, P0 ;  /* 0x000000011400780c */ /* 0x000fda0000705470 */
[----:B------:R-:W-:Y:S05]  /*7200*/  @P0 BRA `(.L_x_734) ;  /* 0x0000000000340947 */ /* 0x000fea0003800000 */
[----:B------:R-:W0:Y:S01]  /*7210*/  LDCU UR4, c[0x0][0x374] ;  /* 0x00006e80ff0477ac */ /* 0x000e220008000800 */
[----:B------:R-:W1:Y:S01]  /*7220*/  S2R R22, SR_CTAID.Y ;  /* 0x0000000000167919 */ /* 0x000e620000002600 */
[----:B------:R-:W2:Y:S01]  /*7230*/  LDC.64 R20, c[0x0][0x3d0] ;  /* 0x0000f400ff147b82 */ /* 0x000ea20000000a00 */
[----:B------:R-:W-:-:S05]  /*7240*/  LOP3.LUT R23, R54, 0x1, RZ, 0xc0, !PT ;  /* 0x0000000136177812 */ /* 0x000fca00078ec0ff */
[----:B0-----:R-:W-:-:S04]  /*7250*/  IMAD R23, R23, UR4, RZ ;  /* 0x0000000417177c24 */ /* 0x001fc8000f8e02ff */
[----:B------:R-:W-:-:S05]  /*7260*/  IMAD R23, R23, R28, RZ ;  /* 0x0000001c17177224 */ /* 0x000fca00078e02ff */
[----:B------:R-:W-:-:S05]  /*7270*/  SHF.L.U32 R23, R23, 0x1, RZ ;  /* 0x0000000117177819 */ /* 0x000fca00000006ff */
[----:B--2---:R-:W-:-:S04]  /*7280*/  IMAD.WIDE R20, R23, 0x4, R20 ;  /* 0x0000000417147825 */ /* 0x004fc800078e0214 */
[----:B-1----:R-:W-:-:S04]  /*7290*/  IMAD R29, R29, UR4, R22 ;  /* 0x000000041d1d7c24 */ /* 0x002fc8000f8e0216 */
[----:B------:R-:W-:-:S06]  /*72a0*/  IMAD.WIDE.U32 R20, R29, 0x8, R20 ;  /* 0x000000081d147825 */ /* 0x000fcc00078e0014 */
[----:B------:R-:W3:Y:S02]  /*72b0*/  LDG.E.64 R20, desc[UR8][R20.64] ;  /* 0x0000000814147981 */ /* 0x000ee4000c1e1b00 */
[----:B---3--:R-:W-:Y:S01]  /*72c0*/  FADD.FTZ R18, R18, R20 ;  /* 0x0000001412127221 */ /* 0x008fe20000010000 */
[----:B------:R-:W-:-:S07]  /*72d0*/  FADD.FTZ R19, R19, R21 ;  /* 0x0000001513137221 */ /* 0x000fce0000010000 */
.L_x_734:
[----:B------:R-:W-:Y:S05]  /*72e0*/  BSYNC.RECONVERGENT B0 ;  /* 0x0000000000007941 */ /* 0x000fea0003800200 */
.L_x_727:
[----:B------:R-:W5:Y:S01]  /*72f0*/  S2UR UR5, SR_CgaCtaId ;  /* 0x00000000000579c3 */ /* 0x000f620000008800 */
[----:B------:R-:W-:Y:S01]  /*7300*/  ISETP.NE.AND P0, PT, R13, RZ, PT ;  /* 0x000000ff0d00720c */ /* 0x000fe20003f05270 */
[----:B------:R-:W-:Y:S01]  /*7310*/  UMOV UR4, 0x400 ;  /* 0x0000040000047882 */ /* 0x000fe20000000000 */
[----:B------:R-:W0:Y:S01]  /*7320*/  LDCU.64 UR10, c[0x0][0x400] ;  /* 0x00008000ff0a77ac */ /* 0x000e220008000a00 */
[--C-:B----4-:R-:W-:Y:S02]  /*7330*/  HADD2.F32 R25, -RZ, R53.reuse.H0_H0 ;  /* 0x20000035ff197230 */ /* 0x110fe40000004100 */
[----:B------:R-:W-:Y:S02]  /*7340*/  HADD2.F32 R53, -RZ, R53.H1_H1 ;  /* 0x30000035ff357230 */ /* 0x000fe40000004100 */
[----:B--2---:R-:W2:Y:S01]  /*7350*/  LDC R23, c[0x0][0x41c] ;  /* 0x00010700ff177b82 */ /* 0x004ea20000000800 */
[----:B---3--:R-:W-:Y:S01]  /*7360*/  FADD.FTZ R24, -R12, R25 ;  /* 0x000000190c187221 */ /* 0x008fe20000010100 */
[----:B-----5:R-:W-:Y:S01]  /*7370*/  ULEA UR4, UR5, UR4, 0x18 ;  /* 0x0000000405047291 */ /* 0x020fe2000f8ec0ff */
[----:B------:R-:W3:Y:S01]  /*7380*/  LDCU.U8 UR5, c[0x0][0x414] ;  /* 0x00008280ff0577ac */ /* 0x000ee20008000000 */
[----:B--2---:R-:W-:-:S07]  /*7390*/  IMAD R23, R23, UR6, R56 ;  /* 0x0000000617177c24 */ /* 0x004fce000f8e0238 */
[----:B------:R2:W-:Y:S01]  /*73a0*/  @!P0 STS.64 [UR4+0xc8], R18 ;  /* 0x0000c812ff008988 */ /* 0x0005e20008000a04 */
[----:B------:R-:W-:Y:S01]  /*73b0*/  BAR.SYNC.DEFER_BLOCKING 0x0 ;  /* 0x0000000000007b1d */ /* 0x000fe20000010000 */
[----:B0-----:R-:W-:Y:S02]  /*73c0*/  ISETP.GE.U32.AND P0, PT, R23, UR10, PT ;  /* 0x0000000a17007c0c */ /* 0x001fe4000bf06070 */
[----:B--2---:R-:W-:Y:S01]  /*73d0*/  SHF.R.S32.HI R18, RZ, 0x1f, R23 ;  /* 0x0000001fff127819 */ /* 0x004fe20000011417 */
[----:B---3--:R-:W-:Y:S01]  /*73e0*/  UISETP.NE.AND UP0, UPT, UR5, URZ, UPT ;  /* 0x000000ff0500728c */ /* 0x008fe2000bf05270 */
[--C-:B------:R-:W-:Y:S02]  /*73f0*/  HADD2.F32 R19, -RZ, R52.reuse.H0_H0 ;  /* 0x20000034ff137230 */ /* 0x100fe40000004100 */
[----:B------:R-:W-:Y:S01]  /*7400*/  ISETP.GE.AND.EX P0, PT, R18, UR11, PT, P0 ;  /* 0x0000000b12007c0c */ /* 0x000fe2000bf06300 */
[----:B------:R-:W-:Y:S01]  /*7410*/  HADD2.F32 R52, -RZ, R52.H1_H1 ;  /* 0x30000034ff347230 */ /* 0x000fe20000004100 */
[----:B------:R-:W0:Y:S01]  /*7420*/  LDS.64 R20, [UR4+0xc8] ;  /* 0x0000c804ff147984 */ /* 0x000e220008000a00 */
[----:B------:R-:W0:Y:S02]  /*7430*/  LDCU UR4, c[0x0][0x42c] ;  /* 0x00008580ff0477ac */ /* 0x000e240008000800 */
[----:B0-----:R-:W-:Y:S01]  /*7440*/  FMUL.FTZ R25, R20, UR4 ;  /* 0x0000000414197c20 */ /* 0x001fe20008410000 */
[----:B------:R-:W-:Y:S01]  /*7450*/  FMUL.FTZ R22, R21, UR4 ;  /* 0x0000000415167c20 */ /* 0x000fe20008410000 */
[----:B------:R-:W-:Y:S01]  /*7460*/  FMUL.FTZ R21, R24, R63 ;  /* 0x0000003f18157220 */ /* 0x000fe20000410000 */
[----:B------:R-:W-:-:S03]  /*7470*/  FADD.FTZ R20, -R12, R53 ;  /* 0x000000350c147221 */ /* 0x000fc60000010100 */
[----:B------:R-:W-:Y:S01]  /*7480*/  FFMA.FTZ R33, R25, R21, R22 ;  /* 0x0000001519217223 */ /* 0x000fe20000010016 */
[----:B------:R-:W-:Y:S01]  /*7490*/  FMUL.FTZ R32, R20, R63 ;  /* 0x0000003f14207220 */ /* 0x000fe20000410000 */
        /* <DEDUP_REMOVED lines=19> */
.L_x_735:
[----:B------:R-:W-:Y:S01]  /*75d0*/  FFMA.FTZ R24, R25, R32, R22 ;  /* 0x0000002019187223 */ /* 0x000fe20000010016 */
[----:B------:R-:W-:Y:S01]  /*75e0*/  BSSY.RECONVERGENT B0, `(.L_x_736) ;  /* 0x0000014000007945 */ /* 0x000fe20003800200 */
[----:B------:R-:W-:Y:S01]  /*75f0*/  FFMA.FTZ R20, R16, R19, -R33 ;  /* 0x0000001310147223 */ /* 0x000fe20000010821 */
[----:B------:R-:W-:Y:S01]  /*7600*/  IADD3 R29, PT, PT, R23, 0x10, RZ ;  /* 0x00000010171d7810 */ /* 0x000fe20007ffe0ff */
[----:B------:R-:W-:Y:S01]  /*7610*/  FFMA.FTZ R24, R17, R52, -R24 ;  /* 0x0000003411187223 */ /* 0x000fe20000010818 */
[----:B-1----:R-:W-:Y:S01]  /*7620*/  IADD3 R27, PT, PT, R23, 0x20, RZ ;  /* 0x00000020171b7810 */ /* 0x002fe20007ffe0ff */
[----:B------:R-:W-:Y:S06]  /*7630*/  @P0 BRA `(.L_x_737) ;  /* 0x0000000000380947 */ /* 0x000fec0003800000 */
[----:B------:R-:W0:Y:S01]  /*7640*/  LDCU.64 UR6, c[0x0][0x3f8] ;  /* 0x00007f00ff0677ac */ /* 0x000e220008000a00 */
[----:B------:R-:W-:Y:S01]  /*7650*/  MOV R19, R69 ;  /* 0x0000004500137202 */ /* 0x000fe20000000f00 */
[-C--:B------:R-:W-:Y:S01]  /*7660*/  FMUL.FTZ R31, R20, R63.reuse ;  /* 0x0000003f141f7220 */ /* 0x080fe20000410000 */
[----:B------:R-:W-:Y:S01]  /*7670*/  FMUL.FTZ R24, R24, R63 ;  /* 0x0000003f18187220 */ /* 0x000fe20000410000 */
[----:B------:R-:W1:Y:S01]  /*7680*/  LDCU.64 UR4, c[0x0][0x380] ;  /* 0x00007000ff0477ac */ /* 0x000e620008000a00 */
[----:B0-----:R-:W-:Y:S01]  /*7690*/  IMAD R26, R18, UR6, RZ ;  /* 0x00000006121a7c24 */ /* 0x001fe2000f8e02ff */
[----:B------:R-:W-:-:S03]  /*76a0*/  MOV R18, R66 ;  /* 0x0000004200127202 */ /* 0x000fc60000000f00 */
[C---:B------:R-:W-:Y:S02]  /*76b0*/  IMAD R21, R23.reuse, UR7, R26 ;  /* 0x0000000717157c24 */ /* 0x040fe4000f8e021a */
[----:B------:R-:W-:-:S03]  /*76c0*/  IMAD.WIDE.U32 R18, R23, UR6, R18 ;  /* 0x0000000617127c25 */ /* 0x000fc6000f8e0012 */
[----:B-1----:R-:W-:Y:S02]  /*76d0*/  LEA R20, P0, R18, UR4, 0x1 ;  /* 0x0000000412147c11 */ /* 0x002fe4000f8008ff */
[----:B------:R-:W-:Y:S02]  /*76e0*/  IADD3 R21, PT, PT, R19, R21, RZ ;  /* 0x0000001513157210 */ /* 0x000fe40007ffe0ff */
[----:B------:R-:W-:Y:S02]  /*76f0*/  F2FP.F16.F32.PACK_AB R19, R24, R31 ;  /* 0x0000001f1813723e */ /* 0x000fe400000000ff */
[----:B------:R-:W-:-:S05]  /*7700*/  LEA.HI.X R21, R18, UR5, R21, 0x1, P0 ;  /* 0x0000000512157c11 */ /* 0x000fca00080f0c15 */
[----:B------:R0:W-:Y:S02]  /*7710*/  STG.E desc[UR8][R20.64], R19 ;  /* 0x0000001314007986 */ /* 0x0001e4000c101908 */
.L_x_737:
[----:B------:R-:W-:Y:S05]  /*7720*/  BSYNC.RECONVERGENT B0 ;  /* 0x0000000000007941 */ /* 0x000fea0003800200 */
.L_x_736:
[--C-:B0-----:R-:W-:Y:S01]  /*7730*/  HADD2.F32 R19, -RZ, R51.reuse.H0_H0 ;  /* 0x20000033ff137230 */ /* 0x101fe20000004100 */
[----:B------:R-:W-:Y:S01]  /*7740*/  ISETP.GE.U32.AND P0, PT, R29, UR10, PT ;  /* 0x0000000a1d007c0c */ /* 0x000fe2000bf06070 */
[----:B------:R-:W-:Y:S01]  /*7750*/  HADD2.F32 R51, -RZ, R51.H1_H1 ;  /* 0x30000033ff337230 */ /* 0x000fe20000004100 */
[----:B------:R-:W-:Y:S01]  /*7760*/  ISETP.GE.U32.AND P1, PT, R27, UR10, PT ;  /* 0x0000000a1b007c0c */ /* 0x000fe2000bf26070 */
[--C-:B------:R-:W-:Y:S02]  /*7770*/  HADD2.F32 R21, -RZ, R50.reuse.H0_H0 ;  /* 0x20000032ff157230 */ /* 0x100fe40000004100 */
[----:B------:R-:W-:Y:S01]  /*7780*/  FADD.FTZ R20, -R12, R19 ;  /* 0x000000130c147221 */ /* 0x000fe20000010100 */
[----:B------:R-:W-:Y:S01]  /*7790*/  SHF.R.S32.HI R18, RZ, 0x1f, R29 ;  /* 0x0000001fff127819 */ /* 0x000fe2000001141d */
[----:B------:R-:W-:Y:S01]  /*77a0*/  HADD2.F32 R50, -RZ, R50.H1_H1 ;  /* 0x30000032ff327230 */ /* 0x000fe20000004100 */
[----:B------:R-:W-:Y:S01]  /*77b0*/  SHF.R.S32.HI R24, RZ, 0x1f, R27 ;  /* 0x0000001fff187819 */ /* 0x000fe2000001141b */
[----:B------:R-:W-:Y:S01]  /*77c0*/  FMUL.FTZ R31, R20, R63 ;  /* 0x0000003f141f7220 */ /* 0x000fe20000410000 */
[----:B------:R-:W-:Y:S01]  /*77d0*/  FADD.FTZ R20, -R12, R51 ;  /* 0x000000330c147221 */ /* 0x000fe20000010100 */
[----:B------:R-:W-:Y:S01]  /*77e0*/  ISETP.GE.AND.EX P0, PT, R18, UR11, PT, P0 ;  /* 0x0000000b12007c0c */ /* 0x000fe2000bf06300 */
[----:B------:R-:W-:Y:S01]  /*77f0*/  HADD2.F32 R19, -RZ, R49.H0_H0 ;  /* 0x20000031ff137230 */ /* 0x000fe20000004100 */
[----:B------:R-:W-:Y:S01]  /*7800*/  ISETP.GE.AND.EX P1, PT, R24, UR11, PT, P1 ;  /* 0x0000000b18007c0c */ /* 0x000fe2000bf26310 */
[----:B------:R-:W-:Y:S01]  /*7810*/  FFMA.FTZ R53, R25, R31, R22 ;  /* 0x0000001f19357223 */ /* 0x000fe20000010016 */
[----:B------:R-:W-:Y:S01]  /*7820*/  FMUL.FTZ R34, R20, R63 ;  /* 0x0000003f14227220 */ /* 0x000fe20000410000 */
        /* <DEDUP_REMOVED lines=19> */
.L_x_738:
[----:B------:R-:W-:Y:S01]  /*7960*/  FFMA.FTZ R26, R25, R34, R22 ;  /* 0x00000022191a7223 */ /* 0x000fe20000010016 */
[----:B------:R-:W-:Y:S01]  /*7970*/  BSSY.RECONVERGENT B0, `(.L_x_739) ;  /* 0x0000014000007945 */ /* 0x000fe20003800200 */
[----:B------:R-:W-:Y:S01]  /*7980*/  FFMA.FTZ R20, R16, R21, -R53 ;  /* 0x0000001510147223 */ /* 0x000fe20000010835 */
[----:B------:R-:W-:Y:S02]  /*7990*/  HADD2.F32 R49, -RZ, R49.H1_H1 ;  /* 0x30000031ff317230 */ /* 0x000fe40000004100 */
[----:B------:R-:W-:Y:S01]  /*79a0*/  FADD.FTZ R30, -R12, R19 ;  /* 0x000000130c1e7221 */ /* 0x000fe20000010100 */
[----:B------:R-:W-:Y:S01]  /*79b0*/  FFMA.FTZ R26, R17, R50, -R26 ;  /* 0x00000032111a7223 */ /* 0x000fe2000001081a */
[----:B------:R-:W-:Y:S06]  /*79c0*/  @P0 BRA `(.L_x_740) ;  /* 0x0000000000380947 */ /* 0x000fec0003800000 */
[----:B------:R-:W0:Y:S01]  /*79d0*/  LDCU.64 UR4, c[0x0][0x3f8] ;  /* 0x00007f00ff0477ac */ /* 0x000e220008000a00 */
[----:B------:R-:W-:Y:S01]  /*79e0*/  MOV R19, R69 ;  /* 0x0000004500137202 */ /* 0x000fe20000000f00 */
[----:B------:R-:W-:Y:S01]  /*79f0*/  FMUL.FTZ R26, R26, R63 ;  /* 0x0000003f1a1a7220 */ /* 0x000fe20000410000 */
[----:B------:R-:W1:Y:S01]  /*7a00*/  LDCU.64 UR6, c[0x0][0x380] ;  /* 0x00007000ff0677ac */ /* 0x000e620008000a00 */
[----:B0-----:R-:W-:Y:S01]  /*7a10*/  IMAD R28, R18, UR4, RZ ;  /* 0x00000004121c7c24 */ /* 0x001fe2000f8e02ff */
[----:B------:R-:W-:-:S03]  /*7a20*/  MOV R18, R66 ;  /* 0x0000004200127202 */ /* 0x000fc60000000f00 */
[C---:B------:R-:W-:Y:S02]  /*7a30*/  IMAD R21, R29.reuse, UR5, R28 ;  /* 0x000000051d157c24 */ /* 0x040fe4000f8e021c */
[----:B------:R-:W-:-:S04]  /*7a40*/  IMAD.WIDE.U32 R18, R29, UR4, R18 ;  /* 0x000000041d127c25 */ /* 0x000fc8000f8e0012 */
[----:B------:R-:W-:Y:S01]  /*7a50*/  FMUL.FTZ R29, R20, R63 ;  /* 0x0000003f141d7220 */ /* 0x000fe20000410000 */
[----:B-1----:R-:W-:Y:S02]  /*7a60*/  LEA R20, P0, R18, UR6, 0x1 ;  /* 0x0000000612147c11 */ /* 0x002fe4000f8008ff */
[----:B------:R-:W-:Y:S02]  /*7a70*/  IADD3 R21, PT, PT, R19, R21, RZ ;  /* 0x0000001513157210 */ /* 0x000fe40007ffe0ff */
[----:B------:R-:W-:Y:S02]  /*7a80*/  F2FP.F16.F32.PACK_AB R19, R26, R29 ;  /* 0x0000001d1a13723e */ /* 0x000fe400000000ff */
[----:B------:R-:W-:-:S05]  /*7a90*/  LEA.HI.X R21, R18, UR7, R21, 0x1, P0 ;  /* 0x0000000712157c11 */ /* 0x000fca00080f0c15 */
[----:B------:R0:W-:Y:S02]  /*7aa0*/  STG.E desc[UR8][R20.64], R19 ;  /* 0x0000001314007986 */ /* 0x0001e4000c101908 */
.L_x_740:
[----:B------:R-:W-:Y:S05]  /*7ab0*/  BSYNC.RECONVERGENT B0 ;  /* 0x0000000000007941 */ /* 0x000fea0003800200 */
.L_x_739:
[----:B0-----:R-:W-:Y:S01]  /*7ac0*/  FMUL.FTZ R21, R30, R63 ;  /* 0x0000003f1e157220 */ /* 0x001fe20000410000 */
[----:B------:R-:W-:Y:S01]  /*7ad0*/  FADD.FTZ R18, -R12, R49 ;  /* 0x000000310c127221 */ /* 0x000fe20000010100 */
[--C-:B------:R-:W-:Y:S02]  /*7ae0*/  HADD2.F32 R19, -RZ, R48.reuse.H0_H0 ;  /* 0x20000030ff137230 */ /* 0x100fe40000004100 */
[----:B------:R-:W-:Y:S02]  /*7af0*/  HADD2.F32 R48, -RZ, R48.H1_H1 ;  /* 0x30000030ff307230 */ /* 0x000fe40000004100 */
[----:B------:R-:W-:Y:S01]  /*7b00*/  FFMA.FTZ R35, R25, R21, R22 ;  /* 0x0000001519237223 */ /* 0x000fe20000010016 */
        /* <DEDUP_REMOVED lines=20> */
.L_x_741:
[----:B------:R-:W-:Y:S01]  /*7c50*/  FFMA.FTZ R18, R25, R30, R22 ;  /* 0x0000001e19127223 */ /* 0x000fe20000010016 */
[----:B------:R-:W-:Y:S01]  /*7c60*/  BSSY.RECONVERGENT B0, `(.L_x_742) ;  /* 0x0000014000007945 */ /* 0x000fe20003800200 */
[----:B------:R-:W-:Y:S01]  /*7c70*/  FFMA.FTZ R20, R16, R19, -R35 ;  /* 0x0000001310147223 */ /* 0x000fe20000010823 */
[----:B------:R-:W-:Y:S01]  /*7c80*/  IADD3 R31, PT, PT, R23, 0x30, RZ ;  /* 0x00000030171f7810 */ /* 0x000fe20007ffe0ff */
[----:B------:R-:W-:Y:S01]  /*7c90*/  FFMA.FTZ R48, R17, R48, -R18 ;  /* 0x0000003011307223 */ /* 0x000fe20000010812 */
[----:B------:R-:W-:Y:S01]  /*7ca0*/  IADD3 R29, PT, PT, R23, 0x40, RZ ;  /* 0x00000040171d7810 */ /* 0x000fe20007ffe0ff */
        /* <DEDUP_REMOVED lines=10> */
[----:B-1----:R-:W-:Y:S02]  /*7d50*/  LEA R20, P0, R18, UR6, 0x1 ;  /* 0x0000000612147c11 */ /* 0x002fe4000f8008ff */
[----:B------:R-:W-:Y:S02]  /*7d60*/  IADD3 R21, PT, PT, R19, R21, RZ ;  /* 0x0000001513157210 */ /* 0x000fe40007ffe0ff */
[----:B------:R-:W-:Y:S02]  /*7d70*/  F2FP.F16.F32.PACK_AB R19, R24, R27 ;  /* 0x0000001b1813723e */ /* 0x000fe400000000ff */
[----:B------:R-:W-:-:S05]  /*7d80*/  LEA.HI.X R21, R18, UR7, R21, 0x1, P0 ;  /* 0x0000000712157c11 */ /* 0x000fca00080f0c15 */
[----:B------:R0:W-:Y:S02]  /*7d90*/  STG.E desc[UR8][R20.64], R19 ;  /* 0x0000001314007986 */ /* 0x0001e4000c101908 */
.L_x_743:
[----:B------:R-:W-:Y:S05]  /*7da0*/  BSYNC.RECONVERGENT B0 ;  /* 0x0000000000007941 */ /* 0x000fea0003800200 */
.L_x_742:
[--C-:B0-----:R-:W-:Y:S01]  /*7db0*/  HADD2.F32 R19, -RZ, R47.reuse.H0_H0 ;  /* 0x2000002fff137230 */ /* 0x101fe20000004100 */
[----:B------:R-:W-:Y:S01]  /*7dc0*/  ISETP.GE.U32.AND P0, PT, R31, UR10, PT ;  /* 0x0000000a1f007c0c */ /* 0x000fe2000bf06070 */
[----:B------:R-:W-:Y:S01]  /*7dd0*/  HADD2.F32 R47, -RZ, R47.H1_H1 ;  /* 0x3000002fff2f7230 */ /* 0x000fe20000004100 */
[----:B------:R-:W-:Y:S01]  /*7de0*/  ISETP.GE.U32.AND P1, PT, R29, UR10, PT ;  /* 0x0000000a1d007c0c */ /* 0x000fe2000bf26070 */
[----:B------:R-:W-:Y:S02]  /*7df0*/  HADD2.F32 R49, -RZ, R45.H0_H0 ;  /* 0x2000002dff317230 */ /* 0x000fe40000004100 */
[----:B------:R-:W-:Y:S01]  /*7e00*/  FADD.FTZ R20, -R12, R19 ;  /* 0x000000130c147221 */ /* 0x000fe20000010100 */
[----:B------:R-:W-:Y:S01]  /*7e10*/  SHF.R.S32.HI R18, RZ, 0x1f, R31 ;  /* 0x0000001fff127819 */ /* 0x000fe2000001141f */
[--C-:B------:R-:W-:Y:S01]  /*7e20*/  HADD2.F32 R19, -RZ, R46.reuse.H0_H0 ;  /* 0x2000002eff137230 */ /* 0x100fe20000004100 */
[----:B------:R-:W-:Y:S01]  /*7e30*/  SHF.R.S32.HI R24, RZ, 0x1f, R29 ;  /* 0x0000001fff187819 */ /* 0x000fe2000001141d */
[----:B------:R-:W-:Y:S01]  /*7e40*/  FMUL.FTZ R21, R20, R63 ;  /* 0x0000003f14157220 */ /* 0x000fe20000410000 */
[----:B------:R-:W-:Y:S01]  /*7e50*/  FADD.FTZ R20, -R12, R47 ;  /* 0x0000002f0c147221 */ /* 0x000fe20000010100 */
[----:B------:R-:W-:Y:S01]  /*7e60*/  ISETP.GE.AND.EX P0, PT, R18, UR11, PT, P0 ;  /* 0x0000000b12007c0c */ /* 0x000fe2000bf06300 */
[----:B------:R-:W-:Y:S01]  /*7e70*/  HADD2.F32 R46, -RZ, R46.H1_H1 ;  /* 0x3000002eff2e7230 */ /* 0x000fe20000004100 */
        /* <DEDUP_REMOVED lines=22> */
.L_x_744:
        /* <DEDUP_REMOVED lines=9> */
[-C--:B------:R-:W-:Y:S01]  /*8070*/  FMUL.FTZ R27, R20, R63.reuse ;  /* 0x0000003f141b7220 */ /* 0x080fe20000410000 */
[----:B------:R-:W-:Y:S01]  /*8080*/  FMUL.FTZ R26, R26, R63 ;  /* 0x0000003f1a1a7220 */ /* 0x000fe20000410000 */
[----:B------:R-:W1:Y:S01]  /*8090*/  LDCU.64 UR6, c[0x0][0x380] ;  /* 0x00007000ff0677ac */ /* 0x000e620008000a00 */
[----:B0-----:R-:W-:Y:S01]  /*80a0*/  IMAD R28, R18, UR4, RZ ;  /* 0x00000004121c7c24 */ /* 0x001fe2000f8e02ff */
[----:B------:R-:W-:-:S05]  /*80b0*/  MOV R18, R66 ;  /* 0x0000004200127202 */ /* 0x000fca0000000f00 */
[----:B------:R-:W-:-:S04]  /*80c0*/  IMAD.WIDE.U32 R18, R31, UR4, R18 ;  /* 0x000000041f127c25 */ /* 0x000fc8000f8e0012 */
[----:B------:R-:W-:Y:S01]  /*80d0*/  IMAD R31, R31, UR5, R28 ;  /* 0x000000051f1f7c24 */ /* 0x000fe2000f8e021c */
[----:B-1----:R-:W-:-:S04]  /*80e0*/  LEA R20, P0, R18, UR6, 0x1 ;  /* 0x0000000612147c11 */ /* 0x002fc8000f8008ff */
[----:B------:R-:W-:Y:S02]  /*80f0*/  IADD3 R31, PT, PT, R19, R31, RZ ;  /* 0x0000001f131f7210 */ /* 0x000fe40007ffe0ff */
[----:B------:R-:W-:Y:S02]  /*8100*/  F2FP.F16.F32.PACK_AB R19, R26, R27 ;  /* 0x0000001b1a13723e */ /* 0x000fe400000000ff */
[----:B------:R-:W-:-:S05]  /*8110*/  LEA.HI.X R21, R18, UR7, R31, 0x1, P0 ;  /* 0x0000000712157c11 */ /* 0x000fca00080f0c1f */
[----:B------:R0:W-:Y:S02]  /*8120*/  STG.E desc[UR8][R20.64], R19 ;  /* 0x0000001314007986 */ /* 0x0001e4000c101908 */
.L_x_746:
[----:B------:R-:W-:Y:S05]  /*8130*/  BSYNC.RECONVERGENT B0 ;  /* 0x0000000000007941 */ /* 0x000fea0003800200 */
.L_x_745:
        /* <DEDUP_REMOVED lines=25> */
.L_x_747:
[----:B------:R-:W-:Y:S01]  /*82d0*/  FFMA.FTZ R18, R25, R30, R22 ;  /* 0x0000001e19127223 */ /* 0x000fe20000010016 */
[----:B------:R-:W-:Y:S01]  /*82e0*/  BSSY.RECONVERGENT B0, `(.L_x_748) ;  /* 0x0000014000007945 */ /* 0x000fe20003800200 */
[----:B------:R-:W-:Y:S01]  /*82f0*/  FFMA.FTZ R20, R16, R19, -R45 ;  /* 0x0000001310147223 */ /* 0x000fe2000001082d */
[--C-:B------:R-:W-:Y:S02]  /*8300*/  HADD2.F32 R27, -RZ, R43.reuse.H0_H0 ;  /* 0x2000002bff1b7230 */ /* 0x100fe40000004100 */
[----:B------:R-:W-:Y:S01]  /*8310*/  FFMA.FTZ R44, R17, R44, -R18 ;  /* 0x0000002c112c7223 */ /* 0x000fe20000010812 */
[----:B------:R-:W-:Y:S01]  /*8320*/  HADD2.F32 R31, -RZ, R43.H1_H1 ;  /* 0x3000002bff1f7230 */ /* 0x000fe20000004100 */
        /* <DEDUP_REMOVED lines=15> */
.L_x_749:
[----:B------:R-:W-:Y:S05]  /*8420*/  BSYNC.RECONVERGENT B0 ;  /* 0x0000000000007941 */ /* 0x000fea0003800200 */
.L_x_748:
[----:B------:R-:W-:Y:S02]  /*8430*/  HADD2.F32 R45, -RZ, R3.H0_H0 ;  /* 0x20000003ff2d7230 */ /* 0x000fe40000004100 */
[C---:B------:R-:W-:Y:S01]  /*8440*/  FADD.FTZ R35, -R12.reuse, R27 ;  /* 0x0000001b0c237221 */ /* 0x040fe20000010100 */
[----:B------:R-:W-:Y:S02]  /*8450*/  HADD2.F32 R49, -RZ, R7.H0_H0 ;  /* 0x20000007ff317230 */ /* 0x000fe40000004100 */
[C---:B------:R-:W-:Y:S01]  /*8460*/  FADD.FTZ R31, -R12.reuse, R31 ;  /* 0x0000001f0c1f7221 */ /* 0x040fe20000010100 */
[----:B------:R-:W-:Y:S02]  /*8470*/  HADD2.F32 R53, -RZ, R11.H0_H0 ;  /* 0x2000000bff357230 */ /* 0x000fe40000004100 */
[----:B------:R-:W-:Y:S01]  /*8480*/  FMUL.FTZ R35, R35, R63 ;  /* 0x0000003f23237220 */ /* 0x000fe20000410000 */
[----:B0-----:R-:W-:Y:S02]  /*8490*/  HADD2.F32 R21, -RZ, R39.H0_H0 ;  /* 0x20000027ff157230 */ /* 0x001fe40000004100 */
[----:B------:R-:W-:Y:S01]  /*84a0*/  FADD.FTZ R64, -R12, R45 ;  /* 0x0000002d0c407221 */ /* 0x000fe20000010100 */
[----:B------:R-:W-:-:S02]  /*84b0*/  HADD2.F32 R3, -RZ, R3.H1_H1 ;  /* 0x30000003ff037230 */ /* 0x000fc40000004100 */
[C---:B------:R-:W-:Y:S01]  /*84c0*/  FADD.FTZ R50, -R12.reuse, R49 ;  /* 0x000000310c327221 */ /* 0x040fe20000010100 */
[----:B------:R-:W-:Y:S02]  /*84d0*/  HADD2.F32 R7, -RZ, R7.H1_H1 ;  /* 0x30000007ff077230 */ /* 0x000fe40000004100 */
[C---:B------:R-:W-:Y:S01]  /*84e0*/  FADD.FTZ R76, -R12.reuse, R21 ;  /* 0x000000150c4c7221 */ /* 0x040fe20000010100 */
[----:B------:R-:W-:Y:S02]  /*84f0*/  HADD2.F32 R11, -RZ, R11.H1_H1 ;  /* 0x3000000bff0b7230 */ /* 0x000fe40000004100 */
[C---:B------:R-:W-:Y:S01]  /*8500*/  FADD.FTZ R24, -R12.reuse, R3 ;  /* 0x000000030c187221 */ /* 0x040fe20000010100 */
[----:B------:R-:W-:Y:S02]  /*8510*/  HADD2.F32 R47, -RZ, R5.H0_H0 ;  /* 0x20000005ff2f7230 */ /* 0x000fe40000004100 */
[----:B------:R-:W-:Y:S01]  /*8520*/  FADD.FTZ R48, -R12, R7 ;  /* 0x000000070c307221 */ /* 0x000fe20000010100 */
[----:B------:R-:W-:-:S02]  /*8530*/  HADD2.F32 R51, -RZ, R9.H0_H0 ;  /* 0x20000009ff337230 */ /* 0x000fc40000004100 */
[C---:B------:R-:W-:Y:S01]  /*8540*/  FADD.FTZ R32, -R12.reuse, R11 ;  /* 0x0000000b0c207221 */ /* 0x040fe20000010100 */
[----:B------:R-:W-:Y:S01]  /*8550*/  HADD2.F32 R5, -RZ, R5.H1_H1 ;  /* 0x30000005ff057230 */ /* 0x000fe20000004100 */
[C---:B------:R-:W-:Y:S01]  /*8560*/  IADD3 R21, PT, PT, R23.reuse, 0x50, RZ ;  /* 0x0000005017157810 */ /* 0x040fe20007ffe0ff */
[----:B------:R-:W-:Y:S01]  /*8570*/  HADD2.F32 R9, -RZ, R9.H1_H1 ;  /* 0x30000009ff097230 */ /* 0x000fe20000004100 */
[C---:B------:R-:W-:Y:S01]  /*8580*/  IADD3 R11, PT, PT, R23.reuse, 0x60, RZ ;  /* 0x00000060170b7810 */ /* 0x040fe20007ffe0ff */
[----:B------:R-:W-:Y:S01]  /*8590*/  HADD2.F32 R19, -RZ, R41.H0_H0 ;  /* 0x20000029ff137230 */ /* 0x000fe20000004100 */
[C---:B------:R-:W-:Y:S01]  /*85a0*/  IADD3 R7, PT, PT, R23.reuse, 0x70, RZ ;  /* 0x0000007017077810 */ /* 0x040fe20007ffe0ff */
[----:B------:R-:W-:Y:S01]  /*85b0*/  HADD2.F32 R43, -RZ, R37.H0_H0 ;  /* 0x20000025ff2b7230 */ /* 0x000fe20000004100 */
[----:B------:R-:W-:Y:S01]  /*85c0*/  IADD3 R3, PT, PT, R23, 0x80, RZ ;  /* 0x0000008017037810 */ /* 0x000fe20007ffe0ff */
[----:B------:R-:W-:Y:S02]  /*85d0*/  HADD2.F32 R65, -RZ, R59.H0_H0 ;  /* 0x2000003bff417230 */ /* 0x000fe40000004100 */
[----:B------:R-:W-:Y:S01]  /*85e0*/  FADD.FTZ R52, -R12, R5 ;  /* 0x000000050c347221 */ /* 0x000fe20000010100 */
[----:B------:R-:W-:-:S02]  /*85f0*/  HADD2.F32 R41, -RZ, R41.H1_H1 ;  /* 0x30000029ff297230 */ /* 0x000fc40000004100 */
[C---:B------:R-:W-:Y:S01]  /*8600*/  FADD.FTZ R44, -R12.reuse, R9 ;  /* 0x000000090c2c7221 */ /* 0x040fe20000010100 */
[----:B------:R-:W-:Y:S01]  /*8610*/  HADD2.F32 R39, -RZ, R39.H1_H1 ;  /* 0x30000027ff277230 */ /* 0x000fe20000004100 */
[----:B------:R-:W-:Y:S01]  /*8620*/  ISETP.GE.U32.AND P0, PT, R21, UR10, PT ;  /* 0x0000000a15007c0c */ /* 0x000fe2000bf06070 */
[----:B------:R-:W-:Y:S01]  /*8630*/  HADD2.F32 R37, -RZ, R37.H1_H1 ;  /* 0x30000025ff257230 */ /* 0x000fe20000004100 */
[----:B------:R-:W-:Y:S01]  /*8640*/  ISETP.GE.U32.AND P1, PT, R11, UR10, PT ;  /* 0x0000000a0b007c0c */ /* 0x000fe2000bf26070 */
[----:B------:R-:W-:Y:S01]  /*8650*/  HADD2.F32 R59, -RZ, R59.H1_H1 ;  /* 0x3000003bff3b7230 */ /* 0x000fe20000004100 */
[----:B------:R-:W-:Y:S01]  /*8660*/  ISETP.GE.U32.AND P2, PT, R7, UR10, PT ;  /* 0x0000000a07007c0c */ /* 0x000fe2000bf46070 */
[--C-:B------:R-:W-:Y:S01]  /*8670*/  HADD2.F32 R33, -RZ, R62.reuse.H0_H0 ;  /* 0x2000003eff217230 */ /* 0x100fe20000004100 */
[----:B------:R-:W-:Y:S01]  /*8680*/  ISETP.GE.U32.AND P3, PT, R3, UR10, PT ;  /* 0x0000000a03007c0c */ /* 0x000fe2000bf66070 */
[----:B------:R-:W-:Y:S01]  /*8690*/  HADD2.F32 R29, -RZ, R62.H1_H1 ;  /* 0x3000003eff1d7230 */ /* 0x000fe20000004100 */
[----:B------:R-:W-:Y:S01]  /*86a0*/  SHF.R.S32.HI R18, RZ, 0x1f, R21 ;  /* 0x0000001fff127819 */ /* 0x000fe20000011415 */
[C---:B------:R-:W-:Y:S01]  /*86b0*/  FADD.FTZ R19, -R12.reuse, R19 ;  /* 0x000000130c137221 */ /* 0x040fe20000010100 */
[----:B------:R-:W-:Y:S01]  /*86c0*/  SHF.R.S32.HI R27, RZ, 0x1f, R11 ;  /* 0x0000001fff1b7819 */ /* 0x000fe2000001140b */
[C---:B------:R-:W-:Y:S01]  /*86d0*/  FADD.FTZ R20, -R12.reuse, R41 ;  /* 0x000000290c147221 */ /* 0x040fe20000010100 */
[----:B------:R-:W-:Y:S01]  /*86e0*/  SHF.R.S32.HI R9, RZ, 0x1f, R7 ;  /* 0x0000001fff097819 */ /* 0x000fe20000011407 */
[C---:B------:R-:W-:Y:S01]  /*86f0*/  FADD.FTZ R74, -R12.reuse, R39 ;  /* 0x000000270c4a7221 */ /* 0x040fe20000010100 */
[----:B------:R-:W-:Y:S01]  /*8700*/  SHF.R.S32.HI R5, RZ, 0x1f, R3 ;  /* 0x0000001fff057819 */ /* 0x000fe20000011403 */
[C---:B------:R-:W-:Y:S01]  /*8710*/  FADD.FTZ R72, -R12.reuse, R43 ;  /* 0x0000002b0c487221 */ /* 0x040fe20000010100 */
[C---:B------:R-:W-:Y:S01]  /*8720*/  FADD.FTZ R70, -R12.reuse, R37 ;  /* 0x000000250c467221 */ /* 0x040fe20000010100 */
[C---:B------:R-:W-:Y:S01]  /*8730*/  FADD.FTZ R62, -R12.reuse, R47 ;  /* 0x0000002f0c3e7221 */ /* 0x040fe20000010100 */
[C---:B------:R-:W-:Y:S01]  /*8740*/  FADD.FTZ R46, -R12.reuse, R51 ;  /* 0x000000330c2e7221 */ /* 0x040fe20000010100 */
[C---:B------:R-:W-:Y:S01]  /*8750*/  FADD.FTZ R34, -R12.reuse, R53 ;  /* 0x000000350c227221 */ /* 0x040fe20000010100 */
[C---:B------:R-:W-:Y:S01]  /*8760*/  FADD.FTZ R30, -R12.reuse, R65 ;  /* 0x000000410c1e7221 */ /* 0x040fe20000010100 */
[C---:B------:R-:W-:Y:S01]  /*8770*/  FADD.FTZ R26, -R12.reuse, R59 ;  /* 0x0000003b0c1a7221 */ /* 0x040fe20000010100 */
[C---:B------:R-:W-:Y:S01]  /*8780*/  FADD.FTZ R28, -R12.reuse, R33 ;  /* 0x000000210c1c7221 */ /* 0x040fe20000010100 */
[----:B------:R-:W-:Y:S01]  /*8790*/  FADD.FTZ R12, -R12, R29 ;  /* 0x0000001d0c0c7221 */ /* 0x000fe20000010100 */
[--C-:B------:R-:W-:Y:S01]  /*87a0*/  HADD2.F32 R33, -RZ, R42.reuse.H0_H0 ;  /* 0x2000002aff217230 */ /* 0x100fe20000004100 */
[----:B------:R-:W-:Y:S01]  /*87b0*/  ISETP.GE.AND.EX P0, PT, R18, UR11, PT, P0 ;  /* 0x0000000b12007c0c */ /* 0x000fe2000bf06300 */
[----:B------:R-:W-:Y:S01]  /*87c0*/  HADD2.F32 R42, -RZ, R42.H1_H1 ;  /* 0x3000002aff2a7230 */ /* 0x000fe20000004100 */
[----:B------:R-:W-:Y:S01]  /*87d0*/  ISETP.GE.AND.EX P1, PT, R27, UR11, PT, P1 ;  /* 0x0000000b1b007c0c */ /* 0x000fe2000bf26310 */
[----:B------:R-:W-:Y:S01]  /*87e0*/  FFMA.FTZ R29, R25, R35, R22 ;  /* 0x00000023191d7223 */ /* 0x000fe20000010016 */
[----:B------:R-:W-:Y:S01]  /*87f0*/  ISETP.GE.AND.EX P2, PT, R9, UR11, PT, P2 ;  /* 0x0000000b09007c0c */ /* 0x000fe2000bf46320 */
[----:B------:R-:W-:Y:S01]  /*8800*/  FMUL.FTZ R31, R31, R63 ;  /* 0x0000003f1f1f7220 */ /* 0x000fe20000410000 */
[----:B------:R-:W-:Y:S01]  /*8810*/  ISETP.GE.AND.EX P3, PT, R5, UR11, PT, P3 ;  /* 0x0000000b05007c0c */ /* 0x000fe2000bf66330 */
[----:B------:R-:W-:-:S12]  /*8820*/  BRA.U !UP0, `(.L_x_750) ;  /* 0x0000000108487547 */ /* 0x000fd8000b800000 */
        /* <DEDUP_REMOVED lines=11> */
[----:B------:R-:W-:Y:S01]  /*88e0*/  FMUL.FTZ R33, R33, R41 ;  /* 0x0000002921217220 */ /* 0x000fe20000410000 */
[----:B-1----:R-:W-:Y:S01]  /*88f0*/  FADD.FTZ R51, -R45, 1 ;  /* 0x3f8000002d337421 */ /* 0x002fe20000010100 */
[----:B------:R-:W-:Y:S01]  /*8900*/  FMUL.FTZ R49, R42, R45 ;  /* 0x0000002d2a317220 */ /* 0x000fe20000410000 */
[----:B------:R-:W-:-:S02]  /*8910*/  FFMA.FTZ R42, R35, R47, 1 ;  /* 0x3f800000232a7423 */ /* 0x000fc4000001002f */
[----:B------:R-:W-:Y:S02]  /*8920*/  FFMA.FTZ R51, R37, R51, 1 ;  /* 0x3f80000025337423 */ /* 0x000fe40000010033 */
[----:B------:R-:W-:Y:S02]  /*8930*/  FMUL.FTZ R33, R33, R42 ;  /* 0x0000002a21217220 */ /* 0x000fe40000410000 */
[----:B------:R-:W-:-:S07]  /*8940*/  FMUL.FTZ R42, R49, R51 ;  /* 0x00000033312a7220 */ /* 0x000fce0000410000 */
.L_x_750:
        /* <DEDUP_REMOVED lines=8> */
[----:B------:R-:W-:Y:S01]  /*89d0*/  MOV R19, R69 ;  /* 0x0000004500137202 */ /* 0x000fe20000000f00 */
[----:B------:R-:W1:Y:S01]  /*89e0*/  LDCU.64 UR6, c[0x0][0x380] ;  /* 0x00007000ff0677ac */ /* 0x000e620008000a00 */
[----:B0-----:R-:W-:Y:S01]  /*89f0*/  IMAD R42, R18, UR4, RZ ;  /* 0x00000004122a7c24 */ /* 0x001fe2000f8e02ff */
[----:B------:R-:W-:-:S05]  /*8a00*/  MOV R18, R66 ;  /* 0x0000004200127202 */ /* 0x000fca0000000f00 */
        /* <DEDUP_REMOVED lines=9> */
.L_x_752:
[----:B------:R-:W-:Y:S05]  /*8aa0*/  BSYNC.RECONVERGENT B0 ;  /* 0x0000000000007941 */ /* 0x000fea0003800200 */
.L_x_751:
[--C-:B------:R-:W-:Y:S02]  /*8ab0*/  HADD2.F32 R19, -RZ, R40.reuse.H0_H0 ;  /* 0x20000028ff137230 */ /* 0x100fe40000004100 */
[C-C-:B------:R-:W-:Y:S01]  /*8ac0*/  FFMA.FTZ R37, R25.reuse, R31, R22.reuse ;  /* 0x0000001f19257223 */ /* 0x140fe20000010016 */
[----:B------:R-:W-:Y:S01]  /*8ad0*/  FFMA.FTZ R39, R25, R29, R22 ;  /* 0x0000001d19277223 */ /* 0x000fe20000010016 */
        /* <DEDUP_REMOVED lines=20> */
.L_x_753:
[----:B------:R-:W-:Y:S01]  /*8c20*/  BSSY.RECONVERGENT B0, `(.L_x_754) ;  /* 0x0000013000007945 */ /* 0x000fe20003800200 */
[----:B0-----:R-:W-:Y:S01]  /*8c30*/  FFMA.FTZ R20, R16, R19, -R37 ;  /* 0x0000001310147223 */ /* 0x001fe20000010825 */
        /* <DEDUP_REMOVED lines=17> */
.L_x_755:
[----:B------:R-:W-:Y:S05]  /*8d50*/  BSYNC.RECONVERGENT B0 ;  /* 0x0000000000007941 */ /* 0x000fea0003800200 */
.L_x_754:
        /* <DEDUP_REMOVED lines=23> */
.L_x_756:
        /* <DEDUP_REMOVED lines=21> */
.L_x_758:
[----:B------:R-:W-:Y:S05]  /*9020*/  BSYNC.RECONVERGENT B0 ;  /* 0x0000000000007941 */ /* 0x000fea0003800200 */
.L_x_757:
[--C-:B0-----:R-:W-:Y:S02]  /*9030*/  HADD2.F32 R7, -RZ, R36.reuse.H0_H0 ;  /* 0x20000024ff077230 */ /* 0x101fe40000004100 */
[C-C-:B------:R-:W-:Y:S01]  /*9040*/  FFMA.FTZ R29, R25.reuse, R11, R22.reuse ;  /* 0x0000000b191d7223 */ /* 0x140fe20000010016 */
[----:B------:R-:W-:Y:S01]  /*9050*/  FFMA.FTZ R42, R25, R70, R22 ;  /* 0x00000046192a7223 */ /* 0x000fe20000010016 */
        /* <DEDUP_REMOVED lines=20> */
.L_x_759:
        /* <DEDUP_REMOVED lines=18> */
.L_x_761:
[----:B------:R-:W-:Y:S05]  /*92c0*/  BSYNC.RECONVERGENT B0 ;  /* 0x0000000000007941 */ /* 0x000fea0003800200 */
.L_x_760:
[C---:B------:R-:W-:Y:S01]  /*92d0*/  IADD3 R19, PT, PT, R23.reuse, 0x90, RZ ;  /* 0x0000009017137810 */ /* 0x040fe20007ffe0ff */
[--C-:B------:R-:W-:Y:S01]  /*92e0*/  HADD2.F32 R5, -RZ, R4.reuse.H0_H0 ;  /* 0x20000004ff057230 */ /* 0x100fe20000004100 */
[C---:B------:R-:W-:Y:S01]  /*92f0*/  IADD3 R43, PT, PT, R23.reuse, 0xa0, RZ ;  /* 0x000000a0172b7810 */ /* 0x040fe20007ffe0ff */
[-C--:B0-----:R-:W-:Y:S01]  /*9300*/  FMUL.FTZ R3, R46, R63.reuse ;  /* 0x0000003f2e037220 */ /* 0x081fe20000410000 */
[C---:B------:R-:W-:Y:S01]  /*9310*/  IADD3 R33, PT, PT, R23.reuse, 0xb0, RZ ;  /* 0x000000b017217810 */ /* 0x040fe20007ffe0ff */
[----:B------:R-:W-:Y:S01]  /*9320*/  HADD2.F32 R4, -RZ, R4.H1_H1 ;  /* 0x30000004ff047230 */ /* 0x000fe20000004100 */
[C---:B------:R-:W-:Y:S01]  /*9330*/  IADD3 R20, PT, PT, R23.reuse, 0xc0, RZ ;  /* 0x000000c017147810 */ /* 0x040fe20007ffe0ff */
[-C--:B------:R-:W-:Y:S01]  /*9340*/  FMUL.FTZ R45, R64, R63.reuse ;  /* 0x0000003f402d7220 */ /* 0x080fe20000410000 */
[C---:B------:R-:W-:Y:S01]  /*9350*/  IADD3 R11, PT, PT, R23.reuse, 0xd0, RZ ;  /* 0x000000d0170b7810 */ /* 0x040fe20007ffe0ff */
[-C--:B------:R-:W-:Y:S01]  /*9360*/  FMUL.FTZ R7, R62, R63.reuse ;  /* 0x0000003f3e077220 */ /* 0x080fe20000410000 */
[C---:B------:R-:W-:Y:S01]  /*9370*/  IADD3 R9, PT, PT, R23.reuse, 0xe0, RZ ;  /* 0x000000e017097810 */ /* 0x040fe20007ffe0ff */
[-C--:B------:R-:W-:Y:S01]  /*9380*/  FMUL.FTZ R52, R52, R63.reuse ;  /* 0x0000003f34347220 */ /* 0x080fe20000410000 */
[----:B------:R-:W-:Y:S01]  /*9390*/  IADD3 R31, PT, PT, R23, 0xf0, RZ ;  /* 0x000000f0171f7810 */ /* 0x000fe20007ffe0ff */
[-C--:B------:R-:W-:Y:S01]  /*93a0*/  FMUL.FTZ R37, R50, R63.reuse ;  /* 0x0000003f32257220 */ /* 0x080fe20000410000 */
[----:B------:R-:W-:Y:S01]  /*93b0*/  ISETP.GE.U32.AND P2, PT, R19, UR10, PT ;  /* 0x0000000a13007c0c */ /* 0x000fe2000bf46070 */
        /* <DEDUP_REMOVED lines=11> */
[----:B------:R-:W-:Y:S01]  /*9470*/  SHF.R.S32.HI R18, RZ, 0x1f, R19 ;  /* 0x0000001fff127819 */ /* 0x000fe20000011413 */
[-C--:B------:R-:W-:Y:S01]  /*9480*/  FMUL.FTZ R41, R28, R63.reuse ;  /* 0x0000003f1c297220 */ /* 0x080fe20000410000 */
[----:B------:R-:W-:Y:S01]  /*9490*/  SHF.R.S32.HI R40, RZ, 0x1f, R43 ;  /* 0x0000001fff287819 */ /* 0x000fe2000001142b */
[-C--:B------:R-:W-:Y:S01]  /*94a0*/  FMUL.FTZ R12, R12, R63.reuse ;  /* 0x0000003f0c0c7220 */ /* 0x080fe20000410000 */
[----:B------:R-:W-:Y:S01]  /*94b0*/  SHF.R.S32.HI R38, RZ, 0x1f, R33 ;  /* 0x0000001fff267819 */ /* 0x000fe20000011421 */
[----:B------:R-:W-:Y:S01]  /*94c0*/  FMUL.FTZ R46, R24, R63 ;  /* 0x0000003f182e7220 */ /* 0x000fe20000410000 */
[----:B------:R-:W-:-:S02]  /*94d0*/  SHF.R.S32.HI R29, RZ, 0x1f, R20 ;  /* 0x0000001fff1d7819 */ /* 0x000fc40000011414 */
[----:B------:R-:W-:Y:S02]  /*94e0*/  SHF.R.S32.HI R27, RZ, 0x1f, R11 ;  /* 0x0000001fff1b7819 */ /* 0x000fe4000001140b */
[----:B------:R-:W-:Y:S02]  /*94f0*/  SHF.R.S32.HI R23, RZ, 0x1f, R9 ;  /* 0x0000001fff177819 */ /* 0x000fe40000011409 */
[----:B------:R-:W-:Y:S02]  /*9500*/  ISETP.GE.U32.AND P3, PT, R31, UR10, PT ;  /* 0x0000000a1f007c0c */ /* 0x000fe4000bf66070 */
[----:B------:R-:W-:Y:S02]  /*9510*/  ISETP.GE.AND.EX P2, PT, R18, UR11, PT, P2 ;  /* 0x0000000b12007c0c */ /* 0x000fe4000bf46320 */
[----:B------:R-:W-:Y:S02]  /*9520*/  ISETP.GE.AND.EX P1, PT, R40, UR11, PT, P1 ;  /* 0x0000000b28007c0c */ /* 0x000fe4000bf26310 */
[----:B------:R-:W-:-:S02]  /*9530*/  ISETP.GE.AND.EX P0, PT, R38, UR11, PT, P0 ;  /* 0x0000000b26007c0c */ /* 0x000fc4000bf06300 */
[----:B------:R-:W-:Y:S02]  /*9540*/  ISETP.GE.AND.EX P6, PT, R29, UR11, PT, P6 ;  /* 0x0000000b1d007c0c */ /* 0x000fe4000bfc6360 */
[----:B------:R-:W-:Y:S02]  /*9550*/  ISETP.GE.AND.EX P4, PT, R27, UR11, PT, P4 ;  /* 0x0000000b1b007c0c */ /* 0x000fe4000bf86340 */
        /* <DEDUP_REMOVED lines=20> */
.L_x_762:
[C-C-:B------:R-:W-:Y:S01]  /*96a0*/  FFMA.FTZ R65, R25.reuse, R45, R22.reuse ;  /* 0x0000002d19417223 */ /* 0x140fe20000010016 */
[C-C-:B------:R-:W-:Y:S01]  /*96b0*/  FFMA.FTZ R46, R25.reuse, R46, R22.reuse ;  /* 0x0000002e192e7223 */ /* 0x140fe20000010016 */
[----:B------:R-:W-:Y:S01]  /*96c0*/  BSSY.RECONVERGENT B0, `(.L_x_763) ;  /* 0x000001e000007945 */ /* 0x000fe20003800200 */
[C-C-:B------:R-:W-:Y:S01]  /*96d0*/  FFMA.FTZ R59, R25.reuse, R7, R22.reuse ;  /* 0x00000007193b7223 */ /* 0x140fe20000010016 */
        /* <DEDUP_REMOVED lines=10> */
[----:B------:R-:W-:Y:S01]  /*9780*/  FFMA.FTZ R22, R25, R12, R22 ;  /* 0x0000000c19167223 */ /* 0x000fe20000010016 */
[----:B------:R-:W-:Y:S01]  /*9790*/  FFMA.FTZ R44, R16, R5, -R65 ;  /* 0x00000005102c7223 */ /* 0x000fe20000010841 */
[----:B------:R-:W-:Y:S01]  /*97a0*/  FFMA.FTZ R46, R17, R4, -R46 ;  /* 0x00000004112e7223 */ /* 0x000fe2000001082e */
[----:B------:R-:W-:Y:S06]  /*97b0*/  @P2 BRA `(.L_x_764) ;  /* 0x0000000000382947 */ /* 0x000fec0003800000 */
        /* <DEDUP_REMOVED lines=14> */
.L_x_764:
[----:B------:R-:W-:Y:S05]  /*98a0*/  BSYNC.RECONVERGENT B0 ;  /* 0x0000000000007941 */ /* 0x000fea0003800200 */
.L_x_763:
        /* <DEDUP_REMOVED lines=21> */
.L_x_765:
        /* <DEDUP_REMOVED lines=18> */
.L_x_767:
[----:B------:R-:W-:Y:S05]  /*9b20*/  BSYNC.RECONVERGENT B0 ;  /* 0x0000000000007941 */ /* 0x000fea0003800200 */
.L_x_766:
        /* <DEDUP_REMOVED lines=21> */
.L_x_768:
        /* <DEDUP_REMOVED lines=18> */
.L_x_770:
[----:B------:R-:W-:Y:S05]  /*9da0*/  BSYNC.RECONVERGENT B0 ;  /* 0x0000000000007941 */ /* 0x000fea0003800200 */
.L_x_769:
        /* <DEDUP_REMOVED lines=21> */
.L_x_771:
        /* <DEDUP_REMOVED lines=18> */
.L_x_773:
[----:B------:R-:W-:Y:S05]  /*a020*/  BSYNC.RECONVERGENT B0 ;  /* 0x0000000000007941 */ /* 0x000fea0003800200 */
.L_x_772:
        /* <DEDUP_REMOVED lines=21> */
.L_x_774:
        /* <DEDUP_REMOVED lines=18> */
.L_x_776:
[----:B------:R-:W-:Y:S05]  /*a2a0*/  BSYNC.RECONVERGENT B0 ;  /* 0x0000000000007941 */ /* 0x000fea0003800200 */
.L_x_775:
        /* <DEDUP_REMOVED lines=21> */
.L_x_777:
        /* <DEDUP_REMOVED lines=18> */
.L_x_779:
[----:B------:R-:W-:Y:S05]  /*a520*/  BSYNC.RECONVERGENT B0 ;  /* 0x0000000000007941 */ /* 0x000fea0003800200 */
.L_x_778:
[--C-:B0-----:R-:W-:Y:S01]  /*a530*/  HADD2.F32 R3, -RZ, R61.reuse.H0_H0 ;  /* 0x2000003dff037230 */ /* 0x101fe20000004100 */
[----:B------:R-:W-:Y:S01]  /*a540*/  SHF.R.S32.HI R10, RZ, 0x1f, R31 ;  /* 0x0000001fff0a7819 */ /* 0x000fe2000001141f */
        /* <DEDUP_REMOVED lines=20> */
.L_x_780:
        /* <DEDUP_REMOVED lines=9> */
[----:B------:R-:W-:Y:S01]  /*a720*/  F2FP.F16.F32.PACK_AB R3, R22, R3 ;  /* 0x000000031603723e */ /* 0x000fe200000000ff */
        /* <DEDUP_REMOVED lines=8> */
.L_x_782:
[----:B------:R-:W-:Y:S05]  /*a7b0*/  BSYNC.RECONVERGENT B0 ;  /* 0x0000000000007941 */ /* 0x000fea0003800200 */
.L_x_781:
[----:B0-----:R-:W0:Y:S01]  /*a7c0*/  LDC R4, c[0x0][0x374] ;  /* 0x0000dd00ff047b82 */ /* 0x001e220000000800 */
[----:B------:R-:W1:Y:S01]  /*a7d0*/  LDCU UR4, c[0x0][0x410] ;  /* 0x00008200ff0477ac */ /* 0x000e620008000800 */
[----:B------:R-:W-:Y:S01]  /*a7e0*/  IADD3 R54, PT, PT, R54, 0x1, RZ ;  /* 0x0000000136367810 */ /* 0x000fe20007ffe0ff */
[----:B------:R-:W1:Y:S02]  /*a7f0*/  LDCU UR5, c[0x0][0x3e0] ;  /* 0x00007c00ff0577ac */ /* 0x000e640008000800 */
[----:B-1----:R-:W-:Y:S01]  /*a800*/  UIMAD UR4, UR4, UR5, URZ ;  /* 0x00000005040472a4 */ /* 0x002fe2000f8e02ff */
[----:B0-----:R-:W-:-:S05]  /*a810*/  IADD3 R57, PT, PT, R4, R57, RZ ;  /* 0x0000003904397210 */ /* 0x001fca0007ffe0ff */
[----:B------:R-:W-:-:S13]  /*a820*/  ISETP.GE.AND P0, PT, R57, UR4, PT ;  /* 0x0000000439007c0c */ /* 0x000fda000bf06270 */
[----:B------:R-:W-:Y:S05]  /*a830*/  @!P0 BRA `(.L_x_783) ;  /* 0xffffff5800488947 */ /* 0x000fea000383ffff */
.L_x_716:
[----:B------:R-:W0:Y:S01]  /*a840*/  LDC R4, c[0x0][0x370] ;  /* 0x0000dc00ff047b82 */ /* 0x000e220000000800 */
        /* <DEDUP_REMOVED lines=14> */
.L_x_785:
[----:B------:R-:W-:Y:S05]  /*a930*/  BSYNC.RECONVERGENT B0 ;  /* 0x0000000000007941 */ /* 0x000fea0003800200 */
.L_x_784:
        /* <DEDUP_REMOVED lines=11> */
.L_x_787:
[----:B------:R-:W2:Y:S04]  /*a9f0*/  LDG.E.STRONG.GPU R5, desc[UR8][R2.64] ;  /* 0x0000000802057981 */ /* 0x000ea8000c1ef900 */
[----:B--2---:R-:W-:Y:S01]  /*aa00*/  CCTL.IVALL ;  /* 0x00000000ff00798f */ /* 0x004fe20002000000 */
[----:B------:R-:W-:Y:S05]  /*aa10*/  YIELD ;  /* 0x0000000000007946 */ /* 0x000fea0003800000 */
[----:B------:R-:W-:-:S13]  /*aa20*/  ISETP.NE.AND P0, PT, R5, R0, PT ;  /* 0x000000000500720c */ /* 0x000fda0003f05270 */
[----:B------:R-:W-:Y:S05]  /*aa30*/  @P0 BRA `(.L_x_787) ;  /* 0xfffffffc00ec0947 */ /* 0x000fea000383ffff */
.L_x_786:
        /* <DEDUP_REMOVED lines=75> */
.L_x_790:
        /* <DEDUP_REMOVED lines=29> */
.L_x_789:
[----:B------:R-:W-:Y:S05]  /*b0c0*/  BSYNC.RECONVERGENT B0 ;  /* 0x0000000000007941 */ /* 0x000fea0003800200 */
.L_x_788:
        /* <DEDUP_REMOVED lines=10> */
.L_x_791:
        /* <DEDUP_REMOVED lines=82> */
.L_x_792:
        /* <DEDUP_REMOVED lines=15> */
.L_x_4507:


//--------------------- .text._Z35group_norm_nhwc_bwd_one_pass_kernelI11Fp16IOFp32WLi512ELi84ELi672EEv26Group_norm_nhwc_bwd_params --------------------------
	.section	.text._Z35group_norm_nhwc_bwd_one_pass_kernelI11Fp16IOFp32WLi512ELi84ELi672EEv26Group_norm_nhwc_bwd_params,"ax",@progbits
	.align	128
        .global         _Z35group_norm_nhwc_bwd_one_pass_kernelI11Fp16IOFp32WLi512ELi84ELi672EEv26Group_norm_nhwc_bwd_params
        .type           _Z35group_norm_nhwc_bwd_one_pass_kernelI11Fp16IOFp32WLi512ELi84ELi672EEv26Group_norm_nhwc_bwd_params,@function
        .size           _Z35group_norm_nhwc_bwd_one_pass_kernelI11Fp16IOFp32WLi512ELi84ELi672EEv26Group_norm_nhwc_bwd_params,(.L_x_4508 - _Z35group_norm_nhwc_bwd_one_pass_kernelI11Fp16IOFp32WLi512ELi84ELi672EEv26Group_norm_nhwc_bwd_params)
        .other          _Z35group_norm_nhwc_bwd_one_pass_kernelI11Fp16IOFp32WLi512ELi84ELi672EEv26Group_norm_nhwc_bwd_params,@"STO_CUDA_ENTRY STV_DEFAULT"
_Z35group_norm_nhwc_bwd_one_pass_kernelI11Fp16IOFp32WLi512ELi84ELi672EEv26Group_norm_nhwc_bwd_params:
.text._Z35group_norm_nhwc_bwd_one_pass_kernelI11Fp16IOFp32WLi512ELi84ELi672EEv26Group_norm_nhwc_bwd_params:
        /* <DEDUP_REMOVED lines=28> */
.L_x_819:
[----:B------:R-:W2:Y:S01]  /*01c0*/  LDL R8, [R1+0x194] ;  /* 0x0001940001087983 */ /* 0x000ea20000100800 */
[----:B------:R-:W1:Y:S03]  /*01d0*/  LDCU UR14, c[0x0][0x410] ;  /* 0x00008200ff0e77ac */ /* 0x000e660008000800 */
[----:B------:R-:W3:Y:S01]  /*01e0*/  LDL.LU R7, [R1+0x190] ;  /* 0x0001900001077983 */ /* 0x000ee20000300800 */
[----:B------:R-:W-:Y:S01]  /*01f0*/  IABS R6, UR8 ;  /* 0x0000000800067c13 */ /* 0x000fe20008000000 */
[----:B------:R-:W-:Y:S01]  /*0200*/  UMOV UR6, URZ ;  /* 0x000000ff00067c82 */ /* 0x000fe20008000000 */
[----:B------:R-:W4:Y:S01]  /*0210*/  LDCU.128 UR16, c[0x0][0x400] ;  /* 0x00008000ff1077ac */ /* 0x000f220008000c00 */
[----:B-1----:R-:W-:-:S04]  /*0220*/  MOV R4, UR14 ;  /* 0x0000000e00047c02 */ /* 0x002fc80008000f00 */
[----:B------:R-:W-:-:S04]  /*0230*/  IABS R4, R4 ;  /* 0x0000000400047213 */ /* 0x000fc80000000000 */
[----:B------:R-:W-:-:S13]  /*0240*/  R2UR UR13, R4 ;  /* 0x00000000040d72ca */ /* 0x000fda00000e0000 */
[----:B------:R-:W1:Y:S08]  /*0250*/  I2F.RP R4, UR13 ;  /* 0x0000000d00047d06 */ /* 0x000e700008209400 */
[----:B-1----:R-:W1:Y:S02]  /*0260*/  MUFU.RCP R4, R4 ;  /* 0x0000000400047308 */ /* 0x002e640000001000 */
[----:B-1----:R-:W-:-:S06]  /*0270*/  IADD3 R5, PT, PT, R4, 0xffffffe, RZ ;  /* 0x0ffffffe04057810 */ /* 0x002fcc0007ffe0ff */
[----:B------:R-:W1:Y:S01]  /*0280*/  F2I.FTZ.U32.TRUNC.NTZ R5, R5 ;  /* 0x0000000500057305 */ /* 0x000e62000021f000 */
[----:B------:R-:W-:Y:S02]  /*0290*/  R2UR UR9, R6 ;  /* 0x00000000060972ca */ /* 0x000fe400000e0000 */
[----:B-1----:R-:W-:-:S13]  /*02a0*/  R2UR UR7, R5 ;  /* 0x00000000050772ca */ /* 0x002fda00000e0000 */
[----:B------:R-:W-:-:S04]  /*02b0*/  UIADD3 UR5, UPT, UPT, URZ, -UR7, URZ ;  /* 0x80000007ff057290 */ /* 0x000fc8000fffe0ff */
[----:B------:R-:W-:-:S04]  /*02c0*/  UIMAD UR5, UR5, UR13, URZ ;  /* 0x0000000d050572a4 */ /* 0x000fc8000f8e02ff */
[----:B------:R-:W-:-:S04]  /*02d0*/  UIMAD.WIDE.U32 UR6, UR7, UR5, UR6 ;  /* 0x00000005070672a5 */ /* 0x000fc8000f8e0006 */
[----:B------:R-:W-:-:S04]  /*02e0*/  UIMAD.WIDE.U32 UR6, UR7, UR9, URZ ;  /* 0x00000009070672a5 */ /* 0x000fc8000f8e00ff */
[----:B------:R-:W-:-:S04]  /*02f0*/  UIADD3 UR5, UPT, UPT, -UR7, URZ, URZ ;  /* 0x000000ff07057290 */ /* 0x000fc8000fffe1ff */
[----:B------:R-:W-:-:S04]  /*0300*/  UIMAD UR5, UR13, UR5, UR9 ;  /* 0x000000050d0572a4 */ /* 0x000fc8000f8e0209 */
[----:B------:R-:W-:Y:S01]  /*0310*/  UISETP.GT.U32.AND UP2, UPT, UR13, UR5, UPT ;  /* 0x000000050d00728c */ /* 0x000fe2000bf44070 */
[----:B----4-:R-:W-:Y:S01]  /*0320*/  ISETP.GE.U32.AND P0, PT, R0, UR16, PT ;  /* 0x0000001000007c0c */ /* 0x010fe2000bf06070 */
        /* <DEDUP_REMOVED lines=19> */
[----:B------:R-:W-:Y:S01]  /*0460*/  SHF.R.S32.HI R11, RZ, 0x1f, R15 ;  /* 0x0000001fff0b7819 */ /* 0x000fe2000001140f */
[----:B------:R-:W1:Y:S02]  /*0470*/  LDCU.U8 UR9, c[0x0][0x414] ;  /* 0x00008280ff0977ac */ /* 0x000e640008000000 */
[----:B------:R-:W-:Y:S02]  /*0480*/  MOV R5, UR5 ;  /* 0x0000000500057c02 */ /* 0x000fe40008000f00 */
[----:B------:R-:W-:Y:S02]  /*0490*/  ISETP.GE.AND.EX P4, PT, R11, UR17, PT, P1 ;  /* 0x000000110b007c0c */ /* 0x000fe4000bf86310 */
[----:B------:R-:W-:-:S04]  /*04a0*/  IADD3 R25, PT, PT, R0, 0x20, RZ ;  /* 0x0000002000197810 */ /* 0x000fc80007ffe0ff */
[----:B------:R-:W-:Y:S02]  /*04b0*/  ISETP.GE.U32.AND P1, PT, R25, UR16, PT ;  /* 0x0000001019007c0c */ /* 0x000fe4000bf26070 */
[----:B0-----:R-:W-:-:S05]  /*04c0*/  SHF.R.S32.HI R17, RZ, 0x1f, R25 ;  /* 0x0000001fff117819 */ /* 0x001fca0000011419 */
[----:B------:R-:W4:Y:S01]  /*04d0*/  @!P4 LDC.64 R30, c[0x0][0x3f8] ;  /* 0x0000fe00ff1ecb82 */ /* 0x000f220000000a00 */
[----:B------:R-:W-:Y:S02]  /*04e0*/  ISETP.GE.AND.EX P3, PT, R17, UR17, PT, P1 ;  /* 0x0000001111007c0c */ /* 0x000fe4000bf66310 */
[----:B0-----:R-:W-:Y:S02]  /*04f0*/  LOP3.LUT R3, R3, 0xfeffffff, RZ, 0xc0, !PT ;  /* 0xfeffffff03037812 */ /* 0x001fe400078ec0ff */
[----:B------:R-:W-:Y:S02]  /*0500*/  IADD3 R28, PT, PT, R0, 0x30, RZ ;  /* 0x00000030001c7810 */ /* 0x000fe40007ffe0ff */
[----:B------:R-:W-:Y:S01]  /*0510*/  @P4 LOP3.LUT R3, R3, 0x1000000, RZ, 0xfc, !PT ;  /* 0x0100000003034812 */ /* 0x000fe200078efcff */
[----:B------:R-:W0:Y:S01]  /*0520*/  @!P4 LDC.64 R74, c[0x0][0x398] ;  /* 0x0000e600ff4acb82 */ /* 0x000e220000000a00 */
[----:B------:R-:W-:Y:S02]  /*0530*/  ISETP.GE.U32.AND P1, PT, R28, UR16, PT ;  /* 0x000000101c007c0c */ /* 0x000fe4000bf26070 */
[----:B------:R-:W-:-:S02]  /*0540*/  LOP3.LUT R3, R3, 0xff7fffff, RZ, 0xc0, !PT ;  /* 0xff7fffff03037812 */ /* 0x000fc400078ec0ff */
[----:B------:R-:W-:Y:S02]  /*0550*/  SHF.R.S32.HI R29, RZ, 0x1f, R28 ;  /* 0x0000001fff1d7819 */ /* 0x000fe4000001141c */
[----:B------:R-:W-:Y:S01]  /*0560*/  @P3 LOP3.LUT R3, R3, 0x800000, RZ, 0xfc, !PT ;  /* 0x0080000003033812 */ /* 0x000fe200078efcff */
[----:B------:R-:W1:Y:S01]  /*0570*/  @!P3 LDC.64 R18, c[0x0][0x3f8] ;  /* 0x0000fe00ff12bb82 */ /* 0x000e620000000a00 */
[----:B------:R-:W-:Y:S01]  /*0580*/  ISETP.GE.AND.EX P5, PT, R29, UR17, PT, P1 ;  /* 0x000000111d007c0c */ /* 0x000fe2000bfa6310 */
[----:B----4-:R-:W-:-:S04]  /*0590*/  @!P4 IMAD R16, R11, R30, RZ ;  /* 0x0000001e0b10c224 */ /* 0x010fc800078e02ff */
[----:B------:R-:W-:-:S08]  /*05a0*/  @!P4 IMAD R31, R15, R31, R16 ;  /* 0x0000001f0f1fc224 */ /* 0x000fd000078e0210 */
[----:B------:R-:W4:Y:S01]  /*05b0*/  @!P5 LDC.64 R26, c[0x0][0x3f8] ;  /* 0x0000fe00ff1adb82 */ /* 0x000f220000000a00 */
[----:B--2---:R-:W-:-:S13]  /*05c0*/  ISETP.GE.AND.EX P0, PT, R8, UR17, PT, P0 ;  /* 0x0000001108007c0c */ /* 0x004fda000bf06300 */
[----:B------:R-:W2:Y:S01]  /*05d0*/  @!P0 LDC.64 R12, c[0x0][0x3f8] ;  /* 0x0000fe00ff0c8b82 */ /* 0x000ea20000000a00 */
[----:B---3--:R-:W-:Y:S01]  /*05e0*/  IADD3 R4, P2, PT, R7, UR5, RZ ;  /* 0x0000000507047c10 */ /* 0x008fe2000ff5e0ff */
[----:B------:R-:W-:Y:S01]  /*05f0*/  USHF.R.S32.HI UR5, URZ, 0x1f, UR7 ;  /* 0x0000001fff057899 */ /* 0x000fe20008011407 */
[----:B------:R-:W-:Y:S02]  /*0600*/  MOV R7, UR18 ;  /* 0x0000001200077c02 */ /* 0x000fe40008000f00 */
[----:B------:R-:W-:Y:S01]  /*0610*/  LEA.HI.X.SX32 R5, R5, RZ, 0x1, P2 ;  /* 0x000000ff05057211 */ /* 0x000fe200010f0eff */
[----:B------:R-:W-:Y:S01]  /*0620*/  UIMAD UR5, UR5, UR18, URZ ;  /* 0x00000012050572a4 */ /* 0x000fe2000f8e02ff */
[----:B------:R-:W-:Y:S01]  /*0630*/  @!P0 SHF.R.S32.HI R8, RZ, 0x1f, R0 ;  /* 0x0000001fff088819 */ /* 0x000fe20000011400 */
[----:B------:R-:W3:Y:S02]  /*0640*/  @!P0 LDC.64 R22, c[0x0][0x398] ;  /* 0x0000e600ff168b82 */ /* 0x000ee40000000a00 */
[----:B------:R-:W-:-:S02]  /*0650*/  UIMAD UR5, UR7, UR19, UR5 ;  /* 0x00000013070572a4 */ /* 0x000fc4000f8e0205 */
[----:B------:R-:W-:-:S04]  /*0660*/  IMAD.WIDE.U32 R4, R7, UR7, R4 ;  /* 0x0000000707047c25 */ /* 0x000fc8000f8e0004 */
[----:B------:R-:W0:Y:S01]  /*0670*/  @!P0 LDC.64 R20, c[0x0][0x3a0] ;  /* 0x0000e800ff148b82 */ /* 0x000e220000000a00 */
[----:B------:R-:W-:Y:S01]  /*0680*/  IADD3 R7, PT, PT, R5, UR5, RZ ;  /* 0x0000000505077c10 */ /* 0x000fe2000fffe0ff */
[----:B--2---:R-:W-:Y:S01]  /*0690*/  @!P0 IMAD R6, R8, R12, RZ ;  /* 0x0000000c08068224 */ /* 0x004fe200078e02ff */
[----:B------:R2:W-:Y:S01]  /*06a0*/  @!P0 STL [R1+0x194], R8 ;  /* 0x0001940801008387 */ /* 0x0005e20000100800 */
[----:B----4-:R-:W-:Y:S01]  /*06b0*/  @!P5 IMAD R29, R29, R26, RZ ;  /* 0x0000001a1d1dd224 */ /* 0x010fe200078e02ff */
[C---:B------:R-:W-:Y:S01]  /*06c0*/  IADD3 R55, PT, PT, R0.reuse, 0xb0, RZ ;  /* 0x000000b000377810 */ /* 0x040fe20007ffe0ff */
[C---:B------:R-:W-:Y:S01]  /*06d0*/  @!P0 IMAD R13, R0.reuse, R13, R6 ;  /* 0x0000000d000d8224 */ /* 0x040fe200078e0206 */
[----:B------:R-:W-:Y:S01]  /*06e0*/  @!P0 MOV R6, R4 ;  /* 0x0000000400068202 */ /* 0x000fe20000000f00 */
[----:B------:R-:W4:Y:S04]  /*06f0*/  LDCU.64 UR6, c[0x0][0x3b8] ;  /* 0x00007700ff0677ac */ /* 0x000f280008000a00 */
[----:B--2---:R-:W-:-:S05]  /*0700*/  @!P0 IMAD.WIDE.U32 R8, R0, R12, R6 ;  /* 0x0000000c00088225 */ /* 0x004fca00078e0006 */
[----:B------:R-:W-:Y:S02]  /*0710*/  @!P0 IADD3 R13, PT, PT, R9, R13, RZ ;  /* 0x0000000d090d8210 */ /* 0x000fe40007ffe0ff */
[C---:B------:R-:W-:Y:S02]  /*0720*/  @!P0 SHF.L.U32 R9, R8.reuse, 0x1, RZ ;  /* 0x0000000108098819 */ /* 0x040fe400000006ff */
[----:B------:R-:W-:Y:S02]  /*0730*/  @!P0 SHF.L.U64.HI R14, R8, 0x1, R13 ;  /* 0x00000001080e8819 */ /* 0x000fe4000001020d */
[C---:B---3--:R-:W-:Y:S01]  /*0740*/  @!P0 IADD3 R10, P3, PT, R9.reuse, R22, RZ ;  /* 0x00000016090a8210 */ /* 0x048fe20007f7e0ff */
[----:B------:R-:W2:Y:S01]  /*0750*/  @!P4 LDC.64 R12, c[0x0][0x3a0] ;  /* 0x0000e800ff0ccb82 */ /* 0x000ea20000000a00 */
[----:B------:R-:W-:Y:S02]  /*0760*/  IADD3 R22, PT, PT, R0, 0x40, RZ ;  /* 0x0000004000167810 */ /* 0x000fe40007ffe0ff */
[----:B0-----:R-:W-:-:S02]  /*0770*/  @!P0 IADD3 R8, P2, PT, R9, R20, RZ ;  /* 0x0000001409088210 */ /* 0x001fc40007f5e0ff */
[----:B------:R-:W-:Y:S02]  /*0780*/  ISETP.GE.U32.AND P1, PT, R22, UR16, PT ;  /* 0x0000001016007c0c */ /* 0x000fe4000bf26070 */
[----:B------:R-:W-:Y:S02]  /*0790*/  SHF.R.S32.HI R37, RZ, 0x1f, R22 ;  /* 0x0000001fff257819 */ /* 0x000fe40000011416 */
[C---:B------:R-:W-:Y:S02]  /*07a0*/  @!P0 IADD3.X R11, PT, PT, R14.reuse, R23, RZ, P3, !PT ;  /* 0x000000170e0b8210 */ /* 0x040fe40001ffe4ff */
[----:B------:R-:W-:Y:S02]  /*07b0*/  @!P0 IADD3.X R9, PT, PT, R14, R21, RZ, P2, !PT ;  /* 0x000000150e098210 */ /* 0x000fe400017fe4ff */
[----:B------:R-:W-:Y:S02]  /*07c0*/  LOP3.LUT P3, RZ, R3, 0x800000, RZ, 0xc0, !PT ;  /* 0x0080000003ff7812 */ /* 0x000fe4000786c0ff */
[----:B------:R-:W-:-:S02]  /*07d0*/  @!P4 MOV R20, R4 ;  /* 0x000000040014c202 */ /* 0x000fc40000000f00 */
[----:B------:R-:W-:Y:S02]  /*07e0*/  @!P4 MOV R21, R7 ;  /* 0x000000070015c202 */ /* 0x000fe40000000f00 */
[----:B------:R-:W-:Y:S02]  /*07f0*/  ISETP.GE.AND.EX P6, PT, R37, UR17, PT, P1 ;  /* 0x0000001125007c0c */ /* 0x000fe4000bfc6310 */
[----:B------:R-:W-:Y:S01]  /*0800*/  LOP3.LUT R3, R3, 0xffbfffff, RZ, 0xc0, !PT ;  /* 0xffbfffff03037812 */ /* 0x000fe200078ec0ff */
[----:B------:R-:W-:-:S03]  /*0810*/  @!P4 IMAD.WIDE.U32 R20, R15, R30, R20 ;  /* 0x0000001e0f14c225 */ /* 0x000fc600078e0014 */
[----:B------:R-:W-:Y:S01]  /*0820*/  @P5 LOP3.LUT R3, R3, 0x400000, RZ, 0xfc, !PT ;  /* 0x0040000003035812 */ /* 0x000fe200078efcff */
[----:B------:R-:W0:Y:S01]  /*0830*/  @!P3 LDC.64 R14, c[0x0][0x3a0] ;  /* 0x0000e800ff0ebb82 */ /* 0x000e220000000a00 */
[----:B------:R-:W-:Y:S02]  /*0840*/  IADD3 R23, PT, PT, R0, 0x50, RZ ;  /* 0x0000005000177810 */ /* 0x000fe40007ffe0ff */
[----:B------:R-:W-:Y:S02]  /*0850*/  LOP3.LUT R3, R3, 0xffdfffff, RZ, 0xc0, !PT ;  /* 0xffdfffff03037812 */ /* 0x000fe400078ec0ff */
[----:B------:R-:W-:Y:S02]  /*0860*/  @!P4 IADD3 R21, PT, PT, R21, R31, RZ ;  /* 0x0000001f1515c210 */ /* 0x000fe40007ffe0ff */
[----:B------:R-:W-:Y:S01]  /*0870*/  @!P4 SHF.L.U32 R31, R20, 0x1, RZ ;  /* 0x00000001141fc819 */ /* 0x000fe200000006ff */
[----:B------:R-:W3:Y:S01]  /*0880*/  @!P6 LDC.64 R32, c[0x0][0x3f8] ;  /* 0x0000fe00ff20eb82 */ /* 0x000ee20000000a00 */
[----:B------:R-:W-:-:S02]  /*0890*/  ISETP.GE.U32.AND P2, PT, R23, UR16, PT ;  /* 0x0000001017007c0c */ /* 0x000fc4000bf46070 */
[----:B------:R-:W-:Y:S02]  /*08a0*/  SHF.R.S32.HI R35, RZ, 0x1f, R23 ;  /* 0x0000001fff237819 */ /* 0x000fe40000011417 */
[----:B------:R-:W-:Y:S01]  /*08b0*/  @P6 LOP3.LUT R3, R3, 0x200000, RZ, 0xfc, !PT ;  /* 0x0020000003036812 */ /* 0x000fe200078efcff */
[----:B-1----:R-:W-:Y:S01]  /*08c0*/  @!P3 IMAD R30, R17, R18, RZ ;  /* 0x00000012111eb224 */ /* 0x002fe200078e02ff */
[----:B------:R-:W-:Y:S01]  /*08d0*/  @!P4 SHF.L.U64.HI R24, R20, 0x1, R21 ;  /* 0x000000011418c819 */ /* 0x000fe20000010215 */
[----:B------:R-:W1:Y:S01]  /*08e0*/  @!P3 LDC.64 R16, c[0x0][0x398] ;  /* 0x0000e600ff10bb82 */ /* 0x000e620000000a00 */
[----:B--2---:R-:W-:Y:S02]  /*08f0*/  @!P4 IADD3 R12, P1, PT, R31, R12, RZ ;  /* 0x0000000c1f0cc210 */ /* 0x004fe40007f3e0ff */
[----:B------:R-:W-:Y:S02]  /*0900*/  ISETP.GE.AND.EX P4, PT, R35, UR17, PT, P2 ;  /* 0x0000001123007c0c */ /* 0x000fe4000bf86320 */
[----:B------:R-:W-:-:S02]  /*0910*/  LOP3.LUT P2, RZ, R3, 0x1000000, RZ, 0xc0, !PT ;  /* 0x0100000003ff7812 */ /* 0x000fc4000784c0ff */
[----:B------:R-:W-:Y:S02]  /*0920*/  @!P3 MOV R20, R4 ;  /* 0x000000040014b202 */ /* 0x000fe40000000f00 */
[----:B------:R-:W-:Y:S01]  /*0930*/  @!P3 MOV R21, R7 ;  /* 0x000000070015b202 */ /* 0x000fe20000000f00 */
[C---:B------:R-:W-:Y:S02]  /*0940*/  @!P3 IMAD R19, R25.reuse, R19, R30 ;  /* 0x000000131913b224 */ /* 0x040fe400078e021e */
[----:B------:R-:W-:-:S06]  /*0950*/  @!P3 IMAD.WIDE.U32 R20, R25, R18, R20 ;  /* 0x000000121914b225 */ /* 0x000fcc00078e0014 */
[----:B------:R-:W-:Y:S02]  /*0960*/  @!P2 IADD3.X R13, PT, PT, R24, R13, RZ, P1, !PT ;  /* 0x0000000d180da210 */ /* 0x000fe40000ffe4ff */
[----:B------:R-:W-:Y:S02]  /*0970*/  @!P2 IADD3 R74, P1, PT, R31, R74, RZ ;  /* 0x0000004a1f4aa210 */ /* 0x000fe40007f3e0ff */
[----:B------:R-:W-:Y:S02]  /*0980*/  @!P3 IADD3 R21, PT, PT, R21, R19, RZ ;  /* 0x000000131515b210 */ /* 0x000fe40007ffe0ff */
[----:B------:R-:W-:Y:S01]  /*0990*/  @!P3 SHF.L.U32 R31, R20, 0x1, RZ ;  /* 0x00000001141fb819 */ /* 0x000fe200000006ff */
[----:B------:R-:W2:Y:S01]  /*09a0*/  @!P5 LDC.64 R18, c[0x0][0x3a0] ;  /* 0x0000e800ff12db82 */ /* 0x000ea20000000a00 */
[----:B------:R-:W-:Y:S02]  /*09b0*/  @!P2 IADD3.X R75, PT, PT, R24, R75, RZ, P1, !PT ;  /* 0x0000004b184ba210 */ /* 0x000fe40000ffe4ff */
[----:B------:R-:W-:-:S02]  /*09c0*/  @!P3 SHF.L.U64.HI R34, R20, 0x1, R21 ;  /* 0x000000011422b819 */ /* 0x000fc40000010215 */
[----:B0-----:R-:W-:-:S03]  /*09d0*/  @!P3 IADD3 R14, P1, PT, R31, R14, RZ ;  /* 0x0000000e1f0eb210 */ /* 0x001fc60007f3e0ff */
[----:B------:R-:W0:Y:S01]  /*09e0*/  @!P5 LDC.64 R20, c[0x0][0x398] ;  /* 0x0000e600ff14db82 */ /* 0x000e220000000a00 */
[----:B------:R-:W-:Y:S02]  /*09f0*/  @!P3 IADD3.X R15, PT, PT, R34, R15, RZ, P1, !PT ;  /* 0x0000000f220fb210 */ /* 0x000fe40000ffe4ff */
[----:B-1----:R-:W-:Y:S02]  /*0a00*/  @!P3 IADD3 R16, P1, PT, R31, R16, RZ ;  /* 0x000000101f10b210 */ /* 0x002fe40007f3e0ff */
[----:B------:R-:W-:Y:S02]  /*0a10*/  @!P5 MOV R30, R4 ;  /* 0x00000004001ed202 */ /* 0x000fe40000000f00 */
[----:B------:R-:W-:Y:S01]  /*0a20*/  @!P5 MOV R31, R7 ;  /* 0x00000007001fd202 */ /* 0x000fe20000000f00 */
[----:B------:R-:W1:Y:S01]  /*0a30*/  @!P4 LDC.64 R24, c[0x0][0x3f8] ;  /* 0x0000fe00ff18cb82 */ /* 0x000e620000000a00 */
[C---:B------:R-:W-:Y:S02]  /*0a40*/  @!P5 IMAD R29, R28.reuse, R27, R29 ;  /* 0x0000001b1c1dd224 */ /* 0x040fe400078e021d */
[----:B------:R-:W-:-:S05]  /*0a50*/  @!P5 IMAD.WIDE.U32 R26, R28, R26, R30 ;  /* 0x0000001a1c1ad225 */ /* 0x000fca00078e001e */
[----:B------:R-:W4:Y:S01]  /*0a60*/  @!P6 LDC.64 R30, c[0x0][0x3a0] ;  /* 0x0000e800ff1eeb82 */ /* 0x000f220000000a00 */
[----:B------:R-:W-:Y:S01]  /*0a70*/  @!P5 IADD3 R27, PT, PT, R27, R29, RZ ;  /* 0x0000001d1b1bd210 */ /* 0x000fe20007ffe0ff */
[----:B---3--:R-:W-:Y:S01]  /*0a80*/  @!P6 IMAD R37, R37, R32, RZ ;  /* 0x000000202525e224 */ /* 0x008fe200078e02ff */
[----:B------:R-:W-:Y:S02]  /*0a90*/  @!P5 SHF.L.U32 R39, R26, 0x1, RZ ;  /* 0x000000011a27d819 */ /* 0x000fe400000006ff */
[----:B------:R-:W-:-:S03]  /*0aa0*/  @!P3 IADD3.X R17, PT, PT, R34, R17, RZ, P1, !PT ;  /* 0x000000112211b210 */ /* 0x000fc60000ffe4ff */
[----:B------:R-:W3:Y:S01]  /*0ab0*/  @!P6 LDC.64 R28, c[0x0][0x398] ;  /* 0x0000e600ff1ceb82 */ /* 0x000ee20000000a00 */
[----:B------:R-:W-:Y:S01]  /*0ac0*/  @!P6 IMAD R41, R22, R33, R37 ;  /* 0x000000211629e224 */ /* 0x000fe200078e0225 */
[----:B------:R-:W-:Y:S02]  /*0ad0*/  @!P5 SHF.L.U64.HI R34, R26, 0x1, R27 ;  /* 0x000000011a22d819 */ /* 0x000fe4000001021b */
[----:B------:R-:W-:Y:S02]  /*0ae0*/  @!P6 MOV R36, R4 ;  /* 0x000000040024e202 */ /* 0x000fe40000000f00 */
[----:B------:R-:W-:Y:S02]  /*0af0*/  @!P6 MOV R37, R7 ;  /* 0x000000070025e202 */ /* 0x000fe40000000f00 */
[----:B------:R-:W3:Y:S01]  /*0b00*/  @!P4 LDC.64 R26, c[0x0][0x3a0] ;  /* 0x0000e800ff1acb82 */ /* 0x000ee20000000a00 */
[----:B--2---:R-:W-:Y:S01]  /*0b10*/  @!P5 IADD3 R18, P1, PT, R39, R18, RZ ;  /* 0x000000122712d210 */ /* 0x004fe20007f3e0ff */
[----:B------:R-:W-:-:S03]  /*0b20*/  @!P6 IMAD.WIDE.U32 R36, R22, R32, R36 ;  /* 0x000000201624e225 */ /* 0x000fc600078e0024 */
[C---:B------:R-:W-:Y:S02]  /*0b30*/  @!P5 IADD3.X R19, PT, PT, R34.reuse, R19, RZ, P1, !PT ;  /* 0x000000132213d210 */ /* 0x040fe40000ffe4ff */
[----:B0-----:R-:W-:Y:S01]  /*0b40*/  @!P5 IADD3 R20, P1, PT, R39, R20, RZ ;  /* 0x000000142714d210 */ /* 0x001fe20007f3e0ff */
[----:B------:R-:W0:Y:S01]  /*0b50*/  @!P4 LDC.64 R32, c[0x0][0x398] ;  /* 0x0000e600ff20cb82 */ /* 0x000e220000000a00 */
[----:B------:R-:W-:Y:S01]  /*0b60*/  @!P6 IADD3 R39, PT, PT, R37, R41, RZ ;  /* 0x000000292527e210 */ /* 0x000fe20007ffe0ff */
[----:B-1----:R-:W-:Y:S01]  /*0b70*/  @!P4 IMAD R22, R35, R24, RZ ;  /* 0x000000182316c224 */ /* 0x002fe200078e02ff */
[----:B------:R-:W-:Y:S02]  /*0b80*/  @!P5 IADD3.X R21, PT, PT, R34, R21, RZ, P1, !PT ;  /* 0x000000152215d210 */ /* 0x000fe40000ffe4ff */
[----:B------:R-:W-:Y:S02]  /*0b90*/  @!P6 SHF.L.U32 R37, R36, 0x1, RZ ;  /* 0x000000012425e819 */ /* 0x000fe400000006ff */
[----:B------:R-:W-:-:S02]  /*0ba0*/  @!P4 MOV R34, R4 ;  /* 0x000000040022c202 */ /* 0x000fc40000000f00 */
[----:B------:R-:W-:Y:S01]  /*0bb0*/  @!P4 MOV R35, R7 ;  /* 0x000000070023c202 */ /* 0x000fe20000000f00 */
[----:B------:R-:W-:Y:S01]  /*0bc0*/  @!P4 IMAD R25, R23, R25, R22 ;  /* 0x000000191719c224 */ /* 0x000fe200078e0216 */
[----:B------:R-:W-:Y:S02]  /*0bd0*/  @!P6 SHF.L.U64.HI R36, R36, 0x1, R39 ;  /* 0x000000012424e819 */ /* 0x000fe40000010227 */
[----:B----4-:R-:W-:Y:S01]  /*0be0*/  @!P6 IADD3 R22, P1, PT, R37, R30, RZ ;  /* 0x0000001e2516e210 */ /* 0x010fe20007f3e0ff */
[----:B------:R-:W-:-:S03]  /*0bf0*/  @!P4 IMAD.WIDE.U32 R34, R23, R24, R34 ;  /* 0x000000181722c225 */ /* 0x000fc600078e0022 */
[----:B------:R-:W-:Y:S02]  /*0c00*/  @!P6 IADD3.X R23, PT, PT, R36, R31, RZ, P1, !PT ;  /* 0x0000001f2417e210 */ /* 0x000fe40000ffe4ff */
[----:B---3--:R-:W-:Y:S02]  /*0c10*/  @!P6 IADD3 R24, P1, PT, R37, R28, RZ ;  /* 0x0000001c2518e210 */ /* 0x008fe40007f3e0ff */
[----:B------:R-:W-:Y:S02]  /*0c20*/  @!P4 IADD3 R35, PT, PT, R35, R25, RZ ;  /* 0x000000192323c210 */ /* 0x000fe40007ffe0ff */
[----:B------:R-:W-:Y:S02]  /*0c30*/  @!P4 SHF.L.U32 R31, R34, 0x1, RZ ;  /* 0x00000001221fc819 */ /* 0x000fe400000006ff */
[----:B------:R-:W-:Y:S02]  /*0c40*/  @!P6 IADD3.X R25, PT, PT, R36, R29, RZ, P1, !PT ;  /* 0x0000001d2419e210 */ /* 0x000fe40000ffe4ff */
[----:B------:R-:W-:-:S02]  /*0c50*/  @!P4 SHF.L.U64.HI R34, R34, 0x1, R35 ;  /* 0x000000012222c819 */ /* 0x000fc40000010223 */
[C---:B------:R-:W-:Y:S02]  /*0c60*/  @!P4 IADD3 R26, P1, PT, R31.reuse, R26, RZ ;  /* 0x0000001a1f1ac210 */ /* 0x040fe40007f3e0ff */
[----:B------:R-:W-:Y:S02]  /*0c70*/  IADD3 R35, PT, PT, R0, 0x60, RZ ;  /* 0x0000006000237810 */ /* 0x000fe40007ffe0ff */
[C---:B------:R-:W-:Y:S02]  /*0c80*/  @!P4 IADD3.X R27, PT, PT, R34.reuse, R27, RZ, P1, !PT ;  /* 0x0000001b221bc210 */ /* 0x040fe40000ffe4ff */
[----:B0-----:R-:W-:Y:S02]  /*0c90*/  @!P4 IADD3 R28, P1, PT, R31, R32, RZ ;  /* 0x000000201f1cc210 */ /* 0x001fe40007f3e0ff */
[----:B------:R-:W-:Y:S02]  /*0ca0*/  SHF.R.S32.HI R31, RZ, 0x1f, R35 ;  /* 0x0000001fff1f7819 */ /* 0x000fe40000011423 */
[----:B------:R-:W-:-:S02]  /*0cb0*/  @!P4 IADD3.X R29, PT, PT, R34, R33, RZ, P1, !PT ;  /* 0x00000021221dc210 */ /* 0x000fc40000ffe4ff */
[----:B------:R-:W-:-:S04]  /*0cc0*/  ISETP.GE.U32.AND P1, PT, R35, UR16, PT ;  /* 0x0000001023007c0c */ /* 0x000fc8000bf26070 */
[----:B------:R-:W-:-:S13]  /*0cd0*/  ISETP.GE.AND.EX P2, PT, R31, UR17, PT, P1 ;  /* 0x000000111f007c0c */ /* 0x000fda000bf46310 */
[----:B------:R-:W0:Y:S08]  /*0ce0*/  @!P2 LDC.64 R32, c[0x0][0x3f8] ;  /* 0x0000fe00ff20ab82 */ /* 0x000e300000000a00 */
[----:B------:R-:W1:Y:S01]  /*0cf0*/  @!P2 LDC.64 R36, c[0x0][0x3a0] ;  /* 0x0000e800ff24ab82 */ /* 0x000e620000000a00 */
[----:B0-----:R-:W-:Y:S01]  /*0d00*/  @!P2 IMAD R30, R31, R32, RZ ;  /* 0x000000201f1ea224 */ /* 0x001fe200078e02ff */
[----:B------:R-:W-:-:S03]  /*0d10*/  @!P2 MOV R31, R7 ;  /* 0x00000007001fa202 */ /* 0x000fc60000000f00 */
        /* <DEDUP_REMOVED lines=8> */
[----:B------:R-:W0:Y:S02]  /*0da0*/  @!P2 LDC.64 R36, c[0x0][0x398] ;  /* 0x0000e600ff24ab82 */ /* 0x000e240000000a00 */
        /* <DEDUP_REMOVED lines=19> */
[----:B------:R-:W-:-:S04]  /*0ee0*/  LOP3.LUT R3, R3, 0xffefffff, RZ, 0xc0, !PT ;  /* 0xffefffff03037812 */ /* 0x000fc800078ec0ff */
        /* <DEDUP_REMOVED lines=46> */
[----:B------:R-:W-:Y:S02]  /*11d0*/  @P2 LOP3.LUT R3, R3, 0x10000, RZ, 0xfc, !PT ;  /* 0x0001000003032812 */ /* 0x000fe400078efcff */
        /* <DEDUP_REMOVED lines=34> */
[----:B------:R-:W0:Y:S01]  /*1400*/  @!P2 LDC.64 R56, c[0x0][0x398] ;  /* 0x0000e600ff38ab82 */ /* 0x000e220000000a00 */
[C---:B------:R-:W-:Y:S02]  /*1410*/  @!P2 SHF.L.U32 R53, R52.reuse, 0x1, RZ ;  /* 0x000000013435a819 */ /* 0x040fe400000006ff */
[----:B------:R-:W-:Y:S02]  /*1420*/  @!P2 SHF.L.U64.HI R54, R52, 0x1, R55 ;  /* 0x000000013436a819 */ /* 0x000fe40000010237 */
[----:B-1----:R-:W-:Y:S02]  /*1430*/  @!P2 IADD3 R50, P1, PT, R53, R50, RZ ;  /* 0x000000323532a210 */ /* 0x002fe40007f3e0ff */
[----:B------:R-:W-:Y:S02]  /*1440*/  IADD3 R59, PT, PT, R0, 0xc0, RZ ;  /* 0x000000c0003b7810 */ /* 0x000fe40007ffe0ff */
[----:B------:R-:W-:-:S02]  /*1450*/  @!P2 IADD3.X R51, PT, PT, R54, R51, RZ, P1, !PT ;  /* 0x000000333633a210 */ /* 0x000fc40000ffe4ff */
        /* <DEDUP_REMOVED lines=21> */
[----:B------:R-:W-:Y:S02]  /*15b0*/  LOP3.LUT R3, R3, 0xffffdfff, RZ, 0xc0, !PT ;  /* 0xffffdfff03037812 */ /* 0x000fe400078ec0ff */
[----:B------:R-:W-:Y:S02]  /*15c0*/  SHF.R.S32.HI R63, RZ, 0x1f, R65 ;  /* 0x0000001fff3f7819 */ /* 0x000fe40000011441 */
[----:B------:R-:W-:Y:S02]  /*15d0*/  @P2 LOP3.LUT R3, R3, 0x2000, RZ, 0xfc, !PT ;  /* 0x0000200003032812 */ /* 0x000fe400078efcff */
[----:B0-----:R-:W-:-:S04]  /*15e0*/  @!P2 IADD3 R56, P1, PT, R57, R60, RZ ;  /* 0x0000003c3938a210 */ /* 0x001fc80007f3e0ff */
[----:B------:R-:W-:Y:S02]  /*15f0*/  @!P2 IADD3.X R57, PT, PT, R58, R61, RZ, P1, !PT ;  /* 0x0000003d3a39a210 */ /* 0x000fe40000ffe4ff */
        /* <DEDUP_REMOVED lines=8> */
[----:B------:R-:W-:Y:S02]  /*1680*/  @!P2 IMAD.WIDE.U32 R60, R65, R60, R62 ;  /* 0x0000003c413ca225 */ /* 0x000fe400078e003e */
[----:B------:R-:W0:Y:S03]  /*1690*/  @!P2 LDC.64 R64, c[0x0][0x398] ;  /* 0x0000e600ff40ab82 */ /* 0x000e260000000a00 */
[----:B------:R-:W-:Y:S02]  /*16a0*/  @!P2 IADD3 R63, PT, PT, R61, R67, RZ ;  /* 0x000000433d3fa210 */ /* 0x000fe40007ffe0ff */
[C---:B------:R-:W-:Y:S02]  /*16b0*/  @!P2 SHF.L.U32 R61, R60.reuse, 0x1, RZ ;  /* 0x000000013c3da819 */ /* 0x040fe400000006ff */
[----:B------:R-:W-:Y:S02]  /*16c0*/  @!P2 SHF.L.U64.HI R62, R60, 0x1, R63 ;  /* 0x000000013c3ea819 */ /* 0x000fe4000001023f */
[----:B-1----:R-:W-:-:S02]  /*16d0*/  @!P2 IADD3 R58, P1, PT, R61, R58, RZ ;  /* 0x0000003a3d3aa210 */ /* 0x002fc40007f3e0ff */
[----:B------:R-:W-:Y:S02]  /*16e0*/  IADD3 R69, PT, PT, R0, 0xe0, RZ ;  /* 0x000000e000457810 */ /* 0x000fe40007ffe0ff */
[----:B------:R-:W-:Y:S02]  /*16f0*/  @!P2 IADD3.X R59, PT, PT, R62, R59, RZ, P1, !PT ;  /* 0x0000003b3e3ba210 */ /* 0x000fe40000ffe4ff */
[----:B------:R-:W-:Y:S02]  /*1700*/  LOP3.LUT R3, R3, 0xffffefff, RZ, 0xc0, !PT ;  /* 0xffffefff03037812 */ /* 0x000fe400078ec0ff */
[----:B------:R-:W-:Y:S02]  /*1710*/  SHF.R.S32.HI R67, RZ, 0x1f, R69 ;  /* 0x0000001fff437819 */ /* 0x000fe40000011445 */
[----:B0-----:R-:W-:-:S04]  /*1720*/  @!P2 IADD3 R60, P1, PT, R61, R64, RZ ;  /* 0x000000403d3ca210 */ /* 0x001fc80007f3e0ff */
[----:B------:R-:W-:Y:S02]  /*1730*/  @!P2 IADD3.X R61, PT, PT, R62, R65, RZ, P1, !PT ;  /* 0x000000413e3da210 */ /* 0x000fe40000ffe4ff */
        /* <DEDUP_REMOVED lines=13> */
[----:B------:R-:W0:Y:S01]  /*1810*/  @!P2 LDC.64 R64, c[0x0][0x398] ;  /* 0x0000e600ff40ab82 */ /* 0x000e220000000a00 */
[----:B-1----:R-:W-:Y:S02]  /*1820*/  @!P2 IADD3 R62, P1, PT, R67, R62, RZ ;  /* 0x0000003e433ea210 */ /* 0x002fe40007f3e0ff */
[----:B------:R-:W-:Y:S02]  /*1830*/  IADD3 R73, PT, PT, R0, 0xf0, RZ ;  /* 0x000000f000497810 */ /* 0x000fe40007ffe0ff */
[----:B------:R-:W-:-:S02]  /*1840*/  @!P2 IADD3.X R63, PT, PT, R66, R63, RZ, P1, !PT ;  /* 0x0000003f423fa210 */ /* 0x000fc40000ffe4ff */
[----:B------:R-:W-:Y:S02]  /*1850*/  SHF.R.S32.HI R71, RZ, 0x1f, R73 ;  /* 0x0000001fff477819 */ /* 0x000fe40000011449 */
        /* <DEDUP_REMOVED lines=17> */
[----:B------:R-:W-:-:S04]  /*1970*/  LOP3.LUT R3, R3, 0xfffff7ff, RZ, 0xc0, !PT ;  /* 0xfffff7ff03037812 */ /* 0x000fc800078ec0ff */
[----:B------:R-:W-:Y:S02]  /*1980*/  @P2 LOP3.LUT R3, R3, 0x800, RZ, 0xfc, !PT ;  /* 0x0000080003032812 */ /* 0x000fe400078efcff */
[----:B0-----:R-:W-:-:S04]  /*1990*/  @!P3 IADD3 R76, P1, PT, R71, R68, RZ ;  /* 0x00000044474cb210 */ /* 0x001fc80007f3e0ff */
[----:B------:R-:W-:-:S05]  /*19a0*/  @!P3 IADD3.X R77, PT, PT, R70, R69, RZ, P1, !PT ;  /* 0x00000045464db210 */ /* 0x000fca0000ffe4ff */
[----:B------:R0:W-:Y:S01]  /*19b0*/  @!P3 STL.64 [R1+0x150], R76 ;  /* 0x0001504c0100b387 */ /* 0x0001e20000100a00 */
[----:B------:R-:W-:-:S04]  /*19c0*/  LOP3.LUT R3, R3, 0xfffffbff, RZ, 0xc0, !PT ;  /* 0xfffffbff03037812 */ /* 0x000fc800078ec0ff */
[----:B------:R-:W-:Y:S02]  /*19d0*/  @P3 LOP3.LUT R3, R3, 0x400, RZ, 0xfc, !PT ;  /* 0x0000040003033812 */ /* 0x000fe400078efcff */
[----:B0-----:R-:W-:-:S04]  /*19e0*/  IADD3 R76, PT, PT, R0, 0x100, RZ ;  /* 0x00000100004c7810 */ /* 0x001fc80007ffe0ff */
[----:B------:R-:W-:Y:S02]  /*19f0*/  SHF.R.S32.HI R72, RZ, 0x1f, R76 ;  /* 0x0000001fff487819 */ /* 0x000fe4000001144c */
[----:B------:R-:W-:-:S04]  /*1a00*/  ISETP.GE.U32.AND P1, PT, R76, UR16, PT ;  /* 0x000000104c007c0c */ /* 0x000fc8000bf26070 */
[----:B------:R-:W-:-:S13]  /*1a10*/  ISETP.GE.AND.EX P3, PT, R72, UR17, PT, P1 ;  /* 0x0000001148007c0c */ /* 0x000fda000bf66310 */
[----:B------:R-:W0:Y:S08]  /*1a20*/  @!P3 LDC.64 R70, c[0x0][0x3f8] ;  /* 0x0000fe00ff46bb82 */ /* 0x000e300000000a00 */
        /* <DEDUP_REMOVED lines=12> */
[----:B------:R-:W-:Y:S02]  /*1af0*/  LOP3.LUT R2, R2, 0xffffffef, RZ, 0xc0, !PT ;  /* 0xffffffef02027812 */ /* 0x000fe400078ec0ff */
[----:B------:R1:W-:Y:S02]  /*1b00*/  @!P3 STL.64 [R1+0x148], R76 ;  /* 0x0001484c0100b387 */ /* 0x0003e40000100a00 */
[----:B------:R-:W-:-:S04]  /*1b10*/  @P5 LOP3.LUT R2, R2, 0x10, RZ, 0xfc, !PT ;  /* 0x0000001002025812 */ /* 0x000fc800078efcff */
[----:B------:R-:W-:Y:S02]  /*1b20*/  LOP3.LUT R2, R2, 0xfffffff7, RZ, 0xc0, !PT ;  /* 0xfffffff702027812 */ /* 0x000fe400078ec0ff */
[----:B-1----:R-:W-:Y:S02]  /*1b30*/  IADD3 R76, PT, PT, R0, 0x110, RZ ;  /* 0x00000110004c7810 */ /* 0x002fe40007ffe0ff */
[----:B0-----:R-:W-:-:S04]  /*1b40*/  @!P3 IADD3 R70, P1, PT, R70, R68, RZ ;  /* 0x000000444646b210 */ /* 0x001fc80007f3e0ff */
[----:B------:R-:W-:Y:S02]  /*1b50*/  @!P3 IADD3.X R71, PT, PT, R72, R69, RZ, P1, !PT ;  /* 0x000000454847b210 */ /* 0x000fe40000ffe4ff */
[----:B------:R-:W-:Y:S02]  /*1b60*/  SHF.R.S32.HI R72, RZ, 0x1f, R76 ;  /* 0x0000001fff487819 */ /* 0x000fe4000001144c */
[----:B------:R-:W-:Y:S02]  /*1b70*/  ISETP.GE.U32.AND P1, PT, R76, UR16, PT ;  /* 0x000000104c007c0c */ /* 0x000fe4000bf26070 */
[----:B------:R-:W-:Y:S02]  /*1b80*/  @P2 LOP3.LUT R2, R2, 0x8, RZ, 0xfc, !PT ;  /* 0x0000000802022812 */ /* 0x000fe400078efcff */
[----:B------:R-:W-:Y:S01]  /*1b90*/  ISETP.GE.AND.EX P2, PT, R72, UR17, PT, P1 ;  /* 0x0000001148007c0c */ /* 0x000fe2000bf46310 */
[----:B------:R0:W-:-:S12]  /*1ba0*/  @!P3 STL.64 [R1+0x110], R70 ;  /* 0x000110460100b387 */ /* 0x0001d80000100a00 */
        /* <DEDUP_REMOVED lines=13> */
[----:B0-----:R-:W-:-:S04]  /*1c80*/  @!P2 IADD3 R76, P1, PT, R73, R70, RZ ;  /* 0x00000046494ca210 */ /* 0x001fc80007f3e0ff */
[----:B------:R-:W-:-:S05]  /*1c90*/  @!P2 IADD3.X R77, PT, PT, R72, R71, RZ, P1, !PT ;  /* 0x00000047484da210 */ /* 0x000fca0000ffe4ff */
[----:B------:R0:W-:Y:S02]  /*1ca0*/  @!P2 STL.64 [R1+0x130], R76 ;  /* 0x0001304c0100a387 */ /* 0x0001e40000100a00 */
[----:B0-----:R-:W-:-:S04]  /*1cb0*/  IADD3 R76, PT, PT, R0, 0x120, RZ ;  /* 0x00000120004c7810 */ /* 0x001fc80007ffe0ff */
[----:B------:R-:W-:Y:S02]  /*1cc0*/  SHF.R.S32.HI R77, RZ, 0x1f, R76 ;  /* 0x0000001fff4d7819 */ /* 0x000fe4000001144c */
[----:B------:R-:W-:-:S04]  /*1cd0*/  ISETP.GE.U32.AND P1, PT, R76, UR16, PT ;  /* 0x000000104c007c0c */ /* 0x000fc8000bf26070 */
[----:B------:R-:W-:-:S13]  /*1ce0*/  ISETP.GE.AND.EX P4, PT, R77, UR17, PT, P1 ;  /* 0x000000114d007c0c */ /* 0x000fda000bf86310 */
[----:B------:R-:W0:Y:S01]  /*1cf0*/  @!P4 LDC.64 R72, c[0x0][0x3f8] ;  /* 0x0000fe00ff48cb82 */ /* 0x000e220000000a00 */
[----:B------:R-:W-:Y:S02]  /*1d00*/  @!P4 MOV R70, R4 ;  /* 0x000000040046c202 */ /* 0x000fe40000000f00 */
[----:B------:R-:W-:Y:S01]  /*1d10*/  @!P4 MOV R71, R7 ;  /* 0x000000070047c202 */ /* 0x000fe20000000f00 */
[----:B0-----:R-:W-:-:S04]  /*1d20*/  @!P4 IMAD R77, R77, R72, RZ ;  /* 0x000000484d4dc224 */ /* 0x001fc800078e02ff */
[C---:B------:R-:W-:Y:S02]  /*1d30*/  @!P4 IMAD R77, R76.reuse, R73, R77 ;  /* 0x000000494c4dc224 */ /* 0x040fe400078e024d */
[----:B------:R-:W-:Y:S02]  /*1d40*/  @!P4 IMAD.WIDE.U32 R72, R76, R72, R70 ;  /* 0x000000484c48c225 */ /* 0x000fe400078e0046 */
[----:B------:R-:W0:Y:S03]  /*1d50*/  @!P4 LDC.64 R70, c[0x0][0x3a0] ;  /* 0x0000e800ff46cb82 */ /* 0x000e260000000a00 */
[----:B------:R-:W-:Y:S02]  /*1d60*/  @!P4 IADD3 R76, PT, PT, R73, R77, RZ ;  /* 0x0000004d494cc210 */ /* 0x000fe40007ffe0ff */
[C---:B------:R-:W-:Y:S02]  /*1d70*/  @!P4 SHF.L.U32 R77, R72.reuse, 0x1, RZ ;  /* 0x00000001484dc819 */ /* 0x040fe400000006ff */
[----:B------:R-:W-:-:S02]  /*1d80*/  @!P4 SHF.L.U64.HI R76, R72, 0x1, R76 ;  /* 0x00000001484cc819 */ /* 0x000fc4000001024c */
[----:B------:R-:W1:Y:S01]  /*1d90*/  @!P4 LDC.64 R72, c[0x0][0x398] ;  /* 0x0000e600ff48cb82 */ /* 0x000e620000000a00 */
[----:B0-----:R-:W-:-:S04]  /*1da0*/  @!P4 IADD3 R70, P1, PT, R77, R70, RZ ;  /* 0x000000464d46c210 */ /* 0x001fc80007f3e0ff */
[----:B------:R-:W-:Y:S02]  /*1db0*/  @!P4 IADD3.X R71, PT, PT, R76, R71, RZ, P1, !PT ;  /* 0x000000474c47c210 */ /* 0x000fe40000ffe4ff */
[----:B-1----:R-:W-:Y:S01]  /*1dc0*/  @!P4 IADD3 R72, P1, PT, R77, R72, RZ ;  /* 0x000000484d48c210 */ /* 0x002fe20007f3e0ff */
[----:B------:R-:W-:Y:S01]  /*1dd0*/  HFMA2 R77, -RZ, RZ, 0, 0 ;  /* 0x00000000ff4d7431 */ /* 0x000fe200000001ff */
[----:B------:R-:W-:-:S05]  /*1de0*/  LOP3.LUT R3, R3, 0xfffffdff, RZ, 0xc0, !PT ;  /* 0xfffffdff03037812 */ /* 0x000fca00078ec0ff */
[----:B------:R0:W2:Y:S01]  /*1df0*/  @!P0 LDG.E R77, desc[UR10][R8.64] ;  /* 0x0000000a084d8981 */ /* 0x0000a2000c1e1900 */
[----:B------:R-:W-:-:S04]  /*1e00*/  @P3 LOP3.LUT R3, R3, 0x200, RZ, 0xfc, !PT ;  /* 0x0000020003033812 */ /* 0x000fc800078efcff */
[----:B------:R-:W-:Y:S02]  /*1e10*/  LOP3.LUT R3, R3, 0xfffffeff, RZ, 0xc0, !PT ;  /* 0xfffffeff03037812 */ /* 0x000fe400078ec0ff */
[----:B------:R-:W-:Y:S02]  /*1e20*/  LOP3.LUT R2, R2, 0xfffffffb, RZ, 0xc0, !PT ;  /* 0xfffffffb02027812 */ /* 0x000fe400078ec0ff */
[----:B------:R-:W-:Y:S02]  /*1e30*/  @P2 LOP3.LUT R3, R3, 0x100, RZ, 0xfc, !PT ;  /* 0x0000010003032812 */ /* 0x000fe400078efcff */
[----:B------:R-:W-:Y:S02]  /*1e40*/  @P3 LOP3.LUT R2, R2, 0x4, RZ, 0xfc, !PT ;  /* 0x0000000402023812 */ /* 0x000fe400078efcff */
[----:B------:R-:W-:Y:S01]  /*1e50*/  LOP3.LUT P3, RZ, R3, 0x1000000, RZ, 0xc0, !PT ;  /* 0x0100000003ff7812 */ /* 0x000fe2000786c0ff */
[----:B0-----:R-:W-:-:S12]  /*1e60*/  HFMA2 R9, -RZ, RZ, 0, 0 ;  /* 0x00000000ff097431 */ /* 0x001fd800000001ff */
[----:B------:R-:W3:Y:S01]  /*1e70*/  @!P3 LDG.E R9, desc[UR10][R12.64] ;  /* 0x0000000a0c09b981 */ /* 0x000ee2000c1e1900 */
[----:B------:R-:W-:Y:S02]  /*1e80*/  @!P4 IADD3.X R73, PT, PT, R76, R73, RZ, P1, !PT ;  /* 0x000000494c49c210 */ /* 0x000fe40000ffe4ff */
[----:B------:R-:W-:-:S04]  /*1e90*/  IADD3 R76, PT, PT, R0, 0x130, RZ ;  /* 0x00000130004c7810 */ /* 0x000fc80007ffe0ff */
[----:B------:R-:W-:Y:S02]  /*1ea0*/  SHF.R.S32.HI R8, RZ, 0x1f, R76 ;  /* 0x0000001fff087819 */ /* 0x000fe4000001144c */
[----:B------:R-:W-:-:S04]  /*1eb0*/  ISETP.GE.U32.AND P1, PT, R76, UR16, PT ;  /* 0x000000104c007c0c */ /* 0x000fc8000bf26070 */
[----:B------:R-:W-:Y:S02]  /*1ec0*/  ISETP.GE.AND.EX P5, PT, R8, UR17, PT, P1 ;  /* 0x0000001108007c0c */ /* 0x000fe4000bfa6310 */
[C---:B------:R-:W-:Y:S02]  /*1ed0*/  LOP3.LUT P2, RZ, R3.reuse, 0x800000, RZ, 0xc0, !PT ;  /* 0x0080000003ff7812 */ /* 0x040fe4000784c0ff */
[----:B------:R-:W-:Y:S02]  /*1ee0*/  LOP3.LUT R3, R3, 0xffffff7f, RZ, 0xc0, !PT ;  /* 0xffffff7f03037812 */ /* 0x000fe400078ec0ff */
[----:B------:R-:W-:Y:S02]  /*1ef0*/  LOP3.LUT R2, R2, 0xfffffffe, RZ, 0xc0, !PT ;  /* 0xfffffffe02027812 */ /* 0x000fe400078ec0ff */
[----:B------:R-:W-:Y:S02]  /*1f00*/  @P4 LOP3.LUT R3, R3, 0x80, RZ, 0xfc, !PT ;  /* 0x0000008003034812 */ /* 0x000fe400078efcff */
[----:B------:R-:W-:-:S02]  /*1f10*/  @P0 LOP3.LUT R2, R2, 0x1, RZ, 0xfc, !PT ;  /* 0x0000000102020812 */ /* 0x000fc400078efcff */
[----:B------:R-:W-:-:S04]  /*1f20*/  LOP3.LUT R3, R3, 0xffffffbf, RZ, 0xc0, !PT ;  /* 0xffffffbf03037812 */ /* 0x000fc800078ec0ff */
[----:B------:R-:W-:Y:S01]  /*1f30*/  @P5 LOP3.LUT R3, R3, 0x40, RZ, 0xfc, !PT ;  /* 0x0000004003035812 */ /* 0x000fe200078efcff */
[----:B--2---:R0:W-:Y:S02]  /*1f40*/  STL [R1+0x188], R77 ;  /* 0x0001884d01007387 */ /* 0x0041e40000100800 */
[----:B0-----:R-:W-:-:S06]  /*1f50*/  MOV R77, RZ ;  /* 0x000000ff004d7202 */ /* 0x001fcc0000000f00 */
[----:B------:R0:W2:Y:S02]  /*1f60*/  @!P0 LDG.E R77, desc[UR10][R10.64] ;  /* 0x0000000a0a4d8981 */ /* 0x0000a4000c1e1900 */
[----:B0-----:R-:W0:Y:S02]  /*1f70*/  @!P5 LDC.64 R10, c[0x0][0x3f8] ;  /* 0x0000fe00ff0adb82 */ /* 0x001e240000000a00 */
[----:B---3--:R1:W-:Y:S02]  /*1f80*/  STL [R1+0x180], R9 ;  /* 0x0001800901007387 */ /* 0x0083e40000100800 */
[----:B-1----:R-:W-:Y:S01]  /*1f90*/  @!P5 MOV R9, R7 ;  /* 0x000000070009d202 */ /* 0x002fe20000000f00 */
[----:B0-----:R-:W-:Y:S01]  /*1fa0*/  @!P5 IMAD R12, R8, R10, RZ ;  /* 0x0000000a080cd224 */ /* 0x001fe200078e02ff */
[----:B------:R-:W-:-:S03]  /*1fb0*/  @!P5 MOV R8, R4 ;  /* 0x000000040008d202 */ /* 0x000fc60000000f00 */
        /* <DEDUP_REMOVED lines=9> */
[----:B-1----:R-:W-:-:S04]  /*2050*/  @!P5 IADD3 R10, P1, PT, R13, R10, RZ ;  /* 0x0000000a0d0ad210 */ /* 0x002fc80007f3e0ff */
[----:B------:R-:W-:Y:S02]  /*2060*/  @!P5 IADD3.X R11, PT, PT, R12, R11, RZ, P1, !PT ;  /* 0x0000000b0c0bd210 */ /* 0x000fe40000ffe4ff */
[----:B------:R-:W-:-:S06]  /*2070*/  MOV R12, RZ ;  /* 0x000000ff000c7202 */ /* 0x000fcc0000000f00 */
[----:B------:R0:W3:Y:S01]  /*2080*/  @!P2 LDG.E R12, desc[UR10][R14.64] ;  /* 0x0000000a0e0ca981 */ /* 0x0000e2000c1e1900 */
[----:B------:R-:W-:Y:S02]  /*2090*/  LOP3.LUT P5, RZ, R2, 0x10, RZ, 0xc0, !PT ;  /* 0x0000001002ff7812 */ /* 0x000fe400078ac0ff */
[----:B0-----:R-:W-:-:S11]  /*20a0*/  MOV R14, RZ ;  /* 0x000000ff000e7202 */ /* 0x001fd60000000f00 */
[----:B------:R0:W4:Y:S01]  /*20b0*/  @!P5 LDG.E R14, desc[UR10][R18.64] ;  /* 0x0000000a120ed981 */ /* 0x000122000c1e1900 */
[----:B------:R-:W-:Y:S02]  /*20c0*/  LOP3.LUT P0, RZ, R3, 0x200000, RZ, 0xc0, !PT ;  /* 0x0020000003ff7812 */ /* 0x000fe4000780c0ff */
[----:B0-----:R-:W-:-:S11]  /*20d0*/  MOV R18, RZ ;  /* 0x000000ff00127202 */ /* 0x001fd60000000f00 */
[----:B------:R-:W4:Y:S04]  /*20e0*/  @!P0 LDG.E R18, desc[UR10][R24.64] ;  /* 0x0000000a18128981 */ /* 0x000f28000c1e1900 */
[----:B--2---:R0:W-:Y:S02]  /*20f0*/  STL [R1+0x184], R77 ;  /* 0x0001844d01007387 */ /* 0x0041e40000100800 */
[----:B0-----:R-:W-:-:S06]  /*2100*/  HFMA2 R77, -RZ, RZ, 0, 0 ;  /* 0x00000000ff4d7431 */ /* 0x001fcc00000001ff */
[----:B------:R0:W2:Y:S02]  /*2110*/  @!P3 LDG.E R77, desc[UR10][R74.64] ;  /* 0x0000000a4a4db981 */ /* 0x0000a4000c1e1900 */
[----:B0-----:R-:W-:-:S06]  /*2120*/  HFMA2 R74, -RZ, RZ, 0, 0 ;  /* 0x00000000ff4a7431 */ /* 0x001fcc00000001ff */
[----:B------:R0:W2:Y:S04]  /*2130*/  @!P2 LDG.E R74, desc[UR10][R16.64] ;  /* 0x0000000a104aa981 */ /* 0x0000a8000c1e1900 */
[----:B---3--:R1:W-:Y:S02]  /*2140*/  STL [R1+0x178], R12 ;  /* 0x0001780c01007387 */ /* 0x0083e40000100800 */
[----:B-1----:R-:W-:-:S04]  /*2150*/  IADD3 R12, PT, PT, R0, 0x140, RZ ;  /* 0x00000140000c7810 */ /* 0x002fc80007ffe0ff */
[----:B------:R-:W-:Y:S02]  /*2160*/  SHF.R.S32.HI R13, RZ, 0x1f, R12 ;  /* 0x0000001fff0d7819 */ /* 0x000fe4000001140c */
[----:B------:R-:W-:-:S04]  /*2170*/  ISETP.GE.U32.AND P1, PT, R12, UR16, PT ;  /* 0x000000100c007c0c */ /* 0x000fc8000bf26070 */
[----:B------:R-:W-:Y:S01]  /*2180*/  ISETP.GE.AND.EX P3, PT, R13, UR17, PT, P1 ;  /* 0x000000110d007c0c */ /* 0x000fe2000bf66310 */
[----:B----4-:R1:W-:-:S12]  /*2190*/  STL [R1+0x170], R14 ;  /* 0x0001700e01007387 */ /* 0x0103d80000100800 */
[----:B-1----:R-:W1:Y:S01]  /*21a0*/  @!P3 LDC.64 R14, c[0x0][0x3f8] ;  /* 0x0000fe00ff0ebb82 */ /* 0x002e620000000a00 */
[----:B0-----:R-:W-:Y:S02]  /*21b0*/  @!P3 MOV R16, R4 ;  /* 0x000000040010b202 */ /* 0x001fe40000000f00 */
[----:B------:R-:W-:Y:S01]  /*21c0*/  @!P3 MOV R17, R7 ;  /* 0x000000070011b202 */ /* 0x000fe20000000f00 */
[----:B-1----:R-:W-:-:S04]  /*21d0*/  @!P3 IMAD R13, R13, R14, RZ ;  /* 0x0000000e0d0db224 */ /* 0x002fc800078e02ff */
        /* <DEDUP_REMOVED lines=10> */
[----:B------:R-:W-:Y:S01]  /*2280*/  @!P3 IADD3.X R15, PT, PT, R12, R15, RZ, P1, !PT ;  /* 0x0000000f0c0fb210 */ /* 0x000fe20000ffe4ff */
[----:B------:R-:W-:-:S06]  /*2290*/  HFMA2 R12, -RZ, RZ, 0, 0 ;  /* 0x00000000ff0c7431 */ /* 0x000fcc00000001ff */
[----:B------:R-:W3:Y:S01]  /*22a0*/  @!P0 LDG.E R12, desc[UR10][R22.64] ;  /* 0x0000000a160c8981 */ /* 0x000ee2000c1e1900 */
[----:B------:R-:W-:-:S03]  /*22b0*/  LOP3.LUT P2, RZ, R3, 0x100000, RZ, 0xc0, !PT ;  /* 0x0010000003ff7812 */ /* 0x000fc6000784c0ff */
[----:B------:R0:W-:Y:S02]  /*22c0*/  STL [R1+0x164], R18 ;  /* 0x0001641201007387 */ /* 0x0001e40000100800 */
[----:B0-----:R-:W-:-:S08]  /*22d0*/  HFMA2 R18, -RZ, RZ, 0, 0 ;  /* 0x00000000ff127431 */ /* 0x001fd000000001ff */
[----:B------:R-:W4:Y:S01]  /*22e0*/  @!P2 LDG.E R18, desc[UR10][R26.64] ;  /* 0x0000000a1a12a981 */ /* 0x000f22000c1e1900 */
[----:B------:R-:W-:-:S04]  /*22f0*/  LOP3.LUT R3, R3, 0xffffffdf, RZ, 0xc0, !PT ;  /* 0xffffffdf03037812 */ /* 0x000fc800078ec0ff */
[----:B------:R-:W-:-:S04]  /*2300*/  @P3 LOP3.LUT R3, R3, 0x20, RZ, 0xfc, !PT ;  /* 0x0000002003033812 */ /* 0x000fc800078efcff */
[----:B------:R-:W-:Y:S01]  /*2310*/  LOP3.LUT P3, RZ, R3, 0x80000, RZ, 0xc0, !PT ;  /* 0x0008000003ff7812 */ /* 0x000fe2000786c0ff */
[----:B--2---:R0:W-:Y:S02]  /*2320*/  STL [R1+0x174], R74 ;  /* 0x0001744a01007387 */ /* 0x0041e40000100800 */
[----:B0-----:R-:W-:-:S06]  /*2330*/  CS2R R74, SRZ ;  /* 0x00000000004a7805 */ /* 0x001fcc000001ff00 */
        /* <DEDUP_REMOVED lines=19> */
[----:B------:R-:W-:Y:S02]  /*2470*/  @!P5 IADD3.X R23, PT, PT, R12, R23, RZ, P1, !PT ;  /* 0x000000170c17d210 */ /* 0x000fe40000ffe4ff */
[----:B-1----:R-:W-:-:S04]  /*2480*/  @!P5 IADD3 R20, P1, PT, R13, R20, RZ ;  /* 0x000000140d14d210 */ /* 0x002fc80007f3e0ff */
[----:B------:R-:W-:Y:S02]  /*2490*/  @!P5 IADD3.X R21, PT, PT, R12, R21, RZ, P1, !PT ;  /* 0x000000150c15d210 */ /* 0x000fe40000ffe4ff */
[----:B------:R-:W-:-:S06]  /*24a0*/  MOV R12, RZ ;  /* 0x000000ff000c7202 */ /* 0x000fcc0000000f00 */
[----:B------:R-:W3:Y:S01]  /*24b0*/  @!P3 LDG.E R12, desc[UR10][R30.64] ;  /* 0x0000000a1e0cb981 */ /* 0x000ee2000c1e1900 */
[----:B------:R-:W-:-:S06]  /*24c0*/  HFMA2 R24, -RZ, RZ, 0, 0 ;  /* 0x00000000ff187431 */ /* 0x000fcc00000001ff */
[----:B------:R-:W4:Y:S04]  /*24d0*/  @!P2 LDG.E R24, desc[UR10][R28.64] ;  /* 0x0000000a1c18a981 */ /* 0x000f28000c1e1900 */
[----:B---3--:R0:W-:Y:S02]  /*24e0*/  STL [R1+0x140], R12 ;  /* 0x0001400c01007387 */ /* 0x0081e40000100800 */
[----:B0-----:R-:W-:-:S06]  /*24f0*/  HFMA2 R12, -RZ, RZ, 0, 0 ;  /* 0x00000000ff0c7431 */ /* 0x001fcc00000001ff */
[----:B------:R-:W3:Y:S04]  /*2500*/  @!P3 LDG.E R12, desc[UR10][R32.64] ;  /* 0x0000000a200cb981 */ /* 0x000ee8000c1e1900 */
[----:B----4-:R-:W-:Y:S04]  /*2510*/  STL [R1+0x144], R24 ;  /* 0x0001441801007387 */ /* 0x010fe80000100800 */
[----:B---3--:R0:W-:Y:S02]  /*2520*/  STL [R1+0x13c], R12 ;  /* 0x00013c0c01007387 */ /* 0x0081e40000100800 */
[----:B0-----:R-:W-:-:S06]  /*2530*/  MOV R12, RZ ;  /* 0x000000ff000c7202 */ /* 0x001fcc0000000f00 */
[----:B------:R-:W3:Y:S01]  /*2540*/  @!P6 LDG.E R12, desc[UR10][R34.64] ;  /* 0x0000000a220ce981 */ /* 0x000ee2000c1e1900 */
[----:B------:R-:W-:-:S04]  /*2550*/  IADD3 R24, PT, PT, R0, 0x160, RZ ;  /* 0x0000016000187810 */ /* 0x000fc80007ffe0ff */
[----:B------:R-:W-:Y:S02]  /*2560*/  SHF.R.S32.HI R25, RZ, 0x1f, R24 ;  /* 0x0000001fff197819 */ /* 0x000fe40000011418 */
[----:B------:R-:W-:-:S04]  /*2570*/  ISETP.GE.U32.AND P1, PT, R24, UR16, PT ;  /* 0x0000001018007c0c */ /* 0x000fc8000bf26070 */
[----:B------:R-:W-:-:S13]  /*2580*/  ISETP.GE.AND.EX P0, PT, R25, UR17, PT, P1 ;  /* 0x0000001119007c0c */ /* 0x000fda000bf06310 */
[----:B------:R-:W0:Y:S01]  /*2590*/  @!P0 LDC.64 R26, c[0x0][0x3a0] ;  /* 0x0000e800ff1a8b82 */ /* 0x000e220000000a00 */
[----:B------:R-:W-:Y:S02]  /*25a0*/  @!P0 MOV R18, R4 ;  /* 0x0000000400128202 */ /* 0x000fe40000000f00 */
[----:B------:R-:W-:-:S05]  /*25b0*/  @!P0 MOV R19, R7 ;  /* 0x0000000700138202 */ /* 0x000fca0000000f00 */
[----:B------:R-:W1:Y:S01]  /*25c0*/  @!P0 LDC.64 R28, c[0x0][0x398] ;  /* 0x0000e600ff1c8b82 */ /* 0x000e620000000a00 */
[----:B------:R-:W-:-:S04]  /*25d0*/  LOP3.LUT R3, R3, 0xffffffef, RZ, 0xc0, !PT ;  /* 0xffffffef03037812 */ /* 0x000fc800078ec0ff */
[----:B------:R-:W-:-:S04]  /*25e0*/  @P5 LOP3.LUT R3, R3, 0x10, RZ, 0xfc, !PT ;  /* 0x0000001003035812 */ /* 0x000fc800078efcff */
[----:B------:R-:W-:Y:S01]  /*25f0*/  LOP3.LUT P2, RZ, R3, 0x20000, RZ, 0xc0, !PT ;  /* 0x0002000003ff7812 */ /* 0x000fe2000784c0ff */
[----:B---3--:R3:W-:Y:S02]  /*2600*/  STL [R1+0x138], R12 ;  /* 0x0001380c01007387 */ /* 0x0087e40000100800 */
[----:B---3--:R-:W3:Y:S02]  /*2610*/  @!P0 LDC.64 R12, c[0x0][0x3f8] ;  /* 0x0000fe00ff0c8b82 */ /* 0x008ee40000000a00 */
[----:B---3--:R-:W-:-:S04]  /*2620*/  @!P0 IMAD R25, R25, R12, RZ ;  /* 0x0000000c19198224 */ /* 0x008fc800078e02ff */
[C---:B------:R-:W-:Y:S02]  /*2630*/  @!P0 IMAD R25, R24.reuse, R13, R25 ;  /* 0x0000000d18198224 */ /* 0x040fe400078e0219 */
[----:B------:R-:W-:-:S05]  /*2640*/  @!P0 IMAD.WIDE.U32 R12, R24, R12, R18 ;  /* 0x0000000c180c8225 */ /* 0x000fca00078e0012 */
[----:B------:R-:W-:-:S04]  /*2650*/  @!P0 IADD3 R13, PT, PT, R13, R25, RZ ;  /* 0x000000190d0d8210 */ /* 0x000fc80007ffe0ff */
[C---:B------:R-:W-:Y:S02]  /*2660*/  @!P0 SHF.L.U64.HI R13, R12.reuse, 0x1, R13 ;  /* 0x000000010c0d8819 */ /* 0x040fe4000001020d */
[----:B------:R-:W-:-:S04]  /*2670*/  @!P0 SHF.L.U32 R12, R12, 0x1, RZ ;  /* 0x000000010c0c8819 */ /* 0x000fc800000006ff */
[----:B0-----:R-:W-:-:S04]  /*2680*/  @!P0 IADD3 R26, P1, PT, R12, R26, RZ ;  /* 0x0000001a0c1a8210 */ /* 0x001fc80007f3e0ff */
[----:B------:R-:W-:Y:S02]  /*2690*/  @!P0 IADD3.X R27, PT, PT, R13, R27, RZ, P1, !PT ;  /* 0x0000001b0d1b8210 */ /* 0x000fe40000ffe4ff */
[----:B-1----:R-:W-:Y:S02]  /*26a0*/  @!P0 IADD3 R28, P1, PT, R12, R28, RZ ;  /* 0x0000001c0c1c8210 */ /* 0x002fe40007f3e0ff */
[----:B------:R-:W-:-:S06]  /*26b0*/  MOV R12, RZ ;  /* 0x000000ff000c7202 */ /* 0x000fcc0000000f00 */
[----:B------:R-:W3:Y:S01]  /*26c0*/  @!P2 LDG.E R12, desc[UR10][R38.64] ;  /* 0x0000000a260ca981 */ /* 0x000ee2000c1e1900 */
[----:B------:R-:W-:Y:S02]  /*26d0*/  LOP3.LUT R3, R3, 0xfffffff7, RZ, 0xc0, !PT ;  /* 0xfffffff703037812 */ /* 0x000fe400078ec0ff */
[----:B------:R-:W-:Y:S01]  /*26e0*/  LOP3.LUT R2, R2, 0xfffffffd, RZ, 0xc0, !PT ;  /* 0xfffffffd02027812 */ /* 0x000fe200078ec0ff */
[----:B---3--:R0:W-:Y:S02]  /*26f0*/  STL [R1+0x128], R12 ;  /* 0x0001280c01007387 */ /* 0x0081e40000100800 */
[----:B0-----:R-:W-:-:S06]  /*2700*/  HFMA2 R12, -RZ, RZ, 0, 0 ;  /* 0x00000000ff0c7431 */ /* 0x001fcc00000001ff */
[----:B------:R-:W3:Y:S01]  /*2710*/  @!P2 LDG.E R12, desc[UR10][R40.64] ;  /* 0x0000000a280ca981 */ /* 0x000ee2000c1e1900 */
[----:B------:R-:W-:Y:S02]  /*2720*/  @P0 LOP3.LUT R3, R3, 0x8, RZ, 0xfc, !PT ;  /* 0x0000000803030812 */ /* 0x000fe400078efcff */
[----:B------:R-:W-:Y:S02]  /*2730*/  @P5 LOP3.LUT R2, R2, 0x2, RZ, 0xfc, !PT ;  /* 0x0000000202025812 */ /* 0x000fe400078efcff */
[----:B------:R-:W-:Y:S01]  /*2740*/  LOP3.LUT P5, RZ, R3, 0x10000, RZ, 0xc0, !PT ;  /* 0x0001000003ff7812 */ /* 0x000fe200078ac0ff */
[----:B------:R-:W-:Y:S01]  /*2750*/  HFMA2 R30, -RZ, RZ, 0, 0 ;  /* 0x00000000ff1e7431 */ /* 0x000fe200000001ff */
[----:B------:R-:W-:Y:S02]  /*2760*/  IADD3 R24, PT, PT, R0, 0x170, RZ ;  /* 0x0000017000187810 */ /* 0x000fe40007ffe0ff */
[----:B------:R-:W-:Y:S01]  /*2770*/  @!P0 IADD3.X R29, PT, PT, R13, R29, RZ, P1, !PT ;  /* 0x0000001d0d1d8210 */ /* 0x000fe20000ffe4ff */
[----:B---3--:R0:W-:Y:S04]  /*2780*/  STL [R1+0x124], R12 ;  /* 0x0001240c01007387 */ /* 0x0081e80000100800 */
[----:B------:R-:W3:Y:S01]  /*2790*/  @!P6 LDG.E R30, desc[UR10][R36.64] ;  /* 0x0000000a241ee981 */ /* 0x000ee2000c1e1900 */
[----:B0-----:R-:W-:-:S06]  /*27a0*/  MOV R12, RZ ;  /* 0x000000ff000c7202 */ /* 0x001fcc0000000f00 */
[----:B------:R-:W4:Y:S01]  /*27b0*/  @!P5 LDG.E R12, desc[UR10][R42.64] ;  /* 0x0000000a2a0cd981 */ /* 0x000f22000c1e1900 */
[----:B------:R-:W-:Y:S02]  /*27c0*/  SHF.R.S32.HI R18, RZ, 0x1f, R24 ;  /* 0x0000001fff127819 */ /* 0x000fe40000011418 */
[----:B------:R-:W-:-:S04]  /*27d0*/  ISETP.GE.U32.AND P1, PT, R24, UR16, PT ;  /* 0x0000001018007c0c */ /* 0x000fc8000bf26070 */
[----:B------:R-:W-:-:S13]  /*27e0*/  ISETP.GE.AND.EX P6, PT, R18, UR17, PT, P1 ;  /* 0x0000001112007c0c */ /* 0x000fda000bfc6310 */
[----:B------:R-:W0:Y:S01]  /*27f0*/  @!P6 LDC.64 R32, c[0x0][0x3a0] ;  /* 0x0000e800ff20eb82 */ /* 0x000e220000000a00 */
[----:B------:R-:W-:-:S07]  /*2800*/  @!P6 MOV R19, R7 ;  /* 0x000000070013e202 */ /* 0x000fce0000000f00 */
[----:B------:R-:W1:Y:S01]  /*2810*/  @!P6 LDC.64 R34, c[0x0][0x398] ;  /* 0x0000e600ff22eb82 */ /* 0x000e620000000a00 */
[----:B------:R-:W-:Y:S01]  /*2820*/  LOP3.LUT P3, RZ, R3, 0x8000, RZ, 0xc0, !PT ;  /* 0x0000800003ff7812 */ /* 0x000fe2000786c0ff */
[----:B------:R-:W-:-:S06]  /*2830*/  HFMA2 R25, -RZ, RZ, 0, 0 ;  /* 0x00000000ff197431 */ /* 0x000fcc00000001ff */
[----:B------:R-:W3:Y:S01]  /*2840*/  @!P5 LDG.E R25, desc[UR10][R44.64] ;  /* 0x0000000a2c19d981 */ /* 0x000ee2000c1e1900 */
[----:B------:R-:W-:-:S03]  /*2850*/  LOP3.LUT P0, RZ, R3, 0x4000, RZ, 0xc0, !PT ;  /* 0x0000400003ff7812 */ /* 0x000fc6000780c0ff */
[----:B------:R2:W-:Y:S04]  /*2860*/  STL [R1+0x17c], R77 ;  /* 0x00017c4d01007387 */ /* 0x0005e80000100800 */
[----:B------:R-:W3:Y:S01]  /*2870*/  LDL.LU.64 R44, [R1+0x148] ;  /* 0x00014800012c7983 */ /* 0x000ee20000300a00 */
[----:B--2---:R-:W-:-:S05]  /*2880*/  CS2R R76, SRZ ;  /* 0x00000000004c7805 */ /* 0x004fca000001ff00 */
[----:B------:R-:W2:Y:S04]  /*2890*/  @!P0 LDG.E R75, desc[UR10][R52.64] ;  /* 0x0000000a344b8981 */ /* 0x000ea8000c1e1900 */
[----:B------:R-:W2:Y:S04]  /*28a0*/  @!P3 LDG.E R77, desc[UR10][R48.64] ;  /* 0x0000000a304db981 */ /* 0x000ea8000c1e1900 */
[----:B------:R-:W2:Y:S04]  /*28b0*/  @!P0 LDG.E R76, desc[UR10][R50.64] ;  /* 0x0000000a324c8981 */ /* 0x000ea8000c1e1900 */
[----:B------:R-:W2:Y:S04]  /*28c0*/  LDL.LU.64 R52, [R1+0x150] ;  /* 0x0001500001347983 */ /* 0x000ea80000300a00 */
[----:B----4-:R4:W-:Y:S02]  /*28d0*/  STL [R1+0x120], R12 ;  /* 0x0001200c01007387 */ /* 0x0109e40000100800 */
[----:B----4-:R-:W4:Y:S02]  /*28e0*/  @!P6 LDC.64 R12, c[0x0][0x3f8] ;  /* 0x0000fe00ff0ceb82 */ /* 0x010f240000000a00 */
[----:B----4-:R-:W-:-:S04]  /*28f0*/  @!P6 IMAD R18, R18, R12, RZ ;  /* 0x0000000c1212e224 */ /* 0x010fc800078e02ff */
[----:B------:R-:W-:Y:S01]  /*2900*/  @!P6 IMAD R13, R24, R13, R18 ;  /* 0x0000000d180de224 */ /* 0x000fe200078e0212 */
[----:B------:R-:W-:-:S05]  /*2910*/  @!P6 MOV R18, R4 ;  /* 0x000000040012e202 */ /* 0x000fca0000000f00 */
[----:B------:R-:W-:-:S05]  /*2920*/  @!P6 IMAD.WIDE.U32 R18, R24, R12, R18 ;  /* 0x0000000c1812e225 */ /* 0x000fca00078e0012 */
[----:B------:R-:W-:-:S04]  /*2930*/  @!P6 IADD3 R12, PT, PT, R19, R13, RZ ;  /* 0x0000000d130ce210 */ /* 0x000fc80007ffe0ff */
[C---:B------:R-:W-:Y:S02]  /*2940*/  @!P6 SHF.L.U64.HI R12, R18.reuse, 0x1, R12 ;  /* 0x00000001120ce819 */ /* 0x040fe4000001020c */
[----:B------:R-:W-:-:S04]  /*2950*/  @!P6 SHF.L.U32 R18, R18, 0x1, RZ ;  /* 0x000000011212e819 */ /* 0x000fc800000006ff */
[----:B0-----:R-:W-:-:S04]  /*2960*/  @!P6 IADD3 R32, P1, PT, R18, R32, RZ ;  /* 0x000000201220e210 */ /* 0x001fc80007f3e0ff */
[----:B------:R-:W-:Y:S02]  /*2970*/  @!P6 IADD3.X R33, PT, PT, R12, R33, RZ, P1, !PT ;  /* 0x000000210c21e210 */ /* 0x000fe40000ffe4ff */
[----:B-1----:R-:W-:-:S04]  /*2980*/  @!P6 IADD3 R34, P1, PT, R18, R34, RZ ;  /* 0x000000221222e210 */ /* 0x002fc80007f3e0ff */
[----:B------:R-:W-:Y:S02]  /*2990*/  @!P6 IADD3.X R35, PT, PT, R12, R35, RZ, P1, !PT ;  /* 0x000000230c23e210 */ /* 0x000fe40000ffe4ff */
[----:B------:R-:W-:-:S06]  /*29a0*/  MOV R12, RZ ;  /* 0x000000ff000c7202 */ /* 0x000fcc0000000f00 */
[----:B------:R-:W4:Y:S01]  /*29b0*/  @!P3 LDG.E R12, desc[UR10][R46.64] ;  /* 0x0000000a2e0cb981 */ /* 0x000f22000c1e1900 */
[----:B------:R-:W-:-:S04]  /*29c0*/  IADD3 R24, PT, PT, R0, 0x180, RZ ;  /* 0x0000018000187810 */ /* 0x000fc80007ffe0ff */
[----:B------:R-:W-:Y:S02]  /*29d0*/  SHF.R.S32.HI R18, RZ, 0x1f, R24 ;  /* 0x0000001fff127819 */ /* 0x000fe40000011418 */
[----:B------:R-:W-:-:S04]  /*29e0*/  ISETP.GE.U32.AND P1, PT, R24, UR16, PT ;  /* 0x0000001018007c0c */ /* 0x000fc8000bf26070 */
[----:B------:R-:W-:Y:S02]  /*29f0*/  ISETP.GE.AND.EX P5, PT, R18, UR17, PT, P1 ;  /* 0x0000001112007c0c */ /* 0x000fe4000bfa6310 */
[----:B------:R-:W-:-:S04]  /*2a00*/  LOP3.LUT R3, R3, 0xfffffffb, RZ, 0xc0, !PT ;  /* 0xfffffffb03037812 */ /* 0x000fc800078ec0ff */
[----:B------:R-:W-:-:S04]  /*2a10*/  @P6 LOP3.LUT R3, R3, 0x4, RZ, 0xfc, !PT ;  /* 0x0000000403036812 */ /* 0x000fc800078efcff */
[----:B------:R-:W-:-:S03]  /*2a20*/  LOP3.LUT P2, RZ, R3, 0x2000, RZ, 0xc0, !PT ;  /* 0x0000200003ff7812 */ /* 0x000fc6000784c0ff */
[----:B------:R-:W0:Y:S01]  /*2a30*/  @!P5 LDC.64 R40, c[0x0][0x3a0] ;  /* 0x0000e800ff28db82 */ /* 0x000e220000000a00 */
[----:B------:R-:W-:Y:S01]  /*2a40*/  @!P5 MOV R19, R7 ;  /* 0x000000070013d202 */ /* 0x000fe20000000f00 */
[----:B------:R1:W-:Y:S06]  /*2a50*/  STL [R1+0x16c], R74 ;  /* 0x00016c4a01007387 */ /* 0x0003ec0000100800 */
[----:B------:R-:W0:Y:S01]  /*2a60*/  @!P5 LDC.64 R38, c[0x0][0x398] ;  /* 0x0000e600ff26db82 */ /* 0x000e220000000a00 */
[----:B-1----:R-:W-:-:S06]  /*2a70*/  HFMA2 R74, -RZ, RZ, 0, 0 ;  /* 0x00000000ff4a7431 */ /* 0x002fcc00000001ff */
[----:B------:R-:W4:Y:S04]  /*2a80*/  @!P2 LDG.E R74, desc[UR10][R54.64] ;  /* 0x0000000a364aa981 */ /* 0x000f28000c1e1900 */
[----:B------:R-:W4:Y:S01]  /*2a90*/  LDL.LU.64 R54, [R1+0x110] ;  /* 0x0001100001367983 */ /* 0x000f220000300a00 */
[----:B------:R-:W-:-:S03]  /*2aa0*/  LOP3.LUT P3, RZ, R3, 0x1000, RZ, 0xc0, !PT ;  /* 0x0000100003ff7812 */ /* 0x000fc6000786c0ff */
[----:B---3--:R1:W-:Y:S02]  /*2ab0*/  STL [R1+0x12c], R30 ;  /* 0x00012c1e01007387 */ /* 0x0083e40000100800 */
[C---:B-1----:R-:W-:Y:S02]  /*2ac0*/  IADD3 R30, PT, PT, R0.reuse, 0x190, RZ ;  /* 0x00000190001e7810 */ /* 0x042fe40007ffe0ff */
[----:B------:R-:W-:Y:S04]  /*2ad0*/  STL [R1+0x11c], R25 ;  /* 0x00011c1901007387 */ /* 0x000fe80000100800 */
[----:B--2---:R-:W-:Y:S04]  /*2ae0*/  STL [R1+0x1e4], R77 ;  /* 0x0001e44d01007387 */ /* 0x004fe80000100800 */
[----:B------:R-:W-:Y:S04]  /*2af0*/  STL [R1+0x1e8], R76 ;  /* 0x0001e84c01007387 */ /* 0x000fe80000100800 */
[----:B------:R1:W-:Y:S04]  /*2b00*/  STL [R1+0x1f0], R76 ;  /* 0x0001f04c01007387 */ /* 0x0003e80000100800 */
[----:B-1----:R-:W2:Y:S01]  /*2b10*/  LDL.LU.64 R76, [R1+0x130] ;  /* 0x00013000014c7983 */ /* 0x002ea20000300a00 */
[----:B------:R-:W-:-:S03]  /*2b20*/  IADD3 R42, PT, PT, R0, 0x1a0, RZ ;  /* 0x000001a0002a7810 */ /* 0x000fc60007ffe0ff */
[----:B----4-:R1:W-:Y:S02]  /*2b30*/  STL [R1+0x118], R12 ;  /* 0x0001180c01007387 */ /* 0x0103e40000100800 */
[----:B-1----:R-:W1:Y:S02]  /*2b40*/  @!P5 LDC.64 R12, c[0x0][0x3f8] ;  /* 0x0000fe00ff0cdb82 */ /* 0x002e640000000a00 */
[----:B-1----:R-:W-:-:S04]  /*2b50*/  @!P5 IMAD R18, R18, R12, RZ ;  /* 0x0000000c1212d224 */ /* 0x002fc800078e02ff */
        /* <DEDUP_REMOVED lines=8> */
[----:B------:R-:W-:-:S04]  /*2be0*/  @!P5 IADD3 R38, P1, PT, R18, R38, RZ ;  /* 0x000000261226d210 */ /* 0x000fc80007f3e0ff */
[----:B------:R-:W-:Y:S02]  /*2bf0*/  @!P5 IADD3.X R39, PT, PT, R12, R39, RZ, P1, !PT ;  /* 0x000000270c27d210 */ /* 0x000fe40000ffe4ff */
[----:B------:R-:W-:-:S06]  /*2c00*/  CS2R R12, SRZ ;  /* 0x00000000000c7805 */ /* 0x000fcc000001ff00 */
[----:B------:R0:W3:Y:S01]  /*2c10*/  @!P3 LDG.E R13, desc[UR10][R58.64] ;  /* 0x0000000a3a0db981 */ /* 0x0000e2000c1e1900 */
[----:B------:R-:W-:Y:S02]  /*2c20*/  SHF.R.S32.HI R24, RZ, 0x1f, R30 ;  /* 0x0000001fff187819 */ /* 0x000fe4000001141e */
[----:B------:R-:W-:Y:S01]  /*2c30*/  ISETP.GE.U32.AND P1, PT, R30, UR16, PT ;  /* 0x000000101e007c0c */ /* 0x000fe2000bf26070 */
[----:B------:R-:W4:Y:S03]  /*2c40*/  @!P2 LDG.E R12, desc[UR10][R56.64] ;  /* 0x0000000a380ca981 */ /* 0x000f26000c1e1900 */
        /* <DEDUP_REMOVED lines=8> */
[----:B------:R-:W-:-:S04]  /*2cd0*/  @!P0 IADD3 R19, PT, PT, R25, R19, RZ ;  /* 0x0000001319138210 */ /* 0x000fc80007ffe0ff */
[C---:B------:R-:W-:Y:S02]  /*2ce0*/  @!P0 SHF.L.U64.HI R25, R24.reuse, 0x1, R19 ;  /* 0x0000000118198819 */ /* 0x040fe40000010213 */
[----:B------:R-:W1:Y:S01]  /*2cf0*/  @!P0 LDC.64 R18, c[0x0][0x398] ;  /* 0x0000e600ff128b82 */ /* 0x000e620000000a00 */
[----:B------:R-:W-:-:S04]  /*2d00*/  @!P0 SHF.L.U32 R24, R24, 0x1, RZ ;  /* 0x0000000118188819 */ /* 0x000fc800000006ff */
[----:B--2---:R-:W-:-:S04]  /*2d10*/  @!P0 IADD3 R46, P1, PT, R24, R46, RZ ;  /* 0x0000002e182e8210 */ /* 0x004fc80007f3e0ff */
[----:B------:R-:W-:Y:S02]  /*2d20*/  @!P0 IADD3.X R47, PT, PT, R25, R47, RZ, P1, !PT ;  /* 0x0000002f192f8210 */ /* 0x000fe40000ffe4ff */
[----:B-1----:R-:W-:-:S04]  /*2d30*/  @!P0 IADD3 R36, P1, PT, R24, R18, RZ ;  /* 0x0000001218248210 */ /* 0x002fc80007f3e0ff */
[----:B------:R-:W-:Y:S02]  /*2d40*/  @!P0 IADD3.X R37, PT, PT, R25, R19, RZ, P1, !PT ;  /* 0x0000001319258210 */ /* 0x000fe40000ffe4ff */
[----:B------:R-:W-:-:S03]  /*2d50*/  ISETP.GE.U32.AND P1, PT, R42, UR16, PT ;  /* 0x000000102a007c0c */ /* 0x000fc6000bf26070 */
[----:B------:R1:W-:Y:S02]  /*2d60*/  @!P0 STL.64 [R1+0x158], R36 ;  /* 0x0001582401008387 */ /* 0x0003e40000100a00 */
[----:B-1----:R-:W-:-:S04]  /*2d70*/  SHF.R.S32.HI R36, RZ, 0x1f, R42 ;  /* 0x0000001fff247819 */ /* 0x002fc8000001142a */
[----:B------:R-:W-:-:S13]  /*2d80*/  ISETP.GE.AND.EX P1, PT, R36, UR17, PT, P1 ;  /* 0x0000001124007c0c */ /* 0x000fda000bf26310 */
[----:B------:R-:W1:Y:S01]  /*2d90*/  @!P1 LDC.64 R30, c[0x0][0x3f8] ;  /* 0x0000fe00ff1e9b82 */ /* 0x000e620000000a00 */
[----:B------:R-:W-:-:S07]  /*2da0*/  @!P1 MOV R37, R7 ;  /* 0x0000000700259202 */ /* 0x000fce0000000f00 */
[----:B------:R-:W2:Y:S01]  /*2db0*/  @!P1 LDC.64 R50, c[0x0][0x3a0] ;  /* 0x0000e800ff329b82 */ /* 0x000ea20000000a00 */
[----:B------:R-:W-:-:S07]  /*2dc0*/  LOP3.LUT P2, RZ, R2, 0x8, RZ, 0xc0, !PT ;  /* 0x0000000802ff7812 */ /* 0x000fce000784c0ff */
[----:B------:R-:W0:Y:S01]  /*2dd0*/  @!P1 LDC.64 R48, c[0x0][0x398] ;  /* 0x0000e600ff309b82 */ /* 0x000e220000000a00 */
[----:B-1----:R-:W-:-:S04]  /*2de0*/  @!P1 IMAD R36, R36, R30, RZ ;  /* 0x0000001e24249224 */ /* 0x002fc800078e02ff */
[----:B------:R-:W-:Y:S01]  /*2df0*/  @!P1 IMAD R31, R42, R31, R36 ;  /* 0x0000001f2a1f9224 */ /* 0x000fe200078e0224 */
[----:B------:R-:W-:-:S05]  /*2e00*/  @!P1 MOV R36, R4 ;  /* 0x0000000400249202 */ /* 0x000fca0000000f00 */
[----:B------:R-:W-:Y:S01]  /*2e10*/  @!P1 IMAD.WIDE.U32 R36, R42, R30, R36 ;  /* 0x0000001e2a249225 */ /* 0x000fe200078e0024 */
[----:B------:R-:W-:Y:S02]  /*2e20*/  CS2R R18, SRZ ;  /* 0x0000000000127805 */ /* 0x000fe4000001ff00 */
[----:B------:R-:W-:Y:S02]  /*2e30*/  CS2R R24, SRZ ;  /* 0x0000000000187805 */ /* 0x000fe4000001ff00 */
[----:B------:R-:W-:Y:S02]  /*2e40*/  @!P1 IADD3 R30, PT, PT, R37, R31, RZ ;  /* 0x0000001f251e9210 */ /* 0x000fe40007ffe0ff */
[----:B------:R-:W-:Y:S01]  /*2e50*/  LOP3.LUT R3, R3, 0xfffffffd, RZ, 0xc0, !PT ;  /* 0xfffffffd03037812 */ /* 0x000fe200078ec0ff */
[----:B------:R-:W4:Y:S01]  /*2e60*/  @!P2 LDG.E R19, desc[UR10][R62.64] ;  /* 0x0000000a3e13a981 */ /* 0x000f22000c1e1900 */
[C---:B------:R-:W-:Y:S02]  /*2e70*/  @!P1 SHF.L.U64.HI R30, R36.reuse, 0x1, R30 ;  /* 0x00000001241e9819 */ /* 0x040fe4000001021e */
[----:B------:R-:W-:Y:S01]  /*2e80*/  @!P1 SHF.L.U32 R36, R36, 0x1, RZ ;  /* 0x0000000124249819 */ /* 0x000fe200000006ff */
[----:B------:R-:W4:Y:S01]  /*2e90*/  @!P2 LDG.E R24, desc[UR10][R64.64] ;  /* 0x0000000a4018a981 */ /* 0x000f22000c1e1900 */
[----:B------:R-:W-:-:S02]  /*2ea0*/  @P5 LOP3.LUT R3, R3, 0x2, RZ, 0xfc, !PT ;  /* 0x0000000203035812 */ /* 0x000fc400078efcff */
[----:B--2---:R-:W-:Y:S01]  /*2eb0*/  @!P1 IADD3 R50, P2, PT, R36, R50, RZ ;  /* 0x0000003224329210 */ /* 0x004fe20007f5e0ff */
[----:B------:R-:W2:Y:S01]  /*2ec0*/  @!P3 LDG.E R18, desc[UR10][R60.64] ;  /* 0x0000000a3c12b981 */ /* 0x000ea2000c1e1900 */
[----:B------:R-:W-:Y:S02]  /*2ed0*/  LOP3.LUT P5, RZ, R3, 0x400, RZ, 0xc0, !PT ;  /* 0x0000040003ff7812 */ /* 0x000fe400078ac0ff */
[----:B------:R-:W-:Y:S02]  /*2ee0*/  @!P1 IADD3.X R51, PT, PT, R30, R51, RZ, P2, !PT ;  /* 0x000000331e339210 */ /* 0x000fe400017fe4ff */
[----:B0-----:R-:W-:Y:S02]  /*2ef0*/  @!P1 IADD3 R48, P2, PT, R36, R48, RZ ;  /* 0x0000003024309210 */ /* 0x001fe40007f5e0ff */
[----:B------:R-:W-:Y:S02]  /*2f00*/  LOP3.LUT P3, RZ, R2, 0x4, RZ, 0xc0, !PT ;  /* 0x0000000402ff7812 */ /* 0x000fe4000786c0ff */
[----:B------:R-:W-:-:S02]  /*2f10*/  @!P1 IADD3.X R49, PT, PT, R30, R49, RZ, P2, !PT ;  /* 0x000000311e319210 */ /* 0x000fc400017fe4ff */
[----:B------:R-:W-:Y:S02]  /*2f20*/  CS2R R30, SRZ ;  /* 0x00000000001e7805 */ /* 0x000fe4000001ff00 */
[----:B------:R-:W-:Y:S02]  /*2f30*/  LOP3.LUT R3, R3, 0xfffffffe, RZ, 0xc0, !PT ;  /* 0xfffffffe03037812 */ /* 0x000fe400078ec0ff */
[C---:B------:R-:W-:Y:S01]  /*2f40*/  IADD3 R58, PT, PT, R0.reuse, 0x1c0, RZ ;  /* 0x000001c0003a7810 */ /* 0x040fe20007ffe0ff */
[----:B------:R-:W2:Y:S04]  /*2f50*/  @!P5 LDG.E R25, desc[UR10][R66.64] ;  /* 0x0000000a4219d981 */ /* 0x000ea8000c1e1900 */
[----:B------:R0:W2:Y:S04]  /*2f60*/  @!P5 LDG.E R30, desc[UR10][R52.64] ;  /* 0x0000000a341ed981 */ /* 0x0000a8000c1e1900 */
[----:B------:R1:W2:Y:S01]  /*2f70*/  @!P3 LDG.E R31, desc[UR10][R44.64] ;  /* 0x0000000a2c1fb981 */ /* 0x0002a2000c1e1900 */
[----:B0-----:R-:W-:-:S04]  /*2f80*/  IADD3 R52, PT, PT, R0, 0x1b0, RZ ;  /* 0x000001b000347810 */ /* 0x001fc80007ffe0ff */
[----:B-1----:R-:W-:Y:S02]  /*2f90*/  SHF.R.S32.HI R44, RZ, 0x1f, R52 ;  /* 0x0000001fff2c7819 */ /* 0x002fe40000011434 */
[----:B------:R-:W-:-:S04]  /*2fa0*/  ISETP.GE.U32.AND P2, PT, R52, UR16, PT ;  /* 0x0000001034007c0c */ /* 0x000fc8000bf46070 */
[----:B------:R-:W-:-:S13]  /*2fb0*/  ISETP.GE.AND.EX P2, PT, R44, UR17, PT, P2 ;  /* 0x000000112c007c0c */ /* 0x000fda000bf46320 */
[----:B------:R-:W0:Y:S01]  /*2fc0*/  @!P2 LDC.64 R42, c[0x0][0x3f8] ;  /* 0x0000fe00ff2aab82 */ /* 0x000e220000000a00 */
[----:B------:R-:W-:Y:S02]  /*2fd0*/  CS2R R36, SRZ ;  /* 0x0000000000247805 */ /* 0x000fe4000001ff00 */
[----:B------:R-:W-:-:S04]  /*2fe0*/  @!P2 MOV R45, R7 ;  /* 0x00000007002da202 */ /* 0x000fc80000000f00 */
[----:B------:R1:W2:Y:S02]  /*2ff0*/  @!P3 LDG.E R36, desc[UR10][R54.64] ;  /* 0x0000000a3624b981 */ /* 0x0002a4000c1e1900 */
[----:B-1----:R-:W1:Y:S01]  /*3000*/  @!P2 LDC.64 R54, c[0x0][0x3a0] ;  /* 0x0000e800ff36ab82 */ /* 0x002e620000000a00 */
[----:B0-----:R-:W-:-:S04]  /*3010*/  @!P2 IMAD R44, R44, R42, RZ ;  /* 0x0000002a2c2ca224 */ /* 0x001fc800078e02ff */
[----:B------:R-:W-:Y:S01]  /*3020*/  @!P2 IMAD R43, R52, R43, R44 ;  /* 0x0000002b342ba224 */ /* 0x000fe200078e022c */
[----:B------:R-:W-:-:S05]  /*3030*/  @!P2 MOV R44, R4 ;  /* 0x00000004002ca202 */ /* 0x000fca0000000f00 */
[----:B------:R-:W-:Y:S02]  /*3040*/  @!P2 IMAD.WIDE.U32 R44, R52, R42, R44 ;  /* 0x0000002a342ca225 */ /* 0x000fe400078e002c */
[----:B------:R-:W0:Y:S03]  /*3050*/  @!P2 LDC.64 R52, c[0x0][0x398] ;  /* 0x0000e600ff34ab82 */ /* 0x000e260000000a00 */
[----:B------:R-:W-:-:S04]  /*3060*/  @!P2 IADD3 R42, PT, PT, R45, R43, RZ ;  /* 0x0000002b2d2aa210 */ /* 0x000fc80007ffe0ff */
[C---:B------:R-:W-:Y:S02]  /*3070*/  @!P2 SHF.L.U64.HI R42, R44.reuse, 0x1, R42 ;  /* 0x000000012c2aa819 */ /* 0x040fe4000001022a */
[----:B------:R-:W-:Y:S02]  /*3080*/  @!P2 SHF.L.U32 R44, R44, 0x1, RZ ;  /* 0x000000012c2ca819 */ /* 0x000fe400000006ff */
[----:B------:R-:W-:Y:S02]  /*3090*/  @P0 LOP3.LUT R3, R3, 0x1, RZ, 0xfc, !PT ;  /* 0x0000000103030812 */ /* 0x000fe400078efcff */
[----:B-1----:R-:W-:Y:S02]  /*30a0*/  @!P2 IADD3 R54, P3, PT, R44, R54, RZ ;  /* 0x000000362c36a210 */ /* 0x002fe40007f7e0ff */
[----:B------:R-:W-:Y:S02]  /*30b0*/  LOP3.LUT R3, R3, 0x7fffffff, RZ, 0xc0, !PT ;  /* 0x7fffffff03037812 */ /* 0x000fe400078ec0ff */
[----:B------:R-:W-:-:S02]  /*30c0*/  @!P2 IADD3.X R55, PT, PT, R42, R55, RZ, P3, !PT ;  /* 0x000000372a37a210 */ /* 0x000fc40001ffe4ff */
[----:B------:R-:W-:Y:S02]  /*30d0*/  @P1 LOP3.LUT R3, R3, 0x80000000, RZ, 0xfc, !PT ;  /* 0x8000000003031812 */ /* 0x000fe400078efcff */
[----:B0-----:R-:W-:Y:S01]  /*30e0*/  @!P2 IADD3 R52, P3, PT, R44, R52, RZ ;  /* 0x000000342c34a210 */ /* 0x001fe20007f7e0ff */
[----:B---3--:R-:W-:Y:S04]  /*30f0*/  STL [R1+0x208], R13 ;  /* 0x0002080d01007387 */ /* 0x008fe80000100800 */
[----:B------:R0:W-:Y:S01]  /*3100*/  STL [R1+0x220], R13 ;  /* 0x0002200d01007387 */ /* 0x0001e20000100800 */
[----:B------:R-:W-:-:S03]  /*3110*/  @!P2 IADD3.X R53, PT, PT, R42, R53, RZ, P3, !PT ;  /* 0x000000352a35a210 */ /* 0x000fc60001ffe4ff */
[----:B0-----:R-:W3:Y:S01]  /*3120*/  LDL.LU R13, [R1+0x17c] ;  /* 0x00017c00010d7983 */ /* 0x001ee20000300800 */
[----:B------:R-:W-:Y:S02]  /*3130*/  SHF.R.S32.HI R56, RZ, 0x1f, R58 ;  /* 0x0000001fff387819 */ /* 0x000fe4000001143a */
[----:B------:R-:W-:Y:S02]  /*3140*/  ISETP.GE.U32.AND P3, PT, R58, UR16, PT ;  /* 0x000000103a007c0c */ /* 0x000fe4000bf66070 */
[----:B------:R-:W-:Y:S02]  /*3150*/  LOP3.LUT P5, RZ, R3, 0x40, RZ, 0xc0, !PT ;  /* 0x0000004003ff7812 */ /* 0x000fe400078ac0ff */
[----:B------:R-:W-:Y:S02]  /*3160*/  ISETP.GE.AND.EX P3, PT, R56, UR17, PT, P3 ;  /* 0x0000001138007c0c */ /* 0x000fe4000bf66330 */
[----:B------:R-:W-:Y:S02]  /*3170*/  CS2R R44, SRZ ;  /* 0x00000000002c7805 */ /* 0x000fe4000001ff00 */
[----:B------:R-:W-:-:S04]  /*3180*/  CS2R R42, SRZ ;  /* 0x00000000002a7805 */ /* 0x000fc8000001ff00 */
[----:B------:R-:W3:Y:S04]  /*3190*/  @!P4 LDG.E R44, desc[UR10][R72.64] ;  /* 0x0000000a482cc981 */ /* 0x000ee8000c1e1900 */
[----:B------:R0:W3:Y:S01]  /*31a0*/  @!P5 LDG.E R45, desc[UR10][R8.64] ;  /* 0x0000000a082dd981 */ /* 0x0000e2000c1e1900 */
[----:B------:R-:W-:-:S03]  /*31b0*/  @!P3 MOV R57, R7 ;  /* 0x000000070039b202 */ /* 0x000fc60000000f00 */
[----:B------:R-:W3:Y:S01]  /*31c0*/  @!P4 LDG.E R43, desc[UR10][R70.64] ;  /* 0x0000000a462bc981 */ /* 0x000ee2000c1e1900 */
[----:B0-----:R-:W0:Y:S02]  /*31d0*/  @!P3 LDC.64 R8, c[0x0][0x3f8] ;  /* 0x0000fe00ff08bb82 */ /* 0x001e240000000a00 */
[----:B0-----:R-:W-:-:S04]  /*31e0*/  @!P3 IMAD R56, R56, R8, RZ ;  /* 0x000000083838b224 */ /* 0x001fc800078e02ff */
[----:B------:R-:W-:Y:S01]  /*31f0*/  @!P3 IMAD R9, R58, R9, R56 ;  /* 0x000000093a09b224 */ /* 0x000fe200078e0238 */
[----:B------:R-:W-:-:S05]  /*3200*/  @!P3 MOV R56, R4 ;  /* 0x000000040038b202 */ /* 0x000fca0000000f00 */
[----:B------:R-:W-:Y:S02]  /*3210*/  @!P3 IMAD.WIDE.U32 R56, R58, R8, R56 ;  /* 0x000000083a38b225 */ /* 0x000fe400078e0038 */
[----:B------:R-:W0:Y:S03]  /*3220*/  @!P3 LDC.64 R58, c[0x0][0x3a0] ;  /* 0x0000e800ff3abb82 */ /* 0x000e260000000a00 */
[----:B------:R-:W-:Y:S02]  /*3230*/  @!P3 IADD3 R8, PT, PT, R57, R9, RZ ;  /* 0x000000093908b210 */ /* 0x000fe40007ffe0ff */
[C---:B------:R-:W-:Y:S02]  /*3240*/  @!P3 SHF.L.U32 R9, R56.reuse, 0x1, RZ ;  /* 0x000000013809b819 */ /* 0x040fe400000006ff */
[----:B------:R-:W-:Y:S02]  /*3250*/  @!P3 SHF.L.U64.HI R8, R56, 0x1, R8 ;  /* 0x000000013808b819 */ /* 0x000fe40000010208 */
[----:B------:R-:W1:Y:S01]  /*3260*/  @!P3 LDC.64 R56, c[0x0][0x398] ;  /* 0x0000e600ff38bb82 */ /* 0x000e620000000a00 */
[----:B------:R-:W-:-:S04]  /*3270*/  IADD3 R60, PT, PT, R0, 0x1d0, RZ ;  /* 0x000001d0003c7810 */ /* 0x000fc80007ffe0ff */
[----:B------:R-:W-:Y:S02]  /*3280*/  SHF.R.S32.HI R61, RZ, 0x1f, R60 ;  /* 0x0000001fff3d7819 */ /* 0x000fe4000001143c */
[----:B0-----:R-:W-:-:S04]  /*3290*/  @!P3 IADD3 R58, P4, PT, R9, R58, RZ ;  /* 0x0000003a093ab210 */ /* 0x001fc80007f9e0ff */
[----:B------:R-:W-:Y:S02]  /*32a0*/  @!P3 IADD3.X R59, PT, PT, R8, R59, RZ, P4, !PT ;  /* 0x0000003b083bb210 */ /* 0x000fe400027fe4ff */
[----:B-1----:R-:W-:-:S04]  /*32b0*/  @!P3 IADD3 R56, P4, PT, R9, R56, RZ ;  /* 0x000000380938b210 */ /* 0x002fc80007f9e0ff */
[----:B------:R-:W-:Y:S02]  /*32c0*/  @!P3 IADD3.X R57, PT, PT, R8, R57, RZ, P4, !PT ;  /* 0x000000390839b210 */ /* 0x000fe400027fe4ff */
[----:B------:R-:W-:Y:S02]  /*32d0*/  ISETP.GE.U32.AND P4, PT, R60, UR16, PT ;  /* 0x000000103c007c0c */ /* 0x000fe4000bf86070 */
[----:B------:R-:W-:Y:S02]  /*32e0*/  LOP3.LUT P1, RZ, R3, 0x100, RZ, 0xc0, !PT ;  /* 0x0000010003ff7812 */ /* 0x000fe4000782c0ff */
[----:B------:R-:W-:Y:S01]  /*32f0*/  ISETP.GE.AND.EX P4, PT, R61, UR17, PT, P4 ;  /* 0x000000113d007c0c */ /* 0x000fe2000bf86340 */
[----:B------:R-:W-:-:S06]  /*3300*/  HFMA2 R8, -RZ, RZ, 0, 0 ;  /* 0x00000000ff087431 */ /* 0x000fcc00000001ff */
[----:B------:R0:W3:Y:S04]  /*3310*/  @!P5 LDG.E R8, desc[UR10][R10.64] ;  /* 0x0000000a0a08d981 */ /* 0x0000e8000c1e1900 */
[----:B------:R-:W3:Y:S04]  /*3320*/  @!P1 LDG.E R37, desc[UR10][R68.64] ;  /* 0x0000000a44259981 */ /* 0x000ee8000c1e1900 */
[----:B------:R-:W3:Y:S01]  /*3330*/  @!P1 LDG.E R42, desc[UR10][R76.64] ;  /* 0x0000000a4c2a9981 */ /* 0x000ee2000c1e1900 */
[----:B0-----:R-:W0:Y:S01]  /*3340*/  @!P4 LDC.64 R10, c[0x0][0x3f8] ;  /* 0x0000fe00ff0acb82 */ /* 0x001e220000000a00 */
[----:B------:R-:W-:-:S02]  /*3350*/  LOP3.LUT P1, RZ, R3, 0x20, RZ, 0xc0, !PT ;  /* 0x0000002003ff7812 */ /* 0x000fc4000782c0ff */
[----:B------:R-:W-:Y:S02]  /*3360*/  MOV R9, RZ ;  /* 0x000000ff00097202 */ /* 0x000fe40000000f00 */
[----:B------:R-:W-:Y:S02]  /*3370*/  LOP3.LUT P5, RZ, R2, 0x2, RZ, 0xc0, !PT ;  /* 0x0000000202ff7812 */ /* 0x000fe400078ac0ff */
[----:B------:R-:W-:Y:S01]  /*3380*/  IADD3 R62, PT, PT, R0, 0x1e0, RZ ;  /* 0x000001e0003e7810 */ /* 0x000fe20007ffe0ff */
[----:B----4-:R-:W-:Y:S01]  /*3390*/  STL [R1+0x204], R12 ;  /* 0x0002040c01007387 */ /* 0x010fe20000100800 */
[----:B------:R-:W-:-:S03]  /*33a0*/  PRMT R64, RZ, 0x5410, RZ ;  /* 0x00005410ff407816 */ /* 0x000fc600000000ff */
[----:B------:R1:W-:Y:S04]  /*33b0*/  STL [R1+0x218], R12 ;  /* 0x0002180c01007387 */ /* 0x0003e80000100800 */
[----:B------:R4:W3:Y:S01]  /*33c0*/  @!P1 LDG.E R9, desc[UR10][R16.64] ;  /* 0x0000000a10099981 */ /* 0x0008e2000c1e1900 */
[----:B------:R-:W-:-:S03]  /*33d0*/  LOP3.LUT R3, R3, 0xbfffffff, RZ, 0xc0, !PT ;  /* 0xbfffffff03037812 */ /* 0x000fc600078ec0ff */
[----:B------:R-:W-:Y:S04]  /*33e0*/  STL.S16 [R1+0x136], RZ ;  /* 0x000136ff01007387 */ /* 0x000fe80000100600 */
[----:B-1----:R-:W3:Y:S01]  /*33f0*/  LDL.LU R12, [R1+0x178] ;  /* 0x00017800010c7983 */ /* 0x002ee20000300800 */
[----:B----4-:R-:W-:-:S03]  /*3400*/  CS2R R16, SRZ ;  /* 0x0000000000107805 */ /* 0x010fc6000001ff00 */
[----:B--2---:R-:W-:Y:S04]  /*3410*/  STL [R1+0x1dc], R18 ;  /* 0x0001dc1201007387 */ /* 0x004fe80000100800 */
[----:B------:R1:W2:Y:S04]  /*3420*/  @!P1 LDG.E R16, desc[UR10][R14.64] ;  /* 0x0000000a0e109981 */ /* 0x0002a8000c1e1900 */
[----:B------:R0:W4:Y:S04]  /*3430*/  @!P5 LDG.E R17, desc[UR10][R22.64] ;  /* 0x0000000a1611d981 */ /* 0x000128000c1e1900 */
[----:B------:R-:W-:Y:S01]  /*3440*/  STL [R1+0x20c], R18 ;  /* 0x00020c1201007387 */ /* 0x000fe20000100800 */
[----:B-1----:R-:W-:-:S02]  /*3450*/  @!P4 MOV R14, R4 ;  /* 0x00000004000ec202 */ /* 0x002fc40000000f00 */
[----:B------:R-:W-:Y:S01]  /*3460*/  @!P4 MOV R15, R7 ;  /* 0x00000007000fc202 */ /* 0x000fe20000000f00 */
[----:B------:R-:W-:Y:S01]  /*3470*/  STL [R1+0x21c], R18 ;  /* 0x00021c1201007387 */ /* 0x000fe20000100800 */
[-C--:B0-----:R-:W-:Y:S02]  /*3480*/  @!P4 IMAD R22, R61, R10.reuse, RZ ;  /* 0x0000000a3d16c224 */ /* 0x081fe400078e02ff */
[C---:B------:R-:W-:Y:S01]  /*3490*/  @!P4 IMAD.WIDE.U32 R14, R60.reuse, R10, R14 ;  /* 0x0000000a3c0ec225 */ /* 0x040fe200078e000e */
[----:B------:R-:W-:Y:S03]  /*34a0*/  STL [R1+0x214], R63 ;  /* 0x0002143f01007387 */ /* 0x000fe60000100800 */
[----:B------:R-:W-:Y:S01]  /*34b0*/  @!P4 IMAD R22, R60, R11, R22 ;  /* 0x0000000b3c16c224 */ /* 0x000fe200078e0216 */
[----:B------:R-:W-:Y:S01]  /*34c0*/  STL [R1+0x1f8], R74 ;  /* 0x0001f84a01007387 */ /* 0x000fe20000100800 */
[----:B------:R-:W0:Y:S03]  /*34d0*/  @!P4 LDC.64 R10, c[0x0][0x3a0] ;  /* 0x0000e800ff0acb82 */ /* 0x000e260000000a00 */
[----:B------:R-:W-:Y:S01]  /*34e0*/  @!P4 IADD3 R22, PT, PT, R15, R22, RZ ;  /* 0x000000160f16c210 */ /* 0x000fe20007ffe0ff */
[----:B------:R-:W-:Y:S01]  /*34f0*/  STL [R1+0x200], R74 ;  /* 0x0002004a01007387 */ /* 0x000fe20000100800 */
[----:B------:R-:W-:-:S02]  /*3500*/  @!P4 SHF.L.U32 R23, R14, 0x1, RZ ;  /* 0x000000010e17c819 */ /* 0x000fc400000006ff */
[----:B------:R-:W-:Y:S01]  /*3510*/  @!P4 SHF.L.U64.HI R22, R14, 0x1, R22 ;  /* 0x000000010e16c819 */ /* 0x000fe20000010216 */
[----:B------:R1:W-:Y:S01]  /*3520*/  STL [R1+0x210], R74 ;  /* 0x0002104a01007387 */ /* 0x0003e20000100800 */
[----:B------:R-:W0:Y:S01]  /*3530*/  @!P4 LDC.64 R14, c[0x0][0x398] ;  /* 0x0000e600ff0ecb82 */ /* 0x000e220000000a00 */
[----:B------:R-:W-:Y:S02]  /*3540*/  @P3 LOP3.LUT R3, R3, 0x40000000, RZ, 0xfc, !PT ;  /* 0x4000000003033812 */ /* 0x000fe400078efcff */
[----:B------:R-:W-:Y:S02]  /*3550*/  STL.S16 [R1+0x134], RZ ;  /* 0x000134ff01007387 */ /* 0x000fe40000100600 */
[C---:B------:R-:W-:Y:S02]  /*3560*/  LOP3.LUT P3, RZ, R3.reuse, 0x8, RZ, 0xc0, !PT ;  /* 0x0000000803ff7812 */ /* 0x040fe4000786c0ff */
[C---:B------:R-:W-:Y:S01]  /*3570*/  LOP3.LUT P1, RZ, R3.reuse, 0x2, RZ, 0xc0, !PT ;  /* 0x0000000203ff7812 */ /* 0x040fe2000782c0ff */
[----:B------:R-:W-:Y:S01]  /*3580*/  STL [R1+0x1ec], R75 ;  /* 0x0001ec4b01007387 */ /* 0x000fe20000100800 */
[----:B------:R-:W-:-:S02]  /*3590*/  LOP3.LUT R3, R3, 0xdfffffff, RZ, 0xc0, !PT ;  /* 0xdfffffff03037812 */ /* 0x000fc400078ec0ff */
[----:B------:R-:W-:Y:S01]  /*35a0*/  CS2R R60, SRZ ;  /* 0x00000000003c7805 */ /* 0x000fe2000001ff00 */
[----:B-1----:R-:W2:Y:S01]  /*35b0*/  LDL.LU R74, [R1+0x174] ;  /* 0x00017400014a7983 */ /* 0x002ea20000300800 */
[----:B0-----:R-:W-:-:S03]  /*35c0*/  @!P4 IADD3 R10, P5, PT, R23, R10, RZ ;  /* 0x0000000a170ac210 */ /* 0x001fc60007fbe0ff */
[----:B------:R-:W-:Y:S01]  /*35d0*/  STL [R1+0x1f4], R75 ;  /* 0x0001f44b01007387 */ /* 0x000fe20000100800 */
[----:B------:R-:W-:-:S03]  /*35e0*/  @!P4 IADD3.X R11, PT, PT, R22, R11, RZ, P5, !PT ;  /* 0x0000000b160bc210 */ /* 0x000fc60002ffe4ff */
[----:B------:R0:W4:Y:S01]  /*35f0*/  @!P3 LDG.E R61, desc[UR10][R26.64] ;  /* 0x0000000a1a3db981 */ /* 0x000122000c1e1900 */
[----:B------:R-:W-:-:S03]  /*3600*/  @!P4 IADD3 R14, P5, PT, R23, R14, RZ ;  /* 0x0000000e170ec210 */ /* 0x000fc60007fbe0ff */
[----:B------:R1:W-:Y:S01]  /*3610*/  STL [R1+0x1fc], R75 ;  /* 0x0001fc4b01007387 */ /* 0x0003e20000100800 */
[----:B------:R-:W-:Y:S02]  /*3620*/  @P4 LOP3.LUT R3, R3, 0x20000000, RZ, 0xfc, !PT ;  /* 0x2000000003034812 */ /* 0x000fe400078efcff */
[----:B------:R-:W-:Y:S01]  /*3630*/  @!P4 IADD3.X R15, PT, PT, R22, R15, RZ, P5, !PT ;  /* 0x0000000f160fc210 */ /* 0x000fe20002ffe4ff */
[----:B------:R-:W-:Y:S01]  /*3640*/  STL.S16 [R1+0x14a], RZ ;  /* 0x00014aff01007387 */ /* 0x000fe20000100600 */
[----:B------:R-:W-:Y:S02]  /*3650*/  SHF.R.S32.HI R22, RZ, 0x1f, R62 ;  /* 0x0000001fff167819 */ /* 0x000fe4000001143e */
[----:B------:R-:W-:Y:S01]  /*3660*/  ISETP.GE.U32.AND P5, PT, R62, UR16, PT ;  /* 0x000000103e007c0c */ /* 0x000fe2000bfa6070 */
[----:B------:R-:W4:Y:S01]  /*3670*/  LDL.LU R77, [R1+0x180] ;  /* 0x00018000014d7983 */ /* 0x000f220000300800 */
[----:B------:R-:W-:Y:S02]  /*3680*/  LOP3.LUT P4, RZ, R3, 0x10, RZ, 0xc0, !PT ;  /* 0x0000001003ff7812 */ /* 0x000fe4000788c0ff */
[----:B------:R-:W-:-:S02]  /*3690*/  ISETP.GE.AND.EX P5, PT, R22, UR17, PT, P5 ;  /* 0x0000001116007c0c */ /* 0x000fc4000bfa6350 */
[----:B0-----:R-:W-:Y:S01]  /*36a0*/  CS2R R26, SRZ ;  /* 0x00000000001a7805 */ /* 0x001fe2000001ff00 */
[----:B-1----:R-:W4:Y:S01]  /*36b0*/  LDL.LU R75, [R1+0x188] ;  /* 0x00018800014b7983 */ /* 0x002f220000300800 */
[----:B------:R-:W-:-:S03]  /*36c0*/  PRMT R67, RZ, 0x5410, RZ ;  /* 0x00005410ff437816 */ /* 0x000fc600000000ff */
[----:B------:R-:W4:Y:S04]  /*36d0*/  LDL.LU R76, [R1+0x184] ;  /* 0x00018400014c7983 */ /* 0x000f280000300800 */
[----:B------:R-:W4:Y:S04]  /*36e0*/  @!P3 LDG.E R26, desc[UR10][R28.64] ;  /* 0x0000000a1c1ab981 */ /* 0x000f28000c1e1900 */
[----:B------:R0:W4:Y:S01]  /*36f0*/  @!P4 LDG.E R60, desc[UR10][R20.64] ;  /* 0x0000000a143cc981 */ /* 0x000122000c1e1900 */
[----:B------:R-:W-:-:S03]  /*3700*/  @!P5 MOV R23, R7 ;  /* 0x000000070017d202 */ /* 0x000fc60000000f00 */
[----:B------:R-:W4:Y:S01]  /*3710*/  @!P6 LDG.E R27, desc[UR10][R32.64] ;  /* 0x0000000a201be981 */ /* 0x000f22000c1e1900 */
[----:B0-----:R-:W0:Y:S02]  /*3720*/  @!P5 LDC.64 R20, c[0x0][0x3f8] ;  /* 0x0000fe00ff14db82 */ /* 0x001e240000000a00 */
        /* <DEDUP_REMOVED lines=9> */
[----:B------:R-:W-:-:S04]  /*37c0*/  LOP3.LUT R3, R3, 0xf7ffffff, RZ, 0xc0, !PT ;  /* 0xf7ffffff03037812 */ /* 0x000fc800078ec0ff */
[----:B------:R-:W-:Y:S02]  /*37d0*/  @P5 LOP3.LUT R3, R3, 0x8000000, RZ, 0xfc, !PT ;  /* 0x0800000003035812 */ /* 0x000fe400078efcff */
[----:B0-----:R-:W-:-:S04]  /*37e0*/  @!P5 IADD3 R20, P6, PT, R29, R20, RZ ;  /* 0x000000141d14d210 */ /* 0x001fc80007fde0ff */
[----:B------:R-:W-:Y:S02]  /*37f0*/  @!P5 IADD3.X R21, PT, PT, R28, R21, RZ, P6, !PT ;  /* 0x000000151c15d210 */ /* 0x000fe400037fe4ff */
[----:B-1----:R-:W-:-:S04]  /*3800*/  @!P5 IADD3 R22, P6, PT, R29, R22, RZ ;  /* 0x000000161d16d210 */ /* 0x002fc80007fde0ff */
[----:B------:R-:W-:Y:S02]  /*3810*/  @!P5 IADD3.X R23, PT, PT, R28, R23, RZ, P6, !PT ;  /* 0x000000171c17d210 */ /* 0x000fe400037fe4ff */
[C---:B------:R-:W-:Y:S01]  /*3820*/  LOP3.LUT P5, RZ, R3.reuse, 0x4, RZ, 0xc0, !PT ;  /* 0x0000000403ff7812 */ /* 0x040fe200078ac0ff */
[----:B------:R-:W-:Y:S01]  /*3830*/  HFMA2 R62, -RZ, RZ, 0, 0 ;  /* 0x00000000ff3e7431 */ /* 0x000fe200000001ff */
[----:B------:R-:W-:-:S11]  /*3840*/  LOP3.LUT R3, R3, 0xefffffff, RZ, 0xc0, !PT ;  /* 0xefffffff03037812 */ /* 0x000fd600078ec0ff */
[----:B------:R-:W-:Y:S01]  /*3850*/  @P5 LOP3.LUT R3, R3, 0x10000000, RZ, 0xfc, !PT ;  /* 0x1000000003035812 */ /* 0x000fe200078efcff */
[----:B------:R0:W4:Y:S03]  /*3860*/  @!P5 LDG.E R62, desc[UR10][R34.64] ;  /* 0x0000000a223ed981 */ /* 0x000126000c1e1900 */
[----:B------:R-:W-:Y:S01]  /*3870*/  LOP3.LUT P5, RZ, R3, 0x1000000, RZ, 0xc0, !PT ;  /* 0x0100000003ff7812 */ /* 0x000fe200078ac0ff */
[----:B---3--:R1:W-:-:S12]  /*3880*/  STL [R1+0x94], R13 ;  /* 0x0000940d01007387 */ /* 0x0083d80000100800 */
[----:B------:R-:W-:-:S04]  /*3890*/  @!P5 PRMT R64, R64, 0x5410, R13 ;  /* 0x000054104040d816 */ /* 0x000fc8000000000d */
[----:B------:R-:W-:Y:S02]  /*38a0*/  @!P5 PRMT R64, R13, 0x7632, R64 ;  /* 0x000076320d40d816 */ /* 0x000fe40000000040 */
[----:B-1----:R-:W3:Y:S01]  /*38b0*/  LDL.LU R13, [R1+0x220] ;  /* 0x00022000010d7983 */ /* 0x002ee20000300800 */
[----:B0-----:R-:W-:-:S06]  /*38c0*/  CS2R R34, SRZ ;  /* 0x0000000000227805 */ /* 0x001fcc000001ff00 */
[----:B------:R0:W4:Y:S04]  /*38d0*/  @!P1 LDG.E R34, desc[UR10][R40.64] ;  /* 0x0000000a28229981 */ /* 0x000128000c1e1900 */
[----:B------:R1:W4:Y:S01]  /*38e0*/  @!P1 LDG.E R35, desc[UR10][R38.64] ;  /* 0x0000000a26239981 */ /* 0x000322000c1e1900 */
[----:B0-----:R-:W-:-:S04]  /*38f0*/  IADD3 R40, PT, PT, R0, 0x1f0, RZ ;  /* 0x000001f000287810 */ /* 0x001fc80007ffe0ff */
[----:B------:R-:W-:Y:S02]  /*3900*/  SHF.R.S32.HI R32, RZ, 0x1f, R40 ;  /* 0x0000001fff207819 */ /* 0x000fe40000011428 */
[----:B------:R-:W-:-:S04]  /*3910*/  ISETP.GE.U32.AND P6, PT, R40, UR16, PT ;  /* 0x0000001028007c0c */ /* 0x000fc8000bfc6070 */
[----:B------:R-:W-:-:S13]  /*3920*/  ISETP.GE.AND.EX P6, PT, R32, UR17, PT, P6 ;  /* 0x0000001120007c0c */ /* 0x000fda000bfc6360 */
[----:B------:R-:W0:Y:S01]  /*3930*/  @!P6 LDC.64 R28, c[0x0][0x3f8] ;  /* 0x0000fe00ff1ceb82 */ /* 0x000e220000000a00 */
[----:B-1----:R-:W-:Y:S02]  /*3940*/  MOV R38, RZ ;  /* 0x000000ff00267202 */ /* 0x002fe40000000f00 */
[----:B------:R-:W-:-:S04]  /*3950*/  @!P6 MOV R33, R7 ;  /* 0x000000070021e202 */ /* 0x000fc80000000f00 */
[----:B------:R1:W4:Y:S01]  /*3960*/  @!P0 LDG.E R38, desc[UR10][R46.64] ;  /* 0x0000000a2e268981 */ /* 0x000322000c1e1900 */
[----:B------:R-:W-:Y:S02]  /*3970*/  LOP3.LUT P0, RZ, R2, 0x1, RZ, 0xc0, !PT ;  /* 0x0000000102ff7812 */ /* 0x000fe4000780c0ff */
[----:B---3--:R-:W-:-:S04]  /*3980*/  PRMT R13, RZ, 0x7610, R13 ;  /* 0x00007610ff0d7816 */ /* 0x008fc8000000000d */
[----:B------:R-:W-:Y:S01]  /*3990*/  PRMT R18, R13, 0x7610, R18 ;  /* 0x000076100d127816 */ /* 0x000fe20000000012 */
[----:B------:R3:W-:Y:S04]  /*39a0*/  STL.S16 [R1+0x130], R13 ;  /* 0x0001300d01007387 */ /* 0x0007e80000100600 */
[----:B---3--:R-:W3:Y:S01]  /*39b0*/  LDL.LU.S16 R13, [R1+0x136] ;  /* 0x00013600010d7983 */ /* 0x008ee20000300600 */
        /* <DEDUP_REMOVED lines=9> */
[----:B------:R-:W-:Y:S02]  /*3a50*/  LOP3.LUT P3, RZ, R3, 0x400000, RZ, 0xc0, !PT ;  /* 0x0040000003ff7812 */ /* 0x000fe4000786c0ff */
[----:B0-----:R-:W-:-:S04]  /*3a60*/  @!P6 IADD3 R28, P1, PT, R39, R28, RZ ;  /* 0x0000001c271ce210 */ /* 0x001fc80007f3e0ff */
[----:B------:R-:W-:Y:S02]  /*3a70*/  @!P6 IADD3.X R29, PT, PT, R2, R29, RZ, P1, !PT ;  /* 0x0000001d021de210 */ /* 0x000fe40000ffe4ff */
[----:B-1----:R-:W-:-:S04]  /*3a80*/  @!P6 IADD3 R32, P1, PT, R39, R32, RZ ;  /* 0x000000202720e210 */ /* 0x002fc80007f3e0ff */
[----:B------:R-:W-:Y:S02]  /*3a90*/  @!P6 IADD3.X R33, PT, PT, R2, R33, RZ, P1, !PT ;  /* 0x000000210221e210 */ /* 0x000fe40000ffe4ff */
[C---:B------:R-:W-:Y:S02]  /*3aa0*/  LOP3.LUT P1, RZ, R3.reuse, 0x200000, RZ, 0xc0, !PT ;  /* 0x0020000003ff7812 */ /* 0x040fe4000782c0ff */
[----:B------:R-:W-:-:S04]  /*3ab0*/  LOP3.LUT R3, R3, 0xfbffffff, RZ, 0xc0, !PT ;  /* 0xfbffffff03037812 */ /* 0x000fc800078ec0ff */
[----:B------:R-:W-:-:S04]  /*3ac0*/  @P6 LOP3.LUT R3, R3, 0x4000000, RZ, 0xfc, !PT ;  /* 0x0400000003036812 */ /* 0x000fc800078efcff */
[----:B------:R-:W-:Y:S01]  /*3ad0*/  LOP3.LUT P6, RZ, R3, 0x800000, RZ, 0xc0, !PT ;  /* 0x0080000003ff7812 */ /* 0x000fe200078cc0ff */
[----:B------:R0:W-:-:S12]  /*3ae0*/  STL [R1+0x18], R12 ;  /* 0x0000180c01007387 */ /* 0x0001d80000100800 */
[C---:B------:R-:W-:Y:S02]  /*3af0*/  @!P6 PRMT R18, R12.reuse, 0x7610, R18 ;  /* 0x000076100c12e816 */ /* 0x040fe40000000012 */
[----:B---3--:R-:W-:Y:S02]  /*3b00*/  @!P6 PRMT R13, R12, 0x7632, R13 ;  /* 0x000076320c0de816 */ /* 0x008fe4000000000d */
[----:B0-----:R-:W3:Y:S02]  /*3b10*/  LDL.LU R12, [R1+0x218] ;  /* 0x00021800010c7983 */ /* 0x001ee40000300800 */
[----:B---3--:R-:W-:-:S04]  /*3b20*/  PRMT R12, RZ, 0x7610, R12 ;  /* 0x00007610ff0c7816 */ /* 0x008fc8000000000c */
[----:B------:R-:W-:Y:S01]  /*3b30*/  PRMT R63, R12, 0x7610, R63 ;  /* 0x000076100c3f7816 */ /* 0x000fe2000000003f */
[----:B------:R0:W-:Y:S04]  /*3b40*/  STL.S16 [R1+0x132], R12 ;  /* 0x0001320c01007387 */ /* 0x0001e80000100600 */
[----:B0-----:R-:W3:Y:S04]  /*3b50*/  LDL.S16 R12, [R1+0x134] ;  /* 0x00013400010c7983 */ /* 0x001ee80000100600 */
[----:B------:R0:W-:Y:S01]  /*3b60*/  @!P6 STL.S16 [R1+0x130], R18 ;  /* 0x000130120100e387 */ /* 0x0001e20000100600 */
[----:B--2---:R-:W-:-:S03]  /*3b70*/  @!P6 PRMT R63, R74, 0x7610, R63 ;  /* 0x000076104a3fe816 */ /* 0x004fc6000000003f */
[----:B------:R1:W-:Y:S04]  /*3b80*/  STL [R1+0x98], R74 ;  /* 0x0000984a01007387 */ /* 0x0003e80000100800 */
[----:B0-----:R-:W2:Y:S01]  /*3b90*/  LDL.LU R18, [R1+0x21c] ;  /* 0x00021c0001127983 */ /* 0x001ea20000300800 */
[----:B---3--:R-:W-:-:S03]  /*3ba0*/  @!P6 PRMT R12, R74, 0x7632, R12 ;  /* 0x000076324a0ce816 */ /* 0x008fc6000000000c */
[----:B-1----:R-:W3:Y:S01]  /*3bb0*/  LDL.LU R74, [R1+0x210] ;  /* 0x00021000014a7983 */ /* 0x002ee20000300800 */
[----:B----4-:R-:W-:-:S03]  /*3bc0*/  @!P0 PRMT R67, R67, 0x5410, R75 ;  /* 0x0000541043438816 */ /* 0x010fc6000000004b */
[----:B------:R0:W-:Y:S01]  /*3bd0*/  STL [R1+0x10], R75 ;  /* 0x0000104b01007387 */ /* 0x0001e20000100800 */
[----:B------:R-:W-:Y:S02]  /*3be0*/  @!P0 PRMT R67, R75, 0x7632, R67 ;  /* 0x000076324b438816 */ /* 0x000fe40000000043 */
[----:B--2---:R-:W-:Y:S01]  /*3bf0*/  PRMT R18, RZ, 0x7610, R18 ;  /* 0x00007610ff127816 */ /* 0x004fe20000000012 */
[----:B0-----:R-:W2:Y:S04]  /*3c00*/  LDL.LU R75, [R1+0x170] ;  /* 0x00017000014b7983 */ /* 0x001ea80000300800 */
[----:B------:R0:W-:Y:S01]  /*3c10*/  STL.S16 [R1+0x148], R18 ;  /* 0x0001481201007387 */ /* 0x0001e20000100600 */
[----:B---3--:R-:W-:-:S03]  /*3c20*/  PRMT R74, R18, 0x7610, R74 ;  /* 0x00007610124a7816 */ /* 0x008fc6000000004a */
[----:B0-----:R-:W3:Y:S01]  /*3c30*/  LDL.S16 R18, [R1+0x14a] ;  /* 0x00014a0001127983 */ /* 0x001ee20000100600 */
[----:B--2---:R-:W-:-:S03]  /*3c40*/  @!P3 PRMT R74, R75, 0x7610, R74 ;  /* 0x000076104b4ab816 */ /* 0x004fc6000000004a */
[----:B------:R-:W-:Y:S04]  /*3c50*/  STL [R1+0x1c], R75 ;  /* 0x00001c4b01007387 */ /* 0x000fe80000100800 */
[----:B------:R0:W-:Y:S04]  /*3c60*/  @!P3 STL.S16 [R1+0x148], R74 ;  /* 0x0001484a0100b387 */ /* 0x0001e80000100600 */
[----:B0-----:R-:W2:Y:S01]  /*3c70*/  LDL.LU R74, [R1+0x144] ;  /* 0x00014400014a7983 */ /* 0x001ea20000300800 */
[----:B---3--:R-:W-:-:S03]  /*3c80*/  @!P3 PRMT R18, R75, 0x7632, R18 ;  /* 0x000076324b12b816 */ /* 0x008fc60000000012 */
[----:B------:R-:W3:Y:S01]  /*3c90*/  LDL.LU R75, [R1+0x140] ;  /* 0x00014000014b7983 */ /* 0x000ee20000300800 */
[----:B------:R-:W-:-:S03]  /*3ca0*/  PRMT R65, RZ, 0x5410, RZ ;  /* 0x00005410ff417816 */ /* 0x000fc600000000ff */
[----:B------:R0:W-:Y:S01]  /*3cb0*/  @!P6 STL.S16 [R1+0x136], R13 ;  /* 0x0001360d0100e387 */ /* 0x0001e20000100600 */
[----:B------:R-:W-:-:S03]  /*3cc0*/  @!P5 PRMT R65, R65, 0x5410, R77 ;  /* 0x000054104141d816 */ /* 0x000fc6000000004d */
[----:B------:R-:W-:Y:S04]  /*3cd0*/  @!P6 STL.S16 [R1+0x132], R63 ;  /* 0x0001323f0100e387 */ /* 0x000fe80000100600 */
[----:B------:R1:W-:Y:S01]  /*3ce0*/  @!P6 STL.S16 [R1+0x134], R12 ;  /* 0x0001340c0100e387 */ /* 0x0003e20000100600 */
[----:B------:R-:W-:Y:S02]  /*3cf0*/  LOP3.LUT P6, RZ, R3, 0x80000, RZ, 0xc0, !PT ;  /* 0x0008000003ff7812 */ /* 0x000fe400078cc0ff */
[----:B------:R-:W-:Y:S01]  /*3d00*/  @!P5 PRMT R65, R77, 0x7632, R65 ;  /* 0x000076324d41d816 */ /* 0x000fe20000000041 */
[----:B------:R4:W-:Y:S01]  /*3d10*/  STL [R1+0x14], R77 ;  /* 0x0000144d01007387 */ /* 0x0009e20000100800 */
[----:B------:R-:W-:-:S03]  /*3d20*/  LOP3.LUT P5, RZ, R3, 0x100000, RZ, 0xc0, !PT ;  /* 0x0010000003ff7812 */ /* 0x000fc600078ac0ff */
[----:B0-----:R-:W3:Y:S04]  /*3d30*/  LDL.LU R13, [R1+0x164] ;  /* 0x00016400010d7983 */ /* 0x001ee80000300800 */
[----:B-1----:R-:W3:Y:S04]  /*3d40*/  LDL.LU R12, [R1+0x160] ;  /* 0x00016000010c7983 */ /* 0x002ee80000300800 */
[----:B----4-:R-:W4:Y:S01]  /*3d50*/  LDL.LU R77, [R1+0x168] ;  /* 0x00016800014d7983 */ /* 0x010f220000300800 */
[----:B------:R-:W-:Y:S02]  /*3d60*/  PRMT R39, RZ, 0x5410, RZ ;  /* 0x00005410ff277816 */ /* 0x000fe400000000ff */
[----:B------:R-:W-:Y:S01]  /*3d70*/  PRMT R66, RZ, 0x5410, RZ ;  /* 0x00005410ff427816 */ /* 0x000fe200000000ff */
[----:B------:R-:W4:Y:S01]  /*3d80*/  LDL.LU R63, [R1+0x214] ;  /* 0x00021400013f7983 */ /* 0x000f220000300800 */
[----:B------:R-:W-:-:S02]  /*3d90*/  PRMT R40, RZ, 0x5410, RZ ;  /* 0x00005410ff287816 */ /* 0x000fc400000000ff */
[----:B------:R-:W-:Y:S01]  /*3da0*/  @!P0 PRMT R66, R66, 0x5410, R76 ;  /* 0x0000541042428816 */ /* 0x000fe2000000004c */
[----:B------:R0:W-:Y:S01]  /*3db0*/  STL [R1+0x90], R76 ;  /* 0x0000904c01007387 */ /* 0x0001e20000100800 */
[----:B--2---:R-:W-:Y:S02]  /*3dc0*/  @!P5 PRMT R40, R40, 0x5410, R74 ;  /* 0x000054102828d816 */ /* 0x004fe4000000004a */
[----:B------:R-:W-:Y:S01]  /*3dd0*/  @!P0 PRMT R66, R76, 0x7632, R66 ;  /* 0x000076324c428816 */ /* 0x000fe20000000042 */
[----:B------:R1:W-:Y:S01]  /*3de0*/  STL [R1+0xa4], R74 ;  /* 0x0000a44a01007387 */ /* 0x0003e20000100800 */
[----:B------:R-:W-:-:S03]  /*3df0*/  @!P5 PRMT R40, R74, 0x7632, R40 ;  /* 0x000076324a28d816 */ /* 0x000fc60000000028 */
[----:B0-----:R-:W2:Y:S04]  /*3e00*/  LDL.LU R76, [R1+0x16c] ;  /* 0x00016c00014c7983 */ /* 0x001ea80000300800 */
[----:B-1----:R-:W2:Y:S01]  /*3e10*/  LDL.LU R74, [R1+0x124] ;  /* 0x00012400014a7983 */ /* 0x002ea20000300800 */
[----:B---3--:R-:W-:-:S03]  /*3e20*/  @!P6 PRMT R39, R39, 0x5410, R75 ;  /* 0x000054102727e816 */ /* 0x008fc6000000004b */
[----:B------:R0:W-:Y:S01]  /*3e30*/  STL [R1+0x28], R75 ;  /* 0x0000284b01007387 */ /* 0x0001e20000100800 */
[----:B------:R-:W-:-:S03]  /*3e40*/  @!P6 PRMT R39, R75, 0x7632, R39 ;  /* 0x000076324b27e816 */ /* 0x000fc60000000027 */
[----:B0-----:R-:W3:Y:S01]  /*3e50*/  LDL.LU R75, [R1+0x120] ;  /* 0x00012000014b7983 */ /* 0x001ee20000300800 */
[----:B------:R-:W-:Y:S02]  /*3e60*/  PRMT R41, RZ, 0x5410, RZ ;  /* 0x00005410ff297816 */ /* 0x000fe400000000ff */
[----:B------:R-:W-:Y:S02]  /*3e70*/  PRMT R47, RZ, 0x5410, RZ ;  /* 0x00005410ff2f7816 */ /* 0x000fe400000000ff */
[----:B------:R-:W-:Y:S02]  /*3e80*/  PRMT R46, RZ, 0x5410, RZ ;  /* 0x00005410ff2e7816 */ /* 0x000fe400000000ff */
[----:B------:R-:W-:Y:S02]  /*3e90*/  @!P5 PRMT R41, R41, 0x5410, R12 ;  /* 0x000054102929d816 */ /* 0x000fe4000000000c */
[----:B------:R-:W-:Y:S02]  /*3ea0*/  @!P1 PRMT R46, R46, 0x5410, R13 ;  /* 0x000054102e2e9816 */ /* 0x000fe4000000000d */
[----:B------:R-:W-:-:S02]  /*3eb0*/  @!P5 PRMT R41, R12, 0x7632, R41 ;  /* 0x000076320c29d816 */ /* 0x000fc40000000029 */
[----:B----4-:R-:W-:Y:S02]  /*3ec0*/  @!P1 PRMT R47, R47, 0x5410, R77 ;  /* 0x000054102f2f9816 */ /* 0x010fe4000000004d */
[----:B------:R-:W-:Y:S02]  /*3ed0*/  LOP3.LUT P5, RZ, R3, 0x10000, RZ, 0xc0, !PT ;  /* 0x0001000003ff7812 */ /* 0x000fe400078ac0ff */
[----:B------:R-:W-:Y:S02]  /*3ee0*/  @!P1 PRMT R47, R77, 0x7632, R47 ;  /* 0x000076324d2f9816 */ /* 0x000fe4000000002f */
[----:B------:R-:W-:Y:S02]  /*3ef0*/  @!P1 PRMT R46, R13, 0x7632, R46 ;  /* 0x000076320d2e9816 */ /* 0x000fe4000000002e */
[----:B------:R-:W-:Y:S02]  /*3f00*/  LOP3.LUT P1, RZ, R3, 0x20000, RZ, 0xc0, !PT ;  /* 0x0002000003ff7812 */ /* 0x000fe4000782c0ff */
[----:B------:R-:W-:-:S02]  /*3f10*/  PRMT R73, RZ, 0x5410, RZ ;  /* 0x00005410ff497816 */ /* 0x000fc400000000ff */
[----:B------:R-:W-:Y:S02]  /*3f20*/  PRMT R63, RZ, 0x5410, RZ ;  /* 0x00005410ff3f7816 */ /* 0x000fe400000000ff */
[----:B------:R-:W-:Y:S02]  /*3f30*/  PRMT R72, RZ, 0x5410, RZ ;  /* 0x00005410ff487816 */ /* 0x000fe400000000ff */
[----:B--2---:R-:W-:Y:S01]  /*3f40*/  @!P3 PRMT R63, R63, 0x5410, R76 ;  /* 0x000054103f3fb816 */ /* 0x004fe2000000004c */
[----:B------:R0:W-:Y:S03]  /*3f50*/  STL [R1+0x9c], R76 ;  /* 0x00009c4c01007387 */ /* 0x0001e60000100800 */
[----:B------:R-:W-:Y:S02]  /*3f60*/  @!P3 PRMT R63, R76, 0x7632, R63 ;  /* 0x000076324c3fb816 */ /* 0x000fe4000000003f */
[----:B------:R-:W-:Y:S01]  /*3f70*/  @!P1 PRMT R72, R72, 0x5410, R74 ;  /* 0x0000541048489816 */ /* 0x000fe2000000004a */
[----:B------:R1:W-:Y:S04]  /*3f80*/  STL [R1+0xb0], R74 ;  /* 0x0000b04a01007387 */ /* 0x0003e80000100800 */
[----:B0-----:R-:W2:Y:S01]  /*3f90*/  LDL.LU R76, [R1+0x13c] ;  /* 0x00013c00014c7983 */ /* 0x001ea20000300800 */
[----:B------:R-:W-:-:S03]  /*3fa0*/  @!P1 PRMT R72, R74, 0x7632, R72 ;  /* 0x000076324a489816 */ /* 0x000fc60000000048 */
[----:B-1----:R-:W4:Y:S01]  /*3fb0*/  LDL.LU R74, [R1+0x200] ;  /* 0x00020000014a7983 */ /* 0x002f220000300800 */
[----:B---3--:R-:W-:-:S03]  /*3fc0*/  @!P5 PRMT R73, R73, 0x5410, R75 ;  /* 0x000054104949d816 */ /* 0x008fc6000000004b */
[----:B------:R0:W-:Y:S01]  /*3fd0*/  STL [R1+0x34], R75 ;  /* 0x0000344b01007387 */ /* 0x0001e20000100800 */
[----:B------:R-:W-:-:S03]  /*3fe0*/  @!P5 PRMT R73, R75, 0x7632, R73 ;  /* 0x000076324b49d816 */ /* 0x000fc60000000049 */
[----:B0-----:R-:W3:Y:S01]  /*3ff0*/  LDL.LU R75, [R1+0x1fc] ;  /* 0x0001fc00014b7983 */ /* 0x001ee20000300800 */
[----:B------:R-:W-:-:S03]  /*4000*/  PRMT R68, RZ, 0x5410, RZ ;  /* 0x00005410ff447816 */ /* 0x000fc600000000ff */
[----:B------:R-:W-:Y:S04]  /*4010*/  STL.S16 [R1+0x110], RZ ;  /* 0x000110ff01007387 */ /* 0x000fe80000100600 */
[----:B------:R0:W-:Y:S04]  /*4020*/  STL [R1+0xa0], R13 ;  /* 0x0000a00d01007387 */ /* 0x0001e80000100800 */
[----:B0-----:R-:W4:Y:S01]  /*4030*/  LDL.LU R13, [R1+0x12c] ;  /* 0x00012c00010d7983 */ /* 0x001f220000300800 */
[----:B--2---:R-:W-:-:S03]  /*4040*/  @!P6 PRMT R68, R68, 0x5410, R76 ;  /* 0x000054104444e816 */ /* 0x004fc6000000004c */
[----:B------:R0:W-:Y:S01]  /*4050*/  STL [R1+0xa8], R76 ;  /* 0x0000a84c01007387 */ /* 0x0001e20000100800 */
[----:B------:R-:W-:-:S03]  /*4060*/  @!P6 PRMT R68, R76, 0x7632, R68 ;  /* 0x000076324c44e816 */ /* 0x000fc60000000044 */
[----:B0-----:R-:W2:Y:S01]  /*4070*/  LDL.LU R76, [R1+0x11c] ;  /* 0x00011c00014c7983 */ /* 0x001ea20000300800 */
[----:B---3--:R-:W-:-:S04]  /*4080*/  PRMT R75, RZ, 0x7610, R75 ;  /* 0x00007610ff4b7816 */ /* 0x008fc8000000004b */
[----:B----4-:R-:W-:Y:S01]  /*4090*/  PRMT R74, R75, 0x7610, R74 ;  /* 0x000076104b4a7816 */ /* 0x010fe2000000004a */
[----:B------:R0:W-:Y:S04]  /*40a0*/  STL.S16 [R1+0x112], R75 ;  /* 0x0001124b01007387 */ /* 0x0001e80000100600 */
[----:B0-----:R-:W3:Y:S04]  /*40b0*/  LDL.S16 R75, [R1+0x110] ;  /* 0x00011000014b7983 */ /* 0x001ee80000100600 */
[----:B------:R0:W-:Y:S01]  /*40c0*/  @!P3 STL.S16 [R1+0x14a], R18 ;  /* 0x00014a120100b387 */ /* 0x0001e20000100600 */
[----:B------:R-:W-:-:S02]  /*40d0*/  LOP3.LUT P3, RZ, R3, 0x40000, RZ, 0xc0, !PT ;  /* 0x0004000003ff7812 */ /* 0x000fc4000786c0ff */
[----:B------:R-:W-:Y:S01]  /*40e0*/  PRMT R70, RZ, 0x5410, RZ ;  /* 0x00005410ff467816 */ /* 0x000fe200000000ff */
[----:B------:R1:W-:Y:S04]  /*40f0*/  STL [R1+0x20], R77 ;  /* 0x0000204d01007387 */ /* 0x0003e80000100800 */
[----:B0-----:R-:W4:Y:S06]  /*4100*/  LDL.LU R18, [R1+0x20c] ;  /* 0x00020c0001127983 */ /* 0x001f2c0000300800 */
[----:B------:R-:W-:Y:S01]  /*4110*/  @!P3 PRMT R70, R13, 0x7610, R70 ;  /* 0x000076100d46b816 */ /* 0x000fe20000000046 */
[----:B-1----:R-:W4:Y:S03]  /*4120*/  LDL.LU R77, [R1+0x138] ;  /* 0x00013800014d7983 */ /* 0x002f260000300800 */
[----:B------:R-:W-:Y:S01]  /*4130*/  @!P3 PRMT R70, R70, 0x7610, R13 ;  /* 0x000076104646b816 */ /* 0x000fe2000000000d */
[----:B------:R0:W-:Y:S01]  /*4140*/  STL [R1+0xac], R13 ;  /* 0x0000ac0d01007387 */ /* 0x0001e20000100800 */
[----:B--2---:R-:W-:-:S03]  /*4150*/  @!P5 PRMT R74, R76, 0x7610, R74 ;  /* 0x000076104c4ad816 */ /* 0x004fc6000000004a */
[----:B------:R1:W-:Y:S04]  /*4160*/  STL [R1+0xb4], R76 ;  /* 0x0000b44c01007387 */ /* 0x0003e80000100800 */
[----:B0-----:R-:W2:Y:S01]  /*4170*/  LDL.LU R13, [R1+0x208] ;  /* 0x00020800010d7983 */ /* 0x001ea20000300800 */
[----:B---3--:R-:W-:-:S03]  /*4180*/  @!P5 PRMT R75, R76, 0x7632, R75 ;  /* 0x000076324c4bd816 */ /* 0x008fc6000000004b */
[----:B-1----:R-:W3:Y:S04]  /*4190*/  LDL.LU R76, [R1+0x1f0] ;  /* 0x0001f000014c7983 */ /* 0x002ee80000300800 */
[----:B------:R0:W-:Y:S04]  /*41a0*/  @!P5 STL.S16 [R1+0x110], R75 ;  /* 0x0001104b0100d387 */ /* 0x0001e80000100600 */
[----:B0-----:R-:W3:Y:S04]  /*41b0*/  LDL.LU R75, [R1+0x1f4] ;  /* 0x0001f400014b7983 */ /* 0x001ee80000300800 */
[----:B------:R-:W-:Y:S01]  /*41c0*/  @!P5 STL.S16 [R1+0x112], R74 ;  /* 0x0001124a0100d387 */ /* 0x000fe20000100600 */
[----:B------:R-:W-:-:S02]  /*41d0*/  LOP3.LUT P5, RZ, R3, 0x1000, RZ, 0xc0, !PT ;  /* 0x0000100003ff7812 */ /* 0x000fc400078ac0ff */
[----:B------:R-:W-:Y:S01]  /*41e0*/  PRMT R69, RZ, 0x5410, RZ ;  /* 0x00005410ff457816 */ /* 0x000fe200000000ff */
[----:B------:R-:W-:Y:S01]  /*41f0*/  STL [R1+0x1d4], R19 ;  /* 0x0001d41301007387 */ /* 0x000fe20000100800 */
[----:B----4-:R-:W-:Y:S02]  /*4200*/  PRMT R18, RZ, 0x7610, R18 ;  /* 0x00007610ff127816 */ /* 0x010fe40000000012 */
[----:B------:R-:W-:Y:S01]  /*4210*/  @!P3 PRMT R69, R69, 0x5410, R77 ;  /* 0x000054104545b816 */ /* 0x000fe2000000004d */
[----:B------:R0:W-:Y:S03]  /*4220*/  STL [R1+0x1e0], R19 ;  /* 0x0001e01301007387 */ /* 0x0001e60000100800 */
[----:B------:R-:W-:Y:S01]  /*4230*/  @!P3 PRMT R69, R77, 0x7632, R69 ;  /* 0x000076324d45b816 */ /* 0x000fe20000000045 */
[----:B------:R1:W-:Y:S04]  /*4240*/  STL [R1+0x2c], R77 ;  /* 0x00002c4d01007387 */ /* 0x0003e80000100800 */
[----:B------:R-:W-:Y:S01]  /*4250*/  STL.S16 [R1+0x114], RZ ;  /* 0x000114ff01007387 */ /* 0x000fe20000100600 */
[----:B0-----:R-:W-:-:S02]  /*4260*/  PRMT R19, RZ, 0x7610, R19 ;  /* 0x00007610ff137816 */ /* 0x001fc40000000013 */
[C---:B--2---:R-:W-:Y:S01]  /*4270*/  @!P5 PRMT R18, R13.reuse, 0x7632, R18 ;  /* 0x000076320d12d816 */ /* 0x044fe20000000012 */
[----:B------:R-:W-:Y:S01]  /*4280*/  STL [R1+0x1cc], R24 ;  /* 0x0001cc1801007387 */ /* 0x000fe20000100800 */
[----:B------:R-:W-:-:S03]  /*4290*/  @!P5 PRMT R19, R13, 0x7610, R19 ;  /* 0x000076100d13d816 */ /* 0x000fc60000000013 */
[----:B-1----:R-:W2:Y:S04]  /*42a0*/  LDL.LU R77, [R1+0x118] ;  /* 0x00011800014d7983 */ /* 0x002ea80000300800 */
[----:B------:R0:W-:Y:S04]  /*42b0*/  STL.S16 [R1+0x11e], R19 ;  /* 0x00011e1301007387 */ /* 0x0001e80000100600 */
[----:B------:R1:W-:Y:S01]  /*42c0*/  STL.S16 [R1+0x11c], R18 ;  /* 0x00011c1201007387 */ /* 0x0003e20000100600 */
[----:B------:R-:W-:-:S03]  /*42d0*/  LOP3.LUT P6, RZ, R3, 0x8000, RZ, 0xc0, !PT ;  /* 0x0000800003ff7812 */ /* 0x000fc600078cc0ff */
[----:B------:R4:W-:Y:S04]  /*42e0*/  STL [R1+0x1d8], R24 ;  /* 0x0001d81801007387 */ /* 0x0009e80000100800 */
[----:B0-----:R-:W2:Y:S04]  /*42f0*/  LDL.LU R19, [R1+0x1e0] ;  /* 0x0001e00001137983 */ /* 0x001ea80000300800 */
[----:B-1----:R-:W2:Y:S01]  /*4300*/  LDL.LU R18, [R1+0x1dc] ;  /* 0x0001dc0001127983 */ /* 0x002ea20000300800 */
[----:B---3--:R-:W-:-:S03]  /*4310*/  PRMT R76, RZ, 0x7610, R76 ;  /* 0x00007610ff4c7816 */ /* 0x008fc6000000004c */
[----:B------:R0:W-:Y:S04]  /*4320*/  STL [R1+0x24], R12 ;  /* 0x0000240c01007387 */ /* 0x0001e80000100800 */
[----:B------:R1:W-:Y:S01]  /*4330*/  STL.S16 [R1+0x116], R76 ;  /* 0x0001164c01007387 */ /* 0x0003e20000100600 */
[----:B----4-:R-:W-:-:S03]  /*4340*/  PRMT R24, RZ, 0x7610, R24 ;  /* 0x00007610ff187816 */ /* 0x010fc60000000018 */
[----:B------:R-:W-:Y:S04]  /*4350*/  STL [R1+0x1b8], R50 ;  /* 0x0001b83201007387 */ /* 0x000fe80000100800 */
[----:B0-----:R-:W3:Y:S01]  /*4360*/  LDL.LU R12, [R1+0x128] ;  /* 0x00012800010c7983 */ /* 0x001ee20000300800 */
[----:B------:R-:W-:-:S03]  /*4370*/  PRMT R75, R76, 0x7610, R75 ;  /* 0x000076104c4b7816 */ /* 0x000fc6000000004b */
[----:B-1----:R-:W4:Y:S04]  /*4380*/  LDL.S16 R76, [R1+0x114] ;  /* 0x00011400014c7983 */ /* 0x002f280000100600 */
[----:B------:R-:W-:Y:S04]  /*4390*/  STL [R1+0x1b4], R51 ;  /* 0x0001b43301007387 */ /* 0x000fe80000100800 */
[----:B------:R-:W-:Y:S04]  /*43a0*/  STL.64 [R1+0x1c0], R50 ;  /* 0x0001c03201007387 */ /* 0x000fe80000100a00 */
[----:B------:R-:W-:Y:S04]  /*43b0*/  STL [R1+0x1c8], R25 ;  /* 0x0001c81901007387 */ /* 0x000fe80000100800 */
[----:B------:R-:W-:Y:S01]  /*43c0*/  STL [R1+0x1d0], R25 ;  /* 0x0001d01901007387 */ /* 0x000fe20000100800 */
[----:B------:R-:W-:-:S02]  /*43d0*/  PRMT R2, RZ, 0x7610, R2 ;  /* 0x00007610ff027816 */ /* 0x000fc40000000002 */
[----:B------:R-:W-:Y:S01]  /*43e0*/  LOP3.LUT P0, RZ, R3, 0x1, RZ, 0xc0, !PT ;  /* 0x0000000103ff7812 */ /* 0x000fe2000780c0ff */
[----:B------:R-:W3:Y:S01]  /*43f0*/  LDL.LU R74, [R1+0x1f8] ;  /* 0x0001f800014a7983 */ /* 0x000ee20000300800 */
[----:B--2---:R-:W-:-:S03]  /*4400*/  @!P6 PRMT R75, R77, 0x7610, R75 ;  /* 0x000076104d4be816 */ /* 0x004fc6000000004b */
[----:B------:R-:W-:Y:S01]  /*4410*/  STL [R1+0x38], R77 ;  /* 0x0000384d01007387 */ /* 0x000fe20000100800 */
[----:B------:R-:W-:Y:S02]  /*4420*/  PRMT R19, RZ, 0x7610, R19 ;  /* 0x00007610ff137816 */ /* 0x000fe40000000013 */
[C---:B------:R-:W-:Y:S02]  /*4430*/  @!P5 PRMT R24, R18.reuse, 0x7610, R24 ;  /* 0x000076101218d816 */ /* 0x040fe40000000018 */
[----:B------:R-:W-:-:S03]  /*4440*/  @!P5 PRMT R19, R18, 0x7632, R19 ;  /* 0x000076321213d816 */ /* 0x000fc60000000013 */
[----:B------:R0:W-:Y:S04]  /*4450*/  STL.S16 [R1+0x120], R24 ;  /* 0x0001201801007387 */ /* 0x0001e80000100600 */
[----:B------:R1:W-:Y:S04]  /*4460*/  STL.S16 [R1+0x12a], R19 ;  /* 0x00012a1301007387 */ /* 0x0003e80000100600 */
[----:B0-----:R-:W2:Y:S04]  /*4470*/  LDL.LU R24, [R1+0x1d8] ;  /* 0x0001d80001187983 */ /* 0x001ea80000300800 */
[----:B-1----:R-:W3:Y:S01]  /*4480*/  LDL.LU R19, [R1+0x1d4] ;  /* 0x0001d40001137983 */ /* 0x002ee20000300800 */
[----:B----4-:R-:W-:-:S03]  /*4490*/  @!P6 PRMT R76, R77, 0x7632, R76 ;  /* 0x000076324d4ce816 */ /* 0x010fc6000000004c */
[----:B------:R-:W4:Y:S01]  /*44a0*/  LDL.LU R77, [R1+0x1e4] ;  /* 0x0001e400014d7983 */ /* 0x000f220000300800 */
[----:B------:R-:W-:Y:S02]  /*44b0*/  PRMT R51, RZ, 0x7610, R51 ;  /* 0x00007610ff337816 */ /* 0x000fe40000000033 */
[----:B------:R-:W-:Y:S01]  /*44c0*/  PRMT R50, RZ, 0x7610, R50 ;  /* 0x00007610ff327816 */ /* 0x000fe20000000032 */
[----:B------:R0:W-:Y:S04]  /*44d0*/  @!P6 STL.S16 [R1+0x116], R75 ;  /* 0x0001164b0100e387 */ /* 0x0001e80000100600 */
[----:B------:R1:W-:Y:S01]  /*44e0*/  @!P6 STL.S16 [R1+0x114], R76 ;  /* 0x0001144c0100e387 */ /* 0x0003e20000100600 */
[----:B------:R-:W-:-:S03]  /*44f0*/  PRMT R25, RZ, 0x7610, R25 ;  /* 0x00007610ff197816 */ /* 0x000fc60000000019 */
[----:B0-----:R-:W3:Y:S04]  /*4500*/  LDL.LU R75, [R1+0x1ec] ;  /* 0x0001ec00014b7983 */ /* 0x001ee80000300800 */
[----:B-1----:R-:W3:Y:S01]  /*4510*/  LDL.LU R76, [R1+0x1e8] ;  /* 0x0001e800014c7983 */ /* 0x002ee20000300800 */
[----:B--2---:R-:W-:Y:S02]  /*4520*/  PRMT R24, RZ, 0x7610, R24 ;  /* 0x00007610ff187816 */ /* 0x004fe40000000018 */
[C---:B----4-:R-:W-:Y:S02]  /*4530*/  @!P6 PRMT R51, R77.reuse, 0x7610, R51 ;  /* 0x000076104d33e816 */ /* 0x050fe40000000033 */
[----:B------:R-:W-:Y:S02]  /*4540*/  @!P6 PRMT R50, R77, 0x7632, R50 ;  /* 0x000076324d32e816 */ /* 0x000fe40000000032 */
[----:B------:R-:W-:-:S13]  /*4550*/  LOP3.LUT P6, RZ, R3, 0x800, RZ, 0xc0, !PT ;  /* 0x0000080003ff7812 */ /* 0x000fda00078cc0ff */
[C---:B---3--:R-:W-:Y:S02]  /*4560*/  @!P6 PRMT R24, R19.reuse, 0x7632, R24 ;  /* 0x000076321318e816 */ /* 0x048fe40000000018 */
[----:B------:R-:W-:-:S03]  /*4570*/  @!P6 PRMT R25, R19, 0x7610, R25 ;  /* 0x000076101319e816 */ /* 0x000fc60000000019 */
[----:B------:R0:W-:Y:S04]  /*4580*/  STL.S16 [R1+0x138], R24 ;  /* 0x0001381801007387 */ /* 0x0001e80000100600 */
[----:B------:R1:W-:Y:S04]  /*4590*/  STL.S16 [R1+0x122], R25 ;  /* 0x0001221901007387 */ /* 0x0003e80000100600 */
[----:B0-----:R-:W2:Y:S04]  /*45a0*/  LDL.LU R24, [R1+0x1cc] ;  /* 0x0001cc0001187983 */ /* 0x001ea80000300800 */
[----:B-1----:R-:W3:Y:S04]  /*45b0*/  LDL.LU R25, [R1+0x1d0] ;  /* 0x0001d00001197983 */ /* 0x002ee80000300800 */
[----:B------:R-:W-:Y:S04]  /*45c0*/  STL.S16 [R1+0x118], R50 ;  /* 0x0001183201007387 */ /* 0x000fe80000100600 */
[----:B------:R0:W-:Y:S04]  /*45d0*/  STL.S16 [R1+0x11a], R51 ;  /* 0x00011a3301007387 */ /* 0x0001e80000100600 */
[----:B0-----:R-:W4:Y:S01]  /*45e0*/  LDL.LU.64 R50, [R1+0x158] ;  /* 0x0001580001327983 */ /* 0x001f220000300a00 */
[----:B------:R-:W-:-:S04]  /*45f0*/  PRMT R71, RZ, 0x5410, RZ ;  /* 0x00005410ff477816 */ /* 0x000fc800000000ff */
[----:B------:R-:W-:Y:S01]  /*4600*/  @!P1 PRMT R71, R71, 0x5410, R12 ;  /* 0x0000541047479816 */ /* 0x000fe2000000000c */
[----:B------:R0:W-:Y:S03]  /*4610*/  STL [R1+0x30], R12 ;  /* 0x0000300c01007387 */ /* 0x0001e60000100800 */
[----:B------:R-:W-:Y:S02]  /*4620*/  @!P1 PRMT R71, R12, 0x7632, R71 ;  /* 0x000076320c479816 */ /* 0x000fe40000000047 */
[----:B0-----:R-:W4:Y:S01]  /*4630*/  LDL.LU R12, [R1+0x204] ;  /* 0x00020400010c7983 */ /* 0x001f220000300800 */
[----:B--2---:R-:W-:-:S05]  /*4640*/  @!P6 PRMT R2, R24, 0x7632, R2 ;  /* 0x000076321802e816 */ /* 0x004fca0000000002 */
[----:B------:R0:W-:Y:S01]  /*4650*/  STL.S16 [R1+0x13a], R2 ;  /* 0x00013a0201007387 */ /* 0x0001e20000100600 */
[----:B---3--:R-:W-:-:S04]  /*4660*/  PRMT R25, RZ, 0x7610, R25 ;  /* 0x00007610ff197816 */ /* 0x008fc80000000019 */
[----:B------:R-:W-:Y:S01]  /*4670*/  @!P6 PRMT R25, R24, 0x7610, R25 ;  /* 0x000076101819e816 */ /* 0x000fe20000000019 */
[----:B0-----:R-:W-:-:S04]  /*4680*/  HFMA2 R2, -RZ, RZ, 0, 0 ;  /* 0x00000000ff027431 */ /* 0x001fc800000001ff */
[----:B------:R0:W-:Y:S04]  /*4690*/  STL.S16 [R1+0x124], R25 ;  /* 0x0001241901007387 */ /* 0x0001e80000100600 */
[----:B----4-:R-:W2:Y:S04]  /*46a0*/  @!P0 LDG.E R2, desc[UR10][R50.64] ;  /* 0x0000000a32028981 */ /* 0x010ea8000c1e1900 */
[----:B0-----:R-:W3:Y:S04]  /*46b0*/  LDL.LU R25, [R1+0x1c8] ;  /* 0x0001c80001197983 */ /* 0x001ee80000300800 */
[----:B------:R-:W4:Y:S01]  /*46c0*/  LDL.LU.64 R50, [R1+0x1c0] ;  /* 0x0001c00001327983 */ /* 0x000f220000300a00 */
[----:B------:R-:W-:-:S03]  /*46d0*/  LOP3.LUT P3, RZ, R3, 0x4000, RZ, 0xc0, !PT ;  /* 0x0000400003ff7812 */ /* 0x000fc6000786c0ff */
[----:B------:R0:W-:Y:S02]  /*46e0*/  STL [R1+0xb8], R77 ;  /* 0x0000b84d01007387 */ /* 0x0001e40000100800 */
[----:B0-----:R-:W-:-:S08]  /*46f0*/  PRMT R77, RZ, 0x5410, RZ ;  /* 0x00005410ff4d7816 */ /* 0x001fd000000000ff */
[----:B------:R-:W-:Y:S01]  /*4700*/  @!P3 PRMT R77, R77, 0x5410, R76 ;  /* 0x000054104d4db816 */ /* 0x000fe2000000004c */
[----:B------:R0:W-:Y:S03]  /*4710*/  STL [R1+0x3c], R76 ;  /* 0x00003c4c01007387 */ /* 0x0001e60000100800 */
[----:B------:R-:W-:Y:S02]  /*4720*/  @!P3 PRMT R77, R76, 0x7632, R77 ;  /* 0x000076324c4db816 */ /* 0x000fe4000000004d */
[----:B0-----:R-:W-:-:S04]  /*4730*/  PRMT R76, RZ, 0x5410, RZ ;  /* 0x00005410ff4c7816 */ /* 0x001fc800000000ff */
[----:B------:R-:W-:-:S04]  /*4740*/  @!P3 PRMT R76, R76, 0x5410, R75 ;  /* 0x000054104c4cb816 */ /* 0x000fc8000000004b */
[----:B------:R-:W-:Y:S02]  /*4750*/  @!P3 PRMT R76, R75, 0x7632, R76 ;  /* 0x000076324b4cb816 */ /* 0x000fe4000000004c */
[C---:B------:R-:W-:Y:S02]  /*4760*/  LOP3.LUT P3, RZ, R3.reuse, 0x400, RZ, 0xc0, !PT ;  /* 0x0000040003ff7812 */ /* 0x040fe4000786c0ff */
[C---:B------:R-:W-:Y:S01]  /*4770*/  LOP3.LUT P1, RZ, R3.reuse, 0x2000, RZ, 0xc0, !PT ;  /* 0x0000200003ff7812 */ /* 0x040fe2000782c0ff */
[----:B------:R0:W-:Y:S01]  /*4780*/  STL [R1+0xbc], R75 ;  /* 0x0000bc4b01007387 */ /* 0x0001e20000100800 */
[----:B------:R-:W-:Y:S02]  /*4790*/  LOP3.LUT P5, RZ, R3, 0x200, RZ, 0xc0, !PT ;  /* 0x0000020003ff7812 */ /* 0x000fe400078ac0ff */
[----:B0-----:R-:W-:-:S09]  /*47a0*/  PRMT R75, RZ, 0x5410, RZ ;  /* 0x00005410ff4b7816 */ /* 0x001fd200000000ff */
[----:B------:R-:W-:Y:S01]  /*47b0*/  @!P1 PRMT R75, R75, 0x5410, R74 ;  /* 0x000054104b4b9816 */ /* 0x000fe2000000004a */
[----:B------:R0:W-:Y:S03]  /*47c0*/  STL [R1+0x40], R74 ;  /* 0x0000404a01007387 */ /* 0x0001e60000100800 */
[----:B------:R-:W-:Y:S01]  /*47d0*/  @!P1 PRMT R75, R74, 0x7632, R75 ;  /* 0x000076324a4b9816 */ /* 0x000fe2000000004b */
[----:B------:R1:W-:Y:S01]  /*47e0*/  STL [R1+0x44], R13 ;  /* 0x0000440d01007387 */ /* 0x0003e20000100800 */
[----:B0-----:R-:W-:-:S04]  /*47f0*/  PRMT R74, RZ, 0x5410, RZ ;  /* 0x00005410ff4a7816 */ /* 0x001fc800000000ff */
[----:B------:R-:W-:Y:S02]  /*4800*/  @!P1 PRMT R74, R74, 0x5410, R12 ;  /* 0x000054104a4a9816 */ /* 0x000fe4000000000c */
[----:B-1----:R-:W-:Y:S02]  /*4810*/  PRMT R13, RZ, 0x7610, R13 ;  /* 0x00007610ff0d7816 */ /* 0x002fe4000000000d */
[----:B------:R-:W-:Y:S02]  /*4820*/  @!P1 PRMT R74, R12, 0x7632, R74 ;  /* 0x000076320c4a9816 */ /* 0x000fe4000000004a */
[C---:B------:R-:W-:Y:S02]  /*4830*/  LOP3.LUT P1, RZ, R3.reuse, 0x80000000, RZ, 0xc0, !PT ;  /* 0x8000000003ff7812 */ /* 0x040fe4000782c0ff */
[----:B------:R-:W-:Y:S02]  /*4840*/  @!P5 PRMT R13, R36, 0x7632, R13 ;  /* 0x00007632240dd816 */ /* 0x000fe4000000000d */
[----:B------:R-:W-:-:S03]  /*4850*/  LOP3.LUT P6, RZ, R3, 0x100, RZ, 0xc0, !PT ;  /* 0x0000010003ff7812 */ /* 0x000fc600078cc0ff */
[----:B------:R0:W-:Y:S02]  /*4860*/  STL.S16 [R1+0x13e], R13 ;  /* 0x00013e0d01007387 */ /* 0x0001e40000100600 */
[----:B0-----:R-:W-:Y:S02]  /*4870*/  HFMA2 R13, -RZ, RZ, 0, 0 ;  /* 0x00000000ff0d7431 */ /* 0x001fe400000001ff */
[----:B------:R0:W-:Y:S04]  /*4880*/  STL [R1+0xc4], R18 ;  /* 0x0000c41201007387 */ /* 0x0001e80000100800 */
[----:B------:R1:W2:Y:S01]  /*4890*/  @!P1 LDG.E R13, desc[UR10][R48.64] ;  /* 0x0000000a300d9981 */ /* 0x0002a2000c1e1900 */
[----:B0-----:R-:W-:Y:S02]  /*48a0*/  PRMT R18, RZ, 0x7610, R18 ;  /* 0x00007610ff127816 */ /* 0x001fe40000000012 */
[----:B-1----:R-:W-:-:S02]  /*48b0*/  PRMT R49, RZ, 0x5410, RZ ;  /* 0x00005410ff317816 */ /* 0x002fc400000000ff */
[----:B------:R-:W-:Y:S02]  /*48c0*/  PRMT R48, RZ, 0x7610, R48 ;  /* 0x00007610ff307816 */ /* 0x000fe40000000030 */
[C---:B------:R-:W-:Y:S02]  /*48d0*/  @!P6 PRMT R49, R37.reuse, 0x7632, R49 ;  /* 0x000076322531e816 */ /* 0x040fe40000000031 */
[----:B------:R-:W-:Y:S02]  /*48e0*/  @!P6 PRMT R48, R37, 0x7610, R48 ;  /* 0x000076102530e816 */ /* 0x000fe40000000030 */
[----:B------:R-:W-:Y:S02]  /*48f0*/  @!P6 PRMT R49, R49, 0x5410, R42 ;  /* 0x000054103131e816 */ /* 0x000fe4000000002a */
[----:B------:R-:W-:Y:S02]  /*4900*/  @!P6 PRMT R18, R42, 0x7632, R18 ;  /* 0x000076322a12e816 */ /* 0x000fe40000000012 */
[----:B------:R-:W-:Y:S01]  /*4910*/  LOP3.LUT P6, RZ, R3, 0x20, RZ, 0xc0, !PT ;  /* 0x0000002003ff7812 */ /* 0x000fe200078cc0ff */
[----:B------:R0:W-:Y:S02]  /*4920*/  STL [R1+0x1b0], R16 ;  /* 0x0001b01001007387 */ /* 0x0001e40000100800 */
[----:B0-----:R-:W-:-:S10]  /*4930*/  PRMT R16, RZ, 0x7610, R16 ;  /* 0x00007610ff107816 */ /* 0x001fd40000000010 */
[----:B------:R-:W-:-:S05]  /*4940*/  @!P6 PRMT R16, R9, 0x7610, R16 ;  /* 0x000076100910e816 */ /* 0x000fca0000000010 */
[----:B------:R0:W-:Y:S04]  /*4950*/  STL.S16 [R1+0x140], R16 ;  /* 0x0001401001007387 */ /* 0x0001e80000100600 */
[----:B0-----:R-:W2:Y:S01]  /*4960*/  LDL.LU R16, [R1+0x1b0] ;  /* 0x0001b00001107983 */ /* 0x001ea20000300800 */
[----:B----4-:R-:W-:Y:S02]  /*4970*/  PRMT R50, RZ, 0x7610, R50 ;  /* 0x00007610ff327816 */ /* 0x010fe40000000032 */
[----:B------:R-:W-:Y:S02]  /*4980*/  PRMT R51, RZ, 0x7610, R51 ;  /* 0x00007610ff337816 */ /* 0x000fe40000000033 */
[C---:B---3--:R-:W-:Y:S02]  /*4990*/  @!P3 PRMT R50, R25.reuse, 0x7610, R50 ;  /* 0x000076101932b816 */ /* 0x048fe40000000032 */
[----:B------:R-:W-:-:S03]  /*49a0*/  @!P3 PRMT R51, R25, 0x7632, R51 ;  /* 0x000076321933b816 */ /* 0x000fc60000000033 */
[----:B------:R0:W-:Y:S04]  /*49b0*/  STL.S16 [R1+0x126], R50 ;  /* 0x0001263201007387 */ /* 0x0001e80000100600 */
[----:B------:R1:W-:Y:S04]  /*49c0*/  STL.S16 [R1+0x12c], R51 ;  /* 0x00012c3301007387 */ /* 0x0003e80000100600 */
[----:B0-----:R-:W3:Y:S04]  /*49d0*/  LDL.LU R50, [R1+0x1b8] ;  /* 0x0001b80001327983 */ /* 0x001ee80000300800 */
[----:B-1----:R-:W3:Y:S04]  /*49e0*/  LDL.LU R51, [R1+0x1b4] ;  /* 0x0001b40001337983 */ /* 0x002ee80000300800 */
[----:B------:R0:W-:Y:S04]  /*49f0*/  STL [R1+0x1a0], R10 ;  /* 0x0001a00a01007387 */ /* 0x0001e80000100800 */
[----:B------:R1:W-:Y:S01]  /*4a00*/  STL [R1+0x19c], R11 ;  /* 0x00019c0b01007387 */ /* 0x0003e20000100800 */
[----:B0-----:R-:W-:-:S02]  /*4a10*/  PRMT R10, RZ, 0x7610, R10 ;  /* 0x00007610ff0a7816 */ /* 0x001fc4000000000a */
[----:B-1----:R-:W-:Y:S01]  /*4a20*/  PRMT R11, RZ, 0x7610, R11 ;  /* 0x00007610ff0b7816 */ /* 0x002fe2000000000b */
[----:B------:R0:W-:Y:S01]  /*4a30*/  STL [R1+0xc0], R12 ;  /* 0x0000c00c01007387 */ /* 0x0001e20000100800 */
[----:B------:R-:W-:Y:S02]  /*4a40*/  @!P4 PRMT R10, R17, 0x7632, R10 ;  /* 0x00007632110ac816 */ /* 0x000fe4000000000a */
[----:B------:R-:W-:-:S03]  /*4a50*/  @!P4 PRMT R11, R60, 0x7610, R11 ;  /* 0x000076103c0bc816 */ /* 0x000fc6000000000b */
[----:B------:R1:W-:Y:S01]  /*4a60*/  STL.S16 [R1+0x150], R10 ;  /* 0x0001500a01007387 */ /* 0x0003e20000100600 */
[----:B0-----:R-:W-:-:S03]  /*4a70*/  PRMT R12, RZ, 0x7610, R12 ;  /* 0x00007610ff0c7816 */ /* 0x001fc6000000000c */
[----:B------:R0:W-:Y:S01]  /*4a80*/  STL.S16 [R1+0x152], R11 ;  /* 0x0001520b01007387 */ /* 0x0001e20000100600 */
[----:B------:R-:W-:-:S03]  /*4a90*/  @!P3 PRMT R12, R30, 0x7632, R12 ;  /* 0x000076321e0cb816 */ /* 0x000fc6000000000c */
[----:B-1----:R-:W4:Y:S04]  /*4aa0*/  LDL.LU R10, [R1+0x1a0] ;  /* 0x0001a000010a7983 */ /* 0x002f280000300800 */
[----:B0-----:R-:W4:Y:S04]  /*4ab0*/  LDL.LU R11, [R1+0x19c] ;  /* 0x00019c00010b7983 */ /* 0x001f280000300800 */
[----:B------:R0:W-:Y:S02]  /*4ac0*/  STL.S16 [R1+0x13c], R12 ;  /* 0x00013c0c01007387 */ /* 0x0001e40000100600 */
[----:B0-----:R-:W-:-:S02]  /*4ad0*/  MOV R12, RZ ;  /* 0x000000ff000c7202 */ /* 0x001fc40000000f00 */
[----:B------:R0:W-:Y:S02]  /*4ae0*/  STL [R1+0x48], R19 ;  /* 0x0000481301007387 */ /* 0x0001e40000100800 */
[----:B0-----:R-:W-:-:S04]  /*4af0*/  PRMT R19, RZ, 0x7610, R19 ;  /* 0x00007610ff137816 */ /* 0x001fc80000000013 */
[----:B------:R-:W-:Y:S01]  /*4b00*/  @!P3 PRMT R19, R30, 0x7610, R19 ;  /* 0x000076101e13b816 */ /* 0x000fe20000000013 */
[----:B------:R-:W-:Y:S04]  /*4b10*/  STL.S16 [R1+0x142], R18 ;  /* 0x0001421201007387 */ /* 0x000fe80000100600 */
[----:B------:R0:W-:Y:S02]  /*4b20*/  STL.S16 [R1+0x12e], R19 ;  /* 0x00012e1301007387 */ /* 0x0001e40000100600 */
[----:B0-----:R-:W-:Y:S02]  /*4b30*/  CS2R R18, SRZ ;  /* 0x0000000000127805 */ /* 0x001fe4000001ff00 */
[----:B------:R0:W-:Y:S04]  /*4b40*/  STL [R1+0xc8], R24 ;  /* 0x0000c81801007387 */ /* 0x0001e80000100800 */
[----:B------:R1:W4:Y:S04]  /*4b50*/  @!P2 LDG.E R19, desc[UR10][R52.64] ;  /* 0x0000000a3413a981 */ /* 0x000328000c1e1900 */
[----:B------:R1:W-:Y:S01]  /*4b60*/  STL [R1+0x1a4], R14 ;  /* 0x0001a40e01007387 */ /* 0x0003e20000100800 */
[----:B0-----:R-:W-:-:S03]  /*4b70*/  PRMT R24, RZ, 0x7610, R24 ;  /* 0x00007610ff187816 */ /* 0x001fc60000000018 */
[----:B------:R0:W-:Y:S01]  /*4b80*/  STL [R1+0x198], R15 ;  /* 0x0001980f01007387 */ /* 0x0001e20000100800 */
[----:B-1----:R-:W-:-:S03]  /*4b90*/  PRMT R52, RZ, 0x5410, RZ ;  /* 0x00005410ff347816 */ /* 0x002fc600000000ff */
[----:B------:R-:W-:Y:S01]  /*4ba0*/  STL [R1+0x1ac], R56 ;  /* 0x0001ac3801007387 */ /* 0x000fe20000100800 */
[----:B------:R-:W-:-:S03]  /*4bb0*/  PRMT R14, RZ, 0x7610, R14 ;  /* 0x00007610ff0e7816 */ /* 0x000fc6000000000e */
[----:B------:R-:W-:Y:S01]  /*4bc0*/  STL [R1+0x1a8], R57 ;  /* 0x0001a83901007387 */ /* 0x000fe20000100800 */
[----:B0-----:R-:W-:Y:S02]  /*4bd0*/  PRMT R15, RZ, 0x7610, R15 ;  /* 0x00007610ff0f7816 */ /* 0x001fe4000000000f */
[----:B------:R-:W-:Y:S01]  /*4be0*/  @!P4 PRMT R14, R17, 0x7610, R14 ;  /* 0x00007610110ec816 */ /* 0x000fe2000000000e */
[----:B------:R-:W-:Y:S04]  /*4bf0*/  STL [R1+0xcc], R30 ;  /* 0x0000cc1e01007387 */ /* 0x000fe80000100800 */
[----:B------:R0:W-:Y:S04]  /*4c00*/  STL.S16 [R1+0x144], R14 ;  /* 0x0001440e01007387 */ /* 0x0001e80000100600 */
[----:B---3--:R1:W3:Y:S04]  /*4c10*/  @!P1 LDG.E R12, desc[UR10][R50.64] ;  /* 0x0000000a320c9981 */ /* 0x0082e8000c1e1900 */
[----:B0-----:R-:W3:Y:S04]  /*4c20*/  LDL.LU R14, [R1+0x1a4] ;  /* 0x0001a400010e7983 */ /* 0x001ee80000300800 */
[----:B------:R-:W-:Y:S01]  /*4c30*/  STL [R1+0x4c], R25 ;  /* 0x00004c1901007387 */ /* 0x000fe20000100800 */
[----:B-1----:R-:W-:-:S02]  /*4c40*/  PRMT R50, RZ, 0x5410, RZ ;  /* 0x00005410ff327816 */ /* 0x002fc400000000ff */
[----:B------:R-:W-:Y:S01]  /*4c50*/  PRMT R51, RZ, 0x7610, R51 ;  /* 0x00007610ff337816 */ /* 0x000fe20000000033 */
[----:B------:R-:W-:Y:S01]  /*4c60*/  STL [R1+0x50], R31 ;  /* 0x0000501f01007387 */ /* 0x000fe20000100800 */
[----:B------:R-:W-:Y:S02]  /*4c70*/  @!P5 PRMT R50, R31, 0x7610, R50 ;  /* 0x000076101f32d816 */ /* 0x000fe40000000032 */
[----:B------:R-:W-:Y:S01]  /*4c80*/  @!P5 PRMT R51, R36, 0x7610, R51 ;  /* 0x000076102433d816 */ /* 0x000fe20000000033 */
[----:B------:R-:W-:Y:S01]  /*4c90*/  STL [R1+0xdc], R8 ;  /* 0x0000dc0801007387 */ /* 0x000fe20000100800 */
[----:B------:R-:W-:Y:S02]  /*4ca0*/  @!P5 PRMT R50, R50, 0x7610, R31 ;  /* 0x000076103232d816 */ /* 0x000fe4000000001f */
[----:B------:R-:W-:Y:S01]  /*4cb0*/  LOP3.LUT P5, RZ, R3, 0x40, RZ, 0xc0, !PT ;  /* 0x0000004003ff7812 */ /* 0x000fe200078ac0ff */
[----:B------:R-:W-:Y:S01]  /*4cc0*/  STL [R1+0x54], R37 ;  /* 0x0000542501007387 */ /* 0x000fe20000100800 */
[----:B------:R-:W-:-:S03]  /*4cd0*/  PRMT R51, R51, 0x5410, RZ ;  /* 0x0000541033337816 */ /* 0x000fc600000000ff */
[----:B--2---:R-:W-:Y:S04]  /*4ce0*/  STL [R1+0xe0], R16 ;  /* 0x0000e01001007387 */ /* 0x004fe80000100800 */
[----:B------:R-:W-:Y:S04]  /*4cf0*/  STL [R1+0x64], R17 ;  /* 0x0000641101007387 */ /* 0x000fe80000100800 */
[----:B------:R-:W-:Y:S01]  /*4d00*/  @!P5 PRMT R52, R45, 0x7632, R52 ;  /* 0x000076322d34d816 */ /* 0x000fe20000000034 */
[----:B------:R-:W-:Y:S01]  /*4d10*/  STL [R1+0x60], R9 ;  /* 0x0000600901007387 */ /* 0x000fe20000100800 */
[----:B------:R-:W-:-:S02]  /*4d20*/  @!P5 PRMT R51, R51, 0x5410, R45 ;  /* 0x000054103333d816 */ /* 0x000fc4000000002d */
[----:B------:R-:W-:Y:S01]  /*4d30*/  @!P5 PRMT R52, R52, 0x5410, R8 ;  /* 0x000054103434d816 */ /* 0x000fe20000000008 */
[----:B------:R-:W-:Y:S01]  /*4d40*/  UIMAD.WIDE UR6, UR8, 0x8, UR6 ;  /* 0x00000008080678a5 */ /* 0x000fe2000f8e0206 */
[----:B------:R-:W-:Y:S01]  /*4d50*/  @!P5 PRMT R24, R8, 0x7632, R24 ;  /* 0x000076320818d816 */ /* 0x000fe20000000018 */
[----:B------:R-:W2:Y:S01]  /*4d60*/  @!P2 LDG.E R18, desc[UR10][R54.64] ;  /* 0x0000000a3612a981 */ /* 0x000ea2000c1e1900 */
[----:B------:R-:W-:-:S13]  /*4d70*/  LOP3.LUT P5, RZ, R3, 0x8, RZ, 0xc0, !PT ;  /* 0x0000000803ff7812 */ /* 0x000fda00078ac0ff */
[----:B------:R-:W-:-:S05]  /*4d80*/  @!P5 PRMT R15, R61, 0x7610, R15 ;  /* 0x000076103d0fd816 */ /* 0x000fca000000000f */
[----:B------:R0:W-:Y:S04]  /*4d90*/  STL.S16 [R1+0x14e], R15 ;  /* 0x00014e0f01007387 */ /* 0x0001e80000100600 */
[----:B0-----:R-:W3:Y:S01]  /*4da0*/  LDL.LU R15, [R1+0x198] ;  /* 0x00019800010f7983 */ /* 0x001ee20000300800 */
[----:B------:R-:W-:Y:S02]  /*4db0*/  PRMT R56, RZ, 0x7610, R56 ;  /* 0x00007610ff387816 */ /* 0x000fe40000000038 */
[----:B------:R-:W-:Y:S02]  /*4dc0*/  PRMT R57, RZ, 0x7610, R57 ;  /* 0x00007610ff397816 */ /* 0x000fe40000000039 */
[----:B------:R-:W-:Y:S02]  /*4dd0*/  @!P6 PRMT R56, R9, 0x7632, R56 ;  /* 0x000076320938e816 */ /* 0x000fe40000000038 */
[----:B------:R-:W-:-:S03]  /*4de0*/  @!P6 PRMT R57, R16, 0x7610, R57 ;  /* 0x000076101039e816 */ /* 0x000fc60000000039 */
[----:B------:R0:W-:Y:S04]  /*4df0*/  STL.S16 [R1+0x146], R56 ;  /* 0x0001463801007387 */ /* 0x0001e80000100600 */
[----:B------:R1:W-:Y:S04]  /*4e00*/  STL.S16 [R1+0x14c], R57 ;  /* 0x00014c3901007387 */ /* 0x0003e80000100600 */
[----:B0-----:R-:W2:Y:S04]  /*4e10*/  LDL.LU R56, [R1+0x1ac] ;  /* 0x0001ac0001387983 */ /* 0x001ea80000300800 */
[----:B-1----:R-:W2:Y:S01]  /*4e20*/  LDL.LU R57, [R1+0x1a8] ;  /* 0x0001a80001397983 */ /* 0x002ea20000300800 */
[----:B------:R-:W-:-:S02]  /*4e30*/  PRMT R30, RZ, 0x7610, R30 ;  /* 0x00007610ff1e7816 */ /* 0x000fc4000000001e */
[----:B------:R-:W-:Y:S02]  /*4e40*/  PRMT R25, RZ, 0x7610, R25 ;  /* 0x00007610ff197816 */ /* 0x000fe40000000019 */
[----:B------:R-:W-:Y:S02]  /*4e50*/  @!P4 PRMT R30, R60, 0x7632, R30 ;  /* 0x000076323c1ec816 */ /* 0x000fe4000000001e */
[C---:B------:R-:W-:Y:S02]  /*4e60*/  LOP3.LUT P4, RZ, R3.reuse, 0x20000000, RZ, 0xc0, !PT ;  /* 0x2000000003ff7812 */ /* 0x040fe4000788c0ff */
[----:B------:R-:W-:Y:S01]  /*4e70*/  @!P6 PRMT R25, R16, 0x7632, R25 ;  /* 0x000076321019e816 */ /* 0x000fe20000000019 */
[----:B------:R0:W-:Y:S01]  /*4e80*/  STL.S16 [R1+0x158], R30 ;  /* 0x0001581e01007387 */ /* 0x0001e20000100600 */
[----:B------:R-:W-:Y:S02]  /*4e90*/  LOP3.LUT P6, RZ, R3, 0x2, RZ, 0xc0, !PT ;  /* 0x0000000203ff7812 */ /* 0x000fe400078cc0ff */
[----:B0-----:R-:W-:-:S07]  /*4ea0*/  MOV R30, RZ ;  /* 0x000000ff001e7202 */ /* 0x001fce0000000f00 */
[----:B----4-:R0:W4:Y:S02]  /*4eb0*/  @!P4 LDG.E R30, desc[UR10][R10.64] ;  /* 0x0000000a0a1ec981 */ /* 0x010124000c1e1900 */
[----:B0-----:R-:W-:-:S04]  /*4ec0*/  PRMT R10, RZ, 0x7610, R10 ;  /* 0x00007610ff0a7816 */ /* 0x001fc8000000000a */
[----:B------:R-:W-:-:S05]  /*4ed0*/  @!P6 PRMT R10, R35, 0x7632, R10 ;  /* 0x00007632230ae816 */ /* 0x000fca000000000a */
[----:B------:R0:W-:Y:S02]  /*4ee0*/  STL.S16 [R1+0x172], R10 ;  /* 0x0001720a01007387 */ /* 0x0001e40000100600 */
[----:B0-----:R-:W0:Y:S01]  /*4ef0*/  S2R R10, SR_TID.X ;  /* 0x00000000000a7919 */ /* 0x001e220000002100 */
[----:B------:R-:W-:-:S04]  /*4f00*/  PRMT R31, RZ, 0x7610, R31 ;  /* 0x00007610ff1f7816 */ /* 0x000fc8000000001f */
[----:B------:R-:W-:-:S05]  /*4f10*/  @!P5 PRMT R31, R26, 0x7632, R31 ;  /* 0x000076321a1fd816 */ /* 0x000fca000000001f */
[----:B------:R1:W-:Y:S01]  /*4f20*/  STL.S16 [R1+0x162], R31 ;  /* 0x0001621f01007387 */ /* 0x0003e20000100600 */
[----:B------:R-:W-:Y:S02]  /*4f30*/  PRMT R37, RZ, 0x7610, R37 ;  /* 0x00007610ff257816 */ /* 0x000fe40000000025 */
[----:B------:R-:W-:Y:S01]  /*4f40*/  PRMT R11, RZ, 0x7610, R11 ;  /* 0x00007610ff0b7816 */ /* 0x000fe2000000000b */
[----:B-1----:R-:W-:Y:S01]  /*4f50*/  HFMA2 R31, -RZ, RZ, 0, 0 ;  /* 0x00000000ff1f7431 */ /* 0x002fe200000001ff */
[----:B0-----:R-:W-:-:S05]  /*4f60*/  LOP3.LUT R8, R10, 0xffff, RZ, 0xc0, !PT ;  /* 0x0000ffff0a087812 */ /* 0x001fca00078ec0ff */
[----:B------:R-:W-:-:S05]  /*4f70*/  IMAD R8, R8, 0x619, RZ ;  /* 0x0000061908087824 */ /* 0x000fca00078e02ff */
[----:B------:R-:W-:-:S04]  /*4f80*/  SHF.R.U32.HI R8, RZ, 0x10, R8 ;  /* 0x00000010ff087819 */ /* 0x000fc80000011608 */
[----:B------:R-:W-:Y:S02]  /*4f90*/  PRMT R8, R8, 0x9910, RZ ;  /* 0x0000991008087816 */ /* 0x000fe400000000ff */
[----:B------:R-:W-:Y:S02]  /*4fa0*/  @!P0 PRMT R37, R38, 0x7610, R37 ;  /* 0x0000761026258816 */ /* 0x000fe40000000025 */
[----:B------:R-:W-:Y:S01]  /*4fb0*/  @!P0 PRMT R11, R2, 0x7632, R11 ;  /* 0x00007632020b8816 */ /* 0x000fe2000000000b */
[----:B------:R-:W-:-:S05]  /*4fc0*/  IMAD R8, R8, 0x2a, RZ ;  /* 0x0000002a08087824 */ /* 0x000fca00078e02ff */
[----:B------:R-:W-:-:S04]  /*4fd0*/  IADD3 R8, PT, PT, RZ, -R8, RZ ;  /* 0x80000008ff087210 */ /* 0x000fc80007ffe0ff */
[----:B------:R-:W-:Y:S01]  /*4fe0*/  PRMT R8, R8, 0x7710, RZ ;  /* 0x0000771008087816 */ /* 0x000fe200000000ff */
[----:B------:R0:W-:Y:S03]  /*4ff0*/  STL.S16 [R1+0x178], R11 ;  /* 0x0001780b01007387 */ /* 0x0001e60000100600 */
[----:B------:R-:W-:Y:S02]  /*5000*/  IADD3 R8, PT, PT, R8, R10, RZ ;  /* 0x0000000a08087210 */ /* 0x000fe40007ffe0ff */
[----:B0-----:R-:W0:Y:S02]  /*5010*/  LDC.64 R10, c[0x0][0x3a8] ;  /* 0x0000ea00ff0a7b82 */ /* 0x001e240000000a00 */
[----:B------:R-:W-:-:S04]  /*5020*/  SHF.L.U32 R8, R8, 0x1, RZ ;  /* 0x0000000108087819 */ /* 0x000fc800000006ff */
[----:B------:R-:W-:Y:S02]  /*5030*/  LOP3.LUT R9, R8, 0xffff, RZ, 0xc0, !PT ;  /* 0x0000ffff08097812 */ /* 0x000fe400078ec0ff */
[----:B------:R-:W-:-:S03]  /*5040*/  MOV R8, RZ ;  /* 0x000000ff00087202 */ /* 0x000fc60000000f00 */
[----:B------:R-:W-:Y:S01]  /*5050*/  STL [R1+0x190], R9 ;  /* 0x0001900901007387 */ /* 0x000fe20000100800 */
[----:B------:R-:W-:Y:S02]  /*5060*/  LOP3.LUT P3, RZ, R3, 0x80, RZ, 0xc0, !PT ;  /* 0x0000008003ff7812 */ /* 0x000fe4000786c0ff */
[----:B------:R-:W-:Y:S02]  /*5070*/  PRMT R54, RZ, 0x5410, RZ ;  /* 0x00005410ff367816 */ /* 0x000fe400000000ff */
[----:B------:R-:W-:Y:S02]  /*5080*/  PRMT R48, R48, 0x5410, RZ ;  /* 0x0000541030307816 */ /* 0x000fe400000000ff */
[----:B------:R-:W-:-:S07]  /*5090*/  PRMT R55, RZ, 0x7610, R55 ;  /* 0x00007610ff377816 */ /* 0x000fce0000000037 */
[----:B------:R-:W-:Y:S02]  /*50a0*/  @!P3 PRMT R54, R43, 0x7632, R54 ;  /* 0x000076322b36b816 */ /* 0x000fe40000000036 */
[----:B------:R-:W-:Y:S02]  /*50b0*/  @!P3 PRMT R48, R48, 0x5410, R43 ;  /* 0x000054103030b816 */ /* 0x000fe4000000002b */
[----:B------:R-:W-:Y:S02]  /*50c0*/  @!P3 PRMT R54, R54, 0x5410, R44 ;  /* 0x000054103636b816 */ /* 0x000fe4000000002c */
[----:B------:R-:W-:Y:S02]  /*50d0*/  @!P3 PRMT R55, R44, 0x7632, R55 ;  /* 0x000076322c37b816 */ /* 0x000fe40000000037 */
[----:B------:R-:W-:Y:S01]  /*50e0*/  LOP3.LUT P3, RZ, R3, 0x40000000, RZ, 0xc0, !PT ;  /* 0x4000000003ff7812 */ /* 0x000fe2000786c0ff */
[----:B------:R1:W-:Y:S02]  /*50f0*/  STL.S16 [R1+0x154], R24 ;  /* 0x0001541801007387 */ /* 0x0003e40000100600 */
[----:B-1----:R-:W-:-:S10]  /*5100*/  MOV R24, RZ ;  /* 0x000000ff00187202 */ /* 0x002fd40000000f00 */
[----:B------:R1:W4:Y:S04]  /*5110*/  @!P3 LDG.E R24, desc[UR10][R58.64] ;  /* 0x0000000a3a18b981 */ /* 0x000328000c1e1900 */
[----:B------:R-:W-:Y:S01]  /*5120*/  STL.S16 [R1+0x156], R25 ;  /* 0x0001561901007387 */ /* 0x000fe20000100600 */
[----:B-1----:R-:W-:Y:S02]  /*5130*/  PRMT R59, RZ, 0x7610, R59 ;  /* 0x00007610ff3b7816 */ /* 0x002fe4000000003b */
[----:B------:R-:W-:Y:S01]  /*5140*/  PRMT R58, RZ, 0x7610, R58 ;  /* 0x00007610ff3a7816 */ /* 0x000fe2000000003a */
[----:B---3--:R1:W3:Y:S02]  /*5150*/  @!P4 LDG.E R31, desc[UR10][R14.64] ;  /* 0x0000000a0e1fc981 */ /* 0x0082e4000c1e1900 */
[----:B-1----:R-:W-:-:S02]  /*5160*/  PRMT R15, RZ, 0x7610, R15 ;  /* 0x00007610ff0f7816 */ /* 0x002fc4000000000f */
[----:B------:R-:W-:Y:S02]  /*5170*/  PRMT R14, RZ, 0x7610, R14 ;  /* 0x00007610ff0e7816 */ /* 0x000fe4000000000e */
[----:B------:R-:W-:Y:S02]  /*5180*/  @!P0 PRMT R15, R38, 0x7632, R15 ;  /* 0x00007632260f8816 */ /* 0x000fe4000000000f */
[----:B------:R-:W-:Y:S02]  /*5190*/  @!P0 PRMT R14, R2, 0x7610, R14 ;  /* 0x00007610020e8816 */ /* 0x000fe4000000000e */
[----:B------:R-:W-:-:S13]  /*51a0*/  ISETP.NE.AND P0, PT, RZ, UR9, PT ;  /* 0x00000009ff007c0c */ /* 0x000fda000bf05270 */
[----:B------:R-:W1:Y:S01]  /*51b0*/  @P0 LDC.64 R16, c[0x0][0x3b0] ;  /* 0x0000ec00ff100b82 */ /* 0x000e620000000a00 */
[----:B------:R0:W-:Y:S02]  /*51c0*/  STL.S16 [R1+0x170], R14 ;  /* 0x0001700e01007387 */ /* 0x0001e40000100600 */
[----:B0-----:R-:W-:Y:S02]  /*51d0*/  MOV R14, UR13 ;  /* 0x0000000d000e7c02 */ /* 0x001fe40008000f00 */
[----:B------:R1:W-:Y:S03]  /*51e0*/  STL.S16 [R1+0x174], R15 ;  /* 0x0001740f01007387 */ /* 0x0003e60000100600 */
[----:B------:R-:W-:Y:S02]  /*51f0*/  IMAD R14, R14, 0x54, R9 ;  /* 0x000000540e0e7824 */ /* 0x000fe400078e0209 */
[----:B------:R-:W-:-:S02]  /*5200*/  HFMA2 R9, -RZ, RZ, 0, 0 ;  /* 0x00000000ff097431 */ /* 0x000fc400000001ff */
[----:B------:R-:W-:-:S04]  /*5210*/  IMAD.WIDE R10, R14, 0x4, R10 ;  /* 0x000000040e0a7825 */ /* 0x000fc800078e020a */
[----:B-1----:R-:W-:Y:S01]  /*5220*/  @P0 IMAD.WIDE R14, R14, 0x4, R16 ;  /* 0x000000040e0e0825 */ /* 0x002fe200078e0210 */
[----:B------:R-:W-:-:S03]  /*5230*/  @!P5 PRMT R59, R61, 0x7632, R59 ;  /* 0x000076323d3bd816 */ /* 0x000fc6000000003b */
[----:B------:R-:W-:Y:S01]  /*5240*/  HFMA2 R25, -RZ, RZ, 0, 0 ;  /* 0x00000000ff197431 */ /* 0x000fe200000001ff */
[----:B------:R-:W-:Y:S01]  /*5250*/  @!P5 PRMT R58, R26, 0x7610, R58 ;  /* 0x000076101a3ad816 */ /* 0x000fe2000000003a */
[----:B------:R0:W-:Y:S04]  /*5260*/  STL [R1+0xd0], R36 ;  /* 0x0000d02401007387 */ /* 0x0001e80000100800 */
[----:B------:R1:W5:Y:S01]  /*5270*/  @P0 LDG.E.64 R8, desc[UR10][R14.64] ;  /* 0x0000000a0e080981 */ /* 0x000362000c1e1b00 */
[----:B------:R-:W-:-:S03]  /*5280*/  PRMT R53, RZ, 0x7610, R53 ;  /* 0x00007610ff357816 */ /* 0x000fc60000000035 */
[----:B--2---:R2:W3:Y:S04]  /*5290*/  @!P3 LDG.E R25, desc[UR10][R56.64] ;  /* 0x0000000a3819b981 */ /* 0x0044e8000c1e1900 */
[----:B------:R-:W-:Y:S01]  /*52a0*/  STL [R1+0xd4], R42 ;  /* 0x0000d42a01007387 */ /* 0x000fe20000100800 */
[----:B-1----:R-:W-:Y:S02]  /*52b0*/  MOV R14, UR6 ;  /* 0x00000006000e7c02 */ /* 0x002fe40008000f00 */
[----:B------:R-:W-:Y:S01]  /*52c0*/  MOV R15, UR7 ;  /* 0x00000007000f7c02 */ /* 0x000fe20008000f00 */
[----:B------:R-:W-:Y:S04]  /*52d0*/  STL [R1+0x58], R43 ;  /* 0x0000582b01007387 */ /* 0x000fe80000100800 */
[----:B------:R1:W-:Y:S04]  /*52e0*/  STL [R1+0xd8], R44 ;  /* 0x0000d82c01007387 */ /* 0x0003e80000100800 */
[----:B------:R-:W3:Y:S01]  /*52f0*/  LDG.E.64 R14, desc[UR10][R14.64] ;  /* 0x0000000a0e0e7981 */ /* 0x000ee2000c1e1b00 */
[----:B------:R-:W-:-:S02]  /*5300*/  LOP3.LUT P5, RZ, R3, 0x10000000, RZ, 0xc0, !PT ;  /* 0x1000000003ff7812 */ /* 0x000fc400078ac0ff */
[----:B--2---:R-:W-:Y:S01]  /*5310*/  PRMT R57, RZ, 0x7610, R57 ;  /* 0x00007610ff397816 */ /* 0x004fe20000000039 */
[----:B------:R-:W-:Y:S01]  /*5320*/  STL [R1+0x5c], R45 ;  /* 0x00005c2d01007387 */ /* 0x000fe20000100800 */
[----:B------:R-:W-:Y:S02]  /*5330*/  PRMT R56, RZ, 0x7610, R56 ;  /* 0x00007610ff387816 */ /* 0x000fe40000000038 */
[----:B0-----:R-:W-:Y:S01]  /*5340*/  PRMT R36, RZ, 0x7610, R36 ;  /* 0x00007610ff247816 */ /* 0x001fe20000000024 */
[----:B------:R-:W-:Y:S01]  /*5350*/  STL.S16 [R1+0x15a], R37 ;  /* 0x00015a2501007387 */ /* 0x000fe20000100600 */
[----:B-1----:R-:W-:Y:S02]  /*5360*/  PRMT R44, RZ, 0x7610, R44 ;  /* 0x00007610ff2c7816 */ /* 0x002fe4000000002c */
[----:B------:R-:W-:Y:S01]  /*5370*/  PRMT R43, RZ, 0x7610, R43 ;  /* 0x00007610ff2b7816 */ /* 0x000fe2000000002b */
[----:B------:R-:W-:Y:S02]  /*5380*/  STL [R1+0x70], R34 ;  /* 0x0000702201007387 */ /* 0x000fe40000100800 */
[----:B------:R-:W-:-:S02]  /*5390*/  @!P5 PRMT R57, R27, 0x7610, R57 ;  /* 0x000076101b39d816 */ /* 0x000fc40000000039 */
[----:B------:R-:W-:Y:S01]  /*53a0*/  @!P5 PRMT R56, R27, 0x7632, R56 ;  /* 0x000076321b38d816 */ /* 0x000fe20000000038 */
[----:B------:R-:W-:Y:S01]  /*53b0*/  STL.S16 [R1+0x15e], R59 ;  /* 0x00015e3b01007387 */ /* 0x000fe20000100600 */
[C---:B------:R-:W-:Y:S02]  /*53c0*/  @!P5 PRMT R53, R62.reuse, 0x7610, R53 ;  /* 0x000076103e35d816 */ /* 0x040fe40000000035 */
[----:B------:R-:W-:Y:S01]  /*53d0*/  @!P5 PRMT R36, R62, 0x7632, R36 ;  /* 0x000076323e24d816 */ /* 0x000fe20000000024 */
[----:B------:R-:W-:Y:S01]  /*53e0*/  STL.S16 [R1+0x160], R58 ;  /* 0x0001603a01007387 */ /* 0x000fe20000100600 */
[----:B------:R-:W-:Y:S02]  /*53f0*/  LOP3.LUT P5, RZ, R3, 0x8000000, RZ, 0xc0, !PT ;  /* 0x0800000003ff7812 */ /* 0x000fe400078ac0ff */
[----:B------:R-:W-:Y:S01]  /*5400*/  PRMT R42, RZ, 0x7610, R42 ;  /* 0x00007610ff2a7816 */ /* 0x000fe2000000002a */
[----:B------:R0:W-:Y:S01]  /*5410*/  STL.S16 [R1+0x16a], R36 ;  /* 0x00016a2401007387 */ /* 0x0001e20000100600 */
[----:B------:R-:W-:-:S02]  /*5420*/  @!P6 PRMT R44, R34, 0x7610, R44 ;  /* 0x00007610222ce816 */ /* 0x000fc4000000002c */
[----:B------:R-:W-:Y:S01]  /*5430*/  @!P6 PRMT R43, R34, 0x7632, R43 ;  /* 0x00007632222be816 */ /* 0x000fe2000000002b */
[----:B------:R-:W-:Y:S01]  /*5440*/  STL.S16 [R1+0x15c], R57 ;  /* 0x00015c3901007387 */ /* 0x000fe20000100600 */
[----:B------:R-:W-:Y:S02]  /*5450*/  @!P6 PRMT R42, R35, 0x7610, R42 ;  /* 0x00007610232ae816 */ /* 0x000fe4000000002a */
[----:B------:R-:W-:Y:S01]  /*5460*/  LOP3.LUT P6, RZ, R3, 0x4000000, RZ, 0xc0, !PT ;  /* 0x0400000003ff7812 */ /* 0x000fe200078cc0ff */
[----:B------:R-:W-:Y:S01]  /*5470*/  STL.S16 [R1+0x164], R56 ;  /* 0x0001643801007387 */ /* 0x000fe20000100600 */
[----:B0-----:R-:W-:Y:S01]  /*5480*/  MOV R36, RZ ;  /* 0x000000ff00247202 */ /* 0x001fe20000000f00 */
[----:B------:R-:W-:Y:S02]  /*5490*/  HFMA2 R3, -RZ, RZ, 0, 0 ;  /* 0x00000000ff037431 */ /* 0x000fe400000001ff */
[----:B------:R-:W-:Y:S04]  /*54a0*/  STL.S16 [R1+0x166], R53 ;  /* 0x0001663501007387 */ /* 0x000fe80000100600 */
[----:B------:R0:W2:Y:S04]  /*54b0*/  @!P5 LDG.E R36, desc[UR10][R20.64] ;  /* 0x0000000a1424d981 */ /* 0x0000a8000c1e1900 */
[----:B------:R1:W2:Y:S04]  /*54c0*/  @!P5 LDG.E R3, desc[UR10][R22.64] ;  /* 0x0000000a1603d981 */ /* 0x0002a8000c1e1900 */
[----:B------:R-:W-:Y:S01]  /*54d0*/  STL.S16 [R1+0x168], R44 ;  /* 0x0001682c01007387 */ /* 0x000fe20000100600 */
[----:B0-----:R-:W-:-:S03]  /*54e0*/  CS2R R20, SRZ ;  /* 0x0000000000147805 */ /* 0x001fc6000001ff00 */
[----:B------:R-:W-:Y:S04]  /*54f0*/  STL.S16 [R1+0x16c], R43 ;  /* 0x00016c2b01007387 */ /* 0x000fe80000100600 */
[----:B------:R0:W2:Y:S04]  /*5500*/  @!P6 LDG.E R20, desc[UR10][R28.64] ;  /* 0x0000000a1c14e981 */ /* 0x0000a8000c1e1900 */
[----:B------:R-:W2:Y:S04]  /*5510*/  @!P6 LDG.E R21, desc[UR10][R32.64] ;  /* 0x0000000a2015e981 */ /* 0x000ea8000c1e1900 */
[----:B------:R1:W-:Y:S04]  /*5520*/  STL.S16 [R1+0x16e], R42 ;  /* 0x00016e2a01007387 */ /* 0x0003e80000100600 */
[----:B------:R0:W-:Y:S04]  /*5530*/  STL [R1+0xf0], R35 ;  /* 0x0000f02301007387 */ /* 0x0001e80000100800 */
[----:B------:R0:W-:Y:S04]  /*5540*/  STL [R1+0x74], R38 ;  /* 0x0000742601007387 */ /* 0x0001e80000100800 */
[----:B------:R0:W5:Y:S04]  /*5550*/  LDL.S16 R32, [R1+0x136] ;  /* 0x0001360001207983 */ /* 0x0001680000100600 */
[----:B------:R0:W5:Y:S04]  /*5560*/  LDL.S16 R33, [R1+0x134] ;  /* 0x0001340001217983 */ /* 0x0001680000100600 */
[----:B------:R0:W5:Y:S04]  /*5570*/  LDL.S16 R29, [R1+0x148] ;  /* 0x00014800011d7983 */ /* 0x0001680000100600 */
[----:B-1----:R1:W5:Y:S04]  /*5580*/  LDL.S16 R42, [R1+0x14a] ;  /* 0x00014a00012a7983 */ /* 0x0023680000100600 */
[----:B------:R1:W5:Y:S04]  /*5590*/  LDL.S16 R37, [R1+0x110] ;  /* 0x0001100001257983 */ /* 0x0003680000100600 */
        /* <DEDUP_REMOVED lines=8> */
[----:B------:R-:W5:Y:S04]  /*5620*/  LDG.E.64 R10, desc[UR10][R10.64] ;  /* 0x0000000a0a0a7981 */ /* 0x000f68000c1e1b00 */
[----:B------:R1:W5:Y:S04]  /*5630*/  LDL.S16 R34, [R1+0x132] ;  /* 0x0001320001227983 */ /* 0x0003680000100600 */
[----:B0-----:R1:W5:Y:S04]  /*5640*/  LDL.S16 R35, [R1+0x116] ;  /* 0x0001160001237983 */ /* 0x0013680000100600 */
[----:B------:R1:W5:Y:S01]  /*5650*/  LDL.S16 R38, [R1+0x130] ;  /* 0x0001300001267983 */ /* 0x0003620000100600 */
[----:B------:R-:W-:-:S03]  /*5660*/  PRMT R16, RZ, 0x7610, R16 ;  /* 0x00007610ff107816 */ /* 0x000fc60000000010 */
[----:B------:R0:W-:Y:S01]  /*5670*/  STL [R1+0xf4], R2 ;  /* 0x0000f40201007387 */ /* 0x0001e20000100800 */
[----:B------:R-:W-:-:S03]  /*5680*/  @!P1 PRMT R16, R12, 0x7632, R16 ;  /* 0x000076320c109816 */ /* 0x000fc60000000010 */
[----:B------:R-:W-:Y:S01]  /*5690*/  STL [R1+0x78], R12 ;  /* 0x0000780c01007387 */ /* 0x000fe20000100800 */
[----:B0-----:R-:W-:-:S03]  /*56a0*/  PRMT R2, RZ, 0x7610, R2 ;  /* 0x00007610ff027816 */ /* 0x001fc60000000002 */
[----:B------:R0:W-:Y:S01]  /*56b0*/  STL [R1+0xe8], R26 ;  /* 0x0000e81a01007387 */ /* 0x0001e20000100800 */
[----:B------:R-:W-:-:S03]  /*56c0*/  PRMT R23, RZ, 0x7610, R23 ;  /* 0x00007610ff177816 */ /* 0x000fc60000000017 */
[----:B------:R-:W-:Y:S01]  /*56d0*/  STL [R1+0x7c], R18 ;  /* 0x00007c1201007387 */ /* 0x000fe20000100800 */
[C---:B------:R-:W-:Y:S02]  /*56e0*/  @!P2 PRMT R23, R19.reuse, 0x7632, R23 ;  /* 0x000076321317a816 */ /* 0x040fe40000000017 */
[----:B0-----:R-:W-:Y:S01]  /*56f0*/  PRMT R26, RZ, 0x7610, R26 ;  /* 0x00007610ff1a7816 */ /* 0x001fe2000000001a */
[----:B------:R0:W-:Y:S03]  /*5700*/  STL [R1+0xfc], R19 ;  /* 0x0000fc1301007387 */ /* 0x0001e60000100800 */
[----:B------:R-:W-:Y:S01]  /*5710*/  @!P2 PRMT R26, R19, 0x7610, R26 ;  /* 0x00007610131aa816 */ /* 0x000fe2000000001a */
[----:B------:R1:W-:Y:S01]  /*5720*/  STL [R1+0xe4], R60 ;  /* 0x0000e43c01007387 */ /* 0x0003e20000100800 */
[----:B------:R-:W-:Y:S02]  /*5730*/  PRMT R28, RZ, 0x7610, R28 ;  /* 0x00007610ff1c7816 */ /* 0x000fe4000000001c */
[----:B0-----:R-:W-:Y:S01]  /*5740*/  PRMT R19, RZ, 0x7610, R19 ;  /* 0x00007610ff137816 */ /* 0x001fe20000000013 */
[----:B------:R0:W-:Y:S01]  /*5750*/  STL [R1+0x68], R61 ;  /* 0x0000683d01007387 */ /* 0x0001e20000100800 */
[----:B------:R-:W-:-:S02]  /*5760*/  PRMT R22, RZ, 0x7610, R22 ;  /* 0x00007610ff167816 */ /* 0x000fc40000000016 */
[----:B----4-:R-:W-:Y:S01]  /*5770*/  @!P4 PRMT R19, R30, 0x7632, R19 ;  /* 0x000076321e13c816 */ /* 0x010fe20000000013 */
[----:B------:R4:W-:Y:S01]  /*5780*/  STL [R1+0xec], R62 ;  /* 0x0000ec3e01007387 */ /* 0x0009e20000100800 */
[----:B-1----:R-:W-:-:S03]  /*5790*/  PRMT R60, RZ, 0x7610, R60 ;  /* 0x00007610ff3c7816 */ /* 0x002fc6000000003c */
[----:B------:R-:W-:Y:S01]  /*57a0*/  STL [R1+0x84], R30 ;  /* 0x0000841e01007387 */ /* 0x000fe20000100800 */
[----:B0-----:R-:W-:Y:S02]  /*57b0*/  PRMT R61, RZ, 0x7610, R61 ;  /* 0x00007610ff3d7816 */ /* 0x001fe4000000003d */
[----:B----4-:R-:W-:Y:S02]  /*57c0*/  PRMT R62, RZ, 0x7610, R62 ;  /* 0x00007610ff3e7816 */ /* 0x010fe4000000003e */
[----:B------:R-:W-:Y:S01]  /*57d0*/  @!P1 PRMT R28, R13, 0x7632, R28 ;  /* 0x000076320d1c9816 */ /* 0x000fe2000000001c */
[----:B------:R-:W-:Y:S04]  /*57e0*/  STL [R1+0x6c], R27 ;  /* 0x00006c1b01007387 */ /* 0x000fe80000100800 */
[----:B------:R-:W-:Y:S04]  /*57f0*/  STL.S16 [R1+0x17a], R28 ;  /* 0x00017a1c01007387 */ /* 0x000fe80000100600 */
[----:B------:R-:W-:Y:S04]  /*5800*/  STL.S16 [R1+0x176], R26 ;  /* 0x0001761a01007387 */ /* 0x000fe80000100600 */
[----:B---3--:R-:W-:Y:S04]  /*5810*/  STL [R1+0x104], R31 ;  /* 0x0001041f01007387 */ /* 0x008fe80000100800 */
[----:B------:R-:W-:Y:S01]  /*5820*/  STL.S16 [R1+0x17c], R23 ;  /* 0x00017c1701007387 */ /* 0x000fe20000100600 */
[----:B------:R-:W-:-:S13]  /*5830*/  R2UR UR28, R14 ;  /* 0x000000000e1c72ca */ /* 0x000fda00000e0000 */
[----:B------:R-:W-:-:S05]  /*5840*/  MOV R14, UR28 ;  /* 0x0000001c000e7c02 */ /* 0x000fca0008000f00 */
[----:B------:R-:W-:-:S05]  /*5850*/  FFMA.FTZ R14, -R14, UR28, R15 ;  /* 0x0000001c0e0e7c23 */ /* 0x000fca000801010f */
[----:B------:R-:W-:-:S13]  /*5860*/  FSETP.GTU.FTZ.AND P0, PT, R14, RZ, PT ;  /* 0x000000ff0e00720b */ /* 0x000fda0003f1c000 */
[----:B------:R-:W-:-:S05]  /*5870*/  VOTEU.ANY UP0, P0 ;  /* 0x0000000000ff7886 */ /* 0x000fca0000000100 */
[----:B------:R-:W0:Y:S01]  /*5880*/  @UP0 LDCU UR5, c[0x0][0x3c0] ;  /* 0x00007800ff0507ac */ /* 0x000e220008000800 */
[----:B------:R-:W-:Y:S02]  /*5890*/  PLOP3.LUT P0, PT, PT, PT, UP0, 0x80, 0x8 ;  /* 0x000000000008781c */ /* 0x000fe40003f0f008 */
[----:B------:R-:W-:Y:S02]  /*58a0*/  PRMT R15, RZ, 0x5410, RZ ;  /* 0x00005410ff0f7816 */ /* 0x000fe400000000ff */
[----:B------:R-:W-:Y:S02]  /*58b0*/  @!P3 PRMT R2, R25, 0x7632, R2 ;  /* 0x000076321902b816 */ /* 0x000fe40000000002 */
[----:B------:R-:W-:Y:S02]  /*58c0*/  @!P1 PRMT R15, R12, 0x7610, R15 ;  /* 0x000076100c0f9816 */ /* 0x000fe4000000000f */
[----:B------:R-:W-:Y:S01]  /*58d0*/  PRMT R12, RZ, 0x5410, RZ ;  /* 0x00005410ff0c7816 */ /* 0x000fe200000000ff */
[----:B------:R0:W-:Y:S03]  /*58e0*/  STL.S16 [R1+0x182], R2 ;  /* 0x0001820201007387 */ /* 0x0001e60000100600 */
[----:B------:R-:W-:Y:S01]  /*58f0*/  @!P2 PRMT R12, R18, 0x7610, R12 ;  /* 0x00007610120ca816 */ /* 0x000fe2000000000c */
[----:B0-----:R-:W-:Y:S01]  /*5900*/  @P0 FADD.FTZ R2, R14, UR5 ;  /* 0x000000050e020e21 */ /* 0x001fe20008010000 */
[----:B------:R-:W-:-:S02]  /*5910*/  PRMT R14, RZ, 0x5410, RZ ;  /* 0x00005410ff0e7816 */ /* 0x000fc400000000ff */
[--C-:B------:R-:W-:Y:S02]  /*5920*/  @!P2 PRMT R12, R12, 0x7610, R18.reuse ;  /* 0x000076100c0ca816 */ /* 0x100fe40000000012 */
[----:B------:R-:W-:Y:S02]  /*5930*/  PRMT R18, RZ, 0x7610, R18 ;  /* 0x00007610ff127816 */ /* 0x000fe40000000012 */
[----:B------:R-:W-:Y:S02]  /*5940*/  @!P4 PRMT R14, R14, 0x5410, R30 ;  /* 0x000054100e0ec816 */ /* 0x000fe4000000001e */
[C---:B------:R-:W-:Y:S02]  /*5950*/  @!P4 PRMT R18, R31.reuse, 0x7610, R18 ;  /* 0x000076101f12c816 */ /* 0x040fe40000000012 */
[----:B------:R-:W-:Y:S01]  /*5960*/  @!P4 PRMT R14, R31, 0x7632, R14 ;  /* 0x000076321f0ec816 */ /* 0x000fe2000000000e */
[----:B------:R-:W0:Y:S01]  /*5970*/  @P0 MUFU.RSQ R2, R2 ;  /* 0x0000000200020308 */ /* 0x000e220000001400 */
[----:B------:R-:W-:-:S02]  /*5980*/  PRMT R31, RZ, 0x7610, R31 ;  /* 0x00007610ff1f7816 */ /* 0x000fc4000000001f */
[----:B------:R-:W-:Y:S02]  /*5990*/  PRMT R30, RZ, 0x7610, R30 ;  /* 0x00007610ff1e7816 */ /* 0x000fe4000000001e */
[----:B------:R-:W-:Y:S02]  /*59a0*/  @!P3 PRMT R22, R25, 0x7610, R22 ;  /* 0x000076101916b816 */ /* 0x000fe40000000016 */
[C---:B--2---:R-:W-:Y:S02]  /*59b0*/  @!P5 PRMT R31, R3.reuse, 0x7610, R31 ;  /* 0x00007610031fd816 */ /* 0x044fe4000000001f */
[----:B------:R-:W-:Y:S02]  /*59c0*/  @!P5 PRMT R30, R3, 0x7632, R30 ;  /* 0x00007632031ed816 */ /* 0x000fe4000000001e */
[----:B------:R-:W-:Y:S02]  /*59d0*/  @!P6 PRMT R61, R20, 0x7632, R61 ;  /* 0x00007632143de816 */ /* 0x000fe4000000003d */
[----:B------:R-:W-:-:S02]  /*59e0*/  @!P6 PRMT R62, R21, 0x7610, R62 ;  /* 0x00007610153ee816 */ /* 0x000fc4000000003e */
[----:B------:R-:W-:Y:S01]  /*59f0*/  @!P6 PRMT R60, R21, 0x7632, R60 ;  /* 0x00007632153ce816 */ /* 0x000fe2000000003c */
[----:B------:R-:W-:Y:S04]  /*5a00*/  STL [R1+0x80], R24 ;  /* 0x0000801801007387 */ /* 0x000fe80000100800 */
[----:B------:R-:W-:Y:S04]  /*5a10*/  STL [R1+0x100], R25 ;  /* 0x0001001901007387 */ /* 0x000fe80000100800 */
[----:B------:R-:W-:Y:S04]  /*5a20*/  STL.S16 [R1+0x17e], R22 ;  /* 0x00017e1601007387 */ /* 0x000fe80000100600 */
[----:B------:R-:W-:Y:S04]  /*5a30*/  STL.S16 [R1+0x184], R19 ;  /* 0x0001841301007387 */ /* 0x000fe80000100600 */
[----:B------:R-:W-:Y:S04]  /*5a40*/  STL.S16 [R1+0x180], R18 ;  /* 0x0001801201007387 */ /* 0x000fe80000100600 */
[----:B------:R-:W-:Y:S04]  /*5a50*/  STL [R1+0x88], R36 ;  /* 0x0000882401007387 */ /* 0x000fe80000100800 */
[----:B------:R-:W-:Y:S04]  /*5a60*/  STL [R1+0x108], R3 ;  /* 0x0001080301007387 */ /* 0x000fe80000100800 */
[----:B------:R-:W-:Y:S04]  /*5a70*/  STL [R1+0x8c], R20 ;  /* 0x00008c1401007387 */ /* 0x000fe80000100800 */
[----:B------:R-:W-:Y:S04]  /*5a80*/  STL [R1+0x10c], R21 ;  /* 0x00010c1501007387 */ /* 0x000fe80000100800 */
[----:B------:R-:W-:Y:S04]  /*5a90*/  STL.S16 [R1+0x186], R31 ;  /* 0x0001861f01007387 */ /* 0x000fe80000100600 */
[----:B------:R-:W-:Y:S04]  /*5aa0*/  STL.S16 [R1+0x18a], R30 ;  /* 0x00018a1e01007387 */ /* 0x000fe80000100600 */
[----:B------:R-:W-:Y:S04]  /*5ab0*/  STL.S16 [R1+0x128], R61 ;  /* 0x0001283d01007387 */ /* 0x000fe80000100600 */
[----:B------:R-:W-:Y:S04]  /*5ac0*/  STL.S16 [R1+0x188], R62 ;  /* 0x0001883e01007387 */ /* 0x000fe80000100600 */
[----:B------:R-:W-:Y:S01]  /*5ad0*/  STL.S16 [R1+0x18c], R60 ;  /* 0x00018c3c01007387 */ /* 0x000fe20000100600 */
[----:B------:R-:W-:Y:S01]  /*5ae0*/  PRMT R17, RZ, 0x7610, R17 ;  /* 0x00007610ff117816 */ /* 0x000fe20000000011 */
[----:B------:R-:W-:Y:S01]  /*5af0*/  UISETP.NE.AND UP1, UPT, UR9, URZ, UPT ;  /* 0x000000ff0900728c */ /* 0x000fe2000bf25270 */
[----:B0-----:R-:W-:Y:S01]  /*5b00*/  @P0 R2UR UR5, R2 ;  /* 0x00000000020502ca */ /* 0x001fe200000e0000 */
[----:B------:R0:W-:Y:S01]  /*5b10*/  STL [R1+0xf8], R13 ;  /* 0x0000f80d01007387 */ /* 0x0001e20000100800 */
[----:B------:R-:W-:-:S02]  /*5b20*/  @!P1 PRMT R15, R15, 0x5410, R13 ;  /* 0x000054100f0f9816 */ /* 0x000fc4000000000d */
[----:B------:R-:W-:Y:S02]  /*5b30*/  @!P5 PRMT R17, R36, 0x7610, R17 ;  /* 0x000076102411d816 */ /* 0x000fe40000000011 */
[----:B------:R-:W-:Y:S02]  /*5b40*/  PRMT R16, R16, 0x5410, RZ ;  /* 0x0000541010107816 */ /* 0x000fe400000000ff */
[----:B0-----:R-:W-:Y:S02]  /*5b50*/  PRMT R13, RZ, 0x5410, RZ ;  /* 0x00005410ff0d7816 */ /* 0x001fe400000000ff */
[----:B------:R-:W-:Y:S02]  /*5b60*/  PRMT R17, R17, 0x5410, RZ ;  /* 0x0000541011117816 */ /* 0x000fe400000000ff */
[----:B------:R-:W-:Y:S02]  /*5b70*/  @!P3 PRMT R13, R24, 0x7610, R13 ;  /* 0x00007610180db816 */ /* 0x000fe4000000000d */
[----:B------:R-:W-:-:S02]  /*5b80*/  @!P5 PRMT R16, R16, 0x7610, R36 ;  /* 0x000076101010d816 */ /* 0x000fc40000000024 */
[----:B------:R-:W-:Y:S02]  /*5b90*/  @!P3 PRMT R13, R13, 0x7610, R24 ;  /* 0x000076100d0db816 */ /* 0x000fe40000000018 */
[----:B------:R-:W-:Y:S01]  /*5ba0*/  @!P6 PRMT R17, R17, 0x5410, R20 ;  /* 0x000054101111e816 */ /* 0x000fe20000000014 */
[----:B------:R-:W-:Y:S01]  /*5bb0*/  UMOV UR16, 0x3f800000 ;  /* 0x3f80000000107882 */ /* 0x000fe20000000000 */
[----:B------:R-:W-:Y:S01]  /*5bc0*/  @UP0 UMOV UR16, UR5 ;  /* 0x0000000500100c82 */ /* 0x000fe20008000000 */
[----:B------:R-:W-:Y:S05]  /*5bd0*/  BRA.U UP1, `(.L_x_794) ;  /* 0x0000002501ac7547 */ /* 0x000fea000b800000 */
[----:B------:R-:W2:Y:S01]  /*5be0*/  LDL.LU.S16 R28, [R1+0x112] ;  /* 0x00011200011c7983 */ /* 0x000ea20000300600 */
[--C-:B------:R-:W-:Y:S02]  /*5bf0*/  HADD2.F32 R3, -RZ, R67.reuse.H1_H1 ;  /* 0x30000043ff037230 */ /* 0x100fe40000004100 */
[--C-:B------:R-:W-:Y:S01]  /*5c00*/  HADD2.F32 R2, -RZ, R66.reuse.H1_H1 ;  /* 0x30000042ff027230 */ /* 0x100fe20000004100 */
[----:B------:R-:W3:Y:S01]  /*5c10*/  LDL.S16 R26, [R1+0x11e] ;  /* 0x00011e00011a7983 */ /* 0x000ee20000100600 */
[----:B------:R-:W-:Y:S02]  /*5c20*/  HADD2.F32 R67, -RZ, R67.H0_H0 ;  /* 0x20000043ff437230 */ /* 0x000fe40000004100 */
[----:B------:R-:W-:Y:S01]  /*5c30*/  FADD.FTZ R3, R3, -UR28 ;  /* 0x8000001c03037e21 */ /* 0x000fe20008010000 */
[----:B------:R-:W-:Y:S02]  /*5c40*/  HADD2.F32 R66, -RZ, R66.H0_H0 ;  /* 0x20000042ff427230 */ /* 0x000fe40000004100 */
[----:B-----5:R-:W-:Y:S01]  /*5c50*/  FMUL.FTZ R21, R10, R2 ;  /* 0x000000020a157220 */ /* 0x020fe20000410000 */
[----:B------:R-:W-:-:S02]  /*5c60*/  HADD2.F32 R22, -RZ, R64.H1_H1 ;  /* 0x30000040ff167230 */ /* 0x000fc40000004100 */
[----:B------:R-:W-:Y:S01]  /*5c70*/  FADD.FTZ R18, R67, -UR28 ;  /* 0x8000001c43127e21 */ /* 0x000fe20008010000 */
[----:B------:R-:W-:Y:S01]  /*5c80*/  FMUL.FTZ R3, R3, UR16 ;  /* 0x0000001003037c20 */ /* 0x000fe20008410000 */
[----:B------:R-:W-:Y:S01]  /*5c90*/  FADD.FTZ R20, RZ, R21 ;  /* 0x00000015ff147221 */ /* 0x000fe20000010000 */
[----:B------:R-:W-:Y:S01]  /*5ca0*/  FMUL.FTZ R19, R11, R66 ;  /* 0x000000420b137220 */ /* 0x000fe20000410000 */
[----:B------:R-:W-:Y:S01]  /*5cb0*/  FMUL.FTZ R18, R18, UR16 ;  /* 0x0000001012127c20 */ /* 0x000fe20008410000 */
[----:B------:R-:W-:Y:S01]  /*5cc0*/  FFMA.FTZ R21, R3, R21, RZ ;  /* 0x0000001503157223 */ /* 0x000fe200000100ff */
[----:B------:R-:W-:Y:S01]  /*5cd0*/  FFMA.FTZ R3, R2, R3, RZ ;  /* 0x0000000302037223 */ /* 0x000fe200000100ff */
[----:B------:R-:W-:Y:S01]  /*5ce0*/  FADD.FTZ R20, R19, R20 ;  /* 0x0000001413147221 */ /* 0x000fe20000010000 */
[----:B------:R-:W-:Y:S01]  /*5cf0*/  FADD.FTZ R2, RZ, R2 ;  /* 0x00000002ff027221 */ /* 0x000fe20000010000 */
[----:B------:R-:W-:Y:S01]  /*5d00*/  FFMA.FTZ R21, R18, R19, R21 ;  /* 0x0000001312157223 */ /* 0x000fe20000010015 */
[----:B------:R-:W-:-:S02]  /*5d10*/  HADD2.F32 R19, -RZ, R65.H1_H1 ;  /* 0x30000041ff137230 */ /* 0x000fc40000004100 */
[----:B------:R-:W-:Y:S01]  /*5d20*/  FFMA.FTZ R18, R66, R18, RZ ;  /* 0x0000001242127223 */ /* 0x000fe200000100ff */
[----:B------:R-:W-:Y:S01]  /*5d30*/  FADD.FTZ R2, R22, R2 ;  /* 0x0000000216027221 */ /* 0x000fe20000010000 */
[----:B------:R-:W-:Y:S02]  /*5d40*/  HADD2.F32 R64, -RZ, R64.H0_H0 ;  /* 0x20000040ff407230 */ /* 0x000fe40000004100 */
[----:B------:R-:W-:Y:S01]  /*5d50*/  FADD.FTZ R66, RZ, R66 ;  /* 0x00000042ff427221 */ /* 0x000fe20000010000 */
[----:B------:R-:W-:Y:S01]  /*5d60*/  FADD.FTZ R19, R19, -UR28 ;  /* 0x8000001c13137e21 */ /* 0x000fe20008010000 */
[----:B------:R-:W-:Y:S01]  /*5d70*/  HADD2.F32 R23, -RZ, R33.H0_H0 ;  /* 0x20000021ff177230 */ /* 0x000fe20000004100 */
[----:B------:R-:W4:Y:S01]  /*5d80*/  LDL.LU.S16 R67, [R1+0x122] ;  /* 0x0001220001437983 */ /* 0x000f220000300600 */
[----:B------:R-:W-:Y:S01]  /*5d90*/  FADD.FTZ R66, R64, R66 ;  /* 0x0000004240427221 */ /* 0x000fe20000010000 */
[----:B------:R-:W-:Y:S02]  /*5da0*/  FMUL.FTZ R19, R19, UR16 ;  /* 0x0000001013137c20 */ /* 0x000fe40008410000 */
[----:B------:R-:W4:Y:S01]  /*5db0*/  LDL.S16 R36, [R1+0x124] ;  /* 0x0001240001247983 */ /* 0x000f220000100600 */
[----:B------:R-:W-:Y:S01]  /*5dc0*/  FADD.FTZ R66, R66, R23 ;  /* 0x0000001742427221 */ /* 0x000fe20000010000 */
[----:B------:R-:W-:Y:S01]  /*5dd0*/  FFMA.FTZ R3, R22, R19, R3 ;  /* 0x0000001316037223 */ /* 0x000fe20000010003 */
[----:B------:R-:W-:Y:S01]  /*5de0*/  FMUL.FTZ R22, R10, R22 ;  /* 0x000000160a167220 */ /* 0x000fe20000410000 */
[----:B------:R-:W4:Y:S03]  /*5df0*/  LDL.LU.S16 R27, [R1+0x138] ;  /* 0x00013800011b7983 */ /* 0x000f260000300600 */
[----:B------:R-:W-:Y:S01]  /*5e00*/  FFMA.FTZ R21, R19, R22, R21 ;  /* 0x0000001613157223 */ /* 0x000fe20000010015 */
[----:B------:R-:W-:-:S02]  /*5e10*/  HADD2.F32 R19, -RZ, R65.H0_H0 ;  /* 0x20000041ff137230 */ /* 0x000fc40000004100 */
[----:B------:R-:W-:Y:S01]  /*5e20*/  FADD.FTZ R20, R20, R22 ;  /* 0x0000001614147221 */ /* 0x000fe20000010000 */
[----:B------:R-:W-:Y:S01]  /*5e30*/  HADD2.F32 R22, -RZ, R34.H0_H0 ;  /* 0x20000022ff167230 */ /* 0x000fe20000004100 */
[----:B------:R-:W4:Y:S01]  /*5e40*/  LDL.LU.S16 R65, [R1+0x12a] ;  /* 0x00012a0001417983 */ /* 0x000f220000300600 */
[----:B------:R-:W-:-:S03]  /*5e50*/  FADD.FTZ R19, R19, -UR28 ;  /* 0x8000001c13137e21 */ /* 0x000fc60008010000 */
[----:B------:R-:W-:Y:S01]  /*5e60*/  FADD.FTZ R2, R2, R22 ;  /* 0x0000001602027221 */ /* 0x000fe20000010000 */
[----:B------:R-:W-:Y:S02]  /*5e70*/  HADD2.F32 R25, -RZ, R77.H1_H1 ;  /* 0x3000004dff197230 */ /* 0x000fe40000004100 */
[----:B------:R-:W-:Y:S01]  /*5e80*/  FMUL.FTZ R19, R19, UR16 ;  /* 0x0000001013137c20 */ /* 0x000fe20008410000 */
[----:B------:R-:W-:Y:S01]  /*5e90*/  HADD2.F32 R24, -RZ, R43.H0_H0 ;  /* 0x2000002bff187230 */ /* 0x000fe20000004100 */
[----:B------:R-:W4:Y:S02]  /*5ea0*/  LDL.LU.S16 R34, [R1+0x16c] ;  /* 0x00016c0001227983 */ /* 0x000f240000300600 */
[----:B------:R-:W-:Y:S01]  /*5eb0*/  FFMA.FTZ R18, R64, R19, R18 ;  /* 0x0000001340127223 */ /* 0x000fe20000010012 */
[----:B------:R-:W-:-:S04]  /*5ec0*/  FMUL.FTZ R64, R11, R64 ;  /* 0x000000400b407220 */ /* 0x000fc80000410000 */
[----:B------:R-:W-:Y:S01]  /*5ed0*/  FFMA.FTZ R21, R19, R64, R21 ;  /* 0x0000004013157223 */ /* 0x000fe20000010015 */
[----:B------:R-:W-:Y:S02]  /*5ee0*/  HADD2.F32 R19, -RZ, R38.H0_H0 ;  /* 0x20000026ff137230 */ /* 0x000fe40000004100 */
[----:B------:R-:W-:Y:S01]  /*5ef0*/  FADD.FTZ R20, R64, R20 ;  /* 0x0000001440147221 */ /* 0x000fe20000010000 */
[----:B------:R-:W-:Y:S01]  /*5f00*/  FADD.FTZ R25, R25, -UR28 ;  /* 0x8000001c19197e21 */ /* 0x000fe20008010000 */
[----:B------:R-:W-:Y:S01]  /*5f10*/  HADD2.F32 R77, -RZ, R77.H0_H0 ;  /* 0x2000004dff4d7230 */ /* 0x000fe20000004100 */
[----:B------:R-:W4:Y:S01]  /*5f20*/  LDL.LU.S16 R64, [R1+0x11c] ;  /* 0x00011c0001407983 */ /* 0x000f220000300600 */
[----:B------:R-:W-:Y:S01]  /*5f30*/  FADD.FTZ R19, R19, -UR28 ;  /* 0x8000001c13137e21 */ /* 0x000fe20008010000 */
[----:B------:R-:W-:Y:S02]  /*5f40*/  HADD2.F32 R55, -RZ, R55.H0_H0 ;  /* 0x20000037ff377230 */ /* 0x000fe40000004100 */
[----:B------:R-:W4:Y:S01]  /*5f50*/  LDL.LU.S16 R38, [R1+0x156] ;  /* 0x0001560001267983 */ /* 0x000f220000300600 */
[----:B------:R-:W-:-:S04]  /*5f60*/  FMUL.FTZ R19, R19, UR16 ;  /* 0x0000001013137c20 */ /* 0x000fc80008410000 */
[----:B------:R-:W-:Y:S01]  /*5f70*/  FFMA.FTZ R3, R22, R19, R3 ;  /* 0x0000001316037223 */ /* 0x000fe20000010003 */
[----:B------:R-:W-:-:S04]  /*5f80*/  FMUL.FTZ R22, R10, R22 ;  /* 0x000000160a167220 */ /* 0x000fc80000410000 */
[----:B------:R-:W-:Y:S01]  /*5f90*/  FFMA.FTZ R21, R19, R22, R21 ;  /* 0x0000001613157223 */ /* 0x000fe20000010015 */
[----:B------:R-:W-:Y:S02]  /*5fa0*/  HADD2.F32 R19, -RZ, R32.H0_H0 ;  /* 0x20000020ff137230 */ /* 0x000fe40000004100 */
[----:B------:R-:W-:Y:S01]  /*5fb0*/  FADD.FTZ R20, R20, R22 ;  /* 0x0000001614147221 */ /* 0x000fe20000010000 */
[--C-:B------:R-:W-:Y:S02]  /*5fc0*/  HADD2.F32 R22, -RZ, R63.reuse.H1_H1 ;  /* 0x3000003fff167230 */ /* 0x100fe40000004100 */
[----:B------:R-:W-:Y:S01]  /*5fd0*/  FMUL.FTZ R25, R25, UR16 ;  /* 0x0000001019197c20 */ /* 0x000fe20008410000 */
[----:B------:R-:W-:Y:S02]  /*5fe0*/  HADD2.F32 R63, -RZ, R63.H0_H0 ;  /* 0x2000003fff3f7230 */ /* 0x000fe40000004100 */
[----:B------:R-:W-:Y:S01]  /*5ff0*/  FADD.FTZ R19, R19, -UR28 ;  /* 0x8000001c13137e21 */ /* 0x000fe20008010000 */
[----:B------:R-:W-:Y:S01]  /*6000*/  FADD.FTZ R77, R77, -UR28 ;  /* 0x8000001c4d4d7e21 */ /* 0x000fe20008010000 */
[----:B------:R-:W-:Y:S01]  /*6010*/  FADD.FTZ R2, R2, R22 ;  /* 0x0000001602027221 */ /* 0x000fe20000010000 */
[----:B------:R-:W4:Y:S01]  /*6020*/  LDL.S16 R32, [R1+0x16e] ;  /* 0x00016e0001207983 */ /* 0x000f220000100600 */
[----:B------:R-:W-:Y:S01]  /*6030*/  FMUL.FTZ R19, R19, UR16 ;  /* 0x0000001013137c20 */ /* 0x000fe20008410000 */
[----:B------:R-:W-:-:S03]  /*6040*/  FADD.FTZ R66, R66, R63 ;  /* 0x0000003f42427221 */ /* 0x000fc60000010000 */
[----:B------:R-:W-:Y:S01]  /*6050*/  FFMA.FTZ R18, R23, R19, R18 ;  /* 0x0000001317127223 */ /* 0x000fe20000010012 */
[----:B------:R-:W-:-:S04]  /*6060*/  FMUL.FTZ R23, R11, R23 ;  /* 0x000000170b177220 */ /* 0x000fc80000410000 */
[----:B------:R-:W-:Y:S01]  /*6070*/  FFMA.FTZ R21, R19, R23, R21 ;  /* 0x0000001713157223 */ /* 0x000fe20000010015 */
[----:B------:R-:W-:Y:S02]  /*6080*/  HADD2.F32 R19, -RZ, R29.H0_H0 ;  /* 0x2000001dff137230 */ /* 0x000fe40000004100 */
[----:B------:R-:W-:-:S03]  /*6090*/  FADD.FTZ R20, R23, R20 ;  /* 0x0000001417147221 */ /* 0x000fc60000010000 */
[----:B------:R-:W-:-:S04]  /*60a0*/  FADD.FTZ R19, R19, -UR28 ;  /* 0x8000001c13137e21 */ /* 0x000fc80008010000 */
[----:B------:R-:W-:-:S04]  /*60b0*/  FMUL.FTZ R19, R19, UR16 ;  /* 0x0000001013137c20 */ /* 0x000fc80008410000 */
[----:B------:R-:W-:Y:S01]  /*60c0*/  FFMA.FTZ R3, R22, R19, R3 ;  /* 0x0000001316037223 */ /* 0x000fe20000010003 */
[----:B------:R-:W-:-:S04]  /*60d0*/  FMUL.FTZ R22, R10, R22 ;  /* 0x000000160a167220 */ /* 0x000fc80000410000 */
[----:B------:R-:W-:Y:S01]  /*60e0*/  FFMA.FTZ R21, R19, R22, R21 ;  /* 0x0000001613157223 */ /* 0x000fe20000010015 */
[----:B------:R-:W-:Y:S02]  /*60f0*/  HADD2.F32 R19, -RZ, R42.H0_H0 ;  /* 0x2000002aff137230 */ /* 0x000fe40000004100 */
[----:B------:R-:W-:Y:S01]  /*6100*/  FADD.FTZ R20, R20, R22 ;  /* 0x0000001614147221 */ /* 0x000fe20000010000 */
[--C-:B------:R-:W-:Y:S02]  /*6110*/  HADD2.F32 R22, -RZ, R46.reuse.H1_H1 ;  /* 0x3000002eff167230 */ /* 0x100fe40000004100 */
[----:B------:R-:W-:Y:S02]  /*6120*/  HADD2.F32 R46, -RZ, R46.H0_H0 ;  /* 0x2000002eff2e7230 */ /* 0x000fe40000004100 */
[----:B------:R-:W-:Y:S01]  /*6130*/  FADD.FTZ R19, R19, -UR28 ;  /* 0x8000001c13137e21 */ /* 0x000fe20008010000 */
[----:B------:R-:W-:-:S03]  /*6140*/  FADD.FTZ R2, R2, R22 ;  /* 0x0000001602027221 */ /* 0x000fc60000010000 */
[----:B------:R-:W-:Y:S01]  /*6150*/  FMUL.FTZ R19, R19, UR16 ;  /* 0x0000001013137c20 */ /* 0x000fe20008410000 */
[----:B------:R-:W-:-:S03]  /*6160*/  FADD.FTZ R66, R66, R46 ;  /* 0x0000002e42427221 */ /* 0x000fc60000010000 */
[----:B------:R-:W-:Y:S01]  /*6170*/  FFMA.FTZ R18, R63, R19, R18 ;  /* 0x000000133f127223 */ /* 0x000fe20000010012 */
[----:B------:R-:W-:-:S04]  /*6180*/  FMUL.FTZ R63, R11, R63 ;  /* 0x0000003f0b3f7220 */ /* 0x000fc80000410000 */
[----:B------:R-:W-:Y:S01]  /*6190*/  FFMA.FTZ R21, R19, R63, R21 ;  /* 0x0000003f13157223 */ /* 0x000fe20000010015 */
[--C-:B------:R-:W-:Y:S02]  /*61a0*/  HADD2.F32 R19, -RZ, R47.reuse.H1_H1 ;  /* 0x3000002fff137230 */ /* 0x100fe40000004100 */
[----:B------:R-:W-:Y:S01]  /*61b0*/  FADD.FTZ R20, R63, R20 ;  /* 0x000000143f147221 */ /* 0x000fe20000010000 */
[----:B------:R-:W-:Y:S02]  /*61c0*/  HADD2.F32 R47, -RZ, R47.H0_H0 ;  /* 0x2000002fff2f7230 */ /* 0x000fe40000004100 */
[----:B------:R-:W-:-:S03]  /*61d0*/  FADD.FTZ R19, R19, -UR28 ;  /* 0x8000001c13137e21 */ /* 0x000fc60008010000 */
        /* <DEDUP_REMOVED lines=8> */
[----:B------:R-:W-:Y:S02]  /*6260*/  HADD2.F32 R19, -RZ, R41.H1_H1 ;  /* 0x30000029ff137230 */ /* 0x000fe40000004100 */
[----:B------:R-:W-:Y:S01]  /*6270*/  FADD.FTZ R20, R20, R22 ;  /* 0x0000001614147221 */ /* 0x000fe20000010000 */
[----:B------:R-:W-:-:S02]  /*6280*/  HADD2.F32 R22, -RZ, R40.H1_H1 ;  /* 0x30000028ff167230 */ /* 0x000fc40000004100 */
[----:B------:R-:W-:Y:S01]  /*6290*/  FFMA.FTZ R21, R47, R46, R21 ;  /* 0x0000002e2f157223 */ /* 0x000fe20000010015 */
[----:B------:R-:W-:Y:S02]  /*62a0*/  HADD2.F32 R41, -RZ, R41.H0_H0 ;  /* 0x20000029ff297230 */ /* 0x000fe40000004100 */
[----:B------:R-:W-:Y:S01]  /*62b0*/  FADD.FTZ R19, R19, -UR28 ;  /* 0x8000001c13137e21 */ /* 0x000fe20008010000 */
[----:B------:R-:W-:Y:S01]  /*62c0*/  FADD.FTZ R20, R46, R20 ;  /* 0x000000142e147221 */ /* 0x000fe20000010000 */
[----:B------:R-:W-:Y:S01]  /*62d0*/  FADD.FTZ R2, R2, R22 ;  /* 0x0000001602027221 */ /* 0x000fe20000010000 */
[----:B------:R-:W-:Y:S02]  /*62e0*/  HADD2.F32 R40, -RZ, R40.H0_H0 ;  /* 0x20000028ff287230 */ /* 0x000fe40000004100 */
[----:B------:R-:W-:Y:S01]  /*62f0*/  FMUL.FTZ R19, R19, UR16 ;  /* 0x0000001013137c20 */ /* 0x000fe20008410000 */
[----:B------:R-:W-:-:S03]  /*6300*/  FADD.FTZ R41, R41, -UR28 ;  /* 0x8000001c29297e21 */ /* 0x000fc60008010000 */
[----:B------:R-:W-:Y:S01]  /*6310*/  FFMA.FTZ R3, R22, R19, R3 ;  /* 0x0000001316037223 */ /* 0x000fe20000010003 */
[----:B------:R-:W-:Y:S01]  /*6320*/  FMUL.FTZ R22, R10, R22 ;  /* 0x000000160a167220 */ /* 0x000fe20000410000 */
[----:B------:R-:W-:Y:S01]  /*6330*/  FMUL.FTZ R41, R41, UR16 ;  /* 0x0000001029297c20 */ /* 0x000fe20008410000 */
[----:B------:R-:W-:Y:S02]  /*6340*/  FADD.FTZ R66, R66, R40 ;  /* 0x0000002842427221 */ /* 0x000fe40000010000 */
[----:B------:R-:W-:Y:S01]  /*6350*/  FFMA.FTZ R21, R19, R22, R21 ;  /* 0x0000001613157223 */ /* 0x000fe20000010015 */
[----:B------:R-:W-:Y:S02]  /*6360*/  HADD2.F32 R19, -RZ, R39.H1_H1 ;  /* 0x30000027ff137230 */ /* 0x000fe40000004100 */
[----:B------:R-:W-:Y:S01]  /*6370*/  FADD.FTZ R20, R20, R22 ;  /* 0x0000001614147221 */ /* 0x000fe20000010000 */
[----:B------:R-:W-:Y:S01]  /*6380*/  FFMA.FTZ R18, R40, R41, R18 ;  /* 0x0000002928127223 */ /* 0x000fe20000010012 */
[----:B------:R-:W-:-:S02]  /*6390*/  HADD2.F32 R22, -RZ, R68.H1_H1 ;  /* 0x30000044ff167230 */ /* 0x000fc40000004100 */
[----:B------:R-:W-:Y:S01]  /*63a0*/  FMUL.FTZ R40, R11, R40 ;  /* 0x000000280b287220 */ /* 0x000fe20000410000 */
[----:B------:R-:W-:Y:S01]  /*63b0*/  FADD.FTZ R19, R19, -UR28 ;  /* 0x8000001c13137e21 */ /* 0x000fe20008010000 */
[----:B------:R-:W-:Y:S02]  /*63c0*/  HADD2.F32 R39, -RZ, R39.H0_H0 ;  /* 0x20000027ff277230 */ /* 0x000fe40000004100 */
[----:B------:R-:W-:Y:S01]  /*63d0*/  FFMA.FTZ R21, R41, R40, R21 ;  /* 0x0000002829157223 */ /* 0x000fe20000010015 */
[----:B------:R-:W-:Y:S01]  /*63e0*/  FMUL.FTZ R19, R19, UR16 ;  /* 0x0000001013137c20 */ /* 0x000fe20008410000 */
[----:B------:R-:W-:Y:S01]  /*63f0*/  FMUL.FTZ R23, R10, R22 ;  /* 0x000000160a177220 */ /* 0x000fe20000410000 */
[----:B------:R-:W-:Y:S02]  /*6400*/  HADD2.F32 R68, -RZ, R68.H0_H0 ;  /* 0x20000044ff447230 */ /* 0x000fe40000004100 */
[----:B------:R-:W-:Y:S01]  /*6410*/  FADD.FTZ R20, R40, R20 ;  /* 0x0000001428147221 */ /* 0x000fe20000010000 */
[----:B------:R-:W-:Y:S01]  /*6420*/  FFMA.FTZ R3, R22, R19, R3 ;  /* 0x0000001316037223 */ /* 0x000fe20000010003 */
[----:B------:R-:W-:Y:S01]  /*6430*/  FADD.FTZ R39, R39, -UR28 ;  /* 0x8000001c27277e21 */ /* 0x000fe20008010000 */
[----:B------:R-:W-:Y:S01]  /*6440*/  FFMA.FTZ R21, R19, R23, R21 ;  /* 0x0000001713157223 */ /* 0x000fe20000010015 */
[----:B------:R-:W-:-:S02]  /*6450*/  HADD2.F32 R19, -RZ, R69.H1_H1 ;  /* 0x30000045ff137230 */ /* 0x000fc40000004100 */
[----:B------:R-:W-:Y:S01]  /*6460*/  FADD.FTZ R2, R2, R22 ;  /* 0x0000001602027221 */ /* 0x000fe20000010000 */
[----:B------:R-:W-:Y:S01]  /*6470*/  FADD.FTZ R20, R20, R23 ;  /* 0x0000001714147221 */ /* 0x000fe20000010000 */
[----:B------:R-:W-:Y:S01]  /*6480*/  FMUL.FTZ R39, R39, UR16 ;  /* 0x0000001027277c20 */ /* 0x000fe20008410000 */
[----:B------:R-:W-:Y:S01]  /*6490*/  FMUL.FTZ R22, R11, R68 ;  /* 0x000000440b167220 */ /* 0x000fe20000410000 */
[----:B------:R-:W-:Y:S01]  /*64a0*/  FADD.FTZ R19, R19, -UR28 ;  /* 0x8000001c13137e21 */ /* 0x000fe20008010000 */
[----:B------:R-:W-:Y:S02]  /*64b0*/  HADD2.F32 R69, -RZ, R69.H0_H0 ;  /* 0x20000045ff457230 */ /* 0x000fe40000004100 */
[----:B------:R-:W-:Y:S01]  /*64c0*/  FADD.FTZ R66, R66, R68 ;  /* 0x0000004442427221 */ /* 0x000fe20000010000 */
[----:B------:R-:W-:Y:S01]  /*64d0*/  FADD.FTZ R20, R22, R20 ;  /* 0x0000001416147221 */ /* 0x000fe20000010000 */
[----:B------:R-:W-:Y:S01]  /*64e0*/  FFMA.FTZ R21, R39, R22, R21 ;  /* 0x0000001627157223 */ /* 0x000fe20000010015 */
[----:B------:R-:W-:-:S02]  /*64f0*/  HADD2.F32 R22, -RZ, R70.H0_H0 ;  /* 0x20000046ff167230 */ /* 0x000fc40000004100 */
[----:B------:R-:W-:Y:S01]  /*6500*/  FMUL.FTZ R19, R19, UR16 ;  /* 0x0000001013137c20 */ /* 0x000fe20008410000 */
[----:B------:R-:W-:Y:S01]  /*6510*/  FADD.FTZ R69, R69, -UR28 ;  /* 0x8000001c45457e21 */ /* 0x000fe20008010000 */
[----:B------:R-:W-:Y:S02]  /*6520*/  HADD2.F32 R70, -RZ, R70.H1_H1 ;  /* 0x30000046ff467230 */ /* 0x000fe40000004100 */
[----:B------:R-:W-:Y:S01]  /*6530*/  FFMA.FTZ R18, R68, R39, R18 ;  /* 0x0000002744127223 */ /* 0x000fe20000010012 */
[----:B------:R-:W-:Y:S01]  /*6540*/  FADD.FTZ R2, R2, R22 ;  /* 0x0000001602027221 */ /* 0x000fe20000010000 */
[----:B------:R-:W-:Y:S01]  /*6550*/  FFMA.FTZ R3, R22, R19, R3 ;  /* 0x0000001316037223 */ /* 0x000fe20000010003 */
[----:B------:R-:W-:Y:S01]  /*6560*/  FMUL.FTZ R22, R10, R22 ;  /* 0x000000160a167220 */ /* 0x000fe20000410000 */
[----:B------:R-:W-:Y:S02]  /*6570*/  HADD2.F32 R23, -RZ, R71.H1_H1 ;  /* 0x30000047ff177230 */ /* 0x000fe40000004100 */
[----:B------:R-:W-:Y:S01]  /*6580*/  FMUL.FTZ R69, R69, UR16 ;  /* 0x0000001045457c20 */ /* 0x000fe20008410000 */
[----:B------:R-:W-:Y:S01]  /*6590*/  FADD.FTZ R66, R66, R70 ;  /* 0x0000004642427221 */ /* 0x000fe20000010000 */
[----:B------:R-:W-:Y:S01]  /*65a0*/  FFMA.FTZ R21, R19, R22, R21 ;  /* 0x0000001613157223 */ /* 0x000fe20000010015 */
[----:B------:R-:W-:-:S02]  /*65b0*/  HADD2.F32 R19, -RZ, R72.H1_H1 ;  /* 0x30000048ff137230 */ /* 0x000fc40000004100 */
[----:B------:R-:W-:Y:S01]  /*65c0*/  FFMA.FTZ R18, R70, R69, R18 ;  /* 0x0000004546127223 */ /* 0x000fe20000010012 */
[----:B------:R-:W-:Y:S01]  /*65d0*/  FMUL.FTZ R70, R11, R70 ;  /* 0x000000460b467220 */ /* 0x000fe20000410000 */
[----:B------:R-:W-:Y:S01]  /*65e0*/  FADD.FTZ R20, R20, R22 ;  /* 0x0000001614147221 */ /* 0x000fe20000010000 */
[----:B------:R-:W-:Y:S01]  /*65f0*/  FADD.FTZ R23, R23, -UR28 ;  /* 0x8000001c17177e21 */ /* 0x000fe20008010000 */
[----:B------:R-:W-:Y:S01]  /*6600*/  FMUL.FTZ R22, R10, R19 ;  /* 0x000000130a167220 */ /* 0x000fe20000410000 */
[----:B------:R-:W-:Y:S01]  /*6610*/  FFMA.FTZ R21, R69, R70, R21 ;  /* 0x0000004645157223 */ /* 0x000fe20000010015 */
[----:B------:R-:W-:Y:S01]  /*6620*/  FADD.FTZ R20, R70, R20 ;  /* 0x0000001446147221 */ /* 0x000fe20000010000 */
[----:B------:R-:W-:Y:S01]  /*6630*/  FMUL.FTZ R23, R23, UR16 ;  /* 0x0000001017177c20 */ /* 0x000fe20008410000 */
[----:B------:R-:W-:Y:S02]  /*6640*/  HADD2.F32 R71, -RZ, R71.H0_H0 ;  /* 0x20000047ff477230 */ /* 0x000fe40000004100 */
[----:B------:R-:W-:Y:S01]  /*6650*/  FADD.FTZ R2, R2, R19 ;  /* 0x0000001302027221 */ /* 0x000fe20000010000 */
[----:B------:R-:W-:Y:S01]  /*6660*/  FADD.FTZ R20, R20, R22 ;  /* 0x0000001614147221 */ /* 0x000fe20000010000 */
[----:B------:R-:W-:Y:S01]  /*6670*/  FFMA.FTZ R21, R23, R22, R21 ;  /* 0x0000001617157223 */ /* 0x000fe20000010015 */
[----:B------:R-:W-:Y:S01]  /*6680*/  FFMA.FTZ R3, R19, R23, R3 ;  /* 0x0000001713037223 */ /* 0x000fe20000010003 */
[----:B------:R-:W-:-:S02]  /*6690*/  HADD2.F32 R19, -RZ, R73.H1_H1 ;  /* 0x30000049ff137230 */ /* 0x000fc40000004100 */
[----:B------:R-:W-:Y:S01]  /*66a0*/  FADD.FTZ R71, R71, -UR28 ;  /* 0x8000001c47477e21 */ /* 0x000fe20008010000 */
[----:B------:R-:W-:Y:S02]  /*66b0*/  HADD2.F32 R72, -RZ, R72.H0_H0 ;  /* 0x20000048ff487230 */ /* 0x000fe40000004100 */
[----:B------:R-:W-:Y:S01]  /*66c0*/  FADD.FTZ R19, R19, -UR28 ;  /* 0x8000001c13137e21 */ /* 0x000fe20008010000 */
[----:B--2---:R-:W-:Y:S02]  /*66d0*/  HADD2.F32 R22, -RZ, R28.H0_H0 ;  /* 0x2000001cff167230 */ /* 0x004fe40000004100 */
[----:B------:R-:W2:Y:S01]  /*66e0*/  LDL.S16 R28, [R1+0x120] ;  /* 0x00012000011c7983 */ /* 0x000ea20000100600 */
[----:B------:R-:W-:Y:S01]  /*66f0*/  FMUL.FTZ R71, R71, UR16 ;  /* 0x0000001047477c20 */ /* 0x000fe20008410000 */
[----:B------:R-:W-:Y:S01]  /*6700*/  FMUL.FTZ R19, R19, UR16 ;  /* 0x0000001013137c20 */ /* 0x000fe20008410000 */
[----:B------:R-:W-:Y:S02]  /*6710*/  FADD.FTZ R66, R66, R72 ;  /* 0x0000004842427221 */ /* 0x000fe40000010000 */
[----:B------:R-:W-:Y:S01]  /*6720*/  FFMA.FTZ R18, R72, R71, R18 ;  /* 0x0000004748127223 */ /* 0x000fe20000010012 */
[----:B------:R-:W-:Y:S01]  /*6730*/  FMUL.FTZ R72, R11, R72 ;  /* 0x000000480b487220 */ /* 0x000fe20000410000 */
[----:B------:R-:W-:-:S02]  /*6740*/  HADD2.F32 R73, -RZ, R73.H0_H0 ;  /* 0x20000049ff497230 */ /* 0x000fc40000004100 */
[----:B------:R-:W-:Y:S01]  /*6750*/  FADD.FTZ R2, R2, R22 ;  /* 0x0000001602027221 */ /* 0x000fe20000010000 */
[----:B------:R-:W-:Y:S01]  /*6760*/  FFMA.FTZ R3, R22, R19, R3 ;  /* 0x0000001316037223 */ /* 0x000fe20000010003 */
[----:B------:R-:W-:Y:S01]  /*6770*/  FMUL.FTZ R22, R10, R22 ;  /* 0x000000160a167220 */ /* 0x000fe20000410000 */
[----:B------:R-:W-:Y:S01]  /*6780*/  FFMA.FTZ R21, R71, R72, R21 ;  /* 0x0000004847157223 */ /* 0x000fe20000010015 */
[----:B------:R-:W-:Y:S01]  /*6790*/  FADD.FTZ R20, R72, R20 ;  /* 0x0000001448147221 */ /* 0x000fe20000010000 */
[----:B------:R-:W-:Y:S02]  /*67a0*/  HADD2.F32 R23, -RZ, R37.H0_H0 ;  /* 0x20000025ff177230 */ /* 0x000fe40000004100 */
[----:B------:R-:W-:Y:S01]  /*67b0*/  FADD.FTZ R73, R73, -UR28 ;  /* 0x8000001c49497e21 */ /* 0x000fe20008010000 */
[----:B------:R-:W-:Y:S01]  /*67c0*/  FFMA.FTZ R21, R19, R22, R21 ;  /* 0x0000001613157223 */ /* 0x000fe20000010015 */
[----:B------:R-:W-:Y:S02]  /*67d0*/  HADD2.F32 R19, -RZ, R35.H0_H0 ;  /* 0x20000023ff137230 */ /* 0x000fe40000004100 */
[----:B------:R-:W-:Y:S01]  /*67e0*/  FADD.FTZ R20, R20, R22 ;  /* 0x0000001614147221 */ /* 0x000fe20000010000 */
[----:B------:R-:W-:Y:S01]  /*67f0*/  FMUL.FTZ R73, R73, UR16 ;  /* 0x0000001049497c20 */ /* 0x000fe20008410000 */
[----:B------:R-:W-:Y:S01]  /*6800*/  FMUL.FTZ R22, R11, R23 ;  /* 0x000000170b167220 */ /* 0x000fe20000410000 */
[----:B------:R-:W-:-:S03]  /*6810*/  FADD.FTZ R19, R19, -UR28 ;  /* 0x8000001c13137e21 */ /* 0x000fc60008010000 */
[----:B------:R-:W-:Y:S01]  /*6820*/  FADD.FTZ R20, R22, R20 ;  /* 0x0000001416147221 */ /* 0x000fe20000010000 */
[----:B------:R-:W-:Y:S01]  /*6830*/  FFMA.FTZ R21, R73, R22, R21 ;  /* 0x0000001649157223 */ /* 0x000fe20000010015 */
[----:B------:R-:W-:Y:S02]  /*6840*/  HADD2.F32 R22, -RZ, R45.H0_H0 ;  /* 0x2000002dff167230 */ /* 0x000fe40000004100 */
[----:B------:R-:W-:Y:S01]  /*6850*/  FADD.FTZ R66, R66, R23 ;  /* 0x0000001742427221 */ /* 0x000fe20000010000 */
[----:B------:R-:W-:Y:S01]  /*6860*/  FFMA.FTZ R18, R23, R73, R18 ;  /* 0x0000004917127223 */ /* 0x000fe20000010012 */
[----:B------:R-:W-:Y:S01]  /*6870*/  FMUL.FTZ R19, R19, UR16 ;  /* 0x0000001013137c20 */ /* 0x000fe20008410000 */
[----:B------:R-:W-:Y:S02]  /*6880*/  HADD2.F32 R23, -RZ, R44.H0_H0 ;  /* 0x2000002cff177230 */ /* 0x000fe40000004100 */
[----:B------:R-:W-:Y:S01]  /*6890*/  FADD.FTZ R2, R2, R22 ;  /* 0x0000001602027221 */ /* 0x000fe20000010000 */
[----:B------:R-:W-:Y:S01]  /*68a0*/  FFMA.FTZ R3, R22, R19, R3 ;  /* 0x0000001316037223 */ /* 0x000fe20000010003 */
[----:B------:R-:W-:Y:S01]  /*68b0*/  FMUL.FTZ R22, R10, R22 ;  /* 0x000000160a167220 */ /* 0x000fe20000410000 */
[----:B------:R-:W-:-:S03]  /*68c0*/  FADD.FTZ R23, R23, -UR28 ;  /* 0x8000001c17177e21 */ /* 0x000fc60008010000 */
[----:B------:R-:W-:Y:S01]  /*68d0*/  FFMA.FTZ R21, R19, R22, R21 ;  /* 0x0000001613157223 */ /* 0x000fe20000010015 */
[----:B------:R-:W-:Y:S01]  /*68e0*/  FMUL.FTZ R23, R23, UR16 ;  /* 0x0000001017177c20 */ /* 0x000fe20008410000 */
[----:B------:R-:W-:Y:S02]  /*68f0*/  HADD2.F32 R19, -RZ, R76.H1_H1 ;  /* 0x3000004cff137230 */ /* 0x000fe40000004100 */
[----:B------:R-:W-:Y:S01]  /*6900*/  FADD.FTZ R66, R66, R24 ;  /* 0x0000001842427221 */ /* 0x000fe20000010000 */
[----:B------:R-:W-:Y:S01]  /*6910*/  FADD.FTZ R20, R20, R22 ;  /* 0x0000001614147221 */ /* 0x000fe20000010000 */
[----:B------:R-:W-:Y:S01]  /*6920*/  FFMA.FTZ R18, R24, R23, R18 ;  /* 0x0000001718127223 */ /* 0x000fe20000010012 */
[----:B------:R-:W-:Y:S01]  /*6930*/  FMUL.FTZ R24, R11, R24 ;  /* 0x000000180b187220 */ /* 0x000fe20000410000 */
[----:B------:R-:W-:Y:S01]  /*6940*/  FMUL.FTZ R22, R10, R19 ;  /* 0x000000130a167220 */ /* 0x000fe20000410000 */
[----:B------:R-:W-:Y:S01]  /*6950*/  FADD.FTZ R2, R2, R19 ;  /* 0x0000001302027221 */ /* 0x000fe20000010000 */
[----:B------:R-:W-:Y:S01]  /*6960*/  FFMA.FTZ R3, R19, R25, R3 ;  /* 0x0000001913037223 */ /* 0x000fe20000010003 */
[----:B------:R-:W-:-:S02]  /*6970*/  HADD2.F32 R19, -RZ, R75.H1_H1 ;  /* 0x3000004bff137230 */ /* 0x000fc40000004100 */
[----:B------:R-:W-:Y:S01]  /*6980*/  FADD.FTZ R20, R24, R20 ;  /* 0x0000001418147221 */ /* 0x000fe20000010000 */
[----:B------:R-:W-:Y:S01]  /*6990*/  FFMA.FTZ R21, R23, R24, R21 ;  /* 0x0000001817157223 */ /* 0x000fe20000010015 */
[----:B------:R-:W-:Y:S02]  /*69a0*/  HADD2.F32 R76, -RZ, R76.H0_H0 ;  /* 0x2000004cff4c7230 */ /* 0x000fe40000004100 */
[----:B------:R-:W-:Y:S01]  /*69b0*/  FMUL.FTZ R77, R77, UR16 ;  /* 0x000000104d4d7c20 */ /* 0x000fe20008410000 */
[----:B------:R-:W-:Y:S01]  /*69c0*/  FADD.FTZ R19, R19, -UR28 ;  /* 0x8000001c13137e21 */ /* 0x000fe20008010000 */
[----:B------:R-:W-:Y:S01]  /*69d0*/  FADD.FTZ R20, R20, R22 ;  /* 0x0000001614147221 */ /* 0x000fe20000010000 */
[----:B------:R-:W-:Y:S01]  /*69e0*/  FFMA.FTZ R21, R25, R22, R21 ;  /* 0x0000001619157223 */ /* 0x000fe20000010015 */
[----:B------:R-:W-:Y:S02]  /*69f0*/  HADD2.F32 R22, -RZ, R74.H1_H1 ;  /* 0x3000004aff167230 */ /* 0x000fe40000004100 */
[----:B------:R-:W-:Y:S01]  /*6a00*/  FMUL.FTZ R19, R19, UR16 ;  /* 0x0000001013137c20 */ /* 0x000fe20008410000 */
[----:B------:R-:W-:Y:S01]  /*6a10*/  FADD.FTZ R66, R66, R76 ;  /* 0x0000004c42427221 */ /* 0x000fe20000010000 */
[----:B------:R-:W-:Y:S01]  /*6a20*/  FFMA.FTZ R18, R76, R77, R18 ;  /* 0x0000004d4c127223 */ /* 0x000fe20000010012 */
[----:B------:R-:W-:-:S02]  /*6a30*/  HADD2.F32 R75, -RZ, R75.H0_H0 ;  /* 0x2000004bff4b7230 */ /* 0x000fc40000004100 */
[----:B------:R-:W-:Y:S01]  /*6a40*/  FMUL.FTZ R76, R11, R76 ;  /* 0x0000004c0b4c7220 */ /* 0x000fe20000410000 */
[----:B------:R-:W-:Y:S01]  /*6a50*/  FADD.FTZ R2, R2, R22 ;  /* 0x0000001602027221 */ /* 0x000fe20000010000 */
[----:B------:R-:W-:Y:S01]  /*6a60*/  FFMA.FTZ R3, R22, R19, R3 ;  /* 0x0000001316037223 */ /* 0x000fe20000010003 */
[----:B------:R-:W-:Y:S01]  /*6a70*/  FMUL.FTZ R22, R10, R22 ;  /* 0x000000160a167220 */ /* 0x000fe20000410000 */
[----:B------:R-:W-:Y:S01]  /*6a80*/  FADD.FTZ R20, R76, R20 ;  /* 0x000000144c147221 */ /* 0x000fe20000010000 */
[----:B------:R-:W-:Y:S01]  /*6a90*/  FFMA.FTZ R21, R77, R76, R21 ;  /* 0x0000004c4d157223 */ /* 0x000fe20000010015 */
[----:B------:R-:W-:Y:S02]  /*6aa0*/  HADD2.F32 R74, -RZ, R74.H0_H0 ;  /* 0x2000004aff4a7230 */ /* 0x000fe40000004100 */
[----:B------:R-:W-:Y:S01]  /*6ab0*/  FADD.FTZ R75, R75, -UR28 ;  /* 0x8000001c4b4b7e21 */ /* 0x000fe20008010000 */
[----:B------:R-:W-:Y:S01]  /*6ac0*/  FADD.FTZ R20, R20, R22 ;  /* 0x0000001614147221 */ /* 0x000fe20000010000 */
[----:B------:R-:W-:-:S02]  /*6ad0*/  FFMA.FTZ R21, R19, R22, R21 ;  /* 0x0000001613157223 */ /* 0x000fc40000010015 */
[----:B------:R-:W-:Y:S01]  /*6ae0*/  FMUL.FTZ R75, R75, UR16 ;  /* 0x000000104b4b7c20 */ /* 0x000fe20008410000 */
[----:B------:R-:W-:-:S04]  /*6af0*/  FMUL.FTZ R22, R11, R74 ;  /* 0x0000004a0b167220 */ /* 0x000fc80000410000 */
[----:B------:R-:W-:Y:S01]  /*6b00*/  FADD.FTZ R20, R22, R20 ;  /* 0x0000001416147221 */ /* 0x000fe20000010000 */
[----:B------:R-:W-:Y:S01]  /*6b10*/  FFMA.FTZ R21, R75, R22, R21 ;  /* 0x000000164b157223 */ /* 0x000fe20000010015 */
[----:B---3--:R-:W-:Y:S02]  /*6b20*/  HADD2.F32 R19, -RZ, R26.H0_H0 ;  /* 0x2000001aff137230 */ /* 0x008fe40000004100 */
[----:B------:R-:W3:Y:S01]  /*6b30*/  LDL.LU.S16 R26, [R1+0x126] ;  /* 0x00012600011a7983 */ /* 0x000ee20000300600 */
[----:B--2---:R-:W-:-:S03]  /*6b40*/  HADD2.F32 R22, -RZ, R28.H0_H0 ;  /* 0x2000001cff167230 */ /* 0x004fc60000004100 */
[----:B------:R-:W2:Y:S01]  /*6b50*/  LDL.LU.S16 R28, [R1+0x12c] ;  /* 0x00012c00011c7983 */ /* 0x000ea20000300600 */
[----:B----4-:R-:W-:Y:S02]  /*6b60*/  HADD2.F32 R23, -RZ, R64.H0_H0 ;  /* 0x20000040ff177230 */ /* 0x010fe40000004100 */
[----:B------:R-:W-:Y:S01]  /*6b70*/  FADD.FTZ R19, R19, -UR28 ;  /* 0x8000001c13137e21 */ /* 0x000fe20008010000 */
[----:B------:R-:W-:Y:S02]  /*6b80*/  HADD2.F32 R24, -RZ, R65.H0_H0 ;  /* 0x20000041ff187230 */ /* 0x000fe40000004100 */
[----:B------:R-:W-:Y:S01]  /*6b90*/  FADD.FTZ R2, R2, R22 ;  /* 0x0000001602027221 */ /* 0x000fe20000010000 */
[----:B------:R-:W-:Y:S01]  /*6ba0*/  FADD.FTZ R66, R66, R74 ;  /* 0x0000004a42427221 */ /* 0x000fe20000010000 */
[----:B------:R-:W-:Y:S01]  /*6bb0*/  FMUL.FTZ R19, R19, UR16 ;  /* 0x0000001013137c20 */ /* 0x000fe20008410000 */
[----:B------:R-:W-:Y:S01]  /*6bc0*/  FADD.FTZ R23, R23, -UR28 ;  /* 0x8000001c17177e21 */ /* 0x000fe20008010000 */
[----:B------:R-:W-:Y:S01]  /*6bd0*/  FFMA.FTZ R18, R74, R75, R18 ;  /* 0x0000004b4a127223 */ /* 0x000fe20000010012 */
[----:B------:R-:W-:-:S02]  /*6be0*/  HADD2.F32 R25, -RZ, R67.H0_H0 ;  /* 0x20000043ff197230 */ /* 0x000fc40000004100 */
[----:B------:R-:W-:Y:S01]  /*6bf0*/  FFMA.FTZ R3, R22, R19, R3 ;  /* 0x0000001316037223 */ /* 0x000fe20000010003 */
[----:B------:R-:W-:Y:S01]  /*6c00*/  FMUL.FTZ R23, R23, UR16 ;  /* 0x0000001017177c20 */ /* 0x000fe20008410000 */
[----:B------:R-:W-:Y:S01]  /*6c10*/  FMUL.FTZ R22, R10, R22 ;  /* 0x000000160a167220 */ /* 0x000fe20000410000 */
[----:B------:R-:W-:Y:S01]  /*6c20*/  FADD.FTZ R66, R66, R24 ;  /* 0x0000001842427221 */ /* 0x000fe20000010000 */
[----:B------:R-:W4:Y:S01]  /*6c30*/  LDL.S16 R65, [R1+0x146] ;  /* 0x0001460001417983 */ /* 0x000f220000100600 */
[----:B------:R-:W-:Y:S01]  /*6c40*/  FFMA.FTZ R18, R24, R23, R18 ;  /* 0x0000001718127223 */ /* 0x000fe20000010012 */
[----:B------:R-:W-:Y:S01]  /*6c50*/  FFMA.FTZ R21, R19, R22, R21 ;  /* 0x0000001613157223 */ /* 0x000fe20000010015 */
[----:B------:R-:W-:Y:S01]  /*6c60*/  FMUL.FTZ R24, R11, R24 ;  /* 0x000000180b187220 */ /* 0x000fe20000410000 */
[----:B------:R-:W-:Y:S02]  /*6c70*/  HADD2.F32 R19, -RZ, R36.H0_H0 ;  /* 0x20000024ff137230 */ /* 0x000fe40000004100 */
[----:B------:R-:W-:Y:S01]  /*6c80*/  FADD.FTZ R25, R25, -UR28 ;  /* 0x8000001c19197e21 */ /* 0x000fe20008010000 */
[----:B------:R-:W-:Y:S01]  /*6c90*/  FADD.FTZ R20, R20, R22 ;  /* 0x0000001614147221 */ /* 0x000fe20000010000 */
[----:B------:R-:W-:Y:S01]  /*6ca0*/  FFMA.FTZ R21, R23, R24, R21 ;  /* 0x0000001817157223 */ /* 0x000fe20000010015 */
[----:B------:R-:W4:Y:S01]  /*6cb0*/  LDL.LU.S16 R67, [R1+0x144] ;  /* 0x0001440001437983 */ /* 0x000f220000300600 */
[----:B------:R-:W-:Y:S01]  /*6cc0*/  FMUL.FTZ R25, R25, UR16 ;  /* 0x0000001019197c20 */ /* 0x000fe20008410000 */
[----:B------:R-:W-:Y:S01]  /*6cd0*/  FMUL.FTZ R23, R10, R19 ;  /* 0x000000130a177220 */ /* 0x000fe20000410000 */
[----:B------:R-:W-:Y:S01]  /*6ce0*/  HADD2.F32 R22, -RZ, R27.H0_H0 ;  /* 0x2000001bff167230 */ /* 0x000fe20000004100 */
[----:B------:R-:W4:Y:S01]  /*6cf0*/  LDL.S16 R36, [R1+0x152] ;  /* 0x0001520001247983 */ /* 0x000f220000100600 */
[----:B------:R-:W-:Y:S01]  /*6d00*/  FFMA.FTZ R3, R19, R25, R3 ;  /* 0x0000001913037223 */ /* 0x000fe20000010003 */
[----:B------:R-:W-:-:S02]  /*6d10*/  FFMA.FTZ R21, R25, R23, R21 ;  /* 0x0000001719157223 */ /* 0x000fc40000010015 */
[----:B------:R-:W4:Y:S01]  /*6d20*/  LDL.S16 R27, [R1+0x154] ;  /* 0x00015400011b7983 */ /* 0x000f220000100600 */
[----:B------:R-:W-:-:S03]  /*6d30*/  FADD.FTZ R2, R2, R19 ;  /* 0x0000001302027221 */ /* 0x000fc60000010000 */
[----:B------:R-:W4:Y:S01]  /*6d40*/  LDL.S16 R64, [R1+0x158] ;  /* 0x0001580001407983 */ /* 0x000f220000100600 */
[----:B---3--:R-:W-:-:S03]  /*6d50*/  HADD2.F32 R19, -RZ, R26.H0_H0 ;  /* 0x2000001aff137230 */ /* 0x008fc60000004100 */
[----:B------:R-:W3:Y:S01]  /*6d60*/  LDL.S16 R26, [R1+0x14c] ;  /* 0x00014c00011a7983 */ /* 0x000ee20000100600 */
[----:B--2---:R-:W-:-:S03]  /*6d70*/  HADD2.F32 R25, -RZ, R28.H0_H0 ;  /* 0x2000001cff197230 */ /* 0x004fc60000004100 */
[----:B------:R-:W2:Y:S01]  /*6d80*/  LDL.LU.S16 R28, [R1+0x140] ;  /* 0x00014000011c7983 */ /* 0x000ea20000300600 */
[----:B------:R-:W-:Y:S01]  /*6d90*/  FADD.FTZ R20, R24, R20 ;  /* 0x0000001418147221 */ /* 0x000fe20000010000 */
[----:B------:R-:W-:Y:S01]  /*6da0*/  FADD.FTZ R22, R22, -UR28 ;  /* 0x8000001c16167e21 */ /* 0x000fe20008010000 */
[----:B------:R-:W-:Y:S02]  /*6db0*/  FADD.FTZ R19, R19, -UR28 ;  /* 0x8000001c13137e21 */ /* 0x000fe40008010000 */
[----:B------:R-:W-:Y:S01]  /*6dc0*/  FADD.FTZ R20, R20, R23 ;  /* 0x0000001714147221 */ /* 0x000fe20000010000 */
[----:B------:R-:W-:Y:S02]  /*6dd0*/  HADD2.F32 R23, -RZ, R53.H0_H0 ;  /* 0x20000035ff177230 */ /* 0x000fe40000004100 */
[----:B------:R-:W-:Y:S01]  /*6de0*/  FMUL.FTZ R22, R22, UR16 ;  /* 0x0000001016167c20 */ /* 0x000fe20008410000 */
[----:B------:R-:W-:Y:S02]  /*6df0*/  HADD2.F32 R24, -RZ, R59.H0_H0 ;  /* 0x2000003bff187230 */ /* 0x000fe40000004100 */
        /* <DEDUP_REMOVED lines=8> */
[----:B------:R-:W-:-:S03]  /*6e80*/  FADD.FTZ R25, R25, -UR28 ;  /* 0x8000001c19197e21 */ /* 0x000fc60008010000 */
[----:B------:R-:W-:Y:S01]  /*6e90*/  FFMA.FTZ R21, R19, R24, R21 ;  /* 0x0000001813157223 */ /* 0x000fe20000010015 */
[----:B------:R-:W-:Y:S02]  /*6ea0*/  HADD2.F32 R19, -RZ, R50.H0_H0 ;  /* 0x20000032ff137230 */ /* 0x000fe40000004100 */
[----:B------:R-:W-:Y:S01]  /*6eb0*/  FMUL.FTZ R25, R25, UR16 ;  /* 0x0000001019197c20 */ /* 0x000fe20008410000 */
[----:B------:R-:W-:Y:S02]  /*6ec0*/  HADD2.F32 R22, -RZ, R56.H0_H0 ;  /* 0x20000038ff167230 */ /* 0x000fe40000004100 */
[----:B------:R-:W-:Y:S01]  /*6ed0*/  FADD.FTZ R20, R23, R20 ;  /* 0x0000001417147221 */ /* 0x000fe20000010000 */
[----:B------:R-:W-:Y:S02]  /*6ee0*/  HADD2.F32 R50, -RZ, R50.H1_H1 ;  /* 0x30000032ff327230 */ /* 0x000fe40000004100 */
[----:B------:R-:W-:Y:S01]  /*6ef0*/  FADD.FTZ R19, R19, -UR28 ;  /* 0x8000001c13137e21 */ /* 0x000fe20008010000 */
[----:B------:R-:W-:Y:S01]  /*6f00*/  FMUL.FTZ R23, R11, R22 ;  /* 0x000000160b177220 */ /* 0x000fe20000410000 */
[----:B------:R-:W-:Y:S01]  /*6f10*/  FADD.FTZ R66, R66, R22 ;  /* 0x0000001642427221 */ /* 0x000fe20000010000 */
[----:B------:R-:W-:Y:S01]  /*6f20*/  FFMA.FTZ R18, R22, R25, R18 ;  /* 0x0000001916127223 */ /* 0x000fe20000010012 */
[----:B------:R-:W-:-:S02]  /*6f30*/  HADD2.F32 R22, -RZ, R51.H0_H0 ;  /* 0x20000033ff167230 */ /* 0x000fc40000004100 */
[----:B------:R-:W-:Y:S01]  /*6f40*/  FADD.FTZ R20, R20, R24 ;  /* 0x0000001814147221 */ /* 0x000fe20000010000 */
[----:B------:R-:W-:Y:S01]  /*6f50*/  FMUL.FTZ R19, R19, UR16 ;  /* 0x0000001013137c20 */ /* 0x000fe20008410000 */
[----:B------:R-:W-:Y:S01]  /*6f60*/  FADD.FTZ R50, R50, -UR28 ;  /* 0x8000001c32327e21 */ /* 0x000fe20008010000 */
[----:B------:R-:W-:Y:S01]  /*6f70*/  FFMA.FTZ R21, R25, R23, R21 ;  /* 0x0000001719157223 */ /* 0x000fe20000010015 */
[----:B------:R-:W-:Y:S01]  /*6f80*/  FADD.FTZ R20, R23, R20 ;  /* 0x0000001417147221 */ /* 0x000fe20000010000 */
[----:B------:R-:W-:Y:S01]  /*6f90*/  FADD.FTZ R2, R2, R22 ;  /* 0x0000001602027221 */ /* 0x000fe20000010000 */
[----:B------:R-:W-:Y:S01]  /*6fa0*/  FFMA.FTZ R3, R22, R19, R3 ;  /* 0x0000001316037223 */ /* 0x000fe20000010003 */
[----:B------:R-:W-:Y:S02]  /*6fb0*/  HADD2.F32 R23, -RZ, R57.H0_H0 ;  /* 0x20000039ff177230 */ /* 0x000fe40000004100 */
[----:B------:R-:W-:Y:S01]  /*6fc0*/  FMUL.FTZ R22, R10, R22 ;  /* 0x000000160a167220 */ /* 0x000fe20000410000 */
[----:B------:R-:W-:-:S02]  /*6fd0*/  HADD2.F32 R24, -RZ, R48.H0_H0 ;  /* 0x20000030ff187230 */ /* 0x000fc40000004100 */
[----:B------:R-:W-:Y:S01]  /*6fe0*/  FMUL.FTZ R50, R50, UR16 ;  /* 0x0000001032327c20 */ /* 0x000fe20008410000 */
[----:B------:R-:W-:Y:S01]  /*6ff0*/  FFMA.FTZ R21, R19, R22, R21 ;  /* 0x0000001613157223 */ /* 0x000fe20000010015 */
[----:B------:R-:W-:Y:S02]  /*7000*/  FADD.FTZ R66, R66, R23 ;  /* 0x0000001742427221 */ /* 0x000fe40000010000 */
[----:B------:R-:W-:Y:S01]  /*7010*/  FFMA.FTZ R18, R23, R50, R18 ;  /* 0x0000003217127223 */ /* 0x000fe20000010012 */
[----:B------:R-:W-:Y:S01]  /*7020*/  FADD.FTZ R24, R24, -UR28 ;  /* 0x8000001c18187e21 */ /* 0x000fe20008010000 */
[--C-:B------:R-:W-:Y:S02]  /*7030*/  HADD2.F32 R19, -RZ, R49.reuse.H1_H1 ;  /* 0x30000031ff137230 */ /* 0x100fe40000004100 */
[----:B------:R-:W-:Y:S01]  /*7040*/  FMUL.FTZ R23, R11, R23 ;  /* 0x000000170b177220 */ /* 0x000fe20000410000 */
[----:B------:R-:W-:Y:S02]  /*7050*/  HADD2.F32 R49, -RZ, R49.H0_H0 ;  /* 0x20000031ff317230 */ /* 0x000fe40000004100 */
[----:B------:R-:W-:Y:S01]  /*7060*/  FADD.FTZ R20, R20, R22 ;  /* 0x0000001614147221 */ /* 0x000fe20000010000 */
[----:B------:R-:W-:Y:S01]  /*7070*/  FMUL.FTZ R24, R24, UR16 ;  /* 0x0000001018187c20 */ /* 0x000fe20008410000 */
[----:B------:R-:W-:Y:S01]  /*7080*/  FFMA.FTZ R21, R50, R23, R21 ;  /* 0x0000001732157223 */ /* 0x000fe20000010015 */
[----:B------:R-:W-:Y:S01]  /*7090*/  FMUL.FTZ R22, R10, R19 ;  /* 0x000000130a167220 */ /* 0x000fe20000410000 */
[----:B------:R-:W-:Y:S01]  /*70a0*/  FADD.FTZ R49, R49, -UR28 ;  /* 0x8000001c31317e21 */ /* 0x000fe20008010000 */
[----:B------:R-:W-:Y:S01]  /*70b0*/  FADD.FTZ R2, R2, R19 ;  /* 0x0000001302027221 */ /* 0x000fe20000010000 */
[----:B------:R-:W-:Y:S01]  /*70c0*/  FFMA.FTZ R3, R19, R24, R3 ;  /* 0x0000001813037223 */ /* 0x000fe20000010003 */
[----:B------:R-:W-:Y:S01]  /*70d0*/  FADD.FTZ R20, R23, R20 ;  /* 0x0000001417147221 */ /* 0x000fe20000010000 */
[----:B------:R-:W-:Y:S01]  /*70e0*/  FFMA.FTZ R21, R24, R22, R21 ;  /* 0x0000001618157223 */ /* 0x000fe20000010015 */
[----:B------:R-:W-:-:S02]  /*70f0*/  HADD2.F32 R19, -RZ, R58.H0_H0 ;  /* 0x2000003aff137230 */ /* 0x000fc40000004100 */
[----:B------:R-:W-:Y:S01]  /*7100*/  FMUL.FTZ R24, R49, UR16 ;  /* 0x0000001031187c20 */ /* 0x000fe20008410000 */
[----:B------:R-:W-:Y:S02]  /*7110*/  HADD2.F32 R48, -RZ, R48.H1_H1 ;  /* 0x30000030ff307230 */ /* 0x000fe40000004100 */
[----:B------:R-:W-:Y:S01]  /*7120*/  FADD.FTZ R20, R20, R22 ;  /* 0x0000001614147221 */ /* 0x000fe20000010000 */
[----:B------:R-:W-:Y:S02]  /*7130*/  HADD2.F32 R22, -RZ, R54.H1_H1 ;  /* 0x30000036ff167230 */ /* 0x000fe40000004100 */
[----:B------:R-:W-:Y:S01]  /*7140*/  FADD.FTZ R66, R66, R19 ;  /* 0x0000001342427221 */ /* 0x000fe20000010000 */
[----:B------:R-:W-:Y:S01]  /*7150*/  FFMA.FTZ R18, R19, R24, R18 ;  /* 0x0000001813127223 */ /* 0x000fe20000010012 */
[----:B------:R-:W-:Y:S01]  /*7160*/  FMUL.FTZ R19, R11, R19 ;  /* 0x000000130b137220 */ /* 0x000fe20000410000 */
[----:B------:R-:W-:Y:S01]  /*7170*/  FADD.FTZ R48, R48, -UR28 ;  /* 0x8000001c30307e21 */ /* 0x000fe20008010000 */
[----:B------:R-:W-:-:S02]  /*7180*/  FMUL.FTZ R23, R10, R22 ;  /* 0x000000160a177220 */ /* 0x000fc40000410000 */
[----:B------:R-:W-:Y:S01]  /*7190*/  FADD.FTZ R20, R19, R20 ;  /* 0x0000001413147221 */ /* 0x000fe20000010000 */
[----:B------:R-:W-:Y:S01]  /*71a0*/  FMUL.FTZ R48, R48, UR16 ;  /* 0x0000001030307c20 */ /* 0x000fe20008410000 */
[----:B------:R-:W-:Y:S01]  /*71b0*/  FFMA.FTZ R21, R24, R19, R21 ;  /* 0x0000001318157223 */ /* 0x000fe20000010015 */
[----:B------:R-:W-:Y:S02]  /*71c0*/  HADD2.F32 R54, -RZ, R54.H0_H0 ;  /* 0x20000036ff367230 */ /* 0x000fe40000004100 */
[----:B------:R-:W-:Y:S01]  /*71d0*/  FADD.FTZ R20, R20, R23 ;  /* 0x0000001714147221 */ /* 0x000fe20000010000 */
[----:B------:R-:W-:Y:S02]  /*71e0*/  HADD2.F32 R51, -RZ, R51.H1_H1 ;  /* 0x30000033ff337230 */ /* 0x000fe40000004100 */
[----:B------:R-:W-:Y:S01]  /*71f0*/  FFMA.FTZ R23, R48, R23, R21 ;  /* 0x0000001730177223 */ /* 0x000fe20000010015 */
[--C-:B------:R-:W-:Y:S02]  /*7200*/  HADD2.F32 R21, -RZ, R52.reuse.H0_H0 ;  /* 0x20000034ff157230 */ /* 0x100fe40000004100 */
[----:B------:R-:W-:Y:S01]  /*7210*/  FADD.FTZ R54, R54, -UR28 ;  /* 0x8000001c36367e21 */ /* 0x000fe20008010000 */
[----:B------:R-:W-:Y:S01]  /*7220*/  FADD.FTZ R2, R2, R22 ;  /* 0x0000001602027221 */ /* 0x000fe20000010000 */
[----:B------:R-:W-:Y:S01]  /*7230*/  FFMA.FTZ R3, R22, R48, R3 ;  /* 0x0000003016037223 */ /* 0x000fe20000010003 */
[----:B------:R-:W-:Y:S01]  /*7240*/  FMUL.FTZ R19, R11, R55 ;  /* 0x000000370b137220 */ /* 0x000fe20000410000 */
[----:B------:R-:W-:Y:S01]  /*7250*/  FMUL.FTZ R54, R54, UR16 ;  /* 0x0000001036367c20 */ /* 0x000fe20008410000 */
[----:B------:R-:W-:Y:S01]  /*7260*/  FADD.FTZ R22, R51, -UR28 ;  /* 0x8000001c33167e21 */ /* 0x000fe20008010000 */
[----:B------:R-:W-:-:S02]  /*7270*/  HADD2.F32 R52, -RZ, R52.H1_H1 ;  /* 0x30000034ff347230 */ /* 0x000fc40000004100 */
[----:B------:R-:W-:Y:S01]  /*7280*/  FADD.FTZ R21, R21, -UR28 ;  /* 0x8000001c15157e21 */ /* 0x000fe20008010000 */
[----:B----4-:R-:W-:Y:S02]  /*7290*/  HADD2.F32 R25, -RZ, R27.H0_H0 ;  /* 0x2000001bff197230 */ /* 0x010fe40000004100 */
[----:B------:R-:W-:Y:S01]  /*72a0*/  FADD.FTZ R66, R66, R55 ;  /* 0x0000003742427221 */ /* 0x000fe20000010000 */
[----:B------:R-:W-:Y:S01]  /*72b0*/  FFMA.FTZ R18, R55, R54, R18 ;  /* 0x0000003637127223 */ /* 0x000fe20000010012 */
[----:B------:R-:W-:Y:S01]  /*72c0*/  FADD.FTZ R20, R19, R20 ;  /* 0x0000001413147221 */ /* 0x000fe20000010000 */
[----:B------:R-:W-:Y:S01]  /*72d0*/  FFMA.FTZ R23, R54, R19, R23 ;  /* 0x0000001336177223 */ /* 0x000fe20000010017 */
[----:B------:R-:W-:Y:S01]  /*72e0*/  FMUL.FTZ R22, R22, UR16 ;  /* 0x0000001016167c20 */ /* 0x000fe20008410000 */
[----:B------:R-:W-:Y:S01]  /*72f0*/  FMUL.FTZ R21, R21, UR16 ;  /* 0x0000001015157c20 */ /* 0x000fe20008410000 */
[----:B------:R-:W-:Y:S01]  /*7300*/  FMUL.FTZ R27, R10, R52 ;  /* 0x000000340a1b7220 */ /* 0x000fe20000410000 */
[----:B------:R-:W-:Y:S01]  /*7310*/  FADD.FTZ R66, R66, R25 ;  /* 0x0000001942427221 */ /* 0x000fe20000010000 */
[----:B------:R-:W-:Y:S01]  /*7320*/  FFMA.FTZ R3, R52, R22, R3 ;  /* 0x0000001634037223 */ /* 0x000fe20000010003 */
[----:B------:R-:W-:Y:S01]  /*7330*/  FFMA.FTZ R18, R25, R21, R18 ;  /* 0x0000001519127223 */ /* 0x000fe20000010012 */
[----:B------:R-:W-:Y:S01]  /*7340*/  FMUL.FTZ R24, R11, R25 ;  /* 0x000000190b187220 */ /* 0x000fe20000410000 */
[----:B------:R-:W-:Y:S01]  /*7350*/  FADD.FTZ R25, R20, R27 ;  /* 0x0000001b14197221 */ /* 0x000fe20000010000 */
[----:B------:R-:W-:Y:S01]  /*7360*/  FFMA.FTZ R22, R22, R27, R23 ;  /* 0x0000001b16167223 */ /* 0x000fe20000010017 */
[----:B---3--:R-:W-:-:S03]  /*7370*/  HADD2.F32 R26, -RZ, R26.H0_H0 ;  /* 0x2000001aff1a7230 */ /* 0x008fc60000004100 */
[----:B------:R-:W-:Y:S01]  /*7380*/  FFMA.FTZ R22, R21, R24, R22 ;  /* 0x0000001815167223 */ /* 0x000fe20000010016 */
[----:B--2---:R-:W-:Y:S02]  /*7390*/  HADD2.F32 R19, -RZ, R28.H0_H0 ;  /* 0x2000001cff137230 */ /* 0x004fe40000004100 */
[----:B------:R-:W2:Y:S03]  /*73a0*/  LDL.LU.S16 R28, [R1+0x150] ;  /* 0x00015000011c7983 */ /* 0x000ea60000300600 */
[----:B------:R-:W-:-:S04]  /*73b0*/  FADD.FTZ R20, R19, -UR28 ;  /* 0x8000001c13147e21 */ /* 0x000fc80008010000 */
[----:B------:R-:W-:Y:S01]  /*73c0*/  FMUL.FTZ R21, R20, UR16 ;  /* 0x0000001014157c20 */ /* 0x000fe20008410000 */
[----:B------:R-:W-:Y:S02]  /*73d0*/  HADD2.F32 R20, -RZ, R65.H0_H0 ;  /* 0x20000041ff147230 */ /* 0x000fe40000004100 */
[----:B------:R-:W3:Y:S01]  /*73e0*/  LDL.LU.S16 R65, [R1+0x14e] ;  /* 0x00014e0001417983 */ /* 0x000ee20000300600 */
[----:B------:R-:W-:Y:S01]  /*73f0*/  FADD.FTZ R19, R24, R25 ;  /* 0x0000001918137221 */ /* 0x000fe20000010000 */
[----:B------:R-:W-:Y:S01]  /*7400*/  FMUL.FTZ R24, R10, R26 ;  /* 0x0000001a0a187220 */ /* 0x000fe20000410000 */
[----:B------:R-:W-:Y:S02]  /*7410*/  HADD2.F32 R25, -RZ, R67.H0_H0 ;  /* 0x20000043ff197230 */ /* 0x000fe40000004100 */
[----:B------:R-:W4:Y:S01]  /*7420*/  LDL.S16 R67, [R1+0x15e] ;  /* 0x00015e0001437983 */ /* 0x000f220000100600 */
[----:B------:R-:W-:Y:S01]  /*7430*/  FADD.FTZ R19, R19, R24 ;  /* 0x0000001813137221 */ /* 0x000fe20000010000 */
[----:B------:R-:W-:Y:S01]  /*7440*/  FFMA.FTZ R23, R21, R24, R22 ;  /* 0x0000001815177223 */ /* 0x000fe20000010016 */
[----:B------:R-:W-:-:S02]  /*7450*/  HADD2.F32 R24, -RZ, R36.H0_H0 ;  /* 0x20000024ff187230 */ /* 0x000fc40000004100 */
[----:B------:R-:W4:Y:S01]  /*7460*/  LDL.LU.S16 R36, [R1+0x162] ;  /* 0x0001620001247983 */ /* 0x000f220000300600 */
[----:B------:R-:W-:Y:S01]  /*7470*/  FADD.FTZ R20, R20, -UR28 ;  /* 0x8000001c14147e21 */ /* 0x000fe20008010000 */
[----:B------:R-:W-:Y:S01]  /*7480*/  FFMA.FTZ R3, R26, R21, R3 ;  /* 0x000000151a037223 */ /* 0x000fe20000010003 */
[----:B------:R-:W-:Y:S01]  /*7490*/  FADD.FTZ R2, R2, R52 ;  /* 0x0000003402027221 */ /* 0x000fe20000010000 */
[----:B------:R-:W-:Y:S02]  /*74a0*/  HADD2.F32 R21, -RZ, R38.H0_H0 ;  /* 0x20000026ff157230 */ /* 0x000fe40000004100 */
[----:B------:R-:W-:Y:S01]  /*74b0*/  FADD.FTZ R25, R25, -UR28 ;  /* 0x8000001c19197e21 */ /* 0x000fe20008010000 */
[----:B------:R-:W-:Y:S01]  /*74c0*/  FMUL.FTZ R20, R20, UR16 ;  /* 0x0000001014147c20 */ /* 0x000fe20008410000 */
[----:B------:R-:W4:Y:S01]  /*74d0*/  LDL.S16 R38, [R1+0x160] ;  /* 0x0001600001267983 */ /* 0x000f220000100600 */
[----:B------:R-:W-:Y:S01]  /*74e0*/  FADD.FTZ R2, R2, R26 ;  /* 0x0000001a02027221 */ /* 0x000fe20000010000 */
        /* <DEDUP_REMOVED lines=9> */
[----:B------:R-:W-:-:S02]  /*7580*/  HADD2.F32 R21, -RZ, R64.H0_H0 ;  /* 0x20000040ff157230 */ /* 0x000fc40000004100 */
[----:B------:R-:W-:Y:S01]  /*7590*/  FADD.FTZ R20, R19, R24 ;  /* 0x0000001813147221 */ /* 0x000fe20000010000 */
[----:B------:R-:W-:Y:S01]  /*75a0*/  FFMA.FTZ R23, R26, R24, R23 ;  /* 0x000000181a177223 */ /* 0x000fe20000010017 */
[----:B------:R-:W4:Y:S01]  /*75b0*/  LDL.S16 R64, [R1+0x166] ;  /* 0x0001660001407983 */ /* 0x000f220000100600 */
[----:B------:R-:W-:Y:S01]  /*75c0*/  FMUL.FTZ R19, R11, R21 ;  /* 0x000000150b137220 */ /* 0x000fe20000410000 */
[----:B------:R-:W-:-:S03]  /*75d0*/  FADD.FTZ R66, R66, R21 ;  /* 0x0000001542427221 */ /* 0x000fc60000010000 */
[----:B------:R-:W-:Y:S01]  /*75e0*/  FADD.FTZ R20, R19, R20 ;  /* 0x0000001413147221 */ /* 0x000fe20000010000 */
[----:B--2---:R-:W-:Y:S02]  /*75f0*/  HADD2.F32 R22, -RZ, R28.H0_H0 ;  /* 0x2000001cff167230 */ /* 0x004fe40000004100 */
[----:B------:R-:W2:Y:S03]  /*7600*/  LDL.LU.S16 R28, [R1+0x15c] ;  /* 0x00015c00011c7983 */ /* 0x000ea60000300600 */
[----:B------:R-:W-:Y:S01]  /*7610*/  FADD.FTZ R22, R22, -UR28 ;  /* 0x8000001c16167e21 */ /* 0x000fe20008010000 */
[----:B---3--:R-:W-:Y:S02]  /*7620*/  HADD2.F32 R24, -RZ, R65.H0_H0 ;  /* 0x20000041ff187230 */ /* 0x008fe40000004100 */
[----:B------:R-:W3:Y:S01]  /*7630*/  LDL.LU.S16 R65, [R1+0x164] ;  /* 0x0001640001417983 */ /* 0x000ee20000300600 */
[----:B------:R-:W-:-:S04]  /*7640*/  FMUL.FTZ R22, R22, UR16 ;  /* 0x0000001016167c20 */ /* 0x000fc80008410000 */
[----:B------:R-:W-:Y:S01]  /*7650*/  FFMA.FTZ R18, R21, R22, R18 ;  /* 0x0000001615127223 */ /* 0x000fe20000010012 */
[----:B------:R-:W-:Y:S01]  /*7660*/  FFMA.FTZ R23, R22, R19, R23 ;  /* 0x0000001316177223 */ /* 0x000fe20000010017 */
[----:B----4-:R-:W-:Y:S02]  /*7670*/  HADD2.F32 R21, -RZ, R67.H0_H0 ;  /* 0x20000043ff157230 */ /* 0x010fe40000004100 */
[----:B------:R-:W-:Y:S01]  /*7680*/  HADD2.F32 R19, -RZ, R36.H0_H0 ;  /* 0x20000024ff137230 */ /* 0x000fe20000004100 */
[----:B------:R-:W4:Y:S04]  /*7690*/  LDL.S16 R67, [R1+0x168] ;  /* 0x0001680001437983 */ /* 0x000f280000100600 */
[----:B------:R-:W4:Y:S01]  /*76a0*/  LDL.LU.S16 R36, [R1+0x16a] ;  /* 0x00016a0001247983 */ /* 0x000f220000300600 */
[----:B------:R-:W-:Y:S01]  /*76b0*/  FADD.FTZ R24, R24, -UR28 ;  /* 0x8000001c18187e21 */ /* 0x000fe20008010000 */
[----:B------:R-:W-:Y:S01]  /*76c0*/  FADD.FTZ R21, R21, -UR28 ;  /* 0x8000001c15157e21 */ /* 0x000fe20008010000 */
[----:B------:R-:W-:-:S02]  /*76d0*/  HADD2.F32 R22, -RZ, R38.H0_H0 ;  /* 0x20000026ff167230 */ /* 0x000fc40000004100 */
[----:B------:R-:W-:Y:S01]  /*76e0*/  FMUL.FTZ R24, R24, UR16 ;  /* 0x0000001018187c20 */ /* 0x000fe20008410000 */
[----:B------:R-:W-:Y:S01]  /*76f0*/  FMUL.FTZ R21, R21, UR16 ;  /* 0x0000001015157c20 */ /* 0x000fe20008410000 */
[----:B------:R-:W4:Y:S01]  /*7700*/  LDL.S16 R38, [R1+0x172] ;  /* 0x0001720001267983 */ /* 0x000f220000100600 */
[----:B------:R-:W-:Y:S01]  /*7710*/  FMUL.FTZ R27, R10, R22 ;  /* 0x000000160a1b7220 */ /* 0x000fe20000410000 */
[----:B------:R-:W-:Y:S01]  /*7720*/  FADD.FTZ R25, R2, R22 ;  /* 0x0000001602197221 */ /* 0x000fe20000010000 */
[----:B------:R-:W-:Y:S01]  /*7730*/  FFMA.FTZ R26, R22, R24, R3 ;  /* 0x00000018161a7223 */ /* 0x000fe20000010003 */
[----:B------:R-:W-:Y:S01]  /*7740*/  FFMA.FTZ R2, R19, R21, R18 ;  /* 0x0000001513027223 */ /* 0x000fe20000010012 */
[----:B------:R-:W-:Y:S01]  /*7750*/  FADD.FTZ R3, R66, R19 ;  /* 0x0000001342037221 */ /* 0x000fe20000010000 */
[----:B------:R-:W-:Y:S01]  /*7760*/  FMUL.FTZ R18, R11, R19 ;  /* 0x000000130b127220 */ /* 0x000fe20000410000 */
[----:B------:R-:W-:Y:S01]  /*7770*/  FADD.FTZ R19, R20, R27 ;  /* 0x0000001b14137221 */ /* 0x000fe20000010000 */
[----:B------:R-:W-:Y:S01]  /*7780*/  FFMA.FTZ R24, R24, R27, R23 ;  /* 0x0000001b18187223 */ /* 0x000fe20000010017 */
[----:B------:R-:W-:-:S02]  /*7790*/  HADD2.F32 R23, -RZ, R64.H0_H0 ;  /* 0x20000040ff177230 */ /* 0x000fc40000004100 */
[----:B------:R-:W-:Y:S01]  /*77a0*/  FADD.FTZ R19, R18, R19 ;  /* 0x0000001312137221 */ /* 0x000fe20000010000 */
[----:B------:R-:W-:Y:S01]  /*77b0*/  FFMA.FTZ R24, R21, R18, R24 ;  /* 0x0000001215187223 */ /* 0x000fe20000010018 */
[----:B------:R-:W4:Y:S01]  /*77c0*/  LDL.LU.S16 R64, [R1+0x15a] ;  /* 0x00015a0001407983 */ /* 0x000f220000300600 */
[----:B------:R-:W-:Y:S01]  /*77d0*/  FMUL.FTZ R20, R10, R23 ;  /* 0x000000170a147220 */ /* 0x000fe20000410000 */
[----:B------:R-:W-:-:S03]  /*77e0*/  FADD.FTZ R25, R25, R23 ;  /* 0x0000001719197221 */ /* 0x000fc60000010000 */
[----:B------:R-:W-:Y:S01]  /*77f0*/  FADD.FTZ R22, R19, R20 ;  /* 0x0000001413167221 */ /* 0x000fe20000010000 */
[----:B--2---:R-:W-:-:S05]  /*7800*/  HADD2.F32 R28, -RZ, R28.H0_H0 ;  /* 0x2000001cff1c7230 */ /* 0x004fca0000004100 */
[----:B------:R-:W-:Y:S01]  /*7810*/  FADD.FTZ R28, R28, -UR28 ;  /* 0x8000001c1c1c7e21 */ /* 0x000fe20008010000 */
[----:B---3--:R-:W-:Y:S02]  /*7820*/  HADD2.F32 R18, -RZ, R65.H0_H0 ;  /* 0x20000041ff127230 */ /* 0x008fe40000004100 */
[----:B------:R-:W2:Y:S01]  /*7830*/  LDL.S16 R65, [R1+0x174] ;  /* 0x0001740001417983 */ /* 0x000ea20000100600 */
[----:B------:R-:W-:-:S04]  /*7840*/  FMUL.FTZ R21, R28, UR16 ;  /* 0x000000101c157c20 */ /* 0x000fc80008410000 */
[----:B------:R-:W-:Y:S01]  /*7850*/  FFMA.FTZ R26, R23, R21, R26 ;  /* 0x00000015171a7223 */ /* 0x000fe2000001001a */
[----:B----4-:R-:W-:Y:S02]  /*7860*/  HADD2.F32 R23, -RZ, R67.H0_H0 ;  /* 0x20000043ff177230 */ /* 0x010fe40000004100 */
[----:B------:R-:W3:Y:S01]  /*7870*/  LDL.LU.S16 R67, [R1+0x170] ;  /* 0x0001700001437983 */ /* 0x000ee20000300600 */
[----:B------:R-:W-:-:S03]  /*7880*/  HADD2.F32 R19, -RZ, R36.H0_H0 ;  /* 0x20000024ff137230 */ /* 0x000fc60000004100 */
[----:B------:R-:W4:Y:S01]  /*7890*/  LDL.S16 R36, [R1+0x178] ;  /* 0x0001780001247983 */ /* 0x000f220000100600 */
[----:B------:R-:W-:Y:S01]  /*78a0*/  FADD.FTZ R18, R18, -UR28 ;  /* 0x8000001c12127e21 */ /* 0x000fe20008010000 */
[----:B------:R-:W-:Y:S01]  /*78b0*/  FFMA.FTZ R21, R21, R20, R24 ;  /* 0x0000001415157223 */ /* 0x000fe20000010018 */
[----:B------:R-:W-:Y:S02]  /*78c0*/  FADD.FTZ R24, R23, -UR28 ;  /* 0x8000001c17187e21 */ /* 0x000fe40008010000 */
[----:B------:R-:W-:Y:S01]  /*78d0*/  FMUL.FTZ R18, R18, UR16 ;  /* 0x0000001012127c20 */ /* 0x000fe20008410000 */
[----:B------:R-:W-:Y:S02]  /*78e0*/  HADD2.F32 R20, -RZ, R34.H0_H0 ;  /* 0x20000022ff147230 */ /* 0x000fe40000004100 */
[----:B------:R-:W-:Y:S01]  /*78f0*/  FMUL.FTZ R24, R24, UR16 ;  /* 0x0000001018187c20 */ /* 0x000fe20008410000 */
[----:B------:R-:W-:Y:S02]  /*7900*/  HADD2.F32 R23, -RZ, R32.H0_H0 ;  /* 0x20000020ff177230 */ /* 0x000fe40000004100 */
[----:B------:R-:W-:Y:S01]  /*7910*/  FADD.FTZ R3, R3, R19 ;  /* 0x0000001303037221 */ /* 0x000fe20000010000 */
[----:B------:R-:W-:Y:S01]  /*7920*/  FFMA.FTZ R2, R19, R18, R2 ;  /* 0x0000001213027223 */ /* 0x000fe20000010002 */
[----:B------:R-:W-:Y:S01]  /*7930*/  FMUL.FTZ R19, R11, R19 ;  /* 0x000000130b137220 */ /* 0x000fe20000410000 */
[----:B------:R-:W-:Y:S01]  /*7940*/  FADD.FTZ R20, R20, -UR28 ;  /* 0x8000001c14147e21 */ /* 0x000fe20008010000 */
[----:B------:R-:W-:Y:S01]  /*7950*/  FADD.FTZ R25, R25, R23 ;  /* 0x0000001719197221 */ /* 0x000fe20000010000 */
[----:B------:R-:W-:Y:S01]  /*7960*/  FFMA.FTZ R26, R23, R24, R26 ;  /* 0x00000018171a7223 */ /* 0x000fe2000001001a */
[----:B------:R-:W-:Y:S01]  /*7970*/  FMUL.FTZ R23, R10, R23 ;  /* 0x000000170a177220 */ /* 0x000fe20000410000 */
[----:B------:R-:W-:Y:S01]  /*7980*/  FADD.FTZ R22, R19, R22 ;  /* 0x0000001613167221 */ /* 0x000fe20000010000 */
[----:B------:R-:W-:Y:S01]  /*7990*/  FFMA.FTZ R21, R18, R19, R21 ;  /* 0x0000001312157223 */ /* 0x000fe20000010015 */
[----:B------:R-:W-:-:S02]  /*79a0*/  HADD2.F32 R19, -RZ, R38.H0_H0 ;  /* 0x20000026ff137230 */ /* 0x000fc40000004100 */
[----:B------:R-:W-:Y:S01]  /*79b0*/  FMUL.FTZ R20, R20, UR16 ;  /* 0x0000001014147c20 */ /* 0x000fe20008410000 */
[----:B------:R-:W-:Y:S01]  /*79c0*/  FADD.FTZ R22, R22, R23 ;  /* 0x0000001716167221 */ /* 0x000fe20000010000 */
[----:B------:R-:W-:Y:S01]  /*79d0*/  FFMA.FTZ R23, R24, R23, R21 ;  /* 0x0000001718177223 */ /* 0x000fe20000010015 */
[----:B------:R-:W-:Y:S01]  /*79e0*/  FMUL.FTZ R21, R11, R19 ;  /* 0x000000130b157220 */ /* 0x000fe20000410000 */
[----:B------:R-:W-:Y:S01]  /*79f0*/  FADD.FTZ R3, R3, R19 ;  /* 0x0000001303037221 */ /* 0x000fe20000010000 */
[----:B------:R-:W-:Y:S02]  /*7a00*/  FFMA.FTZ R2, R19, R20, R2 ;  /* 0x0000001413027223 */ /* 0x000fe40000010002 */
[----:B------:R-:W-:Y:S01]  /*7a10*/  FFMA.FTZ R23, R20, R21, R23 ;  /* 0x0000001514177223 */ /* 0x000fe20000010017 */
[----:B------:R-:W-:Y:S01]  /*7a20*/  FADD.FTZ R22, R21, R22 ;  /* 0x0000001615167221 */ /* 0x000fe20000010000 */
[----:B--2---:R-:W-:Y:S02]  /*7a30*/  HADD2.F32 R19, -RZ, R65.H0_H0 ;  /* 0x20000041ff137230 */ /* 0x004fe40000004100 */
[----:B------:R-:W2:Y:S03]  /*7a40*/  LDL.LU.S16 R65, [R1+0x17a] ;  /* 0x00017a0001417983 */ /* 0x000ea60000300600 */
[----:B------:R-:W-:Y:S01]  /*7a50*/  FADD.FTZ R20, R19, -UR28 ;  /* 0x8000001c13147e21 */ /* 0x000fe20008010000 */
[----:B---3--:R-:W-:-:S02]  /*7a60*/  HADD2.F32 R21, -RZ, R67.H0_H0 ;  /* 0x20000043ff157230 */ /* 0x008fc40000004100 */
[----:B------:R-:W3:Y:S01]  /*7a70*/  LDL.LU.S16 R67, [R1+0x176] ;  /* 0x0001760001437983 */ /* 0x000ee20000300600 */
[----:B----4-:R-:W-:-:S03]  /*7a80*/  HADD2.F32 R19, -RZ, R36.H0_H0 ;  /* 0x20000024ff137230 */ /* 0x010fc60000004100 */
[----:B------:R-:W4:Y:S01]  /*7a90*/  LDL.S16 R36, [R1+0x17c] ;  /* 0x00017c0001247983 */ /* 0x000f220000100600 */
[----:B------:R-:W-:Y:S02]  /*7aa0*/  HADD2.F32 R18, -RZ, R64.H0_H0 ;  /* 0x20000040ff127230 */ /* 0x000fe40000004100 */
[----:B------:R-:W-:Y:S01]  /*7ab0*/  FADD.FTZ R25, R25, R21 ;  /* 0x0000001519197221 */ /* 0x000fe20000010000 */
[----:B------:R-:W-:Y:S02]  /*7ac0*/  HADD2.F32 R24, -RZ, R15.H0_H0 ;  /* 0x2000000fff187230 */ /* 0x000fe40000004100 */
[----:B------:R-:W-:Y:S01]  /*7ad0*/  FMUL.FTZ R20, R20, UR16 ;  /* 0x0000001014147c20 */ /* 0x000fe20008410000 */
[----:B------:R-:W-:Y:S01]  /*7ae0*/  FADD.FTZ R3, R3, R19 ;  /* 0x0000001303037221 */ /* 0x000fe20000010000 */
[----:B------:R-:W-:Y:S01]  /*7af0*/  FADD.FTZ R18, R18, -UR28 ;  /* 0x8000001c12127e21 */ /* 0x000fe20008010000 */
[----:B------:R-:W4:Y:S03]  /*7b00*/  LDL.LU.S16 R64, [R1+0x17e] ;  /* 0x00017e0001407983 */ /* 0x000f260000300600 */
[----:B------:R-:W-:-:S04]  /*7b10*/  FMUL.FTZ R18, R18, UR16 ;  /* 0x0000001012127c20 */ /* 0x000fc80008410000 */
[----:B------:R-:W-:Y:S01]  /*7b20*/  FFMA.FTZ R26, R21, R18, R26 ;  /* 0x00000012151a7223 */ /* 0x000fe2000001001a */
[----:B------:R-:W-:-:S04]  /*7b30*/  FMUL.FTZ R21, R10, R21 ;  /* 0x000000150a157220 */ /* 0x000fc80000410000 */
[----:B------:R-:W-:Y:S01]  /*7b40*/  FADD.FTZ R22, R22, R21 ;  /* 0x0000001516167221 */ /* 0x000fe20000010000 */
[----:B------:R-:W-:Y:S01]  /*7b50*/  FFMA.FTZ R23, R18, R21, R23 ;  /* 0x0000001512177223 */ /* 0x000fe20000010017 */
[----:B------:R-:W-:Y:S02]  /*7b60*/  HADD2.F32 R21, -RZ, R15.H1_H1 ;  /* 0x3000000fff157230 */ /* 0x000fe40000004100 */
[----:B------:R-:W-:Y:S02]  /*7b70*/  HADD2.F32 R15, -RZ, R16.H0_H0 ;  /* 0x20000010ff0f7230 */ /* 0x000fe40000004100 */
[----:B------:R-:W-:Y:S01]  /*7b80*/  FFMA.FTZ R2, R19, R20, R2 ;  /* 0x0000001413027223 */ /* 0x000fe20000010002 */
[----:B------:R-:W-:Y:S01]  /*7b90*/  FMUL.FTZ R19, R11, R19 ;  /* 0x000000130b137220 */ /* 0x000fe20000410000 */
[----:B------:R-:W-:Y:S01]  /*7ba0*/  FADD.FTZ R24, R24, -UR28 ;  /* 0x8000001c18187e21 */ /* 0x000fe20008010000 */
[----:B------:R-:W-:Y:S02]  /*7bb0*/  FADD.FTZ R18, R15, -UR28 ;  /* 0x8000001c0f127e21 */ /* 0x000fe40008010000 */
[----:B------:R-:W-:Y:S01]  /*7bc0*/  FADD.FTZ R22, R19, R22 ;  /* 0x0000001613167221 */ /* 0x000fe20000010000 */
[----:B------:R-:W-:Y:S01]  /*7bd0*/  FFMA.FTZ R23, R20, R19, R23 ;  /* 0x0000001314177223 */ /* 0x000fe20000010017 */
[----:B------:R-:W-:Y:S01]  /*7be0*/  FMUL.FTZ R24, R24, UR16 ;  /* 0x0000001018187c20 */ /* 0x000fe20008410000 */
[----:B------:R-:W-:Y:S01]  /*7bf0*/  FMUL.FTZ R18, R18, UR16 ;  /* 0x0000001012127c20 */ /* 0x000fe20008410000 */
[----:B------:R-:W-:-:S04]  /*7c00*/  FMUL.FTZ R19, R10, R21 ;  /* 0x000000150a137220 */ /* 0x000fc80000410000 */
[----:B------:R-:W-:Y:S01]  /*7c10*/  FADD.FTZ R22, R22, R19 ;  /* 0x0000001316167221 */ /* 0x000fe20000010000 */
[----:B------:R-:W-:Y:S01]  /*7c20*/  FFMA.FTZ R23, R24, R19, R23 ;  /* 0x0000001318177223 */ /* 0x000fe20000010017 */
[----:B--2---:R-:W-:Y:S02]  /*7c30*/  HADD2.F32 R15, -RZ, R65.H0_H0 ;  /* 0x20000041ff0f7230 */ /* 0x004fe40000004100 */
[----:B------:R-:W2:Y:S03]  /*7c40*/  LDL.S16 R65, [R1+0x182] ;  /* 0x0001820001417983 */ /* 0x000ea60000100600 */
[----:B------:R-:W-:Y:S01]  /*7c50*/  FADD.FTZ R3, R3, R15 ;  /* 0x0000000f03037221 */ /* 0x000fe20000010000 */
[----:B------:R-:W-:Y:S01]  /*7c60*/  FFMA.FTZ R2, R15, R18, R2 ;  /* 0x000000120f027223 */ /* 0x000fe20000010002 */
[----:B------:R-:W-:Y:S01]  /*7c70*/  FMUL.FTZ R15, R11, R15 ;  /* 0x0000000f0b0f7220 */ /* 0x000fe20000410000 */
[----:B---3--:R-:W-:-:S03]  /*7c80*/  HADD2.F32 R19, -RZ, R67.H0_H0 ;  /* 0x20000043ff137230 */ /* 0x008fc60000004100 */
[----:B------:R-:W-:Y:S01]  /*7c90*/  FADD.FTZ R22, R15, R22 ;  /* 0x000000160f167221 */ /* 0x000fe20000010000 */
[----:B------:R-:W-:Y:S01]  /*7ca0*/  FFMA.FTZ R23, R18, R15, R23 ;  /* 0x0000000f12177223 */ /* 0x000fe20000010017 */
[----:B------:R-:W3:Y:S01]  /*7cb0*/  LDL.LU.S16 R67, [R1+0x180] ;  /* 0x0001800001437983 */ /* 0x000ee20000300600 */
[----:B----4-:R-:W-:-:S03]  /*7cc0*/  HADD2.F32 R15, -RZ, R36.H0_H0 ;  /* 0x20000024ff0f7230 */ /* 0x010fc60000004100 */
[----:B------:R-:W4:Y:S01]  /*7cd0*/  LDL.LU.S16 R36, [R1+0x184] ;  /* 0x0001840001247983 */ /* 0x000f220000300600 */
[----:B------:R-:W-:Y:S02]  /*7ce0*/  HADD2.F32 R20, -RZ, R12.H0_H0 ;  /* 0x2000000cff147230 */ /* 0x000fe40000004100 */
[----:B------:R-:W-:-:S03]  /*7cf0*/  FADD.FTZ R25, R25, R21 ;  /* 0x0000001519197221 */ /* 0x000fc60000010000 */
[----:B------:R-:W-:Y:S01]  /*7d00*/  FADD.FTZ R20, R20, -UR28 ;  /* 0x8000001c14147e21 */ /* 0x000fe20008010000 */
[----:B------:R-:W-:Y:S01]  /*7d10*/  FFMA.FTZ R26, R21, R24, R26 ;  /* 0x00000018151a7223 */ /* 0x000fe2000001001a */
[----:B------:R-:W-:Y:S02]  /*7d20*/  HADD2.F32 R12, -RZ, R12.H1_H1 ;  /* 0x3000000cff0c7230 */ /* 0x000fe40000004100 */
[----:B------:R-:W-:Y:S01]  /*7d30*/  FMUL.FTZ R20, R20, UR16 ;  /* 0x0000001014147c20 */ /* 0x000fe20008410000 */
[----:B------:R-:W-:Y:S01]  /*7d40*/  FADD.FTZ R25, R25, R19 ;  /* 0x0000001319197221 */ /* 0x000fe20000010000 */
[--C-:B------:R-:W-:Y:S02]  /*7d50*/  HADD2.F32 R18, -RZ, R13.reuse.H0_H0 ;  /* 0x2000000dff127230 */ /* 0x100fe40000004100 */
[----:B------:R-:W-:Y:S01]  /*7d60*/  FADD.FTZ R12, R12, -UR28 ;  /* 0x8000001c0c0c7e21 */ /* 0x000fe20008010000 */
[----:B------:R-:W-:Y:S01]  /*7d70*/  FFMA.FTZ R26, R19, R20, R26 ;  /* 0x00000014131a7223 */ /* 0x000fe2000001001a */
[----:B------:R-:W-:Y:S01]  /*7d80*/  FMUL.FTZ R19, R10, R19 ;  /* 0x000000130a137220 */ /* 0x000fe20000410000 */
[----:B------:R-:W-:-:S02]  /*7d90*/  HADD2.F32 R13, -RZ, R13.H1_H1 ;  /* 0x3000000dff0d7230 */ /* 0x000fc40000004100 */
[----:B------:R-:W-:Y:S01]  /*7da0*/  FMUL.FTZ R12, R12, UR16 ;  /* 0x000000100c0c7c20 */ /* 0x000fe20008410000 */
[----:B------:R-:W-:Y:S01]  /*7db0*/  FADD.FTZ R22, R22, R19 ;  /* 0x0000001316167221 */ /* 0x000fe20000010000 */
[----:B------:R-:W-:Y:S01]  /*7dc0*/  FFMA.FTZ R23, R20, R19, R23 ;  /* 0x0000001314177223 */ /* 0x000fe20000010017 */
[----:B------:R-:W-:Y:S01]  /*7dd0*/  FMUL.FTZ R19, R11, R15 ;  /* 0x0000000f0b137220 */ /* 0x000fe20000410000 */
[----:B------:R-:W-:Y:S01]  /*7de0*/  FADD.FTZ R18, R18, -UR28 ;  /* 0x8000001c12127e21 */ /* 0x000fe20008010000 */
[----:B------:R-:W-:Y:S01]  /*7df0*/  FADD.FTZ R3, R3, R15 ;  /* 0x0000000f03037221 */ /* 0x000fe20000010000 */
[----:B------:R-:W-:Y:S01]  /*7e00*/  FFMA.FTZ R2, R15, R12, R2 ;  /* 0x0000000c0f027223 */ /* 0x000fe20000010002 */
[----:B------:R-:W-:Y:S01]  /*7e10*/  FFMA.FTZ R23, R12, R19, R23 ;  /* 0x000000130c177223 */ /* 0x000fe20000010017 */
[----:B------:R-:W-:Y:S02]  /*7e20*/  HADD2.F32 R15, -RZ, R64.H0_H0 ;  /* 0x20000040ff0f7230 */ /* 0x000fe40000004100 */
[----:B------:R-:W-:Y:S01]  /*7e30*/  FADD.FTZ R12, R13, -UR28 ;  /* 0x8000001c0d0c7e21 */ /* 0x000fe20008010000 */
[----:B------:R-:W-:-:S03]  /*7e40*/  FMUL.FTZ R18, R18, UR16 ;  /* 0x0000001012127c20 */ /* 0x000fc60008410000 */
[----:B------:R-:W-:Y:S01]  /*7e50*/  FMUL.FTZ R12, R12, UR16 ;  /* 0x000000100c0c7c20 */ /* 0x000fe20008410000 */
[----:B------:R-:W-:Y:S01]  /*7e60*/  FADD.FTZ R25, R25, R15 ;  /* 0x0000000f19197221 */ /* 0x000fe20000010000 */
[----:B------:R-:W-:Y:S01]  /*7e70*/  FFMA.FTZ R26, R15, R18, R26 ;  /* 0x000000120f1a7223 */ /* 0x000fe2000001001a */
[----:B------:R-:W-:Y:S01]  /*7e80*/  FMUL.FTZ R15, R10, R15 ;  /* 0x0000000f0a0f7220 */ /* 0x000fe20000410000 */
[----:B------:R-:W-:Y:S01]  /*7e90*/  FADD.FTZ R22, R19, R22 ;  /* 0x0000001613167221 */ /* 0x000fe20000010000 */
[----:B------:R-:W-:Y:S02]  /*7ea0*/  HADD2.F32 R19, -RZ, R14.H1_H1 ;  /* 0x3000000eff137230 */ /* 0x000fe40000004100 */
[----:B------:R-:W-:Y:S01]  /*7eb0*/  FFMA.FTZ R23, R18, R15, R23 ;  /* 0x0000000f12177223 */ /* 0x000fe20000010017 */
[----:B------:R-:W-:Y:S02]  /*7ec0*/  FADD.FTZ R22, R22, R15 ;  /* 0x0000000f16167221 */ /* 0x000fe40000010000 */
[----:B------:R-:W-:-:S04]  /*7ed0*/  FADD.FTZ R19, R19, -UR28 ;  /* 0x8000001c13137e21 */ /* 0x000fc80008010000 */
[----:B------:R-:W-:Y:S01]  /*7ee0*/  FMUL.FTZ R18, R19, UR16 ;  /* 0x0000001013127c20 */ /* 0x000fe20008410000 */
[----:B------:R-:W-:-:S05]  /*7ef0*/  HADD2.F32 R16, -RZ, R16.H1_H1 ;  /* 0x30000010ff107230 */ /* 0x000fca0000004100 */
[----:B------:R-:W-:-:S04]  /*7f00*/  FADD.FTZ R16, R16, -UR28 ;  /* 0x8000001c10107e21 */ /* 0x000fc80008010000 */
[----:B------:R-:W-:Y:S01]  /*7f10*/  FMUL.FTZ R16, R16, UR16 ;  /* 0x0000001010107c20 */ /* 0x000fe20008410000 */
[----:B--2---:R-:W-:-:S05]  /*7f20*/  HADD2.F32 R13, -RZ, R65.H0_H0 ;  /* 0x20000041ff0d7230 */ /* 0x004fca0000004100 */
[----:B------:R-:W-:Y:S01]  /*7f30*/  FADD.FTZ R3, R3, R13 ;  /* 0x0000000d03037221 */ /* 0x000fe20000010000 */
[----:B------:R-:W-:Y:S01]  /*7f40*/  FFMA.FTZ R2, R13, R12, R2 ;  /* 0x0000000c0d027223 */ /* 0x000fe20000010002 */
[----:B------:R-:W-:-:S04]  /*7f50*/  FMUL.FTZ R13, R11, R13 ;  /* 0x0000000d0b0d7220 */ /* 0x000fc80000410000 */
[----:B------:R-:W-:Y:S01]  /*7f60*/  FFMA.FTZ R23, R12, R13, R23 ;  /* 0x0000000d0c177223 */ /* 0x000fe20000010017 */
[----:B---3--:R-:W-:Y:S02]  /*7f70*/  HADD2.F32 R15, -RZ, R67.H0_H0 ;  /* 0x20000043ff0f7230 */ /* 0x008fe40000004100 */
[----:B----4-:R-:W-:Y:S02]  /*7f80*/  HADD2.F32 R12, -RZ, R36.H0_H0 ;  /* 0x20000024ff0c7230 */ /* 0x010fe40000004100 */
[----:B------:R-:W-:Y:S01]  /*7f90*/  FADD.FTZ R22, R13, R22 ;  /* 0x000000160d167221 */ /* 0x000fe20000010000 */
[----:B------:R-:W-:Y:S02]  /*7fa0*/  HADD2.F32 R13, -RZ, R14.H0_H0 ;  /* 0x2000000eff0d7230 */ /* 0x000fe40000004100 */
[----:B------:R-:W-:Y:S01]  /*7fb0*/  FMUL.FTZ R19, R10, R15 ;  /* 0x0000000f0a137220 */ /* 0x000fe20000410000 */
[----:B------:R-:W-:Y:S02]  /*7fc0*/  HADD2.F32 R14, -RZ, R17.H0_H0 ;  /* 0x20000011ff0e7230 */ /* 0x000fe40000004100 */
[----:B------:R-:W-:Y:S01]  /*7fd0*/  FADD.FTZ R12, R12, -UR28 ;  /* 0x8000001c0c0c7e21 */ /* 0x000fe20008010000 */
[----:B------:R-:W-:Y:S01]  /*7fe0*/  FADD.FTZ R25, R25, R15 ;  /* 0x0000000f19197221 */ /* 0x000fe20000010000 */
[----:B------:R-:W-:Y:S01]  /*7ff0*/  FFMA.FTZ R26, R15, R18, R26 ;  /* 0x000000120f1a7223 */ /* 0x000fe2000001001a */
[----:B------:R-:W-:Y:S01]  /*8000*/  FADD.FTZ R22, R22, R19 ;  /* 0x0000001316167221 */ /* 0x000fe20000010000 */
[----:B------:R-:W-:Y:S01]  /*8010*/  FFMA.FTZ R23, R18, R19, R23 ;  /* 0x0000001312177223 */ /* 0x000fe20000010017 */
[----:B------:R-:W-:Y:S01]  /*8020*/  FMUL.FTZ R15, R11, R13 ;  /* 0x0000000d0b0f7220 */ /* 0x000fe20000410000 */
[----:B------:R-:W-:Y:S01]  /*8030*/  FMUL.FTZ R12, R12, UR16 ;  /* 0x000000100c0c7c20 */ /* 0x000fe20008410000 */
[----:B------:R-:W-:-:S02]  /*8040*/  HADD2.F32 R19, -RZ, R31.H0_H0 ;  /* 0x2000001fff137230 */ /* 0x000fc40000004100 */
[----:B------:R-:W-:Y:S01]  /*8050*/  FADD.FTZ R14, R14, -UR28 ;  /* 0x8000001c0e0e7e21 */ /* 0x000fe20008010000 */
[----:B------:R-:W-:Y:S01]  /*8060*/  FADD.FTZ R22, R15, R22 ;  /* 0x000000160f167221 */ /* 0x000fe20000010000 */
[----:B------:R-:W-:Y:S01]  /*8070*/  FFMA.FTZ R23, R12, R15, R23 ;  /* 0x0000000f0c177223 */ /* 0x000fe20000010017 */
[----:B------:R-:W-:Y:S02]  /*8080*/  HADD2.F32 R15, -RZ, R30.H0_H0 ;  /* 0x2000001eff0f7230 */ /* 0x000fe40000004100 */
[----:B------:R-:W-:Y:S01]  /*8090*/  FMUL.FTZ R21, R10, R19 ;  /* 0x000000130a157220 */ /* 0x000fe20000410000 */
[----:B------:R-:W-:Y:S01]  /*80a0*/  FMUL.FTZ R14, R14, UR16 ;  /* 0x000000100e0e7c20 */ /* 0x000fe20008410000 */
[----:B------:R-:W-:Y:S02]  /*80b0*/  HADD2.F32 R18, -RZ, R17.H1_H1 ;  /* 0x30000011ff127230 */ /* 0x000fe40000004100 */
[----:B------:R-:W-:Y:S01]  /*80c0*/  FADD.FTZ R3, R3, R13 ;  /* 0x0000000d03037221 */ /* 0x000fe20000010000 */
[----:B------:R-:W-:Y:S01]  /*80d0*/  FFMA.FTZ R2, R13, R12, R2 ;  /* 0x0000000c0d027223 */ /* 0x000fe20000010002 */
[----:B------:R-:W-:Y:S01]  /*80e0*/  FADD.FTZ R22, R22, R21 ;  /* 0x0000001516167221 */ /* 0x000fe20000010000 */
[----:B------:R-:W-:Y:S01]  /*80f0*/  FFMA.FTZ R23, R14, R21, R23 ;  /* 0x000000150e177223 */ /* 0x000fe20000010017 */
[----:B------:R-:W-:Y:S01]  /*8100*/  FMUL.FTZ R17, R11, R15 ;  /* 0x0000000f0b117220 */ /* 0x000fe20000410000 */
[----:B------:R-:W-:-:S02]  /*8110*/  HADD2.F32 R13, -RZ, R62.H0_H0 ;  /* 0x2000003eff0d7230 */ /* 0x000fc40000004100 */
[----:B------:R-:W-:Y:S01]  /*8120*/  FADD.FTZ R18, R18, -UR28 ;  /* 0x8000001c12127e21 */ /* 0x000fe20008010000 */
[----:B------:R-:W-:Y:S02]  /*8130*/  HADD2.F32 R12, -RZ, R61.H0_H0 ;  /* 0x2000003dff0c7230 */ /* 0x000fe40000004100 */
[----:B------:R-:W-:Y:S01]  /*8140*/  FADD.FTZ R22, R17, R22 ;  /* 0x0000001611167221 */ /* 0x000fe20000010000 */
[----:B------:R-:W-:Y:S01]  /*8150*/  FFMA.FTZ R23, R16, R17, R23 ;  /* 0x0000001110177223 */ /* 0x000fe20000010017 */
[----:B------:R-:W-:Y:S02]  /*8160*/  HADD2.F32 R61, -RZ, R60.H0_H0 ;  /* 0x2000003cff3d7230 */ /* 0x000fe40000004100 */
[----:B------:R-:W-:Y:S01]  /*8170*/  FMUL.FTZ R17, R10, R13 ;  /* 0x0000000d0a117220 */ /* 0x000fe20000410000 */
[----:B------:R-:W-:Y:S01]  /*8180*/  FMUL.FTZ R18, R18, UR16 ;  /* 0x0000001012127c20 */ /* 0x000fe20008410000 */
[----:B------:R-:W-:Y:S01]  /*8190*/  FADD.FTZ R12, R12, -UR28 ;  /* 0x8000001c0c0c7e21 */ /* 0x000fe20008010000 */
[----:B------:R-:W-:Y:S01]  /*81a0*/  FADD.FTZ R3, R3, R15 ;  /* 0x0000000f03037221 */ /* 0x000fe20000010000 */
[----:B------:R-:W-:Y:S01]  /*81b0*/  FADD.FTZ R22, R22, R17 ;  /* 0x0000001116167221 */ /* 0x000fe20000010000 */
[----:B------:R-:W-:Y:S01]  /*81c0*/  FFMA.FTZ R23, R18, R17, R23 ;  /* 0x0000001112177223 */ /* 0x000fe20000010017 */
        /* <DEDUP_REMOVED lines=10> */
[----:B------:R-:W-:Y:S01]  /*8270*/  FFMA.FTZ R61, R61, R12, R2 ;  /* 0x0000000c3d3d7223 */ /* 0x000fe20000010002 */
[----:B------:R-:W-:Y:S06]  /*8280*/  BRA `(.L_x_795) ;  /* 0x0000004800bc7947 */ /* 0x000fec0003800000 */
.L_x_794:
[--C-:B------:R-:W-:Y:S01]  /*8290*/  HADD2.F32 R2, -RZ, R67.reuse.H1_H1 ;  /* 0x30000043ff027230 */ /* 0x100fe20000004100 */
[----:B------:R-:W2:Y:S01]  /*82a0*/  LDL.LU.S16 R61, [R1+0x112] ;  /* 0x00011200013d7983 */ /* 0x000ea20000300600 */
[--C-:B------:R-:W-:Y:S02]  /*82b0*/  HADD2.F32 R19, -RZ, R66.reuse.H1_H1 ;  /* 0x30000042ff137230 */ /* 0x100fe40000004100 */
[----:B------:R-:W-:Y:S02]  /*82c0*/  HADD2.F32 R67, -RZ, R67.H0_H0 ;  /* 0x20000043ff437230 */ /* 0x000fe40000004100 */
[----:B------:R-:W-:Y:S01]  /*82d0*/  FADD.FTZ R2, R2, -UR28 ;  /* 0x8000001c02027e21 */ /* 0x000fe20008010000 */
[----:B------:R-:W-:Y:S01]  /*82e0*/  HADD2.F32 R21, -RZ, R66.H0_H0 ;  /* 0x20000042ff157230 */ /* 0x000fe20000004100 */
[----:B------:R-:W3:Y:S01]  /*82f0*/  LDL.S16 R60, [R1+0x11e] ;  /* 0x00011e00013c7983 */ /* 0x000ee20000100600 */
[--C-:B------:R-:W-:Y:S02]  /*8300*/  HADD2.F32 R25, -RZ, R64.reuse.H1_H1 ;  /* 0x30000040ff197230 */ /* 0x100fe40000004100 */
[----:B------:R-:W-:Y:S01]  /*8310*/  FMUL.FTZ R2, R2, UR16 ;  /* 0x0000001002027c20 */ /* 0x000fe20008410000 */
[----:B------:R-:W-:Y:S01]  /*8320*/  FADD.FTZ R67, R67, -UR28 ;  /* 0x8000001c43437e21 */ /* 0x000fe20008010000 */
[----:B------:R-:W-:Y:S01]  /*8330*/  HADD2.F32 R26, -RZ, R64.H0_H0 ;  /* 0x20000040ff1a7230 */ /* 0x000fe20000004100 */
[----:B------:R-:W4:Y:S01]  /*8340*/  LDL.S16 R62, [R1+0x120] ;  /* 0x00012000013e7983 */ /* 0x000f220000100600 */
[----:B-----5:R-:W-:Y:S01]  /*8350*/  FFMA.FTZ R18, R10, R2, R8 ;  /* 0x000000020a127223 */ /* 0x020fe20000010008 */
[----:B------:R-:W-:-:S02]  /*8360*/  HADD2.F32 R27, -RZ, R63.H0_H0 ;  /* 0x2000003fff1b7230 */ /* 0x000fc40000004100 */
[----:B------:R-:W-:Y:S02]  /*8370*/  HADD2.F32 R28, -RZ, R46.H1_H1 ;  /* 0x3000002eff1c7230 */ /* 0x000fe40000004100 */
[----:B------:R-:W-:Y:S01]  /*8380*/  FMUL.FTZ R3, R18, -1.4426950216293334961 ;  /* 0xbfb8aa3b12037820 */ /* 0x000fe20000410000 */
[----:B------:R-:W-:Y:S01]  /*8390*/  HADD2.F32 R36, -RZ, R73.H1_H1 ;  /* 0x30000049ff247230 */ /* 0x000fe20000004100 */
[----:B------:R-:W4:Y:S04]  /*83a0*/  LDL.S16 R64, [R1+0x154] ;  /* 0x0001540001407983 */ /* 0x000f280000100600 */
[----:B------:R-:W0:Y:S02]  /*83b0*/  MUFU.EX2 R3, R3 ;  /* 0x0000000300037308 */ /* 0x000e240000000800 */
[----:B0-----:R-:W-:-:S06]  /*83c0*/  FADD.FTZ R3, R3, 1 ;  /* 0x3f80000003037421 */ /* 0x001fcc0000010000 */
[----:B------:R-:W0:Y:S02]  /*83d0*/  MUFU.RCP R3, R3 ;  /* 0x0000000300037308 */ /* 0x000e240000001000 */
[----:B0-----:R-:W-:Y:S01]  /*83e0*/  FMUL.FTZ R19, R19, R3 ;  /* 0x0000000313137220 */ /* 0x001fe20000410000 */
[----:B------:R-:W-:-:S04]  /*83f0*/  FADD.FTZ R3, -R3, 1 ;  /* 0x3f80000003037421 */ /* 0x000fc80000010100 */
[----:B------:R-:W-:Y:S01]  /*8400*/  FFMA.FTZ R18, R18, R3, 1 ;  /* 0x3f80000012127423 */ /* 0x000fe20000010003 */
[----:B------:R-:W-:Y:S01]  /*8410*/  FMUL.FTZ R3, R67, UR16 ;  /* 0x0000001043037c20 */ /* 0x000fe20008410000 */
[----:B------:R-:W-:Y:S01]  /*8420*/  FADD.FTZ R36, R36, -UR28 ;  /* 0x8000001c24247e21 */ /* 0x000fe20008010000 */
[----:B------:R-:W-:Y:S02]  /*8430*/  HADD2.F32 R37, -RZ, R37.H0_H0 ;  /* 0x20000025ff257230 */ /* 0x000fe40000004100 */
[----:B------:R-:W-:Y:S01]  /*8440*/  FMUL.FTZ R18, R19, R18 ;  /* 0x0000001213127220 */ /* 0x000fe20000410000 */
[----:B------:R-:W-:Y:S01]  /*8450*/  FFMA.FTZ R19, R11, R3, R9 ;  /* 0x000000030b137223 */ /* 0x000fe20000010009 */
[----:B------:R-:W3:Y:S03]  /*8460*/  LDL.S16 R67, [R1+0x12a] ;  /* 0x00012a0001437983 */ /* 0x000ee60000100600 */
        /* <DEDUP_REMOVED lines=8> */
[----:B------:R-:W-:-:S03]  /*84f0*/  FMUL.FTZ R21, R10, R18 ;  /* 0x000000120a157220 */ /* 0x000fc60000410000 */
[----:B------:R-:W-:Y:S01]  /*8500*/  FMUL.FTZ R22, R11, R19 ;  /* 0x000000130b167220 */ /* 0x000fe20000410000 */
[----:B------:R-:W-:Y:S01]  /*8510*/  FFMA.FTZ R20, R2, R21, RZ ;  /* 0x0000001502147223 */ /* 0x000fe200000100ff */
[----:B------:R-:W-:-:S03]  /*8520*/  FADD.FTZ R21, RZ, R21 ;  /* 0x00000015ff157221 */ /* 0x000fc60000010000 */
[C---:B------:R-:W-:Y:S01]  /*8530*/  FFMA.FTZ R20, R3.reuse, R22, R20 ;  /* 0x0000001603147223 */ /* 0x040fe20000010014 */
[----:B------:R-:W-:Y:S01]  /*8540*/  FADD.FTZ R21, R22, R21 ;  /* 0x0000001516157221 */ /* 0x000fe20000010000 */
[--C-:B------:R-:W-:Y:S02]  /*8550*/  HADD2.F32 R22, -RZ, R65.reuse.H1_H1 ;  /* 0x30000041ff167230 */ /* 0x100fe40000004100 */
[----:B------:R-:W-:Y:S01]  /*8560*/  FFMA.FTZ R3, R3, R19, RZ ;  /* 0x0000001303037223 */ /* 0x000fe200000100ff */
[----:B------:R-:W-:Y:S02]  /*8570*/  HADD2.F32 R65, -RZ, R65.H0_H0 ;  /* 0x20000041ff417230 */ /* 0x000fe40000004100 */
[----:B------:R-:W-:Y:S01]  /*8580*/  FADD.FTZ R19, RZ, R19 ;  /* 0x00000013ff137221 */ /* 0x000fe20000010000 */
        /* <DEDUP_REMOVED lines=10> */
[----:B------:R-:W-:Y:S01]  /*8630*/  FFMA.FTZ R23, R2, R18, RZ ;  /* 0x0000001202177223 */ /* 0x000fe200000100ff */
[----:B------:R-:W-:Y:S02]  /*8640*/  FADD.FTZ R2, RZ, R18 ;  /* 0x00000012ff027221 */ /* 0x000fe40000010000 */
[----:B------:R-:W-:-:S04]  /*8650*/  FMUL.FTZ R25, R25, R24 ;  /* 0x0000001819197220 */ /* 0x000fc80000410000 */
[----:B------:R-:W-:Y:S01]  /*8660*/  FADD.FTZ R2, R2, R25 ;  /* 0x0000001902027221 */ /* 0x000fe20000010000 */
[-C--:B------:R-:W-:Y:S01]  /*8670*/  FFMA.FTZ R18, R22, R25.reuse, R23 ;  /* 0x0000001916127223 */ /* 0x080fe20000010017 */
[----:B------:R-:W-:-:S04]  /*8680*/  FMUL.FTZ R25, R10, R25 ;  /* 0x000000190a197220 */ /* 0x000fc80000410000 */
[----:B------:R-:W-:Y:S01]  /*8690*/  FFMA.FTZ R20, R22, R25, R20 ;  /* 0x0000001916147223 */ /* 0x000fe20000010014 */
[----:B------:R-:W-:Y:S01]  /*86a0*/  FADD.FTZ R22, R65, -UR28 ;  /* 0x8000001c41167e21 */ /* 0x000fe20008010000 */
[----:B------:R-:W-:Y:S01]  /*86b0*/  FADD.FTZ R21, R21, R25 ;  /* 0x0000001915157221 */ /* 0x000fe20000010000 */
[----:B------:R-:W-:Y:S02]  /*86c0*/  HADD2.F32 R25, -RZ, R34.H0_H0 ;  /* 0x20000022ff197230 */ /* 0x000fe40000004100 */
        /* <DEDUP_REMOVED lines=10> */
[----:B------:R-:W-:-:S03]  /*8770*/  HADD2.F32 R26, -RZ, R33.H0_H0 ;  /* 0x20000021ff1a7230 */ /* 0x000fc60000004100 */
[----:B------:R-:W-:Y:S01]  /*8780*/  FADD.FTZ R19, R19, R24 ;  /* 0x0000001813137221 */ /* 0x000fe20000010000 */
[-C--:B------:R-:W-:Y:S01]  /*8790*/  FFMA.FTZ R3, R22, R24.reuse, R3 ;  /* 0x0000001816037223 */ /* 0x080fe20000010003 */
[----:B------:R-:W-:-:S04]  /*87a0*/  FMUL.FTZ R24, R11, R24 ;  /* 0x000000180b187220 */ /* 0x000fc80000410000 */
[----:B------:R-:W-:Y:S01]  /*87b0*/  FFMA.FTZ R20, R22, R24, R20 ;  /* 0x0000001816147223 */ /* 0x000fe20000010014 */
[----:B------:R-:W-:Y:S02]  /*87c0*/  HADD2.F32 R22, -RZ, R38.H0_H0 ;  /* 0x20000026ff167230 */ /* 0x000fe40000004100 */
[----:B------:R-:W-:-:S03]  /*87d0*/  FADD.FTZ R21, R24, R21 ;  /* 0x0000001518157221 */ /* 0x000fc60000010000 */
        /* <DEDUP_REMOVED lines=10> */
[----:B------:R-:W-:-:S03]  /*8880*/  HADD2.F32 R23, -RZ, R32.H0_H0 ;  /* 0x20000020ff177230 */ /* 0x000fc60000004100 */
[----:B------:R-:W-:Y:S02]  /*8890*/  FMUL.FTZ R25, R25, R24 ;  /* 0x0000001819197220 */ /* 0x000fe40000410000 */
[----:B------:R-:W-:Y:S02]  /*88a0*/  FADD.FTZ R23, R23, -UR28 ;  /* 0x8000001c17177e21 */ /* 0x000fe40008010000 */
[----:B------:R-:W-:Y:S01]  /*88b0*/  FADD.FTZ R2, R2, R25 ;  /* 0x0000001902027221 */ /* 0x000fe20000010000 */
[-C--:B------:R-:W-:Y:S01]  /*88c0*/  FFMA.FTZ R18, R22, R25.reuse, R18 ;  /* 0x0000001916127223 */ /* 0x080fe20000010012 */
[----:B------:R-:W-:Y:S01]  /*88d0*/  FMUL.FTZ R25, R10, R25 ;  /* 0x000000190a197220 */ /* 0x000fe20000410000 */
[----:B------:R-:W-:-:S03]  /*88e0*/  FMUL.FTZ R23, R23, UR16 ;  /* 0x0000001017177c20 */ /* 0x000fc60008410000 */
        /* <DEDUP_REMOVED lines=11> */
[----:B------:R-:W-:Y:S01]  /*89a0*/  FMUL.FTZ R24, R26, R24 ;  /* 0x000000181a187220 */ /* 0x000fe20000410000 */
[----:B------:R-:W-:Y:S02]  /*89b0*/  HADD2.F32 R26, -RZ, R63.H1_H1 ;  /* 0x3000003fff1a7230 */ /* 0x000fe40000004100 */
[----:B------:R-:W-:Y:S01]  /*89c0*/  FADD.FTZ R22, R22, -UR28 ;  /* 0x8000001c16167e21 */ /* 0x000fe20008010000 */
[----:B------:R-:W-:Y:S01]  /*89d0*/  FADD.FTZ R19, R19, R24 ;  /* 0x0000001813137221 */ /* 0x000fe20000010000 */
[-C--:B------:R-:W-:Y:S01]  /*89e0*/  FFMA.FTZ R3, R23, R24.reuse, R3 ;  /* 0x0000001817037223 */ /* 0x080fe20000010003 */
[----:B------:R-:W-:Y:S01]  /*89f0*/  FMUL.FTZ R24, R11, R24 ;  /* 0x000000180b187220 */ /* 0x000fe20000410000 */
[----:B------:R-:W-:-:S03]  /*8a00*/  FMUL.FTZ R22, R22, UR16 ;  /* 0x0000001016167c20 */ /* 0x000fc60008410000 */
[----:B------:R-:W-:Y:S01]  /*8a10*/  FFMA.FTZ R20, R23, R24, R20 ;  /* 0x0000001817147223 */ /* 0x000fe20000010014 */
        /* <DEDUP_REMOVED lines=8> */
[----:B------:R-:W-:-:S05]  /*8aa0*/  HADD2.F32 R23, -RZ, R42.H0_H0 ;  /* 0x2000002aff177230 */ /* 0x000fca0000004100 */
[----:B------:R-:W-:Y:S01]  /*8ab0*/  FADD.FTZ R23, R23, -UR28 ;  /* 0x8000001c17177e21 */ /* 0x000fe20008010000 */
[----:B------:R-:W-:-:S03]  /*8ac0*/  FADD.FTZ R21, R24, R21 ;  /* 0x0000001518157221 */ /* 0x000fc60000010000 */
[----:B------:R-:W-:Y:S01]  /*8ad0*/  FMUL.FTZ R23, R23, UR16 ;  /* 0x0000001017177c20 */ /* 0x000fe20008410000 */
[----:B------:R-:W-:-:S03]  /*8ae0*/  FMUL.FTZ R26, R26, R25 ;  /* 0x000000191a1a7220 */ /* 0x000fc60000410000 */
[----:B------:R-:W-:-:S04]  /*8af0*/  FFMA.FTZ R24, R11, R23, R9 ;  /* 0x000000170b187223 */ /* 0x000fc80000010009 */
[----:B------:R-:W-:-:S06]  /*8b00*/  FMUL.FTZ R25, R24, -1.4426950216293334961 ;  /* 0xbfb8aa3b18197820 */ /* 0x000fcc0000410000 */
[----:B------:R-:W0:Y:S02]  /*8b10*/  MUFU.EX2 R25, R25 ;  /* 0x0000001900197308 */ /* 0x000e240000000800 */
[----:B0-----:R-:W-:-:S06]  /*8b20*/  FADD.FTZ R25, R25, 1 ;  /* 0x3f80000019197421 */ /* 0x001fcc0000010000 */
[----:B------:R-:W0:Y:S01]  /*8b30*/  MUFU.RCP R25, R25 ;  /* 0x0000001900197308 */ /* 0x000e220000001000 */
[----:B------:R-:W-:Y:S01]  /*8b40*/  FADD.FTZ R2, R2, R26 ;  /* 0x0000001a02027221 */ /* 0x000fe20000010000 */
[-C--:B------:R-:W-:Y:S01]  /*8b50*/  FFMA.FTZ R18, R22, R26.reuse, R18 ;  /* 0x0000001a16127223 */ /* 0x080fe20000010012 */
[----:B------:R-:W-:Y:S01]  /*8b60*/  FMUL.FTZ R26, R10, R26 ;  /* 0x0000001a0a1a7220 */ /* 0x000fe20000410000 */
[----:B0-----:R-:W-:Y:S01]  /*8b70*/  FMUL.FTZ R27, R27, R25 ;  /* 0x000000191b1b7220 */ /* 0x001fe20000410000 */
[----:B------:R-:W-:-:S04]  /*8b80*/  FADD.FTZ R25, -R25, 1 ;  /* 0x3f80000019197421 */ /* 0x000fc80000010100 */
[----:B------:R-:W-:Y:S01]  /*8b90*/  FFMA.FTZ R24, R24, R25, 1 ;  /* 0x3f80000018187423 */ /* 0x000fe20000010019 */
[----:B------:R-:W-:-:S05]  /*8ba0*/  HADD2.F32 R25, -RZ, R47.H1_H1 ;  /* 0x3000002fff197230 */ /* 0x000fca0000004100 */
[----:B------:R-:W-:Y:S01]  /*8bb0*/  FADD.FTZ R25, R25, -UR28 ;  /* 0x8000001c19197e21 */ /* 0x000fe20008010000 */
[----:B------:R-:W-:-:S03]  /*8bc0*/  FFMA.FTZ R20, R22, R26, R20 ;  /* 0x0000001a16147223 */ /* 0x000fc60000010014 */
[----:B------:R-:W-:Y:S01]  /*8bd0*/  FMUL.FTZ R25, R25, UR16 ;  /* 0x0000001019197c20 */ /* 0x000fe20008410000 */
[----:B------:R-:W-:-:S03]  /*8be0*/  FMUL.FTZ R24, R27, R24 ;  /* 0x000000181b187220 */ /* 0x000fc60000410000 */
        /* <DEDUP_REMOVED lines=18> */
[----:B------:R-:W-:Y:S02]  /*8d10*/  HADD2.F32 R29, -RZ, R46.H0_H0 ;  /* 0x2000002eff1d7230 */ /* 0x000fe40000004100 */
        /* <DEDUP_REMOVED lines=9> */
[----:B------:R-:W-:-:S04]  /*8db0*/  FMUL.FTZ R24, R28, UR16 ;  /* 0x000000101c187c20 */ /* 0x000fc80008410000 */
[----:B------:R-:W-:-:S04]  /*8dc0*/  FFMA.FTZ R20, R10, R24, R8 ;  /* 0x000000180a147223 */ /* 0x000fc80000010008 */
[----:B------:R-:W-:-:S06]  /*8dd0*/  FMUL.FTZ R23, R20, -1.4426950216293334961 ;  /* 0xbfb8aa3b14177820 */ /* 0x000fcc0000410000 */
[----:B------:R-:W0:Y:S02]  /*8de0*/  MUFU.EX2 R23, R23 ;  /* 0x0000001700177308 */ /* 0x000e240000000800 */
[----:B0-----:R-:W-:-:S06]  /*8df0*/  FADD.FTZ R23, R23, 1 ;  /* 0x3f80000017177421 */ /* 0x001fcc0000010000 */
[----:B------:R-:W0:Y:S01]  /*8e00*/  MUFU.RCP R23, R23 ;  /* 0x0000001700177308 */ /* 0x000e220000001000 */
[----:B------:R-:W-:-:S05]  /*8e10*/  HADD2.F32 R28, -RZ, R40.H1_H1 ;  /* 0x30000028ff1c7230 */ /* 0x000fca0000004100 */
        /* <DEDUP_REMOVED lines=13> */
[----:B------:R-:W-:Y:S01]  /*8ef0*/  FMUL.FTZ R26, R29, R26 ;  /* 0x0000001a1d1a7220 */ /* 0x000fe20000410000 */
[----:B------:R-:W-:-:S05]  /*8f00*/  HADD2.F32 R29, -RZ, R40.H0_H0 ;  /* 0x20000028ff1d7230 */ /* 0x000fca0000004100 */
[----:B0-----:R-:W-:Y:S01]  /*8f10*/  FMUL.FTZ R29, R29, R23 ;  /* 0x000000171d1d7220 */ /* 0x001fe20000410000 */
[----:B------:R-:W-:-:S04]  /*8f20*/  FADD.FTZ R23, -R23, 1 ;  /* 0x3f80000017177421 */ /* 0x000fc80000010100 */
[----:B------:R-:W-:Y:S01]  /*8f30*/  FFMA.FTZ R23, R21, R23, 1 ;  /* 0x3f80000015177423 */ /* 0x000fe20000010017 */
[----:B------:R-:W-:-:S05]  /*8f40*/  HADD2.F32 R21, -RZ, R39.H1_H1 ;  /* 0x30000027ff157230 */ /* 0x000fca0000004100 */
[----:B------:R-:W-:Y:S01]  /*8f50*/  FADD.FTZ R21, R21, -UR28 ;  /* 0x8000001c15157e21 */ /* 0x000fe20008010000 */
[----:B------:R-:W-:Y:S01]  /*8f60*/  FMUL.FTZ R23, R29, R23 ;  /* 0x000000171d177220 */ /* 0x000fe20000410000 */
[----:B------:R-:W-:Y:S02]  /*8f70*/  FADD.FTZ R29, R2, R22 ;  /* 0x00000016021d7221 */ /* 0x000fe40000010000 */
[----:B------:R-:W-:Y:S01]  /*8f80*/  FMUL.FTZ R21, R21, UR16 ;  /* 0x0000001015157c20 */ /* 0x000fe20008410000 */
[CC--:B------:R-:W-:Y:S01]  /*8f90*/  FFMA.FTZ R31, R25.reuse, R22.reuse, R18 ;  /* 0x00000016191f7223 */ /* 0x0c0fe20000010012 */
[C---:B------:R-:W-:Y:S02]  /*8fa0*/  FMUL.FTZ R22, R10.reuse, R22 ;  /* 0x000000160a167220 */ /* 0x040fe40000410000 */
[----:B------:R-:W-:Y:S02]  /*8fb0*/  FFMA.FTZ R18, R10, R21, R8 ;  /* 0x000000150a127223 */ /* 0x000fe40000010008 */
[----:B------:R-:W-:-:S02]  /*8fc0*/  FFMA.FTZ R2, R25, R22, R30 ;  /* 0x0000001619027223 */ /* 0x000fc4000001001e */
        /* <DEDUP_REMOVED lines=19> */
[----:B------:R-:W-:Y:S02]  /*9100*/  HADD2.F32 R34, -RZ, R69.H1_H1 ;  /* 0x30000045ff227230 */ /* 0x000fe40000004100 */
[----:B------:R-:W-:Y:S02]  /*9110*/  HADD2.F32 R42, -RZ, R70.H0_H0 ;  /* 0x20000046ff2a7230 */ /* 0x000fe40000004100 */
[----:B------:R-:W-:Y:S01]  /*9120*/  FADD.FTZ R29, R29, R28 ;  /* 0x0000001c1d1d7221 */ /* 0x000fe20000010000 */
[----:B------:R-:W-:Y:S01]  /*9130*/  FFMA.FTZ R31, R24, R28, R31 ;  /* 0x0000001c181f7223 */ /* 0x000fe2000001001f */
[----:B------:R-:W-:Y:S01]  /*9140*/  FADD.FTZ R34, R34, -UR28 ;  /* 0x8000001c22227e21 */ /* 0x000fe20008010000 */
[----:B------:R-:W-:-:S02]  /*9150*/  HADD2.F32 R38, -RZ, R71.H0_H0 ;  /* 0x20000047ff267230 */ /* 0x000fc40000004100 */
[----:B------:R-:W-:Y:S01]  /*9160*/  FMUL.FTZ R36, R36, UR16 ;  /* 0x0000001024247c20 */ /* 0x000fe20008410000 */
[----:B------:R-:W-:Y:S01]  /*9170*/  HADD2.F32 R41, -RZ, R72.H1_H1 ;  /* 0x30000048ff297230 */ /* 0x000fe20000004100 */
[----:B------:R-:W4:Y:S01]  /*9180*/  LDL.S16 R68, [R1+0x146] ;  /* 0x0001460001447983 */ /* 0x000f220000100600 */
[----:B0-----:R-:W-:Y:S01]  /*9190*/  FMUL.FTZ R32, R32, R30 ;  /* 0x0000001e20207220 */ /* 0x001fe20000410000 */
[----:B------:R-:W-:-:S04]  /*91a0*/  FADD.FTZ R30, -R30, 1 ;  /* 0x3f8000001e1e7421 */ /* 0x000fc80000010100 */
[----:B------:R-:W-:Y:S01]  /*91b0*/  FFMA.FTZ R22, R22, R30, 1 ;  /* 0x3f80000016167423 */ /* 0x000fe2000001001e */
[----:B------:R-:W-:-:S03]  /*91c0*/  FADD.FTZ R30, R19, R26 ;  /* 0x0000001a131e7221 */ /* 0x000fc60000010000 */
[----:B------:R-:W-:Y:S01]  /*91d0*/  FMUL.FTZ R22, R32, R22 ;  /* 0x0000001620167220 */ /* 0x000fe20000410000 */
        /* <DEDUP_REMOVED lines=22> */
[----:B------:R-:W-:Y:S02]  /*9340*/  HADD2.F32 R34, -RZ, R70.H1_H1 ;  /* 0x30000046ff227230 */ /* 0x000fe40000004100 */
[----:B------:R-:W-:Y:S01]  /*9350*/  FMUL.FTZ R28, R10, R28 ;  /* 0x0000001c0a1c7220 */ /* 0x000fe20000410000 */
[----:B------:R-:W-:Y:S01]  /*9360*/  FADD.FTZ R38, R38, -UR28 ;  /* 0x8000001c26267e21 */ /* 0x000fe20008010000 */
[----:B------:R-:W-:Y:S01]  /*9370*/  HADD2.F32 R39, -RZ, R72.H0_H0 ;  /* 0x20000048ff277230 */ /* 0x000fe20000004100 */
[----:B------:R-:W4:Y:S01]  /*9380*/  LDL.S16 R70, [R1+0x14c] ;  /* 0x00014c0001467983 */ /* 0x000f220000100600 */
[----:B0-----:R-:W-:Y:S01]  /*9390*/  FMUL.FTZ R34, R34, R27 ;  /* 0x0000001b22227220 */ /* 0x001fe20000410000 */
[----:B------:R-:W-:Y:S01]  /*93a0*/  FADD.FTZ R27, -R27, 1 ;  /* 0x3f8000001b1b7421 */ /* 0x000fe20000010100 */
[----:B------:R-:W-:Y:S01]  /*93b0*/  FFMA.FTZ R26, R24, R28, R26 ;  /* 0x0000001c181a7223 */ /* 0x000fe2000001001a */
[----:B------:R-:W-:Y:S01]  /*93c0*/  FMUL.FTZ R38, R38, UR16 ;  /* 0x0000001026267c20 */ /* 0x000fe20008410000 */
[----:B------:R-:W-:Y:S01]  /*93d0*/  FADD.FTZ R33, R33, R28 ;  /* 0x0000001c21217221 */ /* 0x000fe20000010000 */
[----:B------:R-:W-:Y:S01]  /*93e0*/  FFMA.FTZ R27, R3, R27, 1 ;  /* 0x3f800000031b7423 */ /* 0x000fe2000001001b */
[----:B------:R-:W-:Y:S01]  /*93f0*/  HADD2.F32 R3, -RZ, R71.H1_H1 ;  /* 0x30000047ff037230 */ /* 0x000fe20000004100 */
[----:B------:R-:W4:Y:S04]  /*9400*/  LDL.LU.S16 R72, [R1+0x16c] ;  /* 0x00016c0001487983 */ /* 0x000f280000300600 */
[----:B------:R-:W-:Y:S01]  /*9410*/  FADD.FTZ R3, R3, -UR28 ;  /* 0x8000001c03037e21 */ /* 0x000fe20008010000 */
[----:B------:R-:W-:Y:S01]  /*9420*/  FMUL.FTZ R27, R34, R27 ;  /* 0x0000001b221b7220 */ /* 0x000fe20000410000 */
[----:B--2---:R-:W-:Y:S01]  /*9430*/  HADD2.F32 R40, -RZ, R61.H0_H0 ;  /* 0x2000003dff287230 */ /* 0x004fe20000004100 */
[----:B------:R-:W2:Y:S01]  /*9440*/  LDL.S16 R71, [R1+0x158] ;  /* 0x0001580001477983 */ /* 0x000ea20000100600 */
[----:B------:R-:W-:-:S03]  /*9450*/  FMUL.FTZ R3, R3, UR16 ;  /* 0x0000001003037c20 */ /* 0x000fc60008410000 */
[----:B------:R-:W2:Y:S01]  /*9460*/  LDL.LU.S16 R61, [R1+0x11c] ;  /* 0x00011c00013d7983 */ /* 0x000ea20000300600 */
        /* <DEDUP_REMOVED lines=16> */
[----:B------:R-:W-:-:S03]  /*9570*/  FADD.FTZ R24, R30, R23 ;  /* 0x000000171e187221 */ /* 0x000fc60000010000 */
[----:B------:R-:W-:Y:S01]  /*9580*/  FMUL.FTZ R39, R39, R28 ;  /* 0x0000001c27277220 */ /* 0x000fe20000410000 */
[-C--:B------:R-:W-:Y:S01]  /*9590*/  FFMA.FTZ R28, R20, R23.reuse, R32 ;  /* 0x00000017141c7223 */ /* 0x080fe20000010020 */
[----:B------:R-:W-:-:S04]  /*95a0*/  FMUL.FTZ R23, R11, R23 ;  /* 0x000000170b177220 */ /* 0x000fc80000410000 */
[----:B------:R-:W-:Y:S01]  /*95b0*/  FFMA.FTZ R26, R20, R23, R26 ;  /* 0x00000017141a7223 */ /* 0x000fe2000001001a */
[----:B------:R-:W-:-:S04]  /*95c0*/  FFMA.FTZ R20, R10, R36, R8 ;  /* 0x000000240a147223 */ /* 0x000fc80000010008 */
[----:B------:R-:W-:-:S06]  /*95d0*/  FMUL.FTZ R30, R20, -1.4426950216293334961 ;  /* 0xbfb8aa3b141e7820 */ /* 0x000fcc0000410000 */
[----:B------:R-:W0:Y:S02]  /*95e0*/  MUFU.EX2 R30, R30 ;  /* 0x0000001e001e7308 */ /* 0x000e240000000800 */
[----:B0-----:R-:W-:-:S06]  /*95f0*/  FADD.FTZ R30, R30, 1 ;  /* 0x3f8000001e1e7421 */ /* 0x001fcc0000010000 */
[----:B------:R-:W0:Y:S01]  /*9600*/  MUFU.RCP R30, R30 ;  /* 0x0000001e001e7308 */ /* 0x000e220000001000 */
[----:B------:R-:W-:Y:S01]  /*9610*/  FMUL.FTZ R41, R41, R34 ;  /* 0x0000002229297220 */ /* 0x000fe20000410000 */
[----:B------:R-:W-:Y:S02]  /*9620*/  HADD2.F32 R34, -RZ, R73.H0_H0 ;  /* 0x20000049ff227230 */ /* 0x000fe40000004100 */
[----:B------:R-:W-:Y:S01]  /*9630*/  FADD.FTZ R33, R23, R33 ;  /* 0x0000002117217221 */ /* 0x000fe20000010000 */
[----:B------:R-:W-:Y:S02]  /*9640*/  HADD2.F32 R32, -RZ, R35.H0_H0 ;  /* 0x20000023ff207230 */ /* 0x000fe40000004100 */
[----:B0-----:R-:W-:Y:S01]  /*9650*/  FMUL.FTZ R40, R40, R30 ;  /* 0x0000001e28287220 */ /* 0x001fe20000410000 */
[----:B------:R-:W-:Y:S01]  /*9660*/  FADD.FTZ R34, R34, -UR28 ;  /* 0x8000001c22227e21 */ /* 0x000fe20008010000 */
[----:B------:R-:W-:Y:S01]  /*9670*/  FADD.FTZ R30, -R30, 1 ;  /* 0x3f8000001e1e7421 */ /* 0x000fe20000010100 */
[----:B------:R-:W-:Y:S01]  /*9680*/  FFMA.FTZ R28, R18, R22, R28 ;  /* 0x00000016121c7223 */ /* 0x000fe2000001001c */
[----:B------:R-:W-:Y:S01]  /*9690*/  FMUL.FTZ R46, R11, R27 ;  /* 0x0000001b0b2e7220 */ /* 0x000fe20000410000 */
[----:B------:R-:W-:Y:S01]  /*96a0*/  FMUL.FTZ R34, R34, UR16 ;  /* 0x0000001022227c20 */ /* 0x000fe20008410000 */
[----:B------:R-:W-:Y:S01]  /*96b0*/  FFMA.FTZ R30, R20, R30, 1 ;  /* 0x3f800000141e7423 */ /* 0x000fe2000001001e */
[----:B---3--:R-:W-:-:S02]  /*96c0*/  HADD2.F32 R69, -RZ, R67.H0_H0 ;  /* 0x20000043ff457230 */ /* 0x008fc40000004100 */
[----:B------:R-:W-:Y:S01]  /*96d0*/  FMUL.FTZ R47, R10, R41 ;  /* 0x000000290a2f7220 */ /* 0x000fe20000410000 */
[----:B------:R-:W-:Y:S01]  /*96e0*/  FFMA.FTZ R20, R11, R34, R9 ;  /* 0x000000220b147223 */ /* 0x000fe20000010009 */
[----:B------:R-:W-:Y:S01]  /*96f0*/  FADD.FTZ R32, R32, -UR28 ;  /* 0x8000001c20207e21 */ /* 0x000fe20008010000 */
[----:B------:R-:W-:Y:S01]  /*9700*/  FMUL.FTZ R40, R40, R30 ;  /* 0x0000001e28287220 */ /* 0x000fe20000410000 */
[----:B------:R-:W-:Y:S02]  /*9710*/  HADD2.F32 R35, -RZ, R45.H0_H0 ;  /* 0x2000002dff237230 */ /* 0x000fe40000004100 */
[----:B------:R-:W-:Y:S01]  /*9720*/  FMUL.FTZ R23, R20, -1.4426950216293334961 ;  /* 0xbfb8aa3b14177820 */ /* 0x000fe20000410000 */
[----:B------:R-:W-:Y:S01]  /*9730*/  HADD2.F32 R53, -RZ, R53.H0_H0 ;  /* 0x20000035ff357230 */ /* 0x000fe20000004100 */
[----:B------:R-:W3:Y:S04]  /*9740*/  LDL.LU.S16 R67, [R1+0x140] ;  /* 0x0001400001437983 */ /* 0x000ee80000300600 */
[----:B------:R-:W0:Y:S01]  /*9750*/  MUFU.EX2 R23, R23 ;  /* 0x0000001700177308 */ /* 0x000e220000000800 */
[----:B------:R-:W-:Y:S01]  /*9760*/  HADD2.F32 R59, -RZ, R59.H0_H0 ;  /* 0x2000003bff3b7230 */ /* 0x000fe20000004100 */
[----:B------:R-:W3:Y:S01]  /*9770*/  LDL.LU.S16 R73, [R1+0x168] ;  /* 0x0001680001497983 */ /* 0x000ee20000300600 */
[----:B0-----:R-:W-:-:S06]  /*9780*/  FADD.FTZ R23, R23, 1 ;  /* 0x3f80000017177421 */ /* 0x001fcc0000010000 */
[----:B------:R-:W0:Y:S01]  /*9790*/  MUFU.RCP R23, R23 ;  /* 0x0000001700177308 */ /* 0x000e220000001000 */
[----:B------:R-:W-:Y:S01]  /*97a0*/  FMUL.FTZ R32, R32, UR16 ;  /* 0x0000001020207c20 */ /* 0x000fe20008410000 */
        /* <DEDUP_REMOVED lines=13> */
[----:B------:R-:W-:-:S05]  /*9880*/  HADD2.F32 R30, -RZ, R44.H0_H0 ;  /* 0x2000002cff1e7230 */ /* 0x000fca0000004100 */
[----:B------:R-:W-:-:S04]  /*9890*/  FADD.FTZ R30, R30, -UR28 ;  /* 0x8000001c1e1e7e21 */ /* 0x000fc80008010000 */
[----:B------:R-:W-:Y:S01]  /*98a0*/  FMUL.FTZ R30, R30, UR16 ;  /* 0x000000101e1e7c20 */ /* 0x000fe20008410000 */
        /* <DEDUP_REMOVED lines=9> */
[----:B------:R-:W-:Y:S01]  /*9940*/  FADD.FTZ R25, R33, R25 ;  /* 0x0000001921197221 */ /* 0x000fe20000010000 */
[----:B------:R-:W-:Y:S02]  /*9950*/  HADD2.F32 R33, -RZ, R43.H0_H0 ;  /* 0x2000002bff217230 */ /* 0x000fe40000004100 */
[----:B------:R-:W-:Y:S01]  /*9960*/  FADD.FTZ R43, R24, R22 ;  /* 0x00000016182b7221 */ /* 0x000fe20000010000 */
[----:B------:R-:W-:Y:S02]  /*9970*/  FMUL.FTZ R22, R11, R22 ;  /* 0x000000160b167220 */ /* 0x000fe40000410000 */
        /* <DEDUP_REMOVED lines=16> */
[----:B------:R-:W-:Y:S02]  /*9a80*/  HADD2.F32 R18, -RZ, R77.H0_H0 ;  /* 0x2000004dff127230 */ /* 0x000fe40000004100 */
[----:B------:R-:W-:Y:S01]  /*9a90*/  FADD.FTZ R22, R22, R25 ;  /* 0x0000001916167221 */ /* 0x000fe20000010000 */
[----:B------:R-:W-:Y:S01]  /*9aa0*/  FMUL.FTZ R33, R33, R29 ;  /* 0x0000001d21217220 */ /* 0x000fe20000410000 */
[----:B------:R-:W-:Y:S01]  /*9ab0*/  FMUL.FTZ R31, R31, R24 ;  /* 0x000000181f1f7220 */ /* 0x000fe20000410000 */
[----:B------:R-:W-:Y:S01]  /*9ac0*/  FFMA.FTZ R44, R19, R42, R23 ;  /* 0x0000002a132c7223 */ /* 0x000fe20000010017 */
[----:B------:R-:W-:Y:S01]  /*9ad0*/  FADD.FTZ R18, R18, -UR28 ;  /* 0x8000001c12127e21 */ /* 0x000fe20008010000 */
[----:B------:R-:W-:Y:S01]  /*9ae0*/  FADD.FTZ R43, R43, R27 ;  /* 0x0000001b2b2b7221 */ /* 0x000fe20000010000 */
[----:B------:R-:W-:Y:S01]  /*9af0*/  HADD2.F32 R63, -RZ, R50.H0_H0 ;  /* 0x20000032ff3f7230 */ /* 0x000fe20000004100 */
[----:B------:R-:W3:Y:S01]  /*9b00*/  LDL.LU.S16 R77, [R1+0x17e] ;  /* 0x00017e00014d7983 */ /* 0x000ee20000300600 */
[----:B------:R-:W-:-:S04]  /*9b10*/  FMUL.FTZ R24, R18, UR16 ;  /* 0x0000001012187c20 */ /* 0x000fc80008410000 */
[----:B------:R-:W-:-:S04]  /*9b20*/  FFMA.FTZ R18, R11, R24, R9 ;  /* 0x000000180b127223 */ /* 0x000fc80000010009 */
[----:B------:R-:W-:-:S06]  /*9b30*/  FMUL.FTZ R25, R18, -1.4426950216293334961 ;  /* 0xbfb8aa3b12197820 */ /* 0x000fcc0000410000 */
[----:B------:R-:W0:Y:S02]  /*9b40*/  MUFU.EX2 R25, R25 ;  /* 0x0000001900197308 */ /* 0x000e240000000800 */
[----:B0-----:R-:W-:-:S06]  /*9b50*/  FADD.FTZ R25, R25, 1 ;  /* 0x3f80000019197421 */ /* 0x001fcc0000010000 */
[----:B------:R-:W0:Y:S01]  /*9b60*/  MUFU.RCP R25, R25 ;  /* 0x0000001900197308 */ /* 0x000e220000001000 */
[----:B------:R-:W-:Y:S02]  /*9b70*/  HADD2.F32 R29, -RZ, R76.H0_H0 ;  /* 0x2000004cff1d7230 */ /* 0x000fe40000004100 */
[----:B------:R-:W-:Y:S01]  /*9b80*/  FFMA.FTZ R44, R3, R41, R44 ;  /* 0x00000029032c7223 */ /* 0x000fe2000001002c */
[----:B------:R-:W-:Y:S01]  /*9b90*/  FADD.FTZ R43, R43, R39 ;  /* 0x000000272b2b7221 */ /* 0x000fe20000010000 */
[----:B------:R-:W-:Y:S01]  /*9ba0*/  FADD.FTZ R63, R63, -UR28 ;  /* 0x8000001c3f3f7e21 */ /* 0x000fe20008010000 */
[----:B------:R-:W-:Y:S01]  /*9bb0*/  HADD2.F32 R56, -RZ, R56.H0_H0 ;  /* 0x20000038ff387230 */ /* 0x000fe20000004100 */
[----:B------:R-:W3:Y:S01]  /*9bc0*/  LDL.S16 R76, [R1+0x17c] ;  /* 0x00017c00014c7983 */ /* 0x000ee20000100600 */
[----:B0-----:R-:W-:Y:S01]  /*9bd0*/  FMUL.FTZ R29, R29, R25 ;  /* 0x000000191d1d7220 */ /* 0x001fe20000410000 */
[----:B------:R-:W-:-:S04]  /*9be0*/  FADD.FTZ R25, -R25, 1 ;  /* 0x3f80000019197421 */ /* 0x000fc80000010100 */
[----:B------:R-:W-:-:S04]  /*9bf0*/  FFMA.FTZ R25, R18, R25, 1 ;  /* 0x3f80000012197423 */ /* 0x000fc80000010019 */
[----:B------:R-:W-:Y:S01]  /*9c00*/  FMUL.FTZ R29, R29, R25 ;  /* 0x000000191d1d7220 */ /* 0x000fe20000410000 */
[----:B------:R-:W-:-:S05]  /*9c10*/  HADD2.F32 R25, -RZ, R75.H1_H1 ;  /* 0x3000004bff197230 */ /* 0x000fca0000004100 */
[----:B------:R-:W-:Y:S01]  /*9c20*/  FADD.FTZ R25, R25, -UR28 ;  /* 0x8000001c19197e21 */ /* 0x000fe20008010000 */
[----:B------:R-:W-:-:S03]  /*9c30*/  FADD.FTZ R18, R20, R42 ;  /* 0x0000002a14127221 */ /* 0x000fc60000010000 */
[----:B------:R-:W-:Y:S01]  /*9c40*/  FMUL.FTZ R23, R25, UR16 ;  /* 0x0000001019177c20 */ /* 0x000fe20008410000 */
[----:B------:R-:W-:-:S03]  /*9c50*/  FMUL.FTZ R42, R10, R42 ;  /* 0x0000002a0a2a7220 */ /* 0x000fc60000410000 */
[----:B------:R-:W-:Y:S01]  /*9c60*/  FFMA.FTZ R20, R10, R23, R8 ;  /* 0x000000170a147223 */ /* 0x000fe20000010008 */
[----:B------:R-:W-:-:S03]  /*9c70*/  FFMA.FTZ R19, R19, R42, R21 ;  /* 0x0000002a13137223 */ /* 0x000fc60000010015 */
        /* <DEDUP_REMOVED lines=10> */
[----:B------:R-:W-:Y:S01]  /*9d20*/  FFMA.FTZ R19, R2, R46, R19 ;  /* 0x0000002e02137223 */ /* 0x000fe20000010013 */
[----:B------:R-:W-:Y:S01]  /*9d30*/  FMUL.FTZ R25, R25, R21 ;  /* 0x0000001519197220 */ /* 0x000fe20000410000 */
[----:B------:R-:W-:Y:S01]  /*9d40*/  FFMA.FTZ R44, R36, R40, R44 ;  /* 0x00000028242c7223 */ /* 0x000fe2000001002c */
[----:B------:R-:W-:Y:S01]  /*9d50*/  FADD.FTZ R20, R20, -UR28 ;  /* 0x8000001c14147e21 */ /* 0x000fe20008010000 */
[----:B------:R-:W-:Y:S01]  /*9d60*/  FMUL.FTZ R63, R63, UR16 ;  /* 0x000000103f3f7c20 */ /* 0x000fe20008410000 */
[----:B------:R-:W-:Y:S01]  /*9d70*/  FADD.FTZ R43, R43, R37 ;  /* 0x000000252b2b7221 */ /* 0x000fe20000010000 */
[----:B------:R-:W3:Y:S01]  /*9d80*/  LDL.S16 R75, [R1+0x182] ;  /* 0x00018200014b7983 */ /* 0x000ee20000100600 */
[----:B------:R-:W-:-:S04]  /*9d90*/  FMUL.FTZ R21, R20, UR16 ;  /* 0x0000001014157c20 */ /* 0x000fc80008410000 */
[----:B------:R-:W-:-:S04]  /*9da0*/  FFMA.FTZ R20, R11, R21, R9 ;  /* 0x000000150b147223 */ /* 0x000fc80000010009 */
[----:B------:R-:W-:-:S06]  /*9db0*/  FMUL.FTZ R22, R20, -1.4426950216293334961 ;  /* 0xbfb8aa3b14167820 */ /* 0x000fcc0000410000 */
[----:B------:R-:W0:Y:S02]  /*9dc0*/  MUFU.EX2 R22, R22 ;  /* 0x0000001600167308 */ /* 0x000e240000000800 */
[----:B0-----:R-:W-:-:S06]  /*9dd0*/  FADD.FTZ R22, R22, 1 ;  /* 0x3f80000016167421 */ /* 0x001fcc0000010000 */
[----:B------:R-:W0:Y:S01]  /*9de0*/  MUFU.RCP R22, R22 ;  /* 0x0000001600167308 */ /* 0x000e220000001000 */
[----:B------:R-:W-:-:S05]  /*9df0*/  HADD2.F32 R42, -RZ, R74.H0_H0 ;  /* 0x2000004aff2a7230 */ /* 0x000fca0000004100 */
[----:B0-----:R-:W-:Y:S01]  /*9e00*/  FMUL.FTZ R42, R42, R22 ;  /* 0x000000162a2a7220 */ /* 0x001fe20000410000 */
[----:B------:R-:W-:-:S04]  /*9e10*/  FADD.FTZ R22, -R22, 1 ;  /* 0x3f80000016167421 */ /* 0x000fc80000010100 */
[----:B------:R-:W-:Y:S01]  /*9e20*/  FFMA.FTZ R22, R20, R22, 1 ;  /* 0x3f80000014167423 */ /* 0x000fe20000010016 */
[----:B------:R-:W-:Y:S02]  /*9e30*/  HADD2.F32 R20, -RZ, R60.H0_H0 ;  /* 0x2000003cff147230 */ /* 0x000fe40000004100 */
[----:B------:R-:W3:Y:S01]  /*9e40*/  LDL.LU.S16 R60, [R1+0x122] ;  /* 0x00012200013c7983 */ /* 0x000ee20000300600 */
[----:B------:R-:W-:Y:S02]  /*9e50*/  FMUL.FTZ R22, R42, R22 ;  /* 0x000000162a167220 */ /* 0x000fe40000410000 */
        /* <DEDUP_REMOVED lines=8> */
[----:B----4-:R-:W-:Y:S02]  /*9ee0*/  HADD2.F32 R27, -RZ, R62.H0_H0 ;  /* 0x2000003eff1b7230 */ /* 0x010fe40000004100 */
[----:B------:R-:W4:Y:S03]  /*9ef0*/  LDL.S16 R62, [R1+0x124] ;  /* 0x00012400013e7983 */ /* 0x000f260000100600 */
[----:B0-----:R-:W-:Y:S01]  /*9f00*/  FMUL.FTZ R27, R27, R20 ;  /* 0x000000141b1b7220 */ /* 0x001fe20000410000 */
[----:B------:R-:W-:-:S04]  /*9f10*/  FADD.FTZ R20, -R20, 1 ;  /* 0x3f80000014147421 */ /* 0x000fc80000010100 */
[----:B------:R-:W-:Y:S01]  /*9f20*/  FFMA.FTZ R20, R2, R20, 1 ;  /* 0x3f80000002147423 */ /* 0x000fe20000010014 */
[----:B--2---:R-:W-:Y:S02]  /*9f30*/  HADD2.F32 R2, -RZ, R61.H0_H0 ;  /* 0x2000003dff027230 */ /* 0x004fe40000004100 */
[----:B------:R-:W2:Y:S03]  /*9f40*/  LDL.LU.S16 R61, [R1+0x138] ;  /* 0x00013800013d7983 */ /* 0x000ea60000300600 */
[----:B------:R-:W-:Y:S01]  /*9f50*/  FADD.FTZ R2, R2, -UR28 ;  /* 0x8000001c02027e21 */ /* 0x000fe20008010000 */
[----:B------:R-:W-:-:S03]  /*9f60*/  FMUL.FTZ R20, R27, R20 ;  /* 0x000000141b147220 */ /* 0x000fc60000410000 */
        /* <DEDUP_REMOVED lines=11> */
[----:B------:R-:W-:Y:S01]  /*a020*/  FADD.FTZ R45, R18, R41 ;  /* 0x00000029122d7221 */ /* 0x000fe20000010000 */
[----:B------:R-:W-:Y:S01]  /*a030*/  FFMA.FTZ R41, R3, R47, R19 ;  /* 0x0000002f03297223 */ /* 0x000fe20000010013 */
[----:B---3--:R-:W-:Y:S02]  /*a040*/  HADD2.F32 R2, -RZ, R60.H0_H0 ;  /* 0x2000003cff027230 */ /* 0x008fe40000004100 */
[----:B------:R-:W3:Y:S03]  /*a050*/  LDL.LU.S16 R60, [R1+0x126] ;  /* 0x00012600013c7983 */ /* 0x000ee60000300600 */
[----:B------:R-:W-:-:S04]  /*a060*/  FADD.FTZ R2, R2, -UR28 ;  /* 0x8000001c02027e21 */ /* 0x000fc80008010000 */
[----:B------:R-:W-:-:S04]  /*a070*/  FMUL.FTZ R2, R2, UR16 ;  /* 0x0000001002027c20 */ /* 0x000fc80008410000 */
[----:B------:R-:W-:-:S04]  /*a080*/  FFMA.FTZ R3, R10, R2, R8 ;  /* 0x000000020a037223 */ /* 0x000fc80000010008 */
[----:B------:R-:W-:-:S06]  /*a090*/  FMUL.FTZ R18, R3, -1.4426950216293334961 ;  /* 0xbfb8aa3b03127820 */ /* 0x000fcc0000410000 */
[----:B------:R-:W0:Y:S02]  /*a0a0*/  MUFU.EX2 R18, R18 ;  /* 0x0000001200127308 */ /* 0x000e240000000800 */
[----:B0-----:R-:W-:-:S06]  /*a0b0*/  FADD.FTZ R18, R18, 1 ;  /* 0x3f80000012127421 */ /* 0x001fcc0000010000 */
[----:B------:R-:W0:Y:S01]  /*a0c0*/  MUFU.RCP R18, R18 ;  /* 0x0000001200127308 */ /* 0x000e220000001000 */
[----:B----4-:R-:W-:-:S05]  /*a0d0*/  HADD2.F32 R19, -RZ, R62.H0_H0 ;  /* 0x2000003eff137230 */ /* 0x010fca0000004100 */
        /* <DEDUP_REMOVED lines=17> */
[-C--:B------:R-:W-:Y:S01]  /*a1f0*/  FFMA.FTZ R46, R38, R39.reuse, R42 ;  /* 0x00000027262e7223 */ /* 0x080fe2000001002a */
[----:B------:R-:W-:-:S04]  /*a200*/  FMUL.FTZ R39, R11, R39 ;  /* 0x000000270b277220 */ /* 0x000fc80000410000 */
[----:B------:R-:W-:Y:S01]  /*a210*/  FFMA.FTZ R41, R38, R39, R41 ;  /* 0x0000002726297223 */ /* 0x000fe20000010029 */
[----:B------:R-:W-:Y:S01]  /*a220*/  FADD.FTZ R47, R39, R47 ;  /* 0x0000002f272f7221 */ /* 0x000fe20000010000 */
[----:B------:R-:W-:Y:S01]  /*a230*/  FADD.FTZ R45, R45, R40 ;  /* 0x000000282d2d7221 */ /* 0x000fe20000010000 */
[----:B------:R-:W-:-:S04]  /*a240*/  FMUL.FTZ R40, R10, R40 ;  /* 0x000000280a287220 */ /* 0x000fc80000410000 */
[----:B------:R-:W-:Y:S01]  /*a250*/  FFMA.FTZ R41, R36, R40, R41 ;  /* 0x0000002824297223 */ /* 0x000fe20000010029 */
[----:B------:R-:W-:Y:S01]  /*a260*/  FFMA.FTZ R36, R10, R63, R8 ;  /* 0x0000003f0a247223 */ /* 0x000fe20000010008 */
[----:B---3--:R-:W-:-:S05]  /*a270*/  HADD2.F32 R66, -RZ, R60.H0_H0 ;  /* 0x2000003cff427230 */ /* 0x008fca0000004100 */
[----:B------:R-:W-:-:S04]  /*a280*/  FADD.FTZ R66, R66, -UR28 ;  /* 0x8000001c42427e21 */ /* 0x000fc80008010000 */
[----:B------:R-:W-:-:S04]  /*a290*/  FMUL.FTZ R66, R66, UR16 ;  /* 0x0000001042427c20 */ /* 0x000fc80008410000 */
[----:B------:R-:W-:-:S04]  /*a2a0*/  FFMA.FTZ R38, R10, R66, R8 ;  /* 0x000000420a267223 */ /* 0x000fc80000010008 */
[----:B------:R-:W-:-:S06]  /*a2b0*/  FMUL.FTZ R42, R38, -1.4426950216293334961 ;  /* 0xbfb8aa3b262a7820 */ /* 0x000fcc0000410000 */
[----:B------:R-:W0:Y:S02]  /*a2c0*/  MUFU.EX2 R42, R42 ;  /* 0x0000002a002a7308 */ /* 0x000e240000000800 */
[----:B0-----:R-:W-:-:S06]  /*a2d0*/  FADD.FTZ R42, R42, 1 ;  /* 0x3f8000002a2a7421 */ /* 0x001fcc0000010000 */
[----:B------:R-:W0:Y:S01]  /*a2e0*/  MUFU.RCP R42, R42 ;  /* 0x0000002a002a7308 */ /* 0x000e220000001000 */
[----:B--2---:R-:W-:Y:S02]  /*a2f0*/  HADD2.F32 R65, -RZ, R61.H0_H0 ;  /* 0x2000003dff417230 */ /* 0x004fe40000004100 */
[----:B0-----:R-:W-:Y:S01]  /*a300*/  FMUL.FTZ R59, R59, R42 ;  /* 0x0000002a3b3b7220 */ /* 0x001fe20000410000 */
[----:B------:R-:W-:Y:S02]  /*a310*/  FADD.FTZ R42, -R42, 1 ;  /* 0x3f8000002a2a7421 */ /* 0x000fe40000010100 */
[----:B------:R-:W-:Y:S02]  /*a320*/  FADD.FTZ R65, R65, -UR28 ;  /* 0x8000001c41417e21 */ /* 0x000fe40008010000 */
[----:B------:R-:W-:Y:S02]  /*a330*/  FFMA.FTZ R42, R38, R42, 1 ;  /* 0x3f800000262a7423 */ /* 0x000fe4000001002a */
        /* <DEDUP_REMOVED lines=9> */
[----:B------:R-:W-:-:S06]  /*a3d0*/  FMUL.FTZ R38, R36, -1.4426950216293334961 ;  /* 0xbfb8aa3b24267820 */ /* 0x000fcc0000410000 */
[----:B------:R-:W0:Y:S02]  /*a3e0*/  MUFU.EX2 R38, R38 ;  /* 0x0000002600267308 */ /* 0x000e240000000800 */
[----:B0-----:R-:W-:-:S06]  /*a3f0*/  FADD.FTZ R38, R38, 1 ;  /* 0x3f80000026267421 */ /* 0x001fcc0000010000 */
[----:B------:R-:W0:Y:S01]  /*a400*/  MUFU.RCP R38, R38 ;  /* 0x0000002600267308 */ /* 0x000e220000001000 */
[----:B------:R-:W-:Y:S02]  /*a410*/  HADD2.F32 R62, -RZ, R50.H1_H1 ;  /* 0x30000032ff3e7230 */ /* 0x000fe40000004100 */
[----:B------:R-:W-:Y:S01]  /*a420*/  FMUL.FTZ R59, R59, R42 ;  /* 0x0000002a3b3b7220 */ /* 0x000fe20000410000 */
[----:B------:R-:W-:Y:S02]  /*a430*/  HADD2.F32 R42, -RZ, R51.H0_H0 ;  /* 0x20000033ff2a7230 */ /* 0x000fe40000004100 */
        /* <DEDUP_REMOVED lines=11> */
[----:B------:R-:W-:Y:S02]  /*a4f0*/  HADD2.F32 R50, -RZ, R57.H0_H0 ;  /* 0x20000039ff327230 */ /* 0x000fe40000004100 */
[----:B------:R-:W-:-:S05]  /*a500*/  HADD2.F32 R61, -RZ, R48.H0_H0 ;  /* 0x20000030ff3d7230 */ /* 0x000fca0000004100 */
[----:B------:R-:W-:Y:S01]  /*a510*/  FADD.FTZ R61, R61, -UR28 ;  /* 0x8000001c3d3d7e21 */ /* 0x000fe20008010000 */
[----:B0-----:R-:W-:Y:S01]  /*a520*/  FMUL.FTZ R50, R50, R38 ;  /* 0x0000002632327220 */ /* 0x001fe20000410000 */
[----:B------:R-:W-:Y:S02]  /*a530*/  FADD.FTZ R38, -R38, 1 ;  /* 0x3f80000026267421 */ /* 0x000fe40000010100 */
[----:B------:R-:W-:Y:S02]  /*a540*/  FMUL.FTZ R61, R61, UR16 ;  /* 0x000000103d3d7c20 */ /* 0x000fe40008410000 */
[----:B------:R-:W-:Y:S01]  /*a550*/  FFMA.FTZ R38, R36, R38, 1 ;  /* 0x3f80000024267423 */ /* 0x000fe20000010026 */
[-C--:B------:R-:W-:Y:S01]  /*a560*/  FFMA.FTZ R36, R34, R37.reuse, R46 ;  /* 0x0000002522247223 */ /* 0x080fe2000001002e */
[----:B------:R-:W-:-:S04]  /*a570*/  FMUL.FTZ R37, R11, R37 ;  /* 0x000000250b257220 */ /* 0x000fc80000410000 */
[----:B------:R-:W-:Y:S01]  /*a580*/  FFMA.FTZ R41, R34, R37, R41 ;  /* 0x0000002522297223 */ /* 0x000fe20000010029 */
[----:B------:R-:W-:Y:S01]  /*a590*/  FFMA.FTZ R34, R10, R61, R8 ;  /* 0x0000003d0a227223 */ /* 0x000fe20000010008 */
[----:B------:R-:W-:Y:S01]  /*a5a0*/  FMUL.FTZ R50, R50, R38 ;  /* 0x0000002632327220 */ /* 0x000fe20000410000 */
[----:B------:R-:W-:Y:S02]  /*a5b0*/  FADD.FTZ R47, R47, R40 ;  /* 0x000000282f2f7221 */ /* 0x000fe40000010000 */
[----:B------:R-:W-:Y:S01]  /*a5c0*/  FMUL.FTZ R38, R34, -1.4426950216293334961 ;  /* 0xbfb8aa3b22267820 */ /* 0x000fe20000410000 */
[----:B------:R-:W-:Y:S01]  /*a5d0*/  FADD.FTZ R45, R45, R35 ;  /* 0x000000232d2d7221 */ /* 0x000fe20000010000 */
[-C--:B------:R-:W-:Y:S01]  /*a5e0*/  FFMA.FTZ R44, R32, R35.reuse, R44 ;  /* 0x00000023202c7223 */ /* 0x080fe2000001002c */
[----:B------:R-:W-:Y:S01]  /*a5f0*/  FADD.FTZ R47, R37, R47 ;  /* 0x0000002f252f7221 */ /* 0x000fe20000010000 */
[----:B------:R-:W-:Y:S02]  /*a600*/  FMUL.FTZ R35, R10, R35 ;  /* 0x000000230a237220 */ /* 0x000fe40000410000 */
[----:B------:R-:W0:Y:S01]  /*a610*/  MUFU.EX2 R38, R38 ;  /* 0x0000002600267308 */ /* 0x000e220000000800 */
[----:B------:R-:W-:Y:S01]  /*a620*/  FADD.FTZ R43, R43, R33 ;  /* 0x000000212b2b7221 */ /* 0x000fe20000010000 */
[----:B------:R-:W-:Y:S01]  /*a630*/  FFMA.FTZ R36, R30, R33, R36 ;  /* 0x000000211e247223 */ /* 0x000fe20000010024 */
[----:B------:R-:W-:Y:S01]  /*a640*/  FFMA.FTZ R41, R32, R35, R41 ;  /* 0x0000002320297223 */ /* 0x000fe20000010029 */
[----:B------:R-:W-:Y:S01]  /*a650*/  FADD.FTZ R47, R47, R35 ;  /* 0x000000232f2f7221 */ /* 0x000fe20000010000 */
[----:B------:R-:W-:Y:S01]  /*a660*/  FMUL.FTZ R33, R11, R33 ;  /* 0x000000210b217220 */ /* 0x000fe20000410000 */
[----:B------:R-:W-:-:S03]  /*a670*/  HADD2.F32 R46, -RZ, R58.H0_H0 ;  /* 0x2000003aff2e7230 */ /* 0x000fc60000004100 */
[----:B------:R-:W-:Y:S01]  /*a680*/  FFMA.FTZ R41, R30, R33, R41 ;  /* 0x000000211e297223 */ /* 0x000fe20000010029 */
[----:B------:R-:W-:Y:S01]  /*a690*/  FADD.FTZ R47, R33, R47 ;  /* 0x0000002f212f7221 */ /* 0x000fe20000010000 */
[----:B------:R-:W-:Y:S02]  /*a6a0*/  HADD2.F32 R33, -RZ, R64.H0_H0 ;  /* 0x20000040ff217230 */ /* 0x000fe40000004100 */
[----:B------:R-:W-:Y:S01]  /*a6b0*/  HADD2.F32 R58, -RZ, R48.H1_H1 ;  /* 0x30000030ff3a7230 */ /* 0x000fe20000004100 */
[----:B------:R-:W2:Y:S01]  /*a6c0*/  LDL.LU.S16 R64, [R1+0x156] ;  /* 0x0001560001407983 */ /* 0x000ea20000300600 */
[----:B------:R-:W-:-:S03]  /*a6d0*/  HADD2.F32 R48, -RZ, R70.H0_H0 ;  /* 0x20000046ff307230 */ /* 0x000fc60000004100 */
[----:B------:R-:W3:Y:S01]  /*a6e0*/  LDL.S16 R70, [R1+0x152] ;  /* 0x0001520001467983 */ /* 0x000ee20000100600 */
[----:B0-----:R-:W-:-:S06]  /*a6f0*/  FADD.FTZ R38, R38, 1 ;  /* 0x3f80000026267421 */ /* 0x001fcc0000010000 */
[----:B------:R-:W0:Y:S01]  /*a700*/  MUFU.RCP R38, R38 ;  /* 0x0000002600267308 */ /* 0x000e220000001000 */
[--C-:B------:R-:W-:Y:S02]  /*a710*/  HADD2.F32 R60, -RZ, R49.reuse.H0_H0 ;  /* 0x20000031ff3c7230 */ /* 0x100fe40000004100 */
[----:B------:R-:W-:Y:S01]  /*a720*/  FMUL.FTZ R56, R56, R39 ;  /* 0x0000002738387220 */ /* 0x000fe20000410000 */
[----:B------:R-:W-:Y:S02]  /*a730*/  HADD2.F32 R39, -RZ, R49.H1_H1 ;  /* 0x30000031ff277230 */ /* 0x000fe40000004100 */
[----:B------:R-:W-:-:S04]  /*a740*/  FADD.FTZ R60, R60, -UR28 ;  /* 0x8000001c3c3c7e21 */ /* 0x000fc80008010000 */
[----:B------:R-:W-:Y:S01]  /*a750*/  FMUL.FTZ R60, R60, UR16 ;  /* 0x000000103c3c7c20 */ /* 0x000fe20008410000 */
[----:B0-----:R-:W-:Y:S01]  /*a760*/  FMUL.FTZ R39, R39, R38 ;  /* 0x0000002627277220 */ /* 0x001fe20000410000 */
[----:B------:R-:W-:-:S04]  /*a770*/  FADD.FTZ R38, -R38, 1 ;  /* 0x3f80000026267421 */ /* 0x000fc80000010100 */
[----:B------:R-:W-:Y:S01]  /*a780*/  FFMA.FTZ R38, R34, R38, 1 ;  /* 0x3f80000022267423 */ /* 0x000fe20000010026 */
[----:B------:R-:W-:-:S04]  /*a790*/  FFMA.FTZ R34, R11, R60, R9 ;  /* 0x0000003c0b227223 */ /* 0x000fc80000010009 */
[----:B------:R-:W-:-:S06]  /*a7a0*/  FMUL.FTZ R37, R34, -1.4426950216293334961 ;  /* 0xbfb8aa3b22257820 */ /* 0x000fcc0000410000 */
[----:B------:R-:W0:Y:S02]  /*a7b0*/  MUFU.EX2 R37, R37 ;  /* 0x0000002500257308 */ /* 0x000e240000000800 */
[----:B0-----:R-:W-:-:S06]  /*a7c0*/  FADD.FTZ R37, R37, 1 ;  /* 0x3f80000025257421 */ /* 0x001fcc0000010000 */
[----:B------:R-:W0:Y:S01]  /*a7d0*/  MUFU.RCP R37, R37 ;  /* 0x0000002500257308 */ /* 0x000e220000001000 */
[----:B------:R-:W-:-:S04]  /*a7e0*/  FADD.FTZ R58, R58, -UR28 ;  /* 0x8000001c3a3a7e21 */ /* 0x000fc80008010000 */
[----:B------:R-:W-:-:S04]  /*a7f0*/  FMUL.FTZ R58, R58, UR16 ;  /* 0x000000103a3a7c20 */ /* 0x000fc80008410000 */
[----:B------:R-:W-:Y:S01]  /*a800*/  FFMA.FTZ R32, R10, R58, R8 ;  /* 0x0000003a0a207223 */ /* 0x000fe20000010008 */
[----:B0-----:R-:W-:Y:S01]  /*a810*/  FMUL.FTZ R46, R46, R37 ;  /* 0x000000252e2e7220 */ /* 0x001fe20000410000 */
[----:B------:R-:W-:-:S04]  /*a820*/  FADD.FTZ R37, -R37, 1 ;  /* 0x3f80000025257421 */ /* 0x000fc80000010100 */
[----:B------:R-:W-:Y:S01]  /*a830*/  FFMA.FTZ R37, R34, R37, 1 ;  /* 0x3f80000022257423 */ /* 0x000fe20000010025 */
[----:B------:R-:W-:-:S06]  /*a840*/  FMUL.FTZ R34, R32, -1.4426950216293334961 ;  /* 0xbfb8aa3b20227820 */ /* 0x000fcc0000410000 */
[----:B------:R-:W0:Y:S01]  /*a850*/  MUFU.EX2 R34, R34 ;  /* 0x0000002200227308 */ /* 0x000e220000000800 */
[----:B------:R-:W-:Y:S02]  /*a860*/  HADD2.F32 R35, -RZ, R55.H0_H0 ;  /* 0x20000037ff237230 */ /* 0x000fe40000004100 */
[----:B------:R-:W-:Y:S02]  /*a870*/  HADD2.F32 R55, -RZ, R51.H1_H1 ;  /* 0x30000033ff377230 */ /* 0x000fe40000004100 */
[----:B------:R-:W-:Y:S02]  /*a880*/  HADD2.F32 R51, -RZ, R67.H0_H0 ;  /* 0x20000043ff337230 */ /* 0x000fe40000004100 */
[----:B------:R-:W4:Y:S01]  /*a890*/  LDL.LU.S16 R67, [R1+0x144] ;  /* 0x0001440001437983 */ /* 0x000f220000300600 */
        /* <DEDUP_REMOVED lines=23> */
[----:B------:R-:W0:Y:S02]  /*aa10*/  MUFU.EX2 R32, R32 ;  /* 0x0000002000207308 */ /* 0x000e240000000800 */
[----:B0-----:R-:W-:-:S06]  /*aa20*/  FADD.FTZ R32, R32, 1 ;  /* 0x3f80000020207421 */ /* 0x001fcc0000010000 */
[----:B------:R-:W0:Y:S01]  /*aa30*/  MUFU.RCP R32, R32 ;  /* 0x0000002000207308 */ /* 0x000e220000001000 */
[----:B------:R-:W-:Y:S01]  /*aa40*/  FMUL.FTZ R18, R53, R18 ;  /* 0x0000001235127220 */ /* 0x000fe20000410000 */
[----:B------:R-:W-:Y:S02]  /*aa50*/  HADD2.F32 R53, -RZ, R52.H0_H0 ;  /* 0x20000034ff357230 */ /* 0x000fe40000004100 */
[----:B------:R-:W-:Y:S01]  /*aa60*/  FMUL.FTZ R34, R35, R34 ;  /* 0x0000002223227220 */ /* 0x000fe20000410000 */
[----:B------:R-:W-:Y:S02]  /*aa70*/  HADD2.F32 R49, -RZ, R68.H0_H0 ;  /* 0x20000044ff317230 */ /* 0x000fe40000004100 */
[----:B------:R-:W4:Y:S01]  /*aa80*/  LDL.LU.S16 R68, [R1+0x150] ;  /* 0x0001500001447983 */ /* 0x000f220000300600 */
        /* <DEDUP_REMOVED lines=12> */
[----:B------:R-:W-:Y:S01]  /*ab50*/  FADD.FTZ R51, R51, -UR28 ;  /* 0x8000001c33337e21 */ /* 0x000fe20008010000 */
[----:B0-----:R-:W-:Y:S01]  /*ab60*/  FMUL.FTZ R33, R33, R32 ;  /* 0x0000002021217220 */ /* 0x001fe20000410000 */
[----:B------:R-:W-:-:S04]  /*ab70*/  FADD.FTZ R32, -R32, 1 ;  /* 0x3f80000020207421 */ /* 0x000fc80000010100 */
[----:B------:R-:W-:-:S04]  /*ab80*/  FFMA.FTZ R30, R30, R32, 1 ;  /* 0x3f8000001e1e7423 */ /* 0x000fc80000010020 */
[----:B------:R-:W-:Y:S01]  /*ab90*/  FMUL.FTZ R30, R33, R30 ;  /* 0x0000001e211e7220 */ /* 0x000fe20000410000 */
[----:B--2---:R-:W-:Y:S02]  /*aba0*/  HADD2.F32 R37, -RZ, R64.H0_H0 ;  /* 0x20000040ff257230 */ /* 0x004fe40000004100 */
[----:B------:R-:W-:Y:S01]  /*abb0*/  FFMA.FTZ R33, R26, R31, R44 ;  /* 0x0000001f1a217223 */ /* 0x000fe2000001002c */
[----:B------:R-:W2:Y:S01]  /*abc0*/  LDL.LU.S16 R64, [R1+0x14e] ;  /* 0x00014e0001407983 */ /* 0x000ea20000300600 */
[----:B---3--:R-:W-:-:S03]  /*abd0*/  HADD2.F32 R44, -RZ, R70.H0_H0 ;  /* 0x20000046ff2c7230 */ /* 0x008fc60000004100 */
[----:B------:R-:W3:Y:S01]  /*abe0*/  LDL.S16 R70, [R1+0x160] ;  /* 0x0001600001467983 */ /* 0x000ee20000100600 */
[----:B------:R-:W-:Y:S01]  /*abf0*/  FADD.FTZ R32, R45, R31 ;  /* 0x0000001f2d207221 */ /* 0x000fe20000010000 */
[----:B------:R-:W-:Y:S01]  /*ac00*/  FMUL.FTZ R31, R10, R31 ;  /* 0x0000001f0a1f7220 */ /* 0x000fe20000410000 */
[----:B------:R-:W-:-:S03]  /*ac10*/  FMUL.FTZ R51, R51, UR16 ;  /* 0x0000001033337c20 */ /* 0x000fc60008410000 */
[----:B------:R-:W-:Y:S01]  /*ac20*/  FFMA.FTZ R41, R26, R31, R41 ;  /* 0x0000001f1a297223 */ /* 0x000fe20000010029 */
[----:B------:R-:W-:-:S04]  /*ac30*/  FFMA.FTZ R26, R10, R51, R8 ;  /* 0x000000330a1a7223 */ /* 0x000fc80000010008 */
[----:B------:R-:W-:-:S06]  /*ac40*/  FMUL.FTZ R35, R26, -1.4426950216293334961 ;  /* 0xbfb8aa3b1a237820 */ /* 0x000fcc0000410000 */
[----:B------:R-:W0:Y:S02]  /*ac50*/  MUFU.EX2 R35, R35 ;  /* 0x0000002300237308 */ /* 0x000e240000000800 */
[----:B0-----:R-:W-:-:S06]  /*ac60*/  FADD.FTZ R35, R35, 1 ;  /* 0x3f80000023237421 */ /* 0x001fcc0000010000 */
[----:B------:R-:W0:Y:S01]  /*ac70*/  MUFU.RCP R35, R35 ;  /* 0x0000002300237308 */ /* 0x000e220000001000 */
        /* <DEDUP_REMOVED lines=8> */
[----:B------:R-:W0:Y:S01]  /*ad00*/  MUFU.EX2 R35, R35 ;  /* 0x0000002300237308 */ /* 0x000e220000000800 */
[----:B------:R-:W-:Y:S01]  /*ad10*/  FADD.FTZ R31, R47, R31 ;  /* 0x0000001f2f1f7221 */ /* 0x000fe20000010000 */
[----:B0-----:R-:W-:-:S06]  /*ad20*/  FADD.FTZ R35, R35, 1 ;  /* 0x3f80000023237421 */ /* 0x001fcc0000010000 */
[----:B------:R-:W0:Y:S01]  /*ad30*/  MUFU.RCP R35, R35 ;  /* 0x0000002300237308 */ /* 0x000e220000001000 */
[----:B----4-:R-:W-:Y:S02]  /*ad40*/  HADD2.F32 R47, -RZ, R67.H0_H0 ;  /* 0x20000043ff2f7230 */ /* 0x010fe40000004100 */
[----:B------:R-:W-:Y:S01]  /*ad50*/  FADD.FTZ R67, R43, R29 ;  /* 0x0000001d2b437221 */ /* 0x000fe20000010000 */
[-C--:B------:R-:W-:Y:S02]  /*ad60*/  FFMA.FTZ R36, R24, R29.reuse, R36 ;  /* 0x0000001d18247223 */ /* 0x080fe40000010024 */
[----:B------:R-:W-:Y:S01]  /*ad70*/  FADD.FTZ R47, R47, -UR28 ;  /* 0x8000001c2f2f7e21 */ /* 0x000fe20008010000 */
[----:B------:R-:W-:-:S03]  /*ad80*/  FMUL.FTZ R29, R11, R29 ;  /* 0x0000001d0b1d7220 */ /* 0x000fc60000410000 */
[----:B------:R-:W-:Y:S01]  /*ad90*/  FMUL.FTZ R47, R47, UR16 ;  /* 0x000000102f2f7c20 */ /* 0x000fe20008410000 */
[----:B------:R-:W-:Y:S01]  /*ada0*/  FFMA.FTZ R41, R24, R29, R41 ;  /* 0x0000001d18297223 */ /* 0x000fe20000010029 */
[----:B0-----:R-:W-:Y:S01]  /*adb0*/  FMUL.FTZ R37, R37, R35 ;  /* 0x0000002325257220 */ /* 0x001fe20000410000 */
[----:B------:R-:W-:Y:S01]  /*adc0*/  FADD.FTZ R35, -R35, 1 ;  /* 0x3f80000023237421 */ /* 0x000fe20000010100 */
[----:B------:R-:W-:-:S03]  /*add0*/  FFMA.FTZ R24, R10, R47, R8 ;  /* 0x0000002f0a187223 */ /* 0x000fc60000010008 */
[----:B------:R-:W-:Y:S01]  /*ade0*/  FFMA.FTZ R26, R26, R35, 1 ;  /* 0x3f8000001a1a7423 */ /* 0x000fe20000010023 */
        /* <DEDUP_REMOVED lines=8> */
[----:B------:R-:W-:Y:S02]  /*ae70*/  HADD2.F32 R35, -RZ, R71.H0_H0 ;  /* 0x20000047ff237230 */ /* 0x000fe40000004100 */
[----:B------:R-:W4:Y:S01]  /*ae80*/  LDL.LU.S16 R71, [R1+0x162] ;  /* 0x0001620001477983 */ /* 0x000f220000300600 */
[----:B------:R-:W-:-:S03]  /*ae90*/  HADD2.F32 R45, -RZ, R68.H0_H0 ;  /* 0x20000044ff2d7230 */ /* 0x000fc60000004100 */
[----:B------:R-:W4:Y:S02]  /*aea0*/  LDL.S16 R68, [R1+0x15e] ;  /* 0x00015e0001447983 */ /* 0x000f240000100600 */
[----:B------:R-:W-:-:S04]  /*aeb0*/  FADD.FTZ R45, R45, -UR28 ;  /* 0x8000001c2d2d7e21 */ /* 0x000fc80008010000 */
[----:B------:R-:W-:Y:S01]  /*aec0*/  FMUL.FTZ R45, R45, UR16 ;  /* 0x000000102d2d7c20 */ /* 0x000fe20008410000 */
[----:B------:R-:W-:-:S03]  /*aed0*/  FADD.FTZ R31, R29, R31 ;  /* 0x0000001f1d1f7221 */ /* 0x000fc60000010000 */
[----:B------:R-:W-:Y:S01]  /*aee0*/  FFMA.FTZ R24, R11, R45, R9 ;  /* 0x0000002d0b187223 */ /* 0x000fe20000010009 */
[----:B--2---:R-:W-:Y:S02]  /*aef0*/  HADD2.F32 R43, -RZ, R64.H0_H0 ;  /* 0x20000040ff2b7230 */ /* 0x004fe40000004100 */
[----:B------:R-:W2:Y:S01]  /*af00*/  LDL.LU.S16 R64, [R1+0x15c] ;  /* 0x00015c0001407983 */ /* 0x000ea20000300600 */
[----:B---3--:R-:W-:-:S03]  /*af10*/  HADD2.F32 R40, -RZ, R70.H0_H0 ;  /* 0x20000046ff287230 */ /* 0x008fc60000004100 */
[----:B------:R-:W3:Y:S01]  /*af20*/  LDL.S16 R70, [R1+0x166] ;  /* 0x0001660001467983 */ /* 0x000ee20000100600 */
[----:B------:R-:W-:-:S06]  /*af30*/  FMUL.FTZ R29, R24, -1.4426950216293334961 ;  /* 0xbfb8aa3b181d7820 */ /* 0x000fcc0000410000 */
[----:B------:R-:W0:Y:S02]  /*af40*/  MUFU.EX2 R29, R29 ;  /* 0x0000001d001d7308 */ /* 0x000e240000000800 */
[----:B0-----:R-:W-:-:S06]  /*af50*/  FADD.FTZ R29, R29, 1 ;  /* 0x3f8000001d1d7421 */ /* 0x001fcc0000010000 */
[----:B------:R-:W0:Y:S01]  /*af60*/  MUFU.RCP R29, R29 ;  /* 0x0000001d001d7308 */ /* 0x000e220000001000 */
[----:B------:R-:W-:Y:S01]  /*af70*/  FADD.FTZ R43, R43, -UR28 ;  /* 0x8000001c2b2b7e21 */ /* 0x000fe20008010000 */
[----:B------:R-:W-:Y:S01]  /*af80*/  FADD.FTZ R32, R32, R25 ;  /* 0x0000001920207221 */ /* 0x000fe20000010000 */
[----:B------:R-:W-:Y:S02]  /*af90*/  FFMA.FTZ R33, R23, R25, R33 ;  /* 0x0000001917217223 */ /* 0x000fe40000010021 */
[----:B------:R-:W-:Y:S01]  /*afa0*/  FMUL.FTZ R43, R43, UR16 ;  /* 0x000000102b2b7c20 */ /* 0x000fe20008410000 */
[----:B0-----:R-:W-:Y:S01]  /*afb0*/  FMUL.FTZ R35, R35, R29 ;  /* 0x0000001d23237220 */ /* 0x001fe20000410000 */
[----:B------:R-:W-:-:S04]  /*afc0*/  FADD.FTZ R29, -R29, 1 ;  /* 0x3f8000001d1d7421 */ /* 0x000fc80000010100 */
[----:B------:R-:W-:Y:S01]  /*afd0*/  FFMA.FTZ R24, R24, R29, 1 ;  /* 0x3f80000018187423 */ /* 0x000fe2000001001d */
[----:B------:R-:W-:-:S04]  /*afe0*/  FMUL.FTZ R29, R10, R25 ;  /* 0x000000190a1d7220 */ /* 0x000fc80000410000 */
[----:B------:R-:W-:Y:S01]  /*aff0*/  FFMA.FTZ R25, R23, R29, R41 ;  /* 0x0000001d17197223 */ /* 0x000fe20000010029 */
[----:B------:R-:W-:Y:S01]  /*b000*/  FFMA.FTZ R23, R10, R43, R8 ;  /* 0x0000002b0a177223 */ /* 0x000fe20000010008 */
[----:B------:R-:W-:-:S03]  /*b010*/  FMUL.FTZ R24, R35, R24 ;  /* 0x0000001823187220 */ /* 0x000fc60000410000 */
        /* <DEDUP_REMOVED lines=8> */
[----:B----4-:R-:W-:Y:S02]  /*b0a0*/  HADD2.F32 R35, -RZ, R71.H0_H0 ;  /* 0x20000047ff237230 */ /* 0x010fe40000004100 */
[----:B------:R-:W4:Y:S01]  /*b0b0*/  LDL.S16 R71, [R1+0x16a] ;  /* 0x00016a0001477983 */ /* 0x000f220000100600 */
[----:B------:R-:W-:-:S03]  /*b0c0*/  HADD2.F32 R41, -RZ, R68.H0_H0 ;  /* 0x20000044ff297230 */ /* 0x000fc60000004100 */
[----:B------:R-:W4:Y:S01]  /*b0d0*/  LDL.LU.S16 R68, [R1+0x164] ;  /* 0x0001640001447983 */ /* 0x000f220000300600 */
[----:B------:R-:W-:Y:S01]  /*b0e0*/  FMUL.FTZ R38, R39, R38 ;  /* 0x0000002627267220 */ /* 0x000fe20000410000 */
[----:B------:R-:W-:-:S04]  /*b0f0*/  FADD.FTZ R41, R41, -UR28 ;  /* 0x8000001c29297e21 */ /* 0x000fc80008010000 */
[----:B------:R-:W-:Y:S01]  /*b100*/  FMUL.FTZ R41, R41, UR16 ;  /* 0x0000001029297c20 */ /* 0x000fe20008410000 */
[----:B------:R-:W-:-:S03]  /*b110*/  FADD.FTZ R31, R31, R29 ;  /* 0x0000001d1f1f7221 */ /* 0x000fc60000010000 */
[----:B------:R-:W-:Y:S01]  /*b120*/  FFMA.FTZ R23, R11, R41, R9 ;  /* 0x000000290b177223 */ /* 0x000fe20000010009 */
[----:B--2---:R-:W-:Y:S02]  /*b130*/  HADD2.F32 R39, -RZ, R64.H0_H0 ;  /* 0x20000040ff277230 */ /* 0x004fe40000004100 */
[----:B------:R-:W-:Y:S01]  /*b140*/  FFMA.FTZ R64, R21, R22, R36 ;  /* 0x0000001615407223 */ /* 0x000fe20000010024 */
[----:B---3--:R-:W-:Y:S02]  /*b150*/  HADD2.F32 R36, -RZ, R70.H0_H0 ;  /* 0x20000046ff247230 */ /* 0x008fe40000004100 */
[----:B------:R-:W2:Y:S01]  /*b160*/  LDL.S16 R70, [R1+0x16e] ;  /* 0x00016e0001467983 */ /* 0x000ea20000100600 */
[----:B------:R-:W-:-:S06]  /*b170*/  FMUL.FTZ R29, R23, -1.4426950216293334961 ;  /* 0xbfb8aa3b171d7820 */ /* 0x000fcc0000410000 */
[----:B------:R-:W0:Y:S02]  /*b180*/  MUFU.EX2 R29, R29 ;  /* 0x0000001d001d7308 */ /* 0x000e240000000800 */
[----:B0-----:R-:W-:-:S06]  /*b190*/  FADD.FTZ R29, R29, 1 ;  /* 0x3f8000001d1d7421 */ /* 0x001fcc0000010000 */
[----:B------:R-:W0:Y:S01]  /*b1a0*/  MUFU.RCP R29, R29 ;  /* 0x0000001d001d7308 */ /* 0x000e220000001000 */
[----:B------:R-:W-:Y:S01]  /*b1b0*/  FADD.FTZ R39, R39, -UR28 ;  /* 0x8000001c27277e21 */ /* 0x000fe20008010000 */
[----:B------:R-:W-:Y:S01]  /*b1c0*/  FADD.FTZ R67, R67, R22 ;  /* 0x0000001643437221 */ /* 0x000fe20000010000 */
[----:B------:R-:W-:Y:S02]  /*b1d0*/  FMUL.FTZ R22, R11, R22 ;  /* 0x000000160b167220 */ /* 0x000fe40000410000 */
[----:B------:R-:W-:Y:S01]  /*b1e0*/  FMUL.FTZ R39, R39, UR16 ;  /* 0x0000001027277c20 */ /* 0x000fe20008410000 */
[----:B0-----:R-:W-:Y:S01]  /*b1f0*/  FMUL.FTZ R35, R35, R29 ;  /* 0x0000001d23237220 */ /* 0x001fe20000410000 */
[----:B------:R-:W-:-:S04]  /*b200*/  FADD.FTZ R29, -R29, 1 ;  /* 0x3f8000001d1d7421 */ /* 0x000fc80000010100 */
[----:B------:R-:W-:Y:S01]  /*b210*/  FFMA.FTZ R23, R23, R29, 1 ;  /* 0x3f80000017177423 */ /* 0x000fe2000001001d */
        /* <DEDUP_REMOVED lines=10> */
[----:B------:R-:W-:Y:S01]  /*b2c0*/  FMUL.FTZ R26, R37, R26 ;  /* 0x0000001a251a7220 */ /* 0x000fe20000410000 */
[----:B----4-:R-:W-:Y:S02]  /*b2d0*/  HADD2.F32 R25, -RZ, R71.H0_H0 ;  /* 0x20000047ff197230 */ /* 0x010fe40000004100 */
[----:B------:R-:W3:Y:S01]  /*b2e0*/  LDL.S16 R71, [R1+0x172] ;  /* 0x0001720001477983 */ /* 0x000ee20000100600 */
[----:B------:R-:W-:Y:S01]  /*b2f0*/  FMUL.FTZ R23, R35, R23 ;  /* 0x0000001723177220 */ /* 0x000fe20000410000 */
[----:B------:R-:W-:Y:S02]  /*b300*/  HADD2.F32 R35, -RZ, R73.H0_H0 ;  /* 0x20000049ff237230 */ /* 0x000fe40000004100 */
[----:B------:R-:W4:Y:S01]  /*b310*/  LDL.LU.S16 R73, [R1+0x15a] ;  /* 0x00015a0001497983 */ /* 0x000f220000300600 */
[----:B------:R-:W-:-:S05]  /*b320*/  HADD2.F32 R37, -RZ, R68.H0_H0 ;  /* 0x20000044ff257230 */ /* 0x000fca0000004100 */
[----:B------:R-:W-:-:S04]  /*b330*/  FADD.FTZ R37, R37, -UR28 ;  /* 0x8000001c25257e21 */ /* 0x000fc80008010000 */
        /* <DEDUP_REMOVED lines=13> */
[----:B--2---:R-:W-:Y:S02]  /*b410*/  HADD2.F32 R32, -RZ, R70.H0_H0 ;  /* 0x20000046ff207230 */ /* 0x004fe40000004100 */
[----:B------:R-:W2:Y:S01]  /*b420*/  LDL.LU.S16 R70, [R1+0x170] ;  /* 0x0001700001467983 */ /* 0x000ea20000300600 */
[----:B------:R-:W-:-:S03]  /*b430*/  HADD2.F32 R33, -RZ, R72.H0_H0 ;  /* 0x20000048ff217230 */ /* 0x000fc60000004100 */
[----:B------:R-:W2:Y:S01]  /*b440*/  LDL.S16 R72, [R1+0x174] ;  /* 0x0001740001487983 */ /* 0x000ea20000100600 */
[----:B------:R-:W-:Y:S01]  /*b450*/  FADD.FTZ R35, R35, -UR28 ;  /* 0x8000001c23237e21 */ /* 0x000fe20008010000 */
[----:B------:R-:W-:-:S03]  /*b460*/  FMUL.FTZ R20, R10, R20 ;  /* 0x000000140a147220 */ /* 0x000fc60000410000 */
[----:B------:R-:W-:Y:S01]  /*b470*/  FMUL.FTZ R35, R35, UR16 ;  /* 0x0000001023237c20 */ /* 0x000fe20008410000 */
[----:B------:R-:W-:-:S03]  /*b480*/  FFMA.FTZ R28, R28, R20, R29 ;  /* 0x000000141c1c7223 */ /* 0x000fc6000001001d */
[----:B------:R-:W-:-:S04]  /*b490*/  FFMA.FTZ R29, R10, R35, R8 ;  /* 0x000000230a1d7223 */ /* 0x000fc80000010008 */
        /* <DEDUP_REMOVED lines=9> */
[----:B------:R-:W-:Y:S01]  /*b530*/  FMUL.FTZ R33, R33, UR16 ;  /* 0x0000001021217c20 */ /* 0x000fe20008410000 */
[----:B------:R-:W-:-:S03]  /*b540*/  FADD.FTZ R68, R68, R20 ;  /* 0x0000001444447221 */ /* 0x000fc60000010000 */
[----:B------:R-:W-:-:S04]  /*b550*/  FFMA.FTZ R29, R11, R33, R9 ;  /* 0x000000210b1d7223 */ /* 0x000fc80000010009 */
[----:B------:R-:W-:-:S06]  /*b560*/  FMUL.FTZ R20, R29, -1.4426950216293334961 ;  /* 0xbfb8aa3b1d147820 */ /* 0x000fcc0000410000 */
[----:B------:R-:W0:Y:S02]  /*b570*/  MUFU.EX2 R20, R20 ;  /* 0x0000001400147308 */ /* 0x000e240000000800 */
[----:B0-----:R-:W-:-:S06]  /*b580*/  FADD.FTZ R20, R20, 1 ;  /* 0x3f80000014147421 */ /* 0x001fcc0000010000 */
[----:B------:R-:W0:Y:S01]  /*b590*/  MUFU.RCP R20, R20 ;  /* 0x0000001400147308 */ /* 0x000e220000001000 */
[----:B---3--:R-:W-:Y:S02]  /*b5a0*/  HADD2.F32 R31, -RZ, R71.H0_H0 ;  /* 0x20000047ff1f7230 */ /* 0x008fe40000004100 */
[----:B------:R-:W3:Y:S03]  /*b5b0*/  LDL.S16 R71, [R1+0x178] ;  /* 0x0001780001477983 */ /* 0x000ee60000100600 */
[----:B0-----:R-:W-:Y:S01]  /*b5c0*/  FMUL.FTZ R31, R31, R20 ;  /* 0x000000141f1f7220 */ /* 0x001fe20000410000 */
[----:B------:R-:W-:-:S04]  /*b5d0*/  FADD.FTZ R20, -R20, 1 ;  /* 0x3f80000014147421 */ /* 0x000fc80000010100 */
[----:B------:R-:W-:-:S04]  /*b5e0*/  FFMA.FTZ R20, R29, R20, 1 ;  /* 0x3f8000001d147423 */ /* 0x000fc80000010014 */
[----:B------:R-:W-:Y:S01]  /*b5f0*/  FMUL.FTZ R20, R31, R20 ;  /* 0x000000141f147220 */ /* 0x000fe20000410000 */
[----:B----4-:R-:W-:Y:S02]  /*b600*/  HADD2.F32 R31, -RZ, R73.H0_H0 ;  /* 0x20000049ff1f7230 */ /* 0x010fe40000004100 */
[----:B------:R-:W-:Y:S01]  /*b610*/  FADD.FTZ R67, R67, R69 ;  /* 0x0000004543437221 */ /* 0x000fe20000010000 */
[-C--:B------:R-:W-:Y:S01]  /*b620*/  FFMA.FTZ R64, R27, R69.reuse, R64 ;  /* 0x000000451b407223 */ /* 0x080fe20000010040 */
[----:B------:R-:W4:Y:S01]  /*b630*/  LDL.LU.S16 R73, [R1+0x176] ;  /* 0x0001760001497983 */ /* 0x000f220000300600 */
        /* <DEDUP_REMOVED lines=9> */
[----:B--2---:R-:W-:-:S05]  /*b6d0*/  HADD2.F32 R70, -RZ, R70.H0_H0 ;  /* 0x20000046ff467230 */ /* 0x004fca0000004100 */
[----:B0-----:R-:W-:Y:S01]  /*b6e0*/  FMUL.FTZ R70, R70, R29 ;  /* 0x0000001d46467220 */ /* 0x001fe20000410000 */
[----:B------:R-:W-:-:S04]  /*b6f0*/  FADD.FTZ R29, -R29, 1 ;  /* 0x3f8000001d1d7421 */ /* 0x000fc80000010100 */
[----:B------:R-:W-:Y:S01]  /*b700*/  FFMA.FTZ R28, R28, R29, 1 ;  /* 0x3f8000001c1c7423 */ /* 0x000fe2000001001d */
[----:B------:R-:W-:Y:S02]  /*b710*/  HADD2.F32 R29, -RZ, R72.H0_H0 ;  /* 0x20000048ff1d7230 */ /* 0x000fe40000004100 */
        /* <DEDUP_REMOVED lines=9> */
[----:B------:R-:W0:Y:S01]  /*b7b0*/  MUFU.RCP R69, R69 ;  /* 0x0000004500457308 */ /* 0x000e220000001000 */
[----:B------:R-:W-:Y:S01]  /*b7c0*/  FADD.FTZ R25, R25, R3 ;  /* 0x0000000319197221 */ /* 0x000fe20000010000 */
[-C--:B------:R-:W-:Y:S01]  /*b7d0*/  FFMA.FTZ R22, R2, R3.reuse, R22 ;  /* 0x0000000302167223 */ /* 0x080fe20000010016 */
[----:B------:R-:W-:-:S04]  /*b7e0*/  FMUL.FTZ R3, R10, R3 ;  /* 0x000000030a037220 */ /* 0x000fc80000410000 */
[----:B------:R-:W-:Y:S01]  /*b7f0*/  FFMA.FTZ R27, R2, R3, R27 ;  /* 0x00000003021b7223 */ /* 0x000fe2000001001b */
[----:B------:R-:W-:Y:S01]  /*b800*/  FADD.FTZ R68, R68, R3 ;  /* 0x0000000344447221 */ /* 0x000fe20000010000 */
[----:B---3--:R-:W-:-:S05]  /*b810*/  HADD2.F32 R71, -RZ, R71.H0_H0 ;  /* 0x20000047ff477230 */ /* 0x008fca0000004100 */
[----:B0-----:R-:W-:Y:S01]  /*b820*/  FMUL.FTZ R71, R71, R69 ;  /* 0x0000004547477220 */ /* 0x001fe20000410000 */
[----:B------:R-:W-:-:S04]  /*b830*/  FADD.FTZ R69, -R69, 1 ;  /* 0x3f80000045457421 */ /* 0x000fc80000010100 */
[----:B------:R-:W-:-:S04]  /*b840*/  FFMA.FTZ R69, R70, R69, 1 ;  /* 0x3f80000046457423 */ /* 0x000fc80000010045 */
[----:B------:R-:W-:Y:S01]  /*b850*/  FMUL.FTZ R71, R71, R69 ;  /* 0x0000004547477220 */ /* 0x000fe20000410000 */
[----:B------:R-:W-:-:S05]  /*b860*/  HADD2.F32 R69, -RZ, R15.H0_H0 ;  /* 0x2000000fff457230 */ /* 0x000fca0000004100 */
[----:B------:R-:W-:-:S04]  /*b870*/  FADD.FTZ R69, R69, -UR28 ;  /* 0x8000001c45457e21 */ /* 0x000fc80008010000 */
        /* <DEDUP_REMOVED lines=12> */
[----:B------:R-:W-:-:S03]  /*b940*/  FMUL.FTZ R15, R15, R70 ;  /* 0x000000460f0f7220 */ /* 0x000fc60000410000 */
[----:B------:R-:W-:-:S04]  /*b950*/  FMUL.FTZ R2, R2, UR16 ;  /* 0x0000001002027c20 */ /* 0x000fc80008410000 */
        /* <DEDUP_REMOVED lines=8> */
[----:B------:R-:W-:-:S04]  /*b9e0*/  FFMA.FTZ R3, R70, R3, 1 ;  /* 0x3f80000046037423 */ /* 0x000fc80000010003 */
[----:B------:R-:W-:Y:S01]  /*b9f0*/  FMUL.FTZ R72, R72, R3 ;  /* 0x0000000348487220 */ /* 0x000fe20000410000 */
[----:B------:R-:W-:Y:S02]  /*ba00*/  HADD2.F32 R3, -RZ, R12.H0_H0 ;  /* 0x2000000cff037230 */ /* 0x000fe40000004100 */
[----:B------:R-:W-:Y:S01]  /*ba10*/  FADD.FTZ R67, R67, R18 ;  /* 0x0000001243437221 */ /* 0x000fe20000010000 */
[-C--:B------:R-:W-:Y:S02]  /*ba20*/  FFMA.FTZ R64, R19, R18.reuse, R64 ;  /* 0x0000001213407223 */ /* 0x080fe40000010040 */
        /* <DEDUP_REMOVED lines=12> */
[----:B------:R-:W-:-:S04]  /*baf0*/  FFMA.FTZ R70, R19, R70, 1 ;  /* 0x3f80000013467423 */ /* 0x000fc80000010046 */
[----:B------:R-:W-:Y:S01]  /*bb00*/  FMUL.FTZ R70, R73, R70 ;  /* 0x0000004649467220 */ /* 0x000fe20000410000 */
[----:B------:R-:W-:Y:S02]  /*bb10*/  HADD2.F32 R73, -RZ, R76.H0_H0 ;  /* 0x2000004cff497230 */ /* 0x000fe40000004100 */
[----:B------:R-:W2:Y:S01]  /*bb20*/  LDL.LU.S16 R76, [R1+0x180] ;  /* 0x00018000014c7983 */ /* 0x000ea20000300600 */
[----:B------:R-:W-:-:S03]  /*bb30*/  HADD2.F32 R74, -RZ, R77.H0_H0 ;  /* 0x2000004dff4a7230 */ /* 0x000fc60000004100 */
[----:B------:R-:W3:Y:S01]  /*bb40*/  LDL.S16 R77, [R1+0x184] ;  /* 0x00018400014d7983 */ /* 0x000ee20000100600 */
[----:B------:R-:W-:-:S05]  /*bb50*/  HADD2.F32 R12, -RZ, R12.H1_H1 ;  /* 0x3000000cff0c7230 */ /* 0x000fca0000004100 */
[----:B------:R-:W-:Y:S01]  /*bb60*/  FADD.FTZ R12, R12, -UR28 ;  /* 0x8000001c0c0c7e21 */ /* 0x000fe20008010000 */
[----:B------:R-:W-:-:S03]  /*bb70*/  FADD.FTZ R68, R18, R68 ;  /* 0x0000004412447221 */ /* 0x000fc60000010000 */
[----:B------:R-:W-:-:S04]  /*bb80*/  FMUL.FTZ R12, R12, UR16 ;  /* 0x000000100c0c7c20 */ /* 0x000fc80008410000 */
[----:B------:R-:W-:-:S04]  /*bb90*/  FFMA.FTZ R18, R11, R12, R9 ;  /* 0x0000000c0b127223 */ /* 0x000fc80000010009 */
[----:B------:R-:W-:-:S06]  /*bba0*/  FMUL.FTZ R19, R18, -1.4426950216293334961 ;  /* 0xbfb8aa3b12137820 */ /* 0x000fcc0000410000 */
[----:B------:R-:W0:Y:S02]  /*bbb0*/  MUFU.EX2 R19, R19 ;  /* 0x0000001300137308 */ /* 0x000e240000000800 */
[----:B0-----:R-:W-:-:S06]  /*bbc0*/  FADD.FTZ R19, R19, 1 ;  /* 0x3f80000013137421 */ /* 0x001fcc0000010000 */
[----:B------:R-:W0:Y:S01]  /*bbd0*/  MUFU.RCP R19, R19 ;  /* 0x0000001300137308 */ /* 0x000e220000001000 */
[----:B------:R-:W-:Y:S01]  /*bbe0*/  FADD.FTZ R25, R25, R59 ;  /* 0x0000003b19197221 */ /* 0x000fe20000010000 */
[----:B0-----:R-:W-:Y:S01]  /*bbf0*/  FMUL.FTZ R73, R73, R19 ;  /* 0x0000001349497220 */ /* 0x001fe20000410000 */
[----:B------:R-:W-:-:S04]  /*bc00*/  FADD.FTZ R19, -R19, 1 ;  /* 0x3f80000013137421 */ /* 0x000fc80000010100 */
[----:B------:R-:W-:Y:S01]  /*bc10*/  FFMA.FTZ R19, R18, R19, 1 ;  /* 0x3f80000012137423 */ /* 0x000fe20000010013 */
[----:B------:R-:W-:-:S05]  /*bc20*/  HADD2.F32 R18, -RZ, R13.H0_H0 ;  /* 0x2000000dff127230 */ /* 0x000fca0000004100 */
[----:B------:R-:W-:Y:S01]  /*bc30*/  FADD.FTZ R18, R18, -UR28 ;  /* 0x8000001c12127e21 */ /* 0x000fe20008010000 */
[----:B------:R-:W-:-:S03]  /*bc40*/  FFMA.FTZ R22, R66, R59, R22 ;  /* 0x0000003b42167223 */ /* 0x000fc60000010016 */
[----:B------:R-:W-:Y:S01]  /*bc50*/  FMUL.FTZ R18, R18, UR16 ;  /* 0x0000001012127c20 */ /* 0x000fe20008410000 */
[----:B------:R-:W-:Y:S01]  /*bc60*/  FMUL.FTZ R73, R73, R19 ;  /* 0x0000001349497220 */ /* 0x000fe20000410000 */
[C---:B------:R-:W-:Y:S02]  /*bc70*/  FMUL.FTZ R59, R10.reuse, R59 ;  /* 0x0000003b0a3b7220 */ /* 0x040fe40000410000 */
[----:B------:R-:W-:Y:S02]  /*bc80*/  FFMA.FTZ R19, R10, R18, R8 ;  /* 0x000000120a137223 */ /* 0x000fe40000010008 */
[----:B------:R-:W-:Y:S02]  /*bc90*/  FFMA.FTZ R27, R66, R59, R27 ;  /* 0x0000003b421b7223 */ /* 0x000fe4000001001b */
[----:B------:R-:W-:-:S06]  /*bca0*/  FMUL.FTZ R66, R19, -1.4426950216293334961 ;  /* 0xbfb8aa3b13427820 */ /* 0x000fcc0000410000 */
[----:B------:R-:W0:Y:S01]  /*bcb0*/  MUFU.EX2 R66, R66 ;  /* 0x0000004200427308 */ /* 0x000e220000000800 */
[----:B------:R-:W-:Y:S02]  /*bcc0*/  HADD2.F32 R13, -RZ, R13.H1_H1 ;  /* 0x3000000dff0d7230 */ /* 0x000fe40000004100 */
[----:B0-----:R-:W-:-:S06]  /*bcd0*/  FADD.FTZ R66, R66, 1 ;  /* 0x3f80000042427421 */ /* 0x001fcc0000010000 */
[----:B------:R-:W0:Y:S01]  /*bce0*/  MUFU.RCP R66, R66 ;  /* 0x0000004200427308 */ /* 0x000e220000001000 */
[----:B------:R-:W-:Y:S01]  /*bcf0*/  FADD.FTZ R13, R13, -UR28 ;  /* 0x8000001c0d0d7e21 */ /* 0x000fe20008010000 */
[----:B------:R-:W-:-:S03]  /*bd00*/  FADD.FTZ R68, R68, R59 ;  /* 0x0000003b44447221 */ /* 0x000fc60000010000 */
        /* <DEDUP_REMOVED lines=13> */
[----:B------:R-:W-:-:S04]  /*bde0*/  FFMA.FTZ R19, R59, R19, 1 ;  /* 0x3f8000003b137423 */ /* 0x000fc80000010013 */
[----:B------:R-:W-:Y:S01]  /*bdf0*/  FMUL.FTZ R66, R66, R19 ;  /* 0x0000001342427220 */ /* 0x000fe20000410000 */
[----:B------:R-:W-:-:S05]  /*be00*/  HADD2.F32 R19, -RZ, R14.H1_H1 ;  /* 0x3000000eff137230 */ /* 0x000fca0000004100 */
[----:B------:R-:W-:Y:S01]  /*be10*/  FADD.FTZ R19, R19, -UR28 ;  /* 0x8000001c13137e21 */ /* 0x000fe20008010000 */
[----:B------:R-:W-:Y:S01]  /*be20*/  FADD.FTZ R67, R67, R56 ;  /* 0x0000003843437221 */ /* 0x000fe20000010000 */
[-C--:B------:R-:W-:Y:S02]  /*be30*/  FFMA.FTZ R64, R65, R56.reuse, R64 ;  /* 0x0000003841407223 */ /* 0x080fe40000010040 */
        /* <DEDUP_REMOVED lines=8> */
[----:B--2---:R-:W-:Y:S02]  /*bec0*/  HADD2.F32 R75, -RZ, R76.H0_H0 ;  /* 0x2000004cff4b7230 */ /* 0x004fe40000004100 */
[----:B------:R-:W2:Y:S03]  /*bed0*/  LDL.LU.S16 R76, [R1+0x186] ;  /* 0x00018600014c7983 */ /* 0x000ea60000300600 */
[----:B0-----:R-:W-:Y:S01]  /*bee0*/  FMUL.FTZ R75, R75, R65 ;  /* 0x000000414b4b7220 */ /* 0x001fe20000410000 */
[----:B------:R-:W-:-:S04]  /*bef0*/  FADD.FTZ R65, -R65, 1 ;  /* 0x3f80000041417421 */ /* 0x000fc80000010100 */
[----:B------:R-:W-:Y:S01]  /*bf00*/  FFMA.FTZ R65, R59, R65, 1 ;  /* 0x3f8000003b417423 */ /* 0x000fe20000010041 */
[----:B---3--:R-:W-:Y:S02]  /*bf10*/  HADD2.F32 R59, -RZ, R77.H0_H0 ;  /* 0x2000004dff3b7230 */ /* 0x008fe40000004100 */
[----:B------:R-:W3:Y:S03]  /*bf20*/  LDL.S16 R77, [R1+0x18a] ;  /* 0x00018a00014d7983 */ /* 0x000ee60000100600 */
        /* <DEDUP_REMOVED lines=16> */
[----:B------:R-:W-:-:S05]  /*c030*/  HADD2.F32 R56, -RZ, R17.H0_H0 ;  /* 0x20000011ff387230 */ /* 0x000fca0000004100 */
        /* <DEDUP_REMOVED lines=8> */
[----:B------:R-:W0:Y:S01]  /*c0c0*/  MUFU.RCP R75, R75 ;  /* 0x0000004b004b7308 */ /* 0x000e220000001000 */
[----:B------:R-:W-:-:S05]  /*c0d0*/  HADD2.F32 R16, -RZ, R16.H1_H1 ;  /* 0x30000010ff107230 */ /* 0x000fca0000004100 */
[----:B------:R-:W-:-:S04]  /*c0e0*/  FADD.FTZ R16, R16, -UR28 ;  /* 0x8000001c10107e21 */ /* 0x000fc80008010000 */
[----:B------:R-:W-:Y:S01]  /*c0f0*/  FMUL.FTZ R16, R16, UR16 ;  /* 0x0000001010107c20 */ /* 0x000fe20008410000 */
[----:B------:R-:W-:Y:S01]  /*c100*/  FADD.FTZ R68, R68, R42 ;  /* 0x0000002a44447221 */ /* 0x000fe20000010000 */
[----:B--2---:R-:W-:-:S05]  /*c110*/  HADD2.F32 R76, -RZ, R76.H0_H0 ;  /* 0x2000004cff4c7230 */ /* 0x004fca0000004100 */
        /* <DEDUP_REMOVED lines=8> */
[----:B------:R-:W-:Y:S01]  /*c1a0*/  FMUL.FTZ R76, R76, R75 ;  /* 0x0000004b4c4c7220 */ /* 0x000fe20000410000 */
[----:B---3--:R-:W-:Y:S02]  /*c1b0*/  HADD2.F32 R75, -RZ, R77.H0_H0 ;  /* 0x2000004dff4b7230 */ /* 0x008fe40000004100 */
[----:B------:R-:W-:Y:S02]  /*c1c0*/  HADD2.F32 R17, -RZ, R17.H1_H1 ;  /* 0x30000011ff117230 */ /* 0x000fe40000004100 */
[----:B------:R-:W-:Y:S01]  /*c1d0*/  FADD.FTZ R67, R67, R50 ;  /* 0x0000003243437221 */ /* 0x000fe20000010000 */
[----:B------:R-:W-:Y:S01]  /*c1e0*/  FFMA.FTZ R64, R62, R50, R64 ;  /* 0x000000323e407223 */ /* 0x000fe20000010040 */
[----:B------:R-:W2:Y:S01]  /*c1f0*/  LDL.LU.S16 R77, [R1+0x18c] ;  /* 0x00018c00014d7983 */ /* 0x000ea20000300600 */
[----:B0-----:R-:W-:Y:S01]  /*c200*/  FMUL.FTZ R75, R75, R42 ;  /* 0x0000002a4b4b7220 */ /* 0x001fe20000410000 */
[----:B------:R-:W-:-:S04]  /*c210*/  FADD.FTZ R42, -R42, 1 ;  /* 0x3f8000002a2a7421 */ /* 0x000fc80000010100 */
[----:B------:R-:W-:Y:S02]  /*c220*/  FFMA.FTZ R42, R63, R42, 1 ;  /* 0x3f8000003f2a7423 */ /* 0x000fe4000001002a */
[----:B------:R-:W3:Y:S01]  /*c230*/  LDL.LU.S16 R63, [R1+0x188] ;  /* 0x00018800013f7983 */ /* 0x000ee20000300600 */
[----:B------:R-:W-:Y:S01]  /*c240*/  FADD.FTZ R17, R17, -UR28 ;  /* 0x8000001c11117e21 */ /* 0x000fe20008010000 */
[----:B------:R-:W-:-:S03]  /*c250*/  FMUL.FTZ R75, R75, R42 ;  /* 0x0000002a4b4b7220 */ /* 0x000fc60000410000 */
        /* <DEDUP_REMOVED lines=8> */
[----:B---3--:R-:W-:-:S05]  /*c2e0*/  HADD2.F32 R63, -RZ, R63.H0_H0 ;  /* 0x2000003fff3f7230 */ /* 0x008fca0000004100 */
[----:B0-----:R-:W-:Y:S01]  /*c2f0*/  FMUL.FTZ R63, R63, R62 ;  /* 0x0000003e3f3f7220 */ /* 0x001fe20000410000 */
[----:B------:R-:W-:-:S04]  /*c300*/  FADD.FTZ R62, -R62, 1 ;  /* 0x3f8000003e3e7421 */ /* 0x000fc80000010100 */
[----:B------:R-:W-:Y:S02]  /*c310*/  FFMA.FTZ R62, R42, R62, 1 ;  /* 0x3f8000002a3e7423 */ /* 0x000fe4000001003e */
[----:B------:R-:W3:Y:S01]  /*c320*/  LDL.LU.S16 R42, [R1+0x128] ;  /* 0x00012800012a7983 */ /* 0x000ee20000300600 */
[----:B------:R-:W-:Y:S01]  /*c330*/  FADD.FTZ R25, R25, R38 ;  /* 0x0000002619197221 */ /* 0x000fe20000010000 */
[-C--:B------:R-:W-:Y:S01]  /*c340*/  FFMA.FTZ R22, R61, R38.reuse, R22 ;  /* 0x000000263d167223 */ /* 0x080fe20000010016 */
        /* <DEDUP_REMOVED lines=8> */
[----:B------:R-:W-:Y:S01]  /*c3d0*/  FADD.FTZ R61, R68, R38 ;  /* 0x00000026443d7221 */ /* 0x000fe20000010000 */
[----:B------:R-:W-:Y:S01]  /*c3e0*/  FFMA.FTZ R27, R60, R46, R27 ;  /* 0x0000002e3c1b7223 */ /* 0x000fe2000001001b */
[----:B------:R-:W-:Y:S01]  /*c3f0*/  FMUL.FTZ R54, R10, R54 ;  /* 0x000000360a367220 */ /* 0x000fe20000410000 */
[----:B------:R-:W-:Y:S01]  /*c400*/  FMUL.FTZ R38, R11, R34 ;  /* 0x000000220b267220 */ /* 0x000fe20000410000 */
[----:B------:R-:W-:-:S02]  /*c410*/  FADD.FTZ R61, R46, R61 ;  /* 0x0000003d2e3d7221 */ /* 0x000fc40000010000 */
[----:B------:R-:W-:Y:S01]  /*c420*/  FFMA.FTZ R27, R58, R54, R27 ;  /* 0x000000363a1b7223 */ /* 0x000fe2000001001b */
[----:B------:R-:W-:Y:S01]  /*c430*/  FMUL.FTZ R46, R10, R52 ;  /* 0x000000340a2e7220 */ /* 0x000fe20000410000 */
[----:B------:R-:W-:Y:S02]  /*c440*/  FADD.FTZ R61, R61, R54 ;  /* 0x000000363d3d7221 */ /* 0x000fe40000010000 */
[C---:B------:R-:W-:Y:S01]  /*c450*/  FFMA.FTZ R27, R57.reuse, R38, R27 ;  /* 0x00000026391b7223 */ /* 0x040fe2000001001b */
[----:B------:R-:W-:Y:S01]  /*c460*/  FFMA.FTZ R64, R57, R34, R64 ;  /* 0x0000002239407223 */ /* 0x000fe20000010040 */
[----:B------:R-:W-:Y:S01]  /*c470*/  FADD.FTZ R67, R67, R34 ;  /* 0x0000002243437221 */ /* 0x000fe20000010000 */
[----:B------:R-:W-:Y:S01]  /*c480*/  FADD.FTZ R61, R38, R61 ;  /* 0x0000003d263d7221 */ /* 0x000fe20000010000 */
[----:B------:R-:W-:Y:S01]  /*c490*/  FFMA.FTZ R27, R55, R46, R27 ;  /* 0x0000002e371b7223 */ /* 0x000fe2000001001b */
[----:B------:R-:W-:Y:S01]  /*c4a0*/  FMUL.FTZ R34, R11, R30 ;  /* 0x0000001e0b227220 */ /* 0x000fe20000410000 */
[----:B------:R-:W-:Y:S01]  /*c4b0*/  FFMA.FTZ R22, R55, R52, R22 ;  /* 0x0000003437167223 */ /* 0x000fe20000010016 */
[----:B------:R-:W-:-:S02]  /*c4c0*/  FADD.FTZ R61, R61, R46 ;  /* 0x0000002e3d3d7221 */ /* 0x000fc40000010000 */
[C---:B------:R-:W-:Y:S01]  /*c4d0*/  FFMA.FTZ R38, R53.reuse, R34, R27 ;  /* 0x0000002235267223 */ /* 0x040fe2000001001b */
[----:B------:R-:W-:Y:S01]  /*c4e0*/  FMUL.FTZ R27, R10, R48 ;  /* 0x000000300a1b7220 */ /* 0x000fe20000410000 */
[----:B------:R-:W-:Y:S01]  /*c4f0*/  FFMA.FTZ R64, R53, R30, R64 ;  /* 0x0000001e35407223 */ /* 0x000fe20000010040 */
[----:B------:R-:W-:Y:S01]  /*c500*/  FADD.FTZ R67, R67, R30 ;  /* 0x0000001e43437221 */ /* 0x000fe20000010000 */
[----:B------:R-:W-:Y:S01]  /*c510*/  FADD.FTZ R61, R34, R61 ;  /* 0x0000003d223d7221 */ /* 0x000fe20000010000 */
[C---:B------:R-:W-:Y:S01]  /*c520*/  FFMA.FTZ R22, R51.reuse, R48, R22 ;  /* 0x0000003033167223 */ /* 0x040fe20000010016 */
[----:B------:R-:W-:Y:S01]  /*c530*/  FFMA.FTZ R51, R51, R27, R38 ;  /* 0x0000001b33337223 */ /* 0x000fe20000010026 */
[----:B------:R-:W-:Y:S01]  /*c540*/  FMUL.FTZ R30, R11, R26 ;  /* 0x0000001a0b1e7220 */ /* 0x000fe20000410000 */
[----:B------:R-:W-:Y:S01]  /*c550*/  FADD.FTZ R61, R61, R27 ;  /* 0x0000001b3d3d7221 */ /* 0x000fe20000010000 */
[----:B------:R-:W-:Y:S02]  /*c560*/  FMUL.FTZ R27, R10, R44 ;  /* 0x0000002c0a1b7220 */ /* 0x000fe40000410000 */
[C---:B------:R-:W-:Y:S01]  /*c570*/  FFMA.FTZ R34, R49.reuse, R30, R51 ;  /* 0x0000001e31227223 */ /* 0x040fe20000010033 */
[----:B------:R-:W-:Y:S01]  /*c580*/  FFMA.FTZ R64, R49, R26, R64 ;  /* 0x0000001a31407223 */ /* 0x000fe20000010040 */
[----:B------:R-:W-:Y:S01]  /*c590*/  FADD.FTZ R67, R67, R26 ;  /* 0x0000001a43437221 */ /* 0x000fe20000010000 */
[----:B------:R-:W-:Y:S01]  /*c5a0*/  FADD.FTZ R61, R30, R61 ;  /* 0x0000003d1e3d7221 */ /* 0x000fe20000010000 */
[C---:B------:R-:W-:Y:S01]  /*c5b0*/  FFMA.FTZ R22, R47.reuse, R44, R22 ;  /* 0x0000002c2f167223 */ /* 0x040fe20000010016 */
[----:B------:R-:W-:Y:S01]  /*c5c0*/  FFMA.FTZ R47, R47, R27, R34 ;  /* 0x0000001b2f2f7223 */ /* 0x000fe20000010022 */
[----:B------:R-:W-:Y:S01]  /*c5d0*/  FMUL.FTZ R26, R11, R24 ;  /* 0x000000180b1a7220 */ /* 0x000fe20000410000 */
[----:B------:R-:W-:Y:S01]  /*c5e0*/  FADD.FTZ R61, R61, R27 ;  /* 0x0000001b3d3d7221 */ /* 0x000fe20000010000 */
[----:B------:R-:W-:-:S02]  /*c5f0*/  FMUL.FTZ R27, R10, R40 ;  /* 0x000000280a1b7220 */ /* 0x000fc40000410000 */
[----:B------:R-:W-:Y:S01]  /*c600*/  FFMA.FTZ R30, R45, R26, R47 ;  /* 0x0000001a2d1e7223 */ /* 0x000fe2000001002f */
[----:B------:R-:W-:Y:S01]  /*c610*/  FADD.FTZ R61, R26, R61 ;  /* 0x0000003d1a3d7221 */ /* 0x000fe20000010000 */
[----:B------:R-:W-:Y:S01]  /*c620*/  FFMA.FTZ R22, R43, R40, R22 ;  /* 0x000000282b167223 */ /* 0x000fe20000010016 */
[----:B------:R-:W-:Y:S01]  /*c630*/  FMUL.FTZ R26, R11, R23 ;  /* 0x000000170b1a7220 */ /* 0x000fe20000410000 */
[----:B------:R-:W-:Y:S01]  /*c640*/  FFMA.FTZ R43, R43, R27, R30 ;  /* 0x0000001b2b2b7223 */ /* 0x000fe2000001001e */
[----:B------:R-:W-:Y:S01]  /*c650*/  FADD.FTZ R61, R61, R27 ;  /* 0x0000001b3d3d7221 */ /* 0x000fe20000010000 */
[----:B------:R-:W-:Y:S02]  /*c660*/  FMUL.FTZ R27, R10, R36 ;  /* 0x000000240a1b7220 */ /* 0x000fe40000410000 */
[----:B------:R-:W-:Y:S01]  /*c670*/  FFMA.FTZ R30, R41, R26, R43 ;  /* 0x0000001a291e7223 */ /* 0x000fe2000001002b */
[----:B------:R-:W-:Y:S01]  /*c680*/  FFMA.FTZ R64, R45, R24, R64 ;  /* 0x000000182d407223 */ /* 0x000fe20000010040 */
[----:B------:R-:W-:Y:S01]  /*c690*/  FADD.FTZ R25, R25, R52 ;  /* 0x0000003419197221 */ /* 0x000fe20000010000 */
[----:B------:R-:W-:Y:S01]  /*c6a0*/  FADD.FTZ R24, R67, R24 ;  /* 0x0000001843187221 */ /* 0x000fe20000010000 */
[----:B------:R-:W-:Y:S01]  /*c6b0*/  FADD.FTZ R61, R26, R61 ;  /* 0x0000003d1a3d7221 */ /* 0x000fe20000010000 */
[C---:B------:R-:W-:Y:S01]  /*c6c0*/  FFMA.FTZ R22, R39.reuse, R36, R22 ;  /* 0x0000002427167223 */ /* 0x040fe20000010016 */
[----:B------:R-:W-:Y:S01]  /*c6d0*/  FFMA.FTZ R39, R39, R27, R30 ;  /* 0x0000001b27277223 */ /* 0x000fe2000001001e */
[----:B------:R-:W-:Y:S01]  /*c6e0*/  FMUL.FTZ R26, R11, R21 ;  /* 0x000000150b1a7220 */ /* 0x000fe20000410000 */
[----:B------:R-:W-:Y:S01]  /*c6f0*/  FFMA.FTZ R64, R41, R23, R64 ;  /* 0x0000001729407223 */ /* 0x000fe20000010040 */
[----:B------:R-:W-:Y:S01]  /*c700*/  FADD.FTZ R25, R25, R48 ;  /* 0x0000003019197221 */ /* 0x000fe20000010000 */
[----:B------:R-:W-:Y:S01]  /*c710*/  FADD.FTZ R24, R24, R23 ;  /* 0x0000001718187221 */ /* 0x000fe20000010000 */
[----:B------:R-:W-:Y:S01]  /*c720*/  FADD.FTZ R61, R61, R27 ;  /* 0x0000001b3d3d7221 */ /* 0x000fe20000010000 */
[C---:B------:R-:W-:Y:S01]  /*c730*/  FFMA.FTZ R30, R37.reuse, R26, R39 ;  /* 0x0000001a251e7223 */ /* 0x040fe20000010027 */
[-C--:B------:R-:W-:Y:S01]  /*c740*/  FMUL.FTZ R23, R10, R32.reuse ;  /* 0x000000200a177220 */ /* 0x080fe20000410000 */
[----:B------:R-:W-:Y:S01]  /*c750*/  FFMA.FTZ R64, R37, R21, R64 ;  /* 0x0000001525407223 */ /* 0x000fe20000010040 */
[----:B------:R-:W-:Y:S01]  /*c760*/  FADD.FTZ R25, R25, R44 ;  /* 0x0000002c19197221 */ /* 0x000fe20000010000 */
[----:B------:R-:W-:Y:S01]  /*c770*/  FADD.FTZ R21, R24, R21 ;  /* 0x0000001518157221 */ /* 0x000fe20000010000 */
[----:B------:R-:W-:Y:S01]  /*c780*/  FADD.FTZ R61, R26, R61 ;  /* 0x0000003d1a3d7221 */ /* 0x000fe20000010000 */
[C---:B------:R-:W-:Y:S01]  /*c790*/  FFMA.FTZ R22, R35.reuse, R32, R22 ;  /* 0x0000002023167223 */ /* 0x040fe20000010016 */
[----:B------:R-:W-:Y:S01]  /*c7a0*/  FFMA.FTZ R35, R35, R23, R30 ;  /* 0x0000001723237223 */ /* 0x000fe2000001001e */
[----:B------:R-:W-:Y:S01]  /*c7b0*/  FMUL.FTZ R24, R11, R20 ;  /* 0x000000140b187220 */ /* 0x000fe20000410000 */
[----:B------:R-:W-:Y:S01]  /*c7c0*/  FMUL.FTZ R62, R63, R62 ;  /* 0x0000003e3f3e7220 */ /* 0x000fe20000410000 */
[----:B------:R-:W-:Y:S01]  /*c7d0*/  FADD.FTZ R25, R25, R40 ;  /* 0x0000002819197221 */ /* 0x000fe20000010000 */
[----:B------:R-:W-:Y:S01]  /*c7e0*/  FADD.FTZ R61, R61, R23 ;  /* 0x000000173d3d7221 */ /* 0x000fe20000010000 */
[----:B------:R-:W-:Y:S01]  /*c7f0*/  FFMA.FTZ R26, R33, R24, R35 ;  /* 0x00000018211a7223 */ /* 0x000fe20000010023 */
[-C--:B------:R-:W-:Y:S01]  /*c800*/  FMUL.FTZ R23, R10, R28.reuse ;  /* 0x0000001c0a177220 */ /* 0x080fe20000410000 */
[----:B------:R-:W-:Y:S01]  /*c810*/  FADD.FTZ R25, R25, R36 ;  /* 0x0000002419197221 */ /* 0x000fe20000010000 */
[----:B------:R-:W-:Y:S01]  /*c820*/  FADD.FTZ R61, R24, R61 ;  /* 0x0000003d183d7221 */ /* 0x000fe20000010000 */
[C---:B------:R-:W-:Y:S01]  /*c830*/  FFMA.FTZ R22, R31.reuse, R28, R22 ;  /* 0x0000001c1f167223 */ /* 0x040fe20000010016 */
[----:B------:R-:W-:Y:S01]  /*c840*/  FFMA.FTZ R31, R31, R23, R26 ;  /* 0x000000171f1f7223 */ /* 0x000fe2000001001a */
[----:B------:R-:W-:Y:S01]  /*c850*/  FMUL.FTZ R24, R11, R71 ;  /* 0x000000470b187220 */ /* 0x000fe20000410000 */
[----:B------:R-:W-:Y:S01]  /*c860*/  FADD.FTZ R25, R25, R32 ;  /* 0x0000002019197221 */ /* 0x000fe20000010000 */
[----:B------:R-:W-:Y:S01]  /*c870*/  FADD.FTZ R61, R61, R23 ;  /* 0x000000173d3d7221 */ /* 0x000fe20000010000 */
[----:B------:R-:W-:Y:S01]  /*c880*/  FMUL.FTZ R23, R10, R15 ;  /* 0x0000000f0a177220 */ /* 0x000fe20000410000 */
[----:B------:R-:W-:Y:S01]  /*c890*/  FFMA.FTZ R26, R29, R24, R31 ;  /* 0x000000181d1a7223 */ /* 0x000fe2000001001f */
[----:B------:R-:W-:Y:S01]  /*c8a0*/  FFMA.FTZ R64, R33, R20, R64 ;  /* 0x0000001421407223 */ /* 0x000fe20000010040 */
[----:B------:R-:W-:Y:S01]  /*c8b0*/  FADD.FTZ R20, R21, R20 ;  /* 0x0000001415147221 */ /* 0x000fe20000010000 */
[----:B------:R-:W-:Y:S01]  /*c8c0*/  FADD.FTZ R28, R25, R28 ;  /* 0x0000001c191c7221 */ /* 0x000fe20000010000 */
[----:B------:R-:W-:Y:S01]  /*c8d0*/  FADD.FTZ R61, R24, R61 ;  /* 0x0000003d183d7221 */ /* 0x000fe20000010000 */
[----:B------:R-:W-:Y:S01]  /*c8e0*/  FFMA.FTZ R26, R69, R23, R26 ;  /* 0x00000017451a7223 */ /* 0x000fe2000001001a */
[----:B------:R-:W-:Y:S01]  /*c8f0*/  FMUL.FTZ R25, R11, R72 ;  /* 0x000000480b197220 */ /* 0x000fe20000410000 */
[----:B------:R-:W-:Y:S01]  /*c900*/  FFMA.FTZ R21, R29, R71, R64 ;  /* 0x000000471d157223 */ /* 0x000fe20000010040 */
[----:B------:R-:W-:Y:S01]  /*c910*/  FADD.FTZ R71, R20, R71 ;  /* 0x0000004714477221 */ /* 0x000fe20000010000 */
[----:B------:R-:W-:Y:S01]  /*c920*/  FADD.FTZ R20, R61, R23 ;  /* 0x000000173d147221 */ /* 0x000fe20000010000 */
[----:B------:R-:W-:Y:S01]  /*c930*/  FFMA.FTZ R22, R69, R15, R22 ;  /* 0x0000000f45167223 */ /* 0x000fe20000010016 */
[----:B------:R-:W-:Y:S01]  /*c940*/  FFMA.FTZ R26, R2, R25, R26 ;  /* 0x00000019021a7223 */ /* 0x000fe2000001001a */
[----:B------:R-:W-:Y:S01]  /*c950*/  FMUL.FTZ R27, R10, R70 ;  /* 0x000000460a1b7220 */ /* 0x000fe20000410000 */
[----:B------:R-:W-:Y:S01]  /*c960*/  FADD.FTZ R20, R25, R20 ;  /* 0x0000001419147221 */ /* 0x000fe20000010000 */
[----:B------:R-:W-:Y:S01]  /*c970*/  FFMA.FTZ R21, R2, R72, R21 ;  /* 0x0000004802157223 */ /* 0x000fe20000010015 */
[C---:B------:R-:W-:Y:S01]  /*c980*/  FFMA.FTZ R23, R3.reuse, R70, R22 ;  /* 0x0000004603177223 */ /* 0x040fe20000010016 */
[----:B------:R-:W-:Y:S01]  /*c990*/  FFMA.FTZ R26, R3, R27, R26 ;  /* 0x0000001b031a7223 */ /* 0x000fe2000001001a */
[-C--:B------:R-:W-:Y:S01]  /*c9a0*/  FMUL.FTZ R3, R11, R73.reuse ;  /* 0x000000490b037220 */ /* 0x080fe20000410000 */
[----:B------:R-:W-:Y:S01]  /*c9b0*/  FADD.FTZ R20, R20, R27 ;  /* 0x0000001b14147221 */ /* 0x000fe20000010000 */
[----:B------:R-:W-:Y:S01]  /*c9c0*/  FFMA.FTZ R2, R12, R73, R21 ;  /* 0x000000490c027223 */ /* 0x000fe20000010015 */
        /* <DEDUP_REMOVED lines=11> */
[C---:B------:R-:W-:Y:S01]  /*ca80*/  FFMA.FTZ R20, R13.reuse, R18, R21 ;  /* 0x000000120d147223 */ /* 0x040fe20000010015 */
[----:B------:R-:W-:Y:S01]  /*ca90*/  FADD.FTZ R3, R18, R3 ;  /* 0x0000000312037221 */ /* 0x000fe20000010000 */
[----:B------:R-:W-:Y:S01]  /*caa0*/  FFMA.FTZ R2, R13, R66, R2 ;  /* 0x000000420d027223 */ /* 0x000fe20000010002 */
[----:B--2---:R-:W-:-:S02]  /*cab0*/  HADD2.F32 R77, -RZ, R77.H0_H0 ;  /* 0x2000004dff4d7230 */ /* 0x004fc40000004100 */
[C---:B------:R-:W-:Y:S01]  /*cac0*/  FFMA.FTZ R13, R19.reuse, R65, R12 ;  /* 0x00000041130d7223 */ /* 0x040fe2000001000c */
[----:B------:R-:W-:Y:S01]  /*cad0*/  FFMA.FTZ R19, R19, R15, R20 ;  /* 0x0000000f13137223 */ /* 0x000fe20000010014 */
[----:B------:R-:W-:Y:S01]  /*cae0*/  FADD.FTZ R72, R71, R72 ;  /* 0x0000004847487221 */ /* 0x000fe20000010000 */
[-C--:B------:R-:W-:Y:S01]  /*caf0*/  FMUL.FTZ R12, R11, R14.reuse ;  /* 0x0000000e0b0c7220 */ /* 0x080fe20000410000 */
[----:B------:R-:W-:Y:S01]  /*cb00*/  FADD.FTZ R15, R3, R15 ;  /* 0x0000000f030f7221 */ /* 0x000fe20000010000 */
[C---:B------:R-:W-:Y:S01]  /*cb10*/  FFMA.FTZ R3, R59.reuse, R14, R2 ;  /* 0x0000000e3b037223 */ /* 0x040fe20000010002 */
[----:B------:R-:W-:Y:S01]  /*cb20*/  FADD.FTZ R73, R72, R73 ;  /* 0x0000004948497221 */ /* 0x000fe20000010000 */
        /* <DEDUP_REMOVED lines=8> */
[----:B------:R-:W-:Y:S01]  /*cbb0*/  FADD.FTZ R65, R74, R65 ;  /* 0x000000414a417221 */ /* 0x000fe20000010000 */
[----:B------:R-:W-:Y:S01]  /*cbc0*/  FADD.FTZ R14, R73, R14 ;  /* 0x0000000e490e7221 */ /* 0x000fe20000010000 */
[-C--:B------:R-:W-:Y:S01]  /*cbd0*/  FMUL.FTZ R13, R10, R62.reuse ;  /* 0x0000003e0a0d7220 */ /* 0x080fe20000410000 */
[C---:B------:R-:W-:Y:S01]  /*cbe0*/  FFMA.FTZ R2, R16.reuse, R21, R19 ;  /* 0x0000001510027223 */ /* 0x040fe20000010013 */
[----:B------:R-:W-:Y:S01]  /*cbf0*/  FADD.FTZ R12, R21, R12 ;  /* 0x0000000c150c7221 */ /* 0x000fe20000010000 */
[----:B------:R-:W-:Y:S01]  /*cc00*/  FFMA.FTZ R3, R16, R75, R3 ;  /* 0x0000004b10037223 */ /* 0x000fe20000010003 */
[----:B------:R-:W-:Y:S01]  /*cc10*/  FADD.FTZ R65, R65, R76 ;  /* 0x0000004c41417221 */ /* 0x000fe20000010000 */
[C---:B------:R-:W-:Y:S01]  /*cc20*/  FFMA.FTZ R23, R17.reuse, R13, R2 ;  /* 0x0000000d11177223 */ /* 0x040fe20000010002 */
[----:B------:R-:W-:Y:S01]  /*cc30*/  FADD.FTZ R12, R12, R13 ;  /* 0x0000000d0c0c7221 */ /* 0x000fe20000010000 */
[----:B------:R-:W-:Y:S01]  /*cc40*/  FADD.FTZ R14, R14, R75 ;  /* 0x0000004b0e0e7221 */ /* 0x000fe20000010000 */
[----:B------:R-:W-:Y:S01]  /*cc50*/  FFMA.FTZ R60, R17, R62, R56 ;  /* 0x0000003e113c7223 */ /* 0x000fe20000010038 */
[----:B------:R-:W-:Y:S01]  /*cc60*/  FADD.FTZ R62, R65, R62 ;  /* 0x0000003e413e7221 */ /* 0x000fe20000010000 */
[----:B---3--:R-:W-:-:S05]  /*cc70*/  HADD2.F32 R42, -RZ, R42.H0_H0 ;  /* 0x2000002aff2a7230 */ /* 0x008fca0000004100 */
        /* <DEDUP_REMOVED lines=10> */
[----:B------:R-:W-:-:S04]  /*cd20*/  FMUL.FTZ R63, R77, R63 ;  /* 0x0000003f4d3f7220 */ /* 0x000fc80000410000 */
[-C--:B------:R-:W-:Y:S01]  /*cd30*/  FMUL.FTZ R15, R11, R63.reuse ;  /* 0x0000003f0b0f7220 */ /* 0x080fe20000410000 */
[----:B------:R-:W-:Y:S01]  /*cd40*/  FFMA.FTZ R61, R42, R63, R3 ;  /* 0x0000003f2a3d7223 */ /* 0x000fe20000010003 */
[----:B------:R-:W-:Y:S02]  /*cd50*/  FADD.FTZ R63, R14, R63 ;  /* 0x0000003f0e3f7221 */ /* 0x000fe40000010000 */
[----:B------:R-:W-:Y:S01]  /*cd60*/  FFMA.FTZ R23, R42, R15, R23 ;  /* 0x0000000f2a177223 */ /* 0x000fe20000010017 */
[----:B------:R-:W-:-:S07]  /*cd70*/  FADD.FTZ R22, R15, R12 ;  /* 0x0000000c0f167221 */ /* 0x000fce0000010000 */
.L_x_795:
[----:B------:R-:W0:Y:S01]  /*cd80*/  S2R R12, SR_LANEID ;  /* 0x00000000000c7919 */ /* 0x000e220000000000 */
[----:B------:R-:W1:Y:S01]  /*cd90*/  S2UR UR7, SR_CgaCtaId ;  /* 0x00000000000779c3 */ /* 0x000e620000008800 */
[----:B------:R-:W-:Y:S01]  /*cda0*/  UMOV UR6, 0x400 ;  /* 0x0000040000067882 */ /* 0x000fe20000000000 */
[----:B------:R-:W2:Y:S01]  /*cdb0*/  LDCU UR9, c[0x0][0x374] ;  /* 0x00006e80ff0977ac */ /* 0x000ea20008000800 */
[----:B------:R-:W3:Y:S01]  /*cdc0*/  SHFL.DOWN PT, R2, R23, 0x1, 0x1f ;  /* 0x08201f0017027f89 */ /* 0x000ee200000e0000 */
[----:B------:R-:W-:Y:S01]  /*cdd0*/  BSSY.RECONVERGENT B0, `(.L_x_796) ;  /* 0x000002a000007945 */ /* 0x000fe20003800200 */
[----:B------:R-:W-:Y:S02]  /*cde0*/  UIADD3 UR5, UPT, UPT, UR6, 0xd0, URZ ;  /* 0x000000d006057890 */ /* 0x000fe4000fffe0ff */
[----:B------:R-:W4:Y:S01]  /*cdf0*/  SHFL.DOWN PT, R3, R22, 0x1, 0x1f ;  /* 0x08201f0016037f89 */ /* 0x000f2200000e0000 */
[----:B------:R-:W0:Y:S01]  /*ce00*/  LDCU UR12, c[0x0][0x370] ;  /* 0x00006e00ff0c77ac */ /* 0x000e220008000800 */
[----:B------:R-:W5:Y:S01]  /*ce10*/  S2R R56, SR_TID.X ;  /* 0x0000000000387919 */ /* 0x000f620000002100 */
[----:B-1----:R-:W-:Y:S01]  /*ce20*/  ULEA UR5, UR7, UR5, 0x18 ;  /* 0x0000000507057291 */ /* 0x002fe2000f8ec0ff */
[----:B0-----:R-:W-:-:S02]  /*ce30*/  ISETP.GT.AND P0, PT, R12, 0x1e, PT ;  /* 0x0000001e0c00780c */ /* 0x001fc40003f04270 */
[C---:B------:R-:W-:Y:S02]  /*ce40*/  ISETP.GT.AND P2, PT, R12.reuse, 0xf, PT ;  /* 0x0000000f0c00780c */ /* 0x040fe40003f44270 */
[----:B------:R-:W-:Y:S02]  /*ce50*/  ISETP.GT.AND P1, PT, R12, 0x17, PT ;  /* 0x000000170c00780c */ /* 0x000fe40003f24270 */
[----:B-----5:R-:W-:-:S07]  /*ce60*/  LEA R57, R56, UR5, 0x4 ;  /* 0x0000000538397c11 */ /* 0x020fce000f8e20ff */
[----:B---3--:R-:W-:Y:S01]  /*ce70*/  @!P0 FADD.FTZ R23, R2, R23 ;  /* 0x0000001702178221 */ /* 0x008fe20000010000 */
[----:B----4-:R-:W-:Y:S01]  /*ce80*/  @!P0 FADD.FTZ R22, R3, R22 ;  /* 0x0000001603168221 */ /* 0x010fe20000010000 */
        /* <DEDUP_REMOVED lines=20> */
[----:B------:R0:W3:Y:S01]  /*cfd0*/  SHFL.DOWN PT, R16, R3, 0x10, 0x1f ;  /* 0x0a001f0003107f89 */ /* 0x0000e200000e0000 */
[----:B--2---:R-:W-:Y:S05]  /*cfe0*/  @P2 BRA `(.L_x_797) ;  /* 0x0000000000202947 */ /* 0x004fea0003800000 */
[----:B------:R-:W-:Y:S01]  /*cff0*/  ISETP.NE.AND P1, PT, R12, RZ, PT ;  /* 0x000000ff0c00720c */ /* 0x000fe20003f25270 */
[----:B01----:R-:W-:Y:S01]  /*d000*/  FADD.FTZ R2, R14, R15 ;  /* 0x0000000f0e027221 */ /* 0x003fe20000010000 */
[----:B---3--:R-:W-:-:S11]  /*d010*/  FADD.FTZ R3, R13, R16 ;  /* 0x000000100d037221 */ /* 0x008fd60000010000 */
[----:B------:R-:W-:Y:S01]  /*d020*/  VOTEU.ALL UP0, P1 ;  /* 0x0000000000ff7886 */ /* 0x000fe20000800000 */
[----:B------:R-:W-:-:S04]  /*d030*/  @!P1 SHF.R.U32.HI R12, RZ, 0x2, R56 ;  /* 0x00000002ff0c9819 */ /* 0x000fc80000011638 */
[----:B------:R-:W-:Y:S01]  /*d040*/  @!UP0 ULEA UR5, UR7, UR6, 0x18 ;  /* 0x0000000607058291 */ /* 0x000fe2000f8ec0ff */
[----:B------:R-:W-:-:S08]  /*d050*/  @!P1 LOP3.LUT R12, R12, 0xf8, RZ, 0xc0, !PT ;  /* 0x000000f80c0c9812 */ /* 0x000fd000078ec0ff */
[----:B------:R2:W-:Y:S03]  /*d060*/  @!P1 STS.64 [R12+UR5+0x18], R2 ;  /* 0x000018020c009988 */ /* 0x0005e60008000a05 */
.L_x_797:
[----:B------:R-:W-:Y:S05]  /*d070*/  BSYNC.RECONVERGENT B0 ;  /* 0x0000000000007941 */ /* 0x000fea0003800200 */
.L_x_796:
[----:B------:R-:W-:Y:S06]  /*d080*/  BAR.SYNC.DEFER_BLOCKING 0x0 ;  /* 0x0000000000007b1d */ /* 0x000fec0000010000 */
[----:B------:R-:W-:Y:S04]  /*d090*/  BSSY.RECONVERGENT B0, `(.L_x_798) ;  /* 0x0000035000007945 */ /* 0x000fe80003800200 */
[----:B------:R-:W-:Y:S05]  /*d0a0*/  @P0 BRA `(.L_x_799) ;  /* 0x0000000000cc0947 */ /* 0x000fea0003800000 */
[----:B------:R-:W-:-:S09]  /*d0b0*/  ULEA UR5, UR7, UR6, 0x18 ;  /* 0x0000000607057291 */ /* 0x000fd2000f8ec0ff */
[----:B------:R-:W4:Y:S04]  /*d0c0*/  LDS.128 R28, [UR5+0x20] ;  /* 0x00002005ff1c7984 */ /* 0x000f280008000c00 */
[----:B------:R-:W5:Y:S04]  /*d0d0*/  LDS.128 R32, [UR5+0x30] ;  /* 0x00003005ff207984 */ /* 0x000f680008000c00 */
[----:B-12---:R-:W1:Y:S04]  /*d0e0*/  LDS.128 R12, [UR5+0x40] ;  /* 0x00004005ff0c7984 */ /* 0x006e680008000c00 */
[----:B------:R-:W2:Y:S04]  /*d0f0*/  LDS.128 R20, [UR5+0x50] ;  /* 0x00005005ff147984 */ /* 0x000ea80008000c00 */
[----:B---3--:R-:W3:Y:S04]  /*d100*/  LDS.128 R16, [UR5+0x60] ;  /* 0x00006005ff107984 */ /* 0x008ee80008000c00 */
[----:B------:R-:W3:Y:S01]  /*d110*/  LDS.128 R24, [UR5+0x70] ;  /* 0x00007005ff187984 */ /* 0x000ee20008000c00 */
[----:B----4-:R-:W-:Y:S01]  /*d120*/  FADD.FTZ R37, R2, R28 ;  /* 0x0000001c02257221 */ /* 0x010fe20000010000 */
[----:B0-----:R-:W-:-:S03]  /*d130*/  FADD.FTZ R2, R3, R29 ;  /* 0x0000001d03027221 */ /* 0x001fc60000010000 */
[----:B------:R-:W-:Y:S01]  /*d140*/  FADD.FTZ R37, R37, R30 ;  /* 0x0000001e25257221 */ /* 0x000fe20000010000 */
[----:B------:R-:W-:Y:S02]  /*d150*/  FADD.FTZ R2, R2, R31 ;  /* 0x0000001f02027221 */ /* 0x000fe40000010000 */
[----:B------:R-:W0:Y:S01]  /*d160*/  LDS.128 R28, [UR5+0x80] ;  /* 0x00008005ff1c7984 */ /* 0x000e220008000c00 */
[----:B-----5:R-:W-:Y:S01]  /*d170*/  FADD.FTZ R37, R37, R32 ;  /* 0x0000002025257221 */ /* 0x020fe20000010000 */
[----:B------:R-:W-:-:S03]  /*d180*/  FADD.FTZ R2, R2, R33 ;  /* 0x0000002102027221 */ /* 0x000fc60000010000 */
[----:B------:R-:W-:Y:S01]  /*d190*/  FADD.FTZ R37, R37, R34 ;  /* 0x0000002225257221 */ /* 0x000fe20000010000 */
[----:B------:R-:W-:Y:S02]  /*d1a0*/  FADD.FTZ R2, R2, R35 ;  /* 0x0000002302027221 */ /* 0x000fe40000010000 */
[----:B------:R-:W4:Y:S01]  /*d1b0*/  LDS.128 R32, [UR5+0x90] ;  /* 0x00009005ff207984 */ /* 0x000f220008000c00 */
[----:B-1----:R-:W-:Y:S01]  /*d1c0*/  FADD.FTZ R37, R37, R12 ;  /* 0x0000000c25257221 */ /* 0x002fe20000010000 */
[----:B------:R-:W-:-:S03]  /*d1d0*/  FADD.FTZ R2, R2, R13 ;  /* 0x0000000d02027221 */ /* 0x000fc60000010000 */
[----:B------:R-:W-:Y:S01]  /*d1e0*/  FADD.FTZ R37, R37, R14 ;  /* 0x0000000e25257221 */ /* 0x000fe20000010000 */
[----:B------:R-:W-:Y:S02]  /*d1f0*/  FADD.FTZ R2, R2, R15 ;  /* 0x0000000f02027221 */ /* 0x000fe40000010000 */
[----:B------:R-:W1:Y:S01]  /*d200*/  LDS.128 R12, [UR5+0xa0] ;  /* 0x0000a005ff0c7984 */ /* 0x000e620008000c00 */
[----:B--2---:R-:W-:Y:S01]  /*d210*/  FADD.FTZ R37, R37, R20 ;  /* 0x0000001425257221 */ /* 0x004fe20000010000 */
[----:B------:R-:W-:-:S03]  /*d220*/  FADD.FTZ R2, R2, R21 ;  /* 0x0000001502027221 */ /* 0x000fc60000010000 */
[----:B------:R-:W-:Y:S01]  /*d230*/  FADD.FTZ R37, R37, R22 ;  /* 0x0000001625257221 */ /* 0x000fe20000010000 */
[----:B------:R-:W-:Y:S02]  /*d240*/  FADD.FTZ R2, R2, R23 ;  /* 0x0000001702027221 */ /* 0x000fe40000010000 */
[----:B------:R-:W2:Y:S01]  /*d250*/  LDS.128 R20, [UR5+0xb0] ;  /* 0x0000b005ff147984 */ /* 0x000ea20008000c00 */
[----:B---3--:R-:W-:Y:S01]  /*d260*/  FADD.FTZ R37, R37, R16 ;  /* 0x0000001025257221 */ /* 0x008fe20000010000 */
[----:B------:R-:W-:-:S03]  /*d270*/  FADD.FTZ R2, R2, R17 ;  /* 0x0000001102027221 */ /* 0x000fc60000010000 */
[----:B------:R-:W-:Y:S01]  /*d280*/  FADD.FTZ R37, R37, R18 ;  /* 0x0000001225257221 */ /* 0x000fe20000010000 */
[----:B------:R-:W-:-:S03]  /*d290*/  FADD.FTZ R2, R2, R19 ;  /* 0x0000001302027221 */ /* 0x000fc60000010000 */
[----:B------:R-:W-:Y:S01]  /*d2a0*/  FADD.FTZ R37, R37, R24 ;  /* 0x0000001825257221 */ /* 0x000fe20000010000 */
[----:B------:R-:W-:-:S03]  /*d2b0*/  FADD.FTZ R2, R2, R25 ;  /* 0x0000001902027221 */ /* 0x000fc60000010000 */
[----:B------:R-:W-:Y:S01]  /*d2c0*/  FADD.FTZ R37, R37, R26 ;  /* 0x0000001a25257221 */ /* 0x000fe20000010000 */
[----:B------:R-:W-:-:S03]  /*d2d0*/  FADD.FTZ R2, R2, R27 ;  /* 0x0000001b02027221 */ /* 0x000fc60000010000 */
[----:B0-----:R-:W-:Y:S01]  /*d2e0*/  FADD.FTZ R37, R37, R28 ;  /* 0x0000001c25257221 */ /* 0x001fe20000010000 */
[----:B------:R-:W-:-:S03]  /*d2f0*/  FADD.FTZ R2, R2, R29 ;  /* 0x0000001d02027221 */ /* 0x000fc60000010000 */
[----:B------:R-:W-:Y:S01]  /*d300*/  FADD.FTZ R37, R37, R30 ;  /* 0x0000001e25257221 */ /* 0x000fe20000010000 */
[----:B------:R-:W-:-:S03]  /*d310*/  FADD.FTZ R2, R2, R31 ;  /* 0x0000001f02027221 */ /* 0x000fc60000010000 */
[----:B----4-:R-:W-:Y:S01]  /*d320*/  FADD.FTZ R37, R37, R32 ;  /* 0x0000002025257221 */ /* 0x010fe20000010000 */
[----:B------:R-:W-:-:S03]  /*d330*/  FADD.FTZ R2, R2, R33 ;  /* 0x0000002102027221 */ /* 0x000fc60000010000 */
[----:B------:R-:W-:Y:S01]  /*d340*/  FADD.FTZ R37, R37, R34 ;  /* 0x0000002225257221 */ /* 0x000fe20000010000 */
[----:B------:R-:W-:-:S03]  /*d350*/  FADD.FTZ R2, R2, R35 ;  /* 0x0000002302027221 */ /* 0x000fc60000010000 */
[----:B-1----:R-:W-:Y:S01]  /*d360*/  FADD.FTZ R37, R37, R12 ;  /* 0x0000000c25257221 */ /* 0x002fe20000010000 */
[----:B------:R-:W-:-:S03]  /*d370*/  FADD.FTZ R2, R2, R13 ;  /* 0x0000000d02027221 */ /* 0x000fc60000010000 */
[----:B------:R-:W-:Y:S01]  /*d380*/  FADD.FTZ R37, R37, R14 ;  /* 0x0000000e25257221 */ /* 0x000fe20000010000 */
[----:B------:R-:W-:-:S03]  /*d390*/  FADD.FTZ R2, R2, R15 ;  /* 0x0000000f02027221 */ /* 0x000fc60000010000 */
[----:B--2---:R-:W-:Y:S01]  /*d3a0*/  FADD.FTZ R37, R37, R20 ;  /* 0x0000001425257221 */ /* 0x004fe20000010000 */
[----:B------:R-:W-:-:S03]  /*d3b0*/  FADD.FTZ R12, R2, R21 ;  /* 0x00000015020c7221 */ /* 0x000fc60000010000 */
[----:B------:R-:W-:Y:S01]  /*d3c0*/  FADD.FTZ R2, R37, R22 ;  /* 0x0000001625027221 */ /* 0x000fe20000010000 */
[----:B------:R-:W-:-:S07]  /*d3d0*/  FADD.FTZ R3, R12, R23 ;  /* 0x000000170c037221 */ /* 0x000fce0000010000 */
.L_x_799:
[----:B------:R-:W-:Y:S05]  /*d3e0*/  BSYNC.RECONVERGENT B0 ;  /* 0x0000000000007941 */ /* 0x000fea0003800200 */
.L_x_798:
[----:B------:R-:W-:Y:S06]  /*d3f0*/  BAR.SYNC.DEFER_BLOCKING 0x0 ;  /* 0x0000000000007b1d */ /* 0x000fec0000010000 */
[----:B------:R-:W-:Y:S04]  /*d400*/  BSSY.RECONVERGENT B0, `(.L_x_800) ;  /* 0x000004d000007945 */ /* 0x000fe80003800200 */
[----:B------:R-:W-:Y:S05]  /*d410*/  @P3 BRA `(.L_x_801) ;  /* 0x00000004002c3947 */ /* 0x000fea0003800000 */
[----:B------:R-:W4:Y:S04]  /*d420*/  LDS.128 R44, [R57+0x2a0] ;  /* 0x0002a000392c7984 */ /* 0x000f280000000c00 */
[----:B------:R-:W5:Y:S04]  /*d430*/  LDS.128 R48, [R57+0x540] ;  /* 0x0005400039307984 */ /* 0x000f680000000c00 */
[----:B------:R-:W0:Y:S04]  /*d440*/  LDS.128 R40, [R57+0x7e0] ;  /* 0x0007e00039287984 */ /* 0x000e280000000c00 */
[----:B---3--:R-:W3:Y:S04]  /*d450*/  LDS.128 R16, [R57+0xa80] ;  /* 0x000a800039107984 */ /* 0x008ee80000000c00 */
[----:B-12---:R-:W1:Y:S04]  /*d460*/  LDS.128 R12, [R57+0xd20] ;  /* 0x000d2000390c7984 */ /* 0x006e680000000c00 */
[----:B------:R-:W2:Y:S04]  /*d470*/  LDS.128 R36, [R57+0xfc0] ;  /* 0x000fc00039247984 */ /* 0x000ea80000000c00 */
[----:B------:R-:W2:Y:S04]  /*d480*/  LDS.128 R32, [R57+0x1260] ;  /* 0x0012600039207984 */ /* 0x000ea80000000c00 */
[----:B------:R-:W2:Y:S04]  /*d490*/  LDS.128 R28, [R57+0x1500] ;  /* 0x00150000391c7984 */ /* 0x000ea80000000c00 */
[----:B------:R-:W2:Y:S04]  /*d4a0*/  LDS.128 R24, [R57+0x17a0] ;  /* 0x0017a00039187984 */ /* 0x000ea80000000c00 */
[----:B------:R-:W2:Y:S01]  /*d4b0*/  LDS.128 R20, [R57+0x1a40] ;  /* 0x001a400039147984 */ /* 0x000ea20000000c00 */
[----:B----4-:R-:W-:Y:S01]  /*d4c0*/  FADD.FTZ R53, R60, R44 ;  /* 0x0000002c3c357221 */ /* 0x010fe20000010000 */
[----:B------:R-:W-:Y:S01]  /*d4d0*/  FADD.FTZ R52, R61, R45 ;  /* 0x0000002d3d347221 */ /* 0x000fe20000010000 */
[----:B------:R-:W-:Y:S01]  /*d4e0*/  FADD.FTZ R55, R62, R46 ;  /* 0x0000002e3e377221 */ /* 0x000fe20000010000 */
[----:B------:R-:W-:Y:S01]  /*d4f0*/  FADD.FTZ R54, R63, R47 ;  /* 0x0000002f3f367221 */ /* 0x000fe20000010000 */
[----:B-----5:R-:W-:Y:S01]  /*d500*/  FADD.FTZ R59, R53, R48 ;  /* 0x00000030353b7221 */ /* 0x020fe20000010000 */
[----:B------:R-:W4:Y:S01]  /*d510*/  LDS.128 R44, [R57+0x1ce0] ;  /* 0x001ce000392c7984 */ /* 0x000f220000000c00 */
[----:B------:R-:W-:Y:S01]  /*d520*/  FADD.FTZ R48, R52, R49 ;  /* 0x0000003134307221 */ /* 0x000fe20000010000 */
[----:B------:R-:W-:Y:S01]  /*d530*/  FADD.FTZ R49, R55, R50 ;  /* 0x0000003237317221 */ /* 0x000fe20000010000 */
[----:B------:R-:W-:Y:S01]  /*d540*/  FADD.FTZ R58, R54, R51 ;  /* 0x00000033363a7221 */ /* 0x000fe20000010000 */
[----:B0-----:R-:W-:Y:S01]  /*d550*/  FADD.FTZ R59, R59, R40 ;  /* 0x000000283b3b7221 */ /* 0x001fe20000010000 */
[----:B------:R-:W0:Y:S01]  /*d560*/  LDS.128 R52, [R57+0x1f80] ;  /* 0x001f800039347984 */ /* 0x000e220000000c00 */
[----:B------:R-:W-:Y:S01]  /*d570*/  FADD.FTZ R40, R48, R41 ;  /* 0x0000002930287221 */ /* 0x000fe20000010000 */
[----:B------:R-:W-:Y:S01]  /*d580*/  FADD.FTZ R61, R49, R42 ;  /* 0x0000002a313d7221 */ /* 0x000fe20000010000 */
[----:B------:R-:W-:Y:S01]  /*d590*/  FADD.FTZ R58, R58, R43 ;  /* 0x0000002b3a3a7221 */ /* 0x000fe20000010000 */
[----:B------:R-:W5:Y:S01]  /*d5a0*/  LDS.128 R48, [R57+0x2220] ;  /* 0x0022200039307984 */ /* 0x000f620000000c00 */
[----:B---3--:R-:W-:Y:S01]  /*d5b0*/  FADD.FTZ R59, R59, R16 ;  /* 0x000000103b3b7221 */ /* 0x008fe20000010000 */
[----:B------:R-:W-:Y:S01]  /*d5c0*/  FADD.FTZ R16, R40, R17 ;  /* 0x0000001128107221 */ /* 0x000fe20000010000 */
[----:B------:R-:W-:Y:S01]  /*d5d0*/  FADD.FTZ R17, R61, R18 ;  /* 0x000000123d117221 */ /* 0x000fe20000010000 */
[----:B------:R-:W3:Y:S01]  /*d5e0*/  LDS.128 R40, [R57+0x24c0] ;  /* 0x0024c00039287984 */ /* 0x000ee20000000c00 */
[----:B------:R-:W-:Y:S01]  /*d5f0*/  FADD.FTZ R58, R58, R19 ;  /* 0x000000133a3a7221 */ /* 0x000fe20000010000 */
[----:B-1----:R-:W-:Y:S01]  /*d600*/  FADD.FTZ R59, R59, R12 ;  /* 0x0000000c3b3b7221 */ /* 0x002fe20000010000 */
[----:B------:R-:W-:Y:S01]  /*d610*/  FADD.FTZ R16, R16, R13 ;  /* 0x0000000d10107221 */ /* 0x000fe20000010000 */
[----:B------:R-:W1:Y:S01]  /*d620*/  LDS.128 R60, [R57+0x2760] ;  /* 0x00276000393c7984 */ /* 0x000e620000000c00 */
[----:B------:R-:W-:Y:S01]  /*d630*/  FADD.FTZ R17, R17, R14 ;  /* 0x0000000e11117221 */ /* 0x000fe20000010000 */
[----:B------:R-:W-:Y:S01]  /*d640*/  FADD.FTZ R58, R58, R15 ;  /* 0x0000000f3a3a7221 */ /* 0x000fe20000010000 */
[----:B--2---:R-:W-:Y:S01]  /*d650*/  FADD.FTZ R59, R59, R36 ;  /* 0x000000243b3b7221 */ /* 0x004fe20000010000 */
        /* <DEDUP_REMOVED lines=19> */
[----:B----4-:R-:W-:Y:S01]  /*d790*/  FADD.FTZ R59, R59, R44 ;  /* 0x0000002c3b3b7221 */ /* 0x010fe20000010000 */
[----:B------:R-:W-:Y:S01]  /*d7a0*/  FADD.FTZ R16, R16, R45 ;  /* 0x0000002d10107221 */ /* 0x000fe20000010000 */
[----:B------:R-:W-:Y:S01]  /*d7b0*/  FADD.FTZ R17, R17, R46 ;  /* 0x0000002e11117221 */ /* 0x000fe20000010000 */
[----:B------:R-:W-:Y:S01]  /*d7c0*/  FADD.FTZ R58, R58, R47 ;  /* 0x0000002f3a3a7221 */ /* 0x000fe20000010000 */
[----:B0-----:R-:W-:Y:S01]  /*d7d0*/  FADD.FTZ R59, R59, R52 ;  /* 0x000000343b3b7221 */ /* 0x001fe20000010000 */
[----:B------:R-:W-:Y:S01]  /*d7e0*/  FADD.FTZ R16, R16, R53 ;  /* 0x0000003510107221 */ /* 0x000fe20000010000 */
[----:B------:R-:W-:Y:S01]  /*d7f0*/  FADD.FTZ R17, R17, R54 ;  /* 0x0000003611117221 */ /* 0x000fe20000010000 */
[----:B------:R-:W-:Y:S01]  /*d800*/  FADD.FTZ R58, R58, R55 ;  /* 0x000000373a3a7221 */ /* 0x000fe20000010000 */
[----:B-----5:R-:W-:Y:S01]  /*d810*/  FADD.FTZ R59, R59, R48 ;  /* 0x000000303b3b7221 */ /* 0x020fe20000010000 */
[----:B------:R-:W-:Y:S01]  /*d820*/  FADD.FTZ R16, R16, R49 ;  /* 0x0000003110107221 */ /* 0x000fe20000010000 */
[----:B------:R-:W-:Y:S01]  /*d830*/  FADD.FTZ R17, R17, R50 ;  /* 0x0000003211117221 */ /* 0x000fe20000010000 */
[----:B------:R-:W-:Y:S01]  /*d840*/  FADD.FTZ R58, R58, R51 ;  /* 0x000000333a3a7221 */ /* 0x000fe20000010000 */
[----:B---3--:R-:W-:Y:S01]  /*d850*/  FADD.FTZ R59, R59, R40 ;  /* 0x000000283b3b7221 */ /* 0x008fe20000010000 */
[----:B------:R-:W-:Y:S01]  /*d860*/  FADD.FTZ R16, R16, R41 ;  /* 0x0000002910107221 */ /* 0x000fe20000010000 */
[----:B------:R-:W-:Y:S01]  /*d870*/  FADD.FTZ R17, R17, R42 ;  /* 0x0000002a11117221 */ /* 0x000fe20000010000 */
[----:B------:R-:W-:Y:S01]  /*d880*/  FADD.FTZ R58, R58, R43 ;  /* 0x0000002b3a3a7221 */ /* 0x000fe20000010000 */
[----:B-1----:R-:W-:Y:S01]  /*d890*/  FADD.FTZ R60, R59, R60 ;  /* 0x0000003c3b3c7221 */ /* 0x002fe20000010000 */
[----:B------:R-:W-:Y:S01]  /*d8a0*/  FADD.FTZ R61, R16, R61 ;  /* 0x0000003d103d7221 */ /* 0x000fe20000010000 */
[----:B------:R-:W-:Y:S01]  /*d8b0*/  FADD.FTZ R62, R17, R62 ;  /* 0x0000003e113e7221 */ /* 0x000fe20000010000 */
[----:B------:R-:W-:-:S07]  /*d8c0*/  FADD.FTZ R63, R58, R63 ;  /* 0x0000003f3a3f7221 */ /* 0x000fce0000010000 */
.L_x_801:
[----:B------:R-:W-:Y:S05]  /*d8d0*/  BSYNC.RECONVERGENT B0 ;  /* 0x0000000000007941 */ /* 0x000fea0003800200 */
.L_x_800:
[----:B------:R-:W-:Y:S04]  /*d8e0*/  BSSY.RECONVERGENT B0, `(.L_x_802) ;  /* 0x000001e000007945 */ /* 0x000fe80003800200 */
[----:B------:R-:W-:Y:S05]  /*d8f0*/  @P3 BRA `(.L_x_803) ;  /* 0x0000000000703947 */ /* 0x000fea0003800000 */
[----:B------:R-:W1:Y:S01]  /*d900*/  LDC.64 R24, c[0x0][0x3f8] ;  /* 0x0000fe00ff187b82 */ /* 0x000e620000000a00 */
[----:B------:R-:W-:-:S05]  /*d910*/  MOV R19, UR13 ;  /* 0x0000000d00137c02 */ /* 0x000fca0008000f00 */
[----:B------:R-:W-:Y:S02]  /*d920*/  IMAD R19, R19, 0x2a, R56 ;  /* 0x0000002a13137824 */ /* 0x000fe400078e0238 */
[----:B--2---:R-:W2:Y:S01]  /*d930*/  LDC.64 R12, c[0x0][0x3d8] ;  /* 0x0000f600ff0c7b82 */ /* 0x004ea20000000a00 */
[----:B-1----:R-:W-:Y:S01]  /*d940*/  IMAD.WIDE.U32 R14, R24, 0x3, RZ ;  /* 0x00000003180e7825 */ /* 0x002fe200078e00ff */
[C---:B------:R-:W-:Y:S02]  /*d950*/  LEA R17, R25.reuse, R25, 0x1 ;  /* 0x0000001919117211 */ /* 0x040fe400078e08ff */
[----:B------:R-:W-:Y:S02]  /*d960*/  LEA.HI R23, P1, R25, R24, RZ, 0x1 ;  /* 0x0000001819177211 */ /* 0x000fe400078308ff */
[----:B------:R-:W-:Y:S02]  /*d970*/  IADD3 R17, PT, PT, R15, R17, RZ ;  /* 0x000000110f117210 */ /* 0x000fe40007ffe0ff */
[----:B---3--:R-:W-:Y:S01]  /*d980*/  IADD3.X R16, PT, PT, RZ, R25, RZ, P1, !PT ;  /* 0x00000019ff107210 */ /* 0x008fe20000ffe4ff */
[----:B--2---:R-:W-:Y:S01]  /*d990*/  IMAD.WIDE R12, R19, 0x4, R12 ;  /* 0x00000004130c7825 */ /* 0x004fe200078e020c */
[----:B------:R-:W-:-:S02]  /*d9a0*/  LEA.HI R15, P1, R17, R14, RZ, 0x1 ;  /* 0x0000000e110f7211 */ /* 0x000fc400078308ff */
[----:B------:R-:W-:Y:S02]  /*d9b0*/  SHF.L.U32 R21, R23, 0x1, RZ ;  /* 0x0000000117157819 */ /* 0x000fe400000006ff */
[----:B------:R-:W-:Y:S01]  /*d9c0*/  SHF.L.U32 R19, R15, 0x1, RZ ;  /* 0x000000010f137819 */ /* 0x000fe200000006ff */
[----:B------:R4:W-:Y:S01]  /*d9d0*/  REDG.E.ADD.F32.FTZ.RN.STRONG.GPU desc[UR10][R12.64], R60 ;  /* 0x0000003c0c0079a6 */ /* 0x0009e2000c12f30a */
[----:B------:R-:W-:Y:S02]  /*d9e0*/  SHF.L.U64.HI R23, R23, 0x1, R16 ;  /* 0x0000000117177819 */ /* 0x000fe40000010210 */
[----:B------:R-:W-:Y:S02]  /*d9f0*/  LOP3.LUT R21, R21, 0xfffffffc, RZ, 0xc0, !PT ;  /* 0xfffffffc15157812 */ /* 0x000fe400078ec0ff */
[----:B------:R-:W-:Y:S02]  /*da00*/  LEA R16, P2, R24, R12, 0x2 ;  /* 0x0000000c18107211 */ /* 0x000fe400078410ff */
[----:B------:R-:W-:-:S02]  /*da10*/  IADD3.X R18, PT, PT, RZ, R17, RZ, P1, !PT ;  /* 0x00000011ff127210 */ /* 0x000fc40000ffe4ff */
[----:B------:R-:W-:Y:S02]  /*da20*/  LOP3.LUT R19, R19, 0xfffffffc, RZ, 0xc0, !PT ;  /* 0xfffffffc13137812 */ /* 0x000fe400078ec0ff */
        /* <DEDUP_REMOVED lines=9> */
.L_x_803:
[----:B------:R-:W-:Y:S05]  /*dac0*/  BSYNC.RECONVERGENT B0 ;  /* 0x0000000000007941 */ /* 0x000fea0003800200 */
.L_x_802:
[----:B------:R-:W-:-:S09]  /*dad0*/  UISETP.GE.U32.AND UP0, UPT, UR12, 0x2, UPT ;  /* 0x000000020c00788c */ /* 0x000fd2000bf06070 */
[----:B------:R-:W-:Y:S05]  /*dae0*/  BRA.U !UP0, `(.L_x_804) ;  /* 0x0000000d08787547 */ /* 0x000fea000b800000 */
[----:B-1--4-:R-:W1:Y:S01]  /*daf0*/  LDC.64 R14, c[0x0][0x3d0] ;  /* 0x0000f400ff0e7b82 */ /* 0x012e620000000a00 */
[----:B------:R-:W-:Y:S01]  /*db00*/  ULOP3.LUT UR5, UR4, 0x1, URZ, 0xc0, !UPT ;  /* 0x0000000104057892 */ /* 0x000fe2000f8ec0ff */
[----:B------:R-:W-:Y:S03]  /*db10*/  BSSY.RECONVERGENT B0, `(.L_x_805) ;  /* 0x0000023000007945 */ /* 0x000fe60003800200 */
[----:B------:R-:W-:-:S03]  /*db20*/  UIMAD UR6, UR5, UR9, URZ ;  /* 0x00000009050672a4 */ /* 0x000fc6000f8e02ff */
[----:B------:R-:W4:Y:S01]  /*db30*/  S2UR UR29, SR_CTAID.X ;  /* 0x00000000001d79c3 */ /* 0x000f220000002500 */
[----:B------:R-:W-:-:S04]  /*db40*/  UIMAD UR5, UR6, UR12, URZ ;  /* 0x0000000c060572a4 */ /* 0x000fc8000f8e02ff */
[----:B------:R-:W-:-:S03]  /*db50*/  USHF.L.U32 UR5, UR5, 0x1, URZ ;  /* 0x0000000105057899 */ /* 0x000fc600080006ff */
[----:B------:R-:W0:Y:S03]  /*db60*/  S2UR UR14, SR_CTAID.Y ;  /* 0x00000000000e79c3 */ /* 0x000e260000002600 */
[----:B------:R-:W-:-:S05]  /*db70*/  MOV R13, UR5 ;  /* 0x00000005000d7c02 */ /* 0x000fca0008000f00 */
[----:B-1----:R-:W-:Y:S01]  /*db80*/  IMAD.WIDE R14, R13, 0x4, R14 ;  /* 0x000000040d0e7825 */ /* 0x002fe200078e020e */
[----:B0---4-:R-:W-:Y:S06]  /*db90*/  @P0 BRA `(.L_x_806) ;  /* 0x0000000000680947 */ /* 0x011fec0003800000 */
[----:B--2---:R-:W0:Y:S01]  /*dba0*/  LDC.64 R12, c[0x0][0x3c8] ;  /* 0x0000f200ff0c7b82 */ /* 0x004e220000000a00 */
[----:B------:R-:W-:Y:S02]  /*dbb0*/  UIADD3 UR7, UPT, UPT, UR6, UR14, URZ ;  /* 0x0000000e06077290 */ /* 0x000fe4000fffe0ff */
[----:B------:R-:W-:Y:S02]  /*dbc0*/  UIMAD UR13, UR29, UR9, UR14 ;  /* 0x000000091d0d72a4 */ /* 0x000fe4000f8e020e */
[----:B------:R-:W-:Y:S02]  /*dbd0*/  ULOP3.LUT UP0, UR5, UR4, 0x2, URZ, 0xc0, !UPT ;  /* 0x0000000204057892 */ /* 0x000fe4000f80c0ff */
[----:B------:R-:W-:Y:S02]  /*dbe0*/  MOV R19, UR7 ;  /* 0x0000000700137c02 */ /* 0x000fe40008000f00 */
[----:B------:R-:W-:Y:S01]  /*dbf0*/  UIADD3 UR5, UPT, UPT, -UR5, 0x1, URZ ;  /* 0x0000000105057890 */ /* 0x000fe2000fffe1ff */
[----:B------:R-:W-:-:S05]  /*dc00*/  MOV R17, UR13 ;  /* 0x0000000d00117c02 */ /* 0x000fca0008000f00 */
[----:B---3--:R-:W-:-:S05]  /*dc10*/  IMAD.WIDE.U32 R16, R17, 0x8, R14 ;  /* 0x0000000811107825 */ /* 0x008fca00078e000e */
[----:B------:R1:W-:Y:S01]  /*dc20*/  STG.E.64 desc[UR10][R16.64], R2 ;  /* 0x0000000210007986 */ /* 0x0003e2000c101b0a */
        /* <DEDUP_REMOVED lines=12> */
.L_x_807:
[----:B------:R-:W2:Y:S04]  /*dcf0*/  LDG.E.STRONG.GPU R12, desc[UR10][R18.64] ;  /* 0x0000000a120c7981 */ /* 0x000ea8000c1ef900 */
[----:B--2---:R-:W-:Y:S04]  /*dd00*/  CCTL.IVALL ;  /* 0x00000000ff00798f */ /* 0x004fe80002000000 */
[----:B------:R0:W-:Y:S01]  /*dd10*/  STL [R1], R12 ;  /* 0x0000000c01007387 */ /* 0x0001e20000100800 */
[----:B------:R-:W-:-:S13]  /*dd20*/  ISETP.NE.AND P0, PT, R12, UR5, PT ;  /* 0x000000050c007c0c */ /* 0x000fda000bf05270 */
[----:B0-----:R-:W-:Y:S05]  /*dd30*/  @P0 BRA `(.L_x_807) ;  /* 0xfffffffc00ec0947 */ /* 0x001fea000383ffff */
.L_x_806:
[----:B------:R-:W-:Y:S05]  /*dd40*/  BSYNC.RECONVERGENT B0 ;  /* 0x0000000000007941 */ /* 0x000fea0003800200 */
.L_x_805:
        /* <DEDUP_REMOVED lines=15> */
.L_x_809:
[----:B------:R-:W-:Y:S02]  /*de40*/  ISETP.NE.AND P1, PT, RZ, UR23, PT ;  /* 0x00000017ff007c0c */ /* 0x000fe4000bf25270 */
[----:B------:R-:W-:Y:S02]  /*de50*/  MOV R13, UR6 ;  /* 0x00000006000d7c02 */ /* 0x000fe40008000f00 */
[----:B------:R-:W-:-:S13]  /*de60*/  ISETP.NE.OR P1, PT, R56, RZ, !P1 ;  /* 0x000000ff3800720c */ /* 0x000fda0004f25670 */
[----:B--2---:R-:W-:-:S06]  /*de70*/  @!P1 IMAD.WIDE.U32 R12, R13, 0x8, R14 ;  /* 0x000000080d0c9825 */ /* 0x004fcc00078e000e */
[----:B------:R-:W2:Y:S01]  /*de80*/  @!P1 LDG.E.64 R12, desc[UR10][R12.64] ;  /* 0x0000000a0c0c9981 */ /* 0x000ea2000c1e1b00 */
        /* <DEDUP_REMOVED lines=8> */
[C---:B0-----:R-:W-:Y:S01]  /*df10*/  ISETP.NE.AND P0, PT, R16.reuse, UR24, PT ;  /* 0x0000001810007c0c */ /* 0x041fe2000bf05270 */
[----:B------:R-:W-:Y:S01]  /*df20*/  UIADD3 UR24, UPT, UPT, UR5, 0x5, URZ ;  /* 0x0000000505187890 */ /* 0x000fe2000fffe0ff */
[----:B------:R-:W-:Y:S01]  /*df30*/  ISETP.NE.AND P4, PT, R16, UR25, PT ;  /* 0x0000001910007c0c */ /* 0x000fe2000bf85270 */
[----:B------:R-:W-:Y:S01]  /*df40*/  UIADD3 UR25, UPT, UPT, UR5, 0x6, URZ ;  /* 0x0000000605197890 */ /* 0x000fe2000fffe0ff */
[----:B------:R-:W-:-:S02]  /*df50*/  ISETP.NE.OR P0, PT, R56, RZ, !P0 ;  /* 0x000000ff3800720c */ /* 0x000fc40004705670 */
[----:B------:R-:W-:Y:S01]  /*df60*/  ISETP.NE.AND P3, PT, R16, UR26, PT ;  /* 0x0000001a10007c0c */ /* 0x000fe2000bf65270 */
[----:B------:R-:W-:Y:S01]  /*df70*/  UIADD3 UR26, UPT, UPT, UR5, 0x7, URZ ;  /* 0x00000007051a7890 */ /* 0x000fe2000fffe0ff */
[----:B------:R-:W-:Y:S02]  /*df80*/  ISETP.NE.OR P4, PT, R56, RZ, !P4 ;  /* 0x000000ff3800720c */ /* 0x000fe40006785670 */
[----:B------:R-:W-:Y:S02]  /*df90*/  ISETP.NE.AND P2, PT, R16, UR27, PT ;  /* 0x0000001b10007c0c */ /* 0x000fe4000bf45270 */
        /* <DEDUP_REMOVED lines=10> */
[----:B------:R-:W3:Y:S01]  /*e040*/  @!P3 LDG.E.64 R18, desc[UR10][R18.64] ;  /* 0x0000000a1212b981 */ /* 0x000ee2000c1e1b00 */
[----:B------:R-:W-:-:S03]  /*e050*/  MOV R31, UR19 ;  /* 0x00000013001f7c02 */ /* 0x000fc60008000f00 */
[----:B------:R-:W4:Y:S01]  /*e060*/  @!P2 LDG.E.64 R20, desc[UR10][R20.64] ;  /* 0x0000000a1414a981 */ /* 0x000f22000c1e1b00 */
[----:B--2---:R-:W-:Y:S01]  /*e070*/  @!P1 FADD.FTZ R3, R3, R13 ;  /* 0x0000000d03039221 */ /* 0x004fe20000010000 */
[----:B------:R-:W-:Y:S01]  /*e080*/  MOV R13, UR22 ;  /* 0x00000016000d7c02 */ /* 0x000fe20008000f00 */
[----:B------:R-:W-:Y:S01]  /*e090*/  @!P1 FADD.FTZ R2, R2, R12 ;  /* 0x0000000c02029221 */ /* 0x000fe20000010000 */
[----:B------:R-:W-:Y:S01]  /*e0a0*/  ISETP.NE.AND P1, PT, R16, UR24, PT ;  /* 0x0000001810007c0c */ /* 0x000fe2000bf25270 */
[----:B------:R-:W-:-:S03]  /*e0b0*/  @!P4 IMAD.WIDE.U32 R16, R17, 0x8, R14 ;  /* 0x000000081110c825 */ /* 0x000fc600078e000e */
[----:B------:R-:W-:Y:S01]  /*e0c0*/  ISETP.NE.OR P1, PT, R56, RZ, !P1 ;  /* 0x000000ff3800720c */ /* 0x000fe20004f25670 */
[--C-:B------:R-:W-:Y:S01]  /*e0d0*/  @!P0 IMAD.WIDE.U32 R12, R13, 0x8, R14.reuse ;  /* 0x000000080d0c8825 */ /* 0x100fe200078e000e */
[----:B------:R-:W2:Y:S04]  /*e0e0*/  @!P4 LDG.E.64 R26, desc[UR10][R16.64] ;  /* 0x0000000a101ac981 */ /* 0x000ea8000c1e1b00 */
[----:B------:R0:W5:Y:S07]  /*e0f0*/  @!P0 LDG.E.64 R24, desc[UR10][R12.64] ;  /* 0x0000000a0c188981 */ /* 0x00016e000c1e1b00 */
[----:B------:R-:W-:-:S04]  /*e100*/  @!P1 IMAD.WIDE.U32 R22, R23, 0x8, R14 ;  /* 0x0000000817169825 */ /* 0x000fc800078e000e */
[--C-:B0-----:R-:W-:Y:S02]  /*e110*/  @!P6 IMAD.WIDE.U32 R12, R29, 0x8, R14.reuse ;  /* 0x000000081d0ce825 */ /* 0x101fe400078e000e */
[----:B------:R-:W4:Y:S02]  /*e120*/  @!P1 LDG.E.64 R22, desc[UR10][R22.64] ;  /* 0x0000000a16169981 */ /* 0x000f24000c1e1b00 */
[----:B------:R-:W-:Y:S02]  /*e130*/  @!P5 IMAD.WIDE.U32 R16, R31, 0x8, R14 ;  /* 0x000000081f10d825 */ /* 0x000fe400078e000e */
[----:B------:R-:W4:Y:S04]  /*e140*/  @!P6 LDG.E.64 R12, desc[UR10][R12.64] ;  /* 0x0000000a0c0ce981 */ /* 0x000f28000c1e1b00 */
[----:B------:R-:W4:Y:S01]  /*e150*/  @!P5 LDG.E.64 R16, desc[UR10][R16.64] ;  /* 0x0000000a1010d981 */ /* 0x000f22000c1e1b00 */
        /* <DEDUP_REMOVED lines=11> */
[----:B-----5:R-:W-:Y:S01]  /*e210*/  @!P0 FADD.FTZ R2, R2, R24 ;  /* 0x0000001802028221 */ /* 0x020fe20000010000 */
[----:B------:R-:W-:-:S03]  /*e220*/  @!P0 FADD.FTZ R3, R3, R25 ;  /* 0x0000001903038221 */ /* 0x000fc60000010000 */
[----:B--2---:R-:W-:Y:S01]  /*e230*/  @!P4 FADD.FTZ R2, R2, R26 ;  /* 0x0000001a0202c221 */ /* 0x004fe20000010000 */
[----:B------:R-:W-:-:S03]  /*e240*/  @!P4 FADD.FTZ R3, R3, R27 ;  /* 0x0000001b0303c221 */ /* 0x000fc60000010000 */
[----:B---3--:R-:W-:Y:S01]  /*e250*/  @!P3 FADD.FTZ R2, R2, R18 ;  /* 0x000000120202b221 */ /* 0x008fe20000010000 */
[----:B------:R-:W-:-:S03]  /*e260*/  @!P3 FADD.FTZ R3, R3, R19 ;  /* 0x000000130303b221 */ /* 0x000fc60000010000 */
[----:B----4-:R-:W-:Y:S01]  /*e270*/  @!P2 FADD.FTZ R2, R2, R20 ;  /* 0x000000140202a221 */ /* 0x010fe20000010000 */
        /* <DEDUP_REMOVED lines=9> */
.L_x_808:
[----:B------:R-:W-:-:S09]  /*e310*/  ULOP3.LUT UP0, UR6, UR12, 0x7, URZ, 0xc0, !UPT ;  /* 0x000000070c067892 */ /* 0x000fd2000f80c0ff */
[----:B------:R-:W-:Y:S05]  /*e320*/  BRA.U !UP0, `(.L_x_804) ;  /* 0x0000000508687547 */ /* 0x000fea000b800000 */
[----:B------:R-:W-:Y:S02]  /*e330*/  UIADD3 UR6, UPT, UPT, UR6, -0x1, URZ ;  /* 0xffffffff06067890 */ /* 0x000fe4000fffe0ff */
[----:B------:R-:W-:Y:S02]  /*e340*/  ULOP3.LUT UP0, UR18, UR12, 0x3, URZ, 0xc0, !UPT ;  /* 0x000000030c127892 */ /* 0x000fe4000f80c0ff */
[----:B------:R-:W-:-:S09]  /*e350*/  UISETP.GE.U32.AND UP1, UPT, UR6, 0x3, UPT ;  /* 0x000000030600788c */ /* 0x000fd2000bf26070 */
[----:B------:R-:W-:Y:S05]  /*e360*/  BRA.U !UP1, `(.L_x_810) ;  /* 0x0000000109b87547 */ /* 0x000fea000b800000 */
[----:B--2---:R-:W0:Y:S01]  /*e370*/  S2R R12, SR_CTAID.X ;  /* 0x00000000000c7919 */ /* 0x004e220000002500 */
        /* <DEDUP_REMOVED lines=8> */
[C---:B------:R-:W-:Y:S02]  /*e400*/  ISETP.NE.OR P1, PT, R56.reuse, RZ, !P1 ;  /* 0x000000ff3800720c */ /* 0x040fe40004f25670 */
        /* <DEDUP_REMOVED lines=22> */
[----:B------:R-:W-:Y:S02]  /*e570*/  @!P3 IMAD.WIDE.U32 R20, R21, 0x8, R14 ;  /* 0x000000081514b825 */ /* 0x000fe400078e000e */
[----:B------:R-:W4:Y:S04]  /*e580*/  @!P2 LDG.E.64 R18, desc[UR10][R18.64] ;  /* 0x0000000a1212a981 */ /* 0x000f28000c1e1b00 */
[----:B------:R-:W5:Y:S01]  /*e590*/  @!P3 LDG.E.64 R20, desc[UR10][R20.64] ;  /* 0x0000000a1414b981 */ /* 0x000f62000c1e1b00 */
[----:B------:R-:W-:-:S04]  /*e5a0*/  MOV R22, UR5 ;  /* 0x0000000500167c02 */ /* 0x000fc80008000f00 */
[----:B------:R-:W-:-:S04]  /*e5b0*/  IADD3 R22, PT, PT, R22, 0x4, RZ ;  /* 0x0000000416167810 */ /* 0x000fc80007ffe0ff */
[----:B------:R-:W-:Y:S01]  /*e5c0*/  R2UR UR5, R22 ;  /* 0x00000000160572ca */ /* 0x000fe200000e0000 */
        /* <DEDUP_REMOVED lines=8> */
.L_x_810:
[----:B------:R-:W-:Y:S05]  /*e650*/  BRA.U !UP0, `(.L_x_804) ;  /* 0x00000001089c7547 */ /* 0x000fea000b800000 */
[----:B------:R-:W0:Y:S01]  /*e660*/  S2R R19, SR_CTAID.X ;  /* 0x0000000000137919 */ /* 0x000e220000002500 */
[----:B------:R-:W-:Y:S02]  /*e670*/  UISETP.NE.AND UP0, UPT, UR18, 0x1, UPT ;  /* 0x000000011200788c */ /* 0x000fe4000bf05270 */
[----:B------:R-:W-:-:S07]  /*e680*/  ULOP3.LUT UR6, UR12, 0x1, URZ, 0xc0, !UPT ;  /* 0x000000010c067892 */ /* 0x000fce000f8ec0ff */
[----:B------:R-:W-:Y:S05]  /*e690*/  BRA.U !UP0, `(.L_x_811) ;  /* 0x0000000108587547 */ /* 0x000fea000b800000 */
[----:B------:R-:W1:Y:S01]  /*e6a0*/  S2R R13, SR_CTAID.X ;  /* 0x00000000000d7919 */ /* 0x000e620000002500 */
[----:B------:R-:W-:Y:S01]  /*e6b0*/  MOV R18, UR5 ;  /* 0x0000000500127c02 */ /* 0x000fe20008000f00 */
[----:B--2---:R-:W2:Y:S01]  /*e6c0*/  S2R R12, SR_CTAID.Y ;  /* 0x00000000000c7919 */ /* 0x004ea20000002600 */
[----:B-1----:R-:W-:Y:S02]  /*e6d0*/  ISETP.NE.AND P0, PT, R13, UR5, PT ;  /* 0x000000050d007c0c */ /* 0x002fe4000bf05270 */
[----:B------:R-:W-:Y:S02]  /*e6e0*/  IADD3 R13, PT, PT, R18, 0x1, RZ ;  /* 0x00000001120d7810 */ /* 0x000fe40007ffe0ff */
[----:B------:R-:W-:Y:S02]  /*e6f0*/  ISETP.NE.OR P1, PT, R56, RZ, !P0 ;  /* 0x000000ff3800720c */ /* 0x000fe40004725670 */
        /* <DEDUP_REMOVED lines=12> */
[----:B---3--:R-:W-:Y:S01]  /*e7c0*/  @!P1 FADD.FTZ R2, R2, R16 ;  /* 0x0000001002029221 */ /* 0x008fe20000010000 */
[----:B------:R-:W-:-:S03]  /*e7d0*/  @!P1 FADD.FTZ R3, R3, R17 ;  /* 0x0000001103039221 */ /* 0x000fc60000010000 */
[----:B--2---:R-:W-:Y:S01]  /*e7e0*/  @!P0 FADD.FTZ R2, R2, R12 ;  /* 0x0000000c02028221 */ /* 0x004fe20000010000 */
[----:B------:R-:W-:-:S09]  /*e7f0*/  @!P0 FADD.FTZ R3, R3, R13 ;  /* 0x0000000d03038221 */ /* 0x000fd20000010000 */
.L_x_811:
[----:B0-----:R-:W-:Y:S01]  /*e800*/  ISETP.NE.AND P0, PT, R19, UR5, PT ;  /* 0x0000000513007c0c */ /* 0x001fe2000bf05270 */
[----:B------:R-:W-:Y:S01]  /*e810*/  BSSY.RECONVERGENT B0, `(.L_x_804) ;  /* 0x000000b000007945 */ /* 0x000fe20003800200 */
[----:B--2---:R-:W-:Y:S02]  /*e820*/  MOV R12, UR6 ;  /* 0x00000006000c7c02 */ /* 0x004fe40008000f00 */
[----:B------:R-:W-:-:S04]  /*e830*/  ISETP.NE.OR P0, PT, R56, RZ, !P0 ;  /* 0x000000ff3800720c */ /* 0x000fc80004705670 */
[----:B------:R-:W-:-:S13]  /*e840*/  ISETP.NE.U32.OR P0, PT, R12, 0x1, P0 ;  /* 0x000000010c00780c */ /* 0x000fda0000705470 */
[----:B------:R-:W-:Y:S05]  /*e850*/  @P0 BRA `(.L_x_812) ;  /* 0x0000000000180947 */ /* 0x000fea0003800000 */
[----:B------:R-:W-:-:S06]  /*e860*/  UIMAD UR6, UR9, UR5, UR14 ;  /* 0x00000005090672a4 */ /* 0x000fcc000f8e020e */
[----:B------:R-:W-:-:S05]  /*e870*/  MOV R13, UR6 ;  /* 0x00000006000d7c02 */ /* 0x000fca0008000f00 */
[----:B------:R-:W-:-:S06]  /*e880*/  IMAD.WIDE.U32 R14, R13, 0x8, R14 ;  /* 0x000000080d0e7825 */ /* 0x000fcc00078e000e */
[----:B------:R-:W2:Y:S02]  /*e890*/  LDG.E.64 R14, desc[UR10][R14.64] ;  /* 0x0000000a0e0e7981 */ /* 0x000ea4000c1e1b00 */
[----:B--2---:R-:W-:Y:S01]  /*e8a0*/  FADD.FTZ R2, R2, R14 ;  /* 0x0000000e02027221 */ /* 0x004fe20000010000 */
[----:B------:R-:W-:-:S07]  /*e8b0*/  FADD.FTZ R3, R3, R15 ;  /* 0x0000000f03037221 */ /* 0x000fce0000010000 */
.L_x_812:
[----:B------:R-:W-:Y:S05]  /*e8c0*/  BSYNC.RECONVERGENT B0 ;  /* 0x0000000000007941 */ /* 0x000fea0003800200 */
.L_x_804:
[----:B------:R-:W5:Y:S01]  /*e8d0*/  S2UR UR6, SR_CgaCtaId ;  /* 0x00000000000679c3 */ /* 0x000f620000008800 */
[----:B------:R-:W-:Y:S01]  /*e8e0*/  ISETP.NE.AND P0, PT, R56, RZ, PT ;  /* 0x000000ff3800720c */ /* 0x000fe20003f05270 */
[----:B------:R-:W-:Y:S01]  /*e8f0*/  UMOV UR5, 0x400 ;  /* 0x0000040000057882 */ /* 0x000fe20000000000 */
[----:B------:R-:W0:Y:S01]  /*e900*/  LDCU.U8 UR12, c[0x0][0x414] ;  /* 0x00008280ff0c77ac */ /* 0x000e220008000000 */
[----:B-1--4-:R-:W-:Y:S01]  /*e910*/  HFMA2 R15, -RZ, RZ, 0, 0 ;  /* 0x00000000ff0f7431 */ /* 0x012fe200000001ff */
[----:B------:R-:W1:Y:S01]  /*e920*/  LDCU.64 UR20, c[0x0][0x3f8] ;  /* 0x00007f00ff1477ac */ /* 0x000e620008000a00 */
[----:B------:R-:W4:Y:S01]  /*e930*/  LDCU.64 UR18, c[0x0][0x400] ;  /* 0x00008000ff1277ac */ /* 0x000f220008000a00 */
[----:B0-----:R-:W-:Y:S02]  /*e940*/  UISETP.NE.AND UP0, UPT, UR12, URZ, UPT ;  /* 0x000000ff0c00728c */ /* 0x001fe4000bf05270 */
[----:B-----5:R-:W-:Y:S01]  /*e950*/  ULEA UR5, UR6, UR5, 0x18 ;  /* 0x0000000506057291 */ /* 0x020fe2000f8ec0ff */
[----:B------:R-:W0:Y:S03]  /*e960*/  LDCU.64 UR6, c[0x0][0x380] ;  /* 0x00007000ff0677ac */ /* 0x000e260008000a00 */
[----:B------:R-:W-:-:S05]  /*e970*/  PLOP3.LUT P2, PT, PT, PT, UP0, 0x80, 0x8 ;  /* 0x000000000008781c */ /* 0x000fca0003f4f008 */
[----:B------:R-:W-:Y:S01]  /*e980*/  @!P0 STS.64 [UR5+0xc8], R2 ;  /* 0x0000c802ff008988 */ /* 0x000fe20008000a05 */
[----:B------:R-:W-:Y:S06]  /*e990*/  BAR.SYNC.DEFER_BLOCKING 0x0 ;  /* 0x0000000000007b1d */ /* 0x000fec0000010000 */
[----:B--2---:R-:W2:Y:S01]  /*e9a0*/  LDS.64 R12, [UR5+0xc8] ;  /* 0x0000c805ff0c7984 */ /* 0x004ea20008000a00 */
[----:B------:R-:W2:Y:S02]  /*e9b0*/  LDCU UR5, c[0x0][0x42c] ;  /* 0x00008580ff0577ac */ /* 0x000ea40008000800 */
[----:B--2---:R-:W-:Y:S01]  /*e9c0*/  FMUL.FTZ R12, R12, UR5 ;  /* 0x000000050c0c7c20 */ /* 0x004fe20008410000 */
[----:B01--4-:R-:W-:-:S07]  /*e9d0*/  FMUL.FTZ R13, R13, UR5 ;  /* 0x000000050d0d7c20 */ /* 0x013fce0008410000 */
.L_x_818:
[----:B------:R-:W-:-:S05]  /*e9e0*/  LEA R19, R15, UR15, 0x2 ;  /* 0x0000000f0f137c11 */ /* 0x000fca000f8e10ff */
[----:B0--3--:R-:W2:Y:S04]  /*e9f0*/  LDL.64 R16, [R19+0x10] ;  /* 0x0000100013107983 */ /* 0x009ea80000100a00 */
[----:B------:R-:W3:Y:S01]  /*ea00*/  LDL.64 R2, [R19+0x90] ;  /* 0x0000900013027983 */ /* 0x000ee20000100a00 */
[----:B------:R-:W-:Y:S01]  /*ea10*/  BSSY.RECONVERGENT B0, `(.L_x_813) ;  /* 0x000003b000007945 */ /* 0x000fe20003800200 */
[--C-:B--2---:R-:W-:Y:S02]  /*ea20*/  HADD2.F32 R14, -RZ, R16.reuse.H0_H0 ;  /* 0x20000010ff0e7230 */ /* 0x104fe40000004100 */
[----:B------:R-:W-:Y:S02]  /*ea30*/  HADD2.F32 R16, -RZ, R16.H1_H1 ;  /* 0x30000010ff107230 */ /* 0x000fe40000004100 */
[----:B---3--:R-:W-:-:S02]  /*ea40*/  HADD2.F32 R19, -RZ, R2.H0_H0 ;  /* 0x20000002ff137230 */ /* 0x008fc40000004100 */
[----:B------:R-:W-:Y:S01]  /*ea50*/  FADD.FTZ R14, R14, -UR28 ;  /* 0x8000001c0e0e7e21 */ /* 0x000fe20008010000 */
[----:B------:R-:W-:Y:S02]  /*ea60*/  HADD2.F32 R2, -RZ, R2.H1_H1 ;  /* 0x30000002ff027230 */ /* 0x000fe40000004100 */
[----:B------:R-:W-:Y:S01]  /*ea70*/  FADD.FTZ R16, R16, -UR28 ;  /* 0x8000001c10107e21 */ /* 0x000fe20008010000 */
[----:B------:R-:W-:-:S03]  /*ea80*/  FMUL.FTZ R29, R14, UR16 ;  /* 0x000000100e1d7c20 */ /* 0x000fc60008410000 */
[----:B------:R-:W-:Y:S01]  /*ea90*/  FMUL.FTZ R24, R16, UR16 ;  /* 0x0000001010187c20 */ /* 0x000fe20008410000 */
[----:B------:R-:W-:-:S03]  /*eaa0*/  @P2 FFMA.FTZ R14, R10, R29, R8 ;  /* 0x0000001d0a0e2223 */ /* 0x000fc60000010008 */
[----:B------:R-:W-:Y:S01]  /*eab0*/  @P2 FFMA.FTZ R16, R11, R24, R9 ;  /* 0x000000180b102223 */ /* 0x000fe20000010009 */
[----:B------:R-:W-:-:S03]  /*eac0*/  @P2 FMUL.FTZ R18, R14, -1.4426950216293334961 ;  /* 0xbfb8aa3b0e122820 */ /* 0x000fc60000410000 */
[----:B------:R-:W-:-:S03]  /*ead0*/  @P2 FMUL.FTZ R21, R16, -1.4426950216293334961 ;  /* 0xbfb8aa3b10152820 */ /* 0x000fc60000410000 */
[----:B------:R-:W0:Y:S04]  /*eae0*/  @P2 MUFU.EX2 R18, R18 ;  /* 0x0000001200122308 */ /* 0x000e280000000800 */
[----:B------:R-:W1:Y:S01]  /*eaf0*/  @P2 MUFU.EX2 R21, R21 ;  /* 0x0000001500152308 */ /* 0x000e620000000800 */
[----:B0-----:R-:W-:Y:S01]  /*eb00*/  @P2 FADD.FTZ R20, R18, 1 ;  /* 0x3f80000012142421 */ /* 0x001fe20000010000 */
[----:B-1----:R-:W-:-:S05]  /*eb10*/  @P2 FADD.FTZ R22, R21, 1 ;  /* 0x3f80000015162421 */ /* 0x002fca0000010000 */
[----:B------:R-:W0:Y:S08]  /*eb20*/  @P2 MUFU.RCP R20, R20 ;  /* 0x0000001400142308 */ /* 0x000e300000001000 */
[----:B------:R-:W1:Y:S01]  /*eb30*/  @P2 MUFU.RCP R23, R22 ;  /* 0x0000001600172308 */ /* 0x000e620000001000 */
[----:B0-----:R-:W-:-:S04]  /*eb40*/  @P2 FADD.FTZ R25, -R20, 1 ;  /* 0x3f80000014192421 */ /* 0x001fc80000010100 */
[----:B------:R-:W-:Y:S01]  /*eb50*/  @P2 FFMA.FTZ R25, R14, R25, 1 ;  /* 0x3f8000000e192423 */ /* 0x000fe20000010019 */
[----:B------:R-:W-:Y:S01]  /*eb60*/  @P2 FMUL.FTZ R14, R19, R20 ;  /* 0x00000014130e2220 */ /* 0x000fe20000410000 */
[----:B-1----:R-:W-:Y:S01]  /*eb70*/  @P2 FADD.FTZ R27, -R23, 1 ;  /* 0x3f800000171b2421 */ /* 0x002fe20000010100 */
[----:B------:R-:W-:Y:S02]  /*eb80*/  @P2 FMUL.FTZ R23, R2, R23 ;  /* 0x0000001702172220 */ /* 0x000fe40000410000 */
[----:B------:R-:W-:Y:S01]  /*eb90*/  @P2 FMUL.FTZ R19, R14, R25 ;  /* 0x000000190e132220 */ /* 0x000fe20000410000 */
[----:B------:R-:W-:Y:S02]  /*eba0*/  HADD2.F32 R14, -RZ, R17.H0_H0 ;  /* 0x20000011ff0e7230 */ /* 0x000fe40000004100 */
[----:B------:R-:W-:Y:S01]  /*ebb0*/  @P2 FFMA.FTZ R16, R16, R27, 1 ;  /* 0x3f80000010102423 */ /* 0x000fe2000001001b */
[----:B------:R-:W-:-:S03]  /*ebc0*/  LEA R27, R15, R0, 0x4 ;  /* 0x000000000f1b7211 */ /* 0x000fc600078e20ff */
[----:B------:R-:W-:Y:S01]  /*ebd0*/  @P2 FMUL.FTZ R2, R23, R16 ;  /* 0x0000001017022220 */ /* 0x000fe20000410000 */
[C---:B------:R-:W-:Y:S01]  /*ebe0*/  ISETP.GE.U32.AND P0, PT, R27.reuse, UR18, PT ;  /* 0x000000121b007c0c */ /* 0x040fe2000bf06070 */
[----:B------:R-:W-:Y:S01]  /*ebf0*/  HADD2.F32 R16, -RZ, R17.H1_H1 ;  /* 0x30000011ff107230 */ /* 0x000fe20000004100 */
[----:B------:R-:W-:Y:S01]  /*ec00*/  SHF.R.S32.HI R20, RZ, 0x1f, R27 ;  /* 0x0000001fff147819 */ /* 0x000fe2000001141b */
[----:B------:R-:W-:Y:S01]  /*ec10*/  FADD.FTZ R18, R14, -UR28 ;  /* 0x8000001c0e127e21 */ /* 0x000fe20008010000 */
[----:B------:R-:W-:Y:S01]  /*ec20*/  IADD3 R31, PT, PT, R27, 0x10, RZ ;  /* 0x000000101b1f7810 */ /* 0x000fe20007ffe0ff */
[--C-:B------:R-:W-:Y:S01]  /*ec30*/  FFMA.FTZ R17, R12, R29, R13.reuse ;  /* 0x0000001d0c117223 */ /* 0x100fe2000001000d */
[----:B------:R-:W-:Y:S01]  /*ec40*/  ISETP.GE.AND.EX P0, PT, R20, UR19, PT, P0 ;  /* 0x0000001314007c0c */ /* 0x000fe2000bf06300 */
[----:B------:R-:W-:Y:S01]  /*ec50*/  FADD.FTZ R16, R16, -UR28 ;  /* 0x8000001c10107e21 */ /* 0x000fe20008010000 */
[----:B------:R-:W-:Y:S01]  /*ec60*/  ISETP.GE.U32.AND P1, PT, R31, UR18, PT ;  /* 0x000000121f007c0c */ /* 0x000fe2000bf26070 */
[----:B------:R-:W-:Y:S01]  /*ec70*/  FFMA.FTZ R14, R12, R24, R13 ;  /* 0x000000180c0e7223 */ /* 0x000fe2000001000d */
[----:B------:R-:W-:Y:S01]  /*ec80*/  SHF.R.S32.HI R26, RZ, 0x1f, R31 ;  /* 0x0000001fff1a7819 */ /* 0x000fe2000001141f */
[----:B------:R-:W-:Y:S01]  /*ec90*/  FFMA.FTZ R19, R10, R19, -R17 ;  /* 0x000000130a137223 */ /* 0x000fe20000010811 */
[----:B------:R-:W-:Y:S01]  /*eca0*/  ISETP.NE.AND P2, PT, RZ, UR12, PT ;  /* 0x0000000cff007c0c */ /* 0x000fe2000bf45270 */
[----:B------:R-:W-:Y:S01]  /*ecb0*/  FMUL.FTZ R29, R18, UR16 ;  /* 0x00000010121d7c20 */ /* 0x000fe20008410000 */
[----:B------:R-:W-:Y:S01]  /*ecc0*/  ISETP.GE.AND.EX P1, PT, R26, UR19, PT, P1 ;  /* 0x000000131a007c0c */ /* 0x000fe2000bf26310 */
[----:B------:R-:W-:Y:S01]  /*ecd0*/  FMUL.FTZ R22, R16, UR16 ;  /* 0x0000001010167c20 */ /* 0x000fe20008410000 */
[----:B------:R-:W-:-:S03]  /*ece0*/  FFMA.FTZ R14, R11, R2, -R14 ;  /* 0x000000020b0e7223 */ /* 0x000fc6000001080e */
[----:B------:R-:W-:Y:S08]  /*ecf0*/  @P0 BRA `(.L_x_814) ;  /* 0x0000000000300947 */ /* 0x000ff00003800000 */
[----:B------:R-:W-:Y:S01]  /*ed00*/  MOV R16, R4 ;  /* 0x0000000400107202 */ /* 0x000fe20000000f00 */
[----:B------:R-:W-:Y:S01]  /*ed10*/  IMAD R2, R20, UR20, RZ ;  /* 0x0000001414027c24 */ /* 0x000fe2000f8e02ff */
[----:B------:R-:W-:Y:S01]  /*ed20*/  MOV R17, R7 ;  /* 0x0000000700117202 */ /* 0x000fe20000000f00 */
[----:B------:R-:W-:Y:S02]  /*ed30*/  FMUL.FTZ R23, R19, UR16 ;  /* 0x0000001013177c20 */ /* 0x000fe40008410000 */
[C---:B------:R-:W-:Y:S02]  /*ed40*/  IMAD R21, R27.reuse, UR21, R2 ;  /* 0x000000151b157c24 */ /* 0x040fe4000f8e0202 */
[----:B------:R-:W-:Y:S01]  /*ed50*/  FMUL.FTZ R2, R14, UR16 ;  /* 0x000000100e027c20 */ /* 0x000fe20008410000 */
[----:B------:R-:W-:-:S05]  /*ed60*/  IMAD.WIDE.U32 R16, R27, UR20, R16 ;  /* 0x000000141b107c25 */ /* 0x000fca000f8e0010 */
[----:B------:R-:W-:Y:S02]  /*ed70*/  IADD3 R17, PT, PT, R17, R21, RZ ;  /* 0x0000001511117210 */ /* 0x000fe40007ffe0ff */
[----:B------:R-:W-:-:S04]  /*ed80*/  LEA R18, P0, R16, UR6, 0x1 ;  /* 0x0000000610127c11 */ /* 0x000fc8000f8008ff */
[----:B------:R-:W-:Y:S02]  /*ed90*/  LEA.HI.X R19, R16, UR7, R17, 0x1, P0 ;  /* 0x0000000710137c11 */ /* 0x000fe400080f0c11 */
[----:B------:R-:W-:-:S05]  /*eda0*/  F2FP.F16.F32.PACK_AB R17, R2, R23 ;  /* 0x000000170211723e */ /* 0x000fca00000000ff */
[----:B------:R0:W-:Y:S02]  /*edb0*/  STG.E desc[UR10][R18.64], R17 ;  /* 0x0000001112007986 */ /* 0x0001e4000c10190a */
.L_x_814:
[----:B------:R-:W-:Y:S05]  /*edc0*/  BSYNC.RECONVERGENT B0 ;  /* 0x0000000000007941 */ /* 0x000fea0003800200 */
.L_x_813:
[--C-:B0-----:R-:W-:Y:S02]  /*edd0*/  HADD2.F32 R17, -RZ, R3.reuse.H0_H0 ;  /* 0x20000003ff117230 */ /* 0x101fe40000004100 */
[C-C-:B------:R-:W-:Y:S01]  /*ede0*/  FFMA.FTZ R25, R12.reuse, R29, R13.reuse ;  /* 0x0000001d0c197223 */ /* 0x140fe2000001000d */
[----:B------:R-:W-:Y:S01]  /*edf0*/  FFMA.FTZ R24, R12, R22, R13 ;  /* 0x000000160c187223 */ /* 0x000fe2000001000d */
[----:B------:R-:W-:Y:S01]  /*ee00*/  HADD2.F32 R2, -RZ, R3.H1_H1 ;  /* 0x30000003ff027230 */ /* 0x000fe20000004100 */
[----:B------:R-:W-:Y:S06]  /*ee10*/  @!P2 BRA `(.L_x_815) ;  /* 0x000000000048a947 */ /* 0x000fec0003800000 */
        /* <DEDUP_REMOVED lines=18> */
.L_x_815:
[----:B------:R-:W-:Y:S01]  /*ef40*/  BSSY.RECONVERGENT B0, `(.L_x_816) ;  /* 0x0000010000007945 */ /* 0x000fe20003800200 */
[----:B------:R-:W-:Y:S01]  /*ef50*/  FFMA.FTZ R25, R10, R17, -R25 ;  /* 0x000000110a197223 */ /* 0x000fe20000010819 */
[----:B------:R-:W-:Y:S02]  /*ef60*/  FFMA.FTZ R24, R11, R2, -R24 ;  /* 0x000000020b187223 */ /* 0x000fe40000010818 */
[----:B------:R-:W-:Y:S05]  /*ef70*/  @P1 BRA `(.L_x_817) ;  /* 0x0000000000301947 */ /* 0x000fea0003800000 */
        /* <DEDUP_REMOVED lines=12> */
.L_x_817:
[----:B------:R-:W-:Y:S05]  /*f040*/  BSYNC.RECONVERGENT B0 ;  /* 0x0000000000007941 */ /* 0x000fea0003800200 */
.L_x_816:
        /* <DEDUP_REMOVED lines=10> */
.L_x_793:
[----:B------:R-:W1:Y:S01]  /*f0f0*/  S2R R9, SR_TID.X ;  /* 0x0000000000097919 */ /* 0x000e620000002100 */
[----:B------:R-:W2:Y:S01]  /*f100*/  LDC R4, c[0x0][0x370] ;  /* 0x0000dc00ff047b82 */ /* 0x000ea20000000800 */
[----:B------:R-:W-:Y:S07]  /*f110*/  BSSY.RECONVERGENT B0, `(.L_x_820) ;  /* 0x000000e000007945 */ /* 0x000fee0003800200 */
[----:B------:R-:W3:Y:S08]  /*f120*/  LDC R7, c[0x0][0x374] ;  /* 0x0000dd00ff077b82 */ /* 0x000ef00000000800 */
[----:B0-----:R-:W0:Y:S01]  /*f130*/  LDC.64 R2, c[0x0][0x3c8] ;  /* 0x0000f200ff027b82 */ /* 0x001e220000000a00 */
[----:B--2---:R-:W-:-:S02]  /*f140*/  ISETP.NE.AND P0, PT, R4, 0x1, PT ;  /* 0x000000010400780c */ /* 0x004fc40003f05270 */
[----:B-1----:R-:W-:Y:S02]  /*f150*/  ISETP.NE.AND P1, PT, R9, RZ, PT ;  /* 0x000000ff0900720c */ /* 0x002fe40003f25270 */
[----:B---3--:R-:W-:-:S04]  /*f160*/  SHF.L.U32 R0, R7, 0x1, RZ ;  /* 0x0000000107007819 */ /* 0x008fc800000006ff */
[----:B------:R-:W-:-:S05]  /*f170*/  SEL R5, R0, RZ, P0 ;  /* 0x000000ff00057207 */ /* 0x000fca0000000000 */
[----:B0-----:R-:W-:Y:S02]  /*f180*/  IMAD.WIDE.U32 R2, R5, 0x4, R2 ;  /* 0x0000000405027825 */ /* 0x001fe400078e0002 */
[----:B------:R-:W-:Y:S05]  /*f190*/  @P1 BRA `(.L_x_821) ;  /* 0x0000000000141947 */ /* 0x000fea0003800000 */
[----:B------:R-:W-:Y:S01]  /*f1a0*/  HFMA2 R5, -RZ, RZ, 0, 5.9604644775390625e-08 ;  /* 0x00000001ff057431 */ /* 0x000fe200000001ff */
[----:B------:R-:W-:Y:S06]  /*f1b0*/  MEMBAR.ALL.GPU ;  /* 0x0000000000007992 */ /* 0x000fec000000a000 */
[----:B------:R-:W-:-:S00]  /*f1c0*/  ERRBAR ;  /* 0x00000000000079ab */ /* 0x000fc00000000000 */
[----:B------:R-:W-:Y:S06]  /*f1d0*/  CGAERRBAR ;  /* 0x00000000000075ab */ /* 0x000fec0000000000 */
[----:B------:R0:W-:Y:S02]  /*f1e0*/  REDG.E.ADD.S32.STRONG.GPU desc[UR10][R2.64], R5 ;  /* 0x000000050200798e */ /* 0x0001e4000c12e30a */
.L_x_821:
[----:B------:R-:W-:Y:S05]  /*f1f0*/  BSYNC.RECONVERGENT B0 ;  /* 0x0000000000007941 */ /* 0x000fea0003800200 */
.L_x_820:
        /* <DEDUP_REMOVED lines=11> */
.L_x_823:
[----:B------:R-:W2:Y:S04]  /*f2b0*/  LDG.E.STRONG.GPU R5, desc[UR10][R2.64] ;  /* 0x0000000a02057981 */ /* 0x000ea8000c1ef900 */
[----:B--2---:R-:W-:Y:S01]  /*f2c0*/  CCTL.IVALL ;  /* 0x00000000ff00798f */ /* 0x004fe20002000000 */
[----:B------:R-:W-:Y:S05]  /*f2d0*/  YIELD ;  /* 0x0000000000007946 */ /* 0x000fea0003800000 */
[----:B------:R-:W-:-:S13]  /*f2e0*/  ISETP.NE.AND P0, PT, R5, R0, PT ;  /* 0x000000000500720c */ /* 0x000fda0003f05270 */
[----:B------:R-:W-:Y:S05]  /*f2f0*/  @P0 BRA `(.L_x_823) ;  /* 0xfffffffc00ec0947 */ /* 0x000fea000383ffff */
.L_x_822:
        /* <DEDUP_REMOVED lines=75> */
.L_x_826:
        /* <DEDUP_REMOVED lines=29> */
.L_x_825:
[----:B------:R-:W-:Y:S05]  /*f980*/  BSYNC.RECONVERGENT B0 ;  /* 0x0000000000007941 */ /* 0x000fea0003800200 */
.L_x_824:
        /* <DEDUP_REMOVED lines=10> */
.L_x_827:
        /* <DEDUP_REMOVED lines=82> */
.L_x_828:
        /* <DEDUP_REMOVED lines=11> */
.L_x_4508:


//--------------------- .text._Z35group_norm_nhwc_bwd_one_pass_kernelI11Fp16IOBf16WLi64ELi84ELi672EEv26Group_norm_nhwc_bwd_params --------------------------
	.section	.text._Z35group_norm_nhwc_bwd_one_pass_kernelI11Fp16IOBf16WLi64ELi84ELi672EEv26Group_norm_nhwc_bwd_params,"ax",@progbits
	.align	128
        .global         _Z35group_norm_nhwc_bwd_one_pass_kernelI11Fp16IOBf16WLi64ELi84ELi672EEv26Group_norm_nhwc_bwd_params
        .type           _Z35group_norm_nhwc_bwd_one_pass_kernelI11Fp16IOBf16WLi64ELi84ELi672EEv26Group_norm_nhwc_bwd_params,@function
        .size           _Z35group_norm_nhwc_bwd_one_pass_kernelI11Fp16IOBf16WLi64ELi84ELi672EEv26Group_norm_nhwc_bwd_params,(.L_x_4509 - _Z35group_norm_nhwc_bwd_one_pass_kernelI11Fp16IOBf16WLi64ELi84ELi672EEv26Group_norm_nhwc_bwd_params)
        .other          _Z35group_norm_nhwc_bwd_one_pass_kernelI11Fp16IOBf16WLi64ELi84ELi672EEv26Group_norm_nhwc_bwd_params,@"STO_CUDA_ENTRY STV_DEFAULT"
_Z35group_norm_nhwc_bwd_one_pass_kernelI11Fp16IOBf16WLi64ELi84ELi672EEv26Group_norm_nhwc_bwd_params:
.text._Z35group_norm_nhwc_bwd_one_pass_kernelI11Fp16IOBf16WLi64ELi84ELi672EEv26Group_norm_nhwc_bwd_params:
        /* <DEDUP_REMOVED lines=52> */
.L_x_860:
        /* <DEDUP_REMOVED lines=27> */
[----:B------:R-:W-:Y:S02]  /*04f0*/  IADD3 R17, PT, PT, R8, -R17, RZ ;  /* 0x8000001108117210 */ /* 0x000fe40007ffe0ff */
[----:B------:R-:W-:-:S02]  /*0500*/  ISETP.NE.AND P4, PT, R21, RZ, PT ;  /* 0x000000ff1500720c */ /* 0x000fc40003f85270 */
[----:B------:R-:W-:Y:S02]  /*0510*/  SEL R8, R17, R8, !P5 ;  /* 0x0000000811087207 */ /* 0x000fe40006800000 */
[----:B------:R-:W-:Y:S02]  /*0520*/  LOP3.LUT R17, RZ, R21, RZ, 0x33, !PT ;  /* 0x00000015ff117212 */ /* 0x000fe400078e33ff */
[----:B------:R-:W-:Y:S01]  /*0530*/  @!P3 IADD3 R8, PT, PT, -R8, RZ, RZ ;  /* 0x000000ff0808b210 */ /* 0x000fe20007ffe1ff */
[----:B------:R-:W0:Y:S01]  /*0540*/  @!P1 LDC.64 R20, c[0x0][0x398] ;  /* 0x0000e600ff149b82 */ /* 0x000e220000000a00 */
[----:B------:R-:W-:Y:S02]  /*0550*/  @P2 IADD3 R15, PT, PT, R15, 0x1, RZ ;  /* 0x000000010f0f2810 */ /* 0x000fe40007ffe0ff */
[----:B------:R-:W-:Y:S02]  /*0560*/  ISETP.GE.U32.AND P2, PT, R45, UR12, PT ;  /* 0x0000000c2d007c0c */ /* 0x000fe4000bf46070 */
[----:B------:R-:W-:-:S02]  /*0570*/  MOV R10, R15 ;  /* 0x0000000f000a7202 */ /* 0x000fc40000000f00 */
[----:B------:R-:W-:Y:S01]  /*0580*/  SEL R57, R17, R8, !P4 ;  /* 0x0000000811397207 */ /* 0x000fe20006000000 */
[----:B------:R-:W2:Y:S01]  /*0590*/  @!P1 LDC.64 R14, c[0x0][0x3f8] ;  /* 0x0000fe00ff0e9b82 */ /* 0x000ea20000000a00 */
[----:B------:R-:W-:Y:S02]  /*05a0*/  ISETP.GE.AND.EX P2, PT, R11, UR13, PT, P2 ;  /* 0x0000000d0b007c0c */ /* 0x000fe4000bf46320 */
[----:B------:R-:W-:Y:S01]  /*05b0*/  @!P0 IADD3 R10, PT, PT, -R10, RZ, RZ ;  /* 0x000000ff0a0a8210 */ /* 0x000fe20007ffe1ff */
[----:B------:R-:W-:Y:S01]  /*05c0*/  IMAD R33, R57, 0x54, RZ ;  /* 0x0000005439217824 */ /* 0x000fe200078e02ff */
[----:B------:R-:W-:Y:S02]  /*05d0*/  ISETP.GE.U32.AND P3, PT, R44, UR12, PT ;  /* 0x0000000c2c007c0c */ /* 0x000fe4000bf66070 */
[----:B------:R-:W-:Y:S02]  /*05e0*/  SEL R19, R17, R10, !P4 ;  /* 0x0000000a11137207 */ /* 0x000fe40006000000 */
[----:B------:R-:W-:-:S02]  /*05f0*/  IADD3 R60, P0, PT, R33, R6, RZ ;  /* 0x00000006213c7210 */ /* 0x000fc40007f1e0ff */
[----:B------:R-:W-:Y:S02]  /*0600*/  SHF.R.S32.HI R8, RZ, 0x1f, R19 ;  /* 0x0000001fff087819 */ /* 0x000fe40000011413 */
[----:B------:R-:W-:Y:S01]  /*0610*/  LEA.HI.X.SX32 R61, R33, RZ, 0x1, P0 ;  /* 0x000000ff213d7211 */ /* 0x000fe200000f0eff */
[----:B------:R-:W3:Y:S01]  /*0620*/  @!P2 LDC.64 R16, c[0x0][0x3f8] ;  /* 0x0000fe00ff10ab82 */ /* 0x000ee20000000a00 */
[----:B------:R-:W-:Y:S01]  /*0630*/  ISETP.GE.U32.AND P0, PT, R51, UR12, PT ;  /* 0x0000000c33007c0c */ /* 0x000fe2000bf06070 */
[----:B------:R-:W-:Y:S01]  /*0640*/  IMAD R8, R8, UR14, RZ ;  /* 0x0000000e08087c24 */ /* 0x000fe2000f8e02ff */
[----:B------:R-:W-:Y:S01]  /*0650*/  ISETP.GE.AND.EX P3, PT, R13, UR13, PT, P3 ;  /* 0x0000000d0d007c0c */ /* 0x000fe2000bf66330 */
[----:B------:R-:W-:Y:S01]  /*0660*/  IMAD.WIDE.U32 R60, R19, UR14, R60 ;  /* 0x0000000e133c7c25 */ /* 0x000fe2000f8e003c */
[----:B------:R-:W-:-:S03]  /*0670*/  ISETP.GE.AND.EX P0, PT, R7, UR13, PT, P0 ;  /* 0x0000000d07007c0c */ /* 0x000fc6000bf06300 */
[----:B------:R-:W-:Y:S01]  /*0680*/  IMAD R59, R19, UR15, R8 ;  /* 0x0000000f133b7c24 */ /* 0x000fe2000f8e0208 */
[----:B------:R-:W-:Y:S01]  /*0690*/  @!P1 MOV R58, R60 ;  /* 0x0000003c003a9202 */ /* 0x000fe20000000f00 */
[-C--:B--2---:R-:W-:Y:S01]  /*06a0*/  @!P1 IMAD R8, R9, R14.reuse, RZ ;  /* 0x0000000e09089224 */ /* 0x084fe200078e02ff */
[----:B------:R-:W2:Y:S02]  /*06b0*/  @!P2 LDC.64 R22, c[0x0][0x3a0] ;  /* 0x0000e800ff16ab82 */ /* 0x000ea40000000a00 */
[----:B------:R-:W-:Y:S01]  /*06c0*/  IADD3 R59, PT, PT, R61, R59, RZ ;  /* 0x0000003b3d3b7210 */ /* 0x000fe20007ffe0ff */
[C---:B------:R-:W-:Y:S02]  /*06d0*/  @!P1 IMAD R25, R46.reuse, R15, R8 ;  /* 0x0000000f2e199224 */ /* 0x040fe400078e0208 */
[----:B------:R-:W-:-:S03]  /*06e0*/  @!P1 IMAD.WIDE.U32 R18, R46, R14, R58 ;  /* 0x0000000e2e129225 */ /* 0x000fc600078e003a */
[----:B------:R-:W4:Y:S02]  /*06f0*/  @!P0 LDC.64 R30, c[0x0][0x3f8] ;  /* 0x0000fe00ff1e8b82 */ /* 0x000f240000000a00 */
[----:B------:R-:W-:Y:S01]  /*0700*/  @!P1 IADD3 R19, PT, PT, R19, R25, RZ ;  /* 0x0000001913139210 */ /* 0x000fe20007ffe0ff */
[----:B---3--:R-:W-:Y:S01]  /*0710*/  @!P2 IMAD R10, R11, R16, RZ ;  /* 0x000000100b0aa224 */ /* 0x008fe200078e02ff */
[----:B------:R-:W-:-:S04]  /*0720*/  @!P1 SHF.L.U32 R25, R18, 0x1, RZ ;  /* 0x0000000112199819 */ /* 0x000fc800000006ff */
[----:B------:R-:W3:Y:S01]  /*0730*/  LDC.64 R14, c[0x0][0x3b8] ;  /* 0x0000ee00ff0e7b82 */ /* 0x000ee20000000a00 */
[----:B------:R-:W-:Y:S01]  /*0740*/  @!P1 SHF.L.U64.HI R8, R18, 0x1, R19 ;  /* 0x0000000112089819 */ /* 0x000fe20000010213 */
[----:B------:R-:W-:Y:S01]  /*0750*/  @!P2 IMAD R27, R45, R17, R10 ;  /* 0x000000112d1ba224 */ /* 0x000fe200078e020a */
[----:B------:R-:W-:Y:S02]  /*0760*/  @!P2 MOV R18, R60 ;  /* 0x0000003c0012a202 */ /* 0x000fe40000000f00 */
[----:B------:R-:W-:Y:S02]  /*0770*/  @!P2 MOV R19, R59 ;  /* 0x0000003b0013a202 */ /* 0x000fe40000000f00 */
[C---:B-1----:R-:W-:Y:S02]  /*0780*/  @!P1 IADD3 R28, P4, PT, R25.reuse, R28, RZ ;  /* 0x0000001c191c9210 */ /* 0x042fe40007f9e0ff */
[----:B0-----:R-:W-:Y:S01]  /*0790*/  @!P1 IADD3 R20, P5, PT, R25, R20, RZ ;  /* 0x0000001419149210 */ /* 0x001fe20007fbe0ff */
[----:B------:R-:W-:Y:S01]  /*07a0*/  @!P2 IMAD.WIDE.U32 R16, R45, R16, R18 ;  /* 0x000000102d10a225 */ /* 0x000fe200078e0012 */
[----:B------:R-:W-:Y:S01]  /*07b0*/  @!P1 IADD3.X R29, PT, PT, R8, R29, RZ, P4, !PT ;  /* 0x0000001d081d9210 */ /* 0x000fe200027fe4ff */
[----:B------:R-:W0:Y:S03]  /*07c0*/  @!P2 LDC.64 R18, c[0x0][0x398] ;  /* 0x0000e600ff12ab82 */ /* 0x000e260000000a00 */
[----:B------:R-:W-:Y:S01]  /*07d0*/  @!P2 IADD3 R17, PT, PT, R17, R27, RZ ;  /* 0x0000001b1111a210 */ /* 0x000fe20007ffe0ff */
[----:B------:R-:W5:Y:S01]  /*07e0*/  @!P1 LDG.E R32, desc[UR8][R28.64] ;  /* 0x000000081c209981 */ /* 0x000f62000c1e1900 */
[----:B------:R-:W-:-:S02]  /*07f0*/  @!P2 SHF.L.U32 R53, R16, 0x1, RZ ;  /* 0x000000011035a819 */ /* 0x000fc400000006ff */
[----:B------:R-:W-:Y:S01]  /*0800*/  @!P2 SHF.L.U64.HI R10, R16, 0x1, R17 ;  /* 0x00000001100aa819 */ /* 0x000fe20000010211 */
[----:B----4-:R-:W-:Y:S01]  /*0810*/  @!P0 IMAD R12, R7, R30, RZ ;  /* 0x0000001e070c8224 */ /* 0x010fe200078e02ff */
[----:B------:R-:W-:Y:S01]  /*0820*/  @!P1 IADD3.X R21, PT, PT, R8, R21, RZ, P5, !PT ;  /* 0x0000001508159210 */ /* 0x000fe20002ffe4ff */
[----:B------:R-:W1:Y:S01]  /*0830*/  @!P3 LDC.64 R24, c[0x0][0x3f8] ;  /* 0x0000fe00ff18bb82 */ /* 0x000e620000000a00 */
[----:B--2---:R-:W-:Y:S01]  /*0840*/  @!P2 IADD3 R22, P4, PT, R53, R22, RZ ;  /* 0x000000163516a210 */ /* 0x004fe20007f9e0ff */
[----:B---3--:R-:W-:Y:S01]  /*0850*/  IMAD.WIDE R16, R36, 0x8, R14 ;  /* 0x0000000824107825 */ /* 0x008fe200078e020e */
[----:B------:R-:W-:-:S05]  /*0860*/  MOV R15, RZ ;  /* 0x000000ff000f7202 */ /* 0x000fca0000000f00 */
[----:B------:R-:W2:Y:S01]  /*0870*/  LDG.E.64 R16, desc[UR8][R16.64] ;  /* 0x0000000810107981 */ /* 0x000ea2000c1e1b00 */
[----:B------:R-:W3:Y:S03]  /*0880*/  @!P0 LDC.64 R26, c[0x0][0x3a0] ;  /* 0x0000e800ff1a8b82 */ /* 0x000ee60000000a00 */
[----:B------:R4:W5:Y:S01]  /*0890*/  @!P1 LDG.E R15, desc[UR8][R20.64] ;  /* 0x00000008140f9981 */ /* 0x000962000c1e1900 */
[----:B0-----:R-:W-:Y:S02]  /*08a0*/  @!P2 IADD3 R52, P1, PT, R53, R18, RZ ;  /* 0x000000123534a210 */ /* 0x001fe40007f3e0ff */
[----:B------:R-:W-:Y:S02]  /*08b0*/  @!P0 MOV R18, R60 ;  /* 0x0000003c00128202 */ /* 0x000fe40000000f00 */
[----:B------:R-:W-:Y:S02]  /*08c0*/  @!P2 IADD3.X R53, PT, PT, R10, R19, RZ, P1, !PT ;  /* 0x000000130a35a210 */ /* 0x000fe40000ffe4ff */
[----:B------:R-:W-:-:S02]  /*08d0*/  @!P0 MOV R19, R59 ;  /* 0x0000003b00138202 */ /* 0x000fc40000000f00 */
[----:B------:R-:W-:Y:S01]  /*08e0*/  @!P2 IADD3.X R23, PT, PT, R10, R23, RZ, P4, !PT ;  /* 0x000000170a17a210 */ /* 0x000fe200027fe4ff */
[C---:B------:R-:W-:Y:S01]  /*08f0*/  @!P0 IMAD R55, R51.reuse, R31, R12 ;  /* 0x0000001f33378224 */ /* 0x040fe200078e020c */
[----:B------:R-:W-:Y:S01]  /*0900*/  ISETP.NE.AND P4, PT, RZ, UR11, PT ;  /* 0x0000000bff007c0c */ /* 0x000fe2000bf85270 */
[----:B------:R-:W-:Y:S01]  /*0910*/  @!P0 IMAD.WIDE.U32 R30, R51, R30, R18 ;  /* 0x0000001e331e8225 */ /* 0x000fe200078e0012 */
[----:B------:R-:W-:Y:S01]  /*0920*/  MOV R8, RZ ;  /* 0x000000ff00087202 */ /* 0x000fe20000000f00 */
[----:B------:R-:W0:Y:S03]  /*0930*/  @!P0 LDC.64 R18, c[0x0][0x398] ;  /* 0x0000e600ff128b82 */ /* 0x000e260000000a00 */
[----:B------:R-:W-:Y:S02]  /*0940*/  @!P0 IADD3 R31, PT, PT, R31, R55, RZ ;  /* 0x000000371f1f8210 */ /* 0x000fe40007ffe0ff */
[----:B------:R1:W5:Y:S01]  /*0950*/  @!P2 LDG.E R8, desc[UR8][R22.64] ;  /* 0x000000081608a981 */ /* 0x000362000c1e1900 */
[----:B------:R-:W-:-:S02]  /*0960*/  @!P0 SHF.L.U32 R55, R30, 0x1, RZ ;  /* 0x000000011e378819 */ /* 0x000fc400000006ff */
[----:B------:R-:W-:Y:S01]  /*0970*/  @!P0 SHF.L.U64.HI R12, R30, 0x1, R31 ;  /* 0x000000011e0c8819 */ /* 0x000fe2000001021f */
[----:B----4-:R-:W4:Y:S01]  /*0980*/  @!P3 LDC.64 R20, c[0x0][0x3a0] ;  /* 0x0000e800ff14bb82 */ /* 0x010f220000000a00 */
[----:B------:R-:W-:Y:S01]  /*0990*/  MOV R10, RZ ;  /* 0x000000ff000a7202 */ /* 0x000fe20000000f00 */
[----:B-1----:R-:W-:-:S05]  /*09a0*/  @!P3 IMAD R14, R13, R24, RZ ;  /* 0x000000180d0eb224 */ /* 0x002fca00078e02ff */
[----:B------:R1:W5:Y:S01]  /*09b0*/  @!P2 LDG.E R10, desc[UR8][R52.64] ;  /* 0x00000008340aa981 */ /* 0x000362000c1e1900 */
[----:B------:R-:W4:Y:S08]  /*09c0*/  @P4 LDC.64 R28, c[0x0][0x3b0] ;  /* 0x0000ec00ff1c4b82 */ /* 0x000f300000000a00 */
[----:B------:R-:W4:Y:S08]  /*09d0*/  @!P3 LDC.64 R22, c[0x0][0x398] ;  /* 0x0000e600ff16bb82 */ /* 0x000f300000000a00 */
[----:B------:R-:W4:Y:S01]  /*09e0*/  LDC.64 R30, c[0x0][0x3a8] ;  /* 0x0000ea00ff1e7b82 */ /* 0x000f220000000a00 */
[----:B-1----:R-:W-:-:S02]  /*09f0*/  @!P3 MOV R52, R60 ;  /* 0x0000003c0034b202 */ /* 0x002fc40000000f00 */
[----:B------:R-:W-:Y:S01]  /*0a00*/  @!P3 MOV R53, R59 ;  /* 0x0000003b0035b202 */ /* 0x000fe20000000f00 */
[C---:B------:R-:W-:Y:S01]  /*0a10*/  @!P3 IMAD R63, R44.reuse, R25, R14 ;  /* 0x000000192c3fb224 */ /* 0x040fe200078e020e */
[----:B---3--:R-:W-:Y:S01]  /*0a20*/  @!P0 IADD3 R26, P1, PT, R55, R26, RZ ;  /* 0x0000001a371a8210 */ /* 0x008fe20007f3e0ff */
[----:B------:R-:W-:Y:S01]  /*0a30*/  @!P3 IMAD.WIDE.U32 R24, R44, R24, R52 ;  /* 0x000000182c18b225 */ /* 0x000fe200078e0034 */
[----:B------:R-:W-:Y:S02]  /*0a40*/  IADD3 R33, PT, PT, R33, R6, RZ ;  /* 0x0000000621217210 */ /* 0x000fe40007ffe0ff */
[----:B------:R-:W-:Y:S02]  /*0a50*/  @!P0 IADD3.X R27, PT, PT, R12, R27, RZ, P1, !PT ;  /* 0x0000001b0c1b8210 */ /* 0x000fe40000ffe4ff */
[----:B------:R-:W-:Y:S02]  /*0a60*/  @!P3 IADD3 R53, PT, PT, R25, R63, RZ ;  /* 0x0000003f1935b210 */ /* 0x000fe40007ffe0ff */
[----:B------:R-:W-:-:S02]  /*0a70*/  @!P3 SHF.L.U32 R25, R24, 0x1, RZ ;  /* 0x000000011819b819 */ /* 0x000fc400000006ff */
[----:B------:R-:W-:Y:S02]  /*0a80*/  MOV R34, RZ ;  /* 0x000000ff00227202 */ /* 0x000fe40000000f00 */
[----:B0-----:R-:W-:Y:S01]  /*0a90*/  @!P0 IADD3 R18, P1, PT, R55, R18, RZ ;  /* 0x0000001237128210 */ /* 0x001fe20007f3e0ff */
[----:B----4-:R-:W-:Y:S01]  /*0aa0*/  @P4 IMAD.WIDE R28, R33, 0x2, R28 ;  /* 0x00000002211c4825 */ /* 0x010fe200078e021c */
[----:B------:R-:W-:Y:S02]  /*0ab0*/  @!P3 SHF.L.U64.HI R24, R24, 0x1, R53 ;  /* 0x000000011818b819 */ /* 0x000fe40000010235 */
[----:B------:R-:W-:Y:S01]  /*0ac0*/  @!P3 IADD3 R20, P2, PT, R25, R20, RZ ;  /* 0x000000141914b210 */ /* 0x000fe20007f5e0ff */
[----:B------:R-:W-:Y:S01]  /*0ad0*/  IMAD.WIDE R30, R33, 0x2, R30 ;  /* 0x00000002211e7825 */ /* 0x000fe200078e021e */
[----:B------:R-:W-:Y:S01]  /*0ae0*/  @!P3 IADD3 R22, P5, PT, R25, R22, RZ ;  /* 0x000000161916b210 */ /* 0x000fe20007fbe0ff */
[----:B------:R0:W5:Y:S01]  /*0af0*/  @!P0 LDG.E R34, desc[UR8][R26.64] ;  /* 0x000000081a228981 */ /* 0x000162000c1e1900 */
[----:B------:R-:W-:-:S02]  /*0b00*/  @!P0 IADD3.X R19, PT, PT, R12, R19, RZ, P1, !PT ;  /* 0x000000130c138210 */ /* 0x000fc40000ffe4ff */
[----:B------:R-:W-:Y:S01]  /*0b10*/  MOV R33, RZ ;  /* 0x000000ff00217202 */ /* 0x000fe20000000f00 */
[----:B------:R-:W3:Y:S01]  /*0b20*/  LDG.E.U16 R52, desc[UR8][R30.64] ;  /* 0x000000081e347981 */ /* 0x000ee2000c1e1500 */
[----:B------:R-:W-:Y:S02]  /*0b30*/  MOV R12, RZ ;  /* 0x000000ff000c7202 */ /* 0x000fe40000000f00 */
[----:B------:R-:W-:Y:S01]  /*0b40*/  MOV R14, RZ ;  /* 0x000000ff000e7202 */ /* 0x000fe20000000f00 */
[----:B------:R-:W4:Y:S01]  /*0b50*/  LDG.E.U16 R25, desc[UR8][R30.64+0x2] ;  /* 0x000002081e197981 */ /* 0x000f22000c1e1500 */
[C---:B------:R-:W-:Y:S02]  /*0b60*/  @!P3 IADD3.X R21, PT, PT, R24.reuse, R21, RZ, P2, !PT ;  /* 0x000000151815b210 */ /* 0x040fe400017fe4ff */
[----:B------:R-:W-:Y:S01]  /*0b70*/  @!P3 IADD3.X R23, PT, PT, R24, R23, RZ, P5, !PT ;  /* 0x000000171817b210 */ /* 0x000fe20002ffe4ff */
[----:B------:R-:W4:Y:S04]  /*0b80*/  @P4 LDG.E.U16 R27, desc[UR8][R28.64] ;  /* 0x000000081c1b4981 */ /* 0x000f28000c1e1500 */
[----:B------:R-:W4:Y:S04]  /*0b90*/  @P4 LDG.E.U16 R26, desc[UR8][R28.64+0x2] ;  /* 0x000002081c1a4981 */ /* 0x000f28000c1e1500 */
[----:B------:R0:W5:Y:S04]  /*0ba0*/  @!P0 LDG.E R33, desc[UR8][R18.64] ;  /* 0x0000000812218981 */ /* 0x000168000c1e1900 */
[----:B------:R0:W5:Y:S04]  /*0bb0*/  @!P3 LDG.E R12, desc[UR8][R20.64] ;  /* 0x00000008140cb981 */ /* 0x000168000c1e1900 */
[----:B------:R0:W5:Y:S01]  /*0bc0*/  @!P3 LDG.E R14, desc[UR8][R22.64] ;  /* 0x00000008160eb981 */ /* 0x000162000c1e1900 */
[----:B------:R-:W-:Y:S01]  /*0bd0*/  MOV R55, 0x3f800000 ;  /* 0x3f80000000377802 */ /* 0x000fe20000000f00 */
[----:B------:R-:W-:Y:S01]  /*0be0*/  UISETP.NE.AND UP0, UPT, UR11, URZ, UPT ;  /* 0x000000ff0b00728c */ /* 0x000fe2000bf05270 */
[----:B------:R-:W-:-:S02]  /*0bf0*/  MOV R53, RZ ;  /* 0x000000ff00357202 */ /* 0x000fc40000000f00 */
[----:B------:R-:W-:Y:S01]  /*0c00*/  MOV R54, RZ ;  /* 0x000000ff00367202 */ /* 0x000fe20000000f00 */
[----:B--2---:R-:W-:-:S05]  /*0c10*/  FFMA.FTZ R17, -R16, R16, R17 ;  /* 0x0000001010117223 */ /* 0x004fca0000010111 */
[----:B------:R-:W-:-:S13]  /*0c20*/  FSETP.GTU.FTZ.AND P1, PT, R17, RZ, PT ;  /* 0x000000ff1100720b */ /* 0x000fda0003f3c000 */
[----:B------:R-:W1:Y:S02]  /*0c30*/  @P1 LDC R24, c[0x0][0x3c0] ;  /* 0x0000f000ff181b82 */ /* 0x000e640000000800 */
[----:B-1----:R-:W-:-:S04]  /*0c40*/  @P1 FADD.FTZ R24, R17, R24 ;  /* 0x0000001811181221 */ /* 0x002fc80000010000 */
[----:B------:R0:W1:Y:S01]  /*0c50*/  @P1 MUFU.RSQ R55, R24 ;  /* 0x0000001800371308 */ /* 0x0000620000001400 */
[----:B---3--:R-:W-:Y:S02]  /*0c60*/  SHF.L.U32 R52, R52, 0x10, RZ ;  /* 0x0000001034347819 */ /* 0x008fe400000006ff */
[----:B----4-:R-:W-:Y:S02]  /*0c70*/  SHF.L.U32 R17, R25, 0x10, RZ ;  /* 0x0000001019117819 */ /* 0x010fe400000006ff */
[----:B------:R-:W-:Y:S02]  /*0c80*/  @P4 SHF.L.U32 R53, R27, 0x10, RZ ;  /* 0x000000101b354819 */ /* 0x000fe400000006ff */
[----:B------:R-:W-:Y:S01]  /*0c90*/  @P4 SHF.L.U32 R54, R26, 0x10, RZ ;  /* 0x000000101a364819 */ /* 0x000fe200000006ff */
[----:B01----:R-:W-:Y:S06]  /*0ca0*/  BRA.U UP0, `(.L_x_830) ;  /* 0x0000000500247547 */ /* 0x003fec000b800000 */
[--C-:B-----5:R-:W-:Y:S02]  /*0cb0*/  HADD2.F32 R21, -RZ, R34.reuse.H0_H0 ;  /* 0x20000022ff157230 */ /* 0x120fe40000004100 */
[----:B------:R-:W-:Y:S02]  /*0cc0*/  HADD2.F32 R23, -RZ, R34.H1_H1 ;  /* 0x30000022ff177230 */ /* 0x000fe40000004100 */
[--C-:B------:R-:W-:Y:S02]  /*0cd0*/  HADD2.F32 R19, -RZ, R33.reuse.H0_H0 ;  /* 0x20000021ff137230 */ /* 0x100fe40000004100 */
[C---:B------:R-:W-:Y:S01]  /*0ce0*/  FADD.FTZ R20, -R16.reuse, R21 ;  /* 0x0000001510147221 */ /* 0x040fe20000010100 */
[----:B------:R-:W-:Y:S02]  /*0cf0*/  HADD2.F32 R18, -RZ, R33.H1_H1 ;  /* 0x30000021ff127230 */ /* 0x000fe40000004100 */
[----:B------:R-:W-:Y:S01]  /*0d00*/  FADD.FTZ R22, -R16, R23 ;  /* 0x0000001710167221 */ /* 0x000fe20000010100 */
[----:B------:R-:W-:-:S02]  /*0d10*/  HADD2.F32 R27, -RZ, R32.H0_H0 ;  /* 0x20000020ff1b7230 */ /* 0x000fc40000004100 */
[----:B------:R-:W-:Y:S01]  /*0d20*/  FMUL.FTZ R23, R52, R19 ;  /* 0x0000001334177220 */ /* 0x000fe20000410000 */
[-C--:B------:R-:W-:Y:S01]  /*0d30*/  FMUL.FTZ R20, R20, R55.reuse ;  /* 0x0000003714147220 */ /* 0x080fe20000410000 */
        /* <DEDUP_REMOVED lines=29> */
[----:B------:R-:W-:Y:S02]  /*0f10*/  HADD2.F32 R27, -RZ, R10.H0_H0 ;  /* 0x2000000aff1b7230 */ /* 0x000fe40000004100 */
[----:B------:R-:W-:Y:S02]  /*0f20*/  HADD2.F32 R19, -RZ, R8.H1_H1 ;  /* 0x30000008ff137230 */ /* 0x000fe40000004100 */
[----:B------:R-:W-:Y:S01]  /*0f30*/  FMUL.FTZ R29, R18, R55 ;  /* 0x00000037121d7220 */ /* 0x000fe20000410000 */
[----:B------:R-:W-:-:S02]  /*0f40*/  HADD2.F32 R18, -RZ, R10.H1_H1 ;  /* 0x3000000aff127230 */ /* 0x000fc40000004100 */
[----:B------:R-:W-:Y:S01]  /*0f50*/  FADD.FTZ R22, R24, R27 ;  /* 0x0000001b18167221 */ /* 0x000fe20000010000 */
[----:B------:R-:W-:Y:S01]  /*0f60*/  FMUL.FTZ R24, R52, R27 ;  /* 0x0000001b34187220 */ /* 0x000fe20000410000 */
[----:B------:R-:W-:Y:S01]  /*0f70*/  FADD.FTZ R28, -R16, R19 ;  /* 0x00000013101c7221 */ /* 0x000fe20000010100 */
[----:B------:R-:W-:Y:S01]  /*0f80*/  FFMA.FTZ R20, R27, R29, R26 ;  /* 0x0000001d1b147223 */ /* 0x000fe2000001001a */
[----:B------:R-:W-:Y:S01]  /*0f90*/  FMUL.FTZ R19, R17, R18 ;  /* 0x0000001211137220 */ /* 0x000fe20000410000 */
[----:B------:R-:W-:Y:S01]  /*0fa0*/  FFMA.FTZ R29, R29, R24, R30 ;  /* 0x000000181d1d7223 */ /* 0x000fe2000001001e */
[----:B------:R-:W-:Y:S01]  /*0fb0*/  FADD.FTZ R24, R25, R24 ;  /* 0x0000001819187221 */ /* 0x000fe20000010000 */
[----:B------:R-:W-:Y:S01]  /*0fc0*/  FMUL.FTZ R28, R28, R55 ;  /* 0x000000371c1c7220 */ /* 0x000fe20000410000 */
[----:B------:R-:W-:Y:S02]  /*0fd0*/  HADD2.F32 R25, -RZ, R12.H0_H0 ;  /* 0x2000000cff197230 */ /* 0x000fe40000004100 */
[----:B------:R-:W-:Y:S01]  /*0fe0*/  FADD.FTZ R23, R23, R18 ;  /* 0x0000001217177221 */ /* 0x000fe20000010000 */
[----:B------:R-:W-:-:S02]  /*0ff0*/  HADD2.F32 R27, -RZ, R14.H0_H0 ;  /* 0x2000000eff1b7230 */ /* 0x000fc40000004100 */
[----:B------:R-:W-:Y:S01]  /*1000*/  FFMA.FTZ R21, R18, R28, R21 ;  /* 0x0000001c12157223 */ /* 0x000fe20000010015 */
[----:B------:R-:W-:Y:S01]  /*1010*/  FFMA.FTZ R29, R28, R19, R29 ;  /* 0x000000131c1d7223 */ /* 0x000fe2000001001d */
[----:B------:R-:W-:Y:S01]  /*1020*/  FADD.FTZ R18, -R16, R25 ;  /* 0x0000001910127221 */ /* 0x000fe20000010100 */
[----:B------:R-:W-:Y:S01]  /*1030*/  FADD.FTZ R24, R19, R24 ;  /* 0x0000001813187221 */ /* 0x000fe20000010000 */
[----:B------:R-:W-:Y:S01]  /*1040*/  FMUL.FTZ R25, R52, R27 ;  /* 0x0000001b34197220 */ /* 0x000fe20000410000 */
[----:B------:R-:W-:Y:S02]  /*1050*/  HADD2.F32 R19, -RZ, R12.H1_H1 ;  /* 0x3000000cff137230 */ /* 0x000fe40000004100 */
[----:B------:R-:W-:Y:S01]  /*1060*/  FMUL.FTZ R26, R18, R55 ;  /* 0x00000037121a7220 */ /* 0x000fe20000410000 */
[----:B------:R-:W-:Y:S02]  /*1070*/  HADD2.F32 R18, -RZ, R14.H1_H1 ;  /* 0x3000000eff127230 */ /* 0x000fe40000004100 */
[----:B------:R-:W-:Y:S01]  /*1080*/  FADD.FTZ R28, R24, R25 ;  /* 0x00000019181c7221 */ /* 0x000fe20000010000 */
[----:B------:R-:W-:Y:S01]  /*1090*/  FADD.FTZ R22, R22, R27 ;  /* 0x0000001b16167221 */ /* 0x000fe20000010000 */
[----:B------:R-:W-:Y:S01]  /*10a0*/  FADD.FTZ R24, -R16, R19 ;  /* 0x0000001310187221 */ /* 0x000fe20000010100 */
[----:B------:R-:W-:Y:S01]  /*10b0*/  FFMA.FTZ R29, R26, R25, R29 ;  /* 0x000000191a1d7223 */ /* 0x000fe2000001001d */
[----:B------:R-:W-:Y:S01]  /*10c0*/  FMUL.FTZ R19, R17, R18 ;  /* 0x0000001211137220 */ /* 0x000fe20000410000 */
[----:B------:R-:W-:Y:S01]  /*10d0*/  FFMA.FTZ R20, R27, R26, R20 ;  /* 0x0000001a1b147223 */ /* 0x000fe20000010014 */
[----:B------:R-:W-:Y:S01]  /*10e0*/  FMUL.FTZ R24, R24, R55 ;  /* 0x0000003718187220 */ /* 0x000fe20000410000 */
[----:B------:R-:W-:Y:S01]  /*10f0*/  FADD.FTZ R23, R23, R18 ;  /* 0x0000001217177221 */ /* 0x000fe20000010000 */
[----:B------:R-:W-:-:S02]  /*1100*/  FADD.FTZ R28, R19, R28 ;  /* 0x0000001c131c7221 */ /* 0x000fc40000010000 */
[----:B------:R-:W-:Y:S01]  /*1110*/  FFMA.FTZ R29, R24, R19, R29 ;  /* 0x00000013181d7223 */ /* 0x000fe2000001001d */
[----:B------:R-:W-:Y:S01]  /*1120*/  FFMA.FTZ R21, R18, R24, R21 ;  /* 0x0000001812157223 */ /* 0x000fe20000010015 */
[----:B------:R-:W-:Y:S06]  /*1130*/  BRA `(.L_x_831) ;  /* 0x0000000800407947 */ /* 0x000fec0003800000 */
.L_x_830:
[--C-:B-----5:R-:W-:Y:S02]  /*1140*/  HADD2.F32 R19, -RZ, R34.reuse.H0_H0 ;  /* 0x20000022ff137230 */ /* 0x120fe40000004100 */
[----:B------:R-:W-:Y:S02]  /*1150*/  HADD2.F32 R21, -RZ, R34.H1_H1 ;  /* 0x30000022ff157230 */ /* 0x000fe40000004100 */
[----:B------:R-:W-:Y:S02]  /*1160*/  HADD2.F32 R27, -RZ, R32.H1_H1 ;  /* 0x30000020ff1b7230 */ /* 0x000fe40000004100 */
[----:B------:R-:W-:Y:S01]  /*1170*/  FADD.FTZ R18, -R16, R19 ;  /* 0x0000001310127221 */ /* 0x000fe20000010100 */
[----:B------:R-:W-:-:S03]  /*1180*/  HADD2.F32 R63, -RZ, R33.H0_H0 ;  /* 0x20000021ff3f7230 */ /* 0x000fc60000004100 */
[----:B------:R-:W-:Y:S01]  /*1190*/  FMUL.FTZ R19, R18, R55 ;  /* 0x0000003712137220 */ /* 0x000fe20000410000 */
        /* <DEDUP_REMOVED lines=8> */
[----:B------:R-:W-:Y:S01]  /*1220*/  FMUL.FTZ R22, R25, -1.4426950216293334961 ;  /* 0xbfb8aa3b19167820 */ /* 0x000fe20000410000 */
        /* <DEDUP_REMOVED lines=24> */
[----:B--2---:R-:W-:-:S06]  /*13b0*/  FADD.FTZ R25, R31, 1 ;  /* 0x3f8000001f197421 */ /* 0x004fcc0000010000 */
[----:B------:R-:W1:Y:S01]  /*13c0*/  MUFU.RCP R25, R25 ;  /* 0x0000001900197308 */ /* 0x000e620000001000 */
[----:B0-----:R-:W-:-:S04]  /*13d0*/  FADD.FTZ R28, -R30, 1 ;  /* 0x3f8000001e1c7421 */ /* 0x001fc80000010100 */
[----:B------:R-:W-:Y:S01]  /*13e0*/  FFMA.FTZ R31, R23, R28, 1 ;  /* 0x3f800000171f7423 */ /* 0x000fe2000001001c */
[--C-:B------:R-:W-:Y:S02]  /*13f0*/  HADD2.F32 R23, -RZ, R15.reuse.H0_H0 ;  /* 0x2000000fff177230 */ /* 0x100fe40000004100 */
[----:B------:R-:W-:-:S03]  /*1400*/  HADD2.F32 R28, -RZ, R15.H1_H1 ;  /* 0x3000000fff1c7230 */ /* 0x000fc60000004100 */
[----:B------:R-:W-:-:S04]  /*1410*/  FMUL.FTZ R30, R23, R30 ;  /* 0x0000001e171e7220 */ /* 0x000fc80000410000 */
[----:B------:R-:W-:Y:S01]  /*1420*/  FMUL.FTZ R31, R30, R31 ;  /* 0x0000001f1e1f7220 */ /* 0x000fe20000410000 */
[----:B-1----:R-:W-:Y:S01]  /*1430*/  FMUL.FTZ R28, R28, R25 ;  /* 0x000000191c1c7220 */ /* 0x002fe20000410000 */
[----:B------:R-:W-:Y:S01]  /*1440*/  FADD.FTZ R23, -R25, 1 ;  /* 0x3f80000019177421 */ /* 0x000fe20000010100 */
[----:B------:R-:W-:-:S03]  /*1450*/  HADD2.F32 R25, -RZ, R8.H0_H0 ;  /* 0x20000008ff197230 */ /* 0x000fc60000004100 */
[----:B------:R-:W-:Y:S01]  /*1460*/  FFMA.FTZ R63, R22, R23, 1 ;  /* 0x3f800000163f7423 */ /* 0x000fe20000010017 */
[----:B------:R-:W-:Y:S01]  /*1470*/  FMUL.FTZ R22, R52, R26 ;  /* 0x0000001a34167220 */ /* 0x000fe20000410000 */
[----:B------:R-:W-:Y:S01]  /*1480*/  FADD.FTZ R30, -R16, R25 ;  /* 0x00000019101e7221 */ /* 0x000fe20000010100 */
[----:B------:R-:W-:Y:S01]  /*1490*/  FMUL.FTZ R23, R27, R24 ;  /* 0x000000181b177220 */ /* 0x000fe20000410000 */
[----:B------:R-:W-:Y:S01]  /*14a0*/  FMUL.FTZ R24, R28, R63 ;  /* 0x0000003f1c187220 */ /* 0x000fe20000410000 */
[----:B------:R-:W-:Y:S01]  /*14b0*/  FFMA.FTZ R27, R19, R22, RZ ;  /* 0x00000016131b7223 */ /* 0x000fe200000100ff */
[----:B------:R-:W-:Y:S01]  /*14c0*/  FADD.FTZ R28, RZ, R22 ;  /* 0x00000016ff1c7221 */ /* 0x000fe20000010000 */
[----:B------:R-:W-:Y:S01]  /*14d0*/  FMUL.FTZ R22, R30, R55 ;  /* 0x000000371e167220 */ /* 0x000fe20000410000 */
[----:B------:R-:W-:-:S03]  /*14e0*/  FMUL.FTZ R25, R17, R23 ;  /* 0x0000001711197220 */ /* 0x000fc60000410000 */
[----:B------:R-:W-:Y:S01]  /*14f0*/  FFMA.FTZ R29, R52, R22, R53 ;  /* 0x00000016341d7223 */ /* 0x000fe20000010035 */
[----:B------:R-:W-:Y:S01]  /*1500*/  FFMA.FTZ R30, R18, R25, R27 ;  /* 0x00000019121e7223 */ /* 0x000fe2000001001b */
[----:B------:R-:W-:Y:S01]  /*1510*/  FADD.FTZ R27, R25, R28 ;  /* 0x0000001c191b7221 */ /* 0x000fe20000010000 */
[----:B------:R-:W-:Y:S01]  /*1520*/  FFMA.FTZ R28, R19, R26, RZ ;  /* 0x0000001a131c7223 */ /* 0x000fe200000100ff */
[----:B------:R-:W-:Y:S01]  /*1530*/  FMUL.FTZ R56, R29, -1.4426950216293334961 ;  /* 0xbfb8aa3b1d387820 */ /* 0x000fe20000410000 */
[----:B------:R-:W-:Y:S02]  /*1540*/  FADD.FTZ R19, RZ, R26 ;  /* 0x0000001aff137221 */ /* 0x000fe40000010000 */
[-C--:B------:R-:W-:Y:S02]  /*1550*/  FFMA.FTZ R25, R21, R31.reuse, R28 ;  /* 0x0000001f15197223 */ /* 0x080fe4000001001c */
[----:B------:R-:W-:Y:S01]  /*1560*/  FADD.FTZ R19, R19, R31 ;  /* 0x0000001f13137221 */ /* 0x000fe20000010000 */
[----:B------:R-:W0:Y:S01]  /*1570*/  MUFU.EX2 R56, R56 ;  /* 0x0000003800387308 */ /* 0x000e220000000800 */
[----:B------:R-:W-:-:S04]  /*1580*/  FMUL.FTZ R31, R52, R31 ;  /* 0x0000001f341f7220 */ /* 0x000fc80000410000 */
[----:B------:R-:W-:Y:S01]  /*1590*/  FFMA.FTZ R30, R21, R31, R30 ;  /* 0x0000001f151e7223 */ /* 0x000fe2000001001e */
[----:B------:R-:W-:Y:S02]  /*15a0*/  HADD2.F32 R21, -RZ, R10.H0_H0 ;  /* 0x2000000aff157230 */ /* 0x000fe40000004100 */
[----:B0-----:R-:W-:Y:S01]  /*15b0*/  FADD.FTZ R62, R56, 1 ;  /* 0x3f800000383e7421 */ /* 0x001fe20000010000 */
[----:B------:R-:W-:Y:S01]  /*15c0*/  FADD.FTZ R56, R27, R31 ;  /* 0x0000001f1b387221 */ /* 0x000fe20000010000 */
[----:B------:R-:W-:Y:S01]  /*15d0*/  FFMA.FTZ R27, R18, R23, RZ ;  /* 0x00000017121b7223 */ /* 0x000fe200000100ff */
[----:B------:R-:W-:-:S03]  /*15e0*/  FADD.FTZ R23, RZ, R23 ;  /* 0x00000017ff177221 */ /* 0x000fc60000010000 */
[----:B------:R-:W0:Y:S01]  /*15f0*/  MUFU.RCP R62, R62 ;  /* 0x0000003e003e7308 */ /* 0x000e220000001000 */
[----:B------:R-:W-:Y:S01]  /*1600*/  FADD.FTZ R18, R23, R24 ;  /* 0x0000001817127221 */ /* 0x000fe20000010000 */
[----:B0-----:R-:W-:Y:S01]  /*1610*/  FMUL.FTZ R26, R21, R62 ;  /* 0x0000003e151a7220 */ /* 0x001fe20000410000 */
[----:B------:R-:W-:Y:S01]  /*1620*/  FADD.FTZ R28, -R62, 1 ;  /* 0x3f8000003e1c7421 */ /* 0x000fe20000010100 */
[----:B------:R-:W-:-:S03]  /*1630*/  HADD2.F32 R21, -RZ, R8.H1_H1 ;  /* 0x30000008ff157230 */ /* 0x000fc60000004100 */
[----:B------:R-:W-:Y:S02]  /*1640*/  FFMA.FTZ R29, R29, R28, 1 ;  /* 0x3f8000001d1d7423 */ /* 0x000fe4000001001c */
[----:B------:R-:W-:Y:S02]  /*1650*/  FADD.FTZ R28, -R16, R21 ;  /* 0x00000015101c7221 */ /* 0x000fe40000010100 */
[----:B------:R-:W-:Y:S02]  /*1660*/  FMUL.FTZ R26, R26, R29 ;  /* 0x0000001d1a1a7220 */ /* 0x000fe40000410000 */
[----:B------:R-:W-:Y:S01]  /*1670*/  FMUL.FTZ R21, R28, R55 ;  /* 0x000000371c157220 */ /* 0x000fe20000410000 */
[-C--:B------:R-:W-:Y:S01]  /*1680*/  FFMA.FTZ R28, R20, R24.reuse, R27 ;  /* 0x00000018141c7223 */ /* 0x080fe2000001001b */
[----:B------:R-:W-:Y:S01]  /*1690*/  FMUL.FTZ R27, R17, R24 ;  /* 0x00000018111b7220 */ /* 0x000fe20000410000 */
[----:B------:R-:W-:Y:S01]  /*16a0*/  FADD.FTZ R19, R19, R26 ;  /* 0x0000001a13137221 */ /* 0x000fe20000010000 */
[----:B------:R-:W-:Y:S01]  /*16b0*/  FFMA.FTZ R31, R17, R21, R54 ;  /* 0x00000015111f7223 */ /* 0x000fe20000010036 */
[----:B------:R-:W-:Y:S01]  /*16c0*/  FFMA.FTZ R25, R22, R26, R25 ;  /* 0x0000001a16197223 */ /* 0x000fe20000010019 */
[----:B------:R-:W-:Y:S01]  /*16d0*/  FFMA.FTZ R29, R20, R27, R30 ;  /* 0x0000001b141d7223 */ /* 0x000fe2000001001e */
[----:B------:R-:W-:-:S02]  /*16e0*/  HADD2.F32 R20, -RZ, R10.H1_H1 ;  /* 0x3000000aff147230 */ /* 0x000fc40000004100 */
[----:B------:R-:W-:Y:S01]  /*16f0*/  FMUL.FTZ R62, R31, -1.4426950216293334961 ;  /* 0xbfb8aa3b1f3e7820 */ /* 0x000fe20000410000 */
[----:B------:R-:W-:Y:S01]  /*1700*/  FADD.FTZ R56, R27, R56 ;  /* 0x000000381b387221 */ /* 0x000fe20000010000 */
[----:B------:R-:W-:-:S04]  /*1710*/  FMUL.FTZ R26, R52, R26 ;  /* 0x0000001a341a7220 */ /* 0x000fc80000410000 */
[----:B------:R-:W0:Y:S01]  /*1720*/  MUFU.EX2 R62, R62 ;  /* 0x0000003e003e7308 */ /* 0x000e220000000800 */
[----:B------:R-:W-:Y:S01]  /*1730*/  FFMA.FTZ R29, R22, R26, R29 ;  /* 0x0000001a161d7223 */ /* 0x000fe2000001001d */
[----:B0-----:R-:W-:-:S06]  /*1740*/  FADD.FTZ R63, R62, 1 ;  /* 0x3f8000003e3f7421 */ /* 0x001fcc0000010000 */
[----:B------:R-:W0:Y:S02]  /*1750*/  MUFU.RCP R63, R63 ;  /* 0x0000003f003f7308 */ /* 0x000e240000001000 */
[----:B0-----:R-:W-:Y:S01]  /*1760*/  FMUL.FTZ R23, R20, R63 ;  /* 0x0000003f14177220 */ /* 0x001fe20000410000 */
[----:B------:R-:W-:-:S04]  /*1770*/  FADD.FTZ R20, -R63, 1 ;  /* 0x3f8000003f147421 */ /* 0x000fc80000010100 */
[----:B------:R-:W-:Y:S01]  /*1780*/  FFMA.FTZ R20, R31, R20, 1 ;  /* 0x3f8000001f147423 */ /* 0x000fe20000010014 */
[----:B------:R-:W-:-:S03]  /*1790*/  HADD2.F32 R31, -RZ, R12.H0_H0 ;  /* 0x2000000cff1f7230 */ /* 0x000fc60000004100 */
[----:B------:R-:W-:Y:S02]  /*17a0*/  FMUL.FTZ R23, R23, R20 ;  /* 0x0000001417177220 */ /* 0x000fe40000410000 */
[----:B------:R-:W-:Y:S01]  /*17b0*/  FADD.FTZ R24, -R16, R31 ;  /* 0x0000001f10187221 */ /* 0x000fe20000010100 */
[----:B------:R-:W-:Y:S02]  /*17c0*/  HADD2.F32 R31, -RZ, R14.H0_H0 ;  /* 0x2000000eff1f7230 */ /* 0x000fe40000004100 */
[----:B------:R-:W-:Y:S01]  /*17d0*/  FADD.FTZ R18, R18, R23 ;  /* 0x0000001712127221 */ /* 0x000fe20000010000 */
[----:B------:R-:W-:-:S04]  /*17e0*/  FMUL.FTZ R20, R24, R55 ;  /* 0x0000003718147220 */ /* 0x000fc80000410000 */
[----:B------:R-:W-:-:S04]  /*17f0*/  FFMA.FTZ R24, R52, R20, R53 ;  /* 0x0000001434187223 */ /* 0x000fc80000010035 */
[----:B------:R-:W-:-:S06]  /*1800*/  FMUL.FTZ R27, R24, -1.4426950216293334961 ;  /* 0xbfb8aa3b181b7820 */ /* 0x000fcc0000410000 */
[----:B------:R-:W0:Y:S02]  /*1810*/  MUFU.EX2 R27, R27 ;  /* 0x0000001b001b7308 */ /* 0x000e240000000800 */
[----:B0-----:R-:W-:Y:S01]  /*1820*/  FADD.FTZ R30, R27, 1 ;  /* 0x3f8000001b1e7421 */ /* 0x001fe20000010000 */
[----:B------:R-:W-:-:S05]  /*1830*/  HADD2.F32 R27, -RZ, R12.H1_H1 ;  /* 0x3000000cff1b7230 */ /* 0x000fca0000004100 */
[----:B------:R-:W0:Y:S02]  /*1840*/  MUFU.RCP R30, R30 ;  /* 0x0000001e001e7308 */ /* 0x000e240000001000 */
[----:B0-----:R-:W-:Y:S01]  /*1850*/  FMUL.FTZ R22, R31, R30 ;  /* 0x0000001e1f167220 */ /* 0x001fe20000410000 */
[----:B------:R-:W-:-:S04]  /*1860*/  FADD.FTZ R31, -R30, 1 ;  /* 0x3f8000001e1f7421 */ /* 0x000fc80000010100 */
[----:B------:R-:W-:Y:S01]  /*1870*/  FFMA.FTZ R31, R24, R31, 1 ;  /* 0x3f800000181f7423 */ /* 0x000fe2000001001f */
[----:B------:R-:W-:Y:S01]  /*1880*/  FADD.FTZ R24, -R16, R27 ;  /* 0x0000001b10187221 */ /* 0x000fe20000010100 */
[----:B------:R-:W-:Y:S02]  /*1890*/  FFMA.FTZ R27, R21, R23, R28 ;  /* 0x00000017151b7223 */ /* 0x000fe4000001001c */
[----:B------:R-:W-:Y:S01]  /*18a0*/  FMUL.FTZ R22, R22, R31 ;  /* 0x0000001f16167220 */ /* 0x000fe20000410000 */
[----:B------:R-:W-:Y:S01]  /*18b0*/  FMUL.FTZ R24, R24, R55 ;  /* 0x0000003718187220 */ /* 0x000fe20000410000 */
[----:B------:R-:W-:Y:S01]  /*18c0*/  FADD.FTZ R31, R56, R26 ;  /* 0x0000001a381f7221 */ /* 0x000fe20000010000 */
[C---:B------:R-:W-:Y:S02]  /*18d0*/  FMUL.FTZ R26, R17.reuse, R23 ;  /* 0x00000017111a7220 */ /* 0x040fe40000410000 */
[----:B------:R-:W-:Y:S02]  /*18e0*/  FFMA.FTZ R30, R17, R24, R54 ;  /* 0x00000018111e7223 */ /* 0x000fe40000010036 */
[----:B------:R-:W-:Y:S01]  /*18f0*/  FFMA.FTZ R29, R21, R26, R29 ;  /* 0x0000001a151d7223 */ /* 0x000fe2000001001d */
[----:B------:R-:W-:-:S02]  /*1900*/  HADD2.F32 R21, -RZ, R14.H1_H1 ;  /* 0x3000000eff157230 */ /* 0x000fc40000004100 */
[----:B------:R-:W-:Y:S01]  /*1910*/  FMUL.FTZ R56, R30, -1.4426950216293334961 ;  /* 0xbfb8aa3b1e387820 */ /* 0x000fe20000410000 */
[----:B------:R-:W-:Y:S01]  /*1920*/  FADD.FTZ R31, R26, R31 ;  /* 0x0000001f1a1f7221 */ /* 0x000fe20000010000 */
[----:B------:R-:W-:-:S04]  /*1930*/  FMUL.FTZ R26, R52, R22 ;  /* 0x00000016341a7220 */ /* 0x000fc80000410000 */
[----:B------:R-:W0:Y:S01]  /*1940*/  MUFU.EX2 R56, R56 ;  /* 0x0000003800387308 */ /* 0x000e220000000800 */
[C---:B------:R-:W-:Y:S01]  /*1950*/  FFMA.FTZ R29, R20.reuse, R26, R29 ;  /* 0x0000001a141d7223 */ /* 0x040fe2000001001d */
[----:B------:R-:W-:Y:S01]  /*1960*/  FADD.FTZ R26, R31, R26 ;  /* 0x0000001a1f1a7221 */ /* 0x000fe20000010000 */
[----:B------:R-:W-:Y:S01]  /*1970*/  FFMA.FTZ R20, R20, R22, R25 ;  /* 0x0000001614147223 */ /* 0x000fe20000010019 */
[----:B------:R-:W-:Y:S01]  /*1980*/  FADD.FTZ R22, R19, R22 ;  /* 0x0000001613167221 */ /* 0x000fe20000010000 */
[----:B0-----:R-:W-:-:S06]  /*1990*/  FADD.FTZ R62, R56, 1 ;  /* 0x3f800000383e7421 */ /* 0x001fcc0000010000 */
[----:B------:R-:W0:Y:S02]  /*19a0*/  MUFU.RCP R62, R62 ;  /* 0x0000003e003e7308 */ /* 0x000e240000001000 */
[----:B0-----:R-:W-:Y:S01]  /*19b0*/  FADD.FTZ R23, -R62, 1 ;  /* 0x3f8000003e177421 */ /* 0x001fe20000010100 */
[----:B------:R-:W-:-:S03]  /*19c0*/  FMUL.FTZ R21, R21, R62 ;  /* 0x0000003e15157220 */ /* 0x000fc60000410000 */
[----:B------:R-:W-:-:S04]  /*19d0*/  FFMA.FTZ R30, R30, R23, 1 ;  /* 0x3f8000001e1e7423 */ /* 0x000fc80000010017 */
[----:B------:R-:W-:-:S04]  /*19e0*/  FMUL.FTZ R30, R21, R30 ;  /* 0x0000001e151e7220 */ /* 0x000fc80000410000 */
[----:B------:R-:W-:Y:S01]  /*19f0*/  FMUL.FTZ R21, R17, R30 ;  /* 0x0000001e11157220 */ /* 0x000fe20000410000 */
[----:B------:R-:W-:-:S03]  /*1a00*/  FADD.FTZ R23, R18, R30 ;  /* 0x0000001e12177221 */ /* 0x000fc60000010000 */
[C---:B------:R-:W-:Y:S01]  /*1a10*/  FFMA.FTZ R29, R24.reuse, R21, R29 ;  /* 0x00000015181d7223 */ /* 0x040fe2000001001d */
[----:B------:R-:W-:Y:S01]  /*1a20*/  FADD.FTZ R28, R21, R26 ;  /* 0x0000001a151c7221 */ /* 0x000fe20000010000 */
[----:B------:R-:W-:-:S07]  /*1a30*/  FFMA.FTZ R21, R24, R30, R27 ;  /* 0x0000001e18157223 */ /* 0x000fce000001001b */
.L_x_831:
        /* <DEDUP_REMOVED lines=35> */
.L_x_833:
[----:B------:R-:W-:Y:S05]  /*1c70*/  BSYNC.RECONVERGENT B0 ;  /* 0x0000000000007941 */ /* 0x000fea0003800200 */
.L_x_832:
        /* <DEDUP_REMOVED lines=9> */
[----:B0--3--:R-:W-:-:S03]  /*1d10*/  FADD.FTZ R18, R19, R29 ;  /* 0x0000001d13127221 */ /* 0x009fc60000010000 */
        /* <DEDUP_REMOVED lines=46> */
.L_x_835:
[----:B------:R-:W-:Y:S05]  /*2000*/  BSYNC.RECONVERGENT B0 ;  /* 0x0000000000007941 */ /* 0x000fea0003800200 */
.L_x_834:
        /* <DEDUP_REMOVED lines=78> */
.L_x_837:
[----:B------:R-:W-:Y:S05]  /*24f0*/  BSYNC.RECONVERGENT B0 ;  /* 0x0000000000007941 */ /* 0x000fea0003800200 */
.L_x_836:
        /* <DEDUP_REMOVED lines=29> */
.L_x_839:
[----:B------:R-:W-:Y:S05]  /*26d0*/  BSYNC.RECONVERGENT B0 ;  /* 0x0000000000007941 */ /* 0x000fea0003800200 */
.L_x_838:
        /* <DEDUP_REMOVED lines=23> */
.L_x_842:
[----:B-1----:R-:W4:Y:S04]  /*2850*/  LDG.E.STRONG.GPU R22, desc[UR8][R20.64] ;  /* 0x0000000814167981 */ /* 0x002f28000c1ef900 */
[----:B----4-:R-:W-:Y:S01]  /*2860*/  CCTL.IVALL ;  /* 0x00000000ff00798f */ /* 0x010fe20002000000 */
[----:B------:R-:W-:Y:S05]  /*2870*/  YIELD ;  /* 0x0000000000007946 */ /* 0x000fea0003800000 */
[----:B------:R-:W-:-:S13]  /*2880*/  ISETP.NE.AND P1, PT, R22, R27, PT ;  /* 0x0000001b1600720c */ /* 0x000fda0003f25270 */
[----:B------:R-:W-:Y:S05]  /*2890*/  @P1 BRA `(.L_x_842) ;  /* 0xfffffffc00ec1947 */ /* 0x000fea000383ffff */
.L_x_841:
        /* <DEDUP_REMOVED lines=14> */
.L_x_844:
        /* <DEDUP_REMOVED lines=60> */
.L_x_843:
        /* <DEDUP_REMOVED lines=33> */
.L_x_845:
        /* <DEDUP_REMOVED lines=19> */
.L_x_846:
        /* <DEDUP_REMOVED lines=9> */
.L_x_847:
[----:B------:R-:W-:Y:S05]  /*3110*/  BSYNC.RECONVERGENT B0 ;  /* 0x0000000000007941 */ /* 0x000fea0003800200 */
.L_x_840:
[----:B------:R-:W5:Y:S01]  /*3120*/  S2UR UR7, SR_CgaCtaId ;  /* 0x00000000000779c3 */ /* 0x000f620000008800 */
[----:B------:R-:W-:Y:S01]  /*3130*/  UMOV UR6, 0x400 ;  /* 0x0000040000067882 */ /* 0x000fe20000000000 */
[--C-:B-1--4-:R-:W-:Y:S01]  /*3140*/  HADD2.F32 R23, -RZ, R34.reuse.H0_H0 ;  /* 0x20000022ff177230 */ /* 0x112fe20000004100 */
[----:B------:R-:W1:Y:S01]  /*3150*/  LDCU.64 UR14, c[0x0][0x400] ;  /* 0x00008000ff0e77ac */ /* 0x000e620008000a00 */
[----:B------:R-:W-:Y:S02]  /*3160*/  HADD2.F32 R25, -RZ, R34.H1_H1 ;  /* 0x30000022ff197230 */ /* 0x000fe40000004100 */
[--C-:B------:R-:W-:Y:S02]  /*3170*/  HADD2.F32 R27, -RZ, R32.reuse.H0_H0 ;  /* 0x20000020ff1b7230 */ /* 0x100fe40000004100 */
[C---:B------:R-:W-:Y:S01]  /*3180*/  FADD.FTZ R30, -R16.reuse, R23 ;  /* 0x00000017101e7221 */ /* 0x040fe20000010100 */
[----:B------:R-:W-:Y:S02]  /*3190*/  HADD2.F32 R29, -RZ, R32.H1_H1 ;  /* 0x30000020ff1d7230 */ /* 0x000fe40000004100 */
[----:B------:R-:W-:Y:S01]  /*31a0*/  FADD.FTZ R32, -R16, R25 ;  /* 0x0000001910207221 */ /* 0x000fe20000010100 */
[----:B------:R-:W-:-:S02]  /*31b0*/  HADD2.F32 R31, -RZ, R8.H0_H0 ;  /* 0x20000008ff1f7230 */ /* 0x000fc40000004100 */
[C---:B------:R-:W-:Y:S01]  /*31c0*/  FADD.FTZ R24, -R16.reuse, R27 ;  /* 0x0000001b10187221 */ /* 0x040fe20000010100 */
[----:B------:R-:W-:Y:S02]  /*31d0*/  HADD2.F32 R57, -RZ, R8.H1_H1 ;  /* 0x30000008ff397230 */ /* 0x000fe40000004100 */
[C---:B--2---:R-:W-:Y:S01]  /*31e0*/  FADD.FTZ R26, -R16.reuse, R29 ;  /* 0x0000001d101a7221 */ /* 0x044fe20000010100 */
[----:B------:R-:W-:Y:S02]  /*31f0*/  HADD2.F32 R63, -RZ, R12.H0_H0 ;  /* 0x2000000cff3f7230 */ /* 0x000fe40000004100 */
[----:B------:R-:W-:Y:S01]  /*3200*/  FADD.FTZ R28, -R16, R31 ;  /* 0x0000001f101c7221 */ /* 0x000fe20000010100 */
[-C--:B------:R-:W-:Y:S01]  /*3210*/  FMUL.FTZ R34, R30, R55.reuse ;  /* 0x000000371e227220 */ /* 0x080fe20000410000 */
[----:B------:R-:W-:Y:S01]  /*3220*/  FADD.FTZ R22, -R16, R57 ;  /* 0x0000003910167221 */ /* 0x000fe20000010100 */
[----:B------:R-:W-:Y:S01]  /*3230*/  FMUL.FTZ R32, R32, R55 ;  /* 0x0000003720207220 */ /* 0x000fe20000410000 */
[----:B-----5:R-:W-:-:S09]  /*3240*/  ULEA UR6, UR7, UR6, 0x18 ;  /* 0x0000000607067291 */ /* 0x020fd2000f8ec0ff */
[----:B------:R0:W-:Y:S01]  /*3250*/  @!P2 STS.64 [UR6+0xc8], R18 ;  /* 0x0000c812ff00a988 */ /* 0x0001e20008000a06 */
[----:B------:R-:W-:Y:S01]  /*3260*/  BAR.SYNC.DEFER_BLOCKING 0x0 ;  /* 0x0000000000007b1d */ /* 0x000fe20000010000 */
[----:B0--3--:R-:W-:Y:S02]  /*3270*/  HADD2.F32 R19, -RZ, R12.H1_H1 ;  /* 0x3000000cff137230 */ /* 0x009fe40000004100 */
[C---:B------:R-:W-:Y:S01]  /*3280*/  FADD.FTZ R12, -R16.reuse, R63 ;  /* 0x0000003f100c7221 */ /* 0x040fe20000010100 */
[--C-:B------:R-:W-:Y:S02]  /*3290*/  HADD2.F32 R18, -RZ, R33.reuse.H1_H1 ;  /* 0x30000021ff127230 */ /* 0x100fe40000004100 */
[----:B------:R-:W-:Y:S01]  /*32a0*/  FADD.FTZ R16, -R16, R19 ;  /* 0x0000001310107221 */ /* 0x000fe20000010100 */
[----:B------:R-:W-:Y:S01]  /*32b0*/  HADD2.F32 R19, -RZ, R33.H0_H0 ;  /* 0x20000021ff137230 */ /* 0x000fe20000004100 */
[----:B------:R-:W0:Y:S01]  /*32c0*/  LDS.64 R20, [UR6+0xc8] ;  /* 0x0000c806ff147984 */ /* 0x000e220008000a00 */
[----:B------:R-:W0:Y:S02]  /*32d0*/  LDCU UR6, c[0x0][0x42c] ;  /* 0x00008580ff0677ac */ /* 0x000e240008000800 */
[----:B0-----:R-:W-:Y:S01]  /*32e0*/  FMUL.FTZ R8, R20, UR6 ;  /* 0x0000000614087c20 */ /* 0x001fe20008410000 */
[----:B------:R-:W-:Y:S01]  /*32f0*/  FMUL.FTZ R23, R21, UR6 ;  /* 0x0000000615177c20 */ /* 0x000fe20008410000 */
        /* <DEDUP_REMOVED lines=19> */
.L_x_848:
        /* <DEDUP_REMOVED lines=20> */
.L_x_850:
[----:B------:R-:W-:Y:S05]  /*3570*/  BSYNC.RECONVERGENT B0 ;  /* 0x0000000000007941 */ /* 0x000fea0003800200 */
.L_x_849:
        /* <DEDUP_REMOVED lines=39> */
.L_x_851:
        /* <DEDUP_REMOVED lines=15> */
[----:B------:R-:W-:Y:S02]  /*38e0*/  F2FP.F16.F32.PACK_AB R15, R15, R26 ;  /* 0x0000001a0f0f723e */ /* 0x000fe400000000ff */
[----:B------:R-:W-:-:S05]  /*38f0*/  LEA.HI.X R21, R18, UR13, R21, 0x1, P0 ;  /* 0x0000000d12157c11 */ /* 0x000fca00080f0c15 */
[----:B------:R0:W-:Y:S02]  /*3900*/  STG.E desc[UR8][R20.64], R15 ;  /* 0x0000000f14007986 */ /* 0x0001e4000c101908 */
.L_x_853:
[----:B------:R-:W-:Y:S05]  /*3910*/  BSYNC.RECONVERGENT B0 ;  /* 0x0000000000007941 */ /* 0x000fea0003800200 */
.L_x_852:
        /* <DEDUP_REMOVED lines=21> */
.L_x_854:
        /* <DEDUP_REMOVED lines=18> */
.L_x_856:
[----:B------:R-:W-:Y:S05]  /*3b90*/  BSYNC.RECONVERGENT B0 ;  /* 0x0000000000007941 */ /* 0x000fea0003800200 */
.L_x_855:
        /* <DEDUP_REMOVED lines=21> */
.L_x_857:
        /* <DEDUP_REMOVED lines=18> */
.L_x_859:
[----:B------:R-:W-:Y:S05]  /*3e10*/  BSYNC.RECONVERGENT B0 ;  /* 0x0000000000007941 */ /* 0x000fea0003800200 */
.L_x_858:
[----:B------:R-:W-:Y:S02]  /*3e20*/  IADD3 R36, PT, PT, R3, R36, RZ ;  /* 0x0000002403247210 */ /* 0x000fe40007ffe0ff */
[----:B------:R-:W-:Y:S02]  /*3e30*/  IADD3 R35, PT, PT, R35, 0x1, RZ ;  /* 0x0000000123237810 */ /* 0x000fe40007ffe0ff */
[----:B------:R-:W-:-:S13]  /*3e40*/  ISETP.GE.AND P0, PT, R36, UR4, PT ;  /* 0x0000000424007c0c */ /* 0x000fda000bf06270 */
[----:B------:R-:W-:Y:S05]  /*3e50*/  @!P0 BRA `(.L_x_860) ;  /* 0xffffffc400388947 */ /* 0x000fea000383ffff */
.L_x_829:
        /* <DEDUP_REMOVED lines=19> */
.L_x_862:
[----:B------:R-:W-:Y:S05]  /*3f90*/  BSYNC.RECONVERGENT B0 ;  /* 0x0000000000007941 */ /* 0x000fea0003800200 */
.L_x_861:
[----:B------:R-:W-:Y:S05]  /*3fa0*/  @P0 EXIT ;  /* 0x000000000000094d */ /* 0x000fea0003800000 */
[----:B------:R-:W-:Y:S05]  /*3fb0*/  @P2 BRA `(.L_x_863) ;  /* 0x0000000000202947 */ /* 0x000fea0003800000 */
[----:B------:R-:W-:-:S05]  /*3fc0*/  IMAD R0, R6, R7, RZ ;  /* 0x0000000706007224 */ /* 0x000fca00078e02ff */
[----:B------:R-:W-:-:S13]  /*3fd0*/  ISETP.NE.AND P0, PT, R0, -0x1, PT ;  /* 0xffffffff0000780c */ /* 0x000fda0003f05270 */
[----:B------:R-:W-:Y:S05]  /*3fe0*/  @!P0 BRA `(.L_x_863) ;  /* 0x0000000000148947 */ /* 0x000fea0003800000 */
.L_x_864:
[----:B--2---:R-:W2:Y:S04]  /*3ff0*/  LDG.E.STRONG.GPU R3, desc[UR8][R4.64] ;  /* 0x0000000804037981 */ /* 0x004ea8000c1ef900 */
[----:B--2---:R-:W-:Y:S01]  /*4000*/  CCTL.IVALL ;  /* 0x00000000ff00798f */ /* 0x004fe20002000000 */
[----:B------:R-:W-:Y:S05]  /*4010*/  YIELD ;  /* 0x0000000000007946 */ /* 0x000fea0003800000 */
[----:B------:R-:W-:-:S13]  /*4020*/  ISETP.NE.AND P0, PT, R3, R0, PT ;  /* 0x000000000300720c */ /* 0x000fda0003f05270 */
[----:B------:R-:W-:Y:S05]  /*4030*/  @P0 BRA `(.L_x_864) ;  /* 0xfffffffc00ec0947 */ /* 0x000fea000383ffff */
.L_x_863:
        /* <DEDUP_REMOVED lines=25> */
[--C-:B0-----:R-:W-:Y:S02]  /*41d0*/  SHF.R.U32.HI R15, RZ, 0x5, R4.reuse ;  /* 0x00000005ff0f7819 */ /* 0x101fe40000011604 */
        /* <DEDUP_REMOVED lines=48> */
.L_x_867:
        /* <DEDUP_REMOVED lines=31> */
.L_x_866:
[----:B------:R-:W-:Y:S05]  /*46d0*/  BSYNC.RECONVERGENT B0 ;  /* 0x0000000000007941 */ /* 0x000fea0003800200 */
.L_x_865:
        /* <DEDUP_REMOVED lines=10> */
.L_x_868:
        /* <DEDUP_REMOVED lines=87> */
.L_x_869:
        /* <DEDUP_REMOVED lines=9> */
.L_x_4509:


//--------------------- .text._Z35group_norm_nhwc_bwd_one_pass_kernelI11Fp16IOBf16WLi128ELi84ELi672EEv26Group_norm_nhwc_bwd_params --------------------------
	.section	.text._Z35group_norm_nhwc_bwd_one_pass_kernelI11Fp16IOBf16WLi128ELi84ELi672EEv26Group_norm_nhwc_bwd_params,"ax",@progbits
	.align	128
        .global         _Z35group_norm_nhwc_bwd_one_pass_kernelI11Fp16IOBf16WLi128ELi84ELi672EEv26Group_norm_nhwc_bwd_params
        .type           _Z35group_norm_nhwc_bwd_one_pass_kernelI11Fp16IOBf16WLi128ELi84ELi672EEv26Group_norm_nhwc_bwd_params,@function
        .size           _Z35group_norm_nhwc_bwd_one_pass_kernelI11Fp16IOBf16WLi128ELi84ELi672EEv26Group_norm_nhwc_bwd_params,(.L_x_4510 - _Z35group_norm_nhwc_bwd_one_pass_kernelI11Fp16IOBf16WLi128ELi84ELi672EEv26Group_norm_nhwc_bwd_params)
        .other          _Z35group_norm_nhwc_bwd_one_pass_kernelI11Fp16IOBf16WLi128ELi84ELi672EEv26Group_norm_nhwc_bwd_params,@"STO_CUDA_ENTRY STV_DEFAULT"
_Z35group_norm_nhwc_bwd_one_pass_kernelI11Fp16IOBf16WLi128ELi84ELi672EEv26Group_norm_nhwc_bwd_params:
.text._Z35group_norm_nhwc_bwd_one_pass_kernelI11Fp16IOBf16WLi128ELi84ELi672EEv26Group_norm_nhwc_bwd_params:
        /* <DEDUP_REMOVED lines=22> */
.L_x_913:
[----:B-1----:R-:W1:Y:S01]  /*0160*/  LDC R10, c[0x0][0x410] ;  /* 0x00010400ff0a7b82 */ /* 0x002e620000000800 */
[----:B--2---:R-:W2:Y:S01]  /*0170*/  LDCU UR4, c[0x0][0x41c] ;  /* 0x00008380ff0477ac */ /* 0x004ea20008000800 */
        /* <DEDUP_REMOVED lines=25> */
[----:B---3--:R-:W-:Y:S02]  /*0310*/  ISETP.GE.U32.AND P0, PT, R7, UR8, PT ;  /* 0x0000000807007c0c */ /* 0x008fe4000bf06070 */
[----:B------:R-:W-:-:S02]  /*0320*/  CS2R R34, SRZ ;  /* 0x0000000000227805 */ /* 0x000fc4000001ff00 */
[----:B------:R-:W-:Y:S01]  /*0330*/  SHF.R.S32.HI R15, RZ, 0x1f, R7 ;  /* 0x0000001fff0f7819 */ /* 0x000fe20000011407 */
[----:B------:R-:W1:Y:S01]  /*0340*/  LDCU.U8 UR4, c[0x0][0x414] ;  /* 0x00008280ff0477ac */ /* 0x000e620008000000 */
[CC--:B------:R-:W-:Y:S02]  /*0350*/  ISETP.GE.U32.AND P1, PT, R4.reuse, R9.reuse, PT ;  /* 0x000000090400720c */ /* 0x0c0fe40003f26070 */
[----:B------:R-:W-:Y:S02]  /*0360*/  ISETP.GE.AND.EX P0, PT, R15, UR9, PT, P0 ;  /* 0x000000090f007c0c */ /* 0x000fe4000bf06300 */
[----:B------:R-:W-:Y:S02]  /*0370*/  ISETP.GT.U32.AND P5, PT, R9, R4, PT ;  /* 0x000000040900720c */ /* 0x000fe40003fa4070 */
[----:B------:R-:W-:Y:S02]  /*0380*/  IADD3 R9, PT, PT, R4, -R9, RZ ;  /* 0x8000000904097210 */ /* 0x000fe40007ffe0ff */
[----:B------:R-:W-:-:S02]  /*0390*/  IADD3 R13, PT, PT, R7, 0x10, RZ ;  /* 0x00000010070d7810 */ /* 0x000fc40007ffe0ff */
[----:B------:R-:W-:Y:S02]  /*03a0*/  SEL R4, R9, R4, !P5 ;  /* 0x0000000409047207 */ /* 0x000fe40006800000 */
[----:B------:R-:W-:Y:S02]  /*03b0*/  ISETP.NE.AND P5, PT, R10, RZ, PT ;  /* 0x000000ff0a00720c */ /* 0x000fe40003fa5270 */
[----:B------:R-:W-:Y:S01]  /*03c0*/  @P1 IADD3 R5, PT, PT, R5, 0x1, RZ ;  /* 0x0000000105051810 */ /* 0x000fe20007ffe0ff */
[----:B------:R-:W2:Y:S01]  /*03d0*/  @!P0 LDC.64 R18, c[0x0][0x3f8] ;  /* 0x0000fe00ff128b82 */ /* 0x000ea20000000a00 */
[----:B------:R-:W-:Y:S02]  /*03e0*/  LOP3.LUT R9, RZ, R10, RZ, 0x33, !PT ;  /* 0x0000000aff097212 */ /* 0x000fe400078e33ff */
[----:B------:R-:W-:Y:S02]  /*03f0*/  @!P2 IADD3 R4, PT, PT, -R4, RZ, RZ ;  /* 0x000000ff0404a210 */ /* 0x000fe40007ffe1ff */
[----:B------:R-:W-:-:S02]  /*0400*/  MOV R6, R5 ;  /* 0x0000000500067202 */ /* 0x000fc40000000f00 */
[----:B------:R-:W-:Y:S01]  /*0410*/  SEL R5, R9, R4, !P5 ;  /* 0x0000000409057207 */ /* 0x000fe20006800000 */
[----:B------:R-:W3:Y:S01]  /*0420*/  @!P0 LDC.64 R24, c[0x0][0x3a0] ;  /* 0x0000e800ff188b82 */ /* 0x000ee20000000a00 */
[----:B------:R-:W-:Y:S02]  /*0430*/  @!P4 IADD3 R6, PT, PT, -R6, RZ, RZ ;  /* 0x000000ff0606c210 */ /* 0x000fe40007ffe1ff */
[----:B------:R-:W-:Y:S01]  /*0440*/  ISETP.GE.U32.AND P3, PT, R13, UR8, PT ;  /* 0x000000080d007c0c */ /* 0x000fe2000bf66070 */
[----:B------:R-:W-:Y:S01]  /*0450*/  IMAD R11, R5, 0x54, RZ ;  /* 0x00000054050b7824 */ /* 0x000fe200078e02ff */
[----:B------:R-:W-:Y:S02]  /*0460*/  SEL R9, R9, R6, !P5 ;  /* 0x0000000609097207 */ /* 0x000fe40006800000 */
[----:B0-----:R-:W-:Y:S01]  /*0470*/  SHF.R.S32.HI R17, RZ, 0x1f, R13 ;  /* 0x0000001fff117819 */ /* 0x001fe2000001140d */
[----:B------:R-:W4:Y:S01]  /*0480*/  @!P0 LDC.64 R26, c[0x0][0x398] ;  /* 0x0000e600ff1a8b82 */ /* 0x000f220000000a00 */
[----:B------:R-:W-:-:S02]  /*0490*/  IADD3 R52, P1, PT, R11, R2, RZ ;  /* 0x000000020b347210 */ /* 0x000fc40007f3e0ff */
[----:B------:R-:W-:Y:S02]  /*04a0*/  SHF.R.S32.HI R2, RZ, 0x1f, R9 ;  /* 0x0000001fff027819 */ /* 0x000fe40000011409 */
[----:B------:R-:W-:Y:S02]  /*04b0*/  ISETP.GE.AND.EX P3, PT, R17, UR9, PT, P3 ;  /* 0x0000000911007c0c */ /* 0x000fe4000bf66330 */
[----:B------:R-:W-:Y:S01]  /*04c0*/  LEA.HI.X.SX32 R53, R11, RZ, 0x1, P1 ;  /* 0x000000ff0b357211 */ /* 0x000fe200008f0eff */
[----:B------:R-:W-:-:S04]  /*04d0*/  IMAD R2, R2, UR10, RZ ;  /* 0x0000000a02027c24 */ /* 0x000fc8000f8e02ff */
[----:B------:R-:W-:Y:S02]  /*04e0*/  IMAD R55, R9, UR11, R2 ;  /* 0x0000000b09377c24 */ /* 0x000fe4000f8e0202 */
[----:B--2---:R-:W-:Y:S02]  /*04f0*/  @!P0 IMAD R2, R15, R18, RZ ;  /* 0x000000120f028224 */ /* 0x004fe400078e02ff */
[----:B------:R-:W-:Y:S02]  /*0500*/  IMAD.WIDE.U32 R52, R9, UR10, R52 ;  /* 0x0000000a09347c25 */ /* 0x000fe4000f8e0034 */
[----:B------:R-:W2:Y:S02]  /*0510*/  @!P3 LDC.64 R28, c[0x0][0x3f8] ;  /* 0x0000fe00ff1cbb82 */ /* 0x000ea40000000a00 */
[C---:B------:R-:W-:Y:S01]  /*0520*/  @!P0 IMAD R11, R7.reuse, R19, R2 ;  /* 0x00000013070b8224 */ /* 0x040fe200078e0202 */
[----:B------:R-:W-:Y:S02]  /*0530*/  IADD3 R19, PT, PT, R7, 0x20, RZ ;  /* 0x0000002007137810 */ /* 0x000fe40007ffe0ff */
[----:B------:R-:W-:-:S02]  /*0540*/  IADD3 R55, PT, PT, R53, R55, RZ ;  /* 0x0000003735377210 */ /* 0x000fc40007ffe0ff */
[----:B------:R-:W-:Y:S01]  /*0550*/  ISETP.GE.U32.AND P1, PT, R19, UR8, PT ;  /* 0x0000000813007c0c */ /* 0x000fe2000bf26070 */
[----:B------:R-:W0:Y:S01]  /*0560*/  @!P3 LDC.64 R30, c[0x0][0x3a0] ;  /* 0x0000e800ff1ebb82 */ /* 0x000e220000000a00 */
[----:B------:R-:W-:Y:S02]  /*0570*/  SHF.R.S32.HI R21, RZ, 0x1f, R19 ;  /* 0x0000001fff157819 */ /* 0x000fe40000011413 */
[-C--:B------:R-:W-:Y:S02]  /*0580*/  @!P0 MOV R54, R52.reuse ;  /* 0x0000003400368202 */ /* 0x080fe40000000f00 */
[----:B------:R-:W-:Y:S02]  /*0590*/  ISETP.GE.AND.EX P1, PT, R21, UR9, PT, P1 ;  /* 0x0000000915007c0c */ /* 0x000fe4000bf26310 */
[----:B------:R-:W-:Y:S01]  /*05a0*/  @!P3 MOV R14, R52 ;  /* 0x00000034000eb202 */ /* 0x000fe20000000f00 */
[----:B------:R-:W-:Y:S01]  /*05b0*/  @!P0 IMAD.WIDE.U32 R8, R7, R18, R54 ;  /* 0x0000001207088225 */ /* 0x000fe200078e0036 */
[----:B------:R-:W1:Y:S01]  /*05c0*/  @!P3 LDC.64 R32, c[0x0][0x398] ;  /* 0x0000e600ff20bb82 */ /* 0x000e620000000a00 */
[----:B------:R-:W-:-:S03]  /*05d0*/  @!P3 MOV R15, R55 ;  /* 0x00000037000fb202 */ /* 0x000fc60000000f00 */
[----:B------:R-:W-:Y:S02]  /*05e0*/  @!P0 IADD3 R9, PT, PT, R9, R11, RZ ;  /* 0x0000000b09098210 */ /* 0x000fe40007ffe0ff */
[C---:B------:R-:W-:Y:S01]  /*05f0*/  @!P0 SHF.L.U32 R23, R8.reuse, 0x1, RZ ;  /* 0x0000000108178819 */ /* 0x040fe200000006ff */
[-C--:B--2---:R-:W-:Y:S01]  /*0600*/  @!P3 IMAD R4, R17, R28.reuse, RZ ;  /* 0x0000001c1104b224 */ /* 0x084fe200078e02ff */
[----:B------:R-:W-:Y:S01]  /*0610*/  @!P0 SHF.L.U64.HI R2, R8, 0x1, R9 ;  /* 0x0000000108028819 */ /* 0x000fe20000010209 */
[----:B------:R-:W-:Y:S01]  /*0620*/  @!P3 IMAD.WIDE.U32 R14, R13, R28, R14 ;  /* 0x0000001c0d0eb225 */ /* 0x000fe200078e000e */
[----:B---3--:R-:W-:Y:S01]  /*0630*/  @!P0 IADD3 R10, P2, PT, R23, R24, RZ ;  /* 0x00000018170a8210 */ /* 0x008fe20007f5e0ff */
[----:B------:R-:W2:Y:S02]  /*0640*/  @!P1 LDC.64 R8, c[0x0][0x3f8] ;  /* 0x0000fe00ff089b82 */ /* 0x000ea40000000a00 */
[----:B------:R-:W-:Y:S01]  /*0650*/  @!P3 IMAD R17, R13, R29, R4 ;  /* 0x0000001d0d11b224 */ /* 0x000fe200078e0204 */
[----:B------:R-:W-:-:S02]  /*0660*/  @!P0 IADD3.X R11, PT, PT, R2, R25, RZ, P2, !PT ;  /* 0x00000019020b8210 */ /* 0x000fc400017fe4ff */
[----:B----4-:R-:W-:Y:S02]  /*0670*/  @!P0 IADD3 R12, P2, PT, R23, R26, RZ ;  /* 0x0000001a170c8210 */ /* 0x010fe40007f5e0ff */
[----:B------:R-:W-:Y:S01]  /*0680*/  IADD3 R23, PT, PT, R7, 0x30, RZ ;  /* 0x0000003007177810 */ /* 0x000fe20007ffe0ff */
[----:B------:R-:W5:Y:S01]  /*0690*/  @!P0 LDG.E R40, desc[UR6][R10.64] ;  /* 0x000000060a288981 */ /* 0x000f62000c1e1900 */
[----:B------:R-:W-:Y:S01]  /*06a0*/  @!P0 IADD3.X R13, PT, PT, R2, R27, RZ, P2, !PT ;  /* 0x0000001b020d8210 */ /* 0x000fe200017fe4ff */
[----:B------:R-:W3:Y:S01]  /*06b0*/  @!P1 LDC.64 R24, c[0x0][0x398] ;  /* 0x0000e600ff189b82 */ /* 0x000ee20000000a00 */
[----:B------:R-:W-:Y:S02]  /*06c0*/  ISETP.GE.U32.AND P2, PT, R23, UR8, PT ;  /* 0x0000000817007c0c */ /* 0x000fe4000bf46070 */
[----:B------:R-:W-:Y:S01]  /*06d0*/  SHF.R.S32.HI R27, RZ, 0x1f, R23 ;  /* 0x0000001fff1b7819 */ /* 0x000fe20000011417 */
[----:B------:R4:W5:Y:S01]  /*06e0*/  @!P0 LDG.E R39, desc[UR6][R12.64] ;  /* 0x000000060c278981 */ /* 0x000962000c1e1900 */
[----:B------:R-:W-:-:S02]  /*06f0*/  @!P3 IADD3 R15, PT, PT, R15, R17, RZ ;  /* 0x000000110f0fb210 */ /* 0x000fc40007ffe0ff */
[----:B------:R-:W-:Y:S02]  /*0700*/  ISETP.GE.AND.EX P2, PT, R27, UR9, PT, P2 ;  /* 0x000000091b007c0c */ /* 0x000fe4000bf46320 */
[C---:B------:R-:W-:Y:S02]  /*0710*/  @!P3 SHF.L.U32 R17, R14.reuse, 0x1, RZ ;  /* 0x000000010e11b819 */ /* 0x040fe400000006ff */
[----:B------:R-:W-:Y:S02]  /*0720*/  @!P3 SHF.L.U64.HI R2, R14, 0x1, R15 ;  /* 0x000000010e02b819 */ /* 0x000fe4000001020f */
[C---:B0-----:R-:W-:Y:S02]  /*0730*/  @!P3 IADD3 R14, P4, PT, R17.reuse, R30, RZ ;  /* 0x0000001e110eb210 */ /* 0x041fe40007f9e0ff */
[----:B-1----:R-:W-:Y:S02]  /*0740*/  @!P3 IADD3 R16, P0, PT, R17, R32, RZ ;  /* 0x000000201110b210 */ /* 0x002fe40007f1e0ff */
[----:B------:R-:W-:-:S02]  /*0750*/  @!P3 IADD3.X R15, PT, PT, R2, R31, RZ, P4, !PT ;  /* 0x0000001f020fb210 */ /* 0x000fc400027fe4ff */
[----:B------:R-:W-:Y:S01]  /*0760*/  @!P3 IADD3.X R17, PT, PT, R2, R33, RZ, P0, !PT ;  /* 0x000000210211b210 */ /* 0x000fe200007fe4ff */
[----:B--2---:R-:W-:Y:S01]  /*0770*/  @!P1 IMAD R2, R21, R8, RZ ;  /* 0x0000000815029224 */ /* 0x004fe200078e02ff */
[----:B------:R-:W-:Y:S01]  /*0780*/  IADD3 R4, PT, PT, R7, 0x40, RZ ;  /* 0x0000004007047810 */ /* 0x000fe20007ffe0ff */
[----:B------:R-:W0:Y:S01]  /*0790*/  @!P1 LDC.64 R20, c[0x0][0x3a0] ;  /* 0x0000e800ff149b82 */ /* 0x000e220000000a00 */
[----:B----4-:R-:W-:Y:S01]  /*07a0*/  @!P1 MOV R12, R52 ;  /* 0x00000034000c9202 */ /* 0x010fe20000000f00 */
[----:B------:R1:W5:Y:S01]  /*07b0*/  @!P3 LDG.E R38, desc[UR6][R14.64] ;  /* 0x000000060e26b981 */ /* 0x000362000c1e1900 */
[----:B------:R-:W-:-:S05]  /*07c0*/  ISETP.GE.U32.AND P0, PT, R4, UR8, PT ;  /* 0x0000000804007c0c */ /* 0x000fca000bf06070 */
[----:B------:R-:W2:Y:S01]  /*07d0*/  @!P2 LDC.64 R10, c[0x0][0x3f8] ;  /* 0x0000fe00ff0aab82 */ /* 0x000ea20000000a00 */
[----:B------:R-:W-:Y:S01]  /*07e0*/  SHF.R.S32.HI R29, RZ, 0x1f, R4 ;  /* 0x0000001fff1d7819 */ /* 0x000fe20000011404 */
[----:B------:R4:W5:Y:S01]  /*07f0*/  @!P3 LDG.E R37, desc[UR6][R16.64] ;  /* 0x000000061025b981 */ /* 0x000962000c1e1900 */
[----:B------:R-:W-:Y:S02]  /*0800*/  @!P1 MOV R13, R55 ;  /* 0x00000037000d9202 */ /* 0x000fe40000000f00 */
[----:B------:R-:W-:Y:S01]  /*0810*/  ISETP.GE.AND.EX P0, PT, R29, UR9, PT, P0 ;  /* 0x000000091d007c0c */ /* 0x000fe2000bf06300 */
[C---:B------:R-:W-:Y:S02]  /*0820*/  @!P1 IMAD R9, R19.reuse, R9, R2 ;  /* 0x0000000913099224 */ /* 0x040fe400078e0202 */
[----:B------:R-:W-:Y:S01]  /*0830*/  @!P1 IMAD.WIDE.U32 R12, R19, R8, R12 ;  /* 0x00000008130c9225 */ /* 0x000fe200078e000c */
[----:B------:R-:W-:Y:S01]  /*0840*/  IADD3 R8, PT, PT, R7, 0x50, RZ ;  /* 0x0000005007087810 */ /* 0x000fe20007ffe0ff */
[----:B-1----:R-:W1:Y:S03]  /*0850*/  @!P2 LDC.64 R14, c[0x0][0x398] ;  /* 0x0000e600ff0eab82 */ /* 0x002e660000000a00 */
[----:B------:R-:W-:-:S02]  /*0860*/  @!P1 IADD3 R9, PT, PT, R13, R9, RZ ;  /* 0x000000090d099210 */ /* 0x000fc40007ffe0ff */
[----:B------:R-:W-:-:S03]  /*0870*/  @!P1 SHF.L.U32 R19, R12, 0x1, RZ ;  /* 0x000000010c139819 */ /* 0x000fc600000006ff */
[----:B----4-:R-:W4:Y:S01]  /*0880*/  @!P0 LDC.64 R16, c[0x0][0x3f8] ;  /* 0x0000fe00ff108b82 */ /* 0x010f220000000a00 */
[----:B------:R-:W-:Y:S02]  /*0890*/  @!P1 SHF.L.U64.HI R12, R12, 0x1, R9 ;  /* 0x000000010c0c9819 */ /* 0x000fe40000010209 */
[----:B------:R-:W-:Y:S02]  /*08a0*/  ISETP.GE.U32.AND P4, PT, R8, UR8, PT ;  /* 0x0000000808007c0c */ /* 0x000fe4000bf86070 */
[----:B------:R-:W-:Y:S01]  /*08b0*/  SHF.R.S32.HI R31, RZ, 0x1f, R8 ;  /* 0x0000001fff1f7819 */ /* 0x000fe20000011408 */
[----:B--2---:R-:W-:Y:S01]  /*08c0*/  @!P2 IMAD R18, R27, R10, RZ ;  /* 0x0000000a1b12a224 */ /* 0x004fe200078e02ff */
[----:B0-----:R-:W-:Y:S02]  /*08d0*/  @!P1 IADD3 R20, P6, PT, R19, R20, RZ ;  /* 0x0000001413149210 */ /* 0x001fe40007fde0ff */
[----:B------:R-:W-:Y:S01]  /*08e0*/  ISETP.GE.AND.EX P4, PT, R31, UR9, PT, P4 ;  /* 0x000000091f007c0c */ /* 0x000fe2000bf86340 */
[----:B------:R-:W-:Y:S01]  /*08f0*/  @!P2 IMAD R27, R23, R11, R18 ;  /* 0x0000000b171ba224 */ /* 0x000fe200078e0212 */
[----:B------:R-:W-:-:S02]  /*0900*/  @!P1 IADD3.X R21, PT, PT, R12, R21, RZ, P6, !PT ;  /* 0x000000150c159210 */ /* 0x000fc400037fe4ff */
[----:B---3--:R-:W-:Y:S02]  /*0910*/  @!P1 IADD3 R24, P6, PT, R19, R24, RZ ;  /* 0x0000001813189210 */ /* 0x008fe40007fde0ff */
[----:B------:R-:W-:Y:S01]  /*0920*/  @!P2 MOV R18, R52 ;  /* 0x000000340012a202 */ /* 0x000fe20000000f00 */
[----:B------:R0:W5:Y:S01]  /*0930*/  @!P1 LDG.E R36, desc[UR6][R20.64] ;  /* 0x0000000614249981 */ /* 0x000162000c1e1900 */
[----:B------:R-:W-:Y:S02]  /*0940*/  @!P2 MOV R19, R55 ;  /* 0x000000370013a202 */ /* 0x000fe40000000f00 */
[C---:B------:R-:W-:Y:S02]  /*0950*/  IADD3 R2, PT, PT, R7.reuse, 0x60, RZ ;  /* 0x0000006007027810 */ /* 0x040fe40007ffe0ff */
[----:B------:R-:W-:Y:S01]  /*0960*/  IADD3 R26, PT, PT, R7, 0x70, RZ ;  /* 0x00000070071a7810 */ /* 0x000fe20007ffe0ff */
[----:B------:R-:W-:Y:S01]  /*0970*/  @!P2 IMAD.WIDE.U32 R10, R23, R10, R18 ;  /* 0x0000000a170aa225 */ /* 0x000fe200078e0012 */
[----:B------:R-:W2:Y:S01]  /*0980*/  @!P2 LDC.64 R6, c[0x0][0x3a0] ;  /* 0x0000e800ff06ab82 */ /* 0x000ea20000000a00 */
[----:B------:R-:W-:-:S03]  /*0990*/  @!P1 IADD3.X R25, PT, PT, R12, R25, RZ, P6, !PT ;  /* 0x000000190c199210 */ /* 0x000fc600037fe4ff */
[----:B------:R-:W-:Y:S02]  /*09a0*/  @!P2 IADD3 R23, PT, PT, R11, R27, RZ ;  /* 0x0000001b0b17a210 */ /* 0x000fe40007ffe0ff */
[C---:B------:R-:W-:Y:S01]  /*09b0*/  @!P2 SHF.L.U32 R11, R10.reuse, 0x1, RZ ;  /* 0x000000010a0ba819 */ /* 0x040fe200000006ff */
[----:B------:R3:W5:Y:S01]  /*09c0*/  @!P1 LDG.E R35, desc[UR6][R24.64] ;  /* 0x0000000618239981 */ /* 0x000762000c1e1900 */
[----:B------:R-:W3:Y:S02]  /*09d0*/  @!P4 LDC.64 R18, c[0x0][0x3f8] ;  /* 0x0000fe00ff12cb82 */ /* 0x000ee40000000a00 */
[----:B-1----:R-:W-:Y:S01]  /*09e0*/  @!P2 IADD3 R28, P1, PT, R11, R14, RZ ;  /* 0x0000000e0b1ca210 */ /* 0x002fe20007f3e0ff */
[----:B----4-:R-:W-:Y:S01]  /*09f0*/  @!P0 IMAD R14, R29, R16, RZ ;  /* 0x000000101d0e8224 */ /* 0x010fe200078e02ff */
[----:B------:R-:W-:-:S03]  /*0a00*/  @!P2 SHF.L.U64.HI R12, R10, 0x1, R23 ;  /* 0x000000010a0ca819 */ /* 0x000fc60000010217 */
[----:B------:R-:W-:Y:S01]  /*0a10*/  @!P0 IMAD R27, R4, R17, R14 ;  /* 0x00000011041b8224 */ /* 0x000fe200078e020e */
[----:B------:R-:W-:Y:S02]  /*0a20*/  @!P2 IADD3.X R29, PT, PT, R12, R15, RZ, P1, !PT ;  /* 0x0000000f0c1da210 */ /* 0x000fe40000ffe4ff */
[----:B------:R-:W1:Y:S01]  /*0a30*/  LDC.64 R14, c[0x0][0x3b8] ;  /* 0x0000ee00ff0e7b82 */ /* 0x000e620000000a00 */
[----:B0-----:R-:W-:Y:S02]  /*0a40*/  @!P0 MOV R20, R52 ;  /* 0x0000003400148202 */ /* 0x001fe40000000f00 */
[----:B------:R-:W-:Y:S02]  /*0a50*/  @!P0 MOV R21, R55 ;  /* 0x0000003700158202 */ /* 0x000fe40000000f00 */
[----:B--2---:R-:W-:Y:S02]  /*0a60*/  @!P2 IADD3 R22, P6, PT, R11, R6, RZ ;  /* 0x000000060b16a210 */ /* 0x004fe40007fde0ff */
[----:B------:R-:W-:Y:S01]  /*0a70*/  ISETP.GE.U32.AND P5, PT, R2, UR8, PT ;  /* 0x0000000802007c0c */ /* 0x000fe2000bfa6070 */
[----:B------:R-:W-:Y:S01]  /*0a80*/  @!P0 IMAD.WIDE.U32 R20, R4, R16, R20 ;  /* 0x0000001004148225 */ /* 0x000fe200078e0014 */
[----:B------:R-:W-:Y:S01]  /*0a90*/  SHF.R.S32.HI R13, RZ, 0x1f, R2 ;  /* 0x0000001fff0d7819 */ /* 0x000fe20000011402 */
[----:B------:R-:W0:Y:S01]  /*0aa0*/  @!P0 LDC.64 R10, c[0x0][0x3a0] ;  /* 0x0000e800ff0a8b82 */ /* 0x000e220000000a00 */
[----:B------:R-:W-:Y:S01]  /*0ab0*/  @!P2 IADD3.X R23, PT, PT, R12, R7, RZ, P6, !PT ;  /* 0x000000070c17a210 */ /* 0x000fe200037fe4ff */
[----:B---3--:R-:W-:Y:S01]  /*0ac0*/  @!P4 IMAD R31, R31, R18, RZ ;  /* 0x000000121f1fc224 */ /* 0x008fe200078e02ff */
[----:B------:R-:W-:-:S02]  /*0ad0*/  ISETP.GE.AND.EX P5, PT, R13, UR9, PT, P5 ;  /* 0x000000090d007c0c */ /* 0x000fc4000bfa6350 */
[----:B------:R-:W-:-:S03]  /*0ae0*/  @!P0 IADD3 R21, PT, PT, R21, R27, RZ ;  /* 0x0000001b15158210 */ /* 0x000fc60007ffe0ff */
[----:B------:R-:W2:Y:S01]  /*0af0*/  @!P0 LDC.64 R6, c[0x0][0x398] ;  /* 0x0000e600ff068b82 */ /* 0x000ea20000000a00 */
[----:B------:R-:W-:Y:S01]  /*0b00*/  @!P4 IMAD R27, R8, R19, R31 ;  /* 0x00000013081bc224 */ /* 0x000fe200078e021f */
[----:B------:R-:W-:Y:S01]  /*0b10*/  @!P4 MOV R30, R52 ;  /* 0x00000034001ec202 */ /* 0x000fe20000000f00 */
[----:B------:R3:W5:Y:S01]  /*0b20*/  @!P2 LDG.E R34, desc[UR6][R22.64] ;  /* 0x000000061622a981 */ /* 0x000762000c1e1900 */
[----:B------:R-:W-:Y:S01]  /*0b30*/  @!P4 MOV R31, R55 ;  /* 0x00000037001fc202 */ /* 0x000fe20000000f00 */
[----:B-1----:R-:W-:Y:S01]  /*0b40*/  IMAD.WIDE R14, R43, 0x8, R14 ;  /* 0x000000082b0e7825 */ /* 0x002fe200078e020e */
[----:B------:R-:W-:Y:S02]  /*0b50*/  @!P0 SHF.L.U32 R25, R20, 0x1, RZ ;  /* 0x0000000114198819 */ /* 0x000fe400000006ff */
[----:B------:R-:W1:Y:S01]  /*0b60*/  @!P4 LDC.64 R16, c[0x0][0x3a0] ;  /* 0x0000e800ff10cb82 */ /* 0x000e620000000a00 */
[----:B------:R-:W-:Y:S01]  /*0b70*/  @!P4 IMAD.WIDE.U32 R30, R8, R18, R30 ;  /* 0x00000012081ec225 */ /* 0x000fe200078e001e */
[----:B------:R-:W-:Y:S01]  /*0b80*/  @!P0 SHF.L.U64.HI R12, R20, 0x1, R21 ;  /* 0x00000001140c8819 */ /* 0x000fe20000010215 */
[----:B------:R-:W4:Y:S01]  /*0b90*/  LDG.E.64 R14, desc[UR6][R14.64] ;  /* 0x000000060e0e7981 */ /* 0x000f22000c1e1b00 */
[----:B------:R-:W-:-:S04]  /*0ba0*/  ISETP.GE.U32.AND P3, PT, R26, UR8, PT ;  /* 0x000000081a007c0c */ /* 0x000fc8000bf66070 */
[----:B------:R-:W1:Y:S01]  /*0bb0*/  @!P4 LDC.64 R18, c[0x0][0x398] ;  /* 0x0000e600ff12cb82 */ /* 0x000e620000000a00 */
[----:B------:R-:W-:Y:S02]  /*0bc0*/  SHF.R.S32.HI R9, RZ, 0x1f, R26 ;  /* 0x0000001fff097819 */ /* 0x000fe4000001141a */
[----:B------:R-:W-:-:S05]  /*0bd0*/  MOV R4, RZ ;  /* 0x000000ff00047202 */ /* 0x000fca0000000f00 */
[----:B------:R-:W1:Y:S01]  /*0be0*/  @!P5 LDC.64 R20, c[0x0][0x3f8] ;  /* 0x0000fe00ff14db82 */ /* 0x000e620000000a00 */
[----:B------:R-:W-:Y:S01]  /*0bf0*/  ISETP.GE.AND.EX P3, PT, R9, UR9, PT, P3 ;  /* 0x0000000909007c0c */ /* 0x000fe2000bf66330 */
[----:B------:R1:W5:Y:S01]  /*0c00*/  @!P2 LDG.E R4, desc[UR6][R28.64] ;  /* 0x000000061c04a981 */ /* 0x000362000c1e1900 */
[----:B---3--:R-:W-:Y:S02]  /*0c10*/  @!P4 IADD3 R23, PT, PT, R31, R27, RZ ;  /* 0x0000001b1f17c210 */ /* 0x008fe40007ffe0ff */
[C---:B--2---:R-:W-:Y:S02]  /*0c20*/  @!P0 IADD3 R22, P2, PT, R25.reuse, R6, RZ ;  /* 0x0000000619168210 */ /* 0x044fe40007f5e0ff */
[----:B0-----:R-:W-:Y:S02]  /*0c30*/  @!P0 IADD3 R24, P6, PT, R25, R10, RZ ;  /* 0x0000000a19188210 */ /* 0x001fe40007fde0ff */
[----:B------:R-:W-:Y:S02]  /*0c40*/  @!P4 SHF.L.U64.HI R32, R30, 0x1, R23 ;  /* 0x000000011e20c819 */ /* 0x000fe40000010217 */
[----:B------:R-:W-:-:S02]  /*0c50*/  @!P0 IADD3.X R23, PT, PT, R12, R7, RZ, P2, !PT ;  /* 0x000000070c178210 */ /* 0x000fc400017fe4ff */
[----:B------:R-:W-:Y:S02]  /*0c60*/  MOV R6, RZ ;  /* 0x000000ff00067202 */ /* 0x000fe40000000f00 */
[----:B------:R-:W-:Y:S02]  /*0c70*/  MOV R7, RZ ;  /* 0x000000ff00077202 */ /* 0x000fe40000000f00 */
[----:B------:R-:W-:Y:S02]  /*0c80*/  @!P0 IADD3.X R25, PT, PT, R12, R11, RZ, P6, !PT ;  /* 0x0000000b0c198210 */ /* 0x000fe400037fe4ff */
[----:B------:R-:W-:Y:S01]  /*0c90*/  @!P4 SHF.L.U32 R27, R30, 0x1, RZ ;  /* 0x000000011e1bc819 */ /* 0x000fe200000006ff */
[----:B------:R-:W0:Y:S01]  /*0ca0*/  @!P3 LDC.64 R10, c[0x0][0x3f8] ;  /* 0x0000fe00ff0abb82 */ /* 0x000e220000000a00 */
[----:B------:R-:W-:Y:S01]  /*0cb0*/  ISETP.NE.AND P1, PT, RZ, UR4, PT ;  /* 0x00000004ff007c0c */ /* 0x000fe2000bf25270 */
[----:B------:R2:W5:Y:S01]  /*0cc0*/  @!P0 LDG.E R6, desc[UR6][R24.64] ;  /* 0x0000000618068981 */ /* 0x000562000c1e1900 */
[----:B-1----:R-:W-:-:S03]  /*0cd0*/  @!P4 IADD3 R30, P6, PT, R27, R16, RZ ;  /* 0x000000101b1ec210 */ /* 0x002fc60007fde0ff */
[----:B------:R1:W5:Y:S01]  /*0ce0*/  @!P0 LDG.E R7, desc[UR6][R22.64] ;  /* 0x0000000616078981 */ /* 0x000362000c1e1900 */
[----:B------:R-:W-:Y:S01]  /*0cf0*/  @!P4 IADD3 R12, P0, PT, R27, R18, RZ ;  /* 0x000000121b0cc210 */ /* 0x000fe20007f1e0ff */
[----:B------:R-:W-:Y:S01]  /*0d00*/  @!P5 IMAD R18, R13, R20, RZ ;  /* 0x000000140d12d224 */ /* 0x000fe200078e02ff */
[C---:B------:R-:W-:Y:S02]  /*0d10*/  @!P4 IADD3.X R31, PT, PT, R32.reuse, R17, RZ, P6, !PT ;  /* 0x00000011201fc210 */ /* 0x040fe400037fe4ff */
[----:B------:R-:W-:Y:S01]  /*0d20*/  @!P4 IADD3.X R13, PT, PT, R32, R19, RZ, P0, !PT ;  /* 0x00000013200dc210 */ /* 0x000fe200007fe4ff */
[----:B------:R-:W3:Y:S01]  /*0d30*/  @!P5 LDC.64 R16, c[0x0][0x3a0] ;  /* 0x0000e800ff10db82 */ /* 0x000ee20000000a00 */
[----:B------:R-:W-:Y:S02]  /*0d40*/  @!P5 MOV R32, R52 ;  /* 0x000000340020d202 */ /* 0x000fe40000000f00 */
[----:B------:R-:W-:Y:S01]  /*0d50*/  @!P5 MOV R33, R55 ;  /* 0x000000370021d202 */ /* 0x000fe20000000f00 */
[C---:B------:R-:W-:Y:S01]  /*0d60*/  @!P5 IMAD R27, R2.reuse, R21, R18 ;  /* 0x00000015021bd224 */ /* 0x040fe200078e0212 */
[----:B------:R-:W-:Y:S01]  /*0d70*/  MOV R8, RZ ;  /* 0x000000ff00087202 */ /* 0x000fe20000000f00 */
[----:B------:R-:W-:-:S02]  /*0d80*/  @!P5 IMAD.WIDE.U32 R32, R2, R20, R32 ;  /* 0x000000140220d225 */ /* 0x000fc400078e0020 */
[----:B------:R-:W3:Y:S03]  /*0d90*/  @P1 LDC.64 R28, c[0x0][0x3b0] ;  /* 0x0000ec00ff1c1b82 */ /* 0x000ee60000000a00 */
[----:B------:R0:W5:Y:S05]  /*0da0*/  @!P4 LDG.E R8, desc[UR6][R30.64] ;  /* 0x000000061e08c981 */ /* 0x00016a000c1e1900 */
[----:B------:R-:W3:Y:S08]  /*0db0*/  LDC.64 R20, c[0x0][0x3a8] ;  /* 0x0000ea00ff147b82 */ /* 0x000ef00000000a00 */
[----:B------:R-:W3:Y:S08]  /*0dc0*/  @!P5 LDC.64 R18, c[0x0][0x398] ;  /* 0x0000e600ff12db82 */ /* 0x000ef00000000a00 */
[----:B--2---:R-:W2:Y:S08]  /*0dd0*/  @!P3 LDC.64 R24, c[0x0][0x3a0] ;  /* 0x0000e800ff18bb82 */ /* 0x004eb00000000a00 */
[----:B-1----:R-:W1:Y:S01]  /*0de0*/  @!P3 LDC.64 R22, c[0x0][0x398] ;  /* 0x0000e600ff16bb82 */ /* 0x002e620000000a00 */
[----:B------:R-:W-:Y:S01]  /*0df0*/  @!P5 IADD3 R27, PT, PT, R33, R27, RZ ;  /* 0x0000001b211bd210 */ /* 0x000fe20007ffe0ff */
[----:B0-----:R-:W-:Y:S01]  /*0e00*/  @!P3 IMAD R9, R9, R10, RZ ;  /* 0x0000000a0909b224 */ /* 0x001fe200078e02ff */
[----:B------:R-:W-:-:S02]  /*0e10*/  @!P3 MOV R30, R52 ;  /* 0x00000034001eb202 */ /* 0x000fc40000000f00 */
[----:B------:R-:W-:Y:S01]  /*0e20*/  @!P3 MOV R31, R55 ;  /* 0x00000037001fb202 */ /* 0x000fe20000000f00 */
[----:B------:R-:W-:Y:S01]  /*0e30*/  @!P3 IMAD R11, R26, R11, R9 ;  /* 0x0000000b1a0bb224 */ /* 0x000fe200078e0209 */
[----:B------:R-:W-:Y:S02]  /*0e40*/  @!P5 SHF.L.U64.HI R46, R32, 0x1, R27 ;  /* 0x00000001202ed819 */ /* 0x000fe4000001021b */
[----:B------:R-:W-:Y:S01]  /*0e50*/  LOP3.LUT R2, R42, 0xffff, RZ, 0xc0, !PT ;  /* 0x0000ffff2a027812 */ /* 0x000fe200078ec0ff */
[----:B------:R-:W-:Y:S01]  /*0e60*/  @!P3 IMAD.WIDE.U32 R26, R26, R10, R30 ;  /* 0x0000000a1a1ab225 */ /* 0x000fe200078e001e */
[----:B------:R-:W-:Y:S02]  /*0e70*/  @!P5 SHF.L.U32 R45, R32, 0x1, RZ ;  /* 0x00000001202dd819 */ /* 0x000fe400000006ff */
[----:B------:R-:W-:Y:S01]  /*0e80*/  MOV R9, RZ ;  /* 0x000000ff00097202 */ /* 0x000fe20000000f00 */
[----:B------:R-:W-:Y:S01]  /*0e90*/  IMAD R33, R5, 0x54, R2 ;  /* 0x0000005405217824 */ /* 0x000fe200078e0202 */
[----:B---3--:R-:W-:-:S02]  /*0ea0*/  @!P5 IADD3 R16, P0, PT, R45, R16, RZ ;  /* 0x000000102d10d210 */ /* 0x008fc40007f1e0ff */
[----:B------:R-:W-:Y:S02]  /*0eb0*/  @!P3 IADD3 R27, PT, PT, R27, R11, RZ ;  /* 0x0000000b1b1bb210 */ /* 0x000fe40007ffe0ff */
[----:B------:R-:W-:Y:S01]  /*0ec0*/  @!P3 SHF.L.U32 R11, R26, 0x1, RZ ;  /* 0x000000011a0bb819 */ /* 0x000fe200000006ff */
[----:B------:R0:W5:Y:S01]  /*0ed0*/  @!P4 LDG.E R9, desc[UR6][R12.64] ;  /* 0x000000060c09c981 */ /* 0x000162000c1e1900 */
[----:B------:R-:W-:Y:S01]  /*0ee0*/  MOV R10, RZ ;  /* 0x000000ff000a7202 */ /* 0x000fe20000000f00 */
[----:B------:R-:W-:Y:S01]  /*0ef0*/  @P1 IMAD.WIDE R28, R33, 0x2, R28 ;  /* 0x00000002211c1825 */ /* 0x000fe200078e021c */
[----:B------:R-:W-:Y:S02]  /*0f00*/  @!P5 IADD3.X R17, PT, PT, R46, R17, RZ, P0, !PT ;  /* 0x000000112e11d210 */ /* 0x000fe400007fe4ff */
[----:B------:R-:W-:Y:S01]  /*0f10*/  @!P5 IADD3 R18, P0, PT, R45, R18, RZ ;  /* 0x000000122d12d210 */ /* 0x000fe20007f1e0ff */
[----:B------:R-:W-:Y:S01]  /*0f20*/  IMAD.WIDE R20, R33, 0x2, R20 ;  /* 0x0000000221147825 */ /* 0x000fe200078e0214 */
[----:B------:R-:W-:Y:S01]  /*0f30*/  @!P3 SHF.L.U64.HI R26, R26, 0x1, R27 ;  /* 0x000000011a1ab819 */ /* 0x000fe2000001021b */
[----:B------:R3:W5:Y:S01]  /*0f40*/  @!P5 LDG.E R10, desc[UR6][R16.64] ;  /* 0x00000006100ad981 */ /* 0x000762000c1e1900 */
[----:B--2---:R-:W-:-:S02]  /*0f50*/  @!P3 IADD3 R24, P2, PT, R11, R24, RZ ;  /* 0x000000180b18b210 */ /* 0x004fc40007f5e0ff */
[----:B-1----:R-:W-:Y:S02]  /*0f60*/  @!P3 IADD3 R22, P4, PT, R11, R22, RZ ;  /* 0x000000160b16b210 */ /* 0x002fe40007f9e0ff */
[----:B0-----:R-:W-:Y:S02]  /*0f70*/  CS2R R12, SRZ ;  /* 0x00000000000c7805 */ /* 0x001fe4000001ff00 */
[----:B------:R-:W-:Y:S01]  /*0f80*/  MOV R11, RZ ;  /* 0x000000ff000b7202 */ /* 0x000fe20000000f00 */
[----:B------:R-:W2:Y:S01]  /*0f90*/  @P1 LDG.E.U16 R31, desc[UR6][R28.64] ;  /* 0x000000061c1f1981 */ /* 0x000ea2000c1e1500 */
[----:B------:R-:W-:Y:S02]  /*0fa0*/  @!P5 IADD3.X R19, PT, PT, R46, R19, RZ, P0, !PT ;  /* 0x000000132e13d210 */ /* 0x000fe400007fe4ff */
[C---:B------:R-:W-:Y:S01]  /*0fb0*/  @!P3 IADD3.X R25, PT, PT, R26.reuse, R25, RZ, P2, !PT ;  /* 0x000000191a19b210 */ /* 0x040fe200017fe4ff */
[----:B------:R-:W2:Y:S01]  /*0fc0*/  @P1 LDG.E.U16 R30, desc[UR6][R28.64+0x2] ;  /* 0x000002061c1e1981 */ /* 0x000ea2000c1e1500 */
[----:B------:R-:W-:-:S03]  /*0fd0*/  @!P3 IADD3.X R23, PT, PT, R26, R23, RZ, P4, !PT ;  /* 0x000000171a17b210 */ /* 0x000fc600027fe4ff */
[----:B------:R-:W2:Y:S04]  /*0fe0*/  LDG.E.U16 R45, desc[UR6][R20.64] ;  /* 0x00000006142d7981 */ /* 0x000ea8000c1e1500 */
[----:B------:R-:W2:Y:S04]  /*0ff0*/  LDG.E.U16 R17, desc[UR6][R20.64+0x2] ;  /* 0x0000020614117981 */ /* 0x000ea8000c1e1500 */
[----:B------:R0:W5:Y:S04]  /*1000*/  @!P5 LDG.E R11, desc[UR6][R18.64] ;  /* 0x00000006120bd981 */ /* 0x000168000c1e1900 */
[----:B------:R0:W5:Y:S04]  /*1010*/  @!P3 LDG.E R12, desc[UR6][R24.64] ;  /* 0x00000006180cb981 */ /* 0x000168000c1e1900 */
[----:B------:R0:W5:Y:S01]  /*1020*/  @!P3 LDG.E R13, desc[UR6][R22.64] ;  /* 0x00000006160db981 */ /* 0x000162000c1e1900 */
[----:B------:R-:W-:Y:S01]  /*1030*/  MOV R47, 0x3f800000 ;  /* 0x3f800000002f7802 */ /* 0x000fe20000000f00 */
[----:B------:R-:W-:Y:S01]  /*1040*/  UISETP.NE.AND UP0, UPT, UR4, URZ, UPT ;  /* 0x000000ff0400728c */ /* 0x000fe2000bf05270 */
[----:B------:R-:W-:-:S02]  /*1050*/  MOV R50, RZ ;  /* 0x000000ff00327202 */ /* 0x000fc40000000f00 */
[----:B------:R-:W-:Y:S01]  /*1060*/  MOV R48, RZ ;  /* 0x000000ff00307202 */ /* 0x000fe20000000f00 */
[----:B----4-:R-:W-:-:S05]  /*1070*/  FFMA.FTZ R15, -R14, R14, R15 ;  /* 0x0000000e0e0f7223 */ /* 0x010fca000001010f */
[----:B------:R-:W-:-:S13]  /*1080*/  FSETP.GTU.FTZ.AND P0, PT, R15, RZ, PT ;  /* 0x000000ff0f00720b */ /* 0x000fda0003f1c000 */
[----:B---3--:R-:W1:Y:S02]  /*1090*/  @P0 LDC R16, c[0x0][0x3c0] ;  /* 0x0000f000ff100b82 */ /* 0x008e640000000800 */
[----:B-1----:R-:W-:-:S04]  /*10a0*/  @P0 FADD.FTZ R16, R15, R16 ;  /* 0x000000100f100221 */ /* 0x002fc80000010000 */
[----:B------:R0:W1:Y:S01]  /*10b0*/  @P0 MUFU.RSQ R47, R16 ;  /* 0x00000010002f0308 */ /* 0x0000620000001400 */
[----:B--2---:R-:W-:Y:S02]  /*10c0*/  @P1 SHF.L.U32 R50, R31, 0x10, RZ ;  /* 0x000000101f321819 */ /* 0x004fe400000006ff */
[----:B------:R-:W-:Y:S02]  /*10d0*/  @P1 SHF.L.U32 R48, R30, 0x10, RZ ;  /* 0x000000101e301819 */ /* 0x000fe400000006ff */
[----:B------:R-:W-:Y:S02]  /*10e0*/  SHF.L.U32 R45, R45, 0x10, RZ ;  /* 0x000000102d2d7819 */ /* 0x000fe400000006ff */
[----:B------:R-:W-:Y:S01]  /*10f0*/  SHF.L.U32 R15, R17, 0x10, RZ ;  /* 0x00000010110f7819 */ /* 0x000fe200000006ff */
[----:B01----:R-:W-:Y:S06]  /*1100*/  BRA.U UP0, `(.L_x_871) ;  /* 0x0000000900447547 */ /* 0x003fec000b800000 */
[----:B-----5:R-:W-:Y:S02]  /*1110*/  HADD2.F32 R17, -RZ, R40.H0_H0 ;  /* 0x20000028ff117230 */ /* 0x020fe40000004100 */
[----:B------:R-:W-:Y:S02]  /*1120*/  HADD2.F32 R16, -RZ, R39.H0_H0 ;  /* 0x20000027ff107230 */ /* 0x000fe40000004100 */
[----:B------:R-:W-:Y:S02]  /*1130*/  HADD2.F32 R21, -RZ, R38.H0_H0 ;  /* 0x20000026ff157230 */ /* 0x000fe40000004100 */
[----:B------:R-:W-:Y:S01]  /*1140*/  FADD.FTZ R20, -R14, R17 ;  /* 0x000000110e147221 */ /* 0x000fe20000010100 */
[----:B------:R-:W-:Y:S02]  /*1150*/  HADD2.F32 R19, -RZ, R40.H1_H1 ;  /* 0x30000028ff137230 */ /* 0x000fe40000004100 */
[----:B------:R-:W-:Y:S01]  /*1160*/  FMUL.FTZ R24, R45, R16 ;  /* 0x000000102d187220 */ /* 0x000fe20000410000 */
[----:B------:R-:W-:-:S02]  /*1170*/  HADD2.F32 R26, -RZ, R37.H0_H0 ;  /* 0x20000025ff1a7230 */ /* 0x000fc40000004100 */
[----:B------:R-:W-:Y:S01]  /*1180*/  FMUL.FTZ R17, R20, R47 ;  /* 0x0000002f14117220 */ /* 0x000fe20000410000 */
[C---:B------:R-:W-:Y:S01]  /*1190*/  FADD.FTZ R28, -R14.reuse, R21 ;  /* 0x000000150e1c7221 */ /* 0x040fe20000010100 */
[----:B------:R-:W-:Y:S01]  /*11a0*/  FADD.FTZ R21, RZ, R24 ;  /* 0x00000018ff157221 */ /* 0x000fe20000010000 */
[----:B------:R-:W-:Y:S02]  /*11b0*/  HADD2.F32 R18, -RZ, R39.H1_H1 ;  /* 0x30000027ff127230 */ /* 0x000fe40000004100 */
[----:B------:R-:W-:Y:S01]  /*11c0*/  FFMA.FTZ R24, R17, R24, RZ ;  /* 0x0000001811187223 */ /* 0x000fe200000100ff */
[----:B------:R-:W-:Y:S01]  /*11d0*/  FADD.FTZ R25, RZ, R16 ;  /* 0x00000010ff197221 */ /* 0x000fe20000010000 */
[----:B------:R-:W-:Y:S01]  /*11e0*/  FADD.FTZ R22, -R14, R19 ;  /* 0x000000130e167221 */ /* 0x000fe20000010100 */
[----:B------:R-:W-:Y:S01]  /*11f0*/  FFMA.FTZ R17, R16, R17, RZ ;  /* 0x0000001110117223 */ /* 0x000fe200000100ff */
[-C--:B------:R-:W-:Y:S01]  /*1200*/  FMUL.FTZ R23, R28, R47.reuse ;  /* 0x0000002f1c177220 */ /* 0x080fe20000410000 */
[----:B------:R-:W-:Y:S01]  /*1210*/  FMUL.FTZ R16, R45, R26 ;  /* 0x0000001a2d107220 */ /* 0x000fe20000410000 */
[----:B------:R-:W-:Y:S01]  /*1220*/  FADD.FTZ R25, R26, R25 ;  /* 0x000000191a197221 */ /* 0x000fe20000010000 */
[----:B------:R-:W-:Y:S01]  /*1230*/  FMUL.FTZ R20, R15, R18 ;  /* 0x000000120f147220 */ /* 0x000fe20000410000 */
[----:B------:R-:W-:Y:S01]  /*1240*/  FMUL.FTZ R19, R22, R47 ;  /* 0x0000002f16137220 */ /* 0x000fe20000410000 */
[----:B------:R-:W-:Y:S01]  /*1250*/  FFMA.FTZ R26, R26, R23, R17 ;  /* 0x000000171a1a7223 */ /* 0x000fe20000010011 */
[----:B------:R-:W-:-:S02]  /*1260*/  HADD2.F32 R17, -RZ, R38.H1_H1 ;  /* 0x30000026ff117230 */ /* 0x000fc40000004100 */
[----:B------:R-:W-:Y:S01]  /*1270*/  FADD.FTZ R21, R20, R21 ;  /* 0x0000001514157221 */ /* 0x000fe20000010000 */
[----:B------:R-:W-:Y:S01]  /*1280*/  FFMA.FTZ R24, R19, R20, R24 ;  /* 0x0000001413187223 */ /* 0x000fe20000010018 */
[----:B------:R-:W-:Y:S01]  /*1290*/  FFMA.FTZ R19, R18, R19, RZ ;  /* 0x0000001312137223 */ /* 0x000fe200000100ff */
[----:B------:R-:W-:Y:S02]  /*12a0*/  HADD2.F32 R29, -RZ, R35.H0_H0 ;  /* 0x20000023ff1d7230 */ /* 0x000fe40000004100 */
[----:B------:R-:W-:Y:S01]  /*12b0*/  FADD.FTZ R20, -R14, R17 ;  /* 0x000000110e147221 */ /* 0x000fe20000010100 */
[----:B------:R-:W-:Y:S01]  /*12c0*/  FADD.FTZ R27, R21, R16 ;  /* 0x00000010151b7221 */ /* 0x000fe20000010000 */
[----:B------:R-:W-:Y:S01]  /*12d0*/  FFMA.FTZ R24, R23, R16, R24 ;  /* 0x0000001017187223 */ /* 0x000fe20000010018 */
[----:B------:R-:W-:Y:S02]  /*12e0*/  HADD2.F32 R16, -RZ, R37.H1_H1 ;  /* 0x30000025ff107230 */ /* 0x000fe40000004100 */
[----:B------:R-:W-:Y:S01]  /*12f0*/  FADD.FTZ R21, RZ, R18 ;  /* 0x00000012ff157221 */ /* 0x000fe20000010000 */
[----:B------:R-:W-:-:S02]  /*1300*/  HADD2.F32 R23, -RZ, R36.H0_H0 ;  /* 0x20000024ff177230 */ /* 0x000fc40000004100 */
[----:B------:R-:W-:Y:S01]  /*1310*/  FMUL.FTZ R17, R20, R47 ;  /* 0x0000002f14117220 */ /* 0x000fe20000410000 */
[----:B------:R-:W-:Y:S01]  /*1320*/  FMUL.FTZ R20, R45, R29 ;  /* 0x0000001d2d147220 */ /* 0x000fe20000410000 */
[C---:B------:R-:W-:Y:S01]  /*1330*/  FADD.FTZ R21, R16.reuse, R21 ;  /* 0x0000001510157221 */ /* 0x040fe20000010000 */
[----:B------:R-:W-:Y:S01]  /*1340*/  FADD.FTZ R25, R25, R29 ;  /* 0x0000001d19197221 */ /* 0x000fe20000010000 */
[----:B------:R-:W-:Y:S01]  /*1350*/  FFMA.FTZ R19, R16, R17, R19 ;  /* 0x0000001110137223 */ /* 0x000fe20000010013 */
[----:B------:R-:W-:Y:S01]  /*1360*/  FADD.FTZ R18, -R14, R23 ;  /* 0x000000170e127221 */ /* 0x000fe20000010100 */
[----:B------:R-:W-:Y:S01]  /*1370*/  FMUL.FTZ R16, R15, R16 ;  /* 0x000000100f107220 */ /* 0x000fe20000410000 */
[----:B------:R-:W-:Y:S02]  /*1380*/  HADD2.F32 R23, -RZ, R36.H1_H1 ;  /* 0x30000024ff177230 */ /* 0x000fe40000004100 */
[----:B------:R-:W-:Y:S01]  /*1390*/  FMUL.FTZ R31, R18, R47 ;  /* 0x0000002f121f7220 */ /* 0x000fe20000410000 */
[----:B------:R-:W-:Y:S01]  /*13a0*/  FADD.FTZ R27, R16, R27 ;  /* 0x0000001b101b7221 */ /* 0x000fe20000010000 */
[----:B------:R-:W-:Y:S01]  /*13b0*/  FFMA.FTZ R24, R17, R16, R24 ;  /* 0x0000001011187223 */ /* 0x000fe20000010018 */
[----:B------:R-:W-:-:S02]  /*13c0*/  HADD2.F32 R16, -RZ, R35.H1_H1 ;  /* 0x30000023ff107230 */ /* 0x000fc40000004100 */
[----:B------:R-:W-:Y:S01]  /*13d0*/  FADD.FTZ R18, -R14, R23 ;  /* 0x000000170e127221 */ /* 0x000fe20000010100 */
[----:B------:R-:W-:Y:S01]  /*13e0*/  FFMA.FTZ R26, R29, R31, R26 ;  /* 0x0000001f1d1a7223 */ /* 0x000fe2000001001a */
[----:B------:R-:W-:Y:S01]  /*13f0*/  FADD.FTZ R22, R27, R20 ;  /* 0x000000141b167221 */ /* 0x000fe20000010000 */
[----:B------:R-:W-:Y:S01]  /*1400*/  FFMA.FTZ R31, R31, R20, R24 ;  /* 0x000000141f1f7223 */ /* 0x000fe20000010018 */
[----:B------:R-:W-:Y:S01]  /*1410*/  FMUL.FTZ R18, R18, R47 ;  /* 0x0000002f12127220 */ /* 0x000fe20000410000 */
[--C-:B------:R-:W-:Y:S02]  /*1420*/  HADD2.F32 R23, -RZ, R34.reuse.H0_H0 ;  /* 0x20000022ff177230 */ /* 0x100fe40000004100 */
[----:B------:R-:W-:Y:S01]  /*1430*/  FMUL.FTZ R17, R15, R16 ;  /* 0x000000100f117220 */ /* 0x000fe20000410000 */
[----:B------:R-:W-:Y:S02]  /*1440*/  HADD2.F32 R27, -RZ, R34.H1_H1 ;  /* 0x30000022ff1b7230 */ /* 0x000fe40000004100 */
[----:B------:R-:W-:Y:S01]  /*1450*/  FFMA.FTZ R19, R16, R18, R19 ;  /* 0x0000001210137223 */ /* 0x000fe20000010013 */
[----:B------:R-:W-:Y:S01]  /*1460*/  FADD.FTZ R21, R21, R16 ;  /* 0x0000001015157221 */ /* 0x000fe20000010000 */
[----:B------:R-:W-:Y:S01]  /*1470*/  FFMA.FTZ R31, R18, R17, R31 ;  /* 0x00000011121f7223 */ /* 0x000fe2000001001f */
[C---:B------:R-:W-:Y:S01]  /*1480*/  FADD.FTZ R18, -R14.reuse, R23 ;  /* 0x000000170e127221 */ /* 0x040fe20000010100 */
[----:B------:R-:W-:Y:S01]  /*1490*/  FADD.FTZ R20, -R14, R27 ;  /* 0x0000001b0e147221 */ /* 0x000fe20000010100 */
[----:B------:R-:W-:Y:S01]  /*14a0*/  FADD.FTZ R22, R17, R22 ;  /* 0x0000001611167221 */ /* 0x000fe20000010000 */
[----:B------:R-:W-:-:S02]  /*14b0*/  HADD2.F32 R17, -RZ, R4.H0_H0 ;  /* 0x20000004ff117230 */ /* 0x000fc40000004100 */
[-C--:B------:R-:W-:Y:S01]  /*14c0*/  FMUL.FTZ R18, R18, R47.reuse ;  /* 0x0000002f12127220 */ /* 0x080fe20000410000 */
[----:B------:R-:W-:Y:S02]  /*14d0*/  HADD2.F32 R16, -RZ, R4.H1_H1 ;  /* 0x30000004ff107230 */ /* 0x000fe40000004100 */
[----:B------:R-:W-:Y:S01]  /*14e0*/  FMUL.FTZ R20, R20, R47 ;  /* 0x0000002f14147220 */ /* 0x000fe20000410000 */
[----:B------:R-:W-:Y:S02]  /*14f0*/  HADD2.F32 R27, -RZ, R6.H0_H0 ;  /* 0x20000006ff1b7230 */ /* 0x000fe40000004100 */
[----:B------:R-:W-:Y:S01]  /*1500*/  FADD.FTZ R25, R25, R17 ;  /* 0x0000001119197221 */ /* 0x000fe20000010000 */
[----:B------:R-:W-:Y:S01]  /*1510*/  FFMA.FTZ R26, R17, R18, R26 ;  /* 0x00000012111a7223 */ /* 0x000fe2000001001a */
[----:B------:R-:W-:Y:S01]  /*1520*/  FMUL.FTZ R17, R45, R17 ;  /* 0x000000112d117220 */ /* 0x000fe20000410000 */
[----:B------:R-:W-:Y:S01]  /*1530*/  FADD.FTZ R21, R21, R16 ;  /* 0x0000001015157221 */ /* 0x000fe20000010000 */
[----:B------:R-:W-:Y:S01]  /*1540*/  FFMA.FTZ R19, R16, R20, R19 ;  /* 0x0000001410137223 */ /* 0x000fe20000010013 */
[----:B------:R-:W-:Y:S01]  /*1550*/  FMUL.FTZ R23, R15, R16 ;  /* 0x000000100f177220 */ /* 0x000fe20000410000 */
[----:B------:R-:W-:Y:S01]  /*1560*/  FADD.FTZ R16, -R14, R27 ;  /* 0x0000001b0e107221 */ /* 0x000fe20000010100 */
[----:B------:R-:W-:Y:S01]  /*1570*/  FADD.FTZ R22, R22, R17 ;  /* 0x0000001116167221 */ /* 0x000fe20000010000 */
[----:B------:R-:W-:Y:S01]  /*1580*/  FFMA.FTZ R31, R18, R17, R31 ;  /* 0x00000011121f7223 */ /* 0x000fe2000001001f */
[----:B------:R-:W-:-:S02]  /*1590*/  HADD2.F32 R27, -RZ, R7.H0_H0 ;  /* 0x20000007ff1b7230 */ /* 0x000fc40000004100 */
[----:B------:R-:W-:Y:S01]  /*15a0*/  FMUL.FTZ R16, R16, R47 ;  /* 0x0000002f10107220 */ /* 0x000fe20000410000 */
[----:B------:R-:W-:Y:S01]  /*15b0*/  FADD.FTZ R22, R23, R22 ;  /* 0x0000001617167221 */ /* 0x000fe20000010000 */
[----:B------:R-:W-:Y:S01]  /*15c0*/  FFMA.FTZ R31, R20, R23, R31 ;  /* 0x00000017141f7223 */ /* 0x000fe2000001001f */
[----:B------:R-:W-:Y:S02]  /*15d0*/  HADD2.F32 R17, -RZ, R6.H1_H1 ;  /* 0x30000006ff117230 */ /* 0x000fe40000004100 */
        /* <DEDUP_REMOVED lines=8> */
[----:B------:R-:W-:Y:S01]  /*1660*/  FADD.FTZ R20, -R14, R27 ;  /* 0x0000001b0e147221 */ /* 0x000fe20000010100 */
[----:B------:R-:W-:Y:S02]  /*1670*/  HADD2.F32 R23, -RZ, R8.H1_H1 ;  /* 0x30000008ff177230 */ /* 0x000fe40000004100 */
[-C--:B------:R-:W-:Y:S01]  /*1680*/  FMUL.FTZ R18, R18, R47.reuse ;  /* 0x0000002f12127220 */ /* 0x080fe20000410000 */
[--C-:B------:R-:W-:Y:S02]  /*1690*/  HADD2.F32 R27, -RZ, R9.reuse.H0_H0 ;  /* 0x20000009ff1b7230 */ /* 0x100fe40000004100 */
[----:B------:R-:W-:Y:S01]  /*16a0*/  FMUL.FTZ R24, R20, R47 ;  /* 0x0000002f14187220 */ /* 0x000fe20000410000 */
[----:B------:R-:W-:Y:S01]  /*16b0*/  FMUL.FTZ R17, R15, R16 ;  /* 0x000000100f117220 */ /* 0x000fe20000410000 */
[----:B------:R-:W-:Y:S01]  /*16c0*/  FADD.FTZ R20, -R14, R23 ;  /* 0x000000170e147221 */ /* 0x000fe20000010100 */
[----:B------:R-:W-:Y:S01]  /*16d0*/  FADD.FTZ R21, R21, R16 ;  /* 0x0000001015157221 */ /* 0x000fe20000010000 */
[----:B------:R-:W-:Y:S01]  /*16e0*/  FFMA.FTZ R19, R16, R18, R19 ;  /* 0x0000001210137223 */ /* 0x000fe20000010013 */
[----:B------:R-:W-:Y:S01]  /*16f0*/  FADD.FTZ R25, R25, R27 ;  /* 0x0000001b19197221 */ /* 0x000fe20000010000 */
[----:B------:R-:W-:Y:S01]  /*1700*/  FFMA.FTZ R26, R27, R24, R26 ;  /* 0x000000181b1a7223 */ /* 0x000fe2000001001a */
[----:B------:R-:W-:-:S02]  /*1710*/  HADD2.F32 R16, -RZ, R9.H1_H1 ;  /* 0x30000009ff107230 */ /* 0x000fc40000004100 */
[----:B------:R-:W-:Y:S01]  /*1720*/  FMUL.FTZ R27, R45, R27 ;  /* 0x0000001b2d1b7220 */ /* 0x000fe20000410000 */
[----:B------:R-:W-:Y:S01]  /*1730*/  FFMA.FTZ R31, R18, R17, R31 ;  /* 0x00000011121f7223 */ /* 0x000fe2000001001f */
        /* <DEDUP_REMOVED lines=8> */
[----:B------:R-:W-:-:S02]  /*17c0*/  HADD2.F32 R29, -RZ, R11.H0_H0 ;  /* 0x2000000bff1d7230 */ /* 0x000fc40000004100 */
[----:B------:R-:W-:Y:S01]  /*17d0*/  FADD.FTZ R16, -R14, R23 ;  /* 0x000000170e107221 */ /* 0x000fe20000010100 */
[----:B------:R-:W-:Y:S02]  /*17e0*/  HADD2.F32 R27, -RZ, R10.H1_H1 ;  /* 0x3000000aff1b7230 */ /* 0x000fe40000004100 */
[----:B------:R-:W-:Y:S01]  /*17f0*/  FFMA.FTZ R31, R20, R17, R31 ;  /* 0x00000011141f7223 */ /* 0x000fe2000001001f */
[----:B------:R-:W-:Y:S01]  /*1800*/  FADD.FTZ R22, R17, R22 ;  /* 0x0000001611167221 */ /* 0x000fe20000010000 */
        /* <DEDUP_REMOVED lines=9> */
[--C-:B------:R-:W-:Y:S02]  /*18a0*/  HADD2.F32 R27, -RZ, R13.reuse.H0_H0 ;  /* 0x2000000dff1b7230 */ /* 0x100fe40000004100 */
[----:B------:R-:W-:Y:S01]  /*18b0*/  FADD.FTZ R24, -R14, R23 ;  /* 0x000000170e187221 */ /* 0x000fe20000010100 */
[----:B------:R-:W-:Y:S01]  /*18c0*/  FADD.FTZ R22, R17, R22 ;  /* 0x0000001611167221 */ /* 0x000fe20000010000 */
[----:B------:R-:W-:Y:S01]  /*18d0*/  FFMA.FTZ R31, R18, R17, R31 ;  /* 0x00000011121f7223 */ /* 0x000fe2000001001f */
[----:B------:R-:W-:Y:S02]  /*18e0*/  HADD2.F32 R17, -RZ, R12.H1_H1 ;  /* 0x3000000cff117230 */ /* 0x000fe40000004100 */
[----:B------:R-:W-:Y:S01]  /*18f0*/  FFMA.FTZ R26, R29, R20, R26 ;  /* 0x000000141d1a7223 */ /* 0x000fe2000001001a */
[----:B------:R-:W-:-:S02]  /*1900*/  HADD2.F32 R20, -RZ, R13.H1_H1 ;  /* 0x3000000dff147230 */ /* 0x000fc40000004100 */
        /* <DEDUP_REMOVED lines=14> */
[----:B------:R-:W-:Y:S01]  /*19f0*/  FADD.FTZ R19, R21, R20 ;  /* 0x0000001415137221 */ /* 0x000fe20000010000 */
[----:B------:R-:W-:Y:S01]  /*1a00*/  FFMA.FTZ R17, R20, R24, R17 ;  /* 0x0000001814117223 */ /* 0x000fe20000010011 */
[----:B------:R-:W-:Y:S06]  /*1a10*/  BRA `(.L_x_872) ;  /* 0x0000001000807947 */ /* 0x000fec0003800000 */
.L_x_871:
[--C-:B-----5:R-:W-:Y:S02]  /*1a20*/  HADD2.F32 R17, -RZ, R40.reuse.H0_H0 ;  /* 0x20000028ff117230 */ /* 0x120fe40000004100 */
[----:B------:R-:W-:Y:S02]  /*1a30*/  HADD2.F32 R19, -RZ, R40.H1_H1 ;  /* 0x30000028ff137230 */ /* 0x000fe40000004100 */
[--C-:B------:R-:W-:Y:S02]  /*1a40*/  HADD2.F32 R21, -RZ, R38.reuse.H0_H0 ;  /* 0x20000026ff157230 */ /* 0x100fe40000004100 */
[----:B------:R-:W-:Y:S01]  /*1a50*/  FADD.FTZ R16, -R14, R17 ;  /* 0x000000110e107221 */ /* 0x000fe20000010100 */
[----:B------:R-:W-:Y:S02]  /*1a60*/  HADD2.F32 R29, -RZ, R38.H1_H1 ;  /* 0x30000026ff1d7230 */ /* 0x000fe40000004100 */
[----:B------:R-:W-:Y:S02]  /*1a70*/  HADD2.F32 R31, -RZ, R36.H0_H0 ;  /* 0x20000024ff1f7230 */ /* 0x000fe40000004100 */
[----:B------:R-:W-:Y:S01]  /*1a80*/  FMUL.FTZ R17, R16, R47 ;  /* 0x0000002f10117220 */ /* 0x000fe20000410000 */
[C---:B------:R-:W-:Y:S01]  /*1a90*/  FADD.FTZ R16, -R14.reuse, R19 ;  /* 0x000000130e107221 */ /* 0x040fe20000010100 */
[----:B------:R-:W-:Y:S01]  /*1aa0*/  FADD.FTZ R22, -R14, R21 ;  /* 0x000000150e167221 */ /* 0x000fe20000010100 */
[----:B------:R-:W-:-:S02]  /*1ab0*/  HADD2.F32 R46, -RZ, R37.H1_H1 ;  /* 0x30000025ff2e7230 */ /* 0x000fc40000004100 */
[----:B------:R-:W-:Y:S01]  /*1ac0*/  FFMA.FTZ R18, R45, R17, R50 ;  /* 0x000000112d127223 */ /* 0x000fe20000010032 */
[-C--:B------:R-:W-:Y:S01]  /*1ad0*/  FMUL.FTZ R16, R16, R47.reuse ;  /* 0x0000002f10107220 */ /* 0x080fe20000410000 */
[----:B------:R-:W-:Y:S01]  /*1ae0*/  FMUL.FTZ R21, R22, R47 ;  /* 0x0000002f16157220 */ /* 0x000fe20000410000 */
[----:B------:R-:W-:Y:S01]  /*1af0*/  FADD.FTZ R30, -R14, R31 ;  /* 0x0000001f0e1e7221 */ /* 0x000fe20000010100 */
        /* <DEDUP_REMOVED lines=12> */
[----:B------:R-:W-:Y:S02]  /*1bc0*/  HADD2.F32 R24, -RZ, R39.H0_H0 ;  /* 0x20000027ff187230 */ /* 0x000fe40000004100 */
[----:B--2---:R-:W-:-:S05]  /*1bd0*/  FADD.FTZ R28, R28, 1 ;  /* 0x3f8000001c1c7421 */ /* 0x004fca0000010000 */
[----:B------:R-:W1:Y:S08]  /*1be0*/  MUFU.RCP R26, R25 ;  /* 0x00000019001a7308 */ /* 0x000e700000001000 */
[----:B------:R-:W2:Y:S01]  /*1bf0*/  MUFU.RCP R28, R28 ;  /* 0x0000001c001c7308 */ /* 0x000ea20000001000 */
[----:B0-----:R-:W-:Y:S01]  /*1c00*/  FADD.FTZ R27, -R23, 1 ;  /* 0x3f800000171b7421 */ /* 0x001fe20000010100 */
[----:B------:R-:W-:Y:S01]  /*1c10*/  FMUL.FTZ R24, R24, R23 ;  /* 0x0000001718187220 */ /* 0x000fe20000410000 */
[----:B------:R-:W-:-:S02]  /*1c20*/  HADD2.F32 R23, -RZ, R39.H1_H1 ;  /* 0x30000027ff177230 */ /* 0x000fc40000004100 */
        /* <DEDUP_REMOVED lines=9> */
[----:B------:R-:W-:Y:S02]  /*1cc0*/  HADD2.F32 R27, -RZ, R36.H1_H1 ;  /* 0x30000024ff1b7230 */ /* 0x000fe40000004100 */
[----:B------:R-:W-:Y:S01]  /*1cd0*/  FMUL.FTZ R23, R23, R20 ;  /* 0x0000001417177220 */ /* 0x000fe20000410000 */
[----:B------:R-:W-:Y:S01]  /*1ce0*/  FFMA.FTZ R26, R45, R19, R50 ;  /* 0x000000132d1a7223 */ /* 0x000fe20000010032 */
[----:B------:R-:W0:Y:S01]  /*1cf0*/  MUFU.EX2 R29, R29 ;  /* 0x0000001d001d7308 */ /* 0x000e220000000800 */
[----:B------:R-:W-:Y:S01]  /*1d00*/  FADD.FTZ R20, -R14, R27 ;  /* 0x0000001b0e147221 */ /* 0x000fe20000010100 */
[----:B--2---:R-:W-:Y:S01]  /*1d10*/  FADD.FTZ R27, -R28, 1 ;  /* 0x3f8000001c1b7421 */ /* 0x004fe20000010100 */
[----:B------:R-:W-:-:S02]  /*1d20*/  FMUL.FTZ R31, R26, -1.4426950216293334961 ;  /* 0xbfb8aa3b1a1f7820 */ /* 0x000fc40000410000 */
[----:B------:R-:W-:Y:S01]  /*1d30*/  FMUL.FTZ R20, R20, R47 ;  /* 0x0000002f14147220 */ /* 0x000fe20000410000 */
[----:B------:R-:W-:-:S03]  /*1d40*/  FFMA.FTZ R27, R22, R27, 1 ;  /* 0x3f800000161b7423 */ /* 0x000fc6000001001b */
[----:B------:R-:W1:Y:S01]  /*1d50*/  MUFU.EX2 R31, R31 ;  /* 0x0000001f001f7308 */ /* 0x000e620000000800 */
[----:B------:R-:W-:Y:S01]  /*1d60*/  FFMA.FTZ R30, R15, R20, R48 ;  /* 0x000000140f1e7223 */ /* 0x000fe20000010030 */
[----:B0-----:R-:W-:-:S03]  /*1d70*/  FADD.FTZ R29, R29, 1 ;  /* 0x3f8000001d1d7421 */ /* 0x001fc60000010000 */
[----:B------:R-:W-:-:S03]  /*1d80*/  FMUL.FTZ R33, R30, -1.4426950216293334961 ;  /* 0xbfb8aa3b1e217820 */ /* 0x000fc60000410000 */
[----:B------:R-:W0:Y:S01]  /*1d90*/  MUFU.RCP R29, R29 ;  /* 0x0000001d001d7308 */ /* 0x000e220000001000 */
[----:B-1----:R-:W-:Y:S01]  /*1da0*/  FADD.FTZ R32, R31, 1 ;  /* 0x3f8000001f207421 */ /* 0x002fe20000010000 */
[----:B------:R-:W-:-:S06]  /*1db0*/  HADD2.F32 R31, -RZ, R37.H0_H0 ;  /* 0x20000025ff1f7230 */ /* 0x000fcc0000004100 */
[----:B------:R-:W1:Y:S01]  /*1dc0*/  MUFU.EX2 R33, R33 ;  /* 0x0000002100217308 */ /* 0x000e620000000800 */
[----:B------:R-:W-:-:S03]  /*1dd0*/  FMUL.FTZ R28, R31, R28 ;  /* 0x0000001c1f1c7220 */ /* 0x000fc60000410000 */
[----:B------:R-:W2:Y:S01]  /*1de0*/  MUFU.RCP R32, R32 ;  /* 0x0000002000207308 */ /* 0x000ea20000001000 */
[----:B0-----:R-:W-:Y:S01]  /*1df0*/  FADD.FTZ R22, -R29, 1 ;  /* 0x3f8000001d167421 */ /* 0x001fe20000010100 */
[----:B------:R-:W-:-:S03]  /*1e00*/  FMUL.FTZ R29, R46, R29 ;  /* 0x0000001d2e1d7220 */ /* 0x000fc60000410000 */
[----:B------:R-:W-:Y:S01]  /*1e10*/  FFMA.FTZ R22, R25, R22, 1 ;  /* 0x3f80000019167423 */ /* 0x000fe20000010016 */
[----:B-1----:R-:W-:Y:S01]  /*1e20*/  FADD.FTZ R25, R33, 1 ;  /* 0x3f80000021197421 */ /* 0x002fe20000010000 */
[----:B------:R-:W-:-:S05]  /*1e30*/  HADD2.F32 R33, -RZ, R35.H0_H0 ;  /* 0x20000023ff217230 */ /* 0x000fca0000004100 */
[----:B------:R-:W0:Y:S01]  /*1e40*/  MUFU.RCP R25, R25 ;  /* 0x0000001900197308 */ /* 0x000e220000001000 */
[----:B--2---:R-:W-:-:S04]  /*1e50*/  FADD.FTZ R31, -R32, 1 ;  /* 0x3f800000201f7421 */ /* 0x004fc80000010100 */
[----:B------:R-:W-:Y:S01]  /*1e60*/  FFMA.FTZ R31, R26, R31, 1 ;  /* 0x3f8000001a1f7423 */ /* 0x000fe2000001001f */
[----:B------:R-:W-:Y:S01]  /*1e70*/  FMUL.FTZ R26, R33, R32 ;  /* 0x00000020211a7220 */ /* 0x000fe20000410000 */
[----:B------:R-:W-:-:S03]  /*1e80*/  HADD2.F32 R32, -RZ, R35.H1_H1 ;  /* 0x30000023ff207230 */ /* 0x000fc60000004100 */
[----:B------:R-:W-:Y:S01]  /*1e90*/  FMUL.FTZ R26, R26, R31 ;  /* 0x0000001f1a1a7220 */ /* 0x000fe20000410000 */
[----:B0-----:R-:W-:Y:S01]  /*1ea0*/  FADD.FTZ R49, -R25, 1 ;  /* 0x3f80000019317421 */ /* 0x001fe20000010100 */
[----:B------:R-:W-:Y:S01]  /*1eb0*/  FMUL.FTZ R33, R32, R25 ;  /* 0x0000001920217220 */ /* 0x000fe20000410000 */
[----:B------:R-:W-:Y:S01]  /*1ec0*/  FMUL.FTZ R32, R28, R27 ;  /* 0x0000001b1c207220 */ /* 0x000fe20000410000 */
[----:B------:R-:W-:Y:S01]  /*1ed0*/  FMUL.FTZ R27, R29, R22 ;  /* 0x000000161d1b7220 */ /* 0x000fe20000410000 */
[----:B------:R-:W-:Y:S01]  /*1ee0*/  FFMA.FTZ R30, R30, R49, 1 ;  /* 0x3f8000001e1e7423 */ /* 0x000fe20000010031 */
[----:B------:R-:W-:Y:S02]  /*1ef0*/  HADD2.F32 R29, -RZ, R34.H0_H0 ;  /* 0x20000022ff1d7230 */ /* 0x000fe40000004100 */
[----:B------:R-:W-:Y:S01]  /*1f00*/  FMUL.FTZ R22, R45, R24 ;  /* 0x000000182d167220 */ /* 0x000fe20000410000 */
[----:B------:R-:W-:Y:S01]  /*1f10*/  FMUL.FTZ R25, R33, R30 ;  /* 0x0000001e21197220 */ /* 0x000fe20000410000 */
[----:B------:R-:W-:Y:S01]  /*1f20*/  FMUL.FTZ R33, R45, R32 ;  /* 0x000000202d217220 */ /* 0x000fe20000410000 */
[----:B------:R-:W-:Y:S01]  /*1f30*/  FADD.FTZ R30, -R14, R29 ;  /* 0x0000001d0e1e7221 */ /* 0x000fe20000010100 */
        /* <DEDUP_REMOVED lines=8> */
[----:B------:R-:W-:Y:S01]  /*1fc0*/  FADD.FTZ R29, RZ, R24 ;  /* 0x00000018ff1d7221 */ /* 0x000fe20000010000 */
[----:B------:R-:W-:Y:S02]  /*1fd0*/  FMUL.FTZ R49, R46, -1.4426950216293334961 ;  /* 0xbfb8aa3b2e317820 */ /* 0x000fe40000410000 */
[C---:B------:R-:W-:Y:S01]  /*1fe0*/  FFMA.FTZ R24, R21.reuse, R32, R28 ;  /* 0x0000002015187223 */ /* 0x040fe2000001001c */
[----:B------:R-:W-:Y:S01]  /*1ff0*/  FFMA.FTZ R28, R21, R33, R30 ;  /* 0x00000021151c7223 */ /* 0x000fe2000001001e */
[----:B------:R-:W-:Y:S02]  /*2000*/  HADD2.F32 R30, -RZ, R4.H0_H0 ;  /* 0x20000004ff1e7230 */ /* 0x000fe40000004100 */
[----:B------:R-:W-:Y:S01]  /*2010*/  FADD.FTZ R29, R29, R32 ;  /* 0x000000201d1d7221 */ /* 0x000fe20000010000 */
[----:B------:R-:W0:Y:S01]  /*2020*/  MUFU.EX2 R49, R49 ;  /* 0x0000003100317308 */ /* 0x000e220000000800 */
[----:B------:R-:W-:Y:S01]  /*2030*/  FADD.FTZ R32, R31, R33 ;  /* 0x000000211f207221 */ /* 0x000fe20000010000 */
[----:B------:R-:W-:Y:S01]  /*2040*/  FFMA.FTZ R31, R16, R23, RZ ;  /* 0x00000017101f7223 */ /* 0x000fe200000100ff */
[----:B0-----:R-:W-:-:S06]  /*2050*/  FADD.FTZ R51, R49, 1 ;  /* 0x3f80000031337421 */ /* 0x001fcc0000010000 */
[----:B------:R-:W0:Y:S02]  /*2060*/  MUFU.RCP R51, R51 ;  /* 0x0000003300337308 */ /* 0x000e240000001000 */
[----:B0-----:R-:W-:Y:S01]  /*2070*/  FADD.FTZ R17, -R51, 1 ;  /* 0x3f80000033117421 */ /* 0x001fe20000010100 */
[----:B------:R-:W-:-:S03]  /*2080*/  FMUL.FTZ R21, R30, R51 ;  /* 0x000000331e157220 */ /* 0x000fc60000410000 */
[----:B------:R-:W-:Y:S01]  /*2090*/  FFMA.FTZ R46, R46, R17, 1 ;  /* 0x3f8000002e2e7423 */ /* 0x000fe20000010011 */
[----:B------:R-:W-:-:S03]  /*20a0*/  HADD2.F32 R17, -RZ, R34.H1_H1 ;  /* 0x30000022ff117230 */ /* 0x000fc60000004100 */
[----:B------:R-:W-:Y:S02]  /*20b0*/  FMUL.FTZ R21, R21, R46 ;  /* 0x0000002e15157220 */ /* 0x000fe40000410000 */
[----:B------:R-:W-:-:S04]  /*20c0*/  FADD.FTZ R30, -R14, R17 ;  /* 0x000000110e1e7221 */ /* 0x000fc80000010100 */
[----:B------:R-:W-:Y:S01]  /*20d0*/  FMUL.FTZ R17, R30, R47 ;  /* 0x0000002f1e117220 */ /* 0x000fe20000410000 */
[----:B------:R-:W-:Y:S01]  /*20e0*/  FADD.FTZ R30, RZ, R23 ;  /* 0x00000017ff1e7221 */ /* 0x000fe20000010000 */
[----:B------:R-:W-:Y:S01]  /*20f0*/  FFMA.FTZ R23, R18, R27, R31 ;  /* 0x0000001b12177223 */ /* 0x000fe2000001001f */
[----:B------:R-:W-:Y:S02]  /*2100*/  HADD2.F32 R31, -RZ, R6.H0_H0 ;  /* 0x20000006ff1f7230 */ /* 0x000fe40000004100 */
[C---:B------:R-:W-:Y:S01]  /*2110*/  FFMA.FTZ R33, R15.reuse, R17, R48 ;  /* 0x000000110f217223 */ /* 0x040fe20000010030 */
[----:B------:R-:W-:Y:S01]  /*2120*/  FADD.FTZ R30, R30, R27 ;  /* 0x0000001b1e1e7221 */ /* 0x000fe20000010000 */
[----:B------:R-:W-:Y:S02]  /*2130*/  FMUL.FTZ R27, R15, R27 ;  /* 0x0000001b0f1b7220 */ /* 0x000fe40000410000 */
[----:B------:R-:W-:Y:S02]  /*2140*/  FMUL.FTZ R46, R33, -1.4426950216293334961 ;  /* 0xbfb8aa3b212e7820 */ /* 0x000fe40000410000 */
[----:B------:R-:W-:Y:S01]  /*2150*/  FFMA.FTZ R18, R18, R27, R28 ;  /* 0x0000001b12127223 */ /* 0x000fe2000001001c */
[----:B------:R-:W-:-:S03]  /*2160*/  HADD2.F32 R28, -RZ, R4.H1_H1 ;  /* 0x30000004ff1c7230 */ /* 0x000fc60000004100 */
[----:B------:R-:W0:Y:S02]  /*2170*/  MUFU.EX2 R46, R46 ;  /* 0x0000002e002e7308 */ /* 0x000e240000000800 */
[----:B0-----:R-:W-:-:S06]  /*2180*/  FADD.FTZ R49, R46, 1 ;  /* 0x3f8000002e317421 */ /* 0x001fcc0000010000 */
[----:B------:R-:W0:Y:S02]  /*2190*/  MUFU.RCP R49, R49 ;  /* 0x0000003100317308 */ /* 0x000e240000001000 */
[----:B0-----:R-:W-:Y:S01]  /*21a0*/  FADD.FTZ R16, -R49, 1 ;  /* 0x3f80000031107421 */ /* 0x001fe20000010100 */
[----:B------:R-:W-:-:S03]  /*21b0*/  FMUL.FTZ R28, R28, R49 ;  /* 0x000000311c1c7220 */ /* 0x000fc60000410000 */
[----:B------:R-:W-:Y:S01]  /*21c0*/  FFMA.FTZ R33, R33, R16, 1 ;  /* 0x3f80000021217423 */ /* 0x000fe20000010010 */
[----:B------:R-:W-:Y:S01]  /*21d0*/  FADD.FTZ R16, -R14, R31 ;  /* 0x0000001f0e107221 */ /* 0x000fe20000010100 */
[----:B------:R-:W-:Y:S01]  /*21e0*/  FADD.FTZ R31, R27, R32 ;  /* 0x000000201b1f7221 */ /* 0x000fe20000010000 */
[----:B------:R-:W-:Y:S01]  /*21f0*/  FADD.FTZ R32, R29, R26 ;  /* 0x0000001a1d207221 */ /* 0x000fe20000010000 */
[----:B------:R-:W-:Y:S01]  /*2200*/  FMUL.FTZ R28, R28, R33 ;  /* 0x000000211c1c7220 */ /* 0x000fe20000410000 */
[----:B------:R-:W-:Y:S01]  /*2210*/  FMUL.FTZ R16, R16, R47 ;  /* 0x0000002f10107220 */ /* 0x000fe20000410000 */
[-C--:B------:R-:W-:Y:S01]  /*2220*/  FMUL.FTZ R29, R45, R26.reuse ;  /* 0x0000001a2d1d7220 */ /* 0x080fe20000410000 */
[----:B------:R-:W-:Y:S01]  /*2230*/  FFMA.FTZ R27, R19, R26, R24 ;  /* 0x0000001a131b7223 */ /* 0x000fe20000010018 */
[----:B------:R-:W-:Y:S01]  /*2240*/  FADD.FTZ R32, R32, R21 ;  /* 0x0000001520207221 */ /* 0x000fe20000010000 */
[----:B------:R-:W-:Y:S01]  /*2250*/  FFMA.FTZ R33, R45, R16, R50 ;  /* 0x000000102d217223 */ /* 0x000fe20000010032 */
[----:B------:R-:W-:Y:S01]  /*2260*/  FFMA.FTZ R26, R19, R29, R18 ;  /* 0x0000001d131a7223 */ /* 0x000fe20000010012 */
[----:B------:R-:W-:-:S02]  /*2270*/  HADD2.F32 R18, -RZ, R7.H0_H0 ;  /* 0x20000007ff127230 */ /* 0x000fc40000004100 */
[----:B------:R-:W-:Y:S01]  /*2280*/  FFMA.FTZ R27, R22, R21, R27 ;  /* 0x00000015161b7223 */ /* 0x000fe2000001001b */
[----:B------:R-:W-:-:S06]  /*2290*/  FMUL.FTZ R46, R33, -1.4426950216293334961 ;  /* 0xbfb8aa3b212e7820 */ /* 0x000fcc0000410000 */
[----:B------:R-:W0:Y:S02]  /*22a0*/  MUFU.EX2 R46, R46 ;  /* 0x0000002e002e7308 */ /* 0x000e240000000800 */
[----:B0-----:R-:W-:Y:S01]  /*22b0*/  FADD.FTZ R49, R46, 1 ;  /* 0x3f8000002e317421 */ /* 0x001fe20000010000 */
[----:B------:R-:W-:Y:S01]  /*22c0*/  FADD.FTZ R46, R31, R29 ;  /* 0x0000001d1f2e7221 */ /* 0x000fe20000010000 */
[----:B------:R-:W-:-:S04]  /*22d0*/  FADD.FTZ R29, R30, R25 ;  /* 0x000000191e1d7221 */ /* 0x000fc80000010000 */
[----:B------:R-:W0:Y:S02]  /*22e0*/  MUFU.RCP R49, R49 ;  /* 0x0000003100317308 */ /* 0x000e240000001000 */
[----:B0-----:R-:W-:Y:S01]  /*22f0*/  FMUL.FTZ R19, R18, R49 ;  /* 0x0000003112137220 */ /* 0x001fe20000410000 */
[----:B------:R-:W-:-:S04]  /*2300*/  FADD.FTZ R18, -R49, 1 ;  /* 0x3f80000031127421 */ /* 0x000fc80000010100 */
[----:B------:R-:W-:Y:S01]  /*2310*/  FFMA.FTZ R18, R33, R18, 1 ;  /* 0x3f80000021127423 */ /* 0x000fe20000010012 */
[----:B------:R-:W-:-:S03]  /*2320*/  HADD2.F32 R33, -RZ, R6.H1_H1 ;  /* 0x30000006ff217230 */ /* 0x000fc60000004100 */
[----:B------:R-:W-:Y:S02]  /*2330*/  FMUL.FTZ R19, R19, R18 ;  /* 0x0000001213137220 */ /* 0x000fe40000410000 */
[----:B------:R-:W-:Y:S02]  /*2340*/  FADD.FTZ R24, -R14, R33 ;  /* 0x000000210e187221 */ /* 0x000fe40000010100 */
[----:B------:R-:W-:Y:S02]  /*2350*/  FFMA.FTZ R27, R16, R19, R27 ;  /* 0x00000013101b7223 */ /* 0x000fe4000001001b */
[----:B------:R-:W-:Y:S01]  /*2360*/  FMUL.FTZ R18, R24, R47 ;  /* 0x0000002f18127220 */ /* 0x000fe20000410000 */
[-C--:B------:R-:W-:Y:S01]  /*2370*/  FFMA.FTZ R24, R20, R25.reuse, R23 ;  /* 0x0000001914187223 */ /* 0x080fe20000010017 */
[C---:B------:R-:W-:Y:S02]  /*2380*/  FMUL.FTZ R25, R15.reuse, R25 ;  /* 0x000000190f197220 */ /* 0x040fe40000410000 */
[----:B------:R-:W-:-:S02]  /*2390*/  FFMA.FTZ R33, R15, R18, R48 ;  /* 0x000000120f217223 */ /* 0x000fc40000010030 */
[----:B------:R-:W-:Y:S01]  /*23a0*/  FFMA.FTZ R31, R20, R25, R26 ;  /* 0x00000019141f7223 */ /* 0x000fe2000001001a */
[----:B------:R-:W-:Y:S02]  /*23b0*/  HADD2.F32 R20, -RZ, R7.H1_H1 ;  /* 0x30000007ff147230 */ /* 0x000fe40000004100 */
        /* <DEDUP_REMOVED lines=10> */
[----:B------:R-:W-:-:S04]  /*2460*/  FADD.FTZ R26, -R14, R33 ;  /* 0x000000210e1a7221 */ /* 0x000fc80000010100 */
[----:B------:R-:W-:Y:S01]  /*2470*/  FMUL.FTZ R20, R26, R47 ;  /* 0x0000002f1a147220 */ /* 0x000fe20000410000 */
[C---:B------:R-:W-:Y:S01]  /*2480*/  FMUL.FTZ R26, R45.reuse, R21 ;  /* 0x000000152d1a7220 */ /* 0x040fe20000410000 */
[----:B------:R-:W-:Y:S02]  /*2490*/  HADD2.F32 R21, -RZ, R8.H1_H1 ;  /* 0x30000008ff157230 */ /* 0x000fe40000004100 */
[----:B------:R-:W-:Y:S01]  /*24a0*/  FFMA.FTZ R25, R45, R20, R50 ;  /* 0x000000142d197223 */ /* 0x000fe20000010032 */
[----:B------:R-:W-:Y:S01]  /*24b0*/  FFMA.FTZ R31, R22, R26, R31 ;  /* 0x0000001a161f7223 */ /* 0x000fe2000001001f */
[----:B------:R-:W-:Y:S02]  /*24c0*/  HADD2.F32 R22, -RZ, R9.H0_H0 ;  /* 0x20000009ff167230 */ /* 0x000fe40000004100 */
[----:B------:R-:W-:-:S06]  /*24d0*/  FMUL.FTZ R30, R25, -1.4426950216293334961 ;  /* 0xbfb8aa3b191e7820 */ /* 0x000fcc0000410000 */
[----:B------:R-:W0:Y:S02]  /*24e0*/  MUFU.EX2 R30, R30 ;  /* 0x0000001e001e7308 */ /* 0x000e240000000800 */
[----:B0-----:R-:W-:Y:S01]  /*24f0*/  FADD.FTZ R33, R30, 1 ;  /* 0x3f8000001e217421 */ /* 0x001fe20000010000 */
[----:B------:R-:W-:-:S04]  /*2500*/  FADD.FTZ R30, -R14, R21 ;  /* 0x000000150e1e7221 */ /* 0x000fc80000010100 */
[----:B------:R-:W-:Y:S01]  /*2510*/  FMUL.FTZ R21, R30, R47 ;  /* 0x0000002f1e157220 */ /* 0x000fe20000410000 */
[----:B------:R-:W0:Y:S03]  /*2520*/  MUFU.RCP R33, R33 ;  /* 0x0000002100217308 */ /* 0x000e260000001000 */
[----:B------:R-:W-:Y:S01]  /*2530*/  FFMA.FTZ R30, R15, R21, R48 ;  /* 0x000000150f1e7223 */ /* 0x000fe20000010030 */
[----:B0-----:R-:W-:Y:S01]  /*2540*/  FMUL.FTZ R22, R22, R33 ;  /* 0x0000002116167220 */ /* 0x001fe20000410000 */
[----:B------:R-:W-:Y:S01]  /*2550*/  FADD.FTZ R56, -R33, 1 ;  /* 0x3f80000021387421 */ /* 0x000fe20000010100 */
[----:B------:R-:W-:Y:S01]  /*2560*/  FADD.FTZ R33, R46, R26 ;  /* 0x0000001a2e217221 */ /* 0x000fe20000010000 */
[----:B------:R-:W-:Y:S01]  /*2570*/  FMUL.FTZ R46, R30, -1.4426950216293334961 ;  /* 0xbfb8aa3b1e2e7820 */ /* 0x000fe20000410000 */
[----:B------:R-:W-:Y:S01]  /*2580*/  FADD.FTZ R26, R29, R28 ;  /* 0x0000001c1d1a7221 */ /* 0x000fe20000010000 */
[----:B------:R-:W-:Y:S01]  /*2590*/  FFMA.FTZ R25, R25, R56, 1 ;  /* 0x3f80000019197423 */ /* 0x000fe20000010038 */
[----:B------:R-:W-:-:S02]  /*25a0*/  HADD2.F32 R29, -RZ, R10.H0_H0 ;  /* 0x2000000aff1d7230 */ /* 0x000fc40000004100 */
[----:B------:R-:W-:Y:S01]  /*25b0*/  HADD2.F32 R56, -RZ, R13.H1_H1 ;  /* 0x3000000dff387230 */ /* 0x000fe20000004100 */
[----:B------:R-:W0:Y:S01]  /*25c0*/  MUFU.EX2 R46, R46 ;  /* 0x0000002e002e7308 */ /* 0x000e220000000800 */
[----:B------:R-:W-:Y:S01]  /*25d0*/  FMUL.FTZ R22, R22, R25 ;  /* 0x0000001916167220 */ /* 0x000fe20000410000 */
[-C--:B------:R-:W-:Y:S01]  /*25e0*/  FFMA.FTZ R25, R17, R28.reuse, R24 ;  /* 0x0000001c11197223 */ /* 0x080fe20000010018 */
[----:B------:R-:W-:Y:S01]  /*25f0*/  FMUL.FTZ R28, R15, R28 ;  /* 0x0000001c0f1c7220 */ /* 0x000fe20000410000 */
[----:B------:R-:W-:-:S03]  /*2600*/  HADD2.F32 R24, -RZ, R9.H1_H1 ;  /* 0x30000009ff187230 */ /* 0x000fc60000004100 */
[----:B------:R-:W-:Y:S01]  /*2610*/  FFMA.FTZ R31, R17, R28, R31 ;  /* 0x0000001c111f7223 */ /* 0x000fe2000001001f */
[----:B------:R-:W-:Y:S01]  /*2620*/  FADD.FTZ R33, R28, R33 ;  /* 0x000000211c217221 */ /* 0x000fe20000010000 */
[----:B0-----:R-:W-:-:S06]  /*2630*/  FADD.FTZ R49, R46, 1 ;  /* 0x3f8000002e317421 */ /* 0x001fcc0000010000 */
[----:B------:R-:W0:Y:S02]  /*2640*/  MUFU.RCP R49, R49 ;  /* 0x0000003100317308 */ /* 0x000e240000001000 */
[----:B0-----:R-:W-:Y:S01]  /*2650*/  FADD.FTZ R17, -R49, 1 ;  /* 0x3f80000031117421 */ /* 0x001fe20000010100 */
[----:B------:R-:W-:-:S03]  /*2660*/  FMUL.FTZ R24, R24, R49 ;  /* 0x0000003118187220 */ /* 0x000fc60000410000 */
[----:B------:R-:W-:Y:S01]  /*2670*/  FFMA.FTZ R17, R30, R17, 1 ;  /* 0x3f8000001e117423 */ /* 0x000fe20000010011 */
[----:B------:R-:W-:Y:S01]  /*2680*/  FADD.FTZ R30, -R14, R29 ;  /* 0x0000001d0e1e7221 */ /* 0x000fe20000010100 */
[----:B------:R-:W-:Y:S02]  /*2690*/  FADD.FTZ R29, R32, R19 ;  /* 0x00000013201d7221 */ /* 0x000fe40000010000 */
[----:B------:R-:W-:Y:S01]  /*26a0*/  FMUL.FTZ R24, R24, R17 ;  /* 0x0000001118187220 */ /* 0x000fe20000410000 */
[----:B------:R-:W-:Y:S01]  /*26b0*/  FMUL.FTZ R17, R30, R47 ;  /* 0x0000002f1e117220 */ /* 0x000fe20000410000 */
[----:B------:R-:W-:Y:S01]  /*26c0*/  FMUL.FTZ R30, R45, R19 ;  /* 0x000000132d1e7220 */ /* 0x000fe20000410000 */
[----:B------:R-:W-:Y:S02]  /*26d0*/  FADD.FTZ R29, R29, R22 ;  /* 0x000000161d1d7221 */ /* 0x000fe40000010000 */
[----:B------:R-:W-:Y:S01]  /*26e0*/  FFMA.FTZ R28, R45, R17, R50 ;  /* 0x000000112d1c7223 */ /* 0x000fe20000010032 */
[----:B------:R-:W-:Y:S01]  /*26f0*/  FFMA.FTZ R32, R16, R30, R31 ;  /* 0x0000001e10207223 */ /* 0x000fe2000001001f */
[----:B------:R-:W-:-:S02]  /*2700*/  HADD2.F32 R16, -RZ, R11.H0_H0 ;  /* 0x2000000bff107230 */ /* 0x000fc40000004100 */
[----:B------:R-:W-:Y:S01]  /*2710*/  FADD.FTZ R30, R33, R30 ;  /* 0x0000001e211e7221 */ /* 0x000fe20000010000 */
[----:B------:R-:W-:Y:S01]  /*2720*/  FMUL.FTZ R46, R28, -1.4426950216293334961 ;  /* 0xbfb8aa3b1c2e7820 */ /* 0x000fe20000410000 */
[----:B------:R-:W-:-:S05]  /*2730*/  HADD2.F32 R31, -RZ, R10.H1_H1 ;  /* 0x3000000aff1f7230 */ /* 0x000fca0000004100 */
[----:B------:R-:W0:Y:S02]  /*2740*/  MUFU.EX2 R46, R46 ;  /* 0x0000002e002e7308 */ /* 0x000e240000000800 */
[----:B0-----:R-:W-:Y:S01]  /*2750*/  FADD.FTZ R49, R46, 1 ;  /* 0x3f8000002e317421 */ /* 0x001fe20000010000 */
[----:B------:R-:W-:Y:S01]  /*2760*/  FADD.FTZ R46, -R14, R31 ;  /* 0x0000001f0e2e7221 */ /* 0x000fe20000010100 */
[----:B------:R-:W-:Y:S01]  /*2770*/  FADD.FTZ R31, R26, R23 ;  /* 0x000000171a1f7221 */ /* 0x000fe20000010000 */
[CC--:B------:R-:W-:Y:S01]  /*2780*/  FFMA.FTZ R26, R18.reuse, R23.reuse, R25 ;  /* 0x00000017121a7223 */ /* 0x0c0fe20000010019 */
[----:B------:R-:W-:Y:S02]  /*2790*/  FMUL.FTZ R23, R15, R23 ;  /* 0x000000170f177220 */ /* 0x000fe40000410000 */
[----:B------:R-:W0:Y:S02]  /*27a0*/  MUFU.RCP R49, R49 ;  /* 0x0000003100317308 */ /* 0x000e240000001000 */
[----:B------:R-:W-:Y:S01]  /*27b0*/  FFMA.FTZ R25, R18, R23, R32 ;  /* 0x0000001712197223 */ /* 0x000fe20000010020 */
[----:B------:R-:W-:Y:S01]  /*27c0*/  FADD.FTZ R23, R23, R30 ;  /* 0x0000001e17177221 */ /* 0x000fe20000010000 */
[----:B------:R-:W-:Y:S01]  /*27d0*/  FFMA.FTZ R30, R20, R22, R27 ;  /* 0x00000016141e7223 */ /* 0x000fe2000001001b */
[----:B------:R-:W-:-:S02]  /*27e0*/  HADD2.F32 R27, -RZ, R12.H1_H1 ;  /* 0x3000000cff1b7230 */ /* 0x000fc40000004100 */
[----:B0-----:R-:W-:Y:S01]  /*27f0*/  FADD.FTZ R19, -R49, 1 ;  /* 0x3f80000031137421 */ /* 0x001fe20000010100 */
[----:B------:R-:W-:Y:S01]  /*2800*/  FMUL.FTZ R16, R16, R49 ;  /* 0x0000003110107220 */ /* 0x000fe20000410000 */
[----:B------:R-:W-:Y:S02]  /*2810*/  HADD2.F32 R49, -RZ, R11.H1_H1 ;  /* 0x3000000bff317230 */ /* 0x000fe40000004100 */
[----:B------:R-:W-:-:S04]  /*2820*/  FFMA.FTZ R19, R28, R19, 1 ;  /* 0x3f8000001c137423 */ /* 0x000fc80000010013 */
[----:B------:R-:W-:Y:S01]  /*2830*/  FMUL.FTZ R28, R16, R19 ;  /* 0x00000013101c7220 */ /* 0x000fe20000410000 */
[----:B------:R-:W-:-:S04]  /*2840*/  FMUL.FTZ R16, R46, R47 ;  /* 0x0000002f2e107220 */ /* 0x000fc80000410000 */
[----:B------:R-:W-:-:S04]  /*2850*/  FFMA.FTZ R19, R15, R16, R48 ;  /* 0x000000100f137223 */ /* 0x000fc80000010030 */
        /* <DEDUP_REMOVED lines=11> */
[C---:B------:R-:W-:Y:S01]  /*2910*/  FMUL.FTZ R32, R45.reuse, R22 ;  /* 0x000000162d207220 */ /* 0x040fe20000410000 */
[----:B------:R-:W-:Y:S02]  /*2920*/  HADD2.F32 R22, -RZ, R13.H0_H0 ;  /* 0x2000000dff167230 */ /* 0x000fe40000004100 */
        /* <DEDUP_REMOVED lines=14> */
[-C--:B------:R-:W-:Y:S01]  /*2a10*/  FFMA.FTZ R23, R21, R24.reuse, R26 ;  /* 0x0000001815177223 */ /* 0x080fe2000001001a */
[C---:B------:R-:W-:Y:S02]  /*2a20*/  FMUL.FTZ R24, R15.reuse, R24 ;  /* 0x000000180f187220 */ /* 0x040fe40000410000 */
[----:B------:R-:W-:Y:S02]  /*2a30*/  FFMA.FTZ R33, R15, R20, R48 ;  /* 0x000000140f217223 */ /* 0x000fe40000010030 */
[----:B------:R-:W-:Y:S01]  /*2a40*/  FFMA.FTZ R26, R21, R24, R25 ;  /* 0x00000018151a7223 */ /* 0x000fe20000010019 */
[----:B------:R-:W-:Y:S01]  /*2a50*/  FMUL.FTZ R25, R45, R28 ;  /* 0x0000001c2d197220 */ /* 0x000fe20000410000 */
[----:B------:R-:W-:Y:S01]  /*2a60*/  FMUL.FTZ R46, R33, -1.4426950216293334961 ;  /* 0xbfb8aa3b212e7820 */ /* 0x000fe20000410000 */
[----:B------:R-:W-:-:S02]  /*2a70*/  FADD.FTZ R27, R24, R27 ;  /* 0x0000001b181b7221 */ /* 0x000fc40000010000 */
[----:B------:R-:W-:Y:S02]  /*2a80*/  FFMA.FTZ R31, R17, R25, R26 ;  /* 0x00000019111f7223 */ /* 0x000fe4000001001a */
[----:B------:R-:W-:Y:S01]  /*2a90*/  FADD.FTZ R24, R27, R25 ;  /* 0x000000191b187221 */ /* 0x000fe20000010000 */
[----:B------:R-:W0:Y:S01]  /*2aa0*/  MUFU.EX2 R46, R46 ;  /* 0x0000002e002e7308 */ /* 0x000e220000000800 */
[----:B------:R-:W-:Y:S01]  /*2ab0*/  FMUL.FTZ R25, R45, R22 ;  /* 0x000000162d197220 */ /* 0x000fe20000410000 */
[----:B0-----:R-:W-:-:S06]  /*2ac0*/  FADD.FTZ R49, R46, 1 ;  /* 0x3f8000002e317421 */ /* 0x001fcc0000010000 */
[----:B------:R-:W0:Y:S02]  /*2ad0*/  MUFU.RCP R49, R49 ;  /* 0x0000003100317308 */ /* 0x000e240000001000 */
[----:B0-----:R-:W-:Y:S01]  /*2ae0*/  FMUL.FTZ R21, R56, R49 ;  /* 0x0000003138157220 */ /* 0x001fe20000410000 */
[----:B------:R-:W-:-:S04]  /*2af0*/  FADD.FTZ R56, -R49, 1 ;  /* 0x3f80000031387421 */ /* 0x000fc80000010100 */
[----:B------:R-:W-:-:S04]  /*2b00*/  FFMA.FTZ R56, R33, R56, 1 ;  /* 0x3f80000021387423 */ /* 0x000fc80000010038 */
[----:B------:R-:W-:Y:S01]  /*2b10*/  FMUL.FTZ R56, R21, R56 ;  /* 0x0000003815387220 */ /* 0x000fe20000410000 */
[----:B------:R-:W-:Y:S01]  /*2b20*/  FFMA.FTZ R21, R17, R28, R30 ;  /* 0x0000001c11157223 */ /* 0x000fe2000001001e */
[----:B------:R-:W-:-:S04]  /*2b30*/  FMUL.FTZ R17, R15, R19 ;  /* 0x000000130f117220 */ /* 0x000fc80000410000 */
[----:B------:R-:W-:Y:S01]  /*2b40*/  FFMA.FTZ R31, R16, R17, R31 ;  /* 0x00000011101f7223 */ /* 0x000fe2000001001f */
[----:B------:R-:W-:Y:S01]  /*2b50*/  FADD.FTZ R24, R17, R24 ;  /* 0x0000001811187221 */ /* 0x000fe20000010000 */
[----:B------:R-:W-:Y:S01]  /*2b60*/  FADD.FTZ R17, R29, R28 ;  /* 0x0000001c1d117221 */ /* 0x000fe20000010000 */
[----:B------:R-:W-:Y:S01]  /*2b70*/  FMUL.FTZ R29, R15, R56 ;  /* 0x000000380f1d7220 */ /* 0x000fe20000410000 */
[----:B------:R-:W-:Y:S01]  /*2b80*/  FFMA.FTZ R31, R18, R25, R31 ;  /* 0x00000019121f7223 */ /* 0x000fe2000001001f */
[----:B------:R-:W-:Y:S01]  /*2b90*/  FADD.FTZ R24, R24, R25 ;  /* 0x0000001918187221 */ /* 0x000fe20000010000 */
[----:B------:R-:W-:Y:S01]  /*2ba0*/  FFMA.FTZ R25, R16, R19, R23 ;  /* 0x0000001310197223 */ /* 0x000fe20000010017 */
[----:B------:R-:W-:Y:S01]  /*2bb0*/  FADD.FTZ R19, R32, R19 ;  /* 0x0000001320137221 */ /* 0x000fe20000010000 */
[----:B------:R-:W-:Y:S01]  /*2bc0*/  FFMA.FTZ R16, R18, R22, R21 ;  /* 0x0000001612107223 */ /* 0x000fe20000010015 */
[C---:B------:R-:W-:Y:S01]  /*2bd0*/  FFMA.FTZ R23, R20.reuse, R29, R31 ;  /* 0x0000001d14177223 */ /* 0x040fe2000001001f */
[----:B------:R-:W-:Y:S01]  /*2be0*/  FADD.FTZ R18, R17, R22 ;  /* 0x0000001611127221 */ /* 0x000fe20000010000 */
[----:B------:R-:W-:Y:S01]  /*2bf0*/  FADD.FTZ R29, R29, R24 ;  /* 0x000000181d1d7221 */ /* 0x000fe20000010000 */
[----:B------:R-:W-:Y:S01]  /*2c00*/  FFMA.FTZ R17, R20, R56, R25 ;  /* 0x0000003814117223 */ /* 0x000fe20000010019 */
[----:B------:R-:W-:-:S07]  /*2c10*/  FADD.FTZ R19, R19, R56 ;  /* 0x0000003813137221 */ /* 0x000fce0000010000 */
.L_x_872:
        /* <DEDUP_REMOVED lines=44> */
.L_x_874:
[----:B------:R-:W-:Y:S05]  /*2ee0*/  BSYNC.RECONVERGENT B0 ;  /* 0x0000000000007941 */ /* 0x000fea0003800200 */
.L_x_873:
[----:B------:R-:W-:Y:S06]  /*2ef0*/  BAR.SYNC.DEFER_BLOCKING 0x0 ;  /* 0x0000000000007b1d */ /* 0x000fec0000010000 */
[----:B------:R-:W-:Y:S04]  /*2f00*/  BSSY.RECONVERGENT B0, `(.L_x_875) ;  /* 0x0000035000007945 */ /* 0x000fe80003800200 */
[----:B------:R-:W-:Y:S05]  /*2f10*/  @P1 BRA `(.L_x_876) ;  /* 0x0000000000cc1947 */ /* 0x000fea0003800000 */
[----:B------:R-:W-:-:S09]  /*2f20*/  ULEA UR4, UR8, UR5, 0x18 ;  /* 0x0000000508047291 */ /* 0x000fd2000f8ec0ff */
[----:B------:R-:W4:Y:S04]  /*2f30*/  LDS.128 R24, [UR4+0x20] ;  /* 0x00002004ff187984 */ /* 0x000f280008000c00 */
[----:B-123--:R-:W1:Y:S01]  /*2f40*/  LDS.128 R20, [UR4+0x30] ;  /* 0x00003004ff147984 */ /* 0x00ee620008000c00 */
[----:B----4-:R-:W-:Y:S01]  /*2f50*/  FADD.FTZ R29, R32, R24 ;  /* 0x00000018201d7221 */ /* 0x010fe20000010000 */
[----:B------:R-:W-:-:S03]  /*2f60*/  FADD.FTZ R24, R33, R25 ;  /* 0x0000001921187221 */ /* 0x000fc60000010000 */
[----:B------:R-:W-:Y:S01]  /*2f70*/  FADD.FTZ R29, R29, R26 ;  /* 0x0000001a1d1d7221 */ /* 0x000fe20000010000 */
[----:B------:R-:W-:-:S03]  /*2f80*/  FADD.FTZ R24, R24, R27 ;  /* 0x0000001b18187221 */ /* 0x000fc60000010000 */
[----:B-1----:R-:W-:Y:S01]  /*2f90*/  FADD.FTZ R25, R29, R20 ;  /* 0x000000141d197221 */ /* 0x002fe20000010000 */
[----:B------:R-:W-:Y:S01]  /*2fa0*/  FADD.FTZ R20, R24, R21 ;  /* 0x0000001518147221 */ /* 0x000fe20000010000 */
[----:B------:R-:W1:Y:S02]  /*2fb0*/  LDS.128 R28, [UR4+0x40] ;  /* 0x00004004ff1c7984 */ /* 0x000e640008000c00 */
[----:B------:R-:W-:Y:S01]  /*2fc0*/  FADD.FTZ R21, R25, R22 ;  /* 0x0000001619157221 */ /* 0x000fe20000010000 */
[----:B------:R-:W-:Y:S01]  /*2fd0*/  FADD.FTZ R20, R20, R23 ;  /* 0x0000001714147221 */ /* 0x000fe20000010000 */
[----:B------:R-:W2:Y:S02]  /*2fe0*/  LDS.128 R24, [UR4+0x50] ;  /* 0x00005004ff187984 */ /* 0x000ea40008000c00 */
        /* <DEDUP_REMOVED lines=23> */
[----:B------:R-:W-:-:S03]  /*3160*/  FADD.FTZ R28, R20, R31 ;  /* 0x0000001f141c7221 */ /* 0x000fc60000010000 */
[----:B--2---:R-:W-:Y:S01]  /*3170*/  FADD.FTZ R29, R21, R24 ;  /* 0x00000018151d7221 */ /* 0x004fe20000010000 */
        /* <DEDUP_REMOVED lines=10> */
[----:B------:R-:W-:-:S03]  /*3220*/  FADD.FTZ R24, R24, R29 ;  /* 0x0000001d18187221 */ /* 0x000fc60000010000 */
[----:B0-----:R-:W-:Y:S01]  /*3230*/  FADD.FTZ R32, R25, R30 ;  /* 0x0000001e19207221 */ /* 0x001fe20000010000 */
[----:B------:R-:W-:-:S07]  /*3240*/  FADD.FTZ R33, R24, R31 ;  /* 0x0000001f18217221 */ /* 0x000fce0000010000 */
.L_x_876:
[----:B------:R-:W-:Y:S05]  /*3250*/  BSYNC.RECONVERGENT B0 ;  /* 0x0000000000007941 */ /* 0x000fea0003800200 */
.L_x_875:
[----:B------:R-:W-:Y:S06]  /*3260*/  BAR.SYNC.DEFER_BLOCKING 0x0 ;  /* 0x0000000000007b1d */ /* 0x000fec0000010000 */
[----:B------:R-:W-:Y:S04]  /*3270*/  BSSY.RECONVERGENT B0, `(.L_x_877) ;  /* 0x000004d000007945 */ /* 0x000fe80003800200 */
[----:B------:R-:W-:Y:S05]  /*3280*/  @P3 BRA `(.L_x_878) ;  /* 0x00000004002c3947 */ /* 0x000fea0003800000 */
[----:B-123--:R-:W1:Y:S04]  /*3290*/  LDS.128 R20, [R49+0x2a0] ;  /* 0x0002a00031147984 */ /* 0x00ee680000000c00 */
[----:B------:R-:W2:Y:S04]  /*32a0*/  LDS.128 R24, [R49+0x540] ;  /* 0x0005400031187984 */ /* 0x000ea80000000c00 */
        /* <DEDUP_REMOVED lines=73> */
.L_x_878:
[----:B------:R-:W-:Y:S05]  /*3740*/  BSYNC.RECONVERGENT B0 ;  /* 0x0000000000007941 */ /* 0x000fea0003800200 */
.L_x_877:
[----:B---3--:R-:W3:Y:S01]  /*3750*/  LDC R20, c[0x0][0x374] ;  /* 0x0000dd00ff147b82 */ /* 0x008ee20000000800 */
[----:B------:R-:W-:Y:S01]  /*3760*/  BSSY.RECONVERGENT B0, `(.L_x_879) ;  /* 0x000001f000007945 */ /* 0x000fe20003800200 */
[----:B------:R-:W-:-:S06]  /*3770*/  IMAD R27, R5, 0x2a, R46 ;  /* 0x0000002a051b7824 */ /* 0x000fcc00078e022e */
[----:B-1----:R-:W1:Y:S02]  /*3780*/  LDC R21, c[0x0][0x370] ;  /* 0x0000dc00ff157b82 */ /* 0x002e640000000800 */
[----:B-1----:R-:W-:Y:S01]  /*3790*/  ISETP.GE.U32.AND P0, PT, R21, 0x2, PT ;  /* 0x000000021500780c */ /* 0x002fe20003f06070 */
[----:B---3--:R-:W-:-:S12]  /*37a0*/  @P3 BRA `(.L_x_880) ;  /* 0x0000000000683947 */ /* 0x008fd80003800000 */
[----:B------:R-:W2:Y:S08]  /*37b0*/  LDC.64 R24, c[0x0][0x3f8] ;  /* 0x0000fe00ff187b82 */ /* 0x000eb00000000a00 */
[----:B------:R-:W1:Y:S01]  /*37c0*/  LDC.64 R28, c[0x0][0x3d8] ;  /* 0x0000f600ff1c7b82 */ /* 0x000e620000000a00 */
[----:B--2---:R-:W-:Y:S01]  /*37d0*/  IMAD.WIDE.U32 R22, R24, 0x3, RZ ;  /* 0x0000000318167825 */ /* 0x004fe200078e00ff */
[----:B------:R-:W-:-:S04]  /*37e0*/  LEA R5, R25, R25, 0x1 ;  /* 0x0000001919057211 */ /* 0x000fc800078e08ff */
[----:B------:R-:W-:Y:S01]  /*37f0*/  IADD3 R23, PT, PT, R23, R5, RZ ;  /* 0x0000000517177210 */ /* 0x000fe20007ffe0ff */
[----:B-1----:R-:W-:-:S03]  /*3800*/  IMAD.WIDE R28, R27, 0x4, R28 ;  /* 0x000000041b1c7825 */ /* 0x002fc600078e021c */
        /* <DEDUP_REMOVED lines=20> */
.L_x_880:
[----:B------:R-:W-:Y:S05]  /*3950*/  BSYNC.RECONVERGENT B0 ;  /* 0x0000000000007941 */ /* 0x000fea0003800200 */
.L_x_879:
[----:B------:R-:W-:Y:S05]  /*3960*/  @!P0 BRA `(.L_x_881) ;  /* 0x0000000800988947 */ /* 0x000fea0003800000 */
[----:B-1----:R-:W1:Y:S01]  /*3970*/  LDC.64 R16, c[0x0][0x3d0] ;  /* 0x0000f400ff107b82 */ /* 0x002e620000000a00 */
[----:B------:R-:W3:Y:S01]  /*3980*/  S2R R5, SR_CTAID.Y ;  /* 0x0000000000057919 */ /* 0x000ee20000002600 */
[----:B------:R-:W-:Y:S02]  /*3990*/  LOP3.LUT R19, R41, 0x1, RZ, 0xc0, !PT ;  /* 0x0000000129137812 */ /* 0x000fe400078ec0ff */
[----:B------:R-:W-:-:S03]  /*39a0*/  ISETP.GE.U32.AND P2, PT, R21, 0x8, PT ;  /* 0x000000081500780c */ /* 0x000fc60003f46070 */
[----:B------:R-:W-:-:S04]  /*39b0*/  IMAD R22, R19, R20, RZ ;  /* 0x0000001413167224 */ /* 0x000fc800078e02ff */
[----:B------:R-:W-:-:S05]  /*39c0*/  IMAD R18, R22, R21, RZ ;  /* 0x0000001516127224 */ /* 0x000fca00078e02ff */
[----:B------:R-:W-:-:S05]  /*39d0*/  SHF.L.U32 R19, R18, 0x1, RZ ;  /* 0x0000000112137819 */ /* 0x000fca00000006ff */
[----:B-1----:R-:W-:Y:S01]  /*39e0*/  IMAD.WIDE R16, R19, 0x4, R16 ;  /* 0x0000000413107825 */ /* 0x002fe200078e0210 */
[----:B---3--:R-:W-:Y:S06]  /*39f0*/  @P1 BRA `(.L_x_882) ;  /* 0x0000000000501947 */ /* 0x008fec0003800000 */
[----:B------:R-:W1:Y:S01]  /*3a00*/  LDC.64 R18, c[0x0][0x3c8] ;  /* 0x0000f200ff127b82 */ /* 0x000e620000000a00 */
[----:B------:R-:W-:Y:S01]  /*3a10*/  LOP3.LUT P0, R24, R41, 0x2, RZ, 0xc0, !PT ;  /* 0x0000000229187812 */ /* 0x000fe2000780c0ff */
[----:B------:R-:W-:Y:S01]  /*3a20*/  IMAD R25, R3, R20, R5 ;  /* 0x0000001403197224 */ /* 0x000fe200078e0205 */
[----:B--2---:R-:W-:Y:S02]  /*3a30*/  IADD3 R23, PT, PT, R22, R5, RZ ;  /* 0x0000000516177210 */ /* 0x004fe40007ffe0ff */
[----:B------:R-:W-:-:S04]  /*3a40*/  SEL R27, R21, RZ, !P0 ;  /* 0x000000ff151b7207 */ /* 0x000fc80004000000 */
[----:B------:R-:W-:Y:S01]  /*3a50*/  ISETP.NE.AND P0, PT, R27, -0x1, PT ;  /* 0xffffffff1b00780c */ /* 0x000fe20003f05270 */
[----:B-1----:R-:W-:-:S04]  /*3a60*/  IMAD.WIDE.U32 R18, R23, 0x4, R18 ;  /* 0x0000000417127825 */ /* 0x002fc800078e0012 */
        /* <DEDUP_REMOVED lines=8> */
.L_x_883:
[----:B-1----:R-:W2:Y:S04]  /*3af0*/  LDG.E.STRONG.GPU R22, desc[UR6][R18.64] ;  /* 0x0000000612167981 */ /* 0x002ea8000c1ef900 */
[----:B--2---:R-:W-:Y:S01]  /*3b00*/  CCTL.IVALL ;  /* 0x00000000ff00798f */ /* 0x004fe20002000000 */
[----:B------:R-:W-:Y:S05]  /*3b10*/  YIELD ;  /* 0x0000000000007946 */ /* 0x000fea0003800000 */
[----:B------:R-:W-:-:S13]  /*3b20*/  ISETP.NE.AND P0, PT, R22, R27, PT ;  /* 0x0000001b1600720c */ /* 0x000fda0003f05270 */
[----:B------:R-:W-:Y:S05]  /*3b30*/  @P0 BRA `(.L_x_883) ;  /* 0xfffffffc00ec0947 */ /* 0x000fea000383ffff */
.L_x_882:
[----:B------:R-:W-:Y:S05]  /*3b40*/  WARPSYNC.ALL ;  /* 0x0000000000007948 */ /* 0x000fea0003800000 */
[----:B------:R-:W-:Y:S01]  /*3b50*/  BAR.SYNC.DEFER_BLOCKING 0x0 ;  /* 0x0000000000007b1d */ /* 0x000fe20000010000 */
[----:B------:R-:W-:-:S05]  /*3b60*/  MOV R28, RZ ;  /* 0x000000ff001c7202 */ /* 0x000fca0000000f00 */
[----:B------:R-:W-:Y:S05]  /*3b70*/  @!P2 BRA `(.L_x_884) ;  /* 0x00000004001ca947 */ /* 0x000fea0003800000 */
[C-C-:B------:R-:W-:Y:S01]  /*3b80*/  IMAD R27, R20.reuse, 0x3, R5.reuse ;  /* 0x00000003141b7824 */ /* 0x140fe200078e0205 */
[CC--:B------:R-:W-:Y:S01]  /*3b90*/  LEA R51, R20.reuse, R5.reuse, 0x1 ;  /* 0x0000000514337211 */ /* 0x0c0fe200078e08ff */
[C-C-:B------:R-:W-:Y:S01]  /*3ba0*/  IMAD R49, R20.reuse, 0x6, R5.reuse ;  /* 0x0000000614317824 */ /* 0x140fe200078e0205 */
[CC--:B-1----:R-:W-:Y:S01]  /*3bb0*/  LEA R19, R20.reuse, R5.reuse, 0x2 ;  /* 0x0000000514137211 */ /* 0x0c2fe200078e10ff */
[C-C-:B------:R-:W-:Y:S01]  /*3bc0*/  IMAD R29, R20.reuse, 0x7, R5.reuse ;  /* 0x00000007141d7824 */ /* 0x140fe200078e0205 */
[----:B------:R-:W-:Y:S01]  /*3bd0*/  IADD3 R59, PT, PT, R5, R20, RZ ;  /* 0x00000014053b7210 */ /* 0x000fe20007ffe0ff */
[----:B------:R-:W-:Y:S01]  /*3be0*/  IMAD R31, R20, 0x5, R5 ;  /* 0x00000005141f7824 */ /* 0x000fe200078e0205 */
[----:B------:R-:W-:Y:S01]  /*3bf0*/  IADD3 R26, PT, PT, -R3, RZ, RZ ;  /* 0x000000ff031a7210 */ /* 0x000fe20007ffe1ff */
[----:B------:R-:W-:Y:S01]  /*3c00*/  UMOV UR4, URZ ;  /* 0x000000ff00047c82 */ /* 0x000fe20008000000 */
[----:B------:R-:W-:Y:S02]  /*3c10*/  MOV R57, R5 ;  /* 0x0000000500397202 */ /* 0x000fe40000000f00 */
[----:B------:R-:W-:-:S07]  /*3c20*/  LOP3.LUT R18, R21, 0x7ffffff8, RZ, 0xc0, !PT ;  /* 0x7ffffff815127812 */ /* 0x000fce00078ec0ff */
.L_x_885:
[----:B------:R-:W-:-:S13]  /*3c30*/  ISETP.EQ.OR P0, PT, R26, RZ, P1 ;  /* 0x000000ff1a00720c */ /* 0x000fda0000f02670 */
[----:B------:R-:W-:-:S05]  /*3c40*/  @!P0 IMAD.WIDE.U32 R24, R57, 0x8, R16 ;  /* 0x0000000839188825 */ /* 0x000fca00078e0010 */
[----:B--2---:R-:W0:Y:S01]  /*3c50*/  @!P0 LDG.E.64 R22, desc[UR6][R24.64] ;  /* 0x0000000618168981 */ /* 0x004e22000c1e1b00 */
        /* <DEDUP_REMOVED lines=57> */
.L_x_884:
[----:B-1----:R-:W-:-:S13]  /*3ff0*/  LOP3.LUT P0, R18, R21, 0x7, RZ, 0xc0, !PT ;  /* 0x0000000715127812 */ /* 0x002fda000780c0ff */
        /* <DEDUP_REMOVED lines=12> */
[----:B--2---:R-:W-:Y:S02]  /*40c0*/  @!P2 IMAD R23, R18, R20, R5 ;  /* 0x000000141217a224 */ /* 0x004fe400078e0205 */
        /* <DEDUP_REMOVED lines=19> */
.L_x_886:
        /* <DEDUP_REMOVED lines=8> */
[-CC-:B--2---:R-:W-:Y:S02]  /*4280*/  @!P2 IMAD R23, R28, R20.reuse, R5.reuse ;  /* 0x000000141c17a224 */ /* 0x184fe400078e0205 */
        /* <DEDUP_REMOVED lines=10> */
.L_x_887:
        /* <DEDUP_REMOVED lines=9> */
.L_x_888:
[----:B------:R-:W-:Y:S05]  /*43c0*/  BSYNC.RECONVERGENT B0 ;  /* 0x0000000000007941 */ /* 0x000fea0003800200 */
.L_x_881:
[----:B------:R-:W3:Y:S01]  /*43d0*/  S2UR UR5, SR_CgaCtaId ;  /* 0x00000000000579c3 */ /* 0x000ee20000008800 */
[----:B------:R-:W-:Y:S01]  /*43e0*/  UMOV UR4, 0x400 ;  /* 0x0000040000047882 */ /* 0x000fe20000000000 */
[--C-:B-1----:R-:W-:Y:S02]  /*43f0*/  HADD2.F32 R17, -RZ, R40.reuse.H0_H0 ;  /* 0x20000028ff117230 */ /* 0x102fe40000004100 */
[----:B------:R-:W-:Y:S02]  /*4400*/  HADD2.F32 R19, -RZ, R40.H1_H1 ;  /* 0x30000028ff137230 */ /* 0x000fe40000004100 */
[--C-:B------:R-:W-:Y:S02]  /*4410*/  HADD2.F32 R18, -RZ, R39.reuse.H0_H0 ;  /* 0x20000027ff127230 */ /* 0x100fe40000004100 */
[C---:B------:R-:W-:Y:S01]  /*4420*/  FADD.FTZ R24, -R14.reuse, R17 ;  /* 0x000000110e187221 */ /* 0x040fe20000010100 */
[----:B------:R-:W-:Y:S02]  /*4430*/  HADD2.F32 R16, -RZ, R39.H1_H1 ;  /* 0x30000027ff107230 */ /* 0x000fe40000004100 */
[----:B------:R-:W-:Y:S01]  /*4440*/  FADD.FTZ R26, -R14, R19 ;  /* 0x000000130e1a7221 */ /* 0x000fe20000010100 */
[----:B------:R-:W-:-:S02]  /*4450*/  HADD2.F32 R29, -RZ, R38.H0_H0 ;  /* 0x20000026ff1d7230 */ /* 0x000fc40000004100 */
[-C--:B------:R-:W-:Y:S01]  /*4460*/  FMUL.FTZ R19, R24, R47.reuse ;  /* 0x0000002f18137220 */ /* 0x080fe20000410000 */
[----:B------:R-:W-:Y:S02]  /*4470*/  HADD2.F32 R31, -RZ, R38.H1_H1 ;  /* 0x30000026ff1f7230 */ /* 0x000fe40000004100 */
[----:B------:R-:W-:Y:S01]  /*4480*/  FMUL.FTZ R17, R26, R47 ;  /* 0x0000002f1a117220 */ /* 0x000fe20000410000 */
[----:B------:R-:W-:Y:S02]  /*4490*/  HADD2.F32 R39, -RZ, R36.H1_H1 ;  /* 0x30000024ff277230 */ /* 0x000fe40000004100 */
[--C-:B------:R-:W-:Y:S02]  /*44a0*/  HADD2.F32 R49, -RZ, R34.reuse.H0_H0 ;  /* 0x20000022ff317230 */ /* 0x100fe40000004100 */
[----:B------:R-:W-:Y:S02]  /*44b0*/  HADD2.F32 R51, -RZ, R34.H1_H1 ;  /* 0x30000022ff337230 */ /* 0x000fe40000004100 */
[----:B------:R-:W-:-:S02]  /*44c0*/  HADD2.F32 R57, -RZ, R6.H0_H0 ;  /* 0x20000006ff397230 */ /* 0x000fc40000004100 */
[----:B------:R-:W-:Y:S01]  /*44d0*/  HADD2.F32 R59, -RZ, R6.H1_H1 ;  /* 0x30000006ff3b7230 */ /* 0x000fe20000004100 */
[----:B---3--:R-:W-:Y:S01]  /*44e0*/  ULEA UR4, UR5, UR4, 0x18 ;  /* 0x0000000405047291 */ /* 0x008fe2000f8ec0ff */
[----:B------:R-:W-:Y:S01]  /*44f0*/  HADD2.F32 R61, -RZ, R8.H0_H0 ;  /* 0x20000008ff3d7230 */ /* 0x000fe20000004100 */
[----:B------:R-:W1:Y:S07]  /*4500*/  LDCU.U8 UR5, c[0x0][0x414] ;  /* 0x00008280ff0577ac */ /* 0x000e6e0008000000 */
[----:B------:R0:W-:Y:S01]  /*4510*/  @!P1 STS.64 [UR4+0xc8], R32 ;  /* 0x0000c820ff009988 */ /* 0x0001e20008000a04 */
[----:B------:R-:W-:Y:S01]  /*4520*/  BAR.SYNC.DEFER_BLOCKING 0x0 ;  /* 0x0000000000007b1d */ /* 0x000fe20000010000 */
[----:B0-----:R-:W-:Y:S01]  /*4530*/  HADD2.F32 R33, -RZ, R36.H0_H0 ;  /* 0x20000024ff217230 */ /* 0x001fe20000004100 */
[----:B-1----:R-:W-:-:S04]  /*4540*/  UISETP.NE.AND UP0, UPT, UR5, URZ, UPT ;  /* 0x000000ff0500728c */ /* 0x002fc8000bf05270 */
[----:B--2---:R-:W0:Y:S01]  /*4550*/  LDS.64 R22, [UR4+0xc8] ;  /* 0x0000c804ff167984 */ /* 0x004e220008000a00 */
        /* <DEDUP_REMOVED lines=17> */
[----:B-1----:R-:W-:Y:S01]  /*4670*/  FMUL.FTZ R18, R18, R25 ;  /* 0x0000001912127220 */ /* 0x002fe20000410000 */
[----:B------:R-:W-:Y:S02]  /*4680*/  FADD.FTZ R25, -R25, 1 ;  /* 0x3f80000019197421 */ /* 0x000fe40000010100 */
[----:B------:R-:W-:Y:S02]  /*4690*/  FMUL.FTZ R16, R16, R21 ;  /* 0x0000001510107220 */ /* 0x000fe40000410000 */
[----:B------:R-:W-:-:S04]  /*46a0*/  FFMA.FTZ R25, R6, R25, 1 ;  /* 0x3f80000006197423 */ /* 0x000fc80000010019 */
[----:B------:R-:W-:-:S07]  /*46b0*/  FMUL.FTZ R18, R18, R25 ;  /* 0x0000001912127220 */ /* 0x000fce0000410000 */
.L_x_889:
[----:B------:R-:W0:Y:S01]  /*46c0*/  LDCU UR4, c[0x0][0x41c] ;  /* 0x00008380ff0477ac */ /* 0x000e220008000800 */
[----:B------:R-:W-:Y:S01]  /*46d0*/  FFMA.FTZ R40, R22, R19, R5 ;  /* 0x0000001316287223 */ /* 0x000fe20000010005 */
[----:B------:R-:W-:Y:S02]  /*46e0*/  HADD2.F32 R21, -RZ, R8.H1_H1 ;  /* 0x30000008ff157230 */ /* 0x000fe40000004100 */
[----:B------:R-:W-:Y:S01]  /*46f0*/  FADD.FTZ R56, -R14, R29 ;  /* 0x0000001d0e387221 */ /* 0x000fe20000010100 */
[----:B------:R-:W1:Y:S01]  /*4700*/  LDCU.64 UR8, c[0x0][0x400] ;  /* 0x00008000ff0877ac */ /* 0x000e620008000a00 */
[--C-:B------:R-:W-:Y:S02]  /*4710*/  HADD2.F32 R25, -RZ, R10.reuse.H1_H1 ;  /* 0x3000000aff197230 */ /* 0x100fe40000004100 */
[----:B------:R-:W-:Y:S01]  /*4720*/  FFMA.FTZ R46, R22, R17, R5 ;  /* 0x00000011162e7223 */ /* 0x000fe20000010005 */
[----:B------:R-:W-:Y:S02]  /*4730*/  HADD2.F32 R23, -RZ, R10.H0_H0 ;  /* 0x2000000aff177230 */ /* 0x000fe40000004100 */
[----:B------:R-:W-:Y:S01]  /*4740*/  FADD.FTZ R24, -R14, R21 ;  /* 0x000000150e187221 */ /* 0x000fe20000010100 */
[--C-:B------:R-:W-:Y:S01]  /*4750*/  HADD2.F32 R27, -RZ, R12.reuse.H0_H0 ;  /* 0x2000000cff1b7230 */ /* 0x100fe20000004100 */
[----:B------:R-:W-:Y:S01]  /*4760*/  BSSY.RECONVERGENT B0, `(.L_x_890) ;  /* 0x000002c000007945 */ /* 0x000fe20003800200 */
[----:B------:R-:W-:-:S02]  /*4770*/  HADD2.F32 R63, -RZ, R12.H1_H1 ;  /* 0x3000000cff3f7230 */ /* 0x000fc40000004100 */
[C---:B------:R-:W-:Y:S01]  /*4780*/  FADD.FTZ R12, -R14.reuse, R25 ;  /* 0x000000190e0c7221 */ /* 0x040fe20000010100 */
[C---:B------:R-:W-:Y:S01]  /*4790*/  FADD.FTZ R10, -R14.reuse, R23 ;  /* 0x000000170e0a7221 */ /* 0x040fe20000010100 */
[C---:B------:R-:W-:Y:S01]  /*47a0*/  FADD.FTZ R8, -R14.reuse, R27 ;  /* 0x0000001b0e087221 */ /* 0x040fe20000010100 */
[C---:B------:R-:W-:Y:S01]  /*47b0*/  FADD.FTZ R38, -R14.reuse, R31 ;  /* 0x0000001f0e267221 */ /* 0x040fe20000010100 */
[C---:B------:R-:W-:Y:S01]  /*47c0*/  FADD.FTZ R34, -R14.reuse, R33 ;  /* 0x000000210e227221 */ /* 0x040fe20000010100 */
[C---:B------:R-:W-:Y:S01]  /*47d0*/  FADD.FTZ R36, -R14.reuse, R39 ;  /* 0x000000270e247221 */ /* 0x040fe20000010100 */
[----:B0-----:R-:W-:Y:S02]  /*47e0*/  IMAD R3, R3, UR4, R44 ;  /* 0x0000000403037c24 */ /* 0x001fe4000f8e022c */
[C---:B------:R-:W-:Y:S01]  /*47f0*/  FADD.FTZ R30, -R14.reuse, R49 ;  /* 0x000000310e1e7221 */ /* 0x040fe20000010100 */
[C---:B------:R-:W-:Y:S01]  /*4800*/  FADD.FTZ R6, -R14.reuse, R51 ;  /* 0x000000330e067221 */ /* 0x040fe20000010100 */
[C---:B------:R-:W-:Y:S01]  /*4810*/  FADD.FTZ R32, -R14.reuse, R57 ;  /* 0x000000390e207221 */ /* 0x040fe20000010100 */
[C---:B------:R-:W-:Y:S01]  /*4820*/  FADD.FTZ R28, -R14.reuse, R59 ;  /* 0x0000003b0e1c7221 */ /* 0x040fe20000010100 */
[C---:B-1----:R-:W-:Y:S01]  /*4830*/  ISETP.GE.U32.AND P0, PT, R3.reuse, UR8, PT ;  /* 0x0000000803007c0c */ /* 0x042fe2000bf06070 */
[C---:B------:R-:W-:Y:S01]  /*4840*/  FADD.FTZ R26, -R14.reuse, R61 ;  /* 0x0000003d0e1a7221 */ /* 0x040fe20000010100 */
[----:B------:R-:W-:Y:S01]  /*4850*/  SHF.R.S32.HI R19, RZ, 0x1f, R3 ;  /* 0x0000001fff137819 */ /* 0x000fe20000011403 */
[----:B------:R-:W-:Y:S01]  /*4860*/  FADD.FTZ R14, -R14, R63 ;  /* 0x0000003f0e0e7221 */ /* 0x000fe20000010100 */
        /* <DEDUP_REMOVED lines=27> */
.L_x_891:
[----:B------:R-:W-:Y:S05]  /*4a20*/  BSYNC.RECONVERGENT B0 ;  /* 0x0000000000007941 */ /* 0x000fea0003800200 */
.L_x_890:
[--C-:B------:R-:W-:Y:S02]  /*4a30*/  HADD2.F32 R16, -RZ, R37.reuse.H0_H0 ;  /* 0x20000025ff107230 */ /* 0x100fe40000004100 */
[----:B------:R-:W-:Y:S01]  /*4a40*/  FFMA.FTZ R46, R22, R56, R5 ;  /* 0x00000038162e7223 */ /* 0x000fe20000010005 */
[----:B0-----:R-:W-:Y:S02]  /*4a50*/  HADD2.F32 R18, -RZ, R37.H1_H1 ;  /* 0x30000025ff127230 */ /* 0x001fe40000004100 */
        /* <DEDUP_REMOVED lines=20> */
.L_x_892:
        /* <DEDUP_REMOVED lines=21> */
.L_x_894:
[----:B------:R-:W-:Y:S05]  /*4cf0*/  BSYNC.RECONVERGENT B0 ;  /* 0x0000000000007941 */ /* 0x000fea0003800200 */
.L_x_893:
[--C-:B------:R-:W-:Y:S02]  /*4d00*/  HADD2.F32 R16, -RZ, R35.reuse.H0_H0 ;  /* 0x20000023ff107230 */ /* 0x100fe40000004100 */
[C-C-:B------:R-:W-:Y:S01]  /*4d10*/  FFMA.FTZ R38, R22.reuse, R34, R5.reuse ;  /* 0x0000002216267223 */ /* 0x140fe20000010005 */
[----:B------:R-:W-:Y:S01]  /*4d20*/  FFMA.FTZ R40, R22, R36, R5 ;  /* 0x0000002416287223 */ /* 0x000fe20000010005 */
[----:B0-----:R-:W-:Y:S01]  /*4d30*/  HADD2.F32 R18, -RZ, R35.H1_H1 ;  /* 0x30000023ff127230 */ /* 0x001fe20000004100 */
        /* <DEDUP_REMOVED lines=19> */
.L_x_895:
        /* <DEDUP_REMOVED lines=18> */
.L_x_897:
[----:B------:R-:W-:Y:S05]  /*4f90*/  BSYNC.RECONVERGENT B0 ;  /* 0x0000000000007941 */ /* 0x000fea0003800200 */
.L_x_896:
        /* <DEDUP_REMOVED lines=31> */
.L_x_898:
        /* <DEDUP_REMOVED lines=8> */
[----:B0-----:R-:W-:Y:S01]  /*5210*/  IADD3 R21, PT, PT, R3, 0x50, RZ ;  /* 0x0000005003157810 */ /* 0x001fe20007ffe0ff */
        /* <DEDUP_REMOVED lines=26> */
[----:B------:R-:W1:Y:S01]  /*53c0*/  LDCU.64 UR10, c[0x0][0x380] ;  /* 0x00007000ff0a77ac */ /* 0x000e620008000a00 */
[----:B0-----:R-:W-:Y:S02]  /*53d0*/  IMAD R4, R29, UR4, RZ ;  /* 0x000000041d047c24 */ /* 0x001fe4000f8e02ff */
[----:B------:R-:W-:Y:S02]  /*53e0*/  FMUL.FTZ R29, R58, R47 ;  /* 0x0000002f3a1d7220 */ /* 0x000fe40000410000 */
[----:B------:R-:W-:Y:S01]  /*53f0*/  IMAD R31, R17, UR5, R4 ;  /* 0x00000005111f7c24 */ /* 0x000fe2000f8e0204 */
[----:B------:R-:W-:Y:S02]  /*5400*/  MOV R4, R52 ;  /* 0x0000003400047202 */ /* 0x000fe40000000f00 */
[----:B------:R-:W-:-:S03]  /*5410*/  F2FP.F16.F32.PACK_AB R29, R29, R56 ;  /* 0x000000381d1d723e */ /* 0x000fc600000000ff */
[----:B------:R-:W-:-:S05]  /*5420*/  IMAD.WIDE.U32 R4, R17, UR4, R4 ;  /* 0x0000000411047c25 */ /* 0x000fca000f8e0004 */
[----:B------:R-:W-:Y:S02]  /*5430*/  IADD3 R31, PT, PT, R5, R31, RZ ;  /* 0x0000001f051f7210 */ /* 0x000fe40007ffe0ff */
[----:B-1----:R-:W-:-:S04]  /*5440*/  LEA R16, P2, R4, UR10, 0x1 ;  /* 0x0000000a04107c11 */ /* 0x002fc8000f8408ff */
[----:B------:R-:W-:-:S05]  /*5450*/  LEA.HI.X R17, R4, UR11, R31, 0x1, P2 ;  /* 0x0000000b04117c11 */ /* 0x000fca00090f0c1f */
[----:B------:R0:W-:Y:S04]  /*5460*/  STG.E desc[UR6][R16.64], R29 ;  /* 0x0000001d10007986 */ /* 0x0001e8000c101906 */
.L_x_900:
[----:B------:R-:W-:Y:S05]  /*5470*/  BSYNC.RECONVERGENT B0 ;  /* 0x0000000000007941 */ /* 0x000fea0003800200 */
.L_x_899:
        /* <DEDUP_REMOVED lines=21> */
.L_x_901:
        /* <DEDUP_REMOVED lines=18> */
.L_x_903:
[----:B------:R-:W-:Y:S05]  /*56f0*/  BSYNC.RECONVERGENT B0 ;  /* 0x0000000000007941 */ /* 0x000fea0003800200 */
.L_x_902:
[--C-:B------:R-:W-:Y:S02]  /*5700*/  HADD2.F32 R4, -RZ, R9.reuse.H0_H0 ;  /* 0x20000009ff047230 */ /* 0x100fe40000004100 */
[----:B------:R-:W-:Y:S01]  /*5710*/  HADD2.F32 R9, -RZ, R9.H1_H1 ;  /* 0x30000009ff097230 */ /* 0x000fe20000004100 */
        /* <DEDUP_REMOVED lines=19> */
.L_x_904:
[----:B------:R-:W-:Y:S01]  /*5850*/  BSSY.RECONVERGENT B0, `(.L_x_905) ;  /* 0x0000012000007945 */ /* 0x000fe20003800200 */
[----:B------:R-:W-:Y:S01]  /*5860*/  FFMA.FTZ R36, R45, R4, -R36 ;  /* 0x000000042d247223 */ /* 0x000fe20000010824 */
[----:B------:R-:W-:Y:S02]  /*5870*/  FFMA.FTZ R38, R15, R9, -R38 ;  /* 0x000000090f267223 */ /* 0x000fe40000010826 */
[----:B------:R-:W-:Y:S05]  /*5880*/  @P4 BRA `(.L_x_906) ;  /* 0x0000000000384947 */ /* 0x000fea0003800000 */
[----:B------:R-:W2:Y:S01]  /*5890*/  LDCU.64 UR4, c[0x0][0x3f8] ;  /* 0x00007f00ff0477ac */ /* 0x000ea20008000a00 */
[----:B------:R-:W-:Y:S01]  /*58a0*/  MOV R4, R52 ;  /* 0x0000003400047202 */ /* 0x000fe20000000f00 */
[----:B------:R-:W-:Y:S01]  /*58b0*/  FMUL.FTZ R36, R36, R47 ;  /* 0x0000002f24247220 */ /* 0x000fe20000410000 */
[----:B------:R-:W-:Y:S01]  /*58c0*/  MOV R5, R55 ;  /* 0x0000003700057202 */ /* 0x000fe20000000f00 */
[----:B------:R-:W3:Y:S01]  /*58d0*/  LDCU.64 UR10, c[0x0][0x380] ;  /* 0x00007000ff0a77ac */ /* 0x000ee20008000a00 */
[----:B-1----:R-:W-:-:S05]  /*58e0*/  FMUL.FTZ R7, R38, R47 ;  /* 0x0000002f26077220 */ /* 0x002fca0000410000 */
[----:B------:R-:W-:Y:S01]  /*58f0*/  F2FP.F16.F32.PACK_AB R7, R7, R36 ;  /* 0x000000240707723e */ /* 0x000fe200000000ff */
[----:B--2---:R-:W-:Y:S02]  /*5900*/  IMAD R24, R23, UR4, RZ ;  /* 0x0000000417187c24 */ /* 0x004fe4000f8e02ff */
[----:B0-----:R-:W-:-:S04]  /*5910*/  IMAD.WIDE.U32 R16, R21, UR4, R4 ;  /* 0x0000000415107c25 */ /* 0x001fc8000f8e0004 */
[----:B------:R-:W-:Y:S01]  /*5920*/  IMAD R21, R21, UR5, R24 ;  /* 0x0000000515157c24 */ /* 0x000fe2000f8e0218 */
[----:B---3--:R-:W-:-:S04]  /*5930*/  LEA R4, P2, R16, UR10, 0x1 ;  /* 0x0000000a10047c11 */ /* 0x008fc8000f8408ff */
[----:B------:R-:W-:-:S04]  /*5940*/  IADD3 R21, PT, PT, R17, R21, RZ ;  /* 0x0000001511157210 */ /* 0x000fc80007ffe0ff */
[----:B------:R-:W-:-:S05]  /*5950*/  LEA.HI.X R5, R16, UR11, R21, 0x1, P2 ;  /* 0x0000000b10057c11 */ /* 0x000fca00090f0c15 */
[----:B------:R2:W-:Y:S02]  /*5960*/  STG.E desc[UR6][R4.64], R7 ;  /* 0x0000000704007986 */ /* 0x0005e4000c101906 */
.L_x_906:
[----:B------:R-:W-:Y:S05]  /*5970*/  BSYNC.RECONVERGENT B0 ;  /* 0x0000000000007941 */ /* 0x000fea0003800200 */
.L_x_905:
[--C-:B--2---:R-:W-:Y:S02]  /*5980*/  HADD2.F32 R4, -RZ, R11.reuse.H0_H0 ;  /* 0x2000000bff047230 */ /* 0x104fe40000004100 */
[----:B------:R-:W-:Y:S01]  /*5990*/  HADD2.F32 R11, -RZ, R11.H1_H1 ;  /* 0x3000000bff0b7230 */ /* 0x000fe20000004100 */
        /* <DEDUP_REMOVED lines=19> */
.L_x_907:
        /* <DEDUP_REMOVED lines=12> */
[----:B------:R-:W-:-:S04]  /*5b90*/  IMAD.WIDE.U32 R10, R18, UR4, R4 ;  /* 0x00000004120a7c25 */ /* 0x000fc8000f8e0004 */
[----:B------:R-:W-:Y:S01]  /*5ba0*/  IMAD R19, R18, UR5, R19 ;  /* 0x0000000512137c24 */ /* 0x000fe2000f8e0213 */
[----:B---3--:R-:W-:-:S04]  /*5bb0*/  LEA R4, P1, R10, UR10, 0x1 ;  /* 0x0000000a0a047c11 */ /* 0x008fc8000f8208ff */
[----:B------:R-:W-:-:S04]  /*5bc0*/  IADD3 R19, PT, PT, R11, R19, RZ ;  /* 0x000000130b137210 */ /* 0x000fc80007ffe0ff */
[----:B------:R-:W-:-:S05]  /*5bd0*/  LEA.HI.X R5, R10, UR11, R19, 0x1, P1 ;  /* 0x0000000b0a057c11 */ /* 0x000fca00088f0c13 */
[----:B------:R2:W-:Y:S02]  /*5be0*/  STG.E desc[UR6][R4.64], R7 ;  /* 0x0000000704007986 */ /* 0x0005e4000c101906 */
.L_x_909:
[----:B------:R-:W-:Y:S05]  /*5bf0*/  BSYNC.RECONVERGENT B0 ;  /* 0x0000000000007941 */ /* 0x000fea0003800200 */
.L_x_908:
[--C-:B--2---:R-:W-:Y:S01]  /*5c00*/  HADD2.F32 R4, -RZ, R13.reuse.H0_H0 ;  /* 0x2000000dff047230 */ /* 0x104fe20000004100 */
[----:B------:R-:W-:Y:S01]  /*5c10*/  SHF.R.S32.HI R12, RZ, 0x1f, R3 ;  /* 0x0000001fff0c7819 */ /* 0x000fe20000011403 */
[----:B------:R-:W-:Y:S01]  /*5c20*/  HADD2.F32 R13, -RZ, R13.H1_H1 ;  /* 0x3000000dff0d7230 */ /* 0x000fe20000004100 */
[----:B------:R-:W-:Y:S06]  /*5c30*/  BRA.U !UP0, `(.L_x_910) ;  /* 0x0000000108487547 */ /* 0x000fec000b800000 */
[----:B------:R-:W-:Y:S01]  /*5c40*/  FFMA.FTZ R8, R45, R8, R50 ;  /* 0x000000082d087223 */ /* 0x000fe20000010032 */
[----:B------:R-:W-:-:S03]  /*5c50*/  FFMA.FTZ R14, R15, R14, R48 ;  /* 0x0000000e0f0e7223 */ /* 0x000fc60000010030 */
[----:B------:R-:W-:Y:S01]  /*5c60*/  FMUL.FTZ R5, R8, -1.4426950216293334961 ;  /* 0xbfb8aa3b08057820 */ /* 0x000fe20000410000 */
[----:B------:R-:W-:-:S05]  /*5c70*/  FMUL.FTZ R9, R14, -1.4426950216293334961 ;  /* 0xbfb8aa3b0e097820 */ /* 0x000fca0000410000 */
[----:B------:R-:W1:Y:S04]  /*5c80*/  MUFU.EX2 R5, R5 ;  /* 0x0000000500057308 */ /* 0x000e680000000800 */
[----:B------:R-:W2:Y:S01]  /*5c90*/  MUFU.EX2 R9, R9 ;  /* 0x0000000900097308 */ /* 0x000ea20000000800 */
[----:B-1----:R-:W-:Y:S01]  /*5ca0*/  FADD.FTZ R7, R5, 1 ;  /* 0x3f80000005077421 */ /* 0x002fe20000010000 */
[----:B--2---:R-:W-:-:S05]  /*5cb0*/  FADD.FTZ R10, R9, 1 ;  /* 0x3f800000090a7421 */ /* 0x004fca0000010000 */
[----:B------:R-:W1:Y:S08]  /*5cc0*/  MUFU.RCP R7, R7 ;  /* 0x0000000700077308 */ /* 0x000e700000001000 */
[----:B------:R-:W0:Y:S01]  /*5cd0*/  MUFU.RCP R10, R10 ;  /* 0x0000000a000a7308 */ /* 0x000e220000001000 */
[----:B-1----:R-:W-:Y:S01]  /*5ce0*/  FADD.FTZ R11, -R7, 1 ;  /* 0x3f800000070b7421 */ /* 0x002fe20000010100 */
[----:B------:R-:W-:-:S03]  /*5cf0*/  FMUL.FTZ R4, R4, R7 ;  /* 0x0000000704047220 */ /* 0x000fc60000410000 */
[----:B------:R-:W-:Y:S01]  /*5d00*/  FFMA.FTZ R11, R8, R11, 1 ;  /* 0x3f800000080b7423 */ /* 0x000fe2000001000b */
[----:B0-----:R-:W-:Y:S01]  /*5d10*/  FADD.FTZ R17, -R10, 1 ;  /* 0x3f8000000a117421 */ /* 0x001fe20000010100 */
[----:B------:R-:W-:Y:S02]  /*5d20*/  FMUL.FTZ R13, R13, R10 ;  /* 0x0000000a0d0d7220 */ /* 0x000fe40000410000 */
[----:B------:R-:W-:Y:S01]  /*5d30*/  FMUL.FTZ R4, R4, R11 ;  /* 0x0000000b04047220 */ /* 0x000fe20000410000 */
[----:B------:R-:W-:-:S04]  /*5d40*/  FFMA.FTZ R14, R14, R17, 1 ;  /* 0x3f8000000e0e7423 */ /* 0x000fc80000010011 */
[----:B------:R-:W-:-:S07]  /*5d50*/  FMUL.FTZ R13, R13, R14 ;  /* 0x0000000e0d0d7220 */ /* 0x000fce0000410000 */
.L_x_910:
[----:B------:R-:W-:Y:S01]  /*5d60*/  ISETP.GE.AND.EX P0, PT, R12, UR9, PT, P0 ;  /* 0x000000090c007c0c */ /* 0x000fe2000bf06300 */
[----:B------:R-:W-:Y:S01]  /*5d70*/  FFMA.FTZ R6, R45, R4, -R6 ;  /* 0x000000042d067223 */ /* 0x000fe20000010806 */
[----:B------:R-:W-:Y:S01]  /*5d80*/  FFMA.FTZ R22, R15, R13, -R22 ;  /* 0x0000000d0f167223 */ /* 0x000fe20000010816 */
[----:B------:R-:W-:Y:S02]  /*5d90*/  BSSY.RECONVERGENT B0, `(.L_x_911) ;  /* 0x000000f000007945 */ /* 0x000fe40003800200 */
[-C--:B------:R-:W-:Y:S01]  /*5da0*/  FMUL.FTZ R6, R6, R47.reuse ;  /* 0x0000002f06067220 */ /* 0x080fe20000410000 */
[----:B------:R-:W-:-:S07]  /*5db0*/  FMUL.FTZ R47, R22, R47 ;  /* 0x0000002f162f7220 */ /* 0x000fce0000410000 */
[----:B------:R-:W-:Y:S05]  /*5dc0*/  @P0 BRA `(.L_x_912) ;  /* 0x00000000002c0947 */ /* 0x000fea0003800000 */
[----:B------:R-:W2:Y:S01]  /*5dd0*/  LDCU.64 UR4, c[0x0][0x3f8] ;  /* 0x00007f00ff0477ac */ /* 0x000ea20008000a00 */
[----:B------:R-:W-:Y:S01]  /*5de0*/  MOV R53, R55 ;  /* 0x0000003700357202 */ /* 0x000fe20000000f00 */
[----:B------:R-:W3:Y:S01]  /*5df0*/  LDCU.64 UR8, c[0x0][0x380] ;  /* 0x00007000ff0877ac */ /* 0x000ee20008000a00 */
[----:B--2---:R-:W-:Y:S02]  /*5e00*/  IMAD R12, R12, UR4, RZ ;  /* 0x000000040c0c7c24 */ /* 0x004fe4000f8e02ff */
[----:B------:R-:W-:-:S04]  /*5e10*/  IMAD.WIDE.U32 R52, R3, UR4, R52 ;  /* 0x0000000403347c25 */ /* 0x000fc8000f8e0034 */
[----:B------:R-:W-:Y:S01]  /*5e20*/  IMAD R3, R3, UR5, R12 ;  /* 0x0000000503037c24 */ /* 0x000fe2000f8e020c */
[----:B---3--:R-:W-:-:S04]  /*5e30*/  LEA R4, P0, R52, UR8, 0x1 ;  /* 0x0000000834047c11 */ /* 0x008fc8000f8008ff */
[----:B------:R-:W-:-:S04]  /*5e40*/  IADD3 R3, PT, PT, R53, R3, RZ ;  /* 0x0000000335037210 */ /* 0x000fc80007ffe0ff */
[----:B------:R-:W-:Y:S02]  /*5e50*/  LEA.HI.X R5, R52, UR9, R3, 0x1, P0 ;  /* 0x0000000934057c11 */ /* 0x000fe400080f0c03 */
[----:B------:R-:W-:-:S05]  /*5e60*/  F2FP.F16.F32.PACK_AB R3, R47, R6 ;  /* 0x000000062f03723e */ /* 0x000fca00000000ff */
[----:B------:R2:W-:Y:S02]  /*5e70*/  STG.E desc[UR6][R4.64], R3 ;  /* 0x0000000304007986 */ /* 0x0005e4000c101906 */
.L_x_912:
[----:B------:R-:W-:Y:S05]  /*5e80*/  BSYNC.RECONVERGENT B0 ;  /* 0x0000000000007941 */ /* 0x000fea0003800200 */
.L_x_911:
[----:B------:R-:W3:Y:S01]  /*5e90*/  LDCU UR4, c[0x0][0x410] ;  /* 0x00008200ff0477ac */ /* 0x000ee20008000800 */
[----:B------:R-:W-:Y:S02]  /*5ea0*/  IADD3 R43, PT, PT, R20, R43, RZ ;  /* 0x0000002b142b7210 */ /* 0x000fe40007ffe0ff */
[----:B------:R-:W-:Y:S01]  /*5eb0*/  IADD3 R41, PT, PT, R41, 0x1, RZ ;  /* 0x0000000129297810 */ /* 0x000fe20007ffe0ff */
[----:B------:R-:W3:Y:S02]  /*5ec0*/  LDCU UR5, c[0x0][0x3e0] ;  /* 0x00007c00ff0577ac */ /* 0x000ee40008000800 */
[----:B---3--:R-:W-:-:S06]  /*5ed0*/  UIMAD UR4, UR4, UR5, URZ ;  /* 0x00000005040472a4 */ /* 0x008fcc000f8e02ff */
[----:B------:R-:W-:-:S13]  /*5ee0*/  ISETP.GE.AND P0, PT, R43, UR4, PT ;  /* 0x000000042b007c0c */ /* 0x000fda000bf06270 */
[----:B------:R-:W-:Y:S05]  /*5ef0*/  @!P0 BRA `(.L_x_913) ;  /* 0xffffffa000988947 */ /* 0x000fea000383ffff */
.L_x_870:
[----:B------:R-:W3:Y:S01]  /*5f00*/  S2R R9, SR_TID.X ;  /* 0x0000000000097919 */ /* 0x000ee20000002100 */
[----:B--2---:R-:W2:Y:S01]  /*5f10*/  LDC R4, c[0x0][0x370] ;  /* 0x0000dc00ff047b82 */ /* 0x004ea20000000800 */
[----:B------:R-:W-:Y:S07]  /*5f20*/  BSSY.RECONVERGENT B0, `(.L_x_914) ;  /* 0x000000e000007945 */ /* 0x000fee0003800200 */
[----:B-1----:R-:W1:Y:S08]  /*5f30*/  LDC R7, c[0x0][0x374] ;  /* 0x0000dd00ff077b82 */ /* 0x002e700000000800 */
[----:B------:R-:W4:Y:S01]  /*5f40*/  LDC.64 R2, c[0x0][0x3c8] ;  /* 0x0000f200ff027b82 */ /* 0x000f220000000a00 */
[----:B--2---:R-:W-:-:S02]  /*5f50*/  ISETP.NE.AND P0, PT, R4, 0x1, PT ;  /* 0x000000010400780c */ /* 0x004fc40003f05270 */
[----:B---3--:R-:W-:Y:S02]  /*5f60*/  ISETP.NE.AND P1, PT, R9, RZ, PT ;  /* 0x000000ff0900720c */ /* 0x008fe40003f25270 */
[----:B-1----:R-:W-:-:S04]  /*5f70*/  SHF.L.U32 R0, R7, 0x1, RZ ;  /* 0x0000000107007819 */ /* 0x002fc800000006ff */
        /* <DEDUP_REMOVED lines=8> */
.L_x_915:
[----:B------:R-:W-:Y:S05]  /*6000*/  BSYNC.RECONVERGENT B0 ;  /* 0x0000000000007941 */ /* 0x000fea0003800200 */
.L_x_914:
        /* <DEDUP_REMOVED lines=11> */
.L_x_917:
[----:B------:R-:W2:Y:S04]  /*60c0*/  LDG.E.STRONG.GPU R5, desc[UR6][R2.64] ;  /* 0x0000000602057981 */ /* 0x000ea8000c1ef900 */
[----:B--2---:R-:W-:Y:S01]  /*60d0*/  CCTL.IVALL ;  /* 0x00000000ff00798f */ /* 0x004fe20002000000 */
[----:B------:R-:W-:Y:S05]  /*60e0*/  YIELD ;  /* 0x0000000000007946 */ /* 0x000fea0003800000 */
[----:B------:R-:W-:-:S13]  /*60f0*/  ISETP.NE.AND P0, PT, R5, R0, PT ;  /* 0x000000000500720c */ /* 0x000fda0003f05270 */
[----:B------:R-:W-:Y:S05]  /*6100*/  @P0 BRA `(.L_x_917) ;  /* 0xfffffffc00ec0947 */ /* 0x000fea000383ffff */
.L_x_916:
        /* <DEDUP_REMOVED lines=23> */
[----:B0-----:R-:W-:-:S04]  /*6280*/  SEL R17, RZ, 0x1, !P0 ;  /* 0x00000001ff117807 */ /* 0x001fc80004000000 */
        /* <DEDUP_REMOVED lines=51> */
.L_x_920:
        /* <DEDUP_REMOVED lines=31> */
.L_x_919:
[----:B------:R-:W-:Y:S05]  /*67b0*/  BSYNC.RECONVERGENT B0 ;  /* 0x0000000000007941 */ /* 0x000fea0003800200 */
.L_x_918:
        /* <DEDUP_REMOVED lines=10> */
.L_x_921:
        /* <DEDUP_REMOVED lines=87> */
.L_x_922:
        /* <DEDUP_REMOVED lines=11> */
.L_x_4510:


//--------------------- .text._Z35group_norm_nhwc_bwd_one_pass_kernelI11Fp16IOBf16WLi256ELi84ELi672EEv26Group_norm_nhwc_bwd_params --------------------------
	.section	.text._Z35group_norm_nhwc_bwd_one_pass_kernelI11Fp16IOBf16WLi256ELi84ELi672EEv26Group_norm_nhwc_bwd_params,"ax",@progbits
	.align	128
        .global         _Z35group_norm_nhwc_bwd_one_pass_kernelI11Fp16IOBf16WLi256ELi84ELi672EEv26Group_norm_nhwc_bwd_params
        .type           _Z35group_norm_nhwc_bwd_one_pass_kernelI11Fp16IOBf16WLi256ELi84ELi672EEv26Group_norm_nhwc_bwd_params,@function
        .size           _Z35group_norm_nhwc_bwd_one_pass_kernelI11Fp16IOBf16WLi256ELi84ELi672EEv26Group_norm_nhwc_bwd_params,(.L_x_4511 - _Z35group_norm_nhwc_bwd_one_pass_kernelI11Fp16IOBf16WLi256ELi84ELi672EEv26Group_norm_nhwc_bwd_params)
        .other          _Z35group_norm_nhwc_bwd_one_pass_kernelI11Fp16IOBf16WLi256ELi84ELi672EEv26Group_norm_nhwc_bwd_params,@"STO_CUDA_ENTRY STV_DEFAULT"
_Z35group_norm_nhwc_bwd_one_pass_kernelI11Fp16IOBf16WLi256ELi84ELi672EEv26Group_norm_nhwc_bwd_params:
.text._Z35group_norm_nhwc_bwd_one_pass_kernelI11Fp16IOBf16WLi256ELi84ELi672EEv26Group_norm_nhwc_bwd_params:
        /* <DEDUP_REMOVED lines=22> */
.L_x_990:
[----:B-1----:R-:W1:Y:S01]  /*0160*/  LDC R9, c[0x0][0x410] ;  /* 0x00010400ff097b82 */ /* 0x002e620000000800 */
[----:B------:R-:W-:Y:S01]  /*0170*/  IABS R8, R54 ;  /* 0x0000003600087213 */ /* 0x000fe20000000000 */
[----:B--2---:R-:W2:Y:S01]  /*0180*/  LDCU.128 UR12, c[0x0][0x400] ;  /* 0x00008000ff0c77ac */ /* 0x004ea20008000c00 */
[----:B------:R-:W-:Y:S02]  /*0190*/  ISETP.GE.AND P1, PT, R54, RZ, PT ;  /* 0x000000ff3600720c */ /* 0x000fe40003f26270 */
[----:B------:R-:W-:-:S03]  /*01a0*/  MOV R50, RZ ;  /* 0x000000ff00327202 */ /* 0x000fc60000000f00 */
[----:B------:R-:W3:Y:S01]  /*01b0*/  S2UR UR6, SR_CTAID.X ;  /* 0x00000000000679c3 */ /* 0x000ee20000002500 */
[----:B------:R-:W-:Y:S02]  /*01c0*/  CS2R R48, SRZ ;  /* 0x0000000000307805 */ /* 0x000fe4000001ff00 */
[----:B------:R-:W-:Y:S02]  /*01d0*/  CS2R R46, SRZ ;  /* 0x00000000002e7805 */ /* 0x000fe4000001ff00 */
[----:B------:R-:W-:Y:S02]  /*01e0*/  CS2R R44, SRZ ;  /* 0x00000000002c7805 */ /* 0x000fe4000001ff00 */
[----:B------:R-:W-:Y:S02]  /*01f0*/  CS2R R42, SRZ ;  /* 0x00000000002a7805 */ /* 0x000fe4000001ff00 */
[----:B------:R-:W-:Y:S02]  /*0200*/  CS2R R40, SRZ ;  /* 0x0000000000287805 */ /* 0x000fe4000001ff00 */
[----:B------:R-:W-:-:S02]  /*0210*/  CS2R R38, SRZ ;  /* 0x0000000000267805 */ /* 0x000fc4000001ff00 */
[----:B------:R-:W-:Y:S02]  /*0220*/  CS2R R36, SRZ ;  /* 0x0000000000247805 */ /* 0x000fe4000001ff00 */
[----:B------:R-:W-:Y:S01]  /*0230*/  CS2R R34, SRZ ;  /* 0x0000000000227805 */ /* 0x000fe2000001ff00 */
[----:B------:R-:W4:Y:S01]  /*0240*/  LDCU.U8 UR4, c[0x0][0x414] ;  /* 0x00008280ff0477ac */ /* 0x000f220008000000 */
[----:B01----:R-:W-:-:S04]  /*0250*/  IABS R6, R9 ;  /* 0x0000000900067213 */ /* 0x003fc80000000000 */
[----:B------:R-:W1:Y:S08]  /*0260*/  I2F.RP R3, R6 ;  /* 0x0000000600037306 */ /* 0x000e700000209400 */
[----:B-1----:R-:W1:Y:S02]  /*0270*/  MUFU.RCP R3, R3 ;  /* 0x0000000300037308 */ /* 0x002e640000001000 */
[----:B-1----:R-:W-:-:S06]  /*0280*/  IADD3 R4, PT, PT, R3, 0xffffffe, RZ ;  /* 0x0ffffffe03047810 */ /* 0x002fcc0007ffe0ff */
[----:B------:R1:W0:Y:S02]  /*0290*/  F2I.FTZ.U32.TRUNC.NTZ R5, R4 ;  /* 0x0000000400057305 */ /* 0x000224000021f000 */
[----:B-1----:R-:W-:Y:S02]  /*02a0*/  MOV R4, RZ ;  /* 0x000000ff00047202 */ /* 0x002fe40000000f00 */
[----:B0-----:R-:W-:-:S05]  /*02b0*/  IADD3 R7, PT, PT, RZ, -R5, RZ ;  /* 0x80000005ff077210 */ /* 0x001fca0007ffe0ff */
[----:B------:R-:W-:-:S04]  /*02c0*/  IMAD R7, R7, R6, RZ ;  /* 0x0000000607077224 */ /* 0x000fc800078e02ff */
[----:B------:R-:W-:Y:S01]  /*02d0*/  IMAD.HI.U32 R5, R5, R7, R4 ;  /* 0x0000000705057227 */ /* 0x000fe200078e0004 */
[----:B------:R-:W-:Y:S02]  /*02e0*/  MOV R7, R8 ;  /* 0x0000000800077202 */ /* 0x000fe40000000f00 */
[----:B------:R-:W3:Y:S03]  /*02f0*/  LDC R8, c[0x0][0x41c] ;  /* 0x00010700ff087b82 */ /* 0x000ee60000000800 */
[----:B------:R-:W-:-:S05]  /*0300*/  IMAD.HI.U32 R5, R5, R7, RZ ;  /* 0x0000000705057227 */ /* 0x000fca00078e00ff */
[----:B------:R-:W-:-:S05]  /*0310*/  IADD3 R3, PT, PT, -R5, RZ, RZ ;  /* 0x000000ff05037210 */ /* 0x000fca0007ffe1ff */
[----:B------:R-:W-:-:S05]  /*0320*/  IMAD R3, R6, R3, R7 ;  /* 0x0000000306037224 */ /* 0x000fca00078e0207 */
[----:B------:R-:W-:Y:S01]  /*0330*/  ISETP.GT.U32.AND P2, PT, R6, R3, PT ;  /* 0x000000030600720c */ /* 0x000fe20003f44070 */
[----:B---3--:R-:W-:Y:S01]  /*0340*/  IMAD R55, R8, UR6, R53 ;  /* 0x0000000608377c24 */ /* 0x008fe2000f8e0235 */
[----:B------:R-:W-:-:S04]  /*0350*/  LOP3.LUT R8, R54, R9, RZ, 0x3c, !PT ;  /* 0x0000000936087212 */ /* 0x000fc800078e3cff */
[----:B--2---:R-:W-:-:S07]  /*0360*/  ISETP.GE.U32.AND P3, PT, R55, UR12, PT ;  /* 0x0000000c37007c0c */ /* 0x004fce000bf66070 */
[-C--:B------:R-:W-:Y:S02]  /*0370*/  @!P2 IADD3 R3, PT, PT, R3, -R6.reuse, RZ ;  /* 0x800000060303a210 */ /* 0x080fe40007ffe0ff */
[----:B------:R-:W-:Y:S02]  /*0380*/  SHF.R.S32.HI R7, RZ, 0x1f, R55 ;  /* 0x0000001fff077819 */ /* 0x000fe40000011437 */
[CC--:B------:R-:W-:Y:S02]  /*0390*/  ISETP.GE.U32.AND P0, PT, R3.reuse, R6.reuse, PT ;  /* 0x000000060300720c */ /* 0x0c0fe40003f06070 */
[----:B------:R-:W-:Y:S02]  /*03a0*/  ISETP.GT.U32.AND P4, PT, R6, R3, PT ;  /* 0x000000030600720c */ /* 0x000fe40003f84070 */
[----:B------:R-:W-:Y:S02]  /*03b0*/  IADD3 R4, PT, PT, R3, -R6, RZ ;  /* 0x8000000603047210 */ /* 0x000fe40007ffe0ff */
[----:B------:R-:W-:-:S02]  /*03c0*/  ISETP.GE.AND.EX P3, PT, R7, UR13, PT, P3 ;  /* 0x0000000d07007c0c */ /* 0x000fc4000bf66330 */
[----:B------:R-:W-:Y:S02]  /*03d0*/  ISETP.GE.AND P5, PT, R8, RZ, PT ;  /* 0x000000ff0800720c */ /* 0x000fe40003fa6270 */
[----:B------:R-:W-:Y:S02]  /*03e0*/  SEL R3, R4, R3, !P4 ;  /* 0x0000000304037207 */ /* 0x000fe40006000000 */
[----:B------:R-:W-:Y:S02]  /*03f0*/  @!P2 IADD3 R5, PT, PT, R5, 0x1, RZ ;  /* 0x000000010505a810 */ /* 0x000fe40007ffe0ff */
[----:B------:R-:W-:Y:S02]  /*0400*/  ISETP.NE.AND P2, PT, R9, RZ, PT ;  /* 0x000000ff0900720c */ /* 0x000fe40003f45270 */
[----:B------:R-:W-:Y:S02]  /*0410*/  LOP3.LUT R4, RZ, R9, RZ, 0x33, !PT ;  /* 0x00000009ff047212 */ /* 0x000fe400078e33ff */
[----:B------:R-:W-:Y:S01]  /*0420*/  @!P1 IADD3 R3, PT, PT, -R3, RZ, RZ ;  /* 0x000000ff03039210 */ /* 0x000fe20007ffe1ff */
[----:B------:R-:W0:Y:S01]  /*0430*/  @!P3 LDC.64 R8, c[0x0][0x3f8] ;  /* 0x0000fe00ff08bb82 */ /* 0x000e220000000a00 */
[----:B------:R-:W-:-:S02]  /*0440*/  @P0 IADD3 R5, PT, PT, R5, 0x1, RZ ;  /* 0x0000000105050810 */ /* 0x000fc40007ffe0ff */
[C---:B------:R-:W-:Y:S02]  /*0450*/  SEL R63, R4.reuse, R3, !P2 ;  /* 0x00000003043f7207 */ /* 0x040fe40005000000 */
[----:B------:R-:W-:Y:S02]  /*0460*/  @!P5 IADD3 R5, PT, PT, -R5, RZ, RZ ;  /* 0x000000ff0505d210 */ /* 0x000fe40007ffe1ff */
[----:B------:R-:W-:Y:S01]  /*0470*/  IADD3 R17, PT, PT, R55, 0x10, RZ ;  /* 0x0000001037117810 */ /* 0x000fe20007ffe0ff */
[----:B------:R-:W-:Y:S01]  /*0480*/  IMAD R3, R63, 0x54, RZ ;  /* 0x000000543f037824 */ /* 0x000fe200078e02ff */
[----:B------:R-:W-:Y:S01]  /*0490*/  SEL R5, R4, R5, !P2 ;  /* 0x0000000504057207 */ /* 0x000fe20005000000 */
[----:B------:R-:W1:Y:S01]  /*04a0*/  @!P3 LDC.64 R10, c[0x0][0x3a0] ;  /* 0x0000e800ff0abb82 */ /* 0x000e620000000a00 */
[----:B------:R-:W-:Y:S02]  /*04b0*/  ISETP.GE.U32.AND P0, PT, R17, UR12, PT ;  /* 0x0000000c11007c0c */ /* 0x000fe4000bf06070 */
[----:B------:R-:W-:-:S02]  /*04c0*/  SHF.R.S32.HI R13, RZ, 0x1f, R17 ;  /* 0x0000001fff0d7819 */ /* 0x000fc40000011411 */
[----:B------:R-:W-:Y:S02]  /*04d0*/  IADD3 R66, P1, PT, R3, R2, RZ ;  /* 0x0000000203427210 */ /* 0x000fe40007f3e0ff */
[----:B------:R-:W-:Y:S01]  /*04e0*/  SHF.R.S32.HI R2, RZ, 0x1f, R5 ;  /* 0x0000001fff027819 */ /* 0x000fe20000011405 */
[----:B------:R-:W2:Y:S01]  /*04f0*/  @!P3 LDC.64 R14, c[0x0][0x398] ;  /* 0x0000e600ff0ebb82 */ /* 0x000ea20000000a00 */
[----:B------:R-:W-:Y:S02]  /*0500*/  ISETP.GE.AND.EX P0, PT, R13, UR13, PT, P0 ;  /* 0x0000000d0d007c0c */ /* 0x000fe4000bf06300 */
[----:B------:R-:W-:Y:S01]  /*0510*/  LEA.HI.X.SX32 R67, R3, RZ, 0x1, P1 ;  /* 0x000000ff03437211 */ /* 0x000fe200008f0eff */
[----:B------:R-:W-:Y:S01]  /*0520*/  IMAD R2, R2, UR14, RZ ;  /* 0x0000000e02027c24 */ /* 0x000fe2000f8e02ff */
[----:B------:R-:W-:-:S03]  /*0530*/  IADD3 R21, PT, PT, R55, 0x20, RZ ;  /* 0x0000002037157810 */ /* 0x000fc60007ffe0ff */
[----:B------:R-:W-:Y:S01]  /*0540*/  IMAD R69, R5, UR15, R2 ;  /* 0x0000000f05457c24 */ /* 0x000fe2000f8e0202 */
[----:B------:R-:W-:Y:S01]  /*0550*/  ISETP.GE.U32.AND P1, PT, R21, UR12, PT ;  /* 0x0000000c15007c0c */ /* 0x000fe2000bf26070 */
[----:B------:R-:W-:Y:S01]  /*0560*/  IMAD.WIDE.U32 R66, R5, UR14, R66 ;  /* 0x0000000e05427c25 */ /* 0x000fe2000f8e0042 */
[----:B------:R-:W-:-:S03]  /*0570*/  SHF.R.S32.HI R19, RZ, 0x1f, R21 ;  /* 0x0000001fff137819 */ /* 0x000fc60000011415 */
[----:B------:R-:W3:Y:S01]  /*0580*/  @!P0 LDC.64 R26, c[0x0][0x3f8] ;  /* 0x0000fe00ff1a8b82 */ /* 0x000ee20000000a00 */
[----:B0-----:R-:W-:Y:S01]  /*0590*/  @!P3 IMAD R2, R7, R8, RZ ;  /* 0x000000080702b224 */ /* 0x001fe200078e02ff */
[----:B------:R-:W-:Y:S02]  /*05a0*/  IADD3 R69, PT, PT, R67, R69, RZ ;  /* 0x0000004543457210 */ /* 0x000fe40007ffe0ff */
[----:B------:R-:W-:Y:S01]  /*05b0*/  ISETP.GE.AND.EX P1, PT, R19, UR13, PT, P1 ;  /* 0x0000000d13007c0c */ /* 0x000fe2000bf26310 */
[----:B------:R-:W-:Y:S01]  /*05c0*/  @!P3 IMAD R5, R55, R9, R2 ;  /* 0x000000093705b224 */ /* 0x000fe200078e0202 */
[----:B------:R-:W-:-:S05]  /*05d0*/  @!P3 MOV R68, R66 ;  /* 0x000000420044b202 */ /* 0x000fca0000000f00 */
[----:B------:R-:W-:-:S05]  /*05e0*/  @!P3 IMAD.WIDE.U32 R2, R55, R8, R68 ;  /* 0x000000083702b225 */ /* 0x000fca00078e0044 */
[----:B------:R-:W-:Y:S01]  /*05f0*/  @!P3 IADD3 R5, PT, PT, R3, R5, RZ ;  /* 0x000000050305b210 */ /* 0x000fe20007ffe0ff */
[----:B------:R-:W0:Y:S01]  /*0600*/  @!P1 LDC.64 R6, c[0x0][0x3f8] ;  /* 0x0000fe00ff069b82 */ /* 0x000e220000000a00 */
[C---:B------:R-:W-:Y:S02]  /*0610*/  @!P3 SHF.L.U32 R3, R2.reuse, 0x1, RZ ;  /* 0x000000010203b819 */ /* 0x040fe400000006ff */
[----:B------:R-:W-:Y:S02]  /*0620*/  @!P3 SHF.L.U64.HI R2, R2, 0x1, R5 ;  /* 0x000000010202b819 */ /* 0x000fe40000010205 */
[----:B-1----:R-:W-:Y:S02]  /*0630*/  @!P3 IADD3 R8, P2, PT, R3, R10, RZ ;  /* 0x0000000a0308b210 */ /* 0x002fe40007f5e0ff */
[----:B------:R-:W-:Y:S01]  /*0640*/  IADD3 R25, PT, PT, R55, 0x30, RZ ;  /* 0x0000003037197810 */ /* 0x000fe20007ffe0ff */
[----:B---3--:R-:W-:Y:S01]  /*0650*/  @!P0 IMAD R4, R13, R26, RZ ;  /* 0x0000001a0d048224 */ /* 0x008fe200078e02ff */
[----:B------:R-:W-:-:S02]  /*0660*/  @!P3 IADD3.X R9, PT, PT, R2, R11, RZ, P2, !PT ;  /* 0x0000000b0209b210 */ /* 0x000fc400017fe4ff */
[----:B--2---:R-:W-:Y:S01]  /*0670*/  @!P3 IADD3 R12, P2, PT, R3, R14, RZ ;  /* 0x0000000e030cb210 */ /* 0x004fe20007f5e0ff */
[----:B------:R-:W1:Y:S01]  /*0680*/  @!P0 LDC.64 R10, c[0x0][0x3a0] ;  /* 0x0000e800ff0a8b82 */ /* 0x000e620000000a00 */
[----:B------:R-:W-:Y:S02]  /*0690*/  @!P0 MOV R14, R66 ;  /* 0x00000042000e8202 */ /* 0x000fe40000000f00 */
[----:B------:R-:W-:Y:S01]  /*06a0*/  SHF.R.S32.HI R23, RZ, 0x1f, R25 ;  /* 0x0000001fff177819 */ /* 0x000fe20000011419 */
[----:B------:R-:W-:Y:S01]  /*06b0*/  @!P0 IMAD R27, R17, R27, R4 ;  /* 0x0000001b111b8224 */ /* 0x000fe200078e0204 */
[----:B------:R-:W-:Y:S01]  /*06c0*/  @!P3 IADD3.X R13, PT, PT, R2, R15, RZ, P2, !PT ;  /* 0x0000000f020db210 */ /* 0x000fe200017fe4ff */
[----:B------:R2:W5:Y:S01]  /*06d0*/  @!P3 LDG.E R50, desc[UR8][R8.64] ;  /* 0x000000080832b981 */ /* 0x000562000c1e1900 */
[----:B------:R-:W-:Y:S01]  /*06e0*/  @!P0 MOV R15, R69 ;  /* 0x00000045000f8202 */ /* 0x000fe20000000f00 */
[----:B------:R-:W3:Y:S01]  /*06f0*/  @!P1 LDC.64 R2, c[0x0][0x3a0] ;  /* 0x0000e800ff029b82 */ /* 0x000ee20000000a00 */
[----:B------:R-:W-:Y:S01]  /*0700*/  ISETP.GE.U32.AND P2, PT, R25, UR12, PT ;  /* 0x0000000c19007c0c */ /* 0x000fe2000bf46070 */
[----:B------:R4:W5:Y:S01]  /*0710*/  @!P3 LDG.E R49, desc[UR8][R12.64] ;  /* 0x000000080c31b981 */ /* 0x000962000c1e1900 */
[----:B------:R-:W-:-:S02]  /*0720*/  @!P0 IMAD.WIDE.U32 R14, R17, R26, R14 ;  /* 0x0000001a110e8225 */ /* 0x000fc400078e000e */
[----:B------:R-:W-:-:S03]  /*0730*/  ISETP.GE.AND.EX P2, PT, R23, UR13, PT, P2 ;  /* 0x0000000d17007c0c */ /* 0x000fc6000bf46320 */
[----:B------:R-:W3:Y:S01]  /*0740*/  @!P0 LDC.64 R4, c[0x0][0x398] ;  /* 0x0000e600ff048b82 */ /* 0x000ee20000000a00 */
[----:B--2---:R-:W-:Y:S01]  /*0750*/  @!P0 IADD3 R9, PT, PT, R15, R27, RZ ;  /* 0x0000001b0f098210 */ /* 0x004fe20007ffe0ff */
[----:B0-----:R-:W-:Y:S01]  /*0760*/  @!P1 IMAD R8, R19, R6, RZ ;  /* 0x0000000613089224 */ /* 0x001fe200078e02ff */
[C---:B------:R-:W-:Y:S02]  /*0770*/  @!P0 SHF.L.U32 R17, R14.reuse, 0x1, RZ ;  /* 0x000000010e118819 */ /* 0x040fe400000006ff */
[----:B------:R-:W-:Y:S02]  /*0780*/  @!P0 SHF.L.U64.HI R20, R14, 0x1, R9 ;  /* 0x000000010e148819 */ /* 0x000fe40000010209 */
[----:B------:R-:W-:Y:S02]  /*0790*/  @!P1 MOV R18, R66 ;  /* 0x0000004200129202 */ /* 0x000fe40000000f00 */
[----:B------:R-:W-:Y:S02]  /*07a0*/  @!P1 MOV R19, R69 ;  /* 0x0000004500139202 */ /* 0x000fe40000000f00 */
[----:B------:R-:W-:Y:S01]  /*07b0*/  IADD3 R14, PT, PT, R55, 0x40, RZ ;  /* 0x00000040370e7810 */ /* 0x000fe20007ffe0ff */
[----:B------:R-:W-:-:S02]  /*07c0*/  @!P1 IMAD R15, R21, R7, R8 ;  /* 0x00000007150f9224 */ /* 0x000fc400078e0208 */
[----:B------:R-:W0:Y:S01]  /*07d0*/  @!P2 LDC.64 R8, c[0x0][0x3f8] ;  /* 0x0000fe00ff08ab82 */ /* 0x000e220000000a00 */
[----:B------:R-:W-:Y:S01]  /*07e0*/  @!P1 IMAD.WIDE.U32 R18, R21, R6, R18 ;  /* 0x0000000615129225 */ /* 0x000fe200078e0012 */
[----:B------:R-:W-:Y:S02]  /*07f0*/  ISETP.GE.U32.AND P3, PT, R14, UR12, PT ;  /* 0x0000000c0e007c0c */ /* 0x000fe4000bf66070 */
[----:B------:R-:W-:Y:S02]  /*0800*/  SHF.R.S32.HI R27, RZ, 0x1f, R14 ;  /* 0x0000001fff1b7819 */ /* 0x000fe4000001140e */
[----:B----4-:R-:W-:Y:S02]  /*0810*/  @!P1 IADD3 R13, PT, PT, R19, R15, RZ ;  /* 0x0000000f130d9210 */ /* 0x010fe40007ffe0ff */
[----:B------:R-:W-:Y:S01]  /*0820*/  ISETP.GE.AND.EX P3, PT, R27, UR13, PT, P3 ;  /* 0x0000000d1b007c0c */ /* 0x000fe2000bf66330 */
[----:B------:R-:W2:Y:S01]  /*0830*/  @!P1 LDC.64 R6, c[0x0][0x398] ;  /* 0x0000e600ff069b82 */ /* 0x000ea20000000a00 */
[----:B------:R-:W-:-:S02]  /*0840*/  @!P1 SHF.L.U32 R21, R18, 0x1, RZ ;  /* 0x0000000112159819 */ /* 0x000fc400000006ff */
[----:B-1----:R-:W-:Y:S02]  /*0850*/  @!P0 IADD3 R10, P4, PT, R17, R10, RZ ;  /* 0x0000000a110a8210 */ /* 0x002fe40007f9e0ff */
[----:B------:R-:W-:Y:S02]  /*0860*/  @!P1 SHF.L.U64.HI R24, R18, 0x1, R13 ;  /* 0x0000000112189819 */ /* 0x000fe4000001020d */
[----:B---3--:R-:W-:Y:S01]  /*0870*/  @!P1 IADD3 R18, P5, PT, R21, R2, RZ ;  /* 0x0000000215129210 */ /* 0x008fe20007fbe0ff */
[----:B------:R-:W1:Y:S01]  /*0880*/  @!P2 LDC.64 R12, c[0x0][0x3a0] ;  /* 0x0000e800ff0cab82 */ /* 0x000e620000000a00 */
[----:B------:R-:W-:Y:S02]  /*0890*/  @!P0 IADD3.X R11, PT, PT, R20, R11, RZ, P4, !PT ;  /* 0x0000000b140b8210 */ /* 0x000fe400027fe4ff */
[----:B------:R-:W-:Y:S02]  /*08a0*/  @!P0 IADD3 R16, P4, PT, R17, R4, RZ ;  /* 0x0000000411108210 */ /* 0x000fe40007f9e0ff */
[----:B------:R-:W-:Y:S01]  /*08b0*/  @!P1 IADD3.X R19, PT, PT, R24, R3, RZ, P5, !PT ;  /* 0x0000000318139210 */ /* 0x000fe20002ffe4ff */
[----:B------:R0:W5:Y:S01]  /*08c0*/  @!P0 LDG.E R48, desc[UR8][R10.64] ;  /* 0x000000080a308981 */ /* 0x000162000c1e1900 */
[----:B------:R-:W-:Y:S01]  /*08d0*/  @!P0 IADD3.X R17, PT, PT, R20, R5, RZ, P4, !PT ;  /* 0x0000000514118210 */ /* 0x000fe200027fe4ff */
[----:B------:R-:W3:Y:S01]  /*08e0*/  @!P2 LDC.64 R2, c[0x0][0x398] ;  /* 0x0000e600ff02ab82 */ /* 0x000ee20000000a00 */
[----:B------:R-:W-:Y:S01]  /*08f0*/  IADD3 R15, PT, PT, R55, 0x50, RZ ;  /* 0x00000050370f7810 */ /* 0x000fe20007ffe0ff */
[----:B------:R-:W5:Y:S06]  /*0900*/  @!P1 LDG.E R46, desc[UR8][R18.64] ;  /* 0x00000008122e9981 */ /* 0x000f6c000c1e1900 */
[----:B------:R-:W4:Y:S01]  /*0910*/  @!P3 LDC.64 R4, c[0x0][0x3f8] ;  /* 0x0000fe00ff04bb82 */ /* 0x000f220000000a00 */
[----:B0-----:R-:W-:Y:S01]  /*0920*/  @!P2 IMAD R10, R23, R8, RZ ;  /* 0x00000008170aa224 */ /* 0x001fe200078e02ff */
[----:B------:R-:W-:Y:S01]  /*0930*/  ISETP.GE.U32.AND P4, PT, R15, UR12, PT ;  /* 0x0000000c0f007c0c */ /* 0x000fe2000bf86070 */
[----:B------:R0:W5:Y:S01]  /*0940*/  @!P0 LDG.E R47, desc[UR8][R16.64] ;  /* 0x00000008102f8981 */ /* 0x000162000c1e1900 */
[----:B------:R-:W-:-:S02]  /*0950*/  SHF.R.S32.HI R29, RZ, 0x1f, R15 ;  /* 0x0000001fff1d7819 */ /* 0x000fc4000001140f */
[----:B------:R-:W-:Y:S02]  /*0960*/  @!P2 MOV R22, R66 ;  /* 0x000000420016a202 */ /* 0x000fe40000000f00 */
[----:B------:R-:W-:Y:S02]  /*0970*/  @!P2 MOV R23, R69 ;  /* 0x000000450017a202 */ /* 0x000fe40000000f00 */
[----:B------:R-:W-:Y:S02]  /*0980*/  ISETP.GE.AND.EX P4, PT, R29, UR13, PT, P4 ;  /* 0x0000000d1d007c0c */ /* 0x000fe4000bf86340 */
[----:B--2---:R-:W-:Y:S01]  /*0990*/  @!P1 IADD3 R20, P0, PT, R21, R6, RZ ;  /* 0x0000000615149210 */ /* 0x004fe20007f1e0ff */
[----:B------:R-:W-:-:S04]  /*09a0*/  @!P2 IMAD.WIDE.U32 R22, R25, R8, R22 ;  /* 0x000000081916a225 */ /* 0x000fc800078e0016 */
[----:B------:R-:W-:Y:S01]  /*09b0*/  @!P2 IMAD R31, R25, R9, R10 ;  /* 0x00000009191fa224 */ /* 0x000fe200078e020a */
[----:B------:R-:W-:Y:S01]  /*09c0*/  @!P1 IADD3.X R21, PT, PT, R24, R7, RZ, P0, !PT ;  /* 0x0000000718159210 */ /* 0x000fe200007fe4ff */
[----:B------:R-:W2:Y:S01]  /*09d0*/  @!P3 LDC.64 R10, c[0x0][0x3a0] ;  /* 0x0000e800ff0abb82 */ /* 0x000ea20000000a00 */
[----:B------:R-:W-:Y:S02]  /*09e0*/  @!P2 SHF.L.U32 R7, R22, 0x1, RZ ;  /* 0x000000011607a819 */ /* 0x000fe400000006ff */
[----:B0-----:R-:W-:Y:S01]  /*09f0*/  @!P2 IADD3 R17, PT, PT, R23, R31, RZ ;  /* 0x0000001f1711a210 */ /* 0x001fe20007ffe0ff */
[----:B------:R0:W5:Y:S04]  /*0a00*/  @!P1 LDG.E R45, desc[UR8][R20.64] ;  /* 0x00000008142d9981 */ /* 0x000168000c1e1900 */
[----:B------:R-:W2:Y:S01]  /*0a10*/  @!P3 LDC.64 R8, c[0x0][0x398] ;  /* 0x0000e600ff08bb82 */ /* 0x000ea20000000a00 */
[----:B-1----:R-:W-:-:S02]  /*0a20*/  @!P2 IADD3 R12, P0, PT, R7, R12, RZ ;  /* 0x0000000c070ca210 */ /* 0x002fc40007f1e0ff */
[----:B---3--:R-:W-:Y:S01]  /*0a30*/  @!P2 IADD3 R2, P5, PT, R7, R2, RZ ;  /* 0x000000020702a210 */ /* 0x008fe20007fbe0ff */
[----:B----4-:R-:W-:Y:S01]  /*0a40*/  @!P3 IMAD R27, R27, R4, RZ ;  /* 0x000000041b1bb224 */ /* 0x010fe200078e02ff */
[----:B------:R-:W-:Y:S02]  /*0a50*/  @!P2 SHF.L.U64.HI R22, R22, 0x1, R17 ;  /* 0x000000011616a819 */ /* 0x000fe40000010211 */
[----:B------:R-:W-:Y:S01]  /*0a60*/  IADD3 R18, PT, PT, R55, 0x60, RZ ;  /* 0x0000006037127810 */ /* 0x000fe20007ffe0ff */
[----:B------:R-:W1:Y:S01]  /*0a70*/  @!P4 LDC.64 R6, c[0x0][0x3f8] ;  /* 0x0000fe00ff06cb82 */ /* 0x000e620000000a00 */
[----:B------:R-:W-:Y:S02]  /*0a80*/  @!P3 MOV R16, R66 ;  /* 0x000000420010b202 */ /* 0x000fe40000000f00 */
[----:B------:R-:W-:Y:S01]  /*0a90*/  @!P3 MOV R17, R69 ;  /* 0x000000450011b202 */ /* 0x000fe20000000f00 */
[----:B------:R-:W-:Y:S01]  /*0aa0*/  @!P3 IMAD R27, R14, R5, R27 ;  /* 0x000000050e1bb224 */ /* 0x000fe200078e021b */
[----:B------:R-:W-:-:S02]  /*0ab0*/  ISETP.GE.U32.AND P1, PT, R18, UR12, PT ;  /* 0x0000000c12007c0c */ /* 0x000fc4000bf26070 */
[----:B------:R-:W-:Y:S01]  /*0ac0*/  SHF.R.S32.HI R19, RZ, 0x1f, R18 ;  /* 0x0000001fff137819 */ /* 0x000fe20000011412 */
[----:B------:R-:W-:Y:S01]  /*0ad0*/  @!P3 IMAD.WIDE.U32 R4, R14, R4, R16 ;  /* 0x000000040e04b225 */ /* 0x000fe200078e0010 */
[----:B------:R-:W-:Y:S01]  /*0ae0*/  @!P2 IADD3.X R13, PT, PT, R22, R13, RZ, P0, !PT ;  /* 0x0000000d160da210 */ /* 0x000fe200007fe4ff */
[----:B------:R-:W3:Y:S01]  /*0af0*/  @!P4 LDC.64 R16, c[0x0][0x398] ;  /* 0x0000e600ff10cb82 */ /* 0x000ee20000000a00 */
[----:B------:R-:W-:Y:S02]  /*0b00*/  ISETP.GE.AND.EX P1, PT, R19, UR13, PT, P1 ;  /* 0x0000000d13007c0c */ /* 0x000fe4000bf26310 */
[----:B------:R-:W-:Y:S01]  /*0b10*/  @!P3 IADD3 R5, PT, PT, R5, R27, RZ ;  /* 0x0000001b0505b210 */ /* 0x000fe20007ffe0ff */
[----:B------:R4:W5:Y:S01]  /*0b20*/  @!P2 LDG.E R44, desc[UR8][R12.64] ;  /* 0x000000080c2ca981 */ /* 0x000962000c1e1900 */
[----:B0-----:R-:W-:Y:S02]  /*0b30*/  @!P3 SHF.L.U32 R21, R4, 0x1, RZ ;  /* 0x000000010415b819 */ /* 0x001fe400000006ff */
[----:B------:R-:W-:-:S02]  /*0b40*/  @!P2 IADD3.X R3, PT, PT, R22, R3, RZ, P5, !PT ;  /* 0x000000031603a210 */ /* 0x000fc40002ffe4ff */
[----:B------:R-:W-:Y:S02]  /*0b50*/  @!P3 SHF.L.U64.HI R4, R4, 0x1, R5 ;  /* 0x000000010404b819 */ /* 0x000fe40000010205 */
[C---:B--2---:R-:W-:Y:S01]  /*0b60*/  @!P3 IADD3 R22, P0, PT, R21.reuse, R10, RZ ;  /* 0x0000000a1516b210 */ /* 0x044fe20007f1e0ff */
[----:B------:R0:W5:Y:S01]  /*0b70*/  @!P2 LDG.E R43, desc[UR8][R2.64] ;  /* 0x00000008022ba981 */ /* 0x000162000c1e1900 */
[----:B------:R-:W-:Y:S01]  /*0b80*/  @!P3 IADD3 R20, P5, PT, R21, R8, RZ ;  /* 0x000000081514b210 */ /* 0x000fe20007fbe0ff */
[----:B----4-:R-:W2:Y:S01]  /*0b90*/  @!P4 LDC.64 R12, c[0x0][0x3a0] ;  /* 0x0000e800ff0ccb82 */ /* 0x010ea20000000a00 */
[----:B------:R-:W-:Y:S02]  /*0ba0*/  IADD3 R14, PT, PT, R55, 0x70, RZ ;  /* 0x00000070370e7810 */ /* 0x000fe40007ffe0ff */
[C---:B------:R-:W-:Y:S02]  /*0bb0*/  @!P3 IADD3.X R23, PT, PT, R4.reuse, R11, RZ, P0, !PT ;  /* 0x0000000b0417b210 */ /* 0x040fe400007fe4ff */
[----:B------:R-:W-:-:S03]  /*0bc0*/  @!P3 IADD3.X R21, PT, PT, R4, R9, RZ, P5, !PT ;  /* 0x000000090415b210 */ /* 0x000fc60002ffe4ff */
[----:B------:R-:W4:Y:S01]  /*0bd0*/  @!P1 LDC.64 R4, c[0x0][0x3f8] ;  /* 0x0000fe00ff049b82 */ /* 0x000f220000000a00 */
[----:B------:R-:W-:Y:S01]  /*0be0*/  ISETP.GE.U32.AND P0, PT, R14, UR12, PT ;  /* 0x0000000c0e007c0c */ /* 0x000fe2000bf06070 */
[----:B-1----:R-:W-:Y:S01]  /*0bf0*/  @!P4 IMAD R8, R29, R6, RZ ;  /* 0x000000061d08c224 */ /* 0x002fe200078e02ff */
[----:B------:R-:W-:Y:S01]  /*0c00*/  SHF.R.S32.HI R25, RZ, 0x1f, R14 ;  /* 0x0000001fff197819 */ /* 0x000fe2000001140e */
[----:B------:R-:W5:Y:S01]  /*0c10*/  @!P3 LDG.E R42, desc[UR8][R22.64] ;  /* 0x00000008162ab981 */ /* 0x000f62000c1e1900 */
[----:B0-----:R-:W-:Y:S02]  /*0c20*/  @!P4 MOV R2, R66 ;  /* 0x000000420002c202 */ /* 0x001fe40000000f00 */
[----:B------:R-:W-:Y:S01]  /*0c30*/  @!P4 MOV R3, R69 ;  /* 0x000000450003c202 */ /* 0x000fe20000000f00 */
[----:B------:R-:W-:Y:S01]  /*0c40*/  @!P4 IMAD R9, R15, R7, R8 ;  /* 0x000000070f09c224 */ /* 0x000fe200078e0208 */
[----:B------:R-:W-:Y:S01]  /*0c50*/  ISETP.GE.AND.EX P0, PT, R25, UR13, PT, P0 ;  /* 0x0000000d19007c0c */ /* 0x000fe2000bf06300 */
[----:B------:R-:W0:Y:S01]  /*0c60*/  @!P1 LDC.64 R10, c[0x0][0x398] ;  /* 0x0000e600ff0a9b82 */ /* 0x000e220000000a00 */
[----:B------:R1:W5:Y:S01]  /*0c70*/  @!P3 LDG.E R41, desc[UR8][R20.64] ;  /* 0x000000081429b981 */ /* 0x000362000c1e1900 */
[----:B------:R-:W-:Y:S01]  /*0c80*/  @!P4 IMAD.WIDE.U32 R6, R15, R6, R2 ;  /* 0x000000060f06c225 */ /* 0x000fe200078e0002 */
[----:B------:R-:W-:-:S04]  /*0c90*/  IADD3 R15, PT, PT, R55, 0x80, RZ ;  /* 0x00000080370f7810 */ /* 0x000fc80007ffe0ff */
[----:B------:R-:W-:Y:S02]  /*0ca0*/  @!P4 IADD3 R3, PT, PT, R7, R9, RZ ;  /* 0x000000090703c210 */ /* 0x000fe40007ffe0ff */
[C---:B------:R-:W-:Y:S01]  /*0cb0*/  @!P4 SHF.L.U32 R7, R6.reuse, 0x1, RZ ;  /* 0x000000010607c819 */ /* 0x040fe200000006ff */
[----:B------:R-:W0:Y:S01]  /*0cc0*/  @!P1 LDC.64 R8, c[0x0][0x3a0] ;  /* 0x0000e800ff089b82 */ /* 0x000e220000000a00 */
[----:B------:R-:W-:Y:S02]  /*0cd0*/  @!P4 SHF.L.U64.HI R6, R6, 0x1, R3 ;  /* 0x000000010606c819 */ /* 0x000fe40000010203 */
[----:B------:R-:W-:Y:S02]  /*0ce0*/  ISETP.GE.U32.AND P3, PT, R15, UR12, PT ;  /* 0x0000000c0f007c0c */ /* 0x000fe4000bf66070 */
[----:B------:R-:W-:Y:S02]  /*0cf0*/  SHF.R.S32.HI R27, RZ, 0x1f, R15 ;  /* 0x0000001fff1b7819 */ /* 0x000fe4000001140f */
[C---:B--2---:R-:W-:Y:S01]  /*0d00*/  @!P4 IADD3 R12, P2, PT, R7.reuse, R12, RZ ;  /* 0x0000000c070cc210 */ /* 0x044fe20007f5e0ff */
[----:B------:R-:W2:Y:S01]  /*0d10*/  @!P0 LDC.64 R2, c[0x0][0x3f8] ;  /* 0x0000fe00ff028b82 */ /* 0x000ea20000000a00 */
[----:B---3--:R-:W-:Y:S01]  /*0d20*/  @!P4 IADD3 R16, P5, PT, R7, R16, RZ ;  /* 0x000000100710c210 */ /* 0x008fe20007fbe0ff */
[----:B----4-:R-:W-:Y:S01]  /*0d30*/  @!P1 IMAD R19, R19, R4, RZ ;  /* 0x0000000413139224 */ /* 0x010fe200078e02ff */
[----:B------:R-:W-:-:S02]  /*0d40*/  @!P4 IADD3.X R13, PT, PT, R6, R13, RZ, P2, !PT ;  /* 0x0000000d060dc210 */ /* 0x000fc400017fe4ff */
[----:B------:R-:W-:Y:S02]  /*0d50*/  ISETP.GE.AND.EX P3, PT, R27, UR13, PT, P3 ;  /* 0x0000000d1b007c0c */ /* 0x000fe4000bf66330 */
[----:B------:R-:W-:Y:S02]  /*0d60*/  @!P4 IADD3.X R17, PT, PT, R6, R17, RZ, P5, !PT ;  /* 0x000000110611c210 */ /* 0x000fe40002ffe4ff */
[----:B------:R-:W-:Y:S01]  /*0d70*/  @!P1 MOV R7, R69 ;  /* 0x0000004500079202 */ /* 0x000fe20000000f00 */
[C---:B------:R-:W-:Y:S01]  /*0d80*/  @!P1 IMAD R19, R18.reuse, R5, R19 ;  /* 0x0000000512139224 */ /* 0x040fe200078e0213 */
[----:B------:R-:W-:Y:S01]  /*0d90*/  @!P1 MOV R6, R66 ;  /* 0x0000004200069202 */ /* 0x000fe20000000f00 */
[----:B------:R2:W5:Y:S04]  /*0da0*/  @!P4 LDG.E R40, desc[UR8][R12.64] ;  /* 0x000000080c28c981 */ /* 0x000568000c1e1900 */
[----:B------:R-:W-:Y:S01]  /*0db0*/  @!P1 IMAD.WIDE.U32 R4, R18, R4, R6 ;  /* 0x0000000412049225 */ /* 0x000fe200078e0006 */
[----:B------:R3:W5:Y:S01]  /*0dc0*/  @!P4 LDG.E R39, desc[UR8][R16.64] ;  /* 0x000000081027c981 */ /* 0x000762000c1e1900 */
[----:B------:R-:W4:Y:S03]  /*0dd0*/  @!P3 LDC.64 R6, c[0x0][0x3f8] ;  /* 0x0000fe00ff06bb82 */ /* 0x000f260000000a00 */
[----:B-1----:R-:W-:-:S02]  /*0de0*/  @!P1 IADD3 R21, PT, PT, R5, R19, RZ ;  /* 0x0000001305159210 */ /* 0x002fc40007ffe0ff */
[C---:B------:R-:W-:Y:S02]  /*0df0*/  @!P1 SHF.L.U32 R5, R4.reuse, 0x1, RZ ;  /* 0x0000000104059819 */ /* 0x040fe400000006ff */
[----:B------:R-:W-:Y:S02]  /*0e00*/  IADD3 R19, PT, PT, R55, 0x90, RZ ;  /* 0x0000009037137810 */ /* 0x000fe40007ffe0ff */
[----:B------:R-:W-:Y:S01]  /*0e10*/  @!P1 SHF.L.U64.HI R18, R4, 0x1, R21 ;  /* 0x0000000104129819 */ /* 0x000fe20000010215 */
[----:B--2---:R-:W-:Y:S01]  /*0e20*/  @!P0 IMAD R12, R25, R2, RZ ;  /* 0x00000002190c8224 */ /* 0x004fe200078e02ff */
[C---:B0-----:R-:W-:Y:S01]  /*0e30*/  @!P1 IADD3 R8, P2, PT, R5.reuse, R8, RZ ;  /* 0x0000000805089210 */ /* 0x041fe20007f5e0ff */
[----:B---3--:R-:W0:Y:S01]  /*0e40*/  @!P0 LDC.64 R16, c[0x0][0x398] ;  /* 0x0000e600ff108b82 */ /* 0x008e220000000a00 */
[----:B------:R-:W-:Y:S02]  /*0e50*/  @!P1 IADD3 R10, P5, PT, R5, R10, RZ ;  /* 0x0000000a050a9210 */ /* 0x000fe40007fbe0ff */
[----:B------:R-:W-:-:S02]  /*0e60*/  ISETP.GE.U32.AND P4, PT, R19, UR12, PT ;  /* 0x0000000c13007c0c */ /* 0x000fc4000bf86070 */
[----:B------:R-:W-:-:S03]  /*0e70*/  SHF.R.S32.HI R25, RZ, 0x1f, R19 ;  /* 0x0000001fff197819 */ /* 0x000fc60000011413 */
[----:B------:R-:W1:Y:S01]  /*0e80*/  @!P0 LDC.64 R4, c[0x0][0x3a0] ;  /* 0x0000e800ff048b82 */ /* 0x000e620000000a00 */
[----:B------:R-:W-:Y:S01]  /*0e90*/  ISETP.GE.AND.EX P4, PT, R25, UR13, PT, P4 ;  /* 0x0000000d19007c0c */ /* 0x000fe2000bf86340 */
[----:B------:R-:W-:Y:S01]  /*0ea0*/  @!P0 IMAD R21, R14, R3, R12 ;  /* 0x000000030e158224 */ /* 0x000fe200078e020c */
[----:B------:R-:W-:Y:S02]  /*0eb0*/  @!P0 MOV R12, R66 ;  /* 0x00000042000c8202 */ /* 0x000fe40000000f00 */
[----:B------:R-:W-:Y:S02]  /*0ec0*/  @!P0 MOV R13, R69 ;  /* 0x00000045000d8202 */ /* 0x000fe40000000f00 */
[C---:B------:R-:W-:Y:S02]  /*0ed0*/  @!P1 IADD3.X R9, PT, PT, R18.reuse, R9, RZ, P2, !PT ;  /* 0x0000000912099210 */ /* 0x040fe400017fe4ff */
[----:B------:R-:W-:Y:S01]  /*0ee0*/  @!P1 IADD3.X R11, PT, PT, R18, R11, RZ, P5, !PT ;  /* 0x0000000b120b9210 */ /* 0x000fe20002ffe4ff */
[----:B------:R-:W-:Y:S01]  /*0ef0*/  @!P0 IMAD.WIDE.U32 R2, R14, R2, R12 ;  /* 0x000000020e028225 */ /* 0x000fe200078e000c */
[----:B------:R-:W-:Y:S01]  /*0f00*/  IADD3 R20, PT, PT, R55, 0xa0, RZ ;  /* 0x000000a037147810 */ /* 0x000fe20007ffe0ff */
[----:B------:R2:W5:Y:S02]  /*0f10*/  @!P1 LDG.E R38, desc[UR8][R8.64] ;  /* 0x0000000808269981 */ /* 0x000564000c1e1900 */
[----:B----4-:R-:W-:Y:S01]  /*0f20*/  @!P3 IMAD R14, R27, R6, RZ ;  /* 0x000000061b0eb224 */ /* 0x010fe200078e02ff */
[----:B------:R-:W-:Y:S01]  /*0f30*/  SHF.R.S32.HI R23, RZ, 0x1f, R20 ;  /* 0x0000001fff177819 */ /* 0x000fe20000011414 */
[----:B------:R3:W5:Y:S01]  /*0f40*/  @!P1 LDG.E R37, desc[UR8][R10.64] ;  /* 0x000000080a259981 */ /* 0x000762000c1e1900 */
[----:B------:R-:W-:Y:S01]  /*0f50*/  ISETP.GE.U32.AND P1, PT, R20, UR12, PT ;  /* 0x0000000c14007c0c */ /* 0x000fe2000bf26070 */
[----:B------:R-:W4:Y:S01]  /*0f60*/  @!P4 LDC.64 R12, c[0x0][0x3f8] ;  /* 0x0000fe00ff0ccb82 */ /* 0x000f220000000a00 */
[----:B------:R-:W-:-:S02]  /*0f70*/  @!P0 IADD3 R3, PT, PT, R3, R21, RZ ;  /* 0x0000001503038210 */ /* 0x000fc40007ffe0ff */
[C---:B------:R-:W-:Y:S02]  /*0f80*/  @!P0 SHF.L.U32 R21, R2.reuse, 0x1, RZ ;  /* 0x0000000102158819 */ /* 0x040fe400000006ff */
[----:B--2---:R-:W-:Y:S02]  /*0f90*/  @!P3 MOV R8, R66 ;  /* 0x000000420008b202 */ /* 0x004fe40000000f00 */
[----:B------:R-:W-:Y:S01]  /*0fa0*/  @!P3 MOV R9, R69 ;  /* 0x000000450009b202 */ /* 0x000fe20000000f00 */
[----:B------:R-:W-:Y:S01]  /*0fb0*/  @!P3 IMAD R27, R15, R7, R14 ;  /* 0x000000070f1bb224 */ /* 0x000fe200078e020e */
[----:B------:R-:W-:Y:S01]  /*0fc0*/  ISETP.GE.AND.EX P1, PT, R23, UR13, PT, P1 ;  /* 0x0000000d17007c0c */ /* 0x000fe2000bf26310 */
[----:B---3--:R-:W2:Y:S01]  /*0fd0*/  @!P3 LDC.64 R10, c[0x0][0x398] ;  /* 0x0000e600ff0abb82 */ /* 0x008ea20000000a00 */
[----:B------:R-:W-:Y:S01]  /*0fe0*/  @!P0 SHF.L.U64.HI R18, R2, 0x1, R3 ;  /* 0x0000000102128819 */ /* 0x000fe20000010203 */
[----:B------:R-:W-:Y:S01]  /*0ff0*/  @!P3 IMAD.WIDE.U32 R6, R15, R6, R8 ;  /* 0x000000060f06b225 */ /* 0x000fe200078e0008 */
[----:B-1----:R-:W-:-:S05]  /*1000*/  @!P0 IADD3 R14, P2, PT, R21, R4, RZ ;  /* 0x00000004150e8210 */ /* 0x002fca0007f5e0ff */
[----:B------:R-:W1:Y:S01]  /*1010*/  @!P3 LDC.64 R2, c[0x0][0x3a0] ;  /* 0x0000e800ff02bb82 */ /* 0x000e620000000a00 */
[----:B------:R-:W-:Y:S02]  /*1020*/  @!P0 IADD3.X R15, PT, PT, R18, R5, RZ, P2, !PT ;  /* 0x00000005120f8210 */ /* 0x000fe400017fe4ff */
[----:B------:R-:W-:Y:S02]  /*1030*/  @!P3 IADD3 R5, PT, PT, R7, R27, RZ ;  /* 0x0000001b0705b210 */ /* 0x000fe40007ffe0ff */
[C---:B------:R-:W-:Y:S01]  /*1040*/  @!P3 SHF.L.U32 R29, R6.reuse, 0x1, RZ ;  /* 0x00000001061db819 */ /* 0x040fe200000006ff */
[----:B------:R3:W5:Y:S01]  /*1050*/  @!P0 LDG.E R36, desc[UR8][R14.64] ;  /* 0x000000080e248981 */ /* 0x000762000c1e1900 */
[----:B------:R-:W-:Y:S01]  /*1060*/  @!P3 SHF.L.U64.HI R22, R6, 0x1, R5 ;  /* 0x000000010616b819 */ /* 0x000fe20000010205 */
[----:B------:R-:W2:Y:S01]  /*1070*/  @!P4 LDC.64 R8, c[0x0][0x398] ;  /* 0x0000e600ff08cb82 */ /* 0x000ea20000000a00 */
[----:B0-----:R-:W-:-:S07]  /*1080*/  @!P0 IADD3 R16, P2, PT, R21, R16, RZ ;  /* 0x0000001015108210 */ /* 0x001fce0007f5e0ff */
[----:B------:R-:W0:Y:S01]  /*1090*/  @!P4 LDC.64 R6, c[0x0][0x3a0] ;  /* 0x0000e800ff06cb82 */ /* 0x000e220000000a00 */
[----:B------:R-:W-:-:S07]  /*10a0*/  IADD3 R21, PT, PT, R55, 0xb0, RZ ;  /* 0x000000b037157810 */ /* 0x000fce0007ffe0ff */
[----:B------:R-:W0:Y:S01]  /*10b0*/  @!P1 LDC.64 R4, c[0x0][0x3f8] ;  /* 0x0000fe00ff049b82 */ /* 0x000e220000000a00 */
[----:B------:R-:W-:Y:S01]  /*10c0*/  @!P0 IADD3.X R17, PT, PT, R18, R17, RZ, P2, !PT ;  /* 0x0000001112118210 */ /* 0x000fe200017fe4ff */
[----:B----4-:R-:W-:Y:S01]  /*10d0*/  @!P4 IMAD R18, R25, R12, RZ ;  /* 0x0000000c1912c224 */ /* 0x010fe200078e02ff */
[----:B---3--:R-:W-:Y:S02]  /*10e0*/  @!P4 MOV R14, R66 ;  /* 0x00000042000ec202 */ /* 0x008fe40000000f00 */
[----:B------:R-:W-:Y:S02]  /*10f0*/  @!P4 MOV R15, R69 ;  /* 0x00000045000fc202 */ /* 0x000fe40000000f00 */
[----:B------:R-:W-:Y:S02]  /*1100*/  ISETP.GE.U32.AND P2, PT, R21, UR12, PT ;  /* 0x0000000c15007c0c */ /* 0x000fe4000bf46070 */
[----:B------:R-:W-:Y:S01]  /*1110*/  SHF.R.S32.HI R27, RZ, 0x1f, R21 ;  /* 0x0000001fff1b7819 */ /* 0x000fe20000011415 */
[----:B------:R-:W-:Y:S01]  /*1120*/  @!P4 IMAD R13, R19, R13, R18 ;  /* 0x0000000d130dc224 */ /* 0x000fe200078e0212 */
[----:B-1----:R-:W-:Y:S01]  /*1130*/  @!P3 IADD3 R18, P5, PT, R29, R2, RZ ;  /* 0x000000021d12b210 */ /* 0x002fe20007fbe0ff */
[----:B------:R-:W-:Y:S01]  /*1140*/  @!P4 IMAD.WIDE.U32 R14, R19, R12, R14 ;  /* 0x0000000c130ec225 */ /* 0x000fe200078e000e */
[----:B------:R-:W-:Y:S01]  /*1150*/  ISETP.GE.AND.EX P2, PT, R27, UR13, PT, P2 ;  /* 0x0000000d1b007c0c */ /* 0x000fe2000bf46320 */
[----:B------:R-:W5:Y:S01]  /*1160*/  @!P0 LDG.E R35, desc[UR8][R16.64] ;  /* 0x0000000810238981 */ /* 0x000f62000c1e1900 */
[----:B------:R-:W-:-:S02]  /*1170*/  @!P3 IADD3.X R19, PT, PT, R22, R3, RZ, P5, !PT ;  /* 0x000000031613b210 */ /* 0x000fc40002ffe4ff */
[----:B--2---:R-:W-:Y:S02]  /*1180*/  @!P3 IADD3 R10, P0, PT, R29, R10, RZ ;  /* 0x0000000a1d0ab210 */ /* 0x004fe40007f1e0ff */
[----:B------:R-:W-:Y:S01]  /*1190*/  @!P4 IADD3 R3, PT, PT, R15, R13, RZ ;  /* 0x0000000d0f03c210 */ /* 0x000fe20007ffe0ff */
[----:B------:R1:W5:Y:S01]  /*11a0*/  @!P3 LDG.E R34, desc[UR8][R18.64] ;  /* 0x000000081222b981 */ /* 0x000362000c1e1900 */
[----:B------:R-:W-:Y:S02]  /*11b0*/  @!P4 SHF.L.U32 R13, R14, 0x1, RZ ;  /* 0x000000010e0dc819 */ /* 0x000fe400000006ff */
[----:B------:R-:W-:Y:S01]  /*11c0*/  @!P3 IADD3.X R11, PT, PT, R22, R11, RZ, P0, !PT ;  /* 0x0000000b160bb210 */ /* 0x000fe200007fe4ff */
[----:B0-----:R-:W-:Y:S01]  /*11d0*/  @!P1 IMAD R23, R23, R4, RZ ;  /* 0x0000000417179224 */ /* 0x001fe200078e02ff */
[----:B------:R-:W-:Y:S02]  /*11e0*/  @!P4 SHF.L.U64.HI R2, R14, 0x1, R3 ;  /* 0x000000010e02c819 */ /* 0x000fe40000010203 */
[----:B------:R-:W-:Y:S01]  /*11f0*/  @!P4 IADD3 R12, P0, PT, R13, R6, RZ ;  /* 0x000000060d0cc210 */ /* 0x000fe20007f1e0ff */
[----:B------:R-:W0:Y:S01]  /*1200*/  @!P2 LDC.64 R14, c[0x0][0x3f8] ;  /* 0x0000fe00ff0eab82 */ /* 0x000e220000000a00 */
[----:B------:R-:W-:Y:S01]  /*1210*/  IADD3 R25, PT, PT, R55, 0xc0, RZ ;  /* 0x000000c037197810 */ /* 0x000fe20007ffe0ff */
[----:B-1----:R-:W-:Y:S01]  /*1220*/  @!P1 IMAD R19, R20, R5, R23 ;  /* 0x0000000514139224 */ /* 0x002fe200078e0217 */
[----:B------:R-:W-:-:S02]  /*1230*/  @!P4 IADD3 R8, P5, PT, R13, R8, RZ ;  /* 0x000000080d08c210 */ /* 0x000fc40007fbe0ff */
[----:B------:R-:W-:Y:S02]  /*1240*/  @!P4 IADD3.X R13, PT, PT, R2, R7, RZ, P0, !PT ;  /* 0x00000007020dc210 */ /* 0x000fe400007fe4ff */
[----:B------:R-:W-:Y:S01]  /*1250*/  ISETP.GE.U32.AND P0, PT, R25, UR12, PT ;  /* 0x0000000c19007c0c */ /* 0x000fe2000bf06070 */
[----:B------:R-:W1:Y:S01]  /*1260*/  @!P1 LDC.64 R6, c[0x0][0x3a0] ;  /* 0x0000e800ff069b82 */ /* 0x000e620000000a00 */
[----:B------:R-:W-:Y:S02]  /*1270*/  SHF.R.S32.HI R23, RZ, 0x1f, R25 ;  /* 0x0000001fff177819 */ /* 0x000fe40000011419 */
[----:B------:R-:W-:Y:S02]  /*1280*/  @!P1 MOV R16, R66 ;  /* 0x0000004200109202 */ /* 0x000fe40000000f00 */
[----:B------:R-:W-:Y:S02]  /*1290*/  @!P1 MOV R17, R69 ;  /* 0x0000004500119202 */ /* 0x000fe40000000f00 */
[----:B------:R-:W-:Y:S01]  /*12a0*/  ISETP.GE.AND.EX P0, PT, R23, UR13, PT, P0 ;  /* 0x0000000d17007c0c */ /* 0x000fe2000bf06300 */
[----:B------:R-:W-:Y:S01]  /*12b0*/  @!P1 IMAD.WIDE.U32 R16, R20, R4, R16 ;  /* 0x0000000414109225 */ /* 0x000fe200078e0010 */
[----:B------:R-:W-:-:S02]  /*12c0*/  CS2R R4, SRZ ;  /* 0x0000000000047805 */ /* 0x000fc4000001ff00 */
[----:B------:R-:W-:Y:S02]  /*12d0*/  MOV R3, RZ ;  /* 0x000000ff00037202 */ /* 0x000fe40000000f00 */
[----:B------:R-:W-:Y:S02]  /*12e0*/  @!P4 IADD3.X R9, PT, PT, R2, R9, RZ, P5, !PT ;  /* 0x000000090209c210 */ /* 0x000fe40002ffe4ff */
[----:B------:R2:W5:Y:S01]  /*12f0*/  @!P4 LDG.E R4, desc[UR8][R12.64] ;  /* 0x000000080c04c981 */ /* 0x000562000c1e1900 */
[----:B------:R-:W-:-:S03]  /*1300*/  IADD3 R33, PT, PT, R55, 0xd0, RZ ;  /* 0x000000d037217810 */ /* 0x000fc60007ffe0ff */
[----:B------:R3:W5:Y:S01]  /*1310*/  @!P3 LDG.E R3, desc[UR8][R10.64] ;  /* 0x000000080a03b981 */ /* 0x000762000c1e1900 */
[----:B------:R-:W-:Y:S01]  /*1320*/  @!P1 IADD3 R17, PT, PT, R17, R19, RZ ;  /* 0x0000001311119210 */ /* 0x000fe20007ffe0ff */
[----:B0-----:R-:W-:Y:S02]  /*1330*/  @!P2 IMAD R2, R27, R14, RZ ;  /* 0x0000000e1b02a224 */ /* 0x001fe400078e02ff */
[----:B------:R0:W5:Y:S01]  /*1340*/  @!P4 LDG.E R5, desc[UR8][R8.64] ;  /* 0x000000080805c981 */ /* 0x000162000c1e1900 */
[----:B--2---:R-:W2:Y:S01]  /*1350*/  @!P0 LDC.64 R12, c[0x0][0x3f8] ;  /* 0x0000fe00ff0c8b82 */ /* 0x004ea20000000a00 */
[----:B------:R-:W-:Y:S02]  /*1360*/  ISETP.GE.U32.AND P3, PT, R33, UR12, PT ;  /* 0x0000000c21007c0c */ /* 0x000fe4000bf66070 */
[----:B------:R-:W-:-:S05]  /*1370*/  SHF.R.S32.HI R31, RZ, 0x1f, R33 ;  /* 0x0000001fff1f7819 */ /* 0x000fca0000011421 */
[----:B---3--:R-:W3:Y:S01]  /*1380*/  @!P1 LDC.64 R10, c[0x0][0x398] ;  /* 0x0000e600ff0a9b82 */ /* 0x008ee20000000a00 */
[----:B0-----:R-:W-:Y:S02]  /*1390*/  @!P2 MOV R8, R66 ;  /* 0x000000420008a202 */ /* 0x001fe40000000f00 */
[----:B------:R-:W-:Y:S02]  /*13a0*/  @!P2 MOV R9, R69 ;  /* 0x000000450009a202 */ /* 0x000fe40000000f00 */
[C---:B------:R-:W-:Y:S02]  /*13b0*/  @!P1 SHF.L.U32 R57, R16.reuse, 0x1, RZ ;  /* 0x0000000110399819 */ /* 0x040fe400000006ff */
[----:B------:R-:W-:Y:S01]  /*13c0*/  @!P1 SHF.L.U64.HI R16, R16, 0x1, R17 ;  /* 0x0000000110109819 */ /* 0x000fe20000010211 */
[----:B------:R-:W-:Y:S01]  /*13d0*/  @!P2 IMAD R17, R21, R15, R2 ;  /* 0x0000000f1511a224 */ /* 0x000fe200078e0202 */
[----:B------:R-:W-:Y:S01]  /*13e0*/  ISETP.GE.AND.EX P3, PT, R31, UR13, PT, P3 ;  /* 0x0000000d1f007c0c */ /* 0x000fe2000bf66330 */
[----:B------:R-:W-:Y:S01]  /*13f0*/  @!P2 IMAD.WIDE.U32 R14, R21, R14, R8 ;  /* 0x0000000e150ea225 */ /* 0x000fe200078e0008 */
[----:B------:R-:W0:Y:S01]  /*1400*/  @!P2 LDC.64 R18, c[0x0][0x3a0] ;  /* 0x0000e800ff12ab82 */ /* 0x000e220000000a00 */
[----:B-1----:R-:W-:-:S02]  /*1410*/  @!P1 IADD3 R20, P6, PT, R57, R6, RZ ;  /* 0x0000000639149210 */ /* 0x002fc40007fde0ff */
[----:B------:R-:W-:-:S05]  /*1420*/  MOV R6, RZ ;  /* 0x000000ff00067202 */ /* 0x000fca0000000f00 */
[----:B------:R-:W1:Y:S01]  /*1430*/  @!P2 LDC.64 R8, c[0x0][0x398] ;  /* 0x0000e600ff08ab82 */ /* 0x000e620000000a00 */
[----:B------:R-:W-:Y:S02]  /*1440*/  @!P1 IADD3.X R21, PT, PT, R16, R7, RZ, P6, !PT ;  /* 0x0000000710159210 */ /* 0x000fe400037fe4ff */
[----:B------:R-:W-:Y:S01]  /*1450*/  @!P2 IADD3 R7, PT, PT, R15, R17, RZ ;  /* 0x000000110f07a210 */ /* 0x000fe20007ffe0ff */
[----:B--2---:R-:W-:Y:S01]  /*1460*/  @!P0 IMAD R24, R23, R12, RZ ;  /* 0x0000000c17188224 */ /* 0x004fe200078e02ff */
[C---:B------:R-:W-:Y:S01]  /*1470*/  @!P2 SHF.L.U32 R29, R14.reuse, 0x1, RZ ;  /* 0x000000010e1da819 */ /* 0x040fe200000006ff */
[----:B------:R2:W5:Y:S01]  /*1480*/  @!P1 LDG.E R6, desc[UR8][R20.64] ;  /* 0x0000000814069981 */ /* 0x000562000c1e1900 */
[----:B------:R-:W-:Y:S02]  /*1490*/  @!P2 SHF.L.U64.HI R2, R14, 0x1, R7 ;  /* 0x000000010e02a819 */ /* 0x000fe40000010207 */
[----:B------:R-:W4:Y:S01]  /*14a0*/  @!P3 LDC.64 R14, c[0x0][0x3f8] ;  /* 0x0000fe00ff0ebb82 */ /* 0x000f220000000a00 */
[----:B---3--:R-:W-:Y:S01]  /*14b0*/  @!P1 IADD3 R56, P6, PT, R57, R10, RZ ;  /* 0x0000000a39389210 */ /* 0x008fe20007fde0ff */
[----:B------:R-:W-:Y:S01]  /*14c0*/  @!P0 IMAD R13, R25, R13, R24 ;  /* 0x0000000d190d8224 */ /* 0x000fe200078e0218 */
[----:B--2---:R-:W-:-:S02]  /*14d0*/  @!P0 MOV R20, R66 ;  /* 0x0000004200148202 */ /* 0x004fc40000000f00 */
[----:B------:R-:W-:Y:S02]  /*14e0*/  @!P0 MOV R21, R69 ;  /* 0x0000004500158202 */ /* 0x000fe40000000f00 */
[----:B------:R-:W-:Y:S02]  /*14f0*/  MOV R7, RZ ;  /* 0x000000ff00077202 */ /* 0x000fe40000000f00 */
[----:B------:R-:W-:Y:S01]  /*1500*/  @!P1 IADD3.X R57, PT, PT, R16, R11, RZ, P6, !PT ;  /* 0x0000000b10399210 */ /* 0x000fe200037fe4ff */
[----:B------:R-:W-:Y:S01]  /*1510*/  @!P0 IMAD.WIDE.U32 R20, R25, R12, R20 ;  /* 0x0000000c19148225 */ /* 0x000fe200078e0014 */
[----:B------:R-:W2:Y:S03]  /*1520*/  @!P0 LDC.64 R16, c[0x0][0x3a0] ;  /* 0x0000e800ff108b82 */ /* 0x000ea60000000a00 */
[----:B------:R3:W5:Y:S05]  /*1530*/  @!P1 LDG.E R7, desc[UR8][R56.64] ;  /* 0x0000000838079981 */ /* 0x00076a000c1e1900 */
[----:B------:R-:W2:Y:S01]  /*1540*/  LDC.64 R24, c[0x0][0x3b8] ;  /* 0x0000ee00ff187b82 */ /* 0x000ea20000000a00 */
[----:B-1----:R-:W-:-:S02]  /*1550*/  @!P2 IADD3 R28, P1, PT, R29, R8, RZ ;  /* 0x000000081d1ca210 */ /* 0x002fc40007f3e0ff */
[----:B------:R-:W-:-:S05]  /*1560*/  IADD3 R30, PT, PT, R55, 0xe0, RZ ;  /* 0x000000e0371e7810 */ /* 0x000fca0007ffe0ff */
[----:B------:R-:W1:Y:S01]  /*1570*/  @!P0 LDC.64 R10, c[0x0][0x398] ;  /* 0x0000e600ff0a8b82 */ /* 0x000e620000000a00 */
[----:B0-----:R-:W-:Y:S02]  /*1580*/  @!P2 IADD3 R22, P6, PT, R29, R18, RZ ;  /* 0x000000121d16a210 */ /* 0x001fe40007fde0ff */
[----:B------:R-:W-:Y:S02]  /*1590*/  @!P2 IADD3.X R29, PT, PT, R2, R9, RZ, P1, !PT ;  /* 0x00000009021da210 */ /* 0x000fe40000ffe4ff */
[----:B------:R-:W-:Y:S02]  /*15a0*/  MOV R9, RZ ;  /* 0x000000ff00097202 */ /* 0x000fe40000000f00 */
[----:B------:R-:W-:Y:S02]  /*15b0*/  ISETP.GE.U32.AND P5, PT, R30, UR12, PT ;  /* 0x0000000c1e007c0c */ /* 0x000fe4000bfa6070 */
[----:B------:R-:W-:Y:S02]  /*15c0*/  SHF.R.S32.HI R27, RZ, 0x1f, R30 ;  /* 0x0000001fff1b7819 */ /* 0x000fe4000001141e */
[----:B---3--:R-:W-:Y:S01]  /*15d0*/  @!P0 IADD3 R57, PT, PT, R21, R13, RZ ;  /* 0x0000000d15398210 */ /* 0x008fe20007ffe0ff */
[----:B------:R0:W5:Y:S01]  /*15e0*/  @!P2 LDG.E R9, desc[UR8][R28.64] ;  /* 0x000000081c09a981 */ /* 0x000162000c1e1900 */
[----:B------:R-:W-:Y:S01]  /*15f0*/  ISETP.GE.AND.EX P5, PT, R27, UR13, PT, P5 ;  /* 0x0000000d1b007c0c */ /* 0x000fe2000bfa6350 */
[----:B------:R-:W3:Y:S01]  /*1600*/  @!P3 LDC.64 R12, c[0x0][0x3a0] ;  /* 0x0000e800ff0cbb82 */ /* 0x000ee20000000a00 */
[----:B------:R-:W-:-:S02]  /*1610*/  @!P2 IADD3.X R23, PT, PT, R2, R19, RZ, P6, !PT ;  /* 0x000000130217a210 */ /* 0x000fc400037fe4ff */
[C---:B------:R-:W-:Y:S02]  /*1620*/  @!P0 SHF.L.U32 R21, R20.reuse, 0x1, RZ ;  /* 0x0000000114158819 */ /* 0x040fe400000006ff */
[----:B------:R-:W-:Y:S01]  /*1630*/  @!P0 SHF.L.U64.HI R2, R20, 0x1, R57 ;  /* 0x0000000114028819 */ /* 0x000fe20000010239 */
[----:B----4-:R-:W-:Y:S01]  /*1640*/  @!P3 IMAD R20, R31, R14, RZ ;  /* 0x0000000e1f14b224 */ /* 0x010fe200078e02ff */
[----:B0-----:R-:W-:Y:S01]  /*1650*/  @!P3 MOV R28, R66 ;  /* 0x00000042001cb202 */ /* 0x001fe20000000f00 */
[----:B------:R-:W0:Y:S01]  /*1660*/  @!P3 LDC.64 R18, c[0x0][0x398] ;  /* 0x0000e600ff12bb82 */ /* 0x000e220000000a00 */
[----:B------:R-:W-:Y:S01]  /*1670*/  @!P3 MOV R29, R69 ;  /* 0x00000045001db202 */ /* 0x000fe20000000f00 */
[----:B------:R-:W-:Y:S01]  /*1680*/  @!P3 IMAD R31, R33, R15, R20 ;  /* 0x0000000f211fb224 */ /* 0x000fe200078e0214 */
[----:B------:R-:W-:Y:S02]  /*1690*/  IADD3 R55, PT, PT, R55, 0xf0, RZ ;  /* 0x000000f037377810 */ /* 0x000fe40007ffe0ff */
[----:B------:R-:W-:Y:S01]  /*16a0*/  MOV R8, RZ ;  /* 0x000000ff00087202 */ /* 0x000fe20000000f00 */
[----:B------:R-:W-:Y:S01]  /*16b0*/  @!P3 IMAD.WIDE.U32 R32, R33, R14, R28 ;  /* 0x0000000e2120b225 */ /* 0x000fe200078e001c */
[----:B------:R-:W-:-:S02]  /*16c0*/  ISETP.GE.U32.AND P4, PT, R55, UR12, PT ;  /* 0x0000000c37007c0c */ /* 0x000fc4000bf86070 */
[----:B------:R-:W-:Y:S01]  /*16d0*/  SHF.R.S32.HI R59, RZ, 0x1f, R55 ;  /* 0x0000001fff3b7819 */ /* 0x000fe20000011437 */
[----:B--2---:R-:W-:Y:S01]  /*16e0*/  IMAD.WIDE R14, R54, 0x8, R24 ;  /* 0x00000008360e7825 */ /* 0x004fe200078e0218 */
[----:B------:R1:W5:Y:S01]  /*16f0*/  @!P2 LDG.E R8, desc[UR8][R22.64] ;  /* 0x000000081608a981 */ /* 0x000362000c1e1900 */
[----:B------:R-:W-:Y:S02]  /*1700*/  @!P0 IADD3 R16, P1, PT, R21, R16, RZ ;  /* 0x0000001015108210 */ /* 0x000fe40007f3e0ff */
[----:B------:R-:W-:Y:S02]  /*1710*/  ISETP.GE.AND.EX P4, PT, R59, UR13, PT, P4 ;  /* 0x0000000d3b007c0c */ /* 0x000fe4000bf86340 */
[----:B------:R-:W2:Y:S01]  /*1720*/  LDG.E.64 R14, desc[UR8][R14.64] ;  /* 0x000000080e0e7981 */ /* 0x000ea2000c1e1b00 */
[----:B-1----:R-:W-:Y:S02]  /*1730*/  @!P0 IADD3 R22, P2, PT, R21, R10, RZ ;  /* 0x0000000a15168210 */ /* 0x002fe40007f5e0ff */
[----:B------:R-:W1:Y:S01]  /*1740*/  @!P5 LDC.64 R20, c[0x0][0x3f8] ;  /* 0x0000fe00ff14db82 */ /* 0x000e620000000a00 */
[----:B------:R-:W-:-:S02]  /*1750*/  MOV R10, RZ ;  /* 0x000000ff000a7202 */ /* 0x000fc40000000f00 */
[C---:B------:R-:W-:Y:S02]  /*1760*/  @!P0 IADD3.X R17, PT, PT, R2.reuse, R17, RZ, P1, !PT ;  /* 0x0000001102118210 */ /* 0x040fe40000ffe4ff */
[----:B------:R-:W-:Y:S02]  /*1770*/  @!P0 IADD3.X R23, PT, PT, R2, R11, RZ, P2, !PT ;  /* 0x0000000b02178210 */ /* 0x000fe400017fe4ff */
[----:B------:R-:W-:Y:S01]  /*1780*/  @!P3 IADD3 R11, PT, PT, R33, R31, RZ ;  /* 0x0000001f210bb210 */ /* 0x000fe20007ffe0ff */
[----:B------:R4:W5:Y:S01]  /*1790*/  @!P0 LDG.E R10, desc[UR8][R16.64] ;  /* 0x00000008100a8981 */ /* 0x000962000c1e1900 */
[C---:B------:R-:W-:Y:S01]  /*17a0*/  @!P3 SHF.L.U32 R33, R32.reuse, 0x1, RZ ;  /* 0x000000012021b819 */ /* 0x040fe200000006ff */
[----:B------:R-:W1:Y:S01]  /*17b0*/  @!P4 LDC.64 R24, c[0x0][0x398] ;  /* 0x0000e600ff18cb82 */ /* 0x000e620000000a00 */
[----:B------:R-:W-:Y:S02]  /*17c0*/  @!P3 SHF.L.U64.HI R2, R32, 0x1, R11 ;  /* 0x000000012002b819 */ /* 0x000fe4000001020b */
[----:B------:R-:W-:-:S05]  /*17d0*/  ISETP.NE.AND P1, PT, RZ, UR4, PT ;  /* 0x00000004ff007c0c */ /* 0x000fca000bf25270 */
[----:B----4-:R-:W4:Y:S01]  /*17e0*/  @!P4 LDC.64 R16, c[0x0][0x3f8] ;  /* 0x0000fe00ff10cb82 */ /* 0x010f220000000a00 */
[----:B------:R-:W-:Y:S02]  /*17f0*/  MOV R11, RZ ;  /* 0x000000ff000b7202 */ /* 0x000fe40000000f00 */
[C---:B0-----:R-:W-:Y:S02]  /*1800*/  @!P3 IADD3 R32, P6, PT, R33.reuse, R18, RZ ;  /* 0x000000122120b210 */ /* 0x041fe40007fde0ff */
[----:B---3--:R-:W-:Y:S01]  /*1810*/  @!P3 IADD3 R56, P2, PT, R33, R12, RZ ;  /* 0x0000000c2138b210 */ /* 0x008fe20007f5e0ff */
[----:B-1----:R-:W-:Y:S01]  /*1820*/  @!P5 IMAD R27, R27, R20, RZ ;  /* 0x000000141b1bd224 */ /* 0x002fe200078e02ff */
[----:B------:R0:W5:Y:S01]  /*1830*/  @!P0 LDG.E R11, desc[UR8][R22.64] ;  /* 0x00000008160b8981 */ /* 0x000162000c1e1900 */
[----:B------:R-:W-:Y:S01]  /*1840*/  @!P3 IADD3.X R33, PT, PT, R2, R19, RZ, P6, !PT ;  /* 0x000000130221b210 */ /* 0x000fe200037fe4ff */
[----:B------:R-:W1:Y:S01]  /*1850*/  @P1 LDC.64 R28, c[0x0][0x3b0] ;  /* 0x0000ec00ff1c1b82 */ /* 0x000e620000000a00 */
[----:B------:R-:W-:Y:S01]  /*1860*/  @!P5 IMAD R61, R30, R21, R27 ;  /* 0x000000151e3dd224 */ /* 0x000fe200078e021b */
[----:B------:R-:W-:-:S02]  /*1870*/  @!P3 IADD3.X R57, PT, PT, R2, R13, RZ, P2, !PT ;  /* 0x0000000d0239b210 */ /* 0x000fc400017fe4ff */
[----:B0-----:R-:W-:-:S04]  /*1880*/  @!P5 MOV R22, R66 ;  /* 0x000000420016d202 */ /* 0x001fc80000000f00 */
[----:B------:R-:W0:Y:S01]  /*1890*/  @!P5 LDC.64 R18, c[0x0][0x3a0] ;  /* 0x0000e800ff12db82 */ /* 0x000e220000000a00 */
[----:B------:R-:W-:Y:S02]  /*18a0*/  @!P5 MOV R23, R69 ;  /* 0x000000450017d202 */ /* 0x000fe40000000f00 */
[----:B------:R-:W-:Y:S01]  /*18b0*/  CS2R R12, SRZ ;  /* 0x00000000000c7805 */ /* 0x000fe2000001ff00 */
[----:B------:R-:W-:-:S04]  /*18c0*/  @!P5 IMAD.WIDE.U32 R30, R30, R20, R22 ;  /* 0x000000141e1ed225 */ /* 0x000fc800078e0016 */
[----:B------:R-:W3:Y:S01]  /*18d0*/  LDC.64 R26, c[0x0][0x3a8] ;  /* 0x0000ea00ff1a7b82 */ /* 0x000ee20000000a00 */
[----:B------:R4:W5:Y:S01]  /*18e0*/  @!P3 LDG.E R12, desc[UR8][R56.64] ;  /* 0x00000008380cb981 */ /* 0x000962000c1e1900 */
[----:B------:R-:W-:-:S03]  /*18f0*/  @!P5 IADD3 R31, PT, PT, R31, R61, RZ ;  /* 0x0000003d1f1fd210 */ /* 0x000fc60007ffe0ff */
[----:B------:R4:W5:Y:S03]  /*1900*/  @!P3 LDG.E R13, desc[UR8][R32.64] ;  /* 0x00000008200db981 */ /* 0x000966000c1e1900 */
[----:B------:R-:W3:Y:S08]  /*1910*/  @!P5 LDC.64 R20, c[0x0][0x398] ;  /* 0x0000e600ff14db82 */ /* 0x000ef00000000a00 */
[----:B------:R-:W3:Y:S01]  /*1920*/  @!P4 LDC.64 R22, c[0x0][0x3a0] ;  /* 0x0000e800ff16cb82 */ /* 0x000ee20000000a00 */
[----:B----4-:R-:W-:Y:S01]  /*1930*/  @!P4 IMAD R56, R59, R16, RZ ;  /* 0x000000103b38c224 */ /* 0x010fe200078e02ff */
[----:B------:R-:W-:-:S02]  /*1940*/  @!P5 SHF.L.U32 R59, R30, 0x1, RZ ;  /* 0x000000011e3bd819 */ /* 0x000fc400000006ff */
[----:B------:R-:W-:Y:S02]  /*1950*/  @!P5 SHF.L.U64.HI R32, R30, 0x1, R31 ;  /* 0x000000011e20d819 */ /* 0x000fe4000001021f */
[----:B------:R-:W-:Y:S02]  /*1960*/  @!P4 MOV R30, R66 ;  /* 0x00000042001ec202 */ /* 0x000fe40000000f00 */
[----:B------:R-:W-:Y:S01]  /*1970*/  @!P4 MOV R31, R69 ;  /* 0x00000045001fc202 */ /* 0x000fe20000000f00 */
[C---:B------:R-:W-:Y:S01]  /*1980*/  @!P4 IMAD R57, R55.reuse, R17, R56 ;  /* 0x000000113739c224 */ /* 0x040fe200078e0238 */
[----:B------:R-:W-:Y:S01]  /*1990*/  LOP3.LUT R2, R52, 0xffff, RZ, 0xc0, !PT ;  /* 0x0000ffff34027812 */ /* 0x000fe200078ec0ff */
[----:B------:R-:W-:Y:S01]  /*19a0*/  @!P4 IMAD.WIDE.U32 R16, R55, R16, R30 ;  /* 0x000000103710c225 */ /* 0x000fe200078e001e */
[----:B0-----:R-:W-:-:S03]  /*19b0*/  @!P5 IADD3 R18, P0, PT, R59, R18, RZ ;  /* 0x000000123b12d210 */ /* 0x001fc60007f1e0ff */
[----:B------:R-:W-:Y:S01]  /*19c0*/  IMAD R33, R63, 0x54, R2 ;  /* 0x000000543f217824 */ /* 0x000fe200078e0202 */
[----:B------:R-:W-:Y:S02]  /*19d0*/  @!P4 IADD3 R57, PT, PT, R17, R57, RZ ;  /* 0x000000391139c210 */ /* 0x000fe40007ffe0ff */
[----:B------:R-:W-:Y:S01]  /*19e0*/  @!P4 SHF.L.U32 R17, R16, 0x1, RZ ;  /* 0x000000011011c819 */ /* 0x000fe200000006ff */
[----:B-1----:R-:W-:Y:S01]  /*19f0*/  @P1 IMAD.WIDE R28, R33, 0x2, R28 ;  /* 0x00000002211c1825 */ /* 0x002fe200078e021c */
[----:B------:R-:W-:Y:S02]  /*1a00*/  @!P5 IADD3.X R19, PT, PT, R32, R19, RZ, P0, !PT ;  /* 0x000000132013d210 */ /* 0x000fe400007fe4ff */
[----:B---3--:R-:W-:Y:S01]  /*1a10*/  @!P5 IADD3 R20, P0, PT, R59, R20, RZ ;  /* 0x000000143b14d210 */ /* 0x008fe20007f1e0ff */
[----:B------:R-:W-:Y:S01]  /*1a20*/  IMAD.WIDE R26, R33, 0x2, R26 ;  /* 0x00000002211a7825 */ /* 0x000fe200078e021a */
[----:B------:R-:W-:Y:S02]  /*1a30*/  @!P4 SHF.L.U64.HI R16, R16, 0x1, R57 ;  /* 0x000000011010c819 */ /* 0x000fe40000010239 */
[----:B------:R-:W-:-:S02]  /*1a40*/  @!P4 IADD3 R22, P2, PT, R17, R22, RZ ;  /* 0x000000161116c210 */ /* 0x000fc40007f5e0ff */
[----:B------:R-:W-:Y:S02]  /*1a50*/  @!P4 IADD3 R24, P3, PT, R17, R24, RZ ;  /* 0x000000181118c210 */ /* 0x000fe40007f7e0ff */
[----:B------:R-:W-:Y:S02]  /*1a60*/  CS2R R56, SRZ ;  /* 0x0000000000387805 */ /* 0x000fe4000001ff00 */
[----:B------:R-:W-:Y:S01]  /*1a70*/  MOV R55, RZ ;  /* 0x000000ff00377202 */ /* 0x000fe20000000f00 */
[----:B------:R-:W3:Y:S01]  /*1a80*/  @P1 LDG.E.U16 R31, desc[UR8][R28.64] ;  /* 0x000000081c1f1981 */ /* 0x000ee2000c1e1500 */
[----:B------:R-:W-:Y:S02]  /*1a90*/  MOV R58, RZ ;  /* 0x000000ff003a7202 */ /* 0x000fe40000000f00 */
[----:B------:R-:W-:Y:S01]  /*1aa0*/  @!P5 IADD3.X R21, PT, PT, R32, R21, RZ, P0, !PT ;  /* 0x000000152015d210 */ /* 0x000fe200007fe4ff */
[----:B------:R-:W4:Y:S01]  /*1ab0*/  @P1 LDG.E.U16 R30, desc[UR8][R28.64+0x2] ;  /* 0x000002081c1e1981 */ /* 0x000f22000c1e1500 */
[----:B------:R-:W-:-:S02]  /*1ac0*/  @!P4 IADD3.X R23, PT, PT, R16, R23, RZ, P2, !PT ;  /* 0x000000171017c210 */ /* 0x000fc400017fe4ff */
[----:B------:R-:W-:Y:S01]  /*1ad0*/  @!P4 IADD3.X R25, PT, PT, R16, R25, RZ, P3, !PT ;  /* 0x000000191019c210 */ /* 0x000fe20001ffe4ff */
[----:B------:R-:W4:Y:S04]  /*1ae0*/  LDG.E.U16 R59, desc[UR8][R26.64] ;  /* 0x000000081a3b7981 */ /* 0x000f28000c1e1500 */
[----:B------:R-:W4:Y:S04]  /*1af0*/  LDG.E.U16 R17, desc[UR8][R26.64+0x2] ;  /* 0x000002081a117981 */ /* 0x000f28000c1e1500 */
[----:B------:R0:W5:Y:S04]  /*1b00*/  @!P5 LDG.E R55, desc[UR8][R18.64] ;  /* 0x000000081237d981 */ /* 0x000168000c1e1900 */
        /* <DEDUP_REMOVED lines=12> */
[----:B---3--:R-:W-:Y:S02]  /*1bd0*/  @P1 SHF.L.U32 R64, R31, 0x10, RZ ;  /* 0x000000101f401819 */ /* 0x008fe400000006ff */
[----:B----4-:R-:W-:Y:S02]  /*1be0*/  @P1 SHF.L.U32 R62, R30, 0x10, RZ ;  /* 0x000000101e3e1819 */ /* 0x010fe400000006ff */
[----:B------:R-:W-:Y:S02]  /*1bf0*/  SHF.L.U32 R59, R59, 0x10, RZ ;  /* 0x000000103b3b7819 */ /* 0x000fe400000006ff */
[----:B------:R-:W-:Y:S01]  /*1c00*/  SHF.L.U32 R15, R17, 0x10, RZ ;  /* 0x00000010110f7819 */ /* 0x000fe200000006ff */
        /* <DEDUP_REMOVED lines=19> */
[----:B------:R-:W-:Y:S01]  /*1d40*/  FMUL.FTZ R25, R26, R61 ;  /* 0x0000003d1a197220 */ /* 0x000fe20000410000 */
[----:B------:R-:W-:Y:S01]  /*1d50*/  FADD.FTZ R17, RZ, R18 ;  /* 0x00000012ff117221 */ /* 0x000fe20000010000 */
[----:B------:R-:W-:Y:S01]  /*1d60*/  FMUL.FTZ R20, R59, R22 ;  /* 0x000000163b147220 */ /* 0x000fe20000410000 */
[----:B------:R-:W-:-:S02]  /*1d70*/  HADD2.F32 R23, -RZ, R48.H1_H1 ;  /* 0x30000030ff177230 */ /* 0x000fc40000004100 */
[C---:B------:R-:W-:Y:S01]  /*1d80*/  FFMA.FTZ R18, R22.reuse, R25, R27 ;  /* 0x0000001916127223 */ /* 0x040fe2000001001b */
[----:B------:R-:W-:Y:S01]  /*1d90*/  FADD.FTZ R17, R22, R17 ;  /* 0x0000001116117221 */ /* 0x000fe20000010000 */
[----:B------:R-:W-:Y:S01]  /*1da0*/  FADD.FTZ R27, R21, R20 ;  /* 0x00000014151b7221 */ /* 0x000fe20000010000 */
[----:B------:R-:W-:Y:S01]  /*1db0*/  FFMA.FTZ R24, R25, R20, R24 ;  /* 0x0000001419187223 */ /* 0x000fe20000010018 */
[----:B------:R-:W-:Y:S01]  /*1dc0*/  FADD.FTZ R22, -R14, R23 ;  /* 0x000000170e167221 */ /* 0x000fe20000010100 */
[----:B------:R-:W-:Y:S02]  /*1dd0*/  HADD2.F32 R20, -RZ, R47.H1_H1 ;  /* 0x3000002fff147230 */ /* 0x000fe40000004100 */
[----:B------:R-:W-:Y:S01]  /*1de0*/  FADD.FTZ R23, RZ, R16 ;  /* 0x00000010ff177221 */ /* 0x000fe20000010000 */
[----:B------:R-:W-:Y:S01]  /*1df0*/  FFMA.FTZ R21, R16, R19, RZ ;  /* 0x0000001310157223 */ /* 0x000fe200000100ff */
[----:B------:R-:W-:Y:S01]  /*1e00*/  FMUL.FTZ R19, R22, R61 ;  /* 0x0000003d16137220 */ /* 0x000fe20000410000 */
[----:B------:R-:W-:-:S02]  /*1e10*/  HADD2.F32 R25, -RZ, R46.H0_H0 ;  /* 0x2000002eff197230 */ /* 0x000fc40000004100 */
[----:B------:R-:W-:Y:S01]  /*1e20*/  FMUL.FTZ R22, R15, R20 ;  /* 0x000000140f167220 */ /* 0x000fe20000410000 */
[C---:B------:R-:W-:Y:S01]  /*1e30*/  FADD.FTZ R16, R20.reuse, R23 ;  /* 0x0000001714107221 */ /* 0x040fe20000010000 */
[----:B------:R-:W-:Y:S02]  /*1e40*/  HADD2.F32 R23, -RZ, R46.H1_H1 ;  /* 0x3000002eff177230 */ /* 0x000fe40000004100 */
[----:B------:R-:W-:Y:S01]  /*1e50*/  FFMA.FTZ R21, R20, R19, R21 ;  /* 0x0000001314157223 */ /* 0x000fe20000010015 */
[----:B------:R-:W-:Y:S01]  /*1e60*/  FADD.FTZ R27, R22, R27 ;  /* 0x0000001b161b7221 */ /* 0x000fe20000010000 */
[----:B------:R-:W-:Y:S01]  /*1e70*/  FFMA.FTZ R24, R19, R22, R24 ;  /* 0x0000001613187223 */ /* 0x000fe20000010018 */
[C---:B------:R-:W-:Y:S01]  /*1e80*/  FADD.FTZ R22, -R14.reuse, R25 ;  /* 0x000000190e167221 */ /* 0x040fe20000010100 */
[--C-:B------:R-:W-:Y:S02]  /*1e90*/  HADD2.F32 R19, -RZ, R45.reuse.H0_H0 ;  /* 0x2000002dff137230 */ /* 0x100fe40000004100 */
[----:B------:R-:W-:Y:S01]  /*1ea0*/  FADD.FTZ R26, -R14, R23 ;  /* 0x000000170e1a7221 */ /* 0x000fe20000010100 */
[----:B------:R-:W-:-:S02]  /*1eb0*/  HADD2.F32 R20, -RZ, R45.H1_H1 ;  /* 0x3000002dff147230 */ /* 0x000fc40000004100 */
        /* <DEDUP_REMOVED lines=9> */
[----:B------:R-:W-:Y:S01]  /*1f50*/  FFMA.FTZ R23, R23, R28, R24 ;  /* 0x0000001c17177223 */ /* 0x000fe20000010018 */
[----:B------:R-:W-:Y:S01]  /*1f60*/  FADD.FTZ R20, R27, R28 ;  /* 0x0000001c1b147221 */ /* 0x000fe20000010000 */
[----:B------:R-:W-:Y:S01]  /*1f70*/  FADD.FTZ R24, -R14, R25 ;  /* 0x000000190e187221 */ /* 0x000fe20000010100 */
[----:B------:R-:W-:-:S02]  /*1f80*/  HADD2.F32 R21, -RZ, R43.H0_H0 ;  /* 0x2000002bff157230 */ /* 0x000fc40000004100 */
[----:B------:R-:W-:Y:S01]  /*1f90*/  FFMA.FTZ R23, R26, R19, R23 ;  /* 0x000000131a177223 */ /* 0x000fe20000010017 */
[----:B------:R-:W-:Y:S01]  /*1fa0*/  FADD.FTZ R20, R19, R20 ;  /* 0x0000001413147221 */ /* 0x000fe20000010000 */
[----:B------:R-:W-:Y:S01]  /*1fb0*/  FMUL.FTZ R24, R24, R61 ;  /* 0x0000003d18187220 */ /* 0x000fe20000410000 */
[----:B------:R-:W-:Y:S02]  /*1fc0*/  HADD2.F32 R19, -RZ, R44.H1_H1 ;  /* 0x3000002cff137230 */ /* 0x000fe40000004100 */
[----:B------:R-:W-:Y:S01]  /*1fd0*/  FMUL.FTZ R25, R59, R21 ;  /* 0x000000153b197220 */ /* 0x000fe20000410000 */
[----:B------:R-:W-:Y:S01]  /*1fe0*/  FADD.FTZ R22, R22, R21 ;  /* 0x0000001516167221 */ /* 0x000fe20000010000 */
[----:B------:R-:W-:Y:S02]  /*1ff0*/  HADD2.F32 R29, -RZ, R42.H0_H0 ;  /* 0x2000002aff1d7230 */ /* 0x000fe40000004100 */
[----:B------:R-:W-:Y:S01]  /*2000*/  FFMA.FTZ R21, R21, R24, R18 ;  /* 0x0000001815157223 */ /* 0x000fe20000010012 */
[----:B------:R-:W-:Y:S01]  /*2010*/  FADD.FTZ R26, R20, R25 ;  /* 0x00000019141a7221 */ /* 0x000fe20000010000 */
[----:B------:R-:W-:-:S02]  /*2020*/  HADD2.F32 R18, -RZ, R43.H1_H1 ;  /* 0x3000002bff127230 */ /* 0x000fc40000004100 */
[C---:B------:R-:W-:Y:S01]  /*2030*/  FADD.FTZ R20, -R14.reuse, R19 ;  /* 0x000000130e147221 */ /* 0x040fe20000010100 */
[----:B------:R-:W-:Y:S01]  /*2040*/  FADD.FTZ R28, -R14, R29 ;  /* 0x0000001d0e1c7221 */ /* 0x000fe20000010100 */
[----:B------:R-:W-:Y:S01]  /*2050*/  FFMA.FTZ R27, R24, R25, R23 ;  /* 0x00000019181b7223 */ /* 0x000fe20000010017 */
[----:B------:R-:W-:Y:S02]  /*2060*/  HADD2.F32 R29, -RZ, R42.H1_H1 ;  /* 0x3000002aff1d7230 */ /* 0x000fe40000004100 */
[-C--:B------:R-:W-:Y:S01]  /*2070*/  FMUL.FTZ R20, R20, R61.reuse ;  /* 0x0000003d14147220 */ /* 0x080fe20000410000 */
[----:B------:R-:W-:Y:S01]  /*2080*/  FMUL.FTZ R25, R15, R18 ;  /* 0x000000120f197220 */ /* 0x000fe20000410000 */
[--C-:B------:R-:W-:Y:S02]  /*2090*/  HADD2.F32 R24, -RZ, R41.reuse.H0_H0 ;  /* 0x20000029ff187230 */ /* 0x100fe40000004100 */
[----:B------:R-:W-:Y:S01]  /*20a0*/  FMUL.FTZ R28, R28, R61 ;  /* 0x0000003d1c1c7220 */ /* 0x000fe20000410000 */
[----:B------:R-:W-:Y:S01]  /*20b0*/  FFMA.FTZ R23, R18, R20, R17 ;  /* 0x0000001412177223 */ /* 0x000fe20000010011 */
[----:B------:R-:W-:Y:S01]  /*20c0*/  FFMA.FTZ R27, R20, R25, R27 ;  /* 0x00000019141b7223 */ /* 0x000fe2000001001b */
[----:B------:R-:W-:Y:S01]  /*20d0*/  FADD.FTZ R20, -R14, R29 ;  /* 0x0000001d0e147221 */ /* 0x000fe20000010100 */
[----:B------:R-:W-:Y:S01]  /*20e0*/  FADD.FTZ R19, R16, R18 ;  /* 0x0000001210137221 */ /* 0x000fe20000010000 */
[----:B------:R-:W-:Y:S01]  /*20f0*/  FFMA.FTZ R17, R24, R28, R21 ;  /* 0x0000001c18117223 */ /* 0x000fe20000010015 */
[----:B------:R-:W-:Y:S01]  /*2100*/  FMUL.FTZ R21, R59, R24 ;  /* 0x000000183b157220 */ /* 0x000fe20000410000 */
[----:B------:R-:W-:Y:S01]  /*2110*/  FADD.FTZ R26, R25, R26 ;  /* 0x0000001a191a7221 */ /* 0x000fe20000010000 */
[----:B------:R-:W-:-:S02]  /*2120*/  HADD2.F32 R18, -RZ, R41.H1_H1 ;  /* 0x30000029ff127230 */ /* 0x000fc40000004100 */
[----:B------:R-:W-:Y:S01]  /*2130*/  FMUL.FTZ R20, R20, R61 ;  /* 0x0000003d14147220 */ /* 0x000fe20000410000 */
[--C-:B------:R-:W-:Y:S02]  /*2140*/  HADD2.F32 R25, -RZ, R40.reuse.H0_H0 ;  /* 0x20000028ff197230 */ /* 0x100fe40000004100 */
[----:B------:R-:W-:Y:S01]  /*2150*/  FADD.FTZ R26, R26, R21 ;  /* 0x000000151a1a7221 */ /* 0x000fe20000010000 */
[----:B------:R-:W-:Y:S02]  /*2160*/  HADD2.F32 R29, -RZ, R40.H1_H1 ;  /* 0x30000028ff1d7230 */ /* 0x000fe40000004100 */
[----:B------:R-:W-:Y:S01]  /*2170*/  FFMA.FTZ R27, R28, R21, R27 ;  /* 0x000000151c1b7223 */ /* 0x000fe2000001001b */
[----:B------:R-:W-:Y:S01]  /*2180*/  FMUL.FTZ R21, R15, R18 ;  /* 0x000000120f157220 */ /* 0x000fe20000410000 */
[----:B------:R-:W-:Y:S01]  /*2190*/  FADD.FTZ R16, R22, R24 ;  /* 0x0000001816107221 */ /* 0x000fe20000010000 */
[----:B------:R-:W-:Y:S01]  /*21a0*/  FADD.FTZ R19, R19, R18 ;  /* 0x0000001213137221 */ /* 0x000fe20000010000 */
[----:B------:R-:W-:Y:S01]  /*21b0*/  FFMA.FTZ R23, R18, R20, R23 ;  /* 0x0000001412177223 */ /* 0x000fe20000010017 */
[----:B------:R-:W-:Y:S01]  /*21c0*/  FADD.FTZ R22, -R14, R25 ;  /* 0x000000190e167221 */ /* 0x000fe20000010100 */
[----:B------:R-:W-:-:S02]  /*21d0*/  HADD2.F32 R18, -RZ, R39.H0_H0 ;  /* 0x20000027ff127230 */ /* 0x000fc40000004100 */
[----:B------:R-:W-:Y:S01]  /*21e0*/  FADD.FTZ R24, -R14, R29 ;  /* 0x0000001d0e187221 */ /* 0x000fe20000010100 */
[----:B------:R-:W-:Y:S01]  /*21f0*/  FFMA.FTZ R27, R20, R21, R27 ;  /* 0x00000015141b7223 */ /* 0x000fe2000001001b */
[----:B------:R-:W-:Y:S02]  /*2200*/  HADD2.F32 R20, -RZ, R39.H1_H1 ;  /* 0x30000027ff147230 */ /* 0x000fe40000004100 */
[-C--:B------:R-:W-:Y:S01]  /*2210*/  FMUL.FTZ R22, R22, R61.reuse ;  /* 0x0000003d16167220 */ /* 0x080fe20000410000 */
[----:B------:R-:W-:Y:S01]  /*2220*/  FADD.FTZ R26, R21, R26 ;  /* 0x0000001a151a7221 */ /* 0x000fe20000010000 */
        /* <DEDUP_REMOVED lines=12> */
[----:B------:R-:W-:Y:S01]  /*22f0*/  FADD.FTZ R26, R19, R26 ;  /* 0x0000001a131a7221 */ /* 0x000fe20000010000 */
[----:B------:R-:W-:Y:S01]  /*2300*/  FFMA.FTZ R27, R24, R19, R27 ;  /* 0x00000013181b7223 */ /* 0x000fe2000001001b */
[----:B------:R-:W-:Y:S02]  /*2310*/  HADD2.F32 R19, -RZ, R38.H1_H1 ;  /* 0x30000026ff137230 */ /* 0x000fe40000004100 */
[----:B------:R-:W-:Y:S01]  /*2320*/  FMUL.FTZ R20, R20, R61 ;  /* 0x0000003d14147220 */ /* 0x000fe20000410000 */
[----:B------:R-:W-:Y:S01]  /*2330*/  FMUL.FTZ R23, R59, R18 ;  /* 0x000000123b177220 */ /* 0x000fe20000410000 */
[----:B------:R-:W-:Y:S02]  /*2340*/  HADD2.F32 R29, -RZ, R36.H0_H0 ;  /* 0x20000024ff1d7230 */ /* 0x000fe40000004100 */
[----:B------:R-:W-:Y:S01]  /*2350*/  FADD.FTZ R21, R21, R18 ;  /* 0x0000001215157221 */ /* 0x000fe20000010000 */
[----:B------:R-:W-:Y:S01]  /*2360*/  FFMA.FTZ R25, R18, R20, R25 ;  /* 0x0000001412197223 */ /* 0x000fe20000010019 */
[----:B------:R-:W-:Y:S01]  /*2370*/  FFMA.FTZ R27, R20, R23, R27 ;  /* 0x00000017141b7223 */ /* 0x000fe2000001001b */
[----:B------:R-:W-:Y:S01]  /*2380*/  FADD.FTZ R20, -R14, R19 ;  /* 0x000000130e147221 */ /* 0x000fe20000010100 */
[----:B------:R-:W-:-:S02]  /*2390*/  HADD2.F32 R18, -RZ, R37.H1_H1 ;  /* 0x30000025ff127230 */ /* 0x000fc40000004100 */
[----:B------:R-:W-:Y:S01]  /*23a0*/  FADD.FTZ R22, -R14, R29 ;  /* 0x0000001d0e167221 */ /* 0x000fe20000010100 */
[--C-:B------:R-:W-:Y:S02]  /*23b0*/  HADD2.F32 R24, -RZ, R35.reuse.H0_H0 ;  /* 0x20000023ff187230 */ /* 0x100fe40000004100 */
[-C--:B------:R-:W-:Y:S01]  /*23c0*/  FMUL.FTZ R20, R20, R61.reuse ;  /* 0x0000003d14147220 */ /* 0x080fe20000410000 */
[----:B------:R-:W-:Y:S02]  /*23d0*/  HADD2.F32 R29, -RZ, R36.H1_H1 ;  /* 0x30000024ff1d7230 */ /* 0x000fe40000004100 */
[----:B------:R-:W-:Y:S01]  /*23e0*/  FADD.FTZ R26, R26, R23 ;  /* 0x000000171a1a7221 */ /* 0x000fe20000010000 */
[----:B------:R-:W-:Y:S01]  /*23f0*/  FMUL.FTZ R28, R22, R61 ;  /* 0x0000003d161c7220 */ /* 0x000fe20000410000 */
[----:B------:R-:W-:Y:S01]  /*2400*/  FMUL.FTZ R23, R15, R18 ;  /* 0x000000120f177220 */ /* 0x000fe20000410000 */
[----:B------:R-:W-:Y:S01]  /*2410*/  FADD.FTZ R19, R16, R18 ;  /* 0x0000001210137221 */ /* 0x000fe20000010000 */
[----:B------:R-:W-:Y:S01]  /*2420*/  FFMA.FTZ R22, R18, R20, R17 ;  /* 0x0000001412167223 */ /* 0x000fe20000010011 */
[----:B------:R-:W-:Y:S01]  /*2430*/  FADD.FTZ R16, R21, R24 ;  /* 0x0000001815107221 */ /* 0x000fe20000010000 */
[----:B------:R-:W-:Y:S01]  /*2440*/  FADD.FTZ R18, -R14, R29 ;  /* 0x0000001d0e127221 */ /* 0x000fe20000010100 */
[----:B------:R-:W-:Y:S01]  /*2450*/  FFMA.FTZ R17, R24, R28, R25 ;  /* 0x0000001c18117223 */ /* 0x000fe20000010019 */
[----:B------:R-:W-:-:S02]  /*2460*/  HADD2.F32 R21, -RZ, R35.H1_H1 ;  /* 0x30000023ff157230 */ /* 0x000fc40000004100 */
[----:B------:R-:W-:Y:S01]  /*2470*/  FMUL.FTZ R25, R59, R24 ;  /* 0x000000183b197220 */ /* 0x000fe20000410000 */
[----:B------:R-:W-:Y:S01]  /*2480*/  FADD.FTZ R26, R23, R26 ;  /* 0x0000001a171a7221 */ /* 0x000fe20000010000 */
[----:B------:R-:W-:Y:S01]  /*2490*/  FFMA.FTZ R27, R20, R23, R27 ;  /* 0x00000017141b7223 */ /* 0x000fe2000001001b */
[----:B------:R-:W-:Y:S01]  /*24a0*/  FMUL.FTZ R18, R18, R61 ;  /* 0x0000003d12127220 */ /* 0x000fe20000410000 */
[----:B------:R-:W-:Y:S01]  /*24b0*/  FMUL.FTZ R23, R15, R21 ;  /* 0x000000150f177220 */ /* 0x000fe20000410000 */
[----:B------:R-:W-:Y:S01]  /*24c0*/  FADD.FTZ R26, R26, R25 ;  /* 0x000000191a1a7221 */ /* 0x000fe20000010000 */
[----:B------:R-:W-:Y:S01]  /*24d0*/  FFMA.FTZ R27, R28, R25, R27 ;  /* 0x000000191c1b7223 */ /* 0x000fe2000001001b */
[--C-:B------:R-:W-:Y:S02]  /*24e0*/  HADD2.F32 R25, -RZ, R34.reuse.H0_H0 ;  /* 0x20000022ff197230 */ /* 0x100fe40000004100 */
[----:B------:R-:W-:Y:S01]  /*24f0*/  FADD.FTZ R19, R19, R21 ;  /* 0x0000001513137221 */ /* 0x000fe20000010000 */
[----:B------:R-:W-:Y:S01]  /*2500*/  FFMA.FTZ R22, R21, R18, R22 ;  /* 0x0000001215167223 */ /* 0x000fe20000010016 */
[----:B------:R-:W-:-:S02]  /*2510*/  HADD2.F32 R21, -RZ, R34.H1_H1 ;  /* 0x30000022ff157230 */ /* 0x000fc40000004100 */
[----:B------:R-:W-:Y:S01]  /*2520*/  FFMA.FTZ R27, R18, R23, R27 ;  /* 0x00000017121b7223 */ /* 0x000fe2000001001b */
[--C-:B------:R-:W-:Y:S02]  /*2530*/  HADD2.F32 R18, -RZ, R3.reuse.H0_H0 ;  /* 0x20000003ff127230 */ /* 0x100fe40000004100 */
[C---:B------:R-:W-:Y:S01]  /*2540*/  FADD.FTZ R20, -R14.reuse, R25 ;  /* 0x000000190e147221 */ /* 0x040fe20000010100 */
[----:B------:R-:W-:Y:S02]  /*2550*/  HADD2.F32 R31, -RZ, R4.H0_H0 ;  /* 0x20000004ff1f7230 */ /* 0x000fe40000004100 */
[----:B------:R-:W-:Y:S01]  /*2560*/  FADD.FTZ R24, -R14, R21 ;  /* 0x000000150e187221 */ /* 0x000fe20000010100 */
[----:B------:R-:W-:Y:S02]  /*2570*/  HADD2.F32 R21, -RZ, R3.H1_H1 ;  /* 0x30000003ff157230 */ /* 0x000fe40000004100 */
[-C--:B------:R-:W-:Y:S01]  /*2580*/  FMUL.FTZ R20, R20, R61.reuse ;  /* 0x0000003d14147220 */ /* 0x080fe20000410000 */
[----:B------:R-:W-:Y:S01]  /*2590*/  FMUL.FTZ R29, R59, R18 ;  /* 0x000000123b1d7220 */ /* 0x000fe20000410000 */
[----:B------:R-:W-:Y:S01]  /*25a0*/  FMUL.FTZ R24, R24, R61 ;  /* 0x0000003d18187220 */ /* 0x000fe20000410000 */
[----:B------:R-:W-:Y:S01]  /*25b0*/  FADD.FTZ R26, R23, R26 ;  /* 0x0000001a171a7221 */ /* 0x000fe20000010000 */
        /* <DEDUP_REMOVED lines=8> */
[----:B------:R-:W-:-:S02]  /*2640*/  HADD2.F32 R18, -RZ, R5.H0_H0 ;  /* 0x20000005ff127230 */ /* 0x000fc40000004100 */
[----:B------:R-:W-:Y:S01]  /*2650*/  FMUL.FTZ R20, R20, R61 ;  /* 0x0000003d14147220 */ /* 0x000fe20000410000 */
[----:B------:R-:W-:Y:S02]  /*2660*/  HADD2.F32 R19, -RZ, R4.H1_H1 ;  /* 0x30000004ff137230 */ /* 0x000fe40000004100 */
        /* <DEDUP_REMOVED lines=11> */
[----:B------:R-:W-:Y:S01]  /*2720*/  FADD.FTZ R26, R26, R21 ;  /* 0x000000151a1a7221 */ /* 0x000fe20000010000 */
[--C-:B------:R-:W-:Y:S02]  /*2730*/  HADD2.F32 R22, -RZ, R7.reuse.H0_H0 ;  /* 0x20000007ff167230 */ /* 0x100fe40000004100 */
[----:B------:R-:W-:Y:S01]  /*2740*/  FMUL.FTZ R24, R20, R61 ;  /* 0x0000003d14187220 */ /* 0x000fe20000410000 */
[----:B------:R-:W-:Y:S01]  /*2750*/  FADD.FTZ R20, R17, R19 ;  /* 0x0000001311147221 */ /* 0x000fe20000010000 */
[----:B------:R-:W-:Y:S01]  /*2760*/  FFMA.FTZ R21, R19, R18, R16 ;  /* 0x0000001213157223 */ /* 0x000fe20000010010 */
[----:B------:R-:W-:Y:S01]  /*2770*/  FMUL.FTZ R19, R15, R19 ;  /* 0x000000130f137220 */ /* 0x000fe20000410000 */
[----:B------:R-:W-:Y:S02]  /*2780*/  HADD2.F32 R29, -RZ, R6.H1_H1 ;  /* 0x30000006ff1d7230 */ /* 0x000fe40000004100 */
[----:B------:R-:W-:Y:S01]  /*2790*/  FADD.FTZ R16, R23, R22 ;  /* 0x0000001617107221 */ /* 0x000fe20000010000 */
[----:B------:R-:W-:Y:S01]  /*27a0*/  FMUL.FTZ R23, R59, R22 ;  /* 0x000000163b177220 */ /* 0x000fe20000410000 */
[----:B------:R-:W-:Y:S01]  /*27b0*/  FADD.FTZ R26, R19, R26 ;  /* 0x0000001a131a7221 */ /* 0x000fe20000010000 */
[----:B------:R-:W-:Y:S01]  /*27c0*/  FFMA.FTZ R27, R18, R19, R27 ;  /* 0x00000013121b7223 */ /* 0x000fe2000001001b */
[----:B------:R-:W-:Y:S01]  /*27d0*/  FFMA.FTZ R17, R22, R24, R25 ;  /* 0x0000001816117223 */ /* 0x000fe20000010019 */
[----:B------:R-:W-:Y:S01]  /*27e0*/  FADD.FTZ R22, -R14, R29 ;  /* 0x0000001d0e167221 */ /* 0x000fe20000010100 */
[----:B------:R-:W-:-:S02]  /*27f0*/  HADD2.F32 R18, -RZ, R7.H1_H1 ;  /* 0x30000007ff127230 */ /* 0x000fc40000004100 */
[----:B------:R-:W-:Y:S01]  /*2800*/  FADD.FTZ R26, R26, R23 ;  /* 0x000000171a1a7221 */ /* 0x000fe20000010000 */
[----:B------:R-:W-:Y:S01]  /*2810*/  FFMA.FTZ R27, R24, R23, R27 ;  /* 0x00000017181b7223 */ /* 0x000fe2000001001b */
[--C-:B------:R-:W-:Y:S02]  /*2820*/  HADD2.F32 R23, -RZ, R8.reuse.H0_H0 ;  /* 0x20000008ff177230 */ /* 0x100fe40000004100 */
[----:B------:R-:W-:Y:S01]  /*2830*/  FMUL.FTZ R22, R22, R61 ;  /* 0x0000003d16167220 */ /* 0x000fe20000410000 */
[----:B------:R-:W-:Y:S02]  /*2840*/  HADD2.F32 R25, -RZ, R8.H1_H1 ;  /* 0x30000008ff197230 */ /* 0x000fe40000004100 */
[----:B------:R-:W-:Y:S01]  /*2850*/  FMUL.FTZ R19, R15, R18 ;  /* 0x000000120f137220 */ /* 0x000fe20000410000 */
        /* <DEDUP_REMOVED lines=8> */
[----:B------:R-:W-:Y:S02]  /*28e0*/  HADD2.F32 R29, -RZ, R10.H0_H0 ;  /* 0x2000000aff1d7230 */ /* 0x000fe40000004100 */
[----:B------:R-:W-:Y:S01]  /*28f0*/  FMUL.FTZ R28, R28, R61 ;  /* 0x0000003d1c1c7220 */ /* 0x000fe20000410000 */
[----:B------:R-:W-:Y:S01]  /*2900*/  FADD.FTZ R26, R19, R26 ;  /* 0x0000001a131a7221 */ /* 0x000fe20000010000 */
        /* <DEDUP_REMOVED lines=13> */
[----:B------:R-:W-:Y:S02]  /*29e0*/  HADD2.F32 R29, -RZ, R12.H0_H0 ;  /* 0x2000000cff1d7230 */ /* 0x000fe40000004100 */
[----:B------:R-:W-:Y:S01]  /*29f0*/  FMUL.FTZ R25, R59, R18 ;  /* 0x000000123b197220 */ /* 0x000fe20000410000 */
[----:B------:R-:W-:Y:S02]  /*2a00*/  HADD2.F32 R21, -RZ, R10.H1_H1 ;  /* 0x3000000aff157230 */ /* 0x000fe40000004100 */
[----:B------:R-:W-:Y:S01]  /*2a10*/  FADD.FTZ R19, R19, R18 ;  /* 0x0000001213137221 */ /* 0x000fe20000010000 */
[----:B------:R-:W-:Y:S01]  /*2a20*/  FFMA.FTZ R23, R18, R20, R23 ;  /* 0x0000001412177223 */ /* 0x000fe20000010017 */
[----:B------:R-:W-:Y:S01]  /*2a30*/  FFMA.FTZ R27, R20, R25, R27 ;  /* 0x00000019141b7223 */ /* 0x000fe2000001001b */
[----:B------:R-:W-:-:S02]  /*2a40*/  HADD2.F32 R18, -RZ, R11.H1_H1 ;  /* 0x3000000bff127230 */ /* 0x000fc40000004100 */
[C---:B------:R-:W-:Y:S01]  /*2a50*/  FADD.FTZ R22, -R14.reuse, R29 ;  /* 0x0000001d0e167221 */ /* 0x040fe20000010100 */
[----:B------:R-:W-:Y:S01]  /*2a60*/  FADD.FTZ R20, -R14, R21 ;  /* 0x000000150e147221 */ /* 0x000fe20000010100 */
[--C-:B------:R-:W-:Y:S02]  /*2a70*/  HADD2.F32 R24, -RZ, R13.reuse.H0_H0 ;  /* 0x2000000dff187230 */ /* 0x100fe40000004100 */
[----:B------:R-:W-:Y:S01]  /*2a80*/  FADD.FTZ R26, R26, R25 ;  /* 0x000000191a1a7221 */ /* 0x000fe20000010000 */
[-C--:B------:R-:W-:Y:S01]  /*2a90*/  FMUL.FTZ R28, R22, R61.reuse ;  /* 0x0000003d161c7220 */ /* 0x080fe20000410000 */
[----:B------:R-:W-:Y:S01]  /*2aa0*/  FMUL.FTZ R20, R20, R61 ;  /* 0x0000003d14147220 */ /* 0x000fe20000410000 */
[----:B------:R-:W-:Y:S01]  /*2ab0*/  FMUL.FTZ R25, R15, R18 ;  /* 0x000000120f197220 */ /* 0x000fe20000410000 */
[----:B------:R-:W-:Y:S02]  /*2ac0*/  HADD2.F32 R29, -RZ, R12.H1_H1 ;  /* 0x3000000cff1d7230 */ /* 0x000fe40000004100 */
[----:B------:R-:W-:Y:S01]  /*2ad0*/  FADD.FTZ R21, R16, R18 ;  /* 0x0000001210157221 */ /* 0x000fe20000010000 */
[----:B------:R-:W-:Y:S01]  /*2ae0*/  FFMA.FTZ R16, R24, R28, R23 ;  /* 0x0000001c18107223 */ /* 0x000fe20000010017 */
[----:B------:R-:W-:Y:S01]  /*2af0*/  FMUL.FTZ R23, R59, R24 ;  /* 0x000000183b177220 */ /* 0x000fe20000410000 */
[----:B------:R-:W-:Y:S01]  /*2b00*/  FADD.FTZ R26, R25, R26 ;  /* 0x0000001a191a7221 */ /* 0x000fe20000010000 */
[----:B------:R-:W-:Y:S01]  /*2b10*/  FFMA.FTZ R27, R20, R25, R27 ;  /* 0x00000019141b7223 */ /* 0x000fe2000001001b */
[----:B------:R-:W-:Y:S01]  /*2b20*/  FFMA.FTZ R22, R18, R20, R17 ;  /* 0x0000001412167223 */ /* 0x000fe20000010011 */
[----:B------:R-:W-:Y:S01]  /*2b30*/  FADD.FTZ R18, -R14, R29 ;  /* 0x0000001d0e127221 */ /* 0x000fe20000010100 */
[----:B------:R-:W-:Y:S01]  /*2b40*/  FADD.FTZ R17, R19, R24 ;  /* 0x0000001813117221 */ /* 0x000fe20000010000 */
[----:B------:R-:W-:Y:S01]  /*2b50*/  FADD.FTZ R26, R26, R23 ;  /* 0x000000171a1a7221 */ /* 0x000fe20000010000 */
[----:B------:R-:W-:Y:S01]  /*2b60*/  FFMA.FTZ R27, R28, R23, R27 ;  /* 0x000000171c1b7223 */ /* 0x000fe2000001001b */
[----:B------:R-:W-:-:S02]  /*2b70*/  HADD2.F32 R19, -RZ, R13.H1_H1 ;  /* 0x3000000dff137230 */ /* 0x000fc40000004100 */
[----:B------:R-:W-:Y:S01]  /*2b80*/  FMUL.FTZ R20, R18, R61 ;  /* 0x0000003d12147220 */ /* 0x000fe20000410000 */
[--C-:B------:R-:W-:Y:S02]  /*2b90*/  HADD2.F32 R23, -RZ, R55.reuse.H0_H0 ;  /* 0x20000037ff177230 */ /* 0x100fe40000004100 */
[--C-:B------:R-:W-:Y:S02]  /*2ba0*/  HADD2.F32 R25, -RZ, R58.reuse.H0_H0 ;  /* 0x2000003aff197230 */ /* 0x100fe40000004100 */
[----:B------:R-:W-:Y:S01]  /*2bb0*/  FADD.FTZ R18, R21, R19 ;  /* 0x0000001315127221 */ /* 0x000fe20000010000 */
[----:B------:R-:W-:Y:S01]  /*2bc0*/  FFMA.FTZ R22, R19, R20, R22 ;  /* 0x0000001413167223 */ /* 0x000fe20000010016 */
[----:B------:R-:W-:Y:S01]  /*2bd0*/  FADD.FTZ R24, -R14, R23 ;  /* 0x000000170e187221 */ /* 0x000fe20000010100 */
[----:B------:R-:W-:Y:S01]  /*2be0*/  FMUL.FTZ R19, R15, R19 ;  /* 0x000000130f137220 */ /* 0x000fe20000410000 */
[----:B------:R-:W-:Y:S02]  /*2bf0*/  HADD2.F32 R21, -RZ, R55.H1_H1 ;  /* 0x30000037ff157230 */ /* 0x000fe40000004100 */
[----:B------:R-:W-:Y:S01]  /*2c00*/  FMUL.FTZ R23, R59, R25 ;  /* 0x000000193b177220 */ /* 0x000fe20000410000 */
[----:B------:R-:W-:Y:S01]  /*2c10*/  FMUL.FTZ R24, R24, R61 ;  /* 0x0000003d18187220 */ /* 0x000fe20000410000 */
[----:B------:R-:W-:Y:S01]  /*2c20*/  FADD.FTZ R26, R19, R26 ;  /* 0x0000001a131a7221 */ /* 0x000fe20000010000 */
[----:B------:R-:W-:Y:S01]  /*2c30*/  FFMA.FTZ R27, R20, R19, R27 ;  /* 0x00000013141b7223 */ /* 0x000fe2000001001b */
[----:B------:R-:W-:-:S02]  /*2c40*/  HADD2.F32 R19, -RZ, R58.H1_H1 ;  /* 0x3000003aff137230 */ /* 0x000fc40000004100 */
[----:B------:R-:W-:Y:S01]  /*2c50*/  FADD.FTZ R20, -R14, R21 ;  /* 0x000000150e147221 */ /* 0x000fe20000010100 */
[----:B------:R-:W-:Y:S01]  /*2c60*/  FADD.FTZ R17, R17, R25 ;  /* 0x0000001911117221 */ /* 0x000fe20000010000 */
[----:B------:R-:W-:Y:S01]  /*2c70*/  FFMA.FTZ R16, R25, R24, R16 ;  /* 0x0000001819107223 */ /* 0x000fe20000010010 */
[----:B------:R-:W-:Y:S01]  /*2c80*/  FADD.FTZ R25, R26, R23 ;  /* 0x000000171a197221 */ /* 0x000fe20000010000 */
[----:B------:R-:W-:Y:S01]  /*2c90*/  FFMA.FTZ R26, R24, R23, R27 ;  /* 0x00000017181a7223 */ /* 0x000fe2000001001b */
[----:B------:R-:W-:Y:S01]  /*2ca0*/  FMUL.FTZ R21, R20, R61 ;  /* 0x0000003d14157220 */ /* 0x000fe20000410000 */
[----:B------:R-:W-:Y:S01]  /*2cb0*/  FMUL.FTZ R24, R15, R19 ;  /* 0x000000130f187220 */ /* 0x000fe20000410000 */
[--C-:B------:R-:W-:Y:S02]  /*2cc0*/  HADD2.F32 R23, -RZ, R57.reuse.H0_H0 ;  /* 0x20000039ff177230 */ /* 0x100fe40000004100 */
[----:B------:R-:W-:Y:S02]  /*2cd0*/  HADD2.F32 R27, -RZ, R56.H0_H0 ;  /* 0x20000038ff1b7230 */ /* 0x000fe40000004100 */
[----:B------:R-:W-:Y:S01]  /*2ce0*/  FFMA.FTZ R20, R19, R21, R22 ;  /* 0x0000001513147223 */ /* 0x000fe20000010016 */
[----:B------:R-:W-:Y:S01]  /*2cf0*/  FFMA.FTZ R26, R21, R24, R26 ;  /* 0x00000018151a7223 */ /* 0x000fe2000001001a */
[----:B------:R-:W-:Y:S01]  /*2d00*/  FADD.FTZ R22, -R14, R23 ;  /* 0x000000170e167221 */ /* 0x000fe20000010100 */
[----:B------:R-:W-:-:S02]  /*2d10*/  HADD2.F32 R21, -RZ, R57.H1_H1 ;  /* 0x30000039ff157230 */ /* 0x000fc40000004100 */
[----:B------:R-:W-:Y:S01]  /*2d20*/  FADD.FTZ R25, R24, R25 ;  /* 0x0000001918197221 */ /* 0x000fe20000010000 */
        /* <DEDUP_REMOVED lines=16> */
.L_x_924:
[--C-:B-----5:R-:W-:Y:S02]  /*2e30*/  HADD2.F32 R17, -RZ, R50.reuse.H0_H0 ;  /* 0x20000032ff117230 */ /* 0x120fe40000004100 */
[----:B------:R-:W-:Y:S02]  /*2e40*/  HADD2.F32 R19, -RZ, R50.H1_H1 ;  /* 0x30000032ff137230 */ /* 0x000fe40000004100 */
[--C-:B------:R-:W-:Y:S02]  /*2e50*/  HADD2.F32 R25, -RZ, R48.reuse.H0_H0 ;  /* 0x20000030ff197230 */ /* 0x100fe40000004100 */
[----:B------:R-:W-:Y:S01]  /*2e60*/  FADD.FTZ R16, -R14, R17 ;  /* 0x000000110e107221 */ /* 0x000fe20000010100 */
[--C-:B------:R-:W-:Y:S02]  /*2e70*/  HADD2.F32 R28, -RZ, R49.reuse.H0_H0 ;  /* 0x20000031ff1c7230 */ /* 0x100fe40000004100 */
[----:B------:R-:W-:Y:S02]  /*2e80*/  HADD2.F32 R27, -RZ, R49.H1_H1 ;  /* 0x30000031ff1b7230 */ /* 0x000fe40000004100 */
[----:B------:R-:W-:Y:S01]  /*2e90*/  FMUL.FTZ R17, R16, R61 ;  /* 0x0000003d10117220 */ /* 0x000fe20000410000 */
[C---:B------:R-:W-:Y:S01]  /*2ea0*/  FADD.FTZ R16, -R14.reuse, R19 ;  /* 0x000000130e107221 */ /* 0x040fe20000010100 */
[----:B------:R-:W-:Y:S01]  /*2eb0*/  FADD.FTZ R22, -R14, R25 ;  /* 0x000000190e167221 */ /* 0x000fe20000010100 */
[----:B------:R-:W-:-:S02]  /*2ec0*/  HADD2.F32 R25, -RZ, R48.H1_H1 ;  /* 0x30000030ff197230 */ /* 0x000fc40000004100 */
[----:B------:R-:W-:Y:S01]  /*2ed0*/  FFMA.FTZ R18, R59, R17, R64 ;  /* 0x000000113b127223 */ /* 0x000fe20000010040 */
[-C--:B------:R-:W-:Y:S01]  /*2ee0*/  FMUL.FTZ R16, R16, R61.reuse ;  /* 0x0000003d10107220 */ /* 0x080fe20000410000 */
[----:B------:R-:W-:Y:S01]  /*2ef0*/  FMUL.FTZ R22, R22, R61 ;  /* 0x0000003d16167220 */ /* 0x000fe20000410000 */
[----:B------:R-:W-:Y:S02]  /*2f00*/  HADD2.F32 R29, -RZ, R46.H0_H0 ;  /* 0x2000002eff1d7230 */ /* 0x000fe40000004100 */
[----:B------:R-:W-:Y:S01]  /*2f10*/  FMUL.FTZ R20, R18, -1.4426950216293334961 ;  /* 0xbfb8aa3b12147820 */ /* 0x000fe20000410000 */
[----:B------:R-:W-:Y:S01]  /*2f20*/  FFMA.FTZ R19, R15, R16, R62 ;  /* 0x000000100f137223 */ /* 0x000fe2000001003e */
[----:B------:R-:W-:Y:S01]  /*2f30*/  FADD.FTZ R30, -R14, R25 ;  /* 0x000000190e1e7221 */ /* 0x000fe20000010100 */
[----:B------:R-:W-:Y:S02]  /*2f40*/  HADD2.F32 R70, -RZ, R47.H1_H1 ;  /* 0x3000002fff467230 */ /* 0x000fe40000004100 */
[----:B------:R-:W-:Y:S01]  /*2f50*/  FMUL.FTZ R23, R19, -1.4426950216293334961 ;  /* 0xbfb8aa3b13177820 */ /* 0x000fe20000410000 */
[----:B------:R-:W0:Y:S01]  /*2f60*/  MUFU.EX2 R20, R20 ;  /* 0x0000001400147308 */ /* 0x000e220000000800 */
[----:B------:R-:W-:-:S04]  /*2f70*/  HADD2.F32 R71, -RZ, R38.H0_H0 ;  /* 0x20000026ff477230 */ /* 0x000fc80000004100 */
[----:B------:R-:W1:Y:S01]  /*2f80*/  MUFU.EX2 R23, R23 ;  /* 0x0000001700177308 */ /* 0x000e620000000800 */
[----:B0-----:R-:W-:Y:S01]  /*2f90*/  FADD.FTZ R21, R20, 1 ;  /* 0x3f80000014157421 */ /* 0x001fe20000010000 */
[----:B------:R-:W-:Y:S01]  /*2fa0*/  FFMA.FTZ R20, R59, R22, R64 ;  /* 0x000000163b147223 */ /* 0x000fe20000010040 */
[----:B-1----:R-:W-:-:S04]  /*2fb0*/  FADD.FTZ R24, R23, 1 ;  /* 0x3f80000017187421 */ /* 0x002fc80000010000 */
[----:B------:R-:W0:Y:S08]  /*2fc0*/  MUFU.RCP R21, R21 ;  /* 0x0000001500157308 */ /* 0x000e300000001000 */
[----:B------:R-:W1:Y:S01]  /*2fd0*/  MUFU.RCP R24, R24 ;  /* 0x0000001800187308 */ /* 0x000e620000001000 */
[----:B0-----:R-:W-:Y:S01]  /*2fe0*/  FADD.FTZ R23, -R21, 1 ;  /* 0x3f80000015177421 */ /* 0x001fe20000010100 */
[----:B------:R-:W-:-:S03]  /*2ff0*/  FMUL.FTZ R28, R28, R21 ;  /* 0x000000151c1c7220 */ /* 0x000fc60000410000 */
[----:B------:R-:W-:Y:S01]  /*3000*/  FFMA.FTZ R25, R18, R23, 1 ;  /* 0x3f80000012197423 */ /* 0x000fe20000010017 */
[----:B------:R-:W-:Y:S01]  /*3010*/  FMUL.FTZ R23, R30, R61 ;  /* 0x0000003d1e177220 */ /* 0x000fe20000410000 */
[----:B------:R-:W-:Y:S01]  /*3020*/  FMUL.FTZ R18, R20, -1.4426950216293334961 ;  /* 0xbfb8aa3b14127820 */ /* 0x000fe20000410000 */
[----:B------:R-:W-:Y:S01]  /*3030*/  FADD.FTZ R30, -R14, R29 ;  /* 0x0000001d0e1e7221 */ /* 0x000fe20000010100 */
[----:B-1----:R-:W-:Y:S01]  /*3040*/  FADD.FTZ R26, -R24, 1 ;  /* 0x3f800000181a7421 */ /* 0x002fe20000010100 */
[----:B------:R-:W-:Y:S01]  /*3050*/  FFMA.FTZ R21, R15, R23, R62 ;  /* 0x000000170f157223 */ /* 0x000fe2000001003e */
[----:B------:R-:W-:Y:S01]  /*3060*/  FMUL.FTZ R24, R27, R24 ;  /* 0x000000181b187220 */ /* 0x000fe20000410000 */
[----:B------:R-:W-:Y:S02]  /*3070*/  HADD2.F32 R29, -RZ, R46.H1_H1 ;  /* 0x3000002eff1d7230 */ /* 0x000fe40000004100 */
[----:B------:R-:W-:Y:S01]  /*3080*/  FFMA.FTZ R19, R19, R26, 1 ;  /* 0x3f80000013137423 */ /* 0x000fe2000001001a */
[----:B------:R-:W-:Y:S01]  /*3090*/  FMUL.FTZ R26, R21, -1.4426950216293334961 ;  /* 0xbfb8aa3b151a7820 */ /* 0x000fe20000410000 */
[----:B------:R-:W0:Y:S01]  /*30a0*/  MUFU.EX2 R18, R18 ;  /* 0x0000001200127308 */ /* 0x000e220000000800 */
[----:B------:R-:W-:Y:S01]  /*30b0*/  FMUL.FTZ R28, R28, R25 ;  /* 0x000000191c1c7220 */ /* 0x000fe20000410000 */
[----:B------:R-:W-:Y:S01]  /*30c0*/  FMUL.FTZ R24, R24, R19 ;  /* 0x0000001318187220 */ /* 0x000fe20000410000 */
[----:B------:R-:W-:-:S02]  /*30d0*/  FMUL.FTZ R19, R30, R61 ;  /* 0x0000003d1e137220 */ /* 0x000fc40000410000 */
[----:B------:R-:W1:Y:S02]  /*30e0*/  MUFU.EX2 R26, R26 ;  /* 0x0000001a001a7308 */ /* 0x000e640000000800 */
[----:B------:R-:W-:-:S04]  /*30f0*/  FFMA.FTZ R25, R59, R19, R64 ;  /* 0x000000133b197223 */ /* 0x000fc80000010040 */
[----:B------:R-:W-:Y:S01]  /*3100*/  FMUL.FTZ R30, R25, -1.4426950216293334961 ;  /* 0xbfb8aa3b191e7820 */ /* 0x000fe20000410000 */
[----:B0-----:R-:W-:Y:S01]  /*3110*/  FADD.FTZ R27, R18, 1 ;  /* 0x3f800000121b7421 */ /* 0x001fe20000010000 */
[----:B------:R-:W-:-:S04]  /*3120*/  FADD.FTZ R18, -R14, R29 ;  /* 0x0000001d0e127221 */ /* 0x000fc80000010100 */
[----:B------:R-:W0:Y:S01]  /*3130*/  MUFU.EX2 R30, R30 ;  /* 0x0000001e001e7308 */ /* 0x000e220000000800 */
[----:B-1----:R-:W-:Y:S01]  /*3140*/  FADD.FTZ R31, R26, 1 ;  /* 0x3f8000001a1f7421 */ /* 0x002fe20000010000 */
[----:B------:R-:W-:Y:S02]  /*3150*/  FMUL.FTZ R18, R18, R61 ;  /* 0x0000003d12127220 */ /* 0x000fe40000410000 */
[----:B------:R-:W1:Y:S02]  /*3160*/  MUFU.RCP R29, R27 ;  /* 0x0000001b001d7308 */ /* 0x000e640000001000 */
[----:B------:R-:W-:-:S04]  /*3170*/  FFMA.FTZ R26, R15, R18, R62 ;  /* 0x000000120f1a7223 */ /* 0x000fc8000001003e */
[----:B------:R-:W-:Y:S02]  /*3180*/  FMUL.FTZ R60, R26, -1.4426950216293334961 ;  /* 0xbfb8aa3b1a3c7820 */ /* 0x000fe40000410000 */
[----:B------:R-:W2:Y:S01]  /*3190*/  MUFU.RCP R31, R31 ;  /* 0x0000001f001f7308 */ /* 0x000ea20000001000 */
[----:B0-----:R-:W-:-:S07]  /*31a0*/  FADD.FTZ R32, R30, 1 ;  /* 0x3f8000001e207421 */ /* 0x001fce0000010000 */
[----:B------:R-:W0:Y:S01]  /*31b0*/  MUFU.EX2 R60, R60 ;  /* 0x0000003c003c7308 */ /* 0x000e220000000800 */
[----:B-1----:R-:W-:-:S03]  /*31c0*/  FADD.FTZ R33, -R29, 1 ;  /* 0x3f8000001d217421 */ /* 0x002fc60000010100 */
[----:B------:R-:W1:Y:S01]  /*31d0*/  MUFU.RCP R32, R32 ;  /* 0x0000002000207308 */ /* 0x000e620000001000 */
[----:B------:R-:W-:Y:S01]  /*31e0*/  FFMA.FTZ R27, R20, R33, 1 ;  /* 0x3f800000141b7423 */ /* 0x000fe20000010021 */
[----:B------:R-:W-:Y:S02]  /*31f0*/  HADD2.F32 R20, -RZ, R47.H0_H0 ;  /* 0x2000002fff147230 */ /* 0x000fe40000004100 */
[----:B--2---:R-:W-:Y:S01]  /*3200*/  FADD.FTZ R30, -R31, 1 ;  /* 0x3f8000001f1e7421 */ /* 0x004fe20000010100 */
[----:B------:R-:W-:Y:S02]  /*3210*/  FMUL.FTZ R31, R70, R31 ;  /* 0x0000001f461f7220 */ /* 0x000fe40000410000 */
[----:B------:R-:W-:Y:S01]  /*3220*/  FMUL.FTZ R20, R20, R29 ;  /* 0x0000001d14147220 */ /* 0x000fe20000410000 */
[----:B------:R-:W-:Y:S02]  /*3230*/  HADD2.F32 R29, -RZ, R45.H0_H0 ;  /* 0x2000002dff1d7230 */ /* 0x000fe40000004100 */
[----:B------:R-:W-:Y:S01]  /*3240*/  FFMA.FTZ R30, R21, R30, 1 ;  /* 0x3f800000151e7423 */ /* 0x000fe2000001001e */
[----:B0-----:R-:W-:Y:S01]  /*3250*/  FADD.FTZ R21, R60, 1 ;  /* 0x3f8000003c157421 */ /* 0x001fe20000010000 */
[----:B------:R-:W-:Y:S01]  /*3260*/  FMUL.FTZ R27, R20, R27 ;  /* 0x0000001b141b7220 */ /* 0x000fe20000410000 */
[----:B------:R-:W-:Y:S01]  /*3270*/  FMUL.FTZ R20, R59, R28 ;  /* 0x0000001c3b147220 */ /* 0x000fe20000410000 */
[----:B------:R-:W-:-:S03]  /*3280*/  FMUL.FTZ R30, R31, R30 ;  /* 0x0000001e1f1e7220 */ /* 0x000fc60000410000 */
[----:B------:R-:W0:Y:S01]  /*3290*/  MUFU.RCP R21, R21 ;  /* 0x0000001500157308 */ /* 0x000e220000001000 */
[----:B-1----:R-:W-:Y:S01]  /*32a0*/  FADD.FTZ R60, -R32, 1 ;  /* 0x3f800000203c7421 */ /* 0x002fe20000010100 */
[----:B------:R-:W-:-:S03]  /*32b0*/  FMUL.FTZ R32, R29, R32 ;  /* 0x000000201d207220 */ /* 0x000fc60000410000 */
[----:B------:R-:W-:Y:S01]  /*32c0*/  FFMA.FTZ R25, R25, R60, 1 ;  /* 0x3f80000019197423 */ /* 0x000fe2000001003c */
[----:B------:R-:W-:Y:S02]  /*32d0*/  HADD2.F32 R60, -RZ, R45.H1_H1 ;  /* 0x3000002dff3c7230 */ /* 0x000fe40000004100 */
[----:B0-----:R-:W-:-:S03]  /*32e0*/  FADD.FTZ R33, -R21, 1 ;  /* 0x3f80000015217421 */ /* 0x001fc60000010100 */
[----:B------:R-:W-:Y:S01]  /*32f0*/  FMUL.FTZ R29, R60, R21 ;  /* 0x000000153c1d7220 */ /* 0x000fe20000410000 */
[----:B------:R-:W-:Y:S01]  /*3300*/  FFMA.FTZ R60, R26, R33, 1 ;  /* 0x3f8000001a3c7423 */ /* 0x000fe20000010021 */
[----:B------:R-:W-:Y:S01]  /*3310*/  FMUL.FTZ R26, R32, R25 ;  /* 0x00000019201a7220 */ /* 0x000fe20000410000 */
[----:B------:R-:W-:Y:S02]  /*3320*/  HADD2.F32 R25, -RZ, R44.H0_H0 ;  /* 0x2000002cff197230 */ /* 0x000fe40000004100 */
[----:B------:R-:W-:Y:S01]  /*3330*/  FADD.FTZ R32, RZ, R20 ;  /* 0x00000014ff207221 */ /* 0x000fe20000010000 */
[----:B------:R-:W-:Y:S01]  /*3340*/  FMUL.FTZ R21, R29, R60 ;  /* 0x0000003c1d157220 */ /* 0x000fe20000410000 */
[----:B------:R-:W-:Y:S01]  /*3350*/  FMUL.FTZ R29, R15, R24 ;  /* 0x000000180f1d7220 */ /* 0x000fe20000410000 */
[----:B------:R-:W-:Y:S01]  /*3360*/  FADD.FTZ R60, -R14, R25 ;  /* 0x000000190e3c7221 */ /* 0x000fe20000010100 */
[C---:B------:R-:W-:Y:S01]  /*3370*/  FFMA.FTZ R25, R17.reuse, R20, RZ ;  /* 0x0000001411197223 */ /* 0x040fe200000100ff */
[----:B------:R-:W-:Y:S01]  /*3380*/  FFMA.FTZ R17, R17, R28, RZ ;  /* 0x0000001c11117223 */ /* 0x000fe200000100ff */
[----:B------:R-:W-:Y:S01]  /*3390*/  FADD.FTZ R28, RZ, R28 ;  /* 0x0000001cff1c7221 */ /* 0x000fe20000010000 */
[----:B------:R-:W-:Y:S01]  /*33a0*/  FMUL.FTZ R20, R60, R61 ;  /* 0x0000003d3c147220 */ /* 0x000fe20000410000 */
[----:B------:R-:W-:Y:S01]  /*33b0*/  FFMA.FTZ R33, R16, R29, R25 ;  /* 0x0000001d10217223 */ /* 0x000fe20000010019 */
[----:B------:R-:W-:Y:S01]  /*33c0*/  FADD.FTZ R29, R29, R32 ;  /* 0x000000201d1d7221 */ /* 0x000fe20000010000 */
[----:B------:R-:W-:Y:S01]  /*33d0*/  FADD.FTZ R25, R28, R27 ;  /* 0x0000001b1c197221 */ /* 0x000fe20000010000 */
[C---:B------:R-:W-:Y:S01]  /*33e0*/  FFMA.FTZ R31, R59.reuse, R20, R64 ;  /* 0x000000143b1f7223 */ /* 0x040fe20000010040 */
[-C--:B------:R-:W-:Y:S01]  /*33f0*/  FFMA.FTZ R28, R22, R27.reuse, R17 ;  /* 0x0000001b161c7223 */ /* 0x080fe20000010011 */
[----:B------:R-:W-:Y:S01]  /*3400*/  FMUL.FTZ R32, R59, R27 ;  /* 0x0000001b3b207220 */ /* 0x000fe20000410000 */
[----:B------:R-:W-:-:S02]  /*3410*/  HADD2.F32 R17, -RZ, R43.H0_H0 ;  /* 0x2000002bff117230 */ /* 0x000fc40000004100 */
[----:B------:R-:W-:Y:S01]  /*3420*/  FMUL.FTZ R65, R31, -1.4426950216293334961 ;  /* 0xbfb8aa3b1f417820 */ /* 0x000fe20000410000 */
[----:B------:R-:W-:Y:S01]  /*3430*/  FADD.FTZ R27, RZ, R24 ;  /* 0x00000018ff1b7221 */ /* 0x000fe20000010000 */
[----:B------:R-:W-:Y:S01]  /*3440*/  FFMA.FTZ R60, R22, R32, R33 ;  /* 0x00000020163c7223 */ /* 0x000fe20000010021 */
[----:B------:R-:W-:Y:S01]  /*3450*/  FFMA.FTZ R16, R16, R24, RZ ;  /* 0x0000001810107223 */ /* 0x000fe200000100ff */
[-C--:B------:R-:W-:Y:S01]  /*3460*/  FMUL.FTZ R33, R15, R30.reuse ;  /* 0x0000001e0f217220 */ /* 0x080fe20000410000 */
[----:B------:R-:W-:Y:S01]  /*3470*/  FADD.FTZ R29, R29, R32 ;  /* 0x000000201d1d7221 */ /* 0x000fe20000010000 */
[----:B------:R-:W0:Y:S01]  /*3480*/  MUFU.EX2 R65, R65 ;  /* 0x0000004100417308 */ /* 0x000e220000000800 */
[----:B------:R-:W-:Y:S01]  /*3490*/  FADD.FTZ R32, R27, R30 ;  /* 0x0000001e1b207221 */ /* 0x000fe20000010000 */
[C---:B------:R-:W-:Y:S01]  /*34a0*/  FFMA.FTZ R27, R23.reuse, R30, R16 ;  /* 0x0000001e171b7223 */ /* 0x040fe20000010010 */
[----:B------:R-:W-:Y:S01]  /*34b0*/  FFMA.FTZ R60, R23, R33, R60 ;  /* 0x00000021173c7223 */ /* 0x000fe2000001003c */
[----:B------:R-:W-:-:S02]  /*34c0*/  HADD2.F32 R23, -RZ, R43.H1_H1 ;  /* 0x3000002bff177230 */ /* 0x000fc40000004100 */
[----:B------:R-:W-:Y:S01]  /*34d0*/  FADD.FTZ R30, R33, R29 ;  /* 0x0000001d211e7221 */ /* 0x000fe20000010000 */
[----:B------:R-:W-:Y:S01]  /*34e0*/  FADD.FTZ R25, R25, R26 ;  /* 0x0000001a19197221 */ /* 0x000fe20000010000 */
[----:B------:R-:W-:Y:S01]  /*34f0*/  FFMA.FTZ R29, R19, R26, R28 ;  /* 0x0000001a131d7223 */ /* 0x000fe2000001001c */
[----:B0-----:R-:W-:-:S06]  /*3500*/  FADD.FTZ R70, R65, 1 ;  /* 0x3f80000041467421 */ /* 0x001fcc0000010000 */
[----:B------:R-:W0:Y:S02]  /*3510*/  MUFU.RCP R70, R70 ;  /* 0x0000004600467308 */ /* 0x000e240000001000 */
[----:B0-----:R-:W-:Y:S01]  /*3520*/  FMUL.FTZ R22, R17, R70 ;  /* 0x0000004611167220 */ /* 0x001fe20000410000 */
[----:B------:R-:W-:Y:S02]  /*3530*/  HADD2.F32 R17, -RZ, R44.H1_H1 ;  /* 0x3000002cff117230 */ /* 0x000fe40000004100 */
[----:B------:R-:W-:-:S03]  /*3540*/  FADD.FTZ R72, -R70, 1 ;  /* 0x3f80000046487421 */ /* 0x000fc60000010100 */
[----:B------:R-:W-:Y:S01]  /*3550*/  FADD.FTZ R70, -R14, R17 ;  /* 0x000000110e467221 */ /* 0x000fe20000010100 */
[----:B------:R-:W-:-:S03]  /*3560*/  FFMA.FTZ R31, R31, R72, 1 ;  /* 0x3f8000001f1f7423 */ /* 0x000fc60000010048 */
[----:B------:R-:W-:Y:S01]  /*3570*/  FMUL.FTZ R17, R70, R61 ;  /* 0x0000003d46117220 */ /* 0x000fe20000410000 */
[----:B------:R-:W-:-:S03]  /*3580*/  FMUL.FTZ R22, R22, R31 ;  /* 0x0000001f16167220 */ /* 0x000fc60000410000 */
[----:B------:R-:W-:Y:S01]  /*3590*/  FFMA.FTZ R31, R15, R17, R62 ;  /* 0x000000110f1f7223 */ /* 0x000fe2000001003e */
[----:B------:R-:W-:-:S03]  /*35a0*/  FFMA.FTZ R29, R20, R22, R29 ;  /* 0x00000016141d7223 */ /* 0x000fc6000001001d */
[----:B------:R-:W-:-:S06]  /*35b0*/  FMUL.FTZ R65, R31, -1.4426950216293334961 ;  /* 0xbfb8aa3b1f417820 */ /* 0x000fcc0000410000 */
[----:B------:R-:W0:Y:S02]  /*35c0*/  MUFU.EX2 R65, R65 ;  /* 0x0000004100417308 */ /* 0x000e240000000800 */
[----:B0-----:R-:W-:-:S06]  /*35d0*/  FADD.FTZ R70, R65, 1 ;  /* 0x3f80000041467421 */ /* 0x001fcc0000010000 */
[----:B------:R-:W0:Y:S02]  /*35e0*/  MUFU.RCP R70, R70 ;  /* 0x0000004600467308 */ /* 0x000e240000001000 */
[----:B0-----:R-:W-:Y:S01]  /*35f0*/  FMUL.FTZ R24, R23, R70 ;  /* 0x0000004617187220 */ /* 0x001fe20000410000 */
[----:B------:R-:W-:Y:S01]  /*3600*/  FADD.FTZ R16, -R70, 1 ;  /* 0x3f80000046107421 */ /* 0x000fe20000010100 */
[----:B------:R-:W-:-:S03]  /*3610*/  HADD2.F32 R23, -RZ, R42.H0_H0 ;  /* 0x2000002aff177230 */ /* 0x000fc60000004100 */
[----:B------:R-:W-:Y:S02]  /*3620*/  FFMA.FTZ R31, R31, R16, 1 ;  /* 0x3f8000001f1f7423 */ /* 0x000fe40000010010 */
[----:B------:R-:W-:Y:S02]  /*3630*/  FADD.FTZ R16, -R14, R23 ;  /* 0x000000170e107221 */ /* 0x000fe40000010100 */
[----:B------:R-:W-:Y:S01]  /*3640*/  FMUL.FTZ R24, R24, R31 ;  /* 0x0000001f18187220 */ /* 0x000fe20000410000 */
[----:B------:R-:W-:Y:S01]  /*3650*/  FMUL.FTZ R31, R59, R26 ;  /* 0x0000001a3b1f7220 */ /* 0x000fe20000410000 */
[----:B------:R-:W-:-:S03]  /*3660*/  FMUL.FTZ R16, R16, R61 ;  /* 0x0000003d10107220 */ /* 0x000fc60000410000 */
[----:B------:R-:W-:Y:S01]  /*3670*/  FFMA.FTZ R33, R19, R31, R60 ;  /* 0x0000001f13217223 */ /* 0x000fe2000001003c */
[----:B------:R-:W-:Y:S01]  /*3680*/  FFMA.FTZ R23, R59, R16, R64 ;  /* 0x000000103b177223 */ /* 0x000fe20000010040 */
[----:B------:R-:W-:Y:S02]  /*3690*/  HADD2.F32 R19, -RZ, R41.H0_H0 ;  /* 0x20000029ff137230 */ /* 0x000fe40000004100 */
[----:B------:R-:W-:Y:S01]  /*36a0*/  FADD.FTZ R30, R30, R31 ;  /* 0x0000001f1e1e7221 */ /* 0x000fe20000010000 */
[----:B------:R-:W-:Y:S01]  /*36b0*/  FADD.FTZ R31, R32, R21 ;  /* 0x00000015201f7221 */ /* 0x000fe20000010000 */
[----:B------:R-:W-:Y:S01]  /*36c0*/  FMUL.FTZ R65, R23, -1.4426950216293334961 ;  /* 0xbfb8aa3b17417820 */ /* 0x000fe20000410000 */
[----:B------:R-:W-:Y:S02]  /*36d0*/  FMUL.FTZ R32, R15, R21 ;  /* 0x000000150f207220 */ /* 0x000fe40000410000 */
[----:B------:R-:W-:Y:S02]  /*36e0*/  FADD.FTZ R31, R31, R24 ;  /* 0x000000181f1f7221 */ /* 0x000fe40000010000 */
[----:B------:R-:W-:Y:S01]  /*36f0*/  FFMA.FTZ R33, R18, R32, R33 ;  /* 0x0000002012217223 */ /* 0x000fe20000010021 */
[----:B------:R-:W0:Y:S02]  /*3700*/  MUFU.EX2 R65, R65 ;  /* 0x0000004100417308 */ /* 0x000e240000000800 */
[----:B0-----:R-:W-:-:S06]  /*3710*/  FADD.FTZ R70, R65, 1 ;  /* 0x3f80000041467421 */ /* 0x001fcc0000010000 */
[----:B------:R-:W0:Y:S02]  /*3720*/  MUFU.RCP R70, R70 ;  /* 0x0000004600467308 */ /* 0x000e240000001000 */
[----:B0-----:R-:W-:Y:S01]  /*3730*/  FADD.FTZ R26, -R70, 1 ;  /* 0x3f800000461a7421 */ /* 0x001fe20000010100 */
[----:B------:R-:W-:-:S03]  /*3740*/  FMUL.FTZ R19, R19, R70 ;  /* 0x0000004613137220 */ /* 0x000fc60000410000 */
[----:B------:R-:W-:Y:S01]  /*3750*/  FFMA.FTZ R26, R23, R26, 1 ;  /* 0x3f800000171a7423 */ /* 0x000fe2000001001a */
[----:B------:R-:W-:-:S05]  /*3760*/  HADD2.F32 R23, -RZ, R42.H1_H1 ;  /* 0x3000002aff177230 */ /* 0x000fca0000004100 */
[----:B------:R-:W-:Y:S01]  /*3770*/  FADD.FTZ R28, -R14, R23 ;  /* 0x000000170e1c7221 */ /* 0x000fe20000010100 */
[----:B------:R-:W-:-:S03]  /*3780*/  FMUL.FTZ R23, R19, R26 ;  /* 0x0000001a13177220 */ /* 0x000fc60000410000 */
[----:B------:R-:W-:Y:S01]  /*3790*/  FMUL.FTZ R19, R28, R61 ;  /* 0x0000003d1c137220 */ /* 0x000fe20000410000 */
[----:B------:R-:W-:Y:S01]  /*37a0*/  FFMA.FTZ R28, R18, R21, R27 ;  /* 0x00000015121c7223 */ /* 0x000fe2000001001b */
[----:B------:R-:W-:Y:S02]  /*37b0*/  HADD2.F32 R18, -RZ, R41.H1_H1 ;  /* 0x30000029ff127230 */ /* 0x000fe40000004100 */
[----:B------:R-:W-:Y:S01]  /*37c0*/  FFMA.FTZ R29, R16, R23, R29 ;  /* 0x00000017101d7223 */ /* 0x000fe2000001001d */
[----:B------:R-:W-:Y:S01]  /*37d0*/  FFMA.FTZ R26, R15, R19, R62 ;  /* 0x000000130f1a7223 */ /* 0x000fe2000001003e */
[----:B------:R-:W-:Y:S02]  /*37e0*/  HADD2.F32 R27, -RZ, R40.H0_H0 ;  /* 0x20000028ff1b7230 */ /* 0x000fe40000004100 */
[----:B------:R-:W-:Y:S01]  /*37f0*/  FFMA.FTZ R28, R17, R24, R28 ;  /* 0x00000018111c7223 */ /* 0x000fe2000001001c */
[----:B------:R-:W-:-:S06]  /*3800*/  FMUL.FTZ R60, R26, -1.4426950216293334961 ;  /* 0xbfb8aa3b1a3c7820 */ /* 0x000fcc0000410000 */
[----:B------:R-:W0:Y:S02]  /*3810*/  MUFU.EX2 R60, R60 ;  /* 0x0000003c003c7308 */ /* 0x000e240000000800 */
[----:B0-----:R-:W-:Y:S01]  /*3820*/  FADD.FTZ R65, R60, 1 ;  /* 0x3f8000003c417421 */ /* 0x001fe20000010000 */
[----:B------:R-:W-:Y:S01]  /*3830*/  FADD.FTZ R60, -R14, R27 ;  /* 0x0000001b0e3c7221 */ /* 0x000fe20000010100 */
[----:B------:R-:W-:Y:S01]  /*3840*/  FADD.FTZ R27, R32, R30 ;  /* 0x0000001e201b7221 */ /* 0x000fe20000010000 */
[----:B------:R-:W-:Y:S01]  /*3850*/  FMUL.FTZ R32, R59, R22 ;  /* 0x000000163b207220 */ /* 0x000fe20000410000 */
[----:B------:R-:W-:Y:S01]  /*3860*/  FADD.FTZ R30, R25, R22 ;  /* 0x00000016191e7221 */ /* 0x000fe20000010000 */
[----:B------:R-:W-:Y:S01]  /*3870*/  HADD2.F32 R25, -RZ, R40.H1_H1 ;  /* 0x30000028ff197230 */ /* 0x000fe20000004100 */
[----:B------:R-:W0:Y:S01]  /*3880*/  MUFU.RCP R65, R65 ;  /* 0x0000004100417308 */ /* 0x000e220000001000 */
[----:B------:R-:W-:Y:S01]  /*3890*/  FFMA.FTZ R22, R20, R32, R33 ;  /* 0x0000002014167223 */ /* 0x000fe20000010021 */
[----:B------:R-:W-:-:S02]  /*38a0*/  HADD2.F32 R20, -RZ, R39.H0_H0 ;  /* 0x20000027ff147230 */ /* 0x000fc40000004100 */
[----:B------:R-:W-:Y:S01]  /*38b0*/  FADD.FTZ R27, R27, R32 ;  /* 0x000000201b1b7221 */ /* 0x000fe20000010000 */
[----:B------:R-:W-:Y:S01]  /*38c0*/  FMUL.FTZ R33, R15, R24 ;  /* 0x000000180f217220 */ /* 0x000fe20000410000 */
[----:B------:R-:W-:Y:S01]  /*38d0*/  FADD.FTZ R24, -R14, R71 ;  /* 0x000000470e187221 */ /* 0x000fe20000010100 */
[----:B------:R-:W-:Y:S02]  /*38e0*/  FADD.FTZ R30, R30, R23 ;  /* 0x000000171e1e7221 */ /* 0x000fe40000010000 */
[----:B------:R-:W-:Y:S01]  /*38f0*/  FADD.FTZ R27, R33, R27 ;  /* 0x0000001b211b7221 */ /* 0x000fe20000010000 */
[----:B0-----:R-:W-:Y:S01]  /*3900*/  FADD.FTZ R21, -R65, 1 ;  /* 0x3f80000041157421 */ /* 0x001fe20000010100 */
[----:B------:R-:W-:-:S03]  /*3910*/  FMUL.FTZ R18, R18, R65 ;  /* 0x0000004112127220 */ /* 0x000fc60000410000 */
[----:B------:R-:W-:-:S04]  /*3920*/  FFMA.FTZ R21, R26, R21, 1 ;  /* 0x3f8000001a157423 */ /* 0x000fc80000010015 */
[----:B------:R-:W-:Y:S01]  /*3930*/  FMUL.FTZ R26, R18, R21 ;  /* 0x00000015121a7220 */ /* 0x000fe20000410000 */
[----:B------:R-:W-:-:S03]  /*3940*/  FMUL.FTZ R18, R60, R61 ;  /* 0x0000003d3c127220 */ /* 0x000fc60000410000 */
[----:B------:R-:W-:Y:S01]  /*3950*/  FADD.FTZ R31, R31, R26 ;  /* 0x0000001a1f1f7221 */ /* 0x000fe20000010000 */
[----:B------:R-:W-:-:S04]  /*3960*/  FFMA.FTZ R21, R59, R18, R64 ;  /* 0x000000123b157223 */ /* 0x000fc80000010040 */
[----:B------:R-:W-:-:S06]  /*3970*/  FMUL.FTZ R60, R21, -1.4426950216293334961 ;  /* 0xbfb8aa3b153c7820 */ /* 0x000fcc0000410000 */
[----:B------:R-:W0:Y:S02]  /*3980*/  MUFU.EX2 R60, R60 ;  /* 0x0000003c003c7308 */ /* 0x000e240000000800 */
[----:B0-----:R-:W-:Y:S01]  /*3990*/  FADD.FTZ R65, R60, 1 ;  /* 0x3f8000003c417421 */ /* 0x001fe20000010000 */
[----:B------:R-:W-:Y:S01]  /*39a0*/  FADD.FTZ R60, -R14, R25 ;  /* 0x000000190e3c7221 */ /* 0x000fe20000010100 */
[----:B------:R-:W-:Y:S01]  /*39b0*/  FFMA.FTZ R25, R17, R33, R22 ;  /* 0x0000002111197223 */ /* 0x000fe20000010016 */
[----:B------:R-:W-:-:S03]  /*39c0*/  HADD2.F32 R22, -RZ, R39.H1_H1 ;  /* 0x30000027ff167230 */ /* 0x000fc60000004100 */
[----:B------:R-:W0:Y:S02]  /*39d0*/  MUFU.RCP R65, R65 ;  /* 0x0000004100417308 */ /* 0x000e240000001000 */
[----:B0-----:R-:W-:Y:S01]  /*39e0*/  FADD.FTZ R70, -R65, 1 ;  /* 0x3f80000041467421 */ /* 0x001fe20000010100 */
[----:B------:R-:W-:-:S03]  /*39f0*/  FMUL.FTZ R20, R20, R65 ;  /* 0x0000004114147220 */ /* 0x000fc60000410000 */
[----:B------:R-:W-:-:S04]  /*3a00*/  FFMA.FTZ R21, R21, R70, 1 ;  /* 0x3f80000015157423 */ /* 0x000fc80000010046 */
[----:B------:R-:W-:Y:S01]  /*3a10*/  FMUL.FTZ R21, R20, R21 ;  /* 0x0000001514157220 */ /* 0x000fe20000410000 */
        /* <DEDUP_REMOVED lines=10> */
[----:B------:R-:W-:Y:S01]  /*3ac0*/  FFMA.FTZ R17, R32, R17, 1 ;  /* 0x3f80000020117423 */ /* 0x000fe20000010011 */
[----:B------:R-:W-:Y:S01]  /*3ad0*/  FFMA.FTZ R32, R16, R60, R25 ;  /* 0x0000003c10207223 */ /* 0x000fe20000010019 */
[----:B------:R-:W-:Y:S02]  /*3ae0*/  HADD2.F32 R16, -RZ, R37.H0_H0 ;  /* 0x20000025ff107230 */ /* 0x000fe40000004100 */
[----:B------:R-:W-:Y:S01]  /*3af0*/  FMUL.FTZ R22, R22, R17 ;  /* 0x0000001116167220 */ /* 0x000fe20000410000 */
[----:B------:R-:W-:Y:S01]  /*3b00*/  FMUL.FTZ R17, R24, R61 ;  /* 0x0000003d18117220 */ /* 0x000fe20000410000 */
[----:B------:R-:W-:-:S03]  /*3b10*/  HADD2.F32 R25, -RZ, R38.H1_H1 ;  /* 0x30000026ff197230 */ /* 0x000fc60000004100 */
[----:B------:R-:W-:Y:S02]  /*3b20*/  FFMA.FTZ R24, R59, R17, R64 ;  /* 0x000000113b187223 */ /* 0x000fe40000010040 */
[----:B------:R-:W-:Y:S01]  /*3b30*/  FADD.FTZ R70, -R14, R25 ;  /* 0x000000190e467221 */ /* 0x000fe20000010100 */
[----:B------:R-:W-:Y:S01]  /*3b40*/  FFMA.FTZ R25, R19, R26, R28 ;  /* 0x0000001a13197223 */ /* 0x000fe2000001001c */
[----:B------:R-:W-:-:S03]  /*3b50*/  FMUL.FTZ R33, R24, -1.4426950216293334961 ;  /* 0xbfb8aa3b18217820 */ /* 0x000fc60000410000 */
[----:B------:R-:W-:-:S03]  /*3b60*/  FFMA.FTZ R25, R20, R22, R25 ;  /* 0x0000001614197223 */ /* 0x000fc60000010019 */
        /* <DEDUP_REMOVED lines=8> */
[----:B------:R-:W-:Y:S02]  /*3bf0*/  HADD2.F32 R19, -RZ, R37.H1_H1 ;  /* 0x30000025ff137230 */ /* 0x000fe40000004100 */
[----:B------:R-:W-:Y:S01]  /*3c00*/  FMUL.FTZ R24, R16, R23 ;  /* 0x0000001710187220 */ /* 0x000fe20000410000 */
[----:B------:R-:W-:Y:S01]  /*3c10*/  FMUL.FTZ R16, R70, R61 ;  /* 0x0000003d46107220 */ /* 0x000fe20000410000 */
[----:B------:R-:W-:Y:S01]  /*3c20*/  FADD.FTZ R32, R65, R27 ;  /* 0x0000001b41207221 */ /* 0x000fe20000010000 */
[----:B------:R-:W-:Y:S01]  /*3c30*/  FADD.FTZ R27, R30, R21 ;  /* 0x000000151e1b7221 */ /* 0x000fe20000010000 */
[----:B------:R-:W-:Y:S01]  /*3c40*/  FMUL.FTZ R30, R59, R21 ;  /* 0x000000153b1e7220 */ /* 0x000fe20000410000 */
[----:B------:R-:W-:-:S02]  /*3c50*/  FFMA.FTZ R23, R15, R16, R62 ;  /* 0x000000100f177223 */ /* 0x000fc4000001003e */
[----:B------:R-:W-:Y:S01]  /*3c60*/  FADD.FTZ R27, R27, R24 ;  /* 0x000000181b1b7221 */ /* 0x000fe20000010000 */
[----:B------:R-:W-:Y:S01]  /*3c70*/  FFMA.FTZ R33, R18, R30, R33 ;  /* 0x0000001e12217223 */ /* 0x000fe20000010021 */
[----:B------:R-:W-:Y:S01]  /*3c80*/  FMUL.FTZ R60, R23, -1.4426950216293334961 ;  /* 0xbfb8aa3b173c7820 */ /* 0x000fe20000410000 */
[----:B------:R-:W-:Y:S01]  /*3c90*/  FADD.FTZ R32, R32, R30 ;  /* 0x0000001e20207221 */ /* 0x000fe20000010000 */
[----:B------:R-:W-:Y:S01]  /*3ca0*/  FADD.FTZ R30, R31, R22 ;  /* 0x000000161f1e7221 */ /* 0x000fe20000010000 */
[----:B------:R-:W-:-:S03]  /*3cb0*/  FMUL.FTZ R31, R59, R24 ;  /* 0x000000183b1f7220 */ /* 0x000fc60000410000 */
[----:B------:R-:W0:Y:S02]  /*3cc0*/  MUFU.EX2 R60, R60 ;  /* 0x0000003c003c7308 */ /* 0x000e240000000800 */
[----:B0-----:R-:W-:-:S06]  /*3cd0*/  FADD.FTZ R70, R60, 1 ;  /* 0x3f8000003c467421 */ /* 0x001fcc0000010000 */
[----:B------:R-:W0:Y:S02]  /*3ce0*/  MUFU.RCP R70, R70 ;  /* 0x0000004600467308 */ /* 0x000e240000001000 */
[----:B0-----:R-:W-:Y:S01]  /*3cf0*/  FADD.FTZ R26, -R70, 1 ;  /* 0x3f800000461a7421 */ /* 0x001fe20000010100 */
[----:B------:R-:W-:-:S03]  /*3d00*/  FMUL.FTZ R19, R19, R70 ;  /* 0x0000004613137220 */ /* 0x000fc60000410000 */
[----:B------:R-:W-:Y:S01]  /*3d10*/  FFMA.FTZ R26, R23, R26, 1 ;  /* 0x3f800000171a7423 */ /* 0x000fe2000001001a */
[----:B------:R-:W-:-:S05]  /*3d20*/  HADD2.F32 R23, -RZ, R36.H0_H0 ;  /* 0x20000024ff177230 */ /* 0x000fca0000004100 */
[----:B------:R-:W-:Y:S01]  /*3d30*/  FADD.FTZ R28, -R14, R23 ;  /* 0x000000170e1c7221 */ /* 0x000fe20000010100 */
[----:B------:R-:W-:-:S03]  /*3d40*/  FMUL.FTZ R23, R19, R26 ;  /* 0x0000001a13177220 */ /* 0x000fc60000410000 */
[----:B------:R-:W-:Y:S01]  /*3d50*/  FMUL.FTZ R19, R28, R61 ;  /* 0x0000003d1c137220 */ /* 0x000fe20000410000 */
[----:B------:R-:W-:Y:S01]  /*3d60*/  FFMA.FTZ R28, R18, R21, R29 ;  /* 0x00000015121c7223 */ /* 0x000fe2000001001d */
[----:B------:R-:W-:Y:S02]  /*3d70*/  HADD2.F32 R18, -RZ, R35.H0_H0 ;  /* 0x20000023ff127230 */ /* 0x000fe40000004100 */
[----:B------:R-:W-:Y:S01]  /*3d80*/  FFMA.FTZ R25, R16, R23, R25 ;  /* 0x0000001710197223 */ /* 0x000fe20000010019 */
[----:B------:R-:W-:Y:S01]  /*3d90*/  FFMA.FTZ R26, R59, R19, R64 ;  /* 0x000000133b1a7223 */ /* 0x000fe20000010040 */
[----:B------:R-:W-:Y:S02]  /*3da0*/  HADD2.F32 R29, -RZ, R36.H1_H1 ;  /* 0x30000024ff1d7230 */ /* 0x000fe40000004100 */
[----:B------:R-:W-:Y:S01]  /*3db0*/  FFMA.FTZ R28, R17, R24, R28 ;  /* 0x00000018111c7223 */ /* 0x000fe2000001001c */
[----:B------:R-:W-:Y:S01]  /*3dc0*/  FADD.FTZ R30, R30, R23 ;  /* 0x000000171e1e7221 */ /* 0x000fe20000010000 */
[----:B------:R-:W-:-:S06]  /*3dd0*/  FMUL.FTZ R60, R26, -1.4426950216293334961 ;  /* 0xbfb8aa3b1a3c7820 */ /* 0x000fcc0000410000 */
[----:B------:R-:W0:Y:S02]  /*3de0*/  MUFU.EX2 R60, R60 ;  /* 0x0000003c003c7308 */ /* 0x000e240000000800 */
[----:B0-----:R-:W-:Y:S01]  /*3df0*/  FADD.FTZ R65, R60, 1 ;  /* 0x3f8000003c417421 */ /* 0x001fe20000010000 */
[----:B------:R-:W-:-:S05]  /*3e00*/  FADD.FTZ R60, -R14, R29 ;  /* 0x0000001d0e3c7221 */ /* 0x000fca0000010100 */
[----:B------:R-:W0:Y:S02]  /*3e10*/  MUFU.RCP R65, R65 ;  /* 0x0000004100417308 */ /* 0x000e240000001000 */
[----:B0-----:R-:W-:Y:S01]  /*3e20*/  FADD.FTZ R21, -R65, 1 ;  /* 0x3f80000041157421 */ /* 0x001fe20000010100 */
[----:B------:R-:W-:-:S03]  /*3e30*/  FMUL.FTZ R18, R18, R65 ;  /* 0x0000004112127220 */ /* 0x000fc60000410000 */
[----:B------:R-:W-:-:S04]  /*3e40*/  FFMA.FTZ R21, R26, R21, 1 ;  /* 0x3f8000001a157423 */ /* 0x000fc80000010015 */
[----:B------:R-:W-:Y:S01]  /*3e50*/  FMUL.FTZ R26, R18, R21 ;  /* 0x00000015121a7220 */ /* 0x000fe20000410000 */
[----:B------:R-:W-:Y:S01]  /*3e60*/  FMUL.FTZ R18, R60, R61 ;  /* 0x0000003d3c127220 */ /* 0x000fe20000410000 */
[----:B------:R-:W-:Y:S02]  /*3e70*/  FMUL.FTZ R60, R15, R22 ;  /* 0x000000160f3c7220 */ /* 0x000fe40000410000 */
[----:B------:R-:W-:Y:S01]  /*3e80*/  FADD.FTZ R27, R27, R26 ;  /* 0x0000001a1b1b7221 */ /* 0x000fe20000010000 */
[----:B------:R-:W-:Y:S01]  /*3e90*/  FFMA.FTZ R21, R15, R18, R62 ;  /* 0x000000120f157223 */ /* 0x000fe2000001003e */
[----:B------:R-:W-:Y:S01]  /*3ea0*/  FFMA.FTZ R22, R20, R60, R33 ;  /* 0x0000003c14167223 */ /* 0x000fe20000010021 */
[----:B------:R-:W-:Y:S02]  /*3eb0*/  HADD2.F32 R20, -RZ, R35.H1_H1 ;  /* 0x30000023ff147230 */ /* 0x000fe40000004100 */
[----:B------:R-:W-:Y:S01]  /*3ec0*/  FADD.FTZ R32, R60, R32 ;  /* 0x000000203c207221 */ /* 0x000fe20000010000 */
[----:B------:R-:W-:-:S03]  /*3ed0*/  FMUL.FTZ R29, R21, -1.4426950216293334961 ;  /* 0xbfb8aa3b151d7820 */ /* 0x000fc60000410000 */
[----:B------:R-:W-:-:S03]  /*3ee0*/  FADD.FTZ R32, R32, R31 ;  /* 0x0000001f20207221 */ /* 0x000fc60000010000 */
[----:B------:R-:W0:Y:S02]  /*3ef0*/  MUFU.EX2 R29, R29 ;  /* 0x0000001d001d7308 */ /* 0x000e240000000800 */
[----:B0-----:R-:W-:Y:S01]  /*3f00*/  FADD.FTZ R65, R29, 1 ;  /* 0x3f8000001d417421 */ /* 0x001fe20000010000 */
[----:B------:R-:W-:-:S05]  /*3f10*/  HADD2.F32 R29, -RZ, R34.H0_H0 ;  /* 0x20000022ff1d7230 */ /* 0x000fca0000004100 */
[----:B------:R-:W0:Y:S02]  /*3f20*/  MUFU.RCP R65, R65 ;  /* 0x0000004100417308 */ /* 0x000e240000001000 */
[----:B0-----:R-:W-:Y:S01]  /*3f30*/  FADD.FTZ R70, -R65, 1 ;  /* 0x3f80000041467421 */ /* 0x001fe20000010100 */
[----:B------:R-:W-:-:S03]  /*3f40*/  FMUL.FTZ R20, R20, R65 ;  /* 0x0000004114147220 */ /* 0x000fc60000410000 */
[----:B------:R-:W-:Y:S01]  /*3f50*/  FFMA.FTZ R21, R21, R70, 1 ;  /* 0x3f80000015157423 */ /* 0x000fe20000010046 */
[----:B------:R-:W-:Y:S01]  /*3f60*/  FADD.FTZ R70, -R14, R29 ;  /* 0x0000001d0e467221 */ /* 0x000fe20000010100 */
[----:B------:R-:W-:Y:S01]  /*3f70*/  FFMA.FTZ R29, R17, R31, R22 ;  /* 0x0000001f111d7223 */ /* 0x000fe20000010016 */
[----:B------:R-:W-:Y:S02]  /*3f80*/  HADD2.F32 R17, -RZ, R34.H1_H1 ;  /* 0x30000022ff117230 */ /* 0x000fe40000004100 */
[----:B------:R-:W-:Y:S01]  /*3f90*/  FMUL.FTZ R21, R20, R21 ;  /* 0x0000001514157220 */ /* 0x000fe20000410000 */
        /* <DEDUP_REMOVED lines=8> */
[----:B------:R-:W-:Y:S01]  /*4020*/  FFMA.FTZ R60, R16, R70, R29 ;  /* 0x00000046103c7223 */ /* 0x000fe2000001001d */
[----:B------:R-:W-:Y:S02]  /*4030*/  HADD2.F32 R16, -RZ, R3.H1_H1 ;  /* 0x30000003ff107230 */ /* 0x000fe40000004100 */
[----:B------:R-:W-:Y:S02]  /*4040*/  HADD2.F32 R29, -RZ, R4.H0_H0 ;  /* 0x20000004ff1d7230 */ /* 0x000fe40000004100 */
[----:B------:R-:W0:Y:S03]  /*4050*/  MUFU.RCP R65, R65 ;  /* 0x0000004100417308 */ /* 0x000e260000001000 */
[----:B------:R-:W-:Y:S01]  /*4060*/  FADD.FTZ R72, -R14, R29 ;  /* 0x0000001d0e487221 */ /* 0x000fe20000010100 */
[----:B------:R-:W-:Y:S01]  /*4070*/  FFMA.FTZ R29, R19, R26, R28 ;  /* 0x0000001a131d7223 */ /* 0x000fe2000001001c */
[----:B0-----:R-:W-:Y:S01]  /*4080*/  FADD.FTZ R24, -R65, 1 ;  /* 0x3f80000041187421 */ /* 0x001fe20000010100 */
[----:B------:R-:W-:-:S03]  /*4090*/  FMUL.FTZ R22, R22, R65 ;  /* 0x0000004116167220 */ /* 0x000fc60000410000 */
[----:B------:R-:W-:Y:S01]  /*40a0*/  FFMA.FTZ R33, R33, R24, 1 ;  /* 0x3f80000021217423 */ /* 0x000fe20000010018 */
[----:B------:R-:W-:-:S03]  /*40b0*/  FADD.FTZ R24, -R14, R17 ;  /* 0x000000110e187221 */ /* 0x000fc60000010100 */
[----:B------:R-:W-:Y:S01]  /*40c0*/  FMUL.FTZ R22, R22, R33 ;  /* 0x0000002116167220 */ /* 0x000fe20000410000 */
[----:B------:R-:W-:-:S03]  /*40d0*/  FMUL.FTZ R17, R24, R61 ;  /* 0x0000003d18117220 */ /* 0x000fc60000410000 */
[----:B------:R-:W-:Y:S01]  /*40e0*/  FFMA.FTZ R29, R20, R22, R29 ;  /* 0x00000016141d7223 */ /* 0x000fe2000001001d */
        /* <DEDUP_REMOVED lines=10> */
[----:B------:R-:W-:Y:S02]  /*4190*/  HADD2.F32 R19, -RZ, R5.H0_H0 ;  /* 0x20000005ff137230 */ /* 0x000fe40000004100 */
[----:B------:R-:W-:Y:S01]  /*41a0*/  FFMA.FTZ R23, R24, R23, 1 ;  /* 0x3f80000018177423 */ /* 0x000fe20000010017 */
[----:B------:R-:W-:Y:S01]  /*41b0*/  FADD.FTZ R31, R30, R21 ;  /* 0x000000151e1f7221 */ /* 0x000fe20000010000 */
[----:B------:R-:W-:-:S02]  /*41c0*/  FMUL.FTZ R30, R15, R21 ;  /* 0x000000150f1e7220 */ /* 0x000fc40000410000 */
[----:B------:R-:W-:Y:S01]  /*41d0*/  FMUL.FTZ R24, R16, R23 ;  /* 0x0000001710187220 */ /* 0x000fe20000410000 */
[----:B------:R-:W-:Y:S01]  /*41e0*/  FMUL.FTZ R16, R72, R61 ;  /* 0x0000003d48107220 */ /* 0x000fe20000410000 */
[----:B------:R-:W-:Y:S01]  /*41f0*/  FFMA.FTZ R33, R18, R30, R33 ;  /* 0x0000001e12217223 */ /* 0x000fe20000010021 */
[----:B------:R-:W-:Y:S01]  /*4200*/  FADD.FTZ R32, R30, R32 ;  /* 0x000000201e207221 */ /* 0x000fe20000010000 */
[----:B------:R-:W-:Y:S01]  /*4210*/  FADD.FTZ R30, R27, R22 ;  /* 0x000000161b1e7221 */ /* 0x000fe20000010000 */
[----:B------:R-:W-:Y:S01]  /*4220*/  FFMA.FTZ R23, R59, R16, R64 ;  /* 0x000000103b177223 */ /* 0x000fe20000010040 */
[----:B------:R-:W-:Y:S01]  /*4230*/  FMUL.FTZ R27, R15, R24 ;  /* 0x000000180f1b7220 */ /* 0x000fe20000410000 */
[----:B------:R-:W-:Y:S02]  /*4240*/  FADD.FTZ R31, R31, R24 ;  /* 0x000000181f1f7221 */ /* 0x000fe40000010000 */
[----:B------:R-:W-:-:S06]  /*4250*/  FMUL.FTZ R65, R23, -1.4426950216293334961 ;  /* 0xbfb8aa3b17417820 */ /* 0x000fcc0000410000 */
        /* <DEDUP_REMOVED lines=31> */
[----:B------:R-:W-:Y:S02]  /*4450*/  HADD2.F32 R20, -RZ, R7.H0_H0 ;  /* 0x20000007ff147230 */ /* 0x000fe40000004100 */
[----:B------:R-:W-:Y:S01]  /*4460*/  FADD.FTZ R32, R32, R60 ;  /* 0x0000003c20207221 */ /* 0x000fe20000010000 */
[----:B------:R-:W-:-:S06]  /*4470*/  FMUL.FTZ R25, R21, -1.4426950216293334961 ;  /* 0xbfb8aa3b15197820 */ /* 0x000fcc0000410000 */
[----:B------:R-:W0:Y:S02]  /*4480*/  MUFU.EX2 R25, R25 ;  /* 0x0000001900197308 */ /* 0x000e240000000800 */
[----:B0-----:R-:W-:Y:S01]  /*4490*/  FADD.FTZ R65, R25, 1 ;  /* 0x3f80000019417421 */ /* 0x001fe20000010000 */
[----:B------:R-:W-:-:S05]  /*44a0*/  HADD2.F32 R25, -RZ, R6.H1_H1 ;  /* 0x30000006ff197230 */ /* 0x000fca0000004100 */
[----:B------:R-:W0:Y:S02]  /*44b0*/  MUFU.RCP R65, R65 ;  /* 0x0000004100417308 */ /* 0x000e240000001000 */
[----:B0-----:R-:W-:Y:S01]  /*44c0*/  FADD.FTZ R70, -R65, 1 ;  /* 0x3f80000041467421 */ /* 0x001fe20000010100 */
[----:B------:R-:W-:-:S03]  /*44d0*/  FMUL.FTZ R20, R20, R65 ;  /* 0x0000004114147220 */ /* 0x000fc60000410000 */
[----:B------:R-:W-:Y:S01]  /*44e0*/  FFMA.FTZ R21, R21, R70, 1 ;  /* 0x3f80000015157423 */ /* 0x000fe20000010046 */
[----:B------:R-:W-:Y:S01]  /*44f0*/  FADD.FTZ R70, -R14, R25 ;  /* 0x000000190e467221 */ /* 0x000fe20000010100 */
[----:B------:R-:W-:Y:S01]  /*4500*/  FFMA.FTZ R25, R17, R27, R22 ;  /* 0x0000001b11197223 */ /* 0x000fe20000010016 */
[----:B------:R-:W-:Y:S02]  /*4510*/  HADD2.F32 R17, -RZ, R8.H0_H0 ;  /* 0x20000008ff117230 */ /* 0x000fe40000004100 */
[----:B------:R-:W-:Y:S01]  /*4520*/  FMUL.FTZ R21, R20, R21 ;  /* 0x0000001514157220 */ /* 0x000fe20000410000 */
[----:B------:R-:W-:Y:S01]  /*4530*/  FMUL.FTZ R20, R70, R61 ;  /* 0x0000003d46147220 */ /* 0x000fe20000410000 */
[----:B------:R-:W-:Y:S02]  /*4540*/  HADD2.F32 R22, -RZ, R7.H1_H1 ;  /* 0x30000007ff167230 */ /* 0x000fe40000004100 */
[----:B------:R-:W-:Y:S01]  /*4550*/  FADD.FTZ R27, R27, R32 ;  /* 0x000000201b1b7221 */ /* 0x000fe20000010000 */
[----:B------:R-:W-:-:S04]  /*4560*/  FFMA.FTZ R33, R15, R20, R62 ;  /* 0x000000140f217223 */ /* 0x000fc8000001003e */
[----:B------:R-:W-:-:S06]  /*4570*/  FMUL.FTZ R60, R33, -1.4426950216293334961 ;  /* 0xbfb8aa3b213c7820 */ /* 0x000fcc0000410000 */
[----:B------:R-:W0:Y:S02]  /*4580*/  MUFU.EX2 R60, R60 ;  /* 0x0000003c003c7308 */ /* 0x000e240000000800 */
[----:B0-----:R-:W-:Y:S01]  /*4590*/  FADD.FTZ R65, R60, 1 ;  /* 0x3f8000003c417421 */ /* 0x001fe20000010000 */
[----:B------:R-:W-:-:S04]  /*45a0*/  FMUL.FTZ R60, R59, R23 ;  /* 0x000000173b3c7220 */ /* 0x000fc80000410000 */
[----:B------:R-:W-:Y:S01]  /*45b0*/  FFMA.FTZ R32, R16, R60, R25 ;  /* 0x0000003c10207223 */ /* 0x000fe20000010019 */
[----:B------:R-:W0:Y:S01]  /*45c0*/  MUFU.RCP R65, R65 ;  /* 0x0000004100417308 */ /* 0x000e220000001000 */
[----:B------:R-:W-:Y:S02]  /*45d0*/  HADD2.F32 R16, -RZ, R9.H0_H0 ;  /* 0x20000009ff107230 */ /* 0x000fe40000004100 */
[----:B------:R-:W-:Y:S01]  /*45e0*/  FADD.FTZ R27, R27, R60 ;  /* 0x0000003c1b1b7221 */ /* 0x000fe20000010000 */
[----:B------:R-:W-:-:S05]  /*45f0*/  HADD2.F32 R25, -RZ, R8.H1_H1 ;  /* 0x30000008ff197230 */ /* 0x000fca0000004100 */
        /* <DEDUP_REMOVED lines=119> */
[----:B------:R-:W-:-:S03]  /*4d70*/  FADD.FTZ R31, R31, R24 ;  /* 0x000000181f1f7221 */ /* 0x000fc60000010000 */
        /* <DEDUP_REMOVED lines=13> */
[----:B------:R-:W-:Y:S01]  /*4e50*/  FADD.FTZ R30, R30, R23 ;  /* 0x000000171e1e7221 */ /* 0x000fe20000010000 */
[----:B------:R-:W-:Y:S01]  /*4e60*/  FFMA.FTZ R26, R15, R19, R62 ;  /* 0x000000130f1a7223 */ /* 0x000fe2000001003e */
[----:B------:R-:W-:Y:S02]  /*4e70*/  HADD2.F32 R25, -RZ, R57.H0_H0 ;  /* 0x20000039ff197230 */ /* 0x000fe40000004100 */
[----:B------:R-:W-:Y:S01]  /*4e80*/  FFMA.FTZ R28, R17, R24, R28 ;  /* 0x00000018111c7223 */ /* 0x000fe2000001001c */
[----:B------:R-:W-:Y:S01]  /*4e90*/  FFMA.FTZ R29, R16, R23, R29 ;  /* 0x00000017101d7223 */ /* 0x000fe2000001001d */
        /* <DEDUP_REMOVED lines=22> */
[----:B------:R-:W-:Y:S01]  /*5000*/  FMUL.FTZ R20, R20, R65 ;  /* 0x0000004114147220 */ /* 0x000fe20000410000 */
[----:B------:R-:W-:Y:S02]  /*5010*/  HADD2.F32 R65, -RZ, R56.H1_H1 ;  /* 0x30000038ff417230 */ /* 0x000fe40000004100 */
[----:B------:R-:W-:Y:S01]  /*5020*/  FFMA.FTZ R21, R21, R70, 1 ;  /* 0x3f80000015157423 */ /* 0x000fe20000010046 */
[----:B------:R-:W-:Y:S01]  /*5030*/  FADD.FTZ R70, -R14, R25 ;  /* 0x000000190e467221 */ /* 0x000fe20000010100 */
[----:B------:R-:W-:Y:S02]  /*5040*/  FMUL.FTZ R25, R15, R24 ;  /* 0x000000180f197220 */ /* 0x000fe40000410000 */
[----:B------:R-:W-:Y:S01]  /*5050*/  FMUL.FTZ R21, R20, R21 ;  /* 0x0000001514157220 */ /* 0x000fe20000410000 */
[----:B------:R-:W-:Y:S01]  /*5060*/  FMUL.FTZ R20, R70, R61 ;  /* 0x0000003d46147220 */ /* 0x000fe20000410000 */
[----:B------:R-:W-:Y:S01]  /*5070*/  FFMA.FTZ R17, R17, R25, R22 ;  /* 0x0000001911117223 */ /* 0x000fe20000010016 */
[----:B------:R-:W-:-:S02]  /*5080*/  FADD.FTZ R32, R25, R32 ;  /* 0x0000002019207221 */ /* 0x000fc40000010000 */
        /* <DEDUP_REMOVED lines=12> */
[----:B------:R-:W-:-:S04]  /*5150*/  FMUL.FTZ R16, R15, R26 ;  /* 0x0000001a0f107220 */ /* 0x000fc80000410000 */
[----:B------:R-:W-:Y:S01]  /*5160*/  FFMA.FTZ R17, R19, R16, R60 ;  /* 0x0000001013117223 */ /* 0x000fe2000001003c */
[----:B------:R-:W-:Y:S01]  /*5170*/  FADD.FTZ R23, R16, R23 ;  /* 0x0000001710177221 */ /* 0x000fe20000010000 */
[----:B------:R-:W-:-:S04]  /*5180*/  FMUL.FTZ R16, R59, R21 ;  /* 0x000000153b107220 */ /* 0x000fc80000410000 */
[C---:B------:R-:W-:Y:S01]  /*5190*/  FFMA.FTZ R25, R18.reuse, R16, R17 ;  /* 0x0000001012197223 */ /* 0x040fe20000010011 */
[----:B------:R-:W-:Y:S01]  /*51a0*/  FADD.FTZ R16, R23, R16 ;  /* 0x0000001017107221 */ /* 0x000fe20000010000 */
[----:B------:R-:W-:Y:S01]  /*51b0*/  FMUL.FTZ R23, R15, R22 ;  /* 0x000000160f177220 */ /* 0x000fe20000410000 */
[----:B------:R-:W-:Y:S01]  /*51c0*/  FFMA.FTZ R17, R19, R26, R28 ;  /* 0x0000001a13117223 */ /* 0x000fe2000001001c */
[----:B------:R-:W-:Y:S02]  /*51d0*/  FADD.FTZ R19, R31, R22 ;  /* 0x000000161f137221 */ /* 0x000fe40000010000 */
[----:B------:R-:W-:Y:S01]  /*51e0*/  FADD.FTZ R28, R23, R16 ;  /* 0x00000010171c7221 */ /* 0x000fe20000010000 */
[----:B------:R-:W-:Y:S01]  /*51f0*/  FFMA.FTZ R16, R18, R21, R29 ;  /* 0x0000001512107223 */ /* 0x000fe2000001001d */
[----:B------:R-:W-:Y:S01]  /*5200*/  FFMA.FTZ R25, R20, R23, R25 ;  /* 0x0000001714197223 */ /* 0x000fe20000010019 */
[----:B------:R-:W-:Y:S01]  /*5210*/  FADD.FTZ R18, R30, R21 ;  /* 0x000000151e127221 */ /* 0x000fe20000010000 */
[----:B------:R-:W-:-:S07]  /*5220*/  FFMA.FTZ R17, R20, R22, R17 ;  /* 0x0000001614117223 */ /* 0x000fce0000010011 */
.L_x_925:
        /* <DEDUP_REMOVED lines=44> */
.L_x_927:
[----:B------:R-:W-:Y:S05]  /*54f0*/  BSYNC.RECONVERGENT B0 ;  /* 0x0000000000007941 */ /* 0x000fea0003800200 */
.L_x_926:
[----:B------:R-:W-:Y:S06]  /*5500*/  BAR.SYNC.DEFER_BLOCKING 0x0 ;  /* 0x0000000000007b1d */ /* 0x000fec0000010000 */
[----:B------:R-:W-:Y:S04]  /*5510*/  BSSY.RECONVERGENT B0, `(.L_x_928) ;  /* 0x0000035000007945 */ /* 0x000fe80003800200 */
[----:B------:R-:W-:Y:S05]  /*5520*/  @P0 BRA `(.L_x_929) ;  /* 0x0000000000cc0947 */ /* 0x000fea0003800000 */
[----:B------:R-:W-:-:S09]  /*5530*/  ULEA UR4, UR7, UR5, 0x18 ;  /* 0x0000000507047291 */ /* 0x000fd2000f8ec0ff */
[----:B--2---:R-:W2:Y:S04]  /*5540*/  LDS.128 R24, [UR4+0x20] ;  /* 0x00002004ff187984 */ /* 0x004ea80008000c00 */
[----:B-1-3--:R-:W1:Y:S01]  /*5550*/  LDS.128 R20, [UR4+0x30] ;  /* 0x00003004ff147984 */ /* 0x00ae620008000c00 */
[----:B--2---:R-:W-:Y:S01]  /*5560*/  FADD.FTZ R29, R32, R24 ;  /* 0x00000018201d7221 */ /* 0x004fe20000010000 */
        /* <DEDUP_REMOVED lines=47> */
.L_x_929:
[----:B------:R-:W-:Y:S05]  /*5860*/  BSYNC.RECONVERGENT B0 ;  /* 0x0000000000007941 */ /* 0x000fea0003800200 */
.L_x_928:
        /* <DEDUP_REMOVED lines=27> */
[----:B------:R-:W-:Y:S01]  /*5a20*/  LDS.128 R20, [R65+0x1260] ;  /* 0x0012600041147984 */ /* 0x000fe20000000c00 */
[----:B------:R-:W-:-:S03]  /*5a30*/  FADD.FTZ R28, R28, R19 ;  /* 0x000000131c1c7221 */ /* 0x000fc60000010000 */
        /* <DEDUP_REMOVED lines=49> */
.L_x_931:
[----:B------:R-:W-:Y:S05]  /*5d50*/  BSYNC.RECONVERGENT B0 ;  /* 0x0000000000007941 */ /* 0x000fea0003800200 */
.L_x_930:
[----:B------:R-:W4:Y:S01]  /*5d60*/  LDC R28, c[0x0][0x370] ;  /* 0x0000dc00ff1c7b82 */ /* 0x000f220000000800 */
[----:B------:R-:W-:Y:S01]  /*5d70*/  BSSY.RECONVERGENT B0, `(.L_x_932) ;  /* 0x000001e000007945 */ /* 0x000fe20003800200 */
[----:B----4-:R-:W-:-:S03]  /*5d80*/  ISETP.GE.U32.AND P1, PT, R28, 0x2, PT ;  /* 0x000000021c00780c */ /* 0x010fc60003f26070 */
[----:B------:R-:W-:Y:S10]  /*5d90*/  @P3 BRA `(.L_x_933) ;  /* 0x00000000006c3947 */ /* 0x000ff40003800000 */
[----:B---3--:R-:W2:Y:S01]  /*5da0*/  LDC.64 R20, c[0x0][0x3f8] ;  /* 0x0000fe00ff147b82 */ /* 0x008ea20000000a00 */
[----:B------:R-:W-:-:S07]  /*5db0*/  IMAD R63, R63, 0x2a, R60 ;  /* 0x0000002a3f3f7824 */ /* 0x000fce00078e023c */
[----:B-1----:R-:W1:Y:S01]  /*5dc0*/  LDC.64 R22, c[0x0][0x3d8] ;  /* 0x0000f600ff167b82 */ /* 0x002e620000000a00 */
        /* <DEDUP_REMOVED lines=24> */
.L_x_933:
[----:B------:R-:W-:Y:S05]  /*5f50*/  BSYNC.RECONVERGENT B0 ;  /* 0x0000000000007941 */ /* 0x000fea0003800200 */
.L_x_932:
[----:B------:R-:W-:Y:S05]  /*5f60*/  @!P1 BRA `(.L_x_934) ;  /* 0x0000001400049947 */ /* 0x000fea0003800000 */
[----:B------:R-:W-:Y:S05]  /*5f70*/  @P0 BRA `(.L_x_935) ;  /* 0x0000000000880947 */ /* 0x000fea0003800000 */
[----:B-1--4-:R-:W1:Y:S01]  /*5f80*/  LDC R23, c[0x0][0x374] ;  /* 0x0000dd00ff177b82 */ /* 0x012e620000000800 */
[----:B------:R-:W4:Y:S01]  /*5f90*/  S2R R22, SR_CTAID.Y ;  /* 0x0000000000167919 */ /* 0x000f220000002600 */
[----:B---3--:R-:W-:-:S06]  /*5fa0*/  LOP3.LUT R20, R51, 0x1, RZ, 0xc0, !PT ;  /* 0x0000000133147812 */ /* 0x008fcc00078ec0ff */
[----:B------:R-:W3:Y:S08]  /*5fb0*/  LDC R25, c[0x0][0x370] ;  /* 0x0000dc00ff197b82 */ /* 0x000ef00000000800 */
[----:B------:R-:W5:Y:S01]  /*5fc0*/  LDC.64 R18, c[0x0][0x3d0] ;  /* 0x0000f400ff127b82 */ /* 0x000f620000000a00 */
[----:B-1----:R-:W-:-:S07]  /*5fd0*/  IMAD R20, R20, R23, RZ ;  /* 0x0000001714147224 */ /* 0x002fce00078e02ff */
[----:B------:R-:W1:Y:S01]  /*5fe0*/  LDC.64 R16, c[0x0][0x3c8] ;  /* 0x0000f200ff107b82 */ /* 0x000e620000000a00 */
[----:B---3--:R-:W-:Y:S02]  /*5ff0*/  IMAD R21, R20, R25, RZ ;  /* 0x0000001914157224 */ /* 0x008fe400078e02ff */
[----:B----4-:R-:W-:-:S03]  /*6000*/  IMAD R23, R23, UR6, R22 ;  /* 0x0000000617177c24 */ /* 0x010fc6000f8e0216 */
[----:B------:R-:W-:-:S05]  /*6010*/  SHF.L.U32 R21, R21, 0x1, RZ ;  /* 0x0000000115157819 */ /* 0x000fca00000006ff */
[----:B-----5:R-:W-:Y:S01]  /*6020*/  IMAD.WIDE R18, R21, 0x4, R18 ;  /* 0x0000000415127825 */ /* 0x020fe200078e0212 */
        /* <DEDUP_REMOVED lines=13> */
[----:B------:R-:W3:Y:S01]  /*6100*/  LDC R21, c[0x0][0x2f8] ;  /* 0x0000be00ff157b82 */ /* 0x000ee20000000800 */
[----:B-1----:R-:W-:-:S07]  /*6110*/  MOV R18, 0xffffffff ;  /* 0xffffffff00127802 */ /* 0x002fce0000000f00 */
.L_x_936:
[----:B------:R-:W4:Y:S04]  /*6120*/  LDG.E.STRONG.GPU R20, desc[UR8][R16.64] ;  /* 0x0000000810147981 */ /* 0x000f28000c1ef900 */
[----:B----4-:R-:W-:Y:S01]  /*6130*/  CCTL.IVALL ;  /* 0x00000000ff00798f */ /* 0x010fe20002000000 */
[----:B---3--:R-:W-:Y:S01]  /*6140*/  IADD3 R19, PT, PT, R21, -R21, RZ ;  /* 0x8000001515137210 */ /* 0x008fe20007ffe0ff */
[----:B------:R-:W-:Y:S05]  /*6150*/  YIELD ;  /* 0x0000000000007946 */ /* 0x000fea0003800000 */
[----:B------:R-:W-:-:S13]  /*6160*/  ISETP.EQ.AND P0, PT, R19, RZ, PT ;  /* 0x000000ff1300720c */ /* 0x000fda0003f02270 */
[----:B------:R-:W-:-:S04]  /*6170*/  @P0 MOV R18, R20 ;  /* 0x0000001400120202 */ /* 0x000fc80000000f00 */
[----:B------:R-:W-:-:S13]  /*6180*/  ISETP.NE.AND P0, PT, R18, R25, PT ;  /* 0x000000191200720c */ /* 0x000fda0003f05270 */
[----:B------:R-:W-:Y:S05]  /*6190*/  @P0 BRA `(.L_x_936) ;  /* 0xfffffffc00e00947 */ /* 0x000fea000383ffff */
.L_x_935:
        /* <DEDUP_REMOVED lines=23> */
[----:B--2---:R-:W-:Y:S02]  /*6310*/  MOV R24, UR13 ;  /* 0x0000000d00187c02 */ /* 0x004fe40008000f00 */
[----:B------:R-:W-:Y:S02]  /*6320*/  MOV R25, UR14 ;  /* 0x0000000e00197c02 */ /* 0x000fe40008000f00 */
[----:B0--3--:R-:W-:-:S07]  /*6330*/  MOV R28, UR4 ;  /* 0x00000004001c7c02 */ /* 0x009fce0008000f00 */
.L_x_938:
[----:B------:R-:W-:Y:S02]  /*6340*/  ISETP.NE.AND P1, PT, RZ, UR5, PT ;  /* 0x00000005ff007c0c */ /* 0x000fe4000bf25270 */
[----:B------:R-:W-:Y:S02]  /*6350*/  IADD3 R16, PT, PT, R29, 0x1, RZ ;  /* 0x000000011d107810 */ /* 0x000fe40007ffe0ff */
[----:B------:R-:W-:Y:S02]  /*6360*/  ISETP.NE.OR P1, PT, R60, RZ, !P1 ;  /* 0x000000ff3c00720c */ /* 0x000fe40004f25670 */
[----:B------:R-:W-:Y:S02]  /*6370*/  ISETP.NE.AND P2, PT, R16, UR6, PT ;  /* 0x0000000610007c0c */ /* 0x000fe4000bf45270 */
[----:B------:R-:W-:-:S04]  /*6380*/  MOV R60, R20 ;  /* 0x00000014003c7202 */ /* 0x000fc80000000f00 */
[----:B------:R-:W-:-:S05]  /*6390*/  ISETP.NE.OR P2, PT, R60, RZ, !P2 ;  /* 0x000000ff3c00720c */ /* 0x000fca0005745670 */
[----:B------:R-:W0:Y:S01]  /*63a0*/  @!P1 LDC R16, c[0x0][0x374] ;  /* 0x0000dd00ff109b82 */ /* 0x000e220000000800 */
        /* <DEDUP_REMOVED lines=129> */
.L_x_937:
[----:B--2---:R-:W1:Y:S02]  /*6bc0*/  LDC R24, c[0x0][0x370] ;  /* 0x0000dc00ff187b82 */ /* 0x004e640000000800 */
[----:B-1----:R-:W-:-:S13]  /*6bd0*/  LOP3.LUT P0, R16, R24, 0x7, RZ, 0xc0, !PT ;  /* 0x0000000718107812 */ /* 0x002fda000780c0ff */
        /* <DEDUP_REMOVED lines=11> */
[----:B------:R-:W1:Y:S01]  /*6c90*/  @!P1 LDC R18, c[0x0][0x374] ;  /* 0x0000dd00ff129b82 */ /* 0x000e620000000800 */
[----:B------:R-:W2:Y:S01]  /*6ca0*/  @!P1 S2R R22, SR_CTAID.Y ;  /* 0x0000000000169919 */ /* 0x000ea20000002600 */
[----:B------:R-:W-:Y:S02]  /*6cb0*/  @!P1 LOP3.LUT R19, R51, 0x1, RZ, 0xc0, !PT ;  /* 0x0000000133139812 */ /* 0x000fe400078ec0ff */
[----:B------:R-:W4:Y:S04]  /*6cc0*/  @!P2 S2R R31, SR_CTAID.Y ;  /* 0x00000000001fa919 */ /* 0x000f280000002600 */
[----:B------:R-:W5:Y:S01]  /*6cd0*/  @!P1 LDC.64 R16, c[0x0][0x3d0] ;  /* 0x0000f400ff109b82 */ /* 0x000f620000000a00 */
[----:B---3--:R-:W3:Y:S07]  /*6ce0*/  @!P3 S2R R20, SR_CTAID.Y ;  /* 0x000000000014b919 */ /* 0x008eee0000002600 */
[----:B------:R-:W0:Y:S01]  /*6cf0*/  @!P2 LDC R28, c[0x0][0x374] ;  /* 0x0000dd00ff1cab82 */ /* 0x000e220000000800 */
[----:B-1----:R-:W-:-:S07]  /*6d00*/  @!P1 IMAD R19, R19, R18, RZ ;  /* 0x0000001213139224 */ /* 0x002fce00078e02ff */
[----:B------:R-:W3:Y:S01]  /*6d10*/  @!P3 LDC R23, c[0x0][0x374] ;  /* 0x0000dd00ff17bb82 */ /* 0x000ee20000000800 */
[----:B------:R-:W-:-:S05]  /*6d20*/  @!P1 IMAD R19, R19, R24, RZ ;  /* 0x0000001813139224 */ /* 0x000fca00078e02ff */
[----:B------:R-:W-:Y:S01]  /*6d30*/  @!P1 SHF.L.U32 R21, R19, 0x1, RZ ;  /* 0x0000000113159819 */ /* 0x000fe200000006ff */
[C---:B--2---:R-:W-:Y:S01]  /*6d40*/  @!P1 IMAD R19, R25.reuse, R18, R22 ;  /* 0x0000001219139224 */ /* 0x044fe200078e0216 */
[----:B------:R-:W-:-:S03]  /*6d50*/  IADD3 R22, PT, PT, R25, 0x3, RZ ;  /* 0x0000000319167810 */ /* 0x000fc60007ffe0ff */
[----:B-----5:R-:W-:Y:S01]  /*6d60*/  @!P1 IMAD.WIDE R16, R21, 0x4, R16 ;  /* 0x0000000415109825 */ /* 0x020fe200078e0210 */
[----:B------:R-:W-:Y:S02]  /*6d70*/  ISETP.EQ.OR P0, PT, R22, UR6, P0 ;  /* 0x0000000616007c0c */ /* 0x000fe40008702670 */
[----:B------:R-:W-:Y:S01]  /*6d80*/  @!P2 LOP3.LUT R21, R51, 0x1, RZ, 0xc0, !PT ;  /* 0x000000013315a812 */ /* 0x000fe200078ec0ff */
[----:B------:R-:W-:Y:S02]  /*6d90*/  @!P1 IMAD.WIDE.U32 R16, R19, 0x8, R16 ;  /* 0x0000000813109825 */ /* 0x000fe400078e0010 */
[----:B------:R-:W1:Y:S02]  /*6da0*/  @!P2 LDC.64 R18, c[0x0][0x3d0] ;  /* 0x0000f400ff12ab82 */ /* 0x000e640000000a00 */
[----:B0-----:R-:W-:Y:S02]  /*6db0*/  @!P2 IMAD R21, R21, R28, RZ ;  /* 0x0000001c1515a224 */ /* 0x001fe400078e02ff */
[----:B---3--:R-:W-:Y:S01]  /*6dc0*/  @!P3 IMAD R27, R27, R23, R20 ;  /* 0x000000171b1bb224 */ /* 0x008fe200078e0214 */
[----:B------:R-:W-:-:S03]  /*6dd0*/  @!P3 LOP3.LUT R20, R51, 0x1, RZ, 0xc0, !PT ;  /* 0x000000013314b812 */ /* 0x000fc600078ec0ff */
[----:B------:R-:W0:Y:S01]  /*6de0*/  @!P0 S2R R29, SR_CTAID.Y ;  /* 0x00000000001d8919 */ /* 0x000e220000002600 */
[----:B------:R-:W-:Y:S01]  /*6df0*/  @!P2 IMAD R21, R21, R24, RZ ;  /* 0x000000181515a224 */ /* 0x000fe200078e02ff */
[----:B------:R-:W0:Y:S01]  /*6e00*/  @!P0 LDC R63, c[0x0][0x374] ;  /* 0x0000dd00ff3f8b82 */ /* 0x000e220000000800 */
[----:B------:R-:W-:Y:S01]  /*6e10*/  @!P2 IMAD R28, R25, R28, R28 ;  /* 0x0000001c191ca224 */ /* 0x000fe200078e021c */
[----:B------:R-:W2:Y:S01]  /*6e20*/  @!P1 LDG.E.64 R16, desc[UR8][R16.64] ;  /* 0x0000000810109981 */ /* 0x000ea2000c1e1b00 */
[----:B------:R-:W-:Y:S01]  /*6e30*/  @!P3 IMAD R23, R20, R23, RZ ;  /* 0x000000171417b224 */ /* 0x000fe200078e02ff */
[----:B------:R-:W-:Y:S02]  /*6e40*/  @!P2 SHF.L.U32 R21, R21, 0x1, RZ ;  /* 0x000000011515a819 */ /* 0x000fe400000006ff */
[----:B----4-:R-:W-:Y:S01]  /*6e50*/  @!P2 IADD3 R31, PT, PT, R28, R31, RZ ;  /* 0x0000001f1c1fa210 */ /* 0x010fe20007ffe0ff */
[----:B------:R-:W-:-:S05]  /*6e60*/  @!P3 IMAD R23, R23, R24, RZ ;  /* 0x000000181717b224 */ /* 0x000fca00078e02ff */
[----:B------:R-:W-:Y:S01]  /*6e70*/  @!P3 SHF.L.U32 R23, R23, 0x1, RZ ;  /* 0x000000011717b819 */ /* 0x000fe200000006ff */
[----:B-1----:R-:W-:Y:S02]  /*6e80*/  @!P2 IMAD.WIDE R18, R21, 0x4, R18 ;  /* 0x000000041512a825 */ /* 0x002fe400078e0212 */
[----:B------:R-:W1:Y:S02]  /*6e90*/  @!P3 LDC.64 R20, c[0x0][0x3d0] ;  /* 0x0000f400ff14bb82 */ /* 0x000e640000000a00 */
[----:B------:R-:W-:-:S06]  /*6ea0*/  @!P2 IMAD.WIDE.U32 R18, R31, 0x8, R18 ;  /* 0x000000081f12a825 */ /* 0x000fcc00078e0012 */
[----:B------:R-:W3:Y:S01]  /*6eb0*/  @!P2 LDG.E.64 R18, desc[UR8][R18.64] ;  /* 0x000000081212a981 */ /* 0x000ee2000c1e1b00 */
[----:B0-----:R-:W-:Y:S01]  /*6ec0*/  @!P0 IMAD R29, R22, R63, R29 ;  /* 0x0000003f161d8224 */ /* 0x001fe200078e021d */
[----:B------:R-:W-:-:S05]  /*6ed0*/  @!P0 LOP3.LUT R22, R51, 0x1, RZ, 0xc0, !PT ;  /* 0x0000000133168812 */ /* 0x000fca00078ec0ff */
[----:B------:R-:W-:-:S04]  /*6ee0*/  @!P0 IMAD R63, R22, R63, RZ ;  /* 0x0000003f163f8224 */ /* 0x000fc800078e02ff */
[----:B------:R-:W-:Y:S02]  /*6ef0*/  @!P0 IMAD R63, R63, R24, RZ ;  /* 0x000000183f3f8224 */ /* 0x000fe400078e02ff */
[----:B-1----:R-:W-:Y:S02]  /*6f00*/  @!P3 IMAD.WIDE R20, R23, 0x4, R20 ;  /* 0x000000041714b825 */ /* 0x002fe400078e0214 */
        /* <DEDUP_REMOVED lines=8> */
[----:B--2---:R-:W-:Y:S01]  /*6f90*/  @!P1 FADD.FTZ R32, R32, R16 ;  /* 0x0000001020209221 */ /* 0x004fe20000010000 */
[----:B------:R-:W-:-:S03]  /*6fa0*/  @!P1 FADD.FTZ R33, R33, R17 ;  /* 0x0000001121219221 */ /* 0x000fc60000010000 */
[----:B---3--:R-:W-:Y:S01]  /*6fb0*/  @!P2 FADD.FTZ R32, R32, R18 ;  /* 0x000000122020a221 */ /* 0x008fe20000010000 */
[----:B------:R-:W-:-:S03]  /*6fc0*/  @!P2 FADD.FTZ R33, R33, R19 ;  /* 0x000000132121a221 */ /* 0x000fc60000010000 */
[----:B----4-:R-:W-:Y:S01]  /*6fd0*/  @!P3 FADD.FTZ R32, R32, R20 ;  /* 0x000000142020b221 */ /* 0x010fe20000010000 */
[----:B------:R-:W-:-:S03]  /*6fe0*/  @!P3 FADD.FTZ R33, R33, R21 ;  /* 0x000000152121b221 */ /* 0x000fc60000010000 */
[----:B-----5:R-:W-:Y:S01]  /*6ff0*/  @!P0 FADD.FTZ R32, R32, R22 ;  /* 0x0000001620208221 */ /* 0x020fe20000010000 */
[----:B------:R-:W-:-:S07]  /*7000*/  @!P0 FADD.FTZ R33, R33, R23 ;  /* 0x0000001721218221 */ /* 0x000fce0000010000 */
.L_x_939:
[----:B------:R-:W-:Y:S05]  /*7010*/  @!P4 BRA `(.L_x_934) ;  /* 0x0000000000d8c947 */ /* 0x000fea0003800000 */
[----:B------:R-:W-:-:S13]  /*7020*/  ISETP.NE.AND P0, PT, R26, 0x1, PT ;  /* 0x000000011a00780c */ /* 0x000fda0003f05270 */
[----:B------:R-:W-:Y:S05]  /*7030*/  @!P0 BRA `(.L_x_940) ;  /* 0x0000000000808947 */ /* 0x000fea0003800000 */
[----:B------:R-:W-:Y:S02]  /*7040*/  ISETP.NE.AND P0, PT, R60, RZ, PT ;  /* 0x000000ff3c00720c */ /* 0x000fe40003f05270 */
[C---:B------:R-:W-:Y:S02]  /*7050*/  IADD3 R16, PT, PT, R25.reuse, 0x1, RZ ;  /* 0x0000000119107810 */ /* 0x040fe40007ffe0ff */
[----:B------:R-:W-:Y:S02]  /*7060*/  ISETP.EQ.OR P1, PT, R25, UR6, P0 ;  /* 0x0000000619007c0c */ /* 0x000fe40008722670 */
[----:B------:R-:W-:-:S11]  /*7070*/  ISETP.EQ.OR P0, PT, R16, UR6, P0 ;  /* 0x0000000610007c0c */ /* 0x000fd60008702670 */
[----:B------:R-:W1:Y:S01]  /*7080*/  @!P1 LDC R22, c[0x0][0x374] ;  /* 0x0000dd00ff169b82 */ /* 0x000e620000000800 */
[----:B------:R-:W2:Y:S01]  /*7090*/  @!P1 S2R R26, SR_CTAID.Y ;  /* 0x00000000001a9919 */ /* 0x000ea20000002600 */
[C---:B------:R-:W-:Y:S02]  /*70a0*/  @!P1 LOP3.LUT R21, R51.reuse, 0x1, RZ, 0xc0, !PT ;  /* 0x0000000133159812 */ /* 0x040fe400078ec0ff */
[----:B------:R-:W-:Y:S01]  /*70b0*/  @!P0 LOP3.LUT R23, R51, 0x1, RZ, 0xc0, !PT ;  /* 0x0000000133178812 */ /* 0x000fe200078ec0ff */
[----:B------:R-:W4:Y:S03]  /*70c0*/  @!P0 S2R R27, SR_CTAID.Y ;  /* 0x00000000001b8919 */ /* 0x000f260000002600 */
[----:B---3--:R-:W3:Y:S08]  /*70d0*/  @!P0 LDC R20, c[0x0][0x374] ;  /* 0x0000dd00ff148b82 */ /* 0x008ef00000000800 */
[----:B------:R-:W5:Y:S08]  /*70e0*/  @!P1 LDC.64 R16, c[0x0][0x3d0] ;  /* 0x0000f400ff109b82 */ /* 0x000f700000000a00 */
[----:B------:R-:W0:Y:S01]  /*70f0*/  @!P0 LDC.64 R18, c[0x0][0x3d0] ;  /* 0x0000f400ff128b82 */ /* 0x000e220000000a00 */
[----:B-1----:R-:W-:-:S04]  /*7100*/  @!P1 IMAD R21, R21, R22, RZ ;  /* 0x0000001615159224 */ /* 0x002fc800078e02ff */
[----:B------:R-:W-:Y:S02]  /*7110*/  @!P1 IMAD R21, R21, R24, RZ ;  /* 0x0000001815159224 */ /* 0x000fe400078e02ff */
[----:B---3--:R-:W-:-:S03]  /*7120*/  @!P0 IMAD R23, R23, R20, RZ ;  /* 0x0000001417178224 */ /* 0x008fc600078e02ff */
[----:B------:R-:W-:Y:S01]  /*7130*/  @!P1 SHF.L.U32 R21, R21, 0x1, RZ ;  /* 0x0000000115159819 */ /* 0x000fe200000006ff */
[----:B------:R-:W-:Y:S02]  /*7140*/  @!P0 IMAD R20, R25, R20, R20 ;  /* 0x0000001419148224 */ /* 0x000fe400078e0214 */
[----:B------:R-:W-:Y:S02]  /*7150*/  @!P0 IMAD R23, R23, R24, RZ ;  /* 0x0000001817178224 */ /* 0x000fe400078e02ff */
[----:B-----5:R-:W-:-:S03]  /*7160*/  @!P1 IMAD.WIDE R16, R21, 0x4, R16 ;  /* 0x0000000415109825 */ /* 0x020fc600078e0210 */
[----:B------:R-:W-:Y:S01]  /*7170*/  @!P0 SHF.L.U32 R23, R23, 0x1, RZ ;  /* 0x0000000117178819 */ /* 0x000fe200000006ff */
[----:B--2---:R-:W-:-:S04]  /*7180*/  @!P1 IMAD R21, R25, R22, R26 ;  /* 0x0000001619159224 */ /* 0x004fc800078e021a */
[----:B0-----:R-:W-:Y:S01]  /*7190*/  @!P0 IMAD.WIDE R18, R23, 0x4, R18 ;  /* 0x0000000417128825 */ /* 0x001fe200078e0212 */
[----:B----4-:R-:W-:-:S03]  /*71a0*/  @!P0 IADD3 R23, PT, PT, R20, R27, RZ ;  /* 0x0000001b14178210 */ /* 0x010fc60007ffe0ff */
        /* <DEDUP_REMOVED lines=9> */
.L_x_940:
        /* <DEDUP_REMOVED lines=9> */
[----:B------:R-:W-:-:S05]  /*72d0*/  LOP3.LUT R19, R51, 0x1, RZ, 0xc0, !PT ;  /* 0x0000000133137812 */ /* 0x000fca00078ec0ff */
[----:B-1----:R-:W-:-:S04]  /*72e0*/  IMAD R19, R19, UR4, RZ ;  /* 0x0000000413137c24 */ /* 0x002fc8000f8e02ff */
[----:B------:R-:W-:-:S05]  /*72f0*/  IMAD R19, R19, R24, RZ ;  /* 0x0000001813137224 */ /* 0x000fca00078e02ff */
[----:B------:R-:W-:-:S05]  /*7300*/  SHF.L.U32 R19, R19, 0x1, RZ ;  /* 0x0000000113137819 */ /* 0x000fca00000006ff */
[----:B----4-:R-:W-:-:S04]  /*7310*/  IMAD.WIDE R16, R19, 0x4, R16 ;  /* 0x0000000413107825 */ /* 0x010fc800078e0210 */
[----:B--2---:R-:W-:-:S04]  /*7320*/  IMAD R25, R25, UR4, R18 ;  /* 0x0000000419197c24 */ /* 0x004fc8000f8e0212 */
[----:B------:R-:W-:-:S06]  /*7330*/  IMAD.WIDE.U32 R16, R25, 0x8, R16 ;  /* 0x0000000819107825 */ /* 0x000fcc00078e0010 */
[----:B------:R-:W0:Y:S02]  /*7340*/  LDG.E.64 R16, desc[UR8][R16.64] ;  /* 0x0000000810107981 */ /* 0x000e24000c1e1b00 */
[----:B0--3--:R-:W-:Y:S01]  /*7350*/  FADD.FTZ R32, R32, R16 ;  /* 0x0000001020207221 */ /* 0x009fe20000010000 */
[----:B------:R-:W-:-:S07]  /*7360*/  FADD.FTZ R33, R33, R17 ;  /* 0x0000001121217221 */ /* 0x000fce0000010000 */
.L_x_941:
[----:B------:R-:W-:Y:S05]  /*7370*/  BSYNC.RECONVERGENT B0 ;  /* 0x0000000000007941 */ /* 0x000fea0003800200 */
.L_x_934:
[----:B------:R-:W5:Y:S01]  /*7380*/  S2UR UR5, SR_CgaCtaId ;  /* 0x00000000000579c3 */ /* 0x000f620000008800 */
[----:B------:R-:W-:Y:S01]  /*7390*/  ISETP.NE.AND P0, PT, R60, RZ, PT ;  /* 0x000000ff3c00720c */ /* 0x000fe20003f05270 */
[----:B------:R-:W-:Y:S01]  /*73a0*/  UMOV UR4, 0x400 ;  /* 0x0000040000047882 */ /* 0x000fe20000000000 */
[----:B------:R-:W0:Y:S01]  /*73b0*/  LDCU.64 UR10, c[0x0][0x400] ;  /* 0x00008000ff0a77ac */ /* 0x000e220008000a00 */
[--C-:B----4-:R-:W-:Y:S02]  /*73c0*/  HADD2.F32 R19, -RZ, R50.reuse.H0_H0 ;  /* 0x20000032ff137230 */ /* 0x110fe40000004100 */
[----:B------:R-:W-:Y:S02]  /*73d0*/  HADD2.F32 R25, -RZ, R50.H1_H1 ;  /* 0x30000032ff197230 */ /* 0x000fe40000004100 */
[----:B------:R-:W4:Y:S01]  /*73e0*/  LDC R18, c[0x0][0x41c] ;  /* 0x00010700ff127b82 */ /* 0x000f220000000800 */
[C---:B------:R-:W-:Y:S02]  /*73f0*/  FADD.FTZ R22, -R14.reuse, R19 ;  /* 0x000000130e167221 */ /* 0x040fe40000010100 */
[----:B--2---:R-:W-:-:S04]  /*7400*/  FADD.FTZ R24, -R14, R25 ;  /* 0x000000190e187221 */ /* 0x004fc80000010100 */
[----:B------:R-:W-:Y:S01]  /*7410*/  FMUL.FTZ R29, R24, R61 ;  /* 0x0000003d181d7220 */ /* 0x000fe20000410000 */
[----:B-----5:R-:W-:Y:S01]  /*7420*/  ULEA UR4, UR5, UR4, 0x18 ;  /* 0x0000000405047291 */ /* 0x020fe2000f8ec0ff */
[----:B------:R-:W2:Y:S01]  /*7430*/  LDCU.U8 UR5, c[0x0][0x414] ;  /* 0x00008280ff0577ac */ /* 0x000ea20008000000 */
[----:B----4-:R-:W-:-:S07]  /*7440*/  IMAD R21, R18, UR6, R53 ;  /* 0x0000000612157c24 */ /* 0x010fce000f8e0235 */
[----:B------:R-:W-:Y:S01]  /*7450*/  @!P0 STS.64 [UR4+0xc8], R32 ;  /* 0x0000c820ff008988 */ /* 0x000fe20008000a04 */
[----:B------:R-:W-:Y:S01]  /*7460*/  BAR.SYNC.DEFER_BLOCKING 0x0 ;  /* 0x0000000000007b1d */ /* 0x000fe20000010000 */
[----:B0-----:R-:W-:Y:S02]  /*7470*/  ISETP.GE.U32.AND P0, PT, R21, UR10, PT ;  /* 0x0000000a15007c0c */ /* 0x001fe4000bf06070 */
[----:B------:R-:W-:Y:S01]  /*7480*/  SHF.R.S32.HI R18, RZ, 0x1f, R21 ;  /* 0x0000001fff127819 */ /* 0x000fe20000011415 */
[----:B--2---:R-:W-:-:S03]  /*7490*/  UISETP.NE.AND UP0, UPT, UR5, URZ, UPT ;  /* 0x000000ff0500728c */ /* 0x004fc6000bf05270 */
[----:B------:R-:W-:Y:S01]  /*74a0*/  ISETP.GE.AND.EX P0, PT, R18, UR11, PT, P0 ;  /* 0x0000000b12007c0c */ /* 0x000fe2000bf06300 */
[----:B------:R-:W1:Y:S01]  /*74b0*/  LDS.64 R16, [UR4+0xc8] ;  /* 0x0000c804ff107984 */ /* 0x000e620008000a00 */
[----:B------:R-:W1:Y:S02]  /*74c0*/  LDCU UR4, c[0x0][0x42c] ;  /* 0x00008580ff0477ac */ /* 0x000e640008000800 */
[----:B-1----:R-:W-:Y:S01]  /*74d0*/  FMUL.FTZ R23, R17, UR4 ;  /* 0x0000000411177c20 */ /* 0x002fe20008410000 */
[----:B---3--:R-:W-:Y:S01]  /*74e0*/  FMUL.FTZ R20, R16, UR4 ;  /* 0x0000000410147c20 */ /* 0x008fe20008410000 */
[----:B------:R-:W-:Y:S01]  /*74f0*/  FMUL.FTZ R17, R22, R61 ;  /* 0x0000003d16117220 */ /* 0x000fe20000410000 */
[--C-:B------:R-:W-:Y:S02]  /*7500*/  HADD2.F32 R16, -RZ, R49.reuse.H0_H0 ;  /* 0x20000031ff107230 */ /* 0x100fe40000004100 */
[----:B------:R-:W-:Y:S02]  /*7510*/  HADD2.F32 R22, -RZ, R49.H1_H1 ;  /* 0x30000031ff167230 */ /* 0x000fe40000004100 */
[----:B------:R-:W-:Y:S01]  /*7520*/  FFMA.FTZ R32, R20, R17, R23 ;  /* 0x0000001114207223 */ /* 0x000fe20000010017 */
        /* <DEDUP_REMOVED lines=19> */
.L_x_942:
        /* <DEDUP_REMOVED lines=21> */
.L_x_944:
[----:B------:R-:W-:Y:S05]  /*77b0*/  BSYNC.RECONVERGENT B0 ;  /* 0x0000000000007941 */ /* 0x000fea0003800200 */
.L_x_943:
[--C-:B0-----:R-:W-:Y:S01]  /*77c0*/  HADD2.F32 R17, -RZ, R48.reuse.H0_H0 ;  /* 0x20000030ff117230 */ /* 0x101fe20000004100 */
[----:B------:R-:W-:Y:S01]  /*77d0*/  ISETP.GE.U32.AND P0, PT, R27, UR10, PT ;  /* 0x0000000a1b007c0c */ /* 0x000fe2000bf06070 */
[----:B------:R-:W-:Y:S01]  /*77e0*/  HADD2.F32 R19, -RZ, R48.H1_H1 ;  /* 0x30000030ff137230 */ /* 0x000fe20000004100 */
[----:B------:R-:W-:Y:S01]  /*77f0*/  ISETP.GE.U32.AND P1, PT, R25, UR10, PT ;  /* 0x0000000a19007c0c */ /* 0x000fe2000bf26070 */
[--C-:B------:R-:W-:Y:S02]  /*7800*/  HADD2.F32 R18, -RZ, R47.reuse.H0_H0 ;  /* 0x2000002fff127230 */ /* 0x100fe40000004100 */
[C---:B------:R-:W-:Y:S01]  /*7810*/  FADD.FTZ R24, -R14.reuse, R17 ;  /* 0x000000110e187221 */ /* 0x040fe20000010100 */
[----:B------:R-:W-:Y:S01]  /*7820*/  SHF.R.S32.HI R16, RZ, 0x1f, R27 ;  /* 0x0000001fff107819 */ /* 0x000fe2000001141b */
[----:B------:R-:W-:Y:S01]  /*7830*/  FADD.FTZ R26, -R14, R19 ;  /* 0x000000130e1a7221 */ /* 0x000fe20000010100 */
[----:B------:R-:W-:Y:S01]  /*7840*/  SHF.R.S32.HI R22, RZ, 0x1f, R25 ;  /* 0x0000001fff167819 */ /* 0x000fe20000011419 */
[-C--:B------:R-:W-:Y:S01]  /*7850*/  FMUL.FTZ R28, R24, R61.reuse ;  /* 0x0000003d181c7220 */ /* 0x080fe20000410000 */
[----:B------:R-:W-:Y:S01]  /*7860*/  HADD2.F32 R24, -RZ, R47.H1_H1 ;  /* 0x3000002fff187230 */ /* 0x000fe20000004100 */
        /* <DEDUP_REMOVED lines=24> */
.L_x_945:
        /* <DEDUP_REMOVED lines=21> */
.L_x_947:
[----:B------:R-:W-:Y:S05]  /*7b40*/  BSYNC.RECONVERGENT B0 ;  /* 0x0000000000007941 */ /* 0x000fea0003800200 */
.L_x_946:
[-C--:B------:R-:W-:Y:S01]  /*7b50*/  FMUL.FTZ R28, R28, R61.reuse ;  /* 0x0000003d1c1c7220 */ /* 0x080fe20000410000 */
[----:B------:R-:W-:Y:S01]  /*7b60*/  FADD.FTZ R24, -R14, R29 ;  /* 0x0000001d0e187221 */ /* 0x000fe20000010100 */
[--C-:B------:R-:W-:Y:S02]  /*7b70*/  HADD2.F32 R16, -RZ, R45.reuse.H0_H0 ;  /* 0x2000002dff107230 */ /* 0x100fe40000004100 */
[----:B0-----:R-:W-:Y:S02]  /*7b80*/  HADD2.F32 R18, -RZ, R45.H1_H1 ;  /* 0x3000002dff127230 */ /* 0x001fe40000004100 */
        /* <DEDUP_REMOVED lines=21> */
.L_x_948:
        /* <DEDUP_REMOVED lines=21> */
.L_x_950:
[----:B------:R-:W-:Y:S05]  /*7e30*/  BSYNC.RECONVERGENT B0 ;  /* 0x0000000000007941 */ /* 0x000fea0003800200 */
.L_x_949:
        /* <DEDUP_REMOVED lines=9> */
[----:B------:R-:W-:Y:S01]  /*7ed0*/  FMUL.FTZ R17, R24, R61 ;  /* 0x0000003d18117220 */ /* 0x000fe20000410000 */
        /* <DEDUP_REMOVED lines=25> */
.L_x_951:
        /* <DEDUP_REMOVED lines=21> */
.L_x_953:
[----:B------:R-:W-:Y:S05]  /*81c0*/  BSYNC.RECONVERGENT B0 ;  /* 0x0000000000007941 */ /* 0x000fea0003800200 */
.L_x_952:
        /* <DEDUP_REMOVED lines=25> */
.L_x_954:
        /* <DEDUP_REMOVED lines=21> */
.L_x_956:
[----:B------:R-:W-:Y:S05]  /*84b0*/  BSYNC.RECONVERGENT B0 ;  /* 0x0000000000007941 */ /* 0x000fea0003800200 */
.L_x_955:
[----:B0-----:R-:W-:Y:S02]  /*84c0*/  HADD2.F32 R19, -RZ, R38.H0_H0 ;  /* 0x20000026ff137230 */ /* 0x001fe40000004100 */
[C---:B------:R-:W-:Y:S01]  /*84d0*/  FADD.FTZ R48, -R14.reuse, R25 ;  /* 0x000000190e307221 */ /* 0x040fe20000010100 */
[----:B------:R-:W-:Y:S02]  /*84e0*/  HADD2.F32 R33, -RZ, R36.H1_H1 ;  /* 0x30000024ff217230 */ /* 0x000fe40000004100 */
[C---:B------:R-:W-:Y:S01]  /*84f0*/  FADD.FTZ R70, -R14.reuse, R29 ;  /* 0x0000001d0e467221 */ /* 0x040fe20000010100 */
[----:B------:R-:W-:Y:S02]  /*8500*/  HADD2.F32 R27, -RZ, R38.H1_H1 ;  /* 0x30000026ff1b7230 */ /* 0x000fe40000004100 */
[C---:B------:R-:W-:Y:S01]  /*8510*/  FADD.FTZ R46, -R14.reuse, R19 ;  /* 0x000000130e2e7221 */ /* 0x040fe20000010100 */
[----:B------:R-:W-:Y:S02]  /*8520*/  HADD2.F32 R31, -RZ, R36.H0_H0 ;  /* 0x20000024ff1f7230 */ /* 0x000fe40000004100 */
[----:B------:R-:W-:Y:S01]  /*8530*/  FADD.FTZ R42, -R14, R33 ;  /* 0x000000210e2a7221 */ /* 0x000fe20000010100 */
[----:B------:R-:W-:Y:S01]  /*8540*/  HADD2.F32 R41, -RZ, R34.H0_H0 ;  /* 0x20000022ff297230 */ /* 0x000fe20000004100 */
[C---:B------:R-:W-:Y:S01]  /*8550*/  IADD3 R19, PT, PT, R21.reuse, 0x50, RZ ;  /* 0x0000005015137810 */ /* 0x040fe20007ffe0ff */
[----:B------:R-:W-:Y:S01]  /*8560*/  HADD2.F32 R45, -RZ, R4.H0_H0 ;  /* 0x20000004ff2d7230 */ /* 0x000fe20000004100 */
[C---:B------:R-:W-:Y:S01]  /*8570*/  IADD3 R33, PT, PT, R21.reuse, 0x60, RZ ;  /* 0x0000006015217810 */ /* 0x040fe20007ffe0ff */
[--C-:B------:R-:W-:Y:S01]  /*8580*/  HADD2.F32 R73, -RZ, R10.reuse.H0_H0 ;  /* 0x2000000aff497230 */ /* 0x100fe20000004100 */
[C---:B------:R-:W-:Y:S01]  /*8590*/  IADD3 R29, PT, PT, R21.reuse, 0x70, RZ ;  /* 0x00000070151d7810 */ /* 0x040fe20007ffe0ff */
[----:B------:R-:W-:Y:S01]  /*85a0*/  HADD2.F32 R75, -RZ, R10.H1_H1 ;  /* 0x3000000aff4b7230 */ /* 0x000fe20000004100 */
[----:B------:R-:W-:Y:S01]  /*85b0*/  IADD3 R25, PT, PT, R21, 0x80, RZ ;  /* 0x0000008015197810 */ /* 0x000fe20007ffe0ff */
[----:B------:R-:W-:-:S02]  /*85c0*/  HADD2.F32 R77, -RZ, R12.H0_H0 ;  /* 0x2000000cff4d7230 */ /* 0x000fc40000004100 */
[C---:B------:R-:W-:Y:S01]  /*85d0*/  FADD.FTZ R18, -R14.reuse, R27 ;  /* 0x0000001b0e127221 */ /* 0x040fe20000010100 */
[--C-:B------:R-:W-:Y:S02]  /*85e0*/  HADD2.F32 R10, -RZ, R55.reuse.H0_H0 ;  /* 0x20000037ff0a7230 */ /* 0x100fe40000004100 */
[C---:B------:R-:W-:Y:S01]  /*85f0*/  FADD.FTZ R44, -R14.reuse, R31 ;  /* 0x0000001f0e2c7221 */ /* 0x040fe20000010100 */
[----:B------:R-:W-:Y:S02]  /*8600*/  HADD2.F32 R43, -RZ, R34.H1_H1 ;  /* 0x30000022ff2b7230 */ /* 0x000fe40000004100 */
[C---:B------:R-:W-:Y:S01]  /*8610*/  FADD.FTZ R40, -R14.reuse, R41 ;  /* 0x000000290e287221 */ /* 0x040fe20000010100 */
[----:B------:R-:W-:Y:S02]  /*8620*/  HADD2.F32 R47, -RZ, R4.H1_H1 ;  /* 0x30000004ff2f7230 */ /* 0x000fe40000004100 */
[----:B------:R-:W-:Y:S01]  /*8630*/  FADD.FTZ R34, -R14, R45 ;  /* 0x0000002d0e227221 */ /* 0x000fe20000010100 */
[--C-:B------:R-:W-:Y:S01]  /*8640*/  HADD2.F32 R49, -RZ, R6.reuse.H0_H0 ;  /* 0x20000006ff317230 */ /* 0x100fe20000004100 */
[----:B------:R-:W-:Y:S01]  /*8650*/  ISETP.GE.U32.AND P0, PT, R19, UR10, PT ;  /* 0x0000000a13007c0c */ /* 0x000fe2000bf06070 */
[----:B------:R-:W-:Y:S01]  /*8660*/  HADD2.F32 R63, -RZ, R6.H1_H1 ;  /* 0x30000006ff3f7230 */ /* 0x000fe20000004100 */
[----:B------:R-:W-:Y:S01]  /*8670*/  ISETP.GE.U32.AND P1, PT, R33, UR10, PT ;  /* 0x0000000a21007c0c */ /* 0x000fe2000bf26070 */
[--C-:B------:R-:W-:Y:S01]  /*8680*/  HADD2.F32 R65, -RZ, R8.reuse.H0_H0 ;  /* 0x20000008ff417230 */ /* 0x100fe20000004100 */
[----:B------:R-:W-:Y:S01]  /*8690*/  ISETP.GE.U32.AND P2, PT, R29, UR10, PT ;  /* 0x0000000a1d007c0c */ /* 0x000fe2000bf46070 */
[----:B------:R-:W-:Y:S01]  /*86a0*/  HADD2.F32 R71, -RZ, R8.H1_H1 ;  /* 0x30000008ff477230 */ /* 0x000fe20000004100 */
[----:B------:R-:W-:Y:S01]  /*86b0*/  ISETP.GE.U32.AND P3, PT, R25, UR10, PT ;  /* 0x0000000a19007c0c */ /* 0x000fe2000bf66070 */
[----:B------:R-:W-:Y:S01]  /*86c0*/  HADD2.F32 R12, -RZ, R12.H1_H1 ;  /* 0x3000000cff0c7230 */ /* 0x000fe20000004100 */
[----:B------:R-:W-:Y:S01]  /*86d0*/  SHF.R.S32.HI R16, RZ, 0x1f, R19 ;  /* 0x0000001fff107819 */ /* 0x000fe20000011413 */
[----:B------:R-:W-:Y:S01]  /*86e0*/  HADD2.F32 R55, -RZ, R55.H1_H1 ;  /* 0x30000037ff377230 */ /* 0x000fe20000004100 */
[----:B------:R-:W-:Y:S01]  /*86f0*/  SHF.R.S32.HI R41, RZ, 0x1f, R33 ;  /* 0x0000001fff297819 */ /* 0x000fe20000011421 */
[--C-:B------:R-:W-:Y:S01]  /*8700*/  HADD2.F32 R17, -RZ, R57.reuse.H0_H0 ;  /* 0x20000039ff117230 */ /* 0x100fe20000004100 */
[----:B------:R-:W-:Y:S01]  /*8710*/  SHF.R.S32.HI R31, RZ, 0x1f, R29 ;  /* 0x0000001fff1f7819 */ /* 0x000fe2000001141d */
[----:B------:R-:W-:Y:S01]  /*8720*/  HADD2.F32 R57, -RZ, R57.H1_H1 ;  /* 0x30000039ff397230 */ /* 0x000fe20000004100 */
[----:B------:R-:W-:Y:S01]  /*8730*/  SHF.R.S32.HI R27, RZ, 0x1f, R25 ;  /* 0x0000001fff1b7819 */ /* 0x000fe20000011419 */
[----:B------:R-:W-:Y:S01]  /*8740*/  FMUL.FTZ R45, R48, R61 ;  /* 0x0000003d302d7220 */ /* 0x000fe20000410000 */
        /* <DEDUP_REMOVED lines=13> */
[----:B------:R-:W-:Y:S01]  /*8820*/  ISETP.GE.AND.EX P0, PT, R16, UR11, PT, P0 ;  /* 0x0000000b10007c0c */ /* 0x000fe2000bf06300 */
[----:B------:R-:W-:Y:S01]  /*8830*/  FADD.FTZ R14, -R14, R57 ;  /* 0x000000390e0e7221 */ /* 0x000fe20000010100 */
[----:B------:R-:W-:Y:S01]  /*8840*/  ISETP.GE.AND.EX P1, PT, R41, UR11, PT, P1 ;  /* 0x0000000b29007c0c */ /* 0x000fe2000bf26310 */
[--C-:B------:R-:W-:Y:S01]  /*8850*/  HADD2.F32 R43, -RZ, R39.reuse.H0_H0 ;  /* 0x20000027ff2b7230 */ /* 0x100fe20000004100 */
        /* <DEDUP_REMOVED lines=24> */
.L_x_957:
[----:B------:R-:W-:Y:S01]  /*89e0*/  FFMA.FTZ R70, R20, R17, R23 ;  /* 0x0000001114467223 */ /* 0x000fe20000010017 */
[----:B------:R-:W-:Y:S01]  /*89f0*/  BSSY.RECONVERGENT B0, `(.L_x_958) ;  /* 0x0000014000007945 */ /* 0x000fe20003800200 */
[----:B------:R-:W-:Y:S01]  /*8a00*/  FMUL.FTZ R39, R46, R61 ;  /* 0x0000003d2e277220 */ /* 0x000fe20000410000 */
[----:B------:R-:W-:Y:S01]  /*8a10*/  FFMA.FTZ R48, R59, R43, -R48 ;  /* 0x0000002b3b307223 */ /* 0x000fe20000010830 */
[----:B------:R-:W-:Y:S01]  /*8a20*/  FMUL.FTZ R46, R18, R61 ;  /* 0x0000003d122e7220 */ /* 0x000fe20000410000 */
[----:B------:R-:W-:Y:S01]  /*8a30*/  FFMA.FTZ R70, R15, R50, -R70 ;  /* 0x000000320f467223 */ /* 0x000fe20000010846 */
[----:B------:R-:W-:Y:S06]  /*8a40*/  @P0 BRA `(.L_x_959) ;  /* 0x0000000000380947 */ /* 0x000fec0003800000 */
[----:B------:R-:W0:Y:S01]  /*8a50*/  LDCU.64 UR4, c[0x0][0x3f8] ;  /* 0x00007f00ff0477ac */ /* 0x000e220008000a00 */
[----:B------:R-:W-:Y:S01]  /*8a60*/  MOV R17, R69 ;  /* 0x0000004500117202 */ /* 0x000fe20000000f00 */
[-C--:B------:R-:W-:Y:S01]  /*8a70*/  FMUL.FTZ R48, R48, R61.reuse ;  /* 0x0000003d30307220 */ /* 0x080fe20000410000 */
[----:B------:R-:W-:Y:S01]  /*8a80*/  FMUL.FTZ R43, R70, R61 ;  /* 0x0000003d462b7220 */ /* 0x000fe20000410000 */
[----:B------:R-:W1:Y:S04]  /*8a90*/  LDCU.64 UR6, c[0x0][0x380] ;  /* 0x00007000ff0677ac */ /* 0x000e680008000a00 */
[----:B------:R-:W-:Y:S01]  /*8aa0*/  F2FP.F16.F32.PACK_AB R43, R43, R48 ;  /* 0x000000302b2b723e */ /* 0x000fe200000000ff */
        /* <DEDUP_REMOVED lines=8> */
.L_x_959:
[----:B------:R-:W-:Y:S05]  /*8b30*/  BSYNC.RECONVERGENT B0 ;  /* 0x0000000000007941 */ /* 0x000fea0003800200 */
.L_x_958:
        /* <DEDUP_REMOVED lines=23> */
.L_x_960:
[----:B------:R-:W-:Y:S01]  /*8cb0*/  BSSY.RECONVERGENT B0, `(.L_x_961) ;  /* 0x0000013000007945 */ /* 0x000fe20003800200 */
[----:B------:R-:W-:Y:S01]  /*8cc0*/  FFMA.FTZ R50, R59, R16, -R50 ;  /* 0x000000103b327223 */ /* 0x000fe20000010832 */
        /* <DEDUP_REMOVED lines=17> */
.L_x_962:
[----:B------:R-:W-:Y:S05]  /*8de0*/  BSYNC.RECONVERGENT B0 ;  /* 0x0000000000007941 */ /* 0x000fea0003800200 */
.L_x_961:
        /* <DEDUP_REMOVED lines=23> */
.L_x_963:
        /* <DEDUP_REMOVED lines=21> */
.L_x_965:
[----:B------:R-:W-:Y:S05]  /*90b0*/  BSYNC.RECONVERGENT B0 ;  /* 0x0000000000007941 */ /* 0x000fea0003800200 */
.L_x_964:
        /* <DEDUP_REMOVED lines=23> */
.L_x_966:
        /* <DEDUP_REMOVED lines=18> */
.L_x_968:
[----:B------:R-:W-:Y:S05]  /*9350*/  BSYNC.RECONVERGENT B0 ;  /* 0x0000000000007941 */ /* 0x000fea0003800200 */
.L_x_967:
[-C--:B0-----:R-:W-:Y:S01]  /*9360*/  FMUL.FTZ R18, R24, R61.reuse ;  /* 0x0000003d18127220 */ /* 0x081fe20000410000 */
[C---:B------:R-:W-:Y:S01]  /*9370*/  IADD3 R17, PT, PT, R21.reuse, 0x90, RZ ;  /* 0x0000009015117810 */ /* 0x040fe20007ffe0ff */
[-C--:B------:R-:W-:Y:S01]  /*9380*/  FMUL.FTZ R40, R28, R61.reuse ;  /* 0x0000003d1c287220 */ /* 0x080fe20000410000 */
[C---:B------:R-:W-:Y:S01]  /*9390*/  IADD3 R33, PT, PT, R21.reuse, 0xa0, RZ ;  /* 0x000000a015217810 */ /* 0x040fe20007ffe0ff */
[--C-:B------:R-:W-:Y:S01]  /*93a0*/  HADD2.F32 R16, -RZ, R5.reuse.H0_H0 ;  /* 0x20000005ff107230 */ /* 0x100fe20000004100 */
        /* <DEDUP_REMOVED lines=29> */
[----:B------:R-:W-:Y:S02]  /*9580*/  SHF.R.S32.HI R21, RZ, 0x1f, R3 ;  /* 0x0000001fff157819 */ /* 0x000fe40000011403 */
[----:B------:R-:W-:Y:S02]  /*9590*/  ISETP.GE.U32.AND P3, PT, R28, UR10, PT ;  /* 0x0000000a1c007c0c */ /* 0x000fe4000bf66070 */
[----:B------:R-:W-:Y:S02]  /*95a0*/  ISETP.GE.AND.EX P2, PT, R5, UR11, PT, P2 ;  /* 0x0000000b05007c0c */ /* 0x000fe4000bf46320 */
[----:B------:R-:W-:-:S02]  /*95b0*/  ISETP.GE.AND.EX P1, PT, R35, UR11, PT, P1 ;  /* 0x0000000b23007c0c */ /* 0x000fc4000bf26310 */
[----:B------:R-:W-:Y:S02]  /*95c0*/  ISETP.GE.AND.EX P0, PT, R31, UR11, PT, P0 ;  /* 0x0000000b1f007c0c */ /* 0x000fe4000bf06300 */
        /* <DEDUP_REMOVED lines=22> */
.L_x_969:
        /* <DEDUP_REMOVED lines=19> */
[-C--:B------:R-:W-:Y:S01]  /*9860*/  FMUL.FTZ R72, R16, R61.reuse ;  /* 0x0000003d10487220 */ /* 0x080fe20000410000 */
[----:B------:R-:W-:Y:S01]  /*9870*/  FMUL.FTZ R23, R23, R61 ;  /* 0x0000003d17177220 */ /* 0x000fe20000410000 */
[----:B------:R-:W1:Y:S04]  /*9880*/  LDCU.64 UR6, c[0x0][0x380] ;  /* 0x00007000ff0677ac */ /* 0x000e680008000a00 */
[----:B------:R-:W-:Y:S01]  /*9890*/  F2FP.F16.F32.PACK_AB R23, R23, R72 ;  /* 0x000000481717723e */ /* 0x000fe200000000ff */
[----:B0-----:R-:W-:Y:S01]  /*98a0*/  IMAD R4, R5, UR4, RZ ;  /* 0x0000000405047c24 */ /* 0x001fe2000f8e02ff */
[----:B------:R-:W-:-:S03]  /*98b0*/  MOV R5, R69 ;  /* 0x0000004500057202 */ /* 0x000fc60000000f00 */
[----:B------:R-:W-:Y:S01]  /*98c0*/  IMAD R39, R17, UR5, R4 ;  /* 0x0000000511277c24 */ /* 0x000fe2000f8e0204 */
[----:B------:R-:W-:-:S05]  /*98d0*/  MOV R4, R66 ;  /* 0x0000004200047202 */ /* 0x000fca0000000f00 */
[----:B------:R-:W-:-:S05]  /*98e0*/  IMAD.WIDE.U32 R4, R17, UR4, R4 ;  /* 0x0000000411047c25 */ /* 0x000fca000f8e0004 */
[----:B------:R-:W-:Y:S02]  /*98f0*/  IADD3 R39, PT, PT, R5, R39, RZ ;  /* 0x0000002705277210 */ /* 0x000fe40007ffe0ff */
[----:B-1----:R-:W-:-:S04]  /*9900*/  LEA R16, P2, R4, UR6, 0x1 ;  /* 0x0000000604107c11 */ /* 0x002fc8000f8408ff */
[----:B------:R-:W-:-:S05]  /*9910*/  LEA.HI.X R17, R4, UR7, R39, 0x1, P2 ;  /* 0x0000000704117c11 */ /* 0x000fca00090f0c27 */
[----:B------:R0:W-:Y:S04]  /*9920*/  STG.E desc[UR8][R16.64], R23 ;  /* 0x0000001710007986 */ /* 0x0001e8000c101908 */
.L_x_971:
[----:B------:R-:W-:Y:S05]  /*9930*/  BSYNC.RECONVERGENT B0 ;  /* 0x0000000000007941 */ /* 0x000fea0003800200 */
.L_x_970:
[--C-:B------:R-:W-:Y:S02]  /*9940*/  HADD2.F32 R4, -RZ, R7.reuse.H0_H0 ;  /* 0x20000007ff047230 */ /* 0x100fe40000004100 */
        /* <DEDUP_REMOVED lines=20> */
.L_x_972:
        /* <DEDUP_REMOVED lines=18> */
.L_x_974:
[----:B------:R-:W-:Y:S05]  /*9bb0*/  BSYNC.RECONVERGENT B0 ;  /* 0x0000000000007941 */ /* 0x000fea0003800200 */
.L_x_973:
        /* <DEDUP_REMOVED lines=21> */
.L_x_975:
        /* <DEDUP_REMOVED lines=18> */
.L_x_977:
[----:B------:R-:W-:Y:S05]  /*9e30*/  BSYNC.RECONVERGENT B0 ;  /* 0x0000000000007941 */ /* 0x000fea0003800200 */
.L_x_976:
[--C-:B------:R-:W-:Y:S02]  /*9e40*/  HADD2.F32 R4, -RZ, R11.reuse.H0_H0 ;  /* 0x2000000bff047230 */ /* 0x100fe40000004100 */
[----:B------:R-:W-:Y:S01]  /*9e50*/  HADD2.F32 R11, -RZ, R11.H1_H1 ;  /* 0x3000000bff0b7230 */ /* 0x000fe20000004100 */
        /* <DEDUP_REMOVED lines=19> */
.L_x_978:
[----:B------:R-:W-:Y:S01]  /*9f90*/  BSSY.RECONVERGENT B0, `(.L_x_979) ;  /* 0x0000012000007945 */ /* 0x000fe20003800200 */
[----:B------:R-:W-:Y:S01]  /*9fa0*/  FFMA.FTZ R8, R59, R4, -R8 ;  /* 0x000000043b087223 */ /* 0x000fe20000010808 */
[----:B------:R-:W-:Y:S02]  /*9fb0*/  FFMA.FTZ R42, R15, R11, -R42 ;  /* 0x0000000b0f2a7223 */ /* 0x000fe4000001082a */
[----:B------:R-:W-:Y:S05]  /*9fc0*/  @P6 BRA `(.L_x_980) ;  /* 0x0000000000386947 */ /* 0x000fea0003800000 */
[----:B------:R-:W2:Y:S01]  /*9fd0*/  LDCU.64 UR4, c[0x0][0x3f8] ;  /* 0x00007f00ff0477ac */ /* 0x000ea20008000a00 */
[----:B------:R-:W-:Y:S01]  /*9fe0*/  MOV R4, R66 ;  /* 0x0000004200047202 */ /* 0x000fe20000000f00 */
[----:B-1----:R-:W-:Y:S01]  /*9ff0*/  FMUL.FTZ R9, R8, R61 ;  /* 0x0000003d08097220 */ /* 0x002fe20000410000 */
        /* <DEDUP_REMOVED lines=8> */
[----:B------:R-:W-:Y:S02]  /*a080*/  F2FP.F16.F32.PACK_AB R5, R8, R9 ;  /* 0x000000090805723e */ /* 0x000fe400000000ff */
[----:B------:R-:W-:-:S05]  /*a090*/  LEA.HI.X R7, R4, UR7, R27, 0x1, P0 ;  /* 0x0000000704077c11 */ /* 0x000fca00080f0c1b */
[----:B------:R2:W-:Y:S02]  /*a0a0*/  STG.E desc[UR8][R6.64], R5 ;  /* 0x0000000506007986 */ /* 0x0005e4000c101908 */
.L_x_980:
[----:B------:R-:W-:Y:S05]  /*a0b0*/  BSYNC.RECONVERGENT B0 ;  /* 0x0000000000007941 */ /* 0x000fea0003800200 */
.L_x_979:
[--C-:B------:R-:W-:Y:S02]  /*a0c0*/  HADD2.F32 R4, -RZ, R13.reuse.H0_H0 ;  /* 0x2000000dff047230 */ /* 0x100fe40000004100 */
[----:B------:R-:W-:Y:S01]  /*a0d0*/  HADD2.F32 R13, -RZ, R13.H1_H1 ;  /* 0x3000000dff0d7230 */ /* 0x000fe20000004100 */
[----:B------:R-:W-:Y:S06]  /*a0e0*/  BRA.U !UP0, `(.L_x_981) ;  /* 0x0000000108487547 */ /* 0x000fec000b800000 */
[----:B------:R-:W-:Y:S01]  /*a0f0*/  FFMA.FTZ R22, R59, R22, R64 ;  /* 0x000000163b167223 */ /* 0x000fe20000010040 */
[----:B------:R-:W-:-:S03]  /*a100*/  FFMA.FTZ R12, R15, R12, R62 ;  /* 0x0000000c0f0c7223 */ /* 0x000fc6000001003e */
[----:B0-2---:R-:W-:Y:S01]  /*a110*/  FMUL.FTZ R5, R22, -1.4426950216293334961 ;  /* 0xbfb8aa3b16057820 */ /* 0x005fe20000410000 */
        /* <DEDUP_REMOVED lines=15> */
.L_x_981:
[----:B------:R-:W-:Y:S01]  /*a210*/  BSSY.RECONVERGENT B0, `(.L_x_982) ;  /* 0x0000012000007945 */ /* 0x000fe20003800200 */
[----:B------:R-:W-:Y:S01]  /*a220*/  FFMA.FTZ R44, R59, R4, -R44 ;  /* 0x000000043b2c7223 */ /* 0x000fe2000001082c */
[----:B------:R-:W-:Y:S02]  /*a230*/  FFMA.FTZ R8, R15, R13, -R46 ;  /* 0x0000000d0f087223 */ /* 0x000fe4000001082e */
[----:B------:R-:W-:Y:S05]  /*a240*/  @P4 BRA `(.L_x_983) ;  /* 0x0000000000384947 */ /* 0x000fea0003800000 */
[----:B------:R-:W3:Y:S01]  /*a250*/  LDCU.64 UR4, c[0x0][0x3f8] ;  /* 0x00007f00ff0477ac */ /* 0x000ee20008000a00 */
[----:B------:R-:W-:Y:S01]  /*a260*/  MOV R4, R66 ;  /* 0x0000004200047202 */ /* 0x000fe20000000f00 */
[----:B-1----:R-:W-:Y:S01]  /*a270*/  FMUL.FTZ R9, R44, R61 ;  /* 0x0000003d2c097220 */ /* 0x002fe20000410000 */
[----:B0-2---:R-:W-:Y:S01]  /*a280*/  MOV R5, R69 ;  /* 0x0000004500057202 */ /* 0x005fe20000000f00 */
[----:B------:R-:W0:Y:S01]  /*a290*/  LDCU.64 UR6, c[0x0][0x380] ;  /* 0x00007000ff0677ac */ /* 0x000e220008000a00 */
[----:B------:R-:W-:Y:S01]  /*a2a0*/  FMUL.FTZ R8, R8, R61 ;  /* 0x0000003d08087220 */ /* 0x000fe20000410000 */
[----:B---3--:R-:W-:Y:S02]  /*a2b0*/  IMAD R12, R25, UR4, RZ ;  /* 0x00000004190c7c24 */ /* 0x008fe4000f8e02ff */
[----:B------:R-:W-:-:S04]  /*a2c0*/  IMAD.WIDE.U32 R6, R19, UR4, R4 ;  /* 0x0000000413067c25 */ /* 0x000fc8000f8e0004 */
[----:B------:R-:W-:Y:S01]  /*a2d0*/  IMAD R19, R19, UR5, R12 ;  /* 0x0000000513137c24 */ /* 0x000fe2000f8e020c */
[----:B0-----:R-:W-:-:S04]  /*a2e0*/  LEA R4, P0, R6, UR6, 0x1 ;  /* 0x0000000606047c11 */ /* 0x001fc8000f8008ff */
[----:B------:R-:W-:Y:S02]  /*a2f0*/  IADD3 R19, PT, PT, R7, R19, RZ ;  /* 0x0000001307137210 */ /* 0x000fe40007ffe0ff */
[----:B------:R-:W-:Y:S02]  /*a300*/  F2FP.F16.F32.PACK_AB R7, R8, R9 ;  /* 0x000000090807723e */ /* 0x000fe400000000ff */
[----:B------:R-:W-:-:S05]  /*a310*/  LEA.HI.X R5, R6, UR7, R19, 0x1, P0 ;  /* 0x0000000706057c11 */ /* 0x000fca00080f0c13 */
[----:B------:R3:W-:Y:S02]  /*a320*/  STG.E desc[UR8][R4.64], R7 ;  /* 0x0000000704007986 */ /* 0x0007e4000c101908 */
.L_x_983:
[----:B------:R-:W-:Y:S05]  /*a330*/  BSYNC.RECONVERGENT B0 ;  /* 0x0000000000007941 */ /* 0x000fea0003800200 */
.L_x_982:
[--C-:B---3--:R-:W-:Y:S02]  /*a340*/  HADD2.F32 R4, -RZ, R58.reuse.H0_H0 ;  /* 0x2000003aff047230 */ /* 0x108fe40000004100 */
[----:B------:R-:W-:Y:S01]  /*a350*/  HADD2.F32 R58, -RZ, R58.H1_H1 ;  /* 0x3000003aff3a7230 */ /* 0x000fe20000004100 */
[----:B------:R-:W-:Y:S06]  /*a360*/  BRA.U !UP0, `(.L_x_984) ;  /* 0x0000000108487547 */ /* 0x000fec000b800000 */
[----:B------:R-:W-:Y:S01]  /*a370*/  FFMA.FTZ R34, R15, R34, R62 ;  /* 0x000000220f227223 */ /* 0x000fe2000001003e */
[----:B------:R-:W-:-:S03]  /*a380*/  FFMA.FTZ R10, R59, R10, R64 ;  /* 0x0000000a3b0a7223 */ /* 0x000fc60000010040 */
[----:B------:R-:W-:Y:S01]  /*a390*/  FMUL.FTZ R8, R34, -1.4426950216293334961 ;  /* 0xbfb8aa3b22087820 */ /* 0x000fe20000410000 */
[----:B0-2---:R-:W-:-:S05]  /*a3a0*/  FMUL.FTZ R5, R10, -1.4426950216293334961 ;  /* 0xbfb8aa3b0a057820 */ /* 0x005fca0000410000 */
        /* <DEDUP_REMOVED lines=14> */
.L_x_984:
[----:B------:R-:W-:Y:S01]  /*a490*/  BSSY.RECONVERGENT B0, `(.L_x_985) ;  /* 0x0000012000007945 */ /* 0x000fe20003800200 */
[----:B------:R-:W-:Y:S01]  /*a4a0*/  FFMA.FTZ R48, R59, R4, -R48 ;  /* 0x000000043b307223 */ /* 0x000fe20000010830 */
[----:B------:R-:W-:Y:S02]  /*a4b0*/  FFMA.FTZ R50, R15, R58, -R50 ;  /* 0x0000003a0f327223 */ /* 0x000fe40000010832 */
[----:B------:R-:W-:Y:S05]  /*a4c0*/  @P5 BRA `(.L_x_986) ;  /* 0x0000000000385947 */ /* 0x000fea0003800000 */
[----:B------:R-:W3:Y:S01]  /*a4d0*/  LDCU.64 UR4, c[0x0][0x3f8] ;  /* 0x00007f00ff0477ac */ /* 0x000ee20008000a00 */
[----:B------:R-:W-:Y:S01]  /*a4e0*/  MOV R4, R66 ;  /* 0x0000004200047202 */ /* 0x000fe20000000f00 */
[----:B------:R-:W-:Y:S01]  /*a4f0*/  FMUL.FTZ R48, R48, R61 ;  /* 0x0000003d30307220 */ /* 0x000fe20000410000 */
[----:B0-2---:R-:W-:Y:S01]  /*a500*/  MOV R5, R69 ;  /* 0x0000004500057202 */ /* 0x005fe20000000f00 */
[----:B------:R-:W0:Y:S01]  /*a510*/  LDCU.64 UR6, c[0x0][0x380] ;  /* 0x00007000ff0677ac */ /* 0x000e220008000a00 */
[----:B---3--:R-:W-:Y:S02]  /*a520*/  IMAD R8, R21, UR4, RZ ;  /* 0x0000000415087c24 */ /* 0x008fe4000f8e02ff */
[----:B-1----:R-:W-:-:S04]  /*a530*/  IMAD.WIDE.U32 R6, R3, UR4, R4 ;  /* 0x0000000403067c25 */ /* 0x002fc8000f8e0004 */
[----:B------:R-:W-:Y:S02]  /*a540*/  IMAD R5, R3, UR5, R8 ;  /* 0x0000000503057c24 */ /* 0x000fe4000f8e0208 */
[----:B------:R-:W-:Y:S01]  /*a550*/  FMUL.FTZ R3, R50, R61 ;  /* 0x0000003d32037220 */ /* 0x000fe20000410000 */
[C---:B0-----:R-:W-:Y:S02]  /*a560*/  LEA R4, P0, R6.reuse, UR6, 0x1 ;  /* 0x0000000606047c11 */ /* 0x041fe4000f8008ff */
[----:B------:R-:W-:Y:S02]  /*a570*/  IADD3 R5, PT, PT, R7, R5, RZ ;  /* 0x0000000507057210 */ /* 0x000fe40007ffe0ff */
[----:B------:R-:W-:Y:S02]  /*a580*/  F2FP.F16.F32.PACK_AB R3, R3, R48 ;  /* 0x000000300303723e */ /* 0x000fe400000000ff */
[----:B------:R-:W-:-:S05]  /*a590*/  LEA.HI.X R5, R6, UR7, R5, 0x1, P0 ;  /* 0x0000000706057c11 */ /* 0x000fca00080f0c05 */
[----:B------:R3:W-:Y:S02]  /*a5a0*/  STG.E desc[UR8][R4.64], R3 ;  /* 0x0000000304007986 */ /* 0x0007e4000c101908 */
.L_x_986:
[----:B------:R-:W-:Y:S05]  /*a5b0*/  BSYNC.RECONVERGENT B0 ;  /* 0x0000000000007941 */ /* 0x000fea0003800200 */
.L_x_985:
[--C-:B---3--:R-:W-:Y:S01]  /*a5c0*/  HADD2.F32 R3, -RZ, R56.reuse.H0_H0 ;  /* 0x20000038ff037230 */ /* 0x108fe20000004100 */
[----:B------:R-:W-:Y:S01]  /*a5d0*/  SHF.R.S32.HI R10, RZ, 0x1f, R28 ;  /* 0x0000001fff0a7819 */ /* 0x000fe2000001141c */
[----:B------:R-:W-:Y:S01]  /*a5e0*/  HADD2.F32 R56, -RZ, R56.H1_H1 ;  /* 0x30000038ff387230 */ /* 0x000fe20000004100 */
        /* <DEDUP_REMOVED lines=19> */
.L_x_987:
        /* <DEDUP_REMOVED lines=10> */
[----:B------:R-:W3:Y:S01]  /*a7c0*/  LDCU.64 UR6, c[0x0][0x380] ;  /* 0x00007000ff0677ac */ /* 0x000ee20008000a00 */
[----:B0-2---:R-:W-:Y:S02]  /*a7d0*/  IMAD R5, R10, UR4, RZ ;  /* 0x000000040a057c24 */ /* 0x005fe4000f8e02ff */
[----:B------:R-:W-:-:S04]  /*a7e0*/  IMAD.WIDE.U32 R66, R28, UR4, R66 ;  /* 0x000000041c427c25 */ /* 0x000fc8000f8e0042 */
[----:B------:R-:W-:Y:S01]  /*a7f0*/  IMAD R5, R28, UR5, R5 ;  /* 0x000000051c057c24 */ /* 0x000fe2000f8e0205 */
[----:B---3--:R-:W-:-:S04]  /*a800*/  LEA R4, P0, R66, UR6, 0x1 ;  /* 0x0000000642047c11 */ /* 0x008fc8000f8008ff */
[----:B------:R-:W-:-:S04]  /*a810*/  IADD3 R5, PT, PT, R67, R5, RZ ;  /* 0x0000000543057210 */ /* 0x000fc80007ffe0ff */
[----:B------:R-:W-:-:S05]  /*a820*/  LEA.HI.X R5, R66, UR7, R5, 0x1, P0 ;  /* 0x0000000742057c11 */ /* 0x000fca00080f0c05 */
[----:B------:R3:W-:Y:S02]  /*a830*/  STG.E desc[UR8][R4.64], R3 ;  /* 0x0000000304007986 */ /* 0x0007e4000c101908 */
.L_x_989:
[----:B------:R-:W-:Y:S05]  /*a840*/  BSYNC.RECONVERGENT B0 ;  /* 0x0000000000007941 */ /* 0x000fea0003800200 */
.L_x_988:
[----:B---3--:R-:W3:Y:S01]  /*a850*/  LDC R3, c[0x0][0x374] ;  /* 0x0000dd00ff037b82 */ /* 0x008ee20000000800 */
[----:B------:R-:W4:Y:S01]  /*a860*/  LDCU UR4, c[0x0][0x410] ;  /* 0x00008200ff0477ac */ /* 0x000f220008000800 */
[----:B------:R-:W-:Y:S01]  /*a870*/  IADD3 R51, PT, PT, R51, 0x1, RZ ;  /* 0x0000000133337810 */ /* 0x000fe20007ffe0ff */
[----:B------:R-:W4:Y:S02]  /*a880*/  LDCU UR5, c[0x0][0x3e0] ;  /* 0x00007c00ff0577ac */ /* 0x000f240008000800 */
[----:B----4-:R-:W-:Y:S01]  /*a890*/  UIMAD UR4, UR4, UR5, URZ ;  /* 0x00000005040472a4 */ /* 0x010fe2000f8e02ff */
[----:B---3--:R-:W-:-:S05]  /*a8a0*/  IADD3 R54, PT, PT, R3, R54, RZ ;  /* 0x0000003603367210 */ /* 0x008fca0007ffe0ff */
[----:B------:R-:W-:-:S13]  /*a8b0*/  ISETP.GE.AND P0, PT, R54, UR4, PT ;  /* 0x0000000436007c0c */ /* 0x000fda000bf06270 */
[----:B------:R-:W-:Y:S05]  /*a8c0*/  @!P0 BRA `(.L_x_990) ;  /* 0xffffff5800248947 */ /* 0x000fea000383ffff */
.L_x_923:
[----:B------:R-:W3:Y:S01]  /*a8d0*/  LDC R4, c[0x0][0x370] ;  /* 0x0000dc00ff047b82 */ /* 0x000ee20000000800 */
[----:B------:R-:W-:Y:S01]  /*a8e0*/  ISETP.NE.AND P1, PT, R60, RZ, PT ;  /* 0x000000ff3c00720c */ /* 0x000fe20003f25270 */
[----:B------:R-:W-:Y:S06]  /*a8f0*/  BSSY.RECONVERGENT B0, `(.L_x_991) ;  /* 0x000000d000007945 */ /* 0x000fec0003800200 */
[----:B012---:R-:W0:Y:S08]  /*a900*/  LDC R7, c[0x0][0x374] ;  /* 0x0000dd00ff077b82 */ /* 0x007e300000000800 */
[----:B------:R-:W1:Y:S01]  /*a910*/  LDC.64 R2, c[0x0][0x3c8] ;  /* 0x0000f200ff027b82 */ /* 0x000e620000000a00 */
[----:B---3--:R-:W-:-:S02]  /*a920*/  ISETP.NE.AND P0, PT, R4, 0x1, PT ;  /* 0x000000010400780c */ /* 0x008fc40003f05270 */
[----:B0-----:R-:W-:-:S04]  /*a930*/  SHF.L.U32 R0, R7, 0x1, RZ ;  /* 0x0000000107007819 */ /* 0x001fc800000006ff */
[----:B------:R-:W-:-:S05]  /*a940*/  SEL R5, R0, RZ, P0 ;  /* 0x000000ff00057207 */ /* 0x000fca0000000000 */
[----:B-1----:R-:W-:Y:S01]  /*a950*/  IMAD.WIDE.U32 R2, R5, 0x4, R2 ;  /* 0x0000000405027825 */ /* 0x002fe200078e0002 */
[----:B------:R-:W-:Y:S06]  /*a960*/  @P1 BRA `(.L_x_992) ;  /* 0x0000000000141947 */ /* 0x000fec0003800000 */
[----:B------:R-:W-:Y:S01]  /*a970*/  HFMA2 R5, -RZ, RZ, 0, 5.9604644775390625e-08 ;  /* 0x00000001ff057431 */ /* 0x000fe200000001ff */
[----:B------:R-:W-:Y:S06]  /*a980*/  MEMBAR.ALL.GPU ;  /* 0x0000000000007992 */ /* 0x000fec000000a000 */
[----:B------:R-:W-:-:S00]  /*a990*/  ERRBAR ;  /* 0x00000000000079ab */ /* 0x000fc00000000000 */
[----:B------:R-:W-:Y:S06]  /*a9a0*/  CGAERRBAR ;  /* 0x00000000000075ab */ /* 0x000fec0000000000 */
[----:B------:R0:W-:Y:S02]  /*a9b0*/  REDG.E.ADD.S32.STRONG.GPU desc[UR8][R2.64], R5 ;  /* 0x000000050200798e */ /* 0x0001e4000c12e308 */
.L_x_992:
[----:B------:R-:W-:Y:S05]  /*a9c0*/  BSYNC.RECONVERGENT B0 ;  /* 0x0000000000007941 */ /* 0x000fea0003800200 */
.L_x_991:
        /* <DEDUP_REMOVED lines=11> */
.L_x_994:
[----:B------:R-:W2:Y:S04]  /*aa80*/  LDG.E.STRONG.GPU R5, desc[UR8][R2.64] ;  /* 0x0000000802057981 */ /* 0x000ea8000c1ef900 */
[----:B--2---:R-:W-:Y:S01]  /*aa90*/  CCTL.IVALL ;  /* 0x00000000ff00798f */ /* 0x004fe20002000000 */
[----:B------:R-:W-:Y:S05]  /*aaa0*/  YIELD ;  /* 0x0000000000007946 */ /* 0x000fea0003800000 */
[----:B------:R-:W-:-:S13]  /*aab0*/  ISETP.NE.AND P0, PT, R5, R0, PT ;  /* 0x000000000500720c */ /* 0x000fda0003f05270 */
[----:B------:R-:W-:Y:S05]  /*aac0*/  @P0 BRA `(.L_x_994) ;  /* 0xfffffffc00ec0947 */ /* 0x000fea000383ffff */
.L_x_993:
        /* <DEDUP_REMOVED lines=51> */
[C---:B------:R-:W-:Y:S01]  /*ae00*/  SHF.L.U32 R20, R60.reuse, 0x2, RZ ;  /* 0x000000023c147819 */ /* 0x040fe200000006ff */
[----:B------:R-:W1:Y:S01]  /*ae10*/  LDCU.64 UR6, c[0x0][0x3d8] ;  /* 0x00007b00ff0677ac */ /* 0x000e620008000a00 */
[----:B------:R-:W-:Y:S02]  /*ae20*/  LOP3.LUT R7, R7, 0x3, RZ, 0xc0, !PT ;  /* 0x0000000307077812 */ /* 0x000fe400078ec0ff */
[--C-:B------:R-:W-:Y:S01]  /*ae30*/  SHF.L.U64.HI R21, R60, 0x2, R61.reuse ;  /* 0x000000023c157819 */ /* 0x100fe2000001023d */
[----:B------:R-:W2:Y:S01]  /*ae40*/  LDCU.64 UR12, c[0x0][0x388] ;  /* 0x00007100ff0c77ac */ /* 0x000ea20008000a00 */
[----:B------:R-:W-:Y:S01]  /*ae50*/  SHF.L.U64.HI R30, R3, 0x2, R0 ;  /* 0x00000002031e7819 */ /* 0x000fe20000010200 */
[----:B------:R-:W-:Y:S01]  /*ae60*/  IMAD.WIDE.U32 R4, R7, 0x2a0, R60 ;  /* 0x000002a007047825 */ /* 0x000fe200078e003c */
[----:B------:R-:W-:Y:S01]  /*ae70*/  SHF.L.U64.HI R26, R27, 0x2, R32 ;  /* 0x000000021b1a7819 */ /* 0x000fe20000010220 */
[----:B------:R-:W-:-:S03]  /*ae80*/  UMOV UR4, URZ ;  /* 0x000000ff00047c82 */ /* 0x000fc60008000000 */
        /* <DEDUP_REMOVED lines=13> */
.L_x_997:
        /* <DEDUP_REMOVED lines=31> */
.L_x_996:
[----:B------:R-:W-:Y:S05]  /*b150*/  BSYNC.RECONVERGENT B0 ;  /* 0x0000000000007941 */ /* 0x000fea0003800200 */
.L_x_995:
        /* <DEDUP_REMOVED lines=10> */
.L_x_998:
        /* <DEDUP_REMOVED lines=9> */
[----:B------:R-:W-:-:S02]  /*b290*/  IADD3.X R25, PT, PT, R5, R21, RZ, P2, !PT ;  /* 0x0000001505197210 */ /* 0x000fc400017fe4ff */
[----:B------:R-:W-:Y:S01]  /*b2a0*/  IADD3.X R13, PT, PT, R5, R11, RZ, P1, !PT ;  /* 0x0000000b050d7210 */ /* 0x000fe20000ffe4ff */
[----:B------:R-:W3:Y:S04]  /*b2b0*/  LDG.E R7, desc[UR8][R6.64] ;  /* 0x0000000806077981 */ /* 0x000ee8000c1e1900 */
[----:B------:R-:W4:Y:S04]  /*b2c0*/  LDG.E R12, desc[UR8][R12.64] ;  /* 0x000000080c0c7981 */ /* 0x000f28000c1e1900 */
[----:B------:R-:W4:Y:S01]  /*b2d0*/  LDG.E R25, desc[UR8][R24.64] ;  /* 0x0000000818197981 */ /* 0x000f22000c1e1900 */
[----:B------:R-:W-:-:S02]  /*b2e0*/  LOP3.LUT R8, R18, 0xfffffffc, RZ, 0xc0, !PT ;  /* 0xfffffffc12087812 */ /* 0x000fc400078ec0ff */
[----:B------:R-:W-:Y:S02]  /*b2f0*/  LOP3.LUT R9, R61, 0x1, RZ, 0xc0, !PT ;  /* 0x000000013d097812 */ /* 0x000fe400078ec0ff */
[----:B0-----:R-:W-:-:S04]  /*b300*/  IADD3 R26, P0, PT, R8, UR6, RZ ;  /* 0x00000006081a7c10 */ /* 0x001fc8000ff1e0ff */
[C---:B------:R-:W-:Y:S02]  /*b310*/  IADD3.X R27, PT, PT, R9.reuse, UR7, RZ, P0, !PT ;  /* 0x00000007091b7c10 */ /* 0x040fe400087fe4ff */
[C---:B--2---:R-:W-:Y:S02]  /*b320*/  IADD3 R28, P0, PT, R8.reuse, UR10, RZ ;  /* 0x0000000a081c7c10 */ /* 0x044fe4000ff1e0ff */
[----:B------:R-:W-:Y:S02]  /*b330*/  IADD3 R8, P1, PT, R8, UR4, RZ ;  /* 0x0000000408087c10 */ /* 0x000fe4000ff3e0ff */
[----:B------:R-:W-:Y:S02]  /*b340*/  IADD3.X R29, PT, PT, R9, UR11, RZ, P0, !PT ;  /* 0x0000000b091d7c10 */ /* 0x000fe400087fe4ff */
[----:B-1----:R-:W-:Y:S02]  /*b350*/  IADD3 R4, P2, PT, R8, R23, RZ ;  /* 0x0000001708047210 */ /* 0x002fe40007f5e0ff */
[----:B---3--:R-:W-:-:S02]  /*b360*/  F2FP.BF16.F32.PACK_AB R31, R7, R2 ;  /* 0x00000002071f723e */ /* 0x008fc400000010ff */
[----:B------:R-:W-:-:S04]  /*b370*/  LOP3.LUT R2, R61, 0x3, RZ, 0xc0, !PT ;  /* 0x000000033d027812 */ /* 0x000fc800078ec0ff */
[----:B------:R-:W-:Y:S02]  /*b380*/  IADD3.X R9, PT, PT, R2, UR5, RZ, P1, !PT ;  /* 0x0000000502097c10 */ /* 0x000fe40008ffe4ff */
[----:B----4-:R-:W-:Y:S02]  /*b390*/  F2FP.BF16.F32.PACK_AB R33, R25, R12 ;  /* 0x0000000c1921723e */ /* 0x010fe400000010ff */
[C---:B------:R-:W-:Y:S02]  /*b3a0*/  IADD3 R12, P0, PT, R8.reuse, R17, RZ ;  /* 0x00000011080c7210 */ /* 0x040fe40007f1e0ff */
[----:B------:R-:W-:Y:S02]  /*b3b0*/  IADD3 R6, P1, PT, R8, R19, RZ ;  /* 0x0000001308067210 */ /* 0x000fe40007f3e0ff */
[C---:B------:R-:W-:Y:S02]  /*b3c0*/  IADD3.X R13, PT, PT, R9.reuse, R15, RZ, P0, !PT ;  /* 0x0000000f090d7210 */ /* 0x040fe400007fe4ff */
[----:B------:R-:W-:-:S02]  /*b3d0*/  IADD3.X R7, PT, PT, R9, R11, RZ, P1, !PT ;  /* 0x0000000b09077210 */ /* 0x000fc40000ffe4ff */
        /* <DEDUP_REMOVED lines=51> */
[----:B----4-:R-:W-:Y:S02]  /*b710*/  F2FP.BF16.F32.PACK_AB R13, R13, R8 ;  /* 0x000000080d0d723e */ /* 0x010fe400000010ff */
[----:B-----5:R-:W-:-:S03]  /*b720*/  F2FP.BF16.F32.PACK_AB R7, R5, R6 ;  /* 0x000000060507723e */ /* 0x020fc600000010ff */
[----:B------:R3:W-:Y:S04]  /*b730*/  STG.E desc[UR8][R26.64], R13 ;  /* 0x0000000d1a007986 */ /* 0x0007e8000c101908 */
[----:B------:R3:W-:Y:S02]  /*b740*/  STG.E desc[UR8][R28.64], R7 ;  /* 0x000000071c007986 */ /* 0x0007e4000c101908 */
[----:B------:R-:W-:Y:S05]  /*b750*/  @P0 BRA `(.L_x_998) ;  /* 0xfffffff800a80947 */ /* 0x000fea000383ffff */
[----:B------:R-:W-:Y:S05]  /*b760*/  EXIT ;  /* 0x000000000000794d */ /* 0x000fea0003800000 */
.L_x_999:
        /* <DEDUP_REMOVED lines=9> */
.L_x_4511:


//--------------------- .text._Z35group_norm_nhwc_bwd_one_pass_kernelI11Fp16IOBf16WLi512ELi84ELi672EEv26Group_norm_nhwc_bwd_params --------------------------
	.section	.text._Z35group_norm_nhwc_bwd_one_pass_kernelI11Fp16IOBf16WLi512ELi84ELi672EEv26Group_norm_nhwc_bwd_params,"ax",@progbits
	.align	128
        .global         _Z35group_norm_nhwc_bwd_one_pass_kernelI11Fp16IOBf16WLi512ELi84ELi672EEv26Group_norm_nhwc_bwd_params
        .type           _Z35group_norm_nhwc_bwd_one_pass_kernelI11Fp16IOBf16WLi512ELi84ELi672EEv26Group_norm_nhwc_bwd_params,@function
        .size           _Z35group_norm_nhwc_bwd_one_pass_kernelI11Fp16IOBf16WLi512ELi84ELi672EEv26Group_norm_nhwc_bwd_params,(.L_x_4512 - _Z35group_norm_nhwc_bwd_one_pass_kernelI11Fp16IOBf16WLi512ELi84ELi672EEv26Group_norm_nhwc_bwd_params)
        .other          _Z35group_norm_nhwc_bwd_one_pass_kernelI11Fp16IOBf16WLi512ELi84ELi672EEv26Group_norm_nhwc_bwd_params,@"STO_CUDA_ENTRY STV_DEFAULT"
_Z35group_norm_nhwc_bwd_one_pass_kernelI11Fp16IOBf16WLi512ELi84ELi672EEv26Group_norm_nhwc_bwd_params:
.text._Z35group_norm_nhwc_bwd_one_pass_kernelI11Fp16IOBf16WLi512ELi84ELi672EEv26Group_norm_nhwc_bwd_params:
        /* <DEDUP_REMOVED lines=28> */
.L_x_1026:
[----:B------:R-:W2:Y:S01]  /*01c0*/  LDL R6, [R1+0x18c] ;  /* 0x00018c0001067983 */ /* 0x000ea20000100800 */
[----:B0-----:R-:W0:Y:S03]  /*01d0*/  LDCU UR14, c[0x0][0x410] ;  /* 0x00008200ff0e77ac */ /* 0x001e260008000800 */
[----:B------:R-:W3:Y:S01]  /*01e0*/  LDL.LU R5, [R1+0x188] ;  /* 0x0001880001057983 */ /* 0x000ee20000300800 */
[----:B------:R-:W-:Y:S01]  /*01f0*/  IABS R4, UR8 ;  /* 0x0000000800047c13 */ /* 0x000fe20008000000 */
[----:B------:R-:W-:Y:S01]  /*0200*/  UMOV UR6, URZ ;  /* 0x000000ff00067c82 */ /* 0x000fe20008000000 */
[----:B-1----:R-:W1:Y:S01]  /*0210*/  LDCU.128 UR16, c[0x0][0x400] ;  /* 0x00008000ff1077ac */ /* 0x002e620008000c00 */
        /* <DEDUP_REMOVED lines=30> */
[----:B------:R-:W-:Y:S02]  /*0400*/  USEL UR13, UR9, UR5, !UP0 ;  /* 0x00000005090d7287 */ /* 0x000fe4000c000000 */
[----:B------:R-:W-:-:S02]  /*0410*/  @!UP2 UIADD3 UR7, UPT, UPT, -UR7, URZ, URZ ;  /* 0x000000ff0707a290 */ /* 0x000fc4000fffe1ff */
[----:B------:R-:W-:Y:S01]  /*0420*/  UIMAD UR5, UR13, 0x54, URZ ;  /* 0x000000540d0578a4 */ /* 0x000fe2000f8e02ff */
[----:B------:R-:W-:Y:S01]  /*0430*/  IADD3 R13, PT, PT, R0, 0x10, RZ ;  /* 0x00000010000d7810 */ /* 0x000fe20007ffe0ff */
[----:B------:R-:W-:-:S03]  /*0440*/  USEL UR7, UR9, UR7, !UP0 ;  /* 0x0000000709077287 */ /* 0x000fc6000c000000 */
[----:B------:R-:W-:Y:S02]  /*0450*/  ISETP.GE.U32.AND P1, PT, R13, UR16, PT ;  /* 0x000000100d007c0c */ /* 0x000fe4000bf26070 */
[----:B------:R-:W-:Y:S02]  /*0460*/  MOV R3, UR5 ;  /* 0x0000000500037c02 */ /* 0x000fe40008000f00 */
[----:B------:R-:W-:-:S04]  /*0470*/  SHF.R.S32.HI R11, RZ, 0x1f, R13 ;  /* 0x0000001fff0b7819 */ /* 0x000fc8000001140d */
[----:B------:R-:W-:Y:S02]  /*0480*/  ISETP.GE.AND.EX P4, PT, R11, UR17, PT, P1 ;  /* 0x000000110b007c0c */ /* 0x000fe4000bf86310 */
[----:B------:R-:W-:-:S04]  /*0490*/  IADD3 R23, PT, PT, R0, 0x20, RZ ;  /* 0x0000002000177810 */ /* 0x000fc80007ffe0ff */
[----:B------:R-:W-:Y:S02]  /*04a0*/  ISETP.GE.U32.AND P1, PT, R23, UR16, PT ;  /* 0x0000001017007c0c */ /* 0x000fe4000bf26070 */
[----:B------:R-:W-:Y:S02]  /*04b0*/  SHF.R.S32.HI R15, RZ, 0x1f, R23 ;  /* 0x0000001fff0f7819 */ /* 0x000fe40000011417 */
[----:B------:R-:W-:Y:S02]  /*04c0*/  LOP3.LUT R74, R74, 0xfeffffff, RZ, 0xc0, !PT ;  /* 0xfeffffff4a4a7812 */ /* 0x000fe400078ec0ff */
[----:B------:R-:W-:Y:S01]  /*04d0*/  ISETP.GE.AND.EX P3, PT, R15, UR17, PT, P1 ;  /* 0x000000110f007c0c */ /* 0x000fe2000bf66310 */
[----:B------:R-:W0:Y:S01]  /*04e0*/  @!P4 LDC.64 R28, c[0x0][0x3f8] ;  /* 0x0000fe00ff1ccb82 */ /* 0x000e220000000a00 */
[----:B------:R-:W-:Y:S02]  /*04f0*/  IADD3 R26, PT, PT, R0, 0x30, RZ ;  /* 0x00000030001a7810 */ /* 0x000fe40007ffe0ff */
[----:B------:R-:W-:-:S02]  /*0500*/  @P4 LOP3.LUT R74, R74, 0x1000000, RZ, 0xfc, !PT ;  /* 0x010000004a4a4812 */ /* 0x000fc400078efcff */
[----:B------:R-:W-:Y:S02]  /*0510*/  ISETP.GE.U32.AND P1, PT, R26, UR16, PT ;  /* 0x000000101a007c0c */ /* 0x000fe4000bf26070 */
[----:B------:R-:W-:Y:S02]  /*0520*/  SHF.R.S32.HI R27, RZ, 0x1f, R26 ;  /* 0x0000001fff1b7819 */ /* 0x000fe4000001141a */
[----:B------:R-:W-:Y:S02]  /*0530*/  LOP3.LUT R74, R74, 0xff7fffff, RZ, 0xc0, !PT ;  /* 0xff7fffff4a4a7812 */ /* 0x000fe400078ec0ff */
[----:B------:R-:W-:Y:S01]  /*0540*/  ISETP.GE.AND.EX P6, PT, R27, UR17, PT, P1 ;  /* 0x000000111b007c0c */ /* 0x000fe2000bfc6310 */
[----:B------:R-:W1:Y:S01]  /*0550*/  @!P3 LDC.64 R16, c[0x0][0x3f8] ;  /* 0x0000fe00ff10bb82 */ /* 0x000e620000000a00 */
[----:B------:R-:W-:Y:S02]  /*0560*/  IADD3 R20, PT, PT, R0, 0x40, RZ ;  /* 0x0000004000147810 */ /* 0x000fe40007ffe0ff */
[----:B------:R-:W-:-:S02]  /*0570*/  @P3 LOP3.LUT R74, R74, 0x800000, RZ, 0xfc, !PT ;  /* 0x008000004a4a3812 */ /* 0x000fc400078efcff */
[----:B------:R-:W-:Y:S02]  /*0580*/  ISETP.GE.U32.AND P1, PT, R20, UR16, PT ;  /* 0x0000001014007c0c */ /* 0x000fe4000bf26070 */
[----:B------:R-:W-:-:S04]  /*0590*/  SHF.R.S32.HI R35, RZ, 0x1f, R20 ;  /* 0x0000001fff237819 */ /* 0x000fc80000011414 */
[----:B------:R-:W-:Y:S01]  /*05a0*/  ISETP.GE.AND.EX P5, PT, R35, UR17, PT, P1 ;  /* 0x0000001123007c0c */ /* 0x000fe2000bfa6310 */
[----:B0-----:R-:W-:Y:S01]  /*05b0*/  @!P4 IMAD R12, R11, R28, RZ ;  /* 0x0000001c0b0cc224 */ /* 0x001fe200078e02ff */
[----:B------:R-:W-:Y:S01]  /*05c0*/  IADD3 R21, PT, PT, R0, 0x50, RZ ;  /* 0x0000005000157810 */ /* 0x000fe20007ffe0ff */
[----:B------:R-:W0:Y:S02]  /*05d0*/  @!P6 LDC.64 R24, c[0x0][0x3f8] ;  /* 0x0000fe00ff18eb82 */ /* 0x000e240000000a00 */
[----:B------:R-:W-:Y:S01]  /*05e0*/  @!P4 IMAD R29, R13, R29, R12 ;  /* 0x0000001d0d1dc224 */ /* 0x000fe200078e020c */
        /* <DEDUP_REMOVED lines=11> */
[----:B------:R-:W4:Y:S01]  /*06a0*/  @!P0 LDC.64 R76, c[0x0][0x3a0] ;  /* 0x0000e800ff4c8b82 */ /* 0x000f220000000a00 */
[----:B------:R-:W-:Y:S01]  /*06b0*/  IADD3 R5, PT, PT, R3, UR5, RZ ;  /* 0x0000000503057c10 */ /* 0x000fe2000fffe0ff */
[----:B--2---:R-:W-:Y:S01]  /*06c0*/  @!P0 IMAD R4, R6, R8, RZ ;  /* 0x0000000806048224 */ /* 0x004fe200078e02ff */
[----:B------:R2:W-:Y:S01]  /*06d0*/  @!P0 STL [R1+0x18c], R6 ;  /* 0x00018c0601008387 */ /* 0x0005e20000100800 */
[----:B------:R-:W-:Y:S01]  /*06e0*/  SHF.R.S32.HI R33, RZ, 0x1f, R21 ;  /* 0x0000001fff217819 */ /* 0x000fe20000011415 */
[----:B0-----:R-:W-:Y:S01]  /*06f0*/  @!P6 IMAD R27, R27, R24, RZ ;  /* 0x000000181b1be224 */ /* 0x001fe200078e02ff */
[C---:B------:R-:W-:Y:S01]  /*0700*/  IADD3 R53, PT, PT, R0.reuse, 0xb0, RZ ;  /* 0x000000b000357810 */ /* 0x040fe20007ffe0ff */
[C---:B------:R-:W-:Y:S01]  /*0710*/  @!P0 IMAD R9, R0.reuse, R9, R4 ;  /* 0x0000000900098224 */ /* 0x040fe200078e0204 */
[----:B------:R-:W-:Y:S01]  /*0720*/  @!P0 MOV R4, R2 ;  /* 0x0000000200048202 */ /* 0x000fe20000000f00 */
[----:B------:R-:W0:Y:S04]  /*0730*/  LDCU.64 UR6, c[0x0][0x3b8] ;  /* 0x00007700ff0677ac */ /* 0x000e280008000a00 */
[----:B--2---:R-:W-:-:S05]  /*0740*/  @!P0 IMAD.WIDE.U32 R6, R0, R8, R4 ;  /* 0x0000000800068225 */ /* 0x004fca00078e0004 */
[----:B------:R-:W-:Y:S02]  /*0750*/  @!P0 IADD3 R9, PT, PT, R7, R9, RZ ;  /* 0x0000000907098210 */ /* 0x000fe40007ffe0ff */
[C---:B------:R-:W-:Y:S02]  /*0760*/  @!P0 SHF.L.U32 R7, R6.reuse, 0x1, RZ ;  /* 0x0000000106078819 */ /* 0x040fe400000006ff */
[----:B------:R-:W-:Y:S02]  /*0770*/  @!P0 SHF.L.U64.HI R10, R6, 0x1, R9 ;  /* 0x00000001060a8819 */ /* 0x000fe40000010209 */
[----:B------:R-:W2:Y:S01]  /*0780*/  @!P4 LDC.64 R8, c[0x0][0x3a0] ;  /* 0x0000e800ff08cb82 */ /* 0x000ea20000000a00 */
[C---:B---3--:R-:W-:Y:S02]  /*0790*/  @!P0 IADD3 R6, P3, PT, R7.reuse, R18, RZ ;  /* 0x0000001207068210 */ /* 0x048fe40007f7e0ff */
[----:B----4-:R-:W-:Y:S02]  /*07a0*/  @!P0 IADD3 R76, P2, PT, R7, R76, RZ ;  /* 0x0000004c074c8210 */ /* 0x010fe40007f5e0ff */
[----:B------:R-:W-:-:S02]  /*07b0*/  @!P0 IADD3.X R7, PT, PT, R10, R19, RZ, P3, !PT ;  /* 0x000000130a078210 */ /* 0x000fc40001ffe4ff */
[C---:B------:R-:W-:Y:S02]  /*07c0*/  LOP3.LUT P3, RZ, R74.reuse, 0x800000, RZ, 0xc0, !PT ;  /* 0x008000004aff7812 */ /* 0x040fe4000786c0ff */
[----:B------:R-:W-:Y:S02]  /*07d0*/  LOP3.LUT R74, R74, 0xffbfffff, RZ, 0xc0, !PT ;  /* 0xffbfffff4a4a7812 */ /* 0x000fe400078ec0ff */
[----:B------:R-:W-:Y:S02]  /*07e0*/  @!P4 MOV R18, R2 ;  /* 0x000000020012c202 */ /* 0x000fe40000000f00 */
[----:B------:R-:W-:Y:S02]  /*07f0*/  @!P4 MOV R19, R5 ;  /* 0x000000050013c202 */ /* 0x000fe40000000f00 */
[----:B------:R-:W-:Y:S02]  /*0800*/  @P6 LOP3.LUT R74, R74, 0x400000, RZ, 0xfc, !PT ;  /* 0x004000004a4a6812 */ /* 0x000fe400078efcff */
[----:B------:R-:W-:Y:S01]  /*0810*/  @!P0 IADD3.X R77, PT, PT, R10, R77, RZ, P2, !PT ;  /* 0x0000004d0a4d8210 */ /* 0x000fe200017fe4ff */
[----:B------:R-:W-:Y:S01]  /*0820*/  @!P4 IMAD.WIDE.U32 R18, R13, R28, R18 ;  /* 0x0000001c0d12c225 */ /* 0x000fe200078e0012 */
[----:B------:R-:W3:Y:S01]  /*0830*/  @!P4 LDC.64 R10, c[0x0][0x398] ;  /* 0x0000e600ff0acb82 */ /* 0x000ee20000000a00 */
[----:B------:R-:W-:-:S02]  /*0840*/  LOP3.LUT R74, R74, 0xffdfffff, RZ, 0xc0, !PT ;  /* 0xffdfffff4a4a7812 */ /* 0x000fc400078ec0ff */
[----:B------:R-:W-:Y:S02]  /*0850*/  ISETP.GE.U32.AND P2, PT, R21, UR16, PT ;  /* 0x0000001015007c0c */ /* 0x000fe4000bf46070 */
[----:B------:R-:W-:Y:S02]  /*0860*/  @!P4 IADD3 R19, PT, PT, R19, R29, RZ ;  /* 0x0000001d1313c210 */ /* 0x000fe40007ffe0ff */
[----:B------:R-:W-:Y:S01]  /*0870*/  @!P4 SHF.L.U32 R31, R18, 0x1, RZ ;  /* 0x00000001121fc819 */ /* 0x000fe200000006ff */
[----:B------:R-:W4:Y:S01]  /*0880*/  @!P3 LDC.64 R12, c[0x0][0x3a0] ;  /* 0x0000e800ff0cbb82 */ /* 0x000f220000000a00 */
[----:B------:R-:W-:Y:S01]  /*0890*/  @P5 LOP3.LUT R74, R74, 0x200000, RZ, 0xfc, !PT ;  /* 0x002000004a4a5812 */ /* 0x000fe200078efcff */
[----:B-1----:R-:W-:Y:S01]  /*08a0*/  @!P3 IMAD R28, R15, R16, RZ ;  /* 0x000000100f1cb224 */ /* 0x002fe200078e02ff */
[----:B------:R-:W-:Y:S02]  /*08b0*/  @!P4 SHF.L.U64.HI R22, R18, 0x1, R19 ;  /* 0x000000011216c819 */ /* 0x000fe40000010213 */
[----:B--2---:R-:W-:-:S02]  /*08c0*/  @!P4 IADD3 R8, P1, PT, R31, R8, RZ ;  /* 0x000000081f08c210 */ /* 0x004fc40007f3e0ff */
[----:B------:R-:W-:Y:S01]  /*08d0*/  ISETP.GE.AND.EX P4, PT, R33, UR17, PT, P2 ;  /* 0x0000001121007c0c */ /* 0x000fe2000bf86320 */
[----:B------:R-:W1:Y:S01]  /*08e0*/  @!P3 LDC.64 R14, c[0x0][0x398] ;  /* 0x0000e600ff0ebb82 */ /* 0x000e620000000a00 */
[----:B------:R-:W-:Y:S02]  /*08f0*/  LOP3.LUT P2, RZ, R74, 0x1000000, RZ, 0xc0, !PT ;  /* 0x010000004aff7812 */ /* 0x000fe4000784c0ff */
[----:B------:R-:W-:Y:S02]  /*0900*/  @!P3 MOV R18, R2 ;  /* 0x000000020012b202 */ /* 0x000fe40000000f00 */
[----:B------:R-:W-:Y:S01]  /*0910*/  @!P3 MOV R19, R5 ;  /* 0x000000050013b202 */ /* 0x000fe20000000f00 */
[C---:B------:R-:W-:Y:S02]  /*0920*/  @!P3 IMAD R17, R23.reuse, R17, R28 ;  /* 0x000000111711b224 */ /* 0x040fe400078e021c */
[----:B------:R-:W2:Y:S01]  /*0930*/  @!P5 LDC.64 R28, c[0x0][0x3f8] ;  /* 0x0000fe00ff1cdb82 */ /* 0x000ea20000000a00 */
[----:B------:R-:W-:-:S05]  /*0940*/  @!P3 IMAD.WIDE.U32 R18, R23, R16, R18 ;  /* 0x000000101712b225 */ /* 0x000fca00078e0012 */
[----:B------:R-:W-:Y:S02]  /*0950*/  @!P2 IADD3.X R9, PT, PT, R22, R9, RZ, P1, !PT ;  /* 0x000000091609a210 */ /* 0x000fe40000ffe4ff */
[----:B---3--:R-:W-:Y:S02]  /*0960*/  @!P2 IADD3 R10, P1, PT, R31, R10, RZ ;  /* 0x0000000a1f0aa210 */ /* 0x008fe40007f3e0ff */
[----:B------:R-:W-:Y:S02]  /*0970*/  @!P3 IADD3 R19, PT, PT, R19, R17, RZ ;  /* 0x000000111313b210 */ /* 0x000fe40007ffe0ff */
[----:B------:R-:W-:Y:S01]  /*0980*/  @!P3 SHF.L.U32 R31, R18, 0x1, RZ ;  /* 0x00000001121fb819 */ /* 0x000fe200000006ff */
[----:B------:R-:W3:Y:S01]  /*0990*/  @!P6 LDC.64 R16, c[0x0][0x3a0] ;  /* 0x0000e800ff10eb82 */ /* 0x000ee20000000a00 */
[----:B------:R-:W-:Y:S02]  /*09a0*/  @!P2 IADD3.X R11, PT, PT, R22, R11, RZ, P1, !PT ;  /* 0x0000000b160ba210 */ /* 0x000fe40000ffe4ff */
[----:B------:R-:W-:-:S02]  /*09b0*/  @!P3 SHF.L.U64.HI R32, R18, 0x1, R19 ;  /* 0x000000011220b819 */ /* 0x000fc40000010213 */
[----:B----4-:R-:W-:-:S03]  /*09c0*/  @!P3 IADD3 R12, P1, PT, R31, R12, RZ ;  /* 0x0000000c1f0cb210 */ /* 0x010fc60007f3e0ff */
[----:B------:R-:W4:Y:S01]  /*09d0*/  @!P6 LDC.64 R18, c[0x0][0x398] ;  /* 0x0000e600ff12eb82 */ /* 0x000f220000000a00 */
[----:B------:R-:W-:Y:S02]  /*09e0*/  @!P3 IADD3.X R13, PT, PT, R32, R13, RZ, P1, !PT ;  /* 0x0000000d200db210 */ /* 0x000fe40000ffe4ff */
[----:B-1----:R-:W-:Y:S02]  /*09f0*/  @!P3 IADD3 R14, P1, PT, R31, R14, RZ ;  /* 0x0000000e1f0eb210 */ /* 0x002fe40007f3e0ff */
[----:B------:R-:W-:Y:S02]  /*0a00*/  @!P6 MOV R30, R2 ;  /* 0x00000002001ee202 */ /* 0x000fe40000000f00 */
[----:B------:R-:W-:Y:S01]  /*0a10*/  @!P6 MOV R31, R5 ;  /* 0x00000005001fe202 */ /* 0x000fe20000000f00 */
[----:B------:R-:W1:Y:S01]  /*0a20*/  @!P4 LDC.64 R22, c[0x0][0x3f8] ;  /* 0x0000fe00ff16cb82 */ /* 0x000e620000000a00 */
[C---:B------:R-:W-:Y:S02]  /*0a30*/  @!P6 IMAD R27, R26.reuse, R25, R27 ;  /* 0x000000191a1be224 */ /* 0x040fe400078e021b */
[----:B------:R-:W-:-:S05]  /*0a40*/  @!P6 IMAD.WIDE.U32 R24, R26, R24, R30 ;  /* 0x000000181a18e225 */ /* 0x000fca00078e001e */
[----:B------:R-:W0:Y:S01]  /*0a50*/  @!P5 LDC.64 R30, c[0x0][0x3a0] ;  /* 0x0000e800ff1edb82 */ /* 0x000e220000000a00 */
[----:B------:R-:W-:Y:S01]  /*0a60*/  @!P6 IADD3 R25, PT, PT, R25, R27, RZ ;  /* 0x0000001b1919e210 */ /* 0x000fe20007ffe0ff */
[----:B--2---:R-:W-:Y:S01]  /*0a70*/  @!P5 IMAD R35, R35, R28, RZ ;  /* 0x0000001c2323d224 */ /* 0x004fe200078e02ff */
[----:B------:R-:W-:Y:S02]  /*0a80*/  @!P6 SHF.L.U32 R37, R24, 0x1, RZ ;  /* 0x000000011825e819 */ /* 0x000fe400000006ff */
[----:B------:R-:W-:-:S03]  /*0a90*/  @!P3 IADD3.X R15, PT, PT, R32, R15, RZ, P1, !PT ;  /* 0x0000000f200fb210 */ /* 0x000fc60000ffe4ff */
[----:B------:R-:W2:Y:S01]  /*0aa0*/  @!P5 LDC.64 R26, c[0x0][0x398] ;  /* 0x0000e600ff1adb82 */ /* 0x000ea20000000a00 */
[----:B------:R-:W-:Y:S01]  /*0ab0*/  @!P5 IMAD R39, R20, R29, R35 ;  /* 0x0000001d1427d224 */ /* 0x000fe200078e0223 */
[----:B------:R-:W-:Y:S02]  /*0ac0*/  @!P6 SHF.L.U64.HI R32, R24, 0x1, R25 ;  /* 0x000000011820e819 */ /* 0x000fe40000010219 */
[----:B------:R-:W-:Y:S02]  /*0ad0*/  @!P5 MOV R34, R2 ;  /* 0x000000020022d202 */ /* 0x000fe40000000f00 */
[----:B------:R-:W-:Y:S02]  /*0ae0*/  @!P5 MOV R35, R5 ;  /* 0x000000050023d202 */ /* 0x000fe40000000f00 */
[----:B------:R-:W2:Y:S01]  /*0af0*/  @!P4 LDC.64 R24, c[0x0][0x3a0] ;  /* 0x0000e800ff18cb82 */ /* 0x000ea20000000a00 */
[----:B---3--:R-:W-:Y:S01]  /*0b00*/  @!P6 IADD3 R16, P1, PT, R37, R16, RZ ;  /* 0x000000102510e210 */ /* 0x008fe20007f3e0ff */
[----:B------:R-:W-:-:S03]  /*0b10*/  @!P5 IMAD.WIDE.U32 R34, R20, R28, R34 ;  /* 0x0000001c1422d225 */ /* 0x000fc600078e0022 */
[C---:B------:R-:W-:Y:S02]  /*0b20*/  @!P6 IADD3.X R17, PT, PT, R32.reuse, R17, RZ, P1, !PT ;  /* 0x000000112011e210 */ /* 0x040fe40000ffe4ff */
[----:B----4-:R-:W-:Y:S01]  /*0b30*/  @!P6 IADD3 R18, P1, PT, R37, R18, RZ ;  /* 0x000000122512e210 */ /* 0x010fe20007f3e0ff */
[----:B------:R-:W3:Y:S01]  /*0b40*/  @!P4 LDC.64 R28, c[0x0][0x398] ;  /* 0x0000e600ff1ccb82 */ /* 0x000ee20000000a00 */
        /* <DEDUP_REMOVED lines=8> */
[----:B0-----:R-:W-:Y:S01]  /*0bd0*/  @!P5 IADD3 R20, P1, PT, R35, R30, RZ ;  /* 0x0000001e2314d210 */ /* 0x001fe20007f3e0ff */
[----:B------:R-:W-:-:S03]  /*0be0*/  @!P4 IMAD.WIDE.U32 R32, R21, R22, R32 ;  /* 0x000000161520c225 */ /* 0x000fc600078e0020 */
[----:B------:R-:W-:Y:S02]  /*0bf0*/  @!P5 IADD3.X R21, PT, PT, R34, R31, RZ, P1, !PT ;  /* 0x0000001f2215d210 */ /* 0x000fe40000ffe4ff */
[----:B--2---:R-:W-:Y:S02]  /*0c00*/  @!P5 IADD3 R22, P1, PT, R35, R26, RZ ;  /* 0x0000001a2316d210 */ /* 0x004fe40007f3e0ff */
[----:B------:R-:W-:Y:S02]  /*0c10*/  @!P4 IADD3 R33, PT, PT, R33, R23, RZ ;  /* 0x000000172121c210 */ /* 0x000fe40007ffe0ff */
[----:B------:R-:W-:Y:S02]  /*0c20*/  @!P4 SHF.L.U32 R31, R32, 0x1, RZ ;  /* 0x00000001201fc819 */ /* 0x000fe400000006ff */
[----:B------:R-:W-:Y:S02]  /*0c30*/  @!P5 IADD3.X R23, PT, PT, R34, R27, RZ, P1, !PT ;  /* 0x0000001b2217d210 */ /* 0x000fe40000ffe4ff */
[----:B------:R-:W-:-:S02]  /*0c40*/  @!P4 SHF.L.U64.HI R32, R32, 0x1, R33 ;  /* 0x000000012020c819 */ /* 0x000fc40000010221 */
[----:B------:R-:W-:-:S04]  /*0c50*/  @!P4 IADD3 R24, P1, PT, R31, R24, RZ ;  /* 0x000000181f18c210 */ /* 0x000fc80007f3e0ff */
[----:B------:R-:W-:Y:S02]  /*0c60*/  @!P4 IADD3.X R25, PT, PT, R32, R25, RZ, P1, !PT ;  /* 0x000000192019c210 */ /* 0x000fe40000ffe4ff */
[----:B---3--:R-:W-:Y:S02]  /*0c70*/  @!P4 IADD3 R26, P1, PT, R31, R28, RZ ;  /* 0x0000001c1f1ac210 */ /* 0x008fe40007f3e0ff */
[----:B------:R-:W-:Y:S02]  /*0c80*/  IADD3 R31, PT, PT, R0, 0x60, RZ ;  /* 0x00000060001f7810 */ /* 0x000fe40007ffe0ff */
[----:B------:R-:W-:Y:S02]  /*0c90*/  @!P4 IADD3.X R27, PT, PT, R32, R29, RZ, P1, !PT ;  /* 0x0000001d201bc210 */ /* 0x000fe40000ffe4ff */
[----:B------:R-:W-:Y:S02]  /*0ca0*/  ISETP.GE.U32.AND P1, PT, R31, UR16, PT ;  /* 0x000000101f007c0c */ /* 0x000fe4000bf26070 */
[----:B------:R-:W-:-:S04]  /*0cb0*/  SHF.R.S32.HI R29, RZ, 0x1f, R31 ;  /* 0x0000001fff1d7819 */ /* 0x000fc8000001141f */
        /* <DEDUP_REMOVED lines=16> */
[----:B------:R-:W-:-:S04]  /*0dc0*/  LOP3.LUT R74, R74, 0x7fffffff, RZ, 0xc0, !PT ;  /* 0x7fffffff4a4a7812 */ /* 0x000fc800078ec0ff */
[----:B------:R-:W-:Y:S02]  /*0dd0*/  @P5 LOP3.LUT R74, R74, 0x80000000, RZ, 0xfc, !PT ;  /* 0x800000004a4a5812 */ /* 0x000fe400078efcff */
[----:B0-----:R-:W-:-:S04]  /*0de0*/  @!P2 IADD3 R30, P1, PT, R31, R34, RZ ;  /* 0x000000221f1ea210 */ /* 0x001fc80007f3e0ff */
[----:B------:R-:W-:Y:S02]  /*0df0*/  @!P2 IADD3.X R31, PT, PT, R32, R35, RZ, P1, !PT ;  /* 0x00000023201fa210 */ /* 0x000fe40000ffe4ff */
[----:B------:R-:W-:Y:S02]  /*0e00*/  IADD3 R35, PT, PT, R0, 0x70, RZ ;  /* 0x0000007000237810 */ /* 0x000fe40007ffe0ff */
[----:B------:R-:W-:Y:S02]  /*0e10*/  LOP3.LUT R74, R74, 0xfff7ffff, RZ, 0xc0, !PT ;  /* 0xfff7ffff4a4a7812 */ /* 0x000fe400078ec0ff */
[----:B------:R-:W-:Y:S02]  /*0e20*/  SHF.R.S32.HI R33, RZ, 0x1f, R35 ;  /* 0x0000001fff217819 */ /* 0x000fe40000011423 */
[----:B------:R-:W-:Y:S02]  /*0e30*/  ISETP.GE.U32.AND P1, PT, R35, UR16, PT ;  /* 0x0000001023007c0c */ /* 0x000fe4000bf26070 */
[----:B------:R-:W-:-:S02]  /*0e40*/  @P2 LOP3.LUT R74, R74, 0x80000, RZ, 0xfc, !PT ;  /* 0x000800004a4a2812 */ /* 0x000fc400078efcff */
        /* <DEDUP_REMOVED lines=205> */
[----:B------:R-:W-:Y:S02]  /*1b20*/  IADD3 R72, PT, PT, R0, 0x110, RZ ;  /* 0x0000011000487810 */ /* 0x000fe40007ffe0ff */
[----:B------:R-:W-:Y:S02]  /*1b30*/  @P2 LOP3.LUT R74, R74, 0x40000000, RZ, 0xfc, !PT ;  /* 0x400000004a4a2812 */ /* 0x000fe400078efcff */
[----:B0-----:R-:W-:-:S04]  /*1b40*/  @!P3 IADD3 R70, P1, PT, R67, R68, RZ ;  /* 0x000000444346b210 */ /* 0x001fc80007f3e0ff */
[----:B------:R-:W-:Y:S02]  /*1b50*/  @!P3 IADD3.X R71, PT, PT, R66, R69, RZ, P1, !PT ;  /* 0x000000454247b210 */ /* 0x000fe40000ffe4ff */
[----:B------:R-:W-:Y:S02]  /*1b60*/  LOP3.LUT R74, R74, 0xfffffdff, RZ, 0xc0, !PT ;  /* 0xfffffdff4a4a7812 */ /* 0x000fe400078ec0ff */
[----:B------:R-:W-:Y:S01]  /*1b70*/  ISETP.GE.U32.AND P1, PT, R72, UR16, PT ;  /* 0x0000001048007c0c */ /* 0x000fe2000bf26070 */
[----:B------:R0:W-:Y:S01]  /*1b80*/  @!P3 STL.64 [R1+0x110], R70 ;  /* 0x000110460100b387 */ /* 0x0001e20000100a00 */
[----:B------:R-:W-:Y:S02]  /*1b90*/  @P3 LOP3.LUT R74, R74, 0x200, RZ, 0xfc, !PT ;  /* 0x000002004a4a3812 */ /* 0x000fe400078efcff */
[----:B0-----:R-:W-:-:S04]  /*1ba0*/  SHF.R.S32.HI R70, RZ, 0x1f, R72 ;  /* 0x0000001fff467819 */ /* 0x001fc80000011448 */
[----:B------:R-:W-:-:S13]  /*1bb0*/  ISETP.GE.AND.EX P3, PT, R70, UR17, PT, P1 ;  /* 0x0000001146007c0c */ /* 0x000fda000bf66310 */
[----:B------:R-:W0:Y:S01]  /*1bc0*/  @!P3 LDC.64 R68, c[0x0][0x3f8] ;  /* 0x0000fe00ff44bb82 */ /* 0x000e220000000a00 */
        /* <DEDUP_REMOVED lines=13> */
[----:B0-----:R-:W-:-:S04]  /*1ca0*/  @!P3 IADD3 R68, P1, PT, R71, R68, RZ ;  /* 0x000000444744b210 */ /* 0x001fc80007f3e0ff */
[----:B------:R-:W-:Y:S02]  /*1cb0*/  @!P3 IADD3.X R69, PT, PT, R70, R69, RZ, P1, !PT ;  /* 0x000000454645b210 */ /* 0x000fe40000ffe4ff */
[----:B------:R-:W-:Y:S02]  /*1cc0*/  SHF.R.S32.HI R70, RZ, 0x1f, R75 ;  /* 0x0000001fff467819 */ /* 0x000fe4000001144b */
[----:B------:R-:W-:-:S04]  /*1cd0*/  ISETP.GE.U32.AND P1, PT, R75, UR16, PT ;  /* 0x000000104b007c0c */ /* 0x000fc8000bf26070 */
[----:B------:R-:W-:-:S13]  /*1ce0*/  ISETP.GE.AND.EX P2, PT, R70, UR17, PT, P1 ;  /* 0x0000001146007c0c */ /* 0x000fda000bf46310 */
[----:B------:R-:W0:Y:S01]  /*1cf0*/  @!P2 LDC.64 R72, c[0x0][0x3f8] ;  /* 0x0000fe00ff48ab82 */ /* 0x000e220000000a00 */
[----:B------:R1:W-:Y:S01]  /*1d00*/  STL [R1+0x21c], R9 ;  /* 0x00021c0901007387 */ /* 0x0003e20000100800 */
[----:B------:R-:W-:Y:S01]  /*1d10*/  @!P2 MOV R71, R5 ;  /* 0x000000050047a202 */ /* 0x000fe20000000f00 */
[----:B0-----:R-:W-:-:S04]  /*1d20*/  @!P2 IMAD R70, R70, R72, RZ ;  /* 0x000000484646a224 */ /* 0x001fc800078e02ff */
[----:B-1----:R-:W-:Y:S01]  /*1d30*/  @!P2 IMAD R9, R75, R73, R70 ;  /* 0x000000494b09a224 */ /* 0x002fe200078e0246 */
[----:B------:R-:W-:-:S05]  /*1d40*/  @!P2 MOV R70, R2 ;  /* 0x000000020046a202 */ /* 0x000fca0000000f00 */
[----:B------:R-:W-:Y:S02]  /*1d50*/  @!P2 IMAD.WIDE.U32 R72, R75, R72, R70 ;  /* 0x000000484b48a225 */ /* 0x000fe400078e0046 */
[----:B------:R-:W0:Y:S03]  /*1d60*/  @!P2 LDC.64 R70, c[0x0][0x3a0] ;  /* 0x0000e800ff46ab82 */ /* 0x000e260000000a00 */
[----:B------:R-:W-:Y:S02]  /*1d70*/  @!P2 IADD3 R73, PT, PT, R73, R9, RZ ;  /* 0x000000094949a210 */ /* 0x000fe40007ffe0ff */
[C---:B------:R-:W-:Y:S02]  /*1d80*/  @!P2 SHF.L.U32 R75, R72.reuse, 0x1, RZ ;  /* 0x00000001484ba819 */ /* 0x040fe400000006ff */
[----:B------:R-:W-:Y:S02]  /*1d90*/  @!P2 SHF.L.U64.HI R9, R72, 0x1, R73 ;  /* 0x000000014809a819 */ /* 0x000fe40000010249 */
[----:B------:R-:W1:Y:S01]  /*1da0*/  @!P2 LDC.64 R72, c[0x0][0x398] ;  /* 0x0000e600ff48ab82 */ /* 0x000e620000000a00 */
[----:B0-----:R-:W-:-:S04]  /*1db0*/  @!P2 IADD3 R70, P1, PT, R75, R70, RZ ;  /* 0x000000464b46a210 */ /* 0x001fc80007f3e0ff */
[----:B------:R-:W-:Y:S02]  /*1dc0*/  @!P2 IADD3.X R71, PT, PT, R9, R71, RZ, P1, !PT ;  /* 0x000000470947a210 */ /* 0x000fe40000ffe4ff */
[----:B-1----:R-:W-:Y:S01]  /*1dd0*/  @!P2 IADD3 R72, P1, PT, R75, R72, RZ ;  /* 0x000000484b48a210 */ /* 0x002fe20007f3e0ff */
[----:B------:R-:W-:-:S06]  /*1de0*/  HFMA2 R75, -RZ, RZ, 0, 0 ;  /* 0x00000000ff4b7431 */ /* 0x000fcc00000001ff */
[----:B------:R0:W2:Y:S01]  /*1df0*/  @!P0 LDG.E R75, desc[UR10][R76.64] ;  /* 0x0000000a4c4b8981 */ /* 0x0000a2000c1e1900 */
[----:B------:R-:W-:-:S03]  /*1e00*/  @!P2 IADD3.X R73, PT, PT, R9, R73, RZ, P1, !PT ;  /* 0x000000490949a210 */ /* 0x000fc60000ffe4ff */
[----:B------:R-:W3:Y:S01]  /*1e10*/  LDL.LU R9, [R1+0x21c] ;  /* 0x00021c0001097983 */ /* 0x000ee20000300800 */
[----:B------:R-:W-:-:S04]  /*1e20*/  LOP3.LUT R74, R74, 0xfffffeff, RZ, 0xc0, !PT ;  /* 0xfffffeff4a4a7812 */ /* 0x000fc800078ec0ff */
[----:B------:R-:W-:-:S04]  /*1e30*/  @P3 LOP3.LUT R74, R74, 0x100, RZ, 0xfc, !PT ;  /* 0x000001004a4a3812 */ /* 0x000fc800078efcff */
[----:B------:R-:W-:-:S04]  /*1e40*/  LOP3.LUT R74, R74, 0xffffff7f, RZ, 0xc0, !PT ;  /* 0xffffff7f4a4a7812 */ /* 0x000fc800078ec0ff */
[----:B------:R-:W-:-:S04]  /*1e50*/  @P2 LOP3.LUT R74, R74, 0x80, RZ, 0xfc, !PT ;  /* 0x000000804a4a2812 */ /* 0x000fc800078efcff */
[C---:B------:R-:W-:Y:S02]  /*1e60*/  LOP3.LUT P5, RZ, R74.reuse, 0x800000, RZ, 0xc0, !PT ;  /* 0x008000004aff7812 */ /* 0x040fe400078ac0ff */
[C---:B------:R-:W-:Y:S02]  /*1e70*/  LOP3.LUT P2, RZ, R74.reuse, 0x400000, RZ, 0xc0, !PT ;  /* 0x004000004aff7812 */ /* 0x040fe4000784c0ff */
[----:B------:R-:W-:-:S04]  /*1e80*/  LOP3.LUT R74, R74, 0xdfffffff, RZ, 0xc0, !PT ;  /* 0xdfffffff4a4a7812 */ /* 0x000fc800078ec0ff */
[----:B------:R-:W-:Y:S01]  /*1e90*/  @P0 LOP3.LUT R74, R74, 0x20000000, RZ, 0xfc, !PT ;  /* 0x200000004a4a0812 */ /* 0x000fe200078efcff */
[----:B0-----:R-:W-:Y:S01]  /*1ea0*/  HFMA2 R77, -RZ, RZ, 0, 0 ;  /* 0x00000000ff4d7431 */ /* 0x001fe200000001ff */
[----:B--2---:R0:W-:Y:S02]  /*1eb0*/  STL [R1+0x180], R75 ;  /* 0x0001804b01007387 */ /* 0x0041e40000100800 */
[----:B0-----:R-:W-:-:S06]  /*1ec0*/  MOV R75, RZ ;  /* 0x000000ff004b7202 */ /* 0x001fcc0000000f00 */
[----:B------:R0:W2:Y:S01]  /*1ed0*/  @!P0 LDG.E R75, desc[UR10][R6.64] ;  /* 0x0000000a064b8981 */ /* 0x0000a2000c1e1900 */
[----:B------:R-:W-:-:S13]  /*1ee0*/  LOP3.LUT P0, RZ, R74, 0x1000000, RZ, 0xc0, !PT ;  /* 0x010000004aff7812 */ /* 0x000fda000780c0ff */
[----:B---3--:R-:W3:Y:S01]  /*1ef0*/  @!P0 LDG.E R77, desc[UR10][R8.64] ;  /* 0x0000000a084d8981 */ /* 0x008ee2000c1e1900 */
[----:B0-----:R-:W-:-:S06]  /*1f00*/  MOV R6, RZ ;  /* 0x000000ff00067202 */ /* 0x001fcc0000000f00 */
[----:B------:R-:W4:Y:S04]  /*1f10*/  @!P0 LDG.E R6, desc[UR10][R10.64] ;  /* 0x0000000a0a068981 */ /* 0x000f28000c1e1900 */
[----:B---3--:R0:W-:Y:S02]  /*1f20*/  STL [R1+0x178], R77 ;  /* 0x0001784d01007387 */ /* 0x0081e40000100800 */
[----:B0-----:R-:W-:-:S06]  /*1f30*/  HFMA2 R77, -RZ, RZ, 0, 0 ;  /* 0x00000000ff4d7431 */ /* 0x001fcc00000001ff */
[----:B------:R0:W3:Y:S02]  /*1f40*/  @!P5 LDG.E R77, desc[UR10][R12.64] ;  /* 0x0000000a0c4dd981 */ /* 0x0000e4000c1e1900 */
[----:B0-----:R-:W-:-:S06]  /*1f50*/  HFMA2 R12, -RZ, RZ, 0, 0 ;  /* 0x00000000ff0c7431 */ /* 0x001fcc00000001ff */
[----:B------:R-:W3:Y:S04]  /*1f60*/  @!P2 LDG.E R12, desc[UR10][R16.64] ;  /* 0x0000000a100ca981 */ /* 0x000ee8000c1e1900 */
[----:B--2---:R0:W-:Y:S02]  /*1f70*/  STL [R1+0x17c], R75 ;  /* 0x00017c4b01007387 */ /* 0x0041e40000100800 */
[----:B0-----:R-:W-:-:S04]  /*1f80*/  IADD3 R75, PT, PT, R0, 0x130, RZ ;  /* 0x00000130004b7810 */ /* 0x001fc80007ffe0ff */
[----:B------:R-:W-:Y:S02]  /*1f90*/  SHF.R.S32.HI R76, RZ, 0x1f, R75 ;  /* 0x0000001fff4c7819 */ /* 0x000fe4000001144b */
[----:B------:R-:W-:-:S04]  /*1fa0*/  ISETP.GE.U32.AND P1, PT, R75, UR16, PT ;  /* 0x000000104b007c0c */ /* 0x000fc8000bf26070 */
[----:B------:R-:W-:-:S13]  /*1fb0*/  ISETP.GE.AND.EX P4, PT, R76, UR17, PT, P1 ;  /* 0x000000114c007c0c */ /* 0x000fda000bf86310 */
[----:B------:R-:W0:Y:S01]  /*1fc0*/  @!P4 LDC.64 R8, c[0x0][0x3f8] ;  /* 0x0000fe00ff08cb82 */ /* 0x000e220000000a00 */
[----:B----4-:R1:W-:Y:S01]  /*1fd0*/  STL [R1+0x174], R6 ;  /* 0x0001740601007387 */ /* 0x0103e20000100800 */
[----:B------:R-:W-:-:S06]  /*1fe0*/  @!P4 MOV R7, R5 ;  /* 0x000000050007c202 */ /* 0x000fcc0000000f00 */
[----:B------:R-:W2:Y:S01]  /*1ff0*/  @!P4 LDC.64 R10, c[0x0][0x3a0] ;  /* 0x0000e800ff0acb82 */ /* 0x000ea20000000a00 */
[----:B-1----:R-:W-:Y:S01]  /*2000*/  @!P4 MOV R6, R2 ;  /* 0x000000020006c202 */ /* 0x002fe20000000f00 */
[----:B0-----:R-:W-:-:S04]  /*2010*/  @!P4 IMAD R76, R76, R8, RZ ;  /* 0x000000084c4cc224 */ /* 0x001fc800078e02ff */
[C---:B------:R-:W-:Y:S02]  /*2020*/  @!P4 IMAD R76, R75.reuse, R9, R76 ;  /* 0x000000094b4cc224 */ /* 0x040fe400078e024c */
[----:B------:R-:W-:-:S05]  /*2030*/  @!P4 IMAD.WIDE.U32 R8, R75, R8, R6 ;  /* 0x000000084b08c225 */ /* 0x000fca00078e0006 */
[----:B------:R-:W-:Y:S02]  /*2040*/  @!P4 IADD3 R6, PT, PT, R9, R76, RZ ;  /* 0x0000004c0906c210 */ /* 0x000fe40007ffe0ff */
[C---:B------:R-:W-:Y:S02]  /*2050*/  @!P4 SHF.L.U32 R7, R8.reuse, 0x1, RZ ;  /* 0x000000010807c819 */ /* 0x040fe400000006ff */
[----:B------:R-:W-:Y:S02]  /*2060*/  @!P4 SHF.L.U64.HI R6, R8, 0x1, R6 ;  /* 0x000000010806c819 */ /* 0x000fe40000010206 */
[----:B------:R-:W0:Y:S01]  /*2070*/  @!P4 LDC.64 R8, c[0x0][0x398] ;  /* 0x0000e600ff08cb82 */ /* 0x000e220000000a00 */
[----:B--2---:R-:W-:-:S04]  /*2080*/  @!P4 IADD3 R10, P1, PT, R7, R10, RZ ;  /* 0x0000000a070ac210 */ /* 0x004fc80007f3e0ff */
[----:B------:R-:W-:Y:S02]  /*2090*/  @!P4 IADD3.X R11, PT, PT, R6, R11, RZ, P1, !PT ;  /* 0x0000000b060bc210 */ /* 0x000fe40000ffe4ff */
[----:B0-----:R-:W-:-:S04]  /*20a0*/  @!P4 IADD3 R8, P1, PT, R7, R8, RZ ;  /* 0x000000080708c210 */ /* 0x001fc80007f3e0ff */
[----:B------:R-:W-:Y:S02]  /*20b0*/  @!P4 IADD3.X R9, PT, PT, R6, R9, RZ, P1, !PT ;  /* 0x000000090609c210 */ /* 0x000fe40000ffe4ff */
[----:B------:R-:W-:-:S06]  /*20c0*/  MOV R6, RZ ;  /* 0x000000ff00067202 */ /* 0x000fcc0000000f00 */
[----:B------:R-:W2:Y:S04]  /*20d0*/  @!P5 LDG.E R6, desc[UR10][R14.64] ;  /* 0x0000000a0e06d981 */ /* 0x000ea8000c1e1900 */
[----:B---3--:R0:W-:Y:S02]  /*20e0*/  STL [R1+0x168], R12 ;  /* 0x0001680c01007387 */ /* 0x0081e40000100800 */
[----:B0-----:R-:W-:-:S06]  /*20f0*/  MOV R12, RZ ;  /* 0x000000ff000c7202 */ /* 0x001fcc0000000f00 */
[----:B------:R-:W3:Y:S01]  /*2100*/  @!P2 LDG.E R12, desc[UR10][R18.64] ;  /* 0x0000000a120ca981 */ /* 0x000ee2000c1e1900 */
[----:B------:R-:W-:-:S04]  /*2110*/  LOP3.LUT R74, R74, 0xffffffbf, RZ, 0xc0, !PT ;  /* 0xffffffbf4a4a7812 */ /* 0x000fc800078ec0ff */
[----:B------:R-:W-:-:S04]  /*2120*/  @P4 LOP3.LUT R74, R74, 0x40, RZ, 0xfc, !PT ;  /* 0x000000404a4a4812 */ /* 0x000fc800078efcff */
[----:B------:R-:W-:Y:S01]  /*2130*/  LOP3.LUT P0, RZ, R74, 0x100000, RZ, 0xc0, !PT ;  /* 0x001000004aff7812 */ /* 0x000fe2000780c0ff */
[----:B--2---:R0:W-:Y:S02]  /*2140*/  STL [R1+0x16c], R6 ;  /* 0x00016c0601007387 */ /* 0x0041e40000100800 */
[----:B0-----:R-:W-:-:S04]  /*2150*/  IADD3 R6, PT, PT, R0, 0x140, RZ ;  /* 0x0000014000067810 */ /* 0x001fc80007ffe0ff */
[----:B------:R-:W-:Y:S02]  /*2160*/  SHF.R.S32.HI R7, RZ, 0x1f, R6 ;  /* 0x0000001fff077819 */ /* 0x000fe40000011406 */
[----:B------:R-:W-:-:S04]  /*2170*/  ISETP.GE.U32.AND P1, PT, R6, UR16, PT ;  /* 0x0000001006007c0c */ /* 0x000fc8000bf26070 */
[----:B------:R-:W-:-:S13]  /*2180*/  ISETP.GE.AND.EX P5, PT, R7, UR17, PT, P1 ;  /* 0x0000001107007c0c */ /* 0x000fda000bfa6310 */
[----:B------:R-:W-:Y:S01]  /*2190*/  @!P5 MOV R14, R2 ;  /* 0x00000002000ed202 */ /* 0x000fe20000000f00 */
[----:B------:R-:W0:Y:S01]  /*21a0*/  @!P5 LDC.64 R16, c[0x0][0x398] ;  /* 0x0000e600ff10db82 */ /* 0x000e220000000a00 */
[----:B------:R-:W-:Y:S01]  /*21b0*/  @!P5 MOV R15, R5 ;  /* 0x00000005000fd202 */ /* 0x000fe20000000f00 */
[----:B---3--:R1:W-:Y:S06]  /*21c0*/  STL [R1+0x164], R12 ;  /* 0x0001640c01007387 */ /* 0x0083ec0000100800 */
[----:B-1----:R-:W1:Y:S02]  /*21d0*/  @!P5 LDC.64 R12, c[0x0][0x3f8] ;  /* 0x0000fe00ff0cdb82 */ /* 0x002e640000000a00 */
[----:B-1----:R-:W-:-:S04]  /*21e0*/  @!P5 IMAD R7, R7, R12, RZ ;  /* 0x0000000c0707d224 */ /* 0x002fc800078e02ff */
[C---:B------:R-:W-:Y:S02]  /*21f0*/  @!P5 IMAD R7, R6.reuse, R13, R7 ;  /* 0x0000000d0607d224 */ /* 0x040fe400078e0207 */
[----:B------:R-:W-:Y:S02]  /*2200*/  @!P5 IMAD.WIDE.U32 R12, R6, R12, R14 ;  /* 0x0000000c060cd225 */ /* 0x000fe400078e000e */
[----:B------:R-:W1:Y:S03]  /*2210*/  @!P5 LDC.64 R14, c[0x0][0x3a0] ;  /* 0x0000e800ff0edb82 */ /* 0x000e660000000a00 */
[----:B------:R-:W-:-:S04]  /*2220*/  @!P5 IADD3 R6, PT, PT, R13, R7, RZ ;  /* 0x000000070d06d210 */ /* 0x000fc80007ffe0ff */
[C---:B------:R-:W-:Y:S02]  /*2230*/  @!P5 SHF.L.U64.HI R6, R12.reuse, 0x1, R6 ;  /* 0x000000010c06d819 */ /* 0x040fe40000010206 */
[----:B------:R-:W-:-:S04]  /*2240*/  @!P5 SHF.L.U32 R12, R12, 0x1, RZ ;  /* 0x000000010c0cd819 */ /* 0x000fc800000006ff */
[----:B-1----:R-:W-:-:S04]  /*2250*/  @!P5 IADD3 R14, P1, PT, R12, R14, RZ ;  /* 0x0000000e0c0ed210 */ /* 0x002fc80007f3e0ff */
[----:B------:R-:W-:Y:S02]  /*2260*/  @!P5 IADD3.X R15, PT, PT, R6, R15, RZ, P1, !PT ;  /* 0x0000000f060fd210 */ /* 0x000fe40000ffe4ff */
[----:B0-----:R-:W-:-:S04]  /*2270*/  @!P5 IADD3 R16, P1, PT, R12, R16, RZ ;  /* 0x000000100c10d210 */ /* 0x001fc80007f3e0ff */
[----:B------:R-:W-:Y:S02]  /*2280*/  @!P5 IADD3.X R17, PT, PT, R6, R17, RZ, P1, !PT ;  /* 0x000000110611d210 */ /* 0x000fe40000ffe4ff */
[----:B------:R-:W-:-:S06]  /*2290*/  CS2R R6, SRZ ;  /* 0x0000000000067805 */ /* 0x000fcc000001ff00 */
[----:B------:R-:W2:Y:S01]  /*22a0*/  @!P0 LDG.E R7, desc[UR10][R24.64] ;  /* 0x0000000a18078981 */ /* 0x000ea2000c1e1900 */
[----:B------:R-:W-:-:S04]  /*22b0*/  LOP3.LUT R74, R74, 0xffffffdf, RZ, 0xc0, !PT ;  /* 0xffffffdf4a4a7812 */ /* 0x000fc800078ec0ff */
[----:B------:R-:W-:-:S04]  /*22c0*/  @P5 LOP3.LUT R74, R74, 0x20, RZ, 0xfc, !PT ;  /* 0x000000204a4a5812 */ /* 0x000fc800078efcff */
[----:B------:R-:W-:-:S13]  /*22d0*/  LOP3.LUT P5, RZ, R74, 0x80000000, RZ, 0xc0, !PT ;  /* 0x800000004aff7812 */ /* 0x000fda00078ac0ff */
[----:B------:R-:W3:Y:S01]  /*22e0*/  @!P5 LDG.E R6, desc[UR10][R22.64] ;  /* 0x0000000a1606d981 */ /* 0x000ee2000c1e1900 */
[----:B------:R-:W-:Y:S01]  /*22f0*/  IADD3 R18, PT, PT, R0, 0x150, RZ ;  /* 0x0000015000127810 */ /* 0x000fe20007ffe0ff */
[----:B------:R-:W-:-:S03]  /*2300*/  HFMA2 R75, -RZ, RZ, 0, 0 ;  /* 0x00000000ff4b7431 */ /* 0x000fc600000001ff */
[----:B------:R-:W-:-:S03]  /*2310*/  ISETP.GE.U32.AND P1, PT, R18, UR16, PT ;  /* 0x0000001012007c0c */ /* 0x000fc6000bf26070 */
[----:B------:R0:W4:Y:S04]  /*2320*/  @!P5 LDG.E R75, desc[UR10][R20.64] ;  /* 0x0000000a144bd981 */ /* 0x000128000c1e1900 */
[----:B--2---:R1:W-:Y:S02]  /*2330*/  STL [R1+0x158], R7 ;  /* 0x0001580701007387 */ /* 0x0043e40000100800 */
[----:B-1----:R-:W-:-:S06]  /*2340*/  MOV R7, RZ ;  /* 0x000000ff00077202 */ /* 0x002fcc0000000f00 */
[----:B------:R-:W2:Y:S04]  /*2350*/  @!P0 LDG.E R7, desc[UR10][R26.64] ;  /* 0x0000000a1a078981 */ /* 0x000ea8000c1e1900 */
[----:B---3--:R1:W-:Y:S02]  /*2360*/  STL [R1+0x15c], R6 ;  /* 0x00015c0601007387 */ /* 0x0083e40000100800 */
[----:B-1----:R-:W-:-:S04]  /*2370*/  SHF.R.S32.HI R6, RZ, 0x1f, R18 ;  /* 0x0000001fff067819 */ /* 0x002fc80000011412 */
[----:B------:R-:W-:-:S13]  /*2380*/  ISETP.GE.AND.EX P5, PT, R6, UR17, PT, P1 ;  /* 0x0000001106007c0c */ /* 0x000fda000bfa6310 */
[----:B------:R-:W1:Y:S08]  /*2390*/  @!P5 LDC.64 R12, c[0x0][0x3f8] ;  /* 0x0000fe00ff0cdb82 */ /* 0x000e700000000a00 */
[----:B------:R-:W3:Y:S08]  /*23a0*/  @!P5 LDC.64 R22, c[0x0][0x3a0] ;  /* 0x0000e800ff16db82 */ /* 0x000ef00000000a00 */
[----:B0-----:R-:W0:Y:S01]  /*23b0*/  @!P5 LDC.64 R20, c[0x0][0x398] ;  /* 0x0000e600ff14db82 */ /* 0x001e220000000a00 */
[----:B-1----:R-:W-:Y:S01]  /*23c0*/  @!P5 IMAD R19, R6, R12, RZ ;  /* 0x0000000c0613d224 */ /* 0x002fe200078e02ff */
[----:B------:R-:W-:-:S03]  /*23d0*/  @!P5 MOV R6, R2 ;  /* 0x000000020006d202 */ /* 0x000fc60000000f00 */
[----:B------:R-:W-:Y:S01]  /*23e0*/  @!P5 IMAD R19, R18, R13, R19 ;  /* 0x0000000d1213d224 */ /* 0x000fe200078e0213 */
[----:B------:R-:W-:Y:S01]  /*23f0*/  LOP3.LUT P2, RZ, R74, 0x80000, RZ, 0xc0, !PT ;  /* 0x000800004aff7812 */ /* 0x000fe2000784c0ff */
[----:B--2---:R1:W-:Y:S02]  /*2400*/  STL [R1+0x14c], R7 ;  /* 0x00014c0701007387 */ /* 0x0043e40000100800 */
[----:B-1----:R-:W-:-:S03]  /*2410*/  @!P5 MOV R7, R5 ;  /* 0x000000050007d202 */ /* 0x002fc60000000f00 */
[----:B------:R-:W-:-:S05]  /*2420*/  @!P5 IMAD.WIDE.U32 R12, R18, R12, R6 ;  /* 0x0000000c120cd225 */ /* 0x000fca00078e0006 */
[----:B------:R-:W-:-:S04]  /*2430*/  @!P5 IADD3 R6, PT, PT, R13, R19, RZ ;  /* 0x000000130d06d210 */ /* 0x000fc80007ffe0ff */
[C---:B------:R-:W-:Y:S02]  /*2440*/  @!P5 SHF.L.U64.HI R6, R12.reuse, 0x1, R6 ;  /* 0x000000010c06d819 */ /* 0x040fe40000010206 */
[----:B------:R-:W-:-:S04]  /*2450*/  @!P5 SHF.L.U32 R12, R12, 0x1, RZ ;  /* 0x000000010c0cd819 */ /* 0x000fc800000006ff */
[----:B---3--:R-:W-:-:S04]  /*2460*/  @!P5 IADD3 R22, P1, PT, R12, R22, RZ ;  /* 0x000000160c16d210 */ /* 0x008fc80007f3e0ff */
[----:B------:R-:W-:Y:S02]  /*2470*/  @!P5 IADD3.X R23, PT, PT, R6, R23, RZ, P1, !PT ;  /* 0x000000170617d210 */ /* 0x000fe40000ffe4ff */
[----:B0-----:R-:W-:-:S04]  /*2480*/  @!P5 IADD3 R20, P1, PT, R12, R20, RZ ;  /* 0x000000140c14d210 */ /* 0x001fc80007f3e0ff */
[----:B------:R-:W-:Y:S02]  /*2490*/  @!P5 IADD3.X R21, PT, PT, R6, R21, RZ, P1, !PT ;  /* 0x000000150615d210 */ /* 0x000fe40000ffe4ff */
[----:B------:R-:W-:-:S06]  /*24a0*/  MOV R6, RZ ;  /* 0x000000ff00067202 */ /* 0x000fcc0000000f00 */
[----:B------:R-:W2:Y:S01]  /*24b0*/  @!P2 LDG.E R6, desc[UR10][R30.64] ;  /* 0x0000000a1e06a981 */ /* 0x000ea2000c1e1900 */
[----:B------:R-:W-:Y:S01]  /*24c0*/  IADD3 R18, PT, PT, R0, 0x160, RZ ;  /* 0x0000016000127810 */ /* 0x000fe20007ffe0ff */
[----:B------:R-:W-:Y:S01]  /*24d0*/  HFMA2 R24, -RZ, RZ, 0, 0 ;  /* 0x00000000ff187431 */ /* 0x000fe200000001ff */
[----:B------:R-:W-:Y:S02]  /*24e0*/  LOP3.LUT R74, R74, 0xffffffef, RZ, 0xc0, !PT ;  /* 0xffffffef4a4a7812 */ /* 0x000fe400078ec0ff */
[----:B------:R-:W-:Y:S02]  /*24f0*/  SHF.R.S32.HI R12, RZ, 0x1f, R18 ;  /* 0x0000001fff0c7819 */ /* 0x000fe40000011412 */
[----:B------:R-:W-:Y:S01]  /*2500*/  ISETP.GE.U32.AND P1, PT, R18, UR16, PT ;  /* 0x0000001012007c0c */ /* 0x000fe2000bf26070 */
[----:B------:R0:W3:Y:S01]  /*2510*/  @!P2 LDG.E R24, desc[UR10][R28.64] ;  /* 0x0000000a1c18a981 */ /* 0x0000e2000c1e1900 */
[----:B------:R-:W-:Y:S02]  /*2520*/  @P5 LOP3.LUT R74, R74, 0x10, RZ, 0xfc, !PT ;  /* 0x000000104a4a5812 */ /* 0x000fe400078efcff */
[----:B------:R-:W-:Y:S01]  /*2530*/  ISETP.GE.AND.EX P2, PT, R12, UR17, PT, P1 ;  /* 0x000000110c007c0c */ /* 0x000fe2000bf46310 */
[----:B------:R-:W4:Y:S01]  /*2540*/  LDL.LU.64 R30, [R1+0x120] ;  /* 0x00012000011e7983 */ /* 0x000f220000300a00 */
[----:B------:R-:W-:-:S11]  /*2550*/  LOP3.LUT P1, RZ, R74, 0x40000, RZ, 0xc0, !PT ;  /* 0x000400004aff7812 */ /* 0x000fd6000782c0ff */
[----:B------:R-:W1:Y:S01]  /*2560*/  @!P2 LDC.64 R26, c[0x0][0x3a0] ;  /* 0x0000e800ff1aab82 */ /* 0x000e620000000a00 */
[----:B--2---:R2:W-:Y:S07]  /*2570*/  STL [R1+0x144], R6 ;  /* 0x0001440601007387 */ /* 0x0045ee0000100800 */
[----:B0-----:R-:W0:Y:S01]  /*2580*/  @!P2 LDC.64 R28, c[0x0][0x398] ;  /* 0x0000e600ff1cab82 */ /* 0x001e220000000a00 */
[----:B--2---:R-:W-:-:S06]  /*2590*/  HFMA2 R6, -RZ, RZ, 0, 0 ;  /* 0x00000000ff067431 */ /* 0x004fcc00000001ff */
[----:B------:R-:W2:Y:S04]  /*25a0*/  @!P1 LDG.E R6, desc[UR10][R32.64] ;  /* 0x0000000a20069981 */ /* 0x000ea8000c1e1900 */
[----:B--2---:R2:W-:Y:S02]  /*25b0*/  STL [R1+0x140], R6 ;  /* 0x0001400601007387 */ /* 0x0045e40000100800 */
[----:B--2---:R-:W-:-:S06]  /*25c0*/  MOV R6, RZ ;  /* 0x000000ff00067202 */ /* 0x004fcc0000000f00 */
[----:B------:R-:W2:Y:S01]  /*25d0*/  @!P1 LDG.E R6, desc[UR10][R34.64] ;  /* 0x0000000a22069981 */ /* 0x000ea2000c1e1900 */
[----:B------:R-:W-:-:S03]  /*25e0*/  @!P2 MOV R13, R5 ;  /* 0x00000005000da202 */ /* 0x000fc60000000f00 */
[----:B--2---:R2:W-:Y:S02]  /*25f0*/  STL [R1+0x13c], R6 ;  /* 0x00013c0601007387 */ /* 0x0045e40000100800 */
[----:B--2---:R-:W2:Y:S02]  /*2600*/  @!P2 LDC.64 R6, c[0x0][0x3f8] ;  /* 0x0000fe00ff06ab82 */ /* 0x004ea40000000a00 */
[----:B--2---:R-:W-:Y:S01]  /*2610*/  @!P2 IMAD R19, R12, R6, RZ ;  /* 0x000000060c13a224 */ /* 0x004fe200078e02ff */
[----:B------:R-:W-:-:S03]  /*2620*/  @!P2 MOV R12, R2 ;  /* 0x00000002000ca202 */ /* 0x000fc60000000f00 */
[C---:B------:R-:W-:Y:S02]  /*2630*/  @!P2 IMAD R19, R18.reuse, R7, R19 ;  /* 0x000000071213a224 */ /* 0x040fe400078e0213 */
[----:B------:R-:W-:-:S05]  /*2640*/  @!P2 IMAD.WIDE.U32 R6, R18, R6, R12 ;  /* 0x000000061206a225 */ /* 0x000fca00078e000c */
[----:B------:R-:W-:-:S04]  /*2650*/  @!P2 IADD3 R7, PT, PT, R7, R19, RZ ;  /* 0x000000130707a210 */ /* 0x000fc80007ffe0ff */
[C---:B------:R-:W-:Y:S02]  /*2660*/  @!P2 SHF.L.U64.HI R7, R6.reuse, 0x1, R7 ;  /* 0x000000010607a819 */ /* 0x040fe40000010207 */
[----:B------:R-:W-:-:S04]  /*2670*/  @!P2 SHF.L.U32 R6, R6, 0x1, RZ ;  /* 0x000000010606a819 */ /* 0x000fc800000006ff */
[----:B-1----:R-:W-:-:S04]  /*2680*/  @!P2 IADD3 R26, P1, PT, R6, R26, RZ ;  /* 0x0000001a061aa210 */ /* 0x002fc80007f3e0ff */
[----:B------:R-:W-:Y:S02]  /*2690*/  @!P2 IADD3.X R27, PT, PT, R7, R27, RZ, P1, !PT ;  /* 0x0000001b071ba210 */ /* 0x000fe40000ffe4ff */
[----:B0-----:R-:W-:Y:S02]  /*26a0*/  @!P2 IADD3 R28, P1, PT, R6, R28, RZ ;  /* 0x0000001c061ca210 */ /* 0x001fe40007f3e0ff */
[----:B------:R-:W-:-:S06]  /*26b0*/  MOV R6, RZ ;  /* 0x000000ff00067202 */ /* 0x000fcc0000000f00 */
[----:B------:R-:W2:Y:S01]  /*26c0*/  @!P6 LDG.E R6, desc[UR10][R38.64] ;  /* 0x0000000a2606e981 */ /* 0x000ea2000c1e1900 */
[----:B------:R-:W-:-:S03]  /*26d0*/  LOP3.LUT P0, RZ, R74, 0x10000, RZ, 0xc0, !PT ;  /* 0x000100004aff7812 */ /* 0x000fc6000780c0ff */
[----:B--2---:R0:W-:Y:S02]  /*26e0*/  STL [R1+0x134], R6 ;  /* 0x0001340601007387 */ /* 0x0041e40000100800 */
[----:B0-----:R-:W-:-:S08]  /*26f0*/  HFMA2 R6, -RZ, RZ, 0, 0 ;  /* 0x00000000ff067431 */ /* 0x001fd000000001ff */
[----:B------:R-:W2:Y:S01]  /*2700*/  @!P0 LDG.E R6, desc[UR10][R40.64] ;  /* 0x0000000a28068981 */ /* 0x000ea2000c1e1900 */
[----:B------:R-:W-:-:S03]  /*2710*/  IADD3 R18, PT, PT, R0, 0x170, RZ ;  /* 0x0000017000127810 */ /* 0x000fc60007ffe0ff */
[----:B---3--:R-:W-:Y:S01]  /*2720*/  STL [R1+0x148], R24 ;  /* 0x0001481801007387 */ /* 0x008fe20000100800 */
[----:B------:R-:W-:Y:S02]  /*2730*/  @!P2 IADD3.X R29, PT, PT, R7, R29, RZ, P1, !PT ;  /* 0x0000001d071da210 */ /* 0x000fe40000ffe4ff */
[----:B------:R-:W-:Y:S02]  /*2740*/  SHF.R.S32.HI R12, RZ, 0x1f, R18 ;  /* 0x0000001fff0c7819 */ /* 0x000fe40000011412 */
[----:B------:R-:W-:Y:S01]  /*2750*/  ISETP.GE.U32.AND P1, PT, R18, UR16, PT ;  /* 0x0000001012007c0c */ /* 0x000fe2000bf26070 */
[----:B--2---:R0:W-:Y:S02]  /*2760*/  STL [R1+0x130], R6 ;  /* 0x0001300601007387 */ /* 0x0041e40000100800 */
[----:B0-----:R-:W-:-:S06]  /*2770*/  MOV R6, RZ ;  /* 0x000000ff00067202 */ /* 0x001fcc0000000f00 */
[----:B------:R-:W2:Y:S01]  /*2780*/  @!P0 LDG.E R6, desc[UR10][R42.64] ;  /* 0x0000000a2a068981 */ /* 0x000ea2000c1e1900 */
[----:B------:R-:W-:-:S06]  /*2790*/  HFMA2 R24, -RZ, RZ, 0, 0 ;  /* 0x00000000ff187431 */ /* 0x000fcc00000001ff */
[----:B------:R-:W3:Y:S01]  /*27a0*/  @!P6 LDG.E R24, desc[UR10][R36.64] ;  /* 0x0000000a2418e981 */ /* 0x000ee2000c1e1900 */
[----:B------:R-:W-:Y:S02]  /*27b0*/  ISETP.GE.AND.EX P6, PT, R12, UR17, PT, P1 ;  /* 0x000000110c007c0c */ /* 0x000fe4000bfc6310 */
[----:B------:R-:W-:Y:S01]  /*27c0*/  LOP3.LUT R74, R74, 0xfffffff7, RZ, 0xc0, !PT ;  /* 0xfffffff74a4a7812 */ /* 0x000fe200078ec0ff */
[----:B------:R-:W-:Y:S01]  /*27d0*/  HFMA2 R19, -RZ, RZ, 0, 0 ;  /* 0x00000000ff137431 */ /* 0x000fe200000001ff */
[----:B------:R-:W-:Y:S04]  /*27e0*/  STL [R1+0x170], R77 ;  /* 0x0001704d01007387 */ /* 0x000fe80000100800 */
[----:B------:R-:W4:Y:S05]  /*27f0*/  LDL.LU.64 R42, [R1+0x110] ;  /* 0x00011000012a7983 */ /* 0x000f2a0000300a00 */
[----:B------:R-:W0:Y:S01]  /*2800*/  @!P6 LDC.64 R34, c[0x0][0x3a0] ;  /* 0x0000e800ff22eb82 */ /* 0x000e220000000a00 */
[----:B------:R-:W-:-:S07]  /*2810*/  @!P6 MOV R13, R5 ;  /* 0x00000005000de202 */ /* 0x000fce0000000f00 */
[----:B------:R-:W1:Y:S01]  /*2820*/  @!P6 LDC.64 R32, c[0x0][0x398] ;  /* 0x0000e600ff20eb82 */ /* 0x000e620000000a00 */
[----:B------:R-:W-:-:S04]  /*2830*/  @P2 LOP3.LUT R74, R74, 0x8, RZ, 0xfc, !PT ;  /* 0x000000084a4a2812 */ /* 0x000fc800078efcff */
[C---:B------:R-:W-:Y:S01]  /*2840*/  LOP3.LUT P2, RZ, R74.reuse, 0x8000, RZ, 0xc0, !PT ;  /* 0x000080004aff7812 */ /* 0x040fe2000784c0ff */
[----:B--2---:R2:W-:Y:S01]  /*2850*/  STL [R1+0x12c], R6 ;  /* 0x00012c0601007387 */ /* 0x0045e20000100800 */
[----:B------:R-:W-:-:S11]  /*2860*/  LOP3.LUT R74, R74, 0xfffffffb, RZ, 0xc0, !PT ;  /* 0xfffffffb4a4a7812 */ /* 0x000fd600078ec0ff */
[----:B------:R-:W4:Y:S01]  /*2870*/  @!P2 LDG.E R19, desc[UR10][R44.64] ;  /* 0x0000000a2c13a981 */ /* 0x000f22000c1e1900 */
[----:B--2---:R-:W2:Y:S02]  /*2880*/  @!P6 LDC.64 R6, c[0x0][0x3f8] ;  /* 0x0000fe00ff06eb82 */ /* 0x004ea40000000a00 */
[----:B--2---:R-:W-:-:S04]  /*2890*/  @!P6 IMAD R12, R12, R6, RZ ;  /* 0x000000060c0ce224 */ /* 0x004fc800078e02ff */
        /* <DEDUP_REMOVED lines=11> */
[----:B------:R-:W2:Y:S01]  /*2950*/  @!P2 LDG.E R6, desc[UR10][R46.64] ;  /* 0x0000000a2e06a981 */ /* 0x000ea2000c1e1900 */
[----:B------:R-:W-:Y:S02]  /*2960*/  IADD3 R18, PT, PT, R0, 0x180, RZ ;  /* 0x0000018000127810 */ /* 0x000fe40007ffe0ff */
[----:B------:R-:W-:Y:S02]  /*2970*/  @P6 LOP3.LUT R74, R74, 0x4, RZ, 0xfc, !PT ;  /* 0x000000044a4a6812 */ /* 0x000fe400078efcff */
[----:B------:R-:W-:Y:S02]  /*2980*/  SHF.R.S32.HI R12, RZ, 0x1f, R18 ;  /* 0x0000001fff0c7819 */ /* 0x000fe40000011412 */
[----:B------:R-:W-:-:S04]  /*2990*/  ISETP.GE.U32.AND P1, PT, R18, UR16, PT ;  /* 0x0000001012007c0c */ /* 0x000fc8000bf26070 */
[----:B------:R-:W-:Y:S02]  /*29a0*/  ISETP.GE.AND.EX P2, PT, R12, UR17, PT, P1 ;  /* 0x000000110c007c0c */ /* 0x000fe4000bf46310 */
[C---:B------:R-:W-:Y:S02]  /*29b0*/  LOP3.LUT P1, RZ, R74.reuse, 0x4000, RZ, 0xc0, !PT ;  /* 0x000040004aff7812 */ /* 0x040fe4000782c0ff */
[----:B------:R-:W-:Y:S02]  /*29c0*/  LOP3.LUT P0, RZ, R74, 0x2000, RZ, 0xc0, !PT ;  /* 0x000020004aff7812 */ /* 0x000fe4000780c0ff */
[----:B------:R-:W-:-:S07]  /*29d0*/  CS2R R76, SRZ ;  /* 0x00000000004c7805 */ /* 0x000fce000001ff00 */
[----:B------:R-:W0:Y:S01]  /*29e0*/  @!P2 LDC.64 R38, c[0x0][0x3a0] ;  /* 0x0000e800ff26ab82 */ /* 0x000e220000000a00 */
[----:B--2---:R1:W-:Y:S07]  /*29f0*/  STL [R1+0x11c], R6 ;  /* 0x00011c0601007387 */ /* 0x0043ee0000100800 */
[----:B------:R-:W2:Y:S01]  /*2a00*/  @!P2 LDC.64 R40, c[0x0][0x398] ;  /* 0x0000e600ff28ab82 */ /* 0x000ea20000000a00 */
[----:B------:R-:W2:Y:S01]  /*2a10*/  @!P0 LDG.E R76, desc[UR10][R52.64] ;  /* 0x0000000a344c8981 */ /* 0x000ea2000c1e1900 */
[----:B------:R-:W-:-:S03]  /*2a20*/  @!P2 MOV R13, R5 ;  /* 0x00000005000da202 */ /* 0x000fc60000000f00 */
[----:B------:R-:W2:Y:S01]  /*2a30*/  @!P1 LDG.E R77, desc[UR10][R50.64] ;  /* 0x0000000a324d9981 */ /* 0x000ea2000c1e1900 */
[----:B-1----:R-:W-:-:S03]  /*2a40*/  HFMA2 R6, -RZ, RZ, 0, 0 ;  /* 0x00000000ff067431 */ /* 0x002fc600000001ff */
[----:B------:R-:W2:Y:S04]  /*2a50*/  LDL.LU.64 R52, [R1+0x150] ;  /* 0x0001500001347983 */ /* 0x000ea80000300a00 */
[----:B------:R-:W2:Y:S04]  /*2a60*/  @!P1 LDG.E R6, desc[UR10][R48.64] ;  /* 0x0000000a30069981 */ /* 0x000ea8000c1e1900 */
[----:B---3--:R1:W-:Y:S04]  /*2a70*/  STL [R1+0x138], R24 ;  /* 0x0001381801007387 */ /* 0x0083e80000100800 */
[----:B----4-:R3:W-:Y:S01]  /*2a80*/  STL [R1+0x160], R75 ;  /* 0x0001604b01007387 */ /* 0x0107e20000100800 */
[----:B-1----:R-:W-:Y:S01]  /*2a90*/  IADD3 R24, PT, PT, R0, 0x190, RZ ;  /* 0x0000019000187810 */ /* 0x002fe20007ffe0ff */
[----:B---3--:R-:W-:-:S06]  /*2aa0*/  HFMA2 R75, -RZ, RZ, 0, 0 ;  /* 0x00000000ff4b7431 */ /* 0x008fcc00000001ff */
[----:B------:R-:W3:Y:S01]  /*2ab0*/  @!P0 LDG.E R75, desc[UR10][R54.64] ;  /* 0x0000000a364b8981 */ /* 0x000ee2000c1e1900 */
[----:B------:R-:W-:-:S03]  /*2ac0*/  LOP3.LUT R74, R74, 0xfffffffd, RZ, 0xc0, !PT ;  /* 0xfffffffd4a4a7812 */ /* 0x000fc600078ec0ff */
[----:B------:R-:W-:Y:S01]  /*2ad0*/  STL [R1+0x128], R19 ;  /* 0x0001281301007387 */ /* 0x000fe20000100800 */
[----:B------:R-:W-:-:S03]  /*2ae0*/  @P2 LOP3.LUT R74, R74, 0x2, RZ, 0xfc, !PT ;  /* 0x000000024a4a2812 */ /* 0x000fc600078efcff */
[----:B--2---:R1:W-:Y:S02]  /*2af0*/  STL [R1+0x118], R6 ;  /* 0x0001180601007387 */ /* 0x0043e40000100800 */
        /* <DEDUP_REMOVED lines=10> */
[----:B------:R-:W-:Y:S02]  /*2ba0*/  @!P2 IADD3 R40, P1, PT, R12, R40, RZ ;  /* 0x000000280c28a210 */ /* 0x000fe40007f3e0ff */
[----:B------:R-:W-:Y:S02]  /*2bb0*/  SHF.R.S32.HI R18, RZ, 0x1f, R24 ;  /* 0x0000001fff127819 */ /* 0x000fe40000011418 */
[----:B------:R-:W-:Y:S02]  /*2bc0*/  @!P2 IADD3.X R41, PT, PT, R6, R41, RZ, P1, !PT ;  /* 0x000000290629a210 */ /* 0x000fe40000ffe4ff */
[----:B------:R-:W-:-:S04]  /*2bd0*/  ISETP.GE.U32.AND P1, PT, R24, UR16, PT ;  /* 0x0000001018007c0c */ /* 0x000fc8000bf26070 */
[----:B------:R-:W-:-:S13]  /*2be0*/  ISETP.GE.AND.EX P0, PT, R18, UR17, PT, P1 ;  /* 0x0000001112007c0c */ /* 0x000fda000bf06310 */
[----:B------:R-:W0:Y:S01]  /*2bf0*/  @!P0 LDC.64 R12, c[0x0][0x3f8] ;  /* 0x0000fe00ff0c8b82 */ /* 0x000e220000000a00 */
[----:B------:R-:W-:-:S07]  /*2c00*/  @!P0 MOV R19, R5 ;  /* 0x0000000500138202 */ /* 0x000fce0000000f00 */
[----:B------:R-:W1:Y:S01]  /*2c10*/  @!P0 LDC.64 R46, c[0x0][0x3a0] ;  /* 0x0000e800ff2e8b82 */ /* 0x000e620000000a00 */
[----:B------:R-:W-:-:S07]  /*2c20*/  LOP3.LUT P1, RZ, R74, 0x1000, RZ, 0xc0, !PT ;  /* 0x000010004aff7812 */ /* 0x000fce000782c0ff */
[----:B------:R-:W2:Y:S01]  /*2c30*/  @!P0 LDC.64 R44, c[0x0][0x398] ;  /* 0x0000e600ff2c8b82 */ /* 0x000ea20000000a00 */
[----:B0-----:R-:W-:-:S04]  /*2c40*/  @!P0 IMAD R18, R18, R12, RZ ;  /* 0x0000000c12128224 */ /* 0x001fc800078e02ff */
[----:B------:R-:W-:Y:S01]  /*2c50*/  @!P0 IMAD R13, R24, R13, R18 ;  /* 0x0000000d180d8224 */ /* 0x000fe200078e0212 */
[----:B------:R-:W-:-:S05]  /*2c60*/  @!P0 MOV R18, R2 ;  /* 0x0000000200128202 */ /* 0x000fca0000000f00 */
[----:B------:R-:W-:Y:S01]  /*2c70*/  @!P0 IMAD.WIDE.U32 R18, R24, R12, R18 ;  /* 0x0000000c18128225 */ /* 0x000fe200078e0012 */
[----:B------:R-:W-:-:S04]  /*2c80*/  CS2R R6, SRZ ;  /* 0x0000000000067805 */ /* 0x000fc8000001ff00 */
[----:B------:R-:W-:Y:S02]  /*2c90*/  @!P0 IADD3 R12, PT, PT, R19, R13, RZ ;  /* 0x0000000d130c8210 */ /* 0x000fe40007ffe0ff */
[----:B------:R-:W4:Y:S02]  /*2ca0*/  @!P1 LDG.E R6, desc[UR10][R56.64] ;  /* 0x0000000a38069981 */ /* 0x000f24000c1e1900 */
[C---:B------:R-:W-:Y:S02]  /*2cb0*/  @!P0 SHF.L.U64.HI R12, R18.reuse, 0x1, R12 ;  /* 0x00000001120c8819 */ /* 0x040fe4000001020c */
[----:B------:R-:W-:Y:S01]  /*2cc0*/  @!P0 SHF.L.U32 R18, R18, 0x1, RZ ;  /* 0x0000000112128819 */ /* 0x000fe200000006ff */
[----:B------:R-:W3:Y:S01]  /*2cd0*/  @!P1 LDG.E R7, desc[UR10][R58.64] ;  /* 0x0000000a3a079981 */ /* 0x000ee2000c1e1900 */
[----:B------:R-:W-:Y:S02]  /*2ce0*/  LOP3.LUT P2, RZ, R74, 0x40000000, RZ, 0xc0, !PT ;  /* 0x400000004aff7812 */ /* 0x000fe4000784c0ff */
[----:B-1----:R-:W-:-:S02]  /*2cf0*/  @!P0 IADD3 R46, P1, PT, R18, R46, RZ ;  /* 0x0000002e122e8210 */ /* 0x002fc40007f3e0ff */
[----:B------:R-:W-:Y:S02]  /*2d00*/  LOP3.LUT R74, R74, 0xfffffffe, RZ, 0xc0, !PT ;  /* 0xfffffffe4a4a7812 */ /* 0x000fe400078ec0ff */
[----:B------:R-:W-:Y:S02]  /*2d10*/  @!P0 IADD3.X R47, PT, PT, R12, R47, RZ, P1, !PT ;  /* 0x0000002f0c2f8210 */ /* 0x000fe40000ffe4ff */
[----:B--2---:R-:W-:Y:S02]  /*2d20*/  @!P0 IADD3 R44, P1, PT, R18, R44, RZ ;  /* 0x0000002c122c8210 */ /* 0x004fe40007f3e0ff */
[----:B------:R-:W-:Y:S02]  /*2d30*/  @P0 LOP3.LUT R74, R74, 0x1, RZ, 0xfc, !PT ;  /* 0x000000014a4a0812 */ /* 0x000fe400078efcff */
[----:B------:R-:W-:Y:S02]  /*2d40*/  @!P0 IADD3.X R45, PT, PT, R12, R45, RZ, P1, !PT ;  /* 0x0000002d0c2d8210 */ /* 0x000fe40000ffe4ff */
[----:B------:R-:W-:-:S02]  /*2d50*/  LOP3.LUT P1, RZ, R74, 0x800, RZ, 0xc0, !PT ;  /* 0x000008004aff7812 */ /* 0x000fc4000782c0ff */
[----:B------:R-:W-:Y:S02]  /*2d60*/  CS2R R12, SRZ ;  /* 0x00000000000c7805 */ /* 0x000fe4000001ff00 */
[----:B------:R-:W-:-:S04]  /*2d70*/  IADD3 R19, PT, PT, R0, 0x1a0, RZ ;  /* 0x000001a000137810 */ /* 0x000fc80007ffe0ff */
[----:B------:R-:W-:-:S05]  /*2d80*/  SHF.R.S32.HI R25, RZ, 0x1f, R19 ;  /* 0x0000001fff197819 */ /* 0x000fca0000011413 */
[----:B------:R-:W2:Y:S04]  /*2d90*/  @!P1 LDG.E R12, desc[UR10][R60.64] ;  /* 0x0000000a3c0c9981 */ /* 0x000ea8000c1e1900 */
[----:B------:R-:W2:Y:S01]  /*2da0*/  @!P1 LDG.E R13, desc[UR10][R62.64] ;  /* 0x0000000a3e0d9981 */ /* 0x000ea2000c1e1900 */
[----:B------:R-:W-:-:S04]  /*2db0*/  ISETP.GE.U32.AND P1, PT, R19, UR16, PT ;  /* 0x0000001013007c0c */ /* 0x000fc8000bf26070 */
[----:B------:R-:W-:Y:S02]  /*2dc0*/  ISETP.GE.AND.EX P1, PT, R25, UR17, PT, P1 ;  /* 0x0000001119007c0c */ /* 0x000fe4000bf26310 */
[----:B------:R-:W-:-:S06]  /*2dd0*/  MOV R24, RZ ;  /* 0x000000ff00187202 */ /* 0x000fcc0000000f00 */
[----:B------:R0:W2:Y:S05]  /*2de0*/  @!P2 LDG.E R24, desc[UR10][R30.64] ;  /* 0x0000000a1e18a981 */ /* 0x0000aa000c1e1900 */
[----:B------:R-:W1:Y:S08]  /*2df0*/  @!P1 LDC.64 R48, c[0x0][0x3a0] ;  /* 0x0000e800ff309b82 */ /* 0x000e700000000a00 */
[----:B0-----:R-:W0:Y:S01]  /*2e00*/  @!P1 LDC.64 R30, c[0x0][0x3f8] ;  /* 0x0000fe00ff1e9b82 */ /* 0x001e220000000a00 */
[----:B------:R-:W-:-:S02]  /*2e10*/  @!P1 MOV R36, R2 ;  /* 0x0000000200249202 */ /* 0x000fc40000000f00 */
[----:B------:R-:W-:-:S05]  /*2e20*/  @!P1 MOV R37, R5 ;  /* 0x0000000500259202 */ /* 0x000fca0000000f00 */
[----:B------:R-:W1:Y:S01]  /*2e30*/  @!P1 LDC.64 R50, c[0x0][0x398] ;  /* 0x0000e600ff329b82 */ /* 0x000e620000000a00 */
[----:B------:R-:W-:-:S06]  /*2e40*/  HFMA2 R18, -RZ, RZ, 0, 0 ;  /* 0x00000000ff127431 */ /* 0x000fcc00000001ff */
[----:B------:R-:W2:Y:S01]  /*2e50*/  @!P2 LDG.E R18, desc[UR10][R64.64] ;  /* 0x0000000a4012a981 */ /* 0x000ea2000c1e1900 */
[-C--:B0-----:R-:W-:Y:S02]  /*2e60*/  @!P1 IMAD R25, R25, R30.reuse, RZ ;  /* 0x0000001e19199224 */ /* 0x081fe400078e02ff */
[----:B------:R-:W-:-:S04]  /*2e70*/  @!P1 IMAD.WIDE.U32 R36, R19, R30, R36 ;  /* 0x0000001e13249225 */ /* 0x000fc800078e0024 */
[----:B------:R-:W-:-:S05]  /*2e80*/  @!P1 IMAD R31, R19, R31, R25 ;  /* 0x0000001f131f9224 */ /* 0x000fca00078e0219 */
[----:B------:R-:W-:-:S04]  /*2e90*/  @!P1 IADD3 R19, PT, PT, R37, R31, RZ ;  /* 0x0000001f25139210 */ /* 0x000fc80007ffe0ff */
[C---:B------:R-:W-:Y:S02]  /*2ea0*/  @!P1 SHF.L.U64.HI R19, R36.reuse, 0x1, R19 ;  /* 0x0000000124139819 */ /* 0x040fe40000010213 */
[----:B------:R-:W-:-:S04]  /*2eb0*/  @!P1 SHF.L.U32 R36, R36, 0x1, RZ ;  /* 0x0000000124249819 */ /* 0x000fc800000006ff */
[----:B-1----:R-:W-:-:S04]  /*2ec0*/  @!P1 IADD3 R48, P2, PT, R36, R48, RZ ;  /* 0x0000003024309210 */ /* 0x002fc80007f5e0ff */
[----:B------:R-:W-:Y:S02]  /*2ed0*/  @!P1 IADD3.X R49, PT, PT, R19, R49, RZ, P2, !PT ;  /* 0x0000003113319210 */ /* 0x000fe400017fe4ff */
[----:B------:R-:W-:-:S04]  /*2ee0*/  @!P1 IADD3 R50, P2, PT, R36, R50, RZ ;  /* 0x0000003224329210 */ /* 0x000fc80007f5e0ff */
[----:B------:R-:W-:Y:S02]  /*2ef0*/  @!P1 IADD3.X R51, PT, PT, R19, R51, RZ, P2, !PT ;  /* 0x0000003313339210 */ /* 0x000fe400017fe4ff */
[----:B------:R-:W-:Y:S01]  /*2f00*/  LOP3.LUT P2, RZ, R74, 0x200, RZ, 0xc0, !PT ;  /* 0x000002004aff7812 */ /* 0x000fe2000784c0ff */
[----:B------:R-:W-:Y:S01]  /*2f10*/  HFMA2 R19, -RZ, RZ, 0, 0 ;  /* 0x00000000ff137431 */ /* 0x000fe200000001ff */
[----:B------:R-:W-:-:S11]  /*2f20*/  MOV R25, RZ ;  /* 0x000000ff00197202 */ /* 0x000fd60000000f00 */
[----:B------:R0:W2:Y:S04]  /*2f30*/  @!P2 LDG.E R19, desc[UR10][R52.64] ;  /* 0x0000000a3413a981 */ /* 0x0000a8000c1e1900 */
[----:B------:R1:W2:Y:S01]  /*2f40*/  @!P2 LDG.E R25, desc[UR10][R42.64] ;  /* 0x0000000a2a19a981 */ /* 0x0002a2000c1e1900 */
[----:B0-----:R-:W-:-:S04]  /*2f50*/  IADD3 R52, PT, PT, R0, 0x1b0, RZ ;  /* 0x000001b000347810 */ /* 0x001fc80007ffe0ff */
[----:B-1----:R-:W-:Y:S02]  /*2f60*/  SHF.R.S32.HI R42, RZ, 0x1f, R52 ;  /* 0x0000001fff2a7819 */ /* 0x002fe40000011434 */
[----:B------:R-:W-:-:S04]  /*2f70*/  ISETP.GE.U32.AND P2, PT, R52, UR16, PT ;  /* 0x0000001034007c0c */ /* 0x000fc8000bf46070 */
[----:B------:R-:W-:-:S13]  /*2f80*/  ISETP.GE.AND.EX P2, PT, R42, UR17, PT, P2 ;  /* 0x000000112a007c0c */ /* 0x000fda000bf46320 */
[----:B------:R-:W0:Y:S01]  /*2f90*/  @!P2 LDC.64 R36, c[0x0][0x3f8] ;  /* 0x0000fe00ff24ab82 */ /* 0x000e220000000a00 */
[----:B------:R-:W-:Y:S01]  /*2fa0*/  @!P2 MOV R43, R5 ;  /* 0x00000005002ba202 */ /* 0x000fe20000000f00 */
[----:B------:R-:W-:Y:S06]  /*2fb0*/  STL [R1+0x1d4], R76 ;  /* 0x0001d44c01007387 */ /* 0x000fec0000100800 */
[----:B------:R-:W1:Y:S01]  /*2fc0*/  @!P2 LDC.64 R54, c[0x0][0x398] ;  /* 0x0000e600ff36ab82 */ /* 0x000e620000000a00 */
[----:B0-----:R-:W-:-:S04]  /*2fd0*/  @!P2 IMAD R42, R42, R36, RZ ;  /* 0x000000242a2aa224 */ /* 0x001fc800078e02ff */
[----:B------:R-:W-:Y:S01]  /*2fe0*/  @!P2 IMAD R37, R52, R37, R42 ;  /* 0x000000253425a224 */ /* 0x000fe200078e022a */
[----:B------:R-:W-:-:S05]  /*2ff0*/  @!P2 MOV R42, R2 ;  /* 0x00000002002aa202 */ /* 0x000fca0000000f00 */
[----:B------:R-:W-:Y:S02]  /*3000*/  @!P2 IMAD.WIDE.U32 R42, R52, R36, R42 ;  /* 0x00000024342aa225 */ /* 0x000fe400078e002a */
[----:B------:R-:W0:Y:S01]  /*3010*/  @!P2 LDC.64 R52, c[0x0][0x3a0] ;  /* 0x0000e800ff34ab82 */ /* 0x000e220000000a00 */
[----:B------:R-:W-:Y:S04]  /*3020*/  STL [R1+0x1e0], R76 ;  /* 0x0001e04c01007387 */ /* 0x000fe80000100800 */
[----:B------:R-:W-:Y:S04]  /*3030*/  STL [R1+0x1e8], R76 ;  /* 0x0001e84c01007387 */ /* 0x000fe80000100800 */
[----:B------:R1:W-:Y:S01]  /*3040*/  STL [R1+0x218], R76 ;  /* 0x0002184c01007387 */ /* 0x0003e20000100800 */
[----:B------:R-:W-:-:S02]  /*3050*/  @!P2 IADD3 R36, PT, PT, R43, R37, RZ ;  /* 0x000000252b24a210 */ /* 0x000fc40007ffe0ff */
[----:B------:R-:W-:Y:S01]  /*3060*/  CS2R R30, SRZ ;  /* 0x00000000001e7805 */ /* 0x000fe2000001ff00 */
[----:B-1----:R-:W2:Y:S01]  /*3070*/  LDL.LU R76, [R1+0x174] ;  /* 0x00017400014c7983 */ /* 0x002ea20000300800 */
[C---:B------:R-:W-:Y:S02]  /*3080*/  @!P2 SHF.L.U64.HI R36, R42.reuse, 0x1, R36 ;  /* 0x000000012a24a819 */ /* 0x040fe40000010224 */
[----:B------:R-:W-:Y:S02]  /*3090*/  @!P2 SHF.L.U32 R42, R42, 0x1, RZ ;  /* 0x000000012a2aa819 */ /* 0x000fe400000006ff */
[----:B------:R-:W2:Y:S01]  /*30a0*/  @!P3 LDG.E R30, desc[UR10][R66.64] ;  /* 0x0000000a421eb981 */ /* 0x000ea2000c1e1900 */
[----:B------:R-:W-:-:S03]  /*30b0*/  LOP3.LUT R74, R74, 0xefffffff, RZ, 0xc0, !PT ;  /* 0xefffffff4a4a7812 */ /* 0x000fc600078ec0ff */
[----:B------:R-:W2:Y:S01]  /*30c0*/  @!P3 LDG.E R31, desc[UR10][R68.64] ;  /* 0x0000000a441fb981 */ /* 0x000ea2000c1e1900 */
[----:B0-----:R-:W-:Y:S02]  /*30d0*/  @!P2 IADD3 R52, P3, PT, R42, R52, RZ ;  /* 0x000000342a34a210 */ /* 0x001fe40007f7e0ff */
[----:B------:R-:W-:Y:S02]  /*30e0*/  @P1 LOP3.LUT R74, R74, 0x10000000, RZ, 0xfc, !PT ;  /* 0x100000004a4a1812 */ /* 0x000fe400078efcff */
[----:B------:R-:W-:Y:S02]  /*30f0*/  @!P2 IADD3.X R53, PT, PT, R36, R53, RZ, P3, !PT ;  /* 0x000000352435a210 */ /* 0x000fe40001ffe4ff */
[----:B------:R-:W-:-:S04]  /*3100*/  @!P2 IADD3 R54, P3, PT, R42, R54, RZ ;  /* 0x000000362a36a210 */ /* 0x000fc80007f7e0ff */
[----:B------:R-:W-:Y:S02]  /*3110*/  @!P2 IADD3.X R55, PT, PT, R36, R55, RZ, P3, !PT ;  /* 0x000000372437a210 */ /* 0x000fe40001ffe4ff */
[----:B------:R-:W-:Y:S02]  /*3120*/  LOP3.LUT P3, RZ, R74, 0x80, RZ, 0xc0, !PT ;  /* 0x000000804aff7812 */ /* 0x000fe4000786c0ff */
[----:B------:R-:W-:Y:S02]  /*3130*/  CS2R R36, SRZ ;  /* 0x0000000000247805 */ /* 0x000fe4000001ff00 */
[----:B------:R-:W-:Y:S01]  /*3140*/  IADD3 R43, PT, PT, R0, 0x1c0, RZ ;  /* 0x000001c0002b7810 */ /* 0x000fe20007ffe0ff */
[----:B------:R-:W-:-:S03]  /*3150*/  HFMA2 R42, -RZ, RZ, 0, 0 ;  /* 0x00000000ff2a7431 */ /* 0x000fc600000001ff */
[----:B------:R-:W-:-:S03]  /*3160*/  SHF.R.S32.HI R56, RZ, 0x1f, R43 ;  /* 0x0000001fff387819 */ /* 0x000fc6000001142b */
[----:B------:R0:W2:Y:S04]  /*3170*/  @!P4 LDG.E R42, desc[UR10][R10.64] ;  /* 0x0000000a0a2ac981 */ /* 0x0000a8000c1e1900 */
[----:B------:R-:W2:Y:S04]  /*3180*/  @!P3 LDG.E R36, desc[UR10][R70.64] ;  /* 0x0000000a4624b981 */ /* 0x000ea8000c1e1900 */
[----:B------:R-:W2:Y:S01]  /*3190*/  @!P3 LDG.E R37, desc[UR10][R72.64] ;  /* 0x0000000a4825b981 */ /* 0x000ea2000c1e1900 */
[----:B------:R-:W-:-:S04]  /*31a0*/  ISETP.GE.U32.AND P3, PT, R43, UR16, PT ;  /* 0x000000102b007c0c */ /* 0x000fc8000bf66070 */
[----:B------:R-:W-:Y:S02]  /*31b0*/  ISETP.GE.AND.EX P3, PT, R56, UR17, PT, P3 ;  /* 0x0000001138007c0c */ /* 0x000fe4000bf66330 */
[----:B0-----:R-:W-:-:S06]  /*31c0*/  MOV R10, RZ ;  /* 0x000000ff000a7202 */ /* 0x001fcc0000000f00 */
[----:B------:R0:W2:Y:S05]  /*31d0*/  @!P4 LDG.E R10, desc[UR10][R8.64] ;  /* 0x0000000a080ac981 */ /* 0x0000aa000c1e1900 */
[----:B------:R-:W1:Y:S08]  /*31e0*/  @!P3 LDC.64 R58, c[0x0][0x398] ;  /* 0x0000e600ff3abb82 */ /* 0x000e700000000a00 */
[----:B0-----:R-:W0:Y:S01]  /*31f0*/  @!P3 LDC.64 R8, c[0x0][0x3f8] ;  /* 0x0000fe00ff08bb82 */ /* 0x001e220000000a00 */
[----:B------:R-:W-:Y:S01]  /*3200*/  @!P3 MOV R57, R5 ;  /* 0x000000050039b202 */ /* 0x000fe20000000f00 */
[----:B0-----:R-:W-:Y:S01]  /*3210*/  @!P3 IMAD R11, R56, R8, RZ ;  /* 0x00000008380bb224 */ /* 0x001fe200078e02ff */
[----:B------:R-:W-:-:S03]  /*3220*/  @!P3 MOV R56, R2 ;  /* 0x000000020038b202 */ /* 0x000fc60000000f00 */
[C---:B------:R-:W-:Y:S02]  /*3230*/  @!P3 IMAD R11, R43.reuse, R9, R11 ;  /* 0x000000092b0bb224 */ /* 0x040fe400078e020b */
[----:B------:R-:W-:Y:S02]  /*3240*/  @!P3 IMAD.WIDE.U32 R8, R43, R8, R56 ;  /* 0x000000082b08b225 */ /* 0x000fe400078e0038 */
[----:B------:R-:W0:Y:S03]  /*3250*/  @!P3 LDC.64 R56, c[0x0][0x3a0] ;  /* 0x0000e800ff38bb82 */ /* 0x000e260000000a00 */
[----:B------:R-:W-:-:S04]  /*3260*/  @!P3 IADD3 R9, PT, PT, R9, R11, RZ ;  /* 0x0000000b0909b210 */ /* 0x000fc80007ffe0ff */
[C---:B------:R-:W-:Y:S02]  /*3270*/  @!P3 SHF.L.U64.HI R9, R8.reuse, 0x1, R9 ;  /* 0x000000010809b819 */ /* 0x040fe40000010209 */
[----:B------:R-:W-:Y:S02]  /*3280*/  @!P3 SHF.L.U32 R8, R8, 0x1, RZ ;  /* 0x000000010808b819 */ /* 0x000fe400000006ff */
[----:B------:R-:W-:Y:S02]  /*3290*/  LOP3.LUT P1, RZ, R74, 0x20, RZ, 0xc0, !PT ;  /* 0x000000204aff7812 */ /* 0x000fe4000782c0ff */
[----:B0-----:R-:W-:-:S04]  /*32a0*/  @!P3 IADD3 R56, P4, PT, R8, R56, RZ ;  /* 0x000000380838b210 */ /* 0x001fc80007f9e0ff */
[----:B------:R-:W-:Y:S02]  /*32b0*/  @!P3 IADD3.X R57, PT, PT, R9, R57, RZ, P4, !PT ;  /* 0x000000390939b210 */ /* 0x000fe400027fe4ff */
[----:B-1----:R-:W-:-:S04]  /*32c0*/  @!P3 IADD3 R58, P4, PT, R8, R58, RZ ;  /* 0x0000003a083ab210 */ /* 0x002fc80007f9e0ff */
[----:B------:R-:W-:Y:S02]  /*32d0*/  @!P3 IADD3.X R59, PT, PT, R9, R59, RZ, P4, !PT ;  /* 0x0000003b093bb210 */ /* 0x000fe400027fe4ff */
[----:B------:R-:W-:Y:S02]  /*32e0*/  CS2R R8, SRZ ;  /* 0x0000000000087805 */ /* 0x000fe4000001ff00 */
[----:B------:R-:W-:-:S04]  /*32f0*/  IADD3 R43, PT, PT, R0, 0x1d0, RZ ;  /* 0x000001d0002b7810 */ /* 0x000fc80007ffe0ff */
[----:B------:R-:W-:Y:S01]  /*3300*/  ISETP.GE.U32.AND P4, PT, R43, UR16, PT ;  /* 0x000000102b007c0c */ /* 0x000fe2000bf86070 */
[----:B------:R0:W2:Y:S04]  /*3310*/  @!P1 LDG.E R9, desc[UR10][R16.64] ;  /* 0x0000000a10099981 */ /* 0x0000a8000c1e1900 */
[----:B------:R1:W2:Y:S01]  /*3320*/  @!P1 LDG.E R8, desc[UR10][R14.64] ;  /* 0x0000000a0e089981 */ /* 0x0002a2000c1e1900 */
[----:B0-----:R-:W-:-:S04]  /*3330*/  SHF.R.S32.HI R16, RZ, 0x1f, R43 ;  /* 0x0000001fff107819 */ /* 0x001fc8000001142b */
[----:B------:R-:W-:Y:S01]  /*3340*/  ISETP.GE.AND.EX P4, PT, R16, UR17, PT, P4 ;  /* 0x0000001110007c0c */ /* 0x000fe2000bf86340 */
[----:B------:R-:W-:-:S06]  /*3350*/  HFMA2 R11, -RZ, RZ, 0, 0 ;  /* 0x00000000ff0b7431 */ /* 0x000fcc00000001ff */
[----:B------:R0:W2:Y:S06]  /*3360*/  @!P5 LDG.E R11, desc[UR10][R22.64] ;  /* 0x0000000a160bd981 */ /* 0x0000ac000c1e1900 */
[----:B-1----:R-:W1:Y:S01]  /*3370*/  @!P4 LDC.64 R14, c[0x0][0x3f8] ;  /* 0x0000fe00ff0ecb82 */ /* 0x002e620000000a00 */
[----:B0-----:R-:W-:Y:S02]  /*3380*/  CS2R R22, SRZ ;  /* 0x0000000000167805 */ /* 0x001fe4000001ff00 */
[----:B------:R-:W-:-:S04]  /*3390*/  @!P4 MOV R17, R5 ;  /* 0x000000050011c202 */ /* 0x000fc80000000f00 */
[----:B------:R1:W2:Y:S01]  /*33a0*/  @!P5 LDG.E R22, desc[UR10][R20.64] ;  /* 0x0000000a1416d981 */ /* 0x0002a2000c1e1900 */
[----:B------:R-:W-:Y:S02]  /*33b0*/  IADD3 R60, PT, PT, R0, 0x1e0, RZ ;  /* 0x000001e0003c7810 */ /* 0x000fe40007ffe0ff */
[----:B------:R-:W-:Y:S01]  /*33c0*/  LOP3.LUT P1, RZ, R74, 0x2, RZ, 0xc0, !PT ;  /* 0x000000024aff7812 */ /* 0x000fe2000782c0ff */
[----:B----4-:R-:W-:Y:S01]  /*33d0*/  STL [R1+0x1f0], R6 ;  /* 0x0001f00601007387 */ /* 0x010fe20000100800 */
[----:B------:R-:W-:-:S03]  /*33e0*/  PRMT R62, RZ, 0x5410, RZ ;  /* 0x00005410ff3e7816 */ /* 0x000fc600000000ff */
[----:B------:R0:W-:Y:S04]  /*33f0*/  STL [R1+0x1f8], R6 ;  /* 0x0001f80601007387 */ /* 0x0001e80000100800 */
[----:B---3--:R3:W-:Y:S01]  /*3400*/  STL [R1+0x1fc], R7 ;  /* 0x0001fc0701007387 */ /* 0x0087e20000100800 */
[----:B-1----:R-:W-:Y:S01]  /*3410*/  @!P4 IMAD R20, R16, R14, RZ ;  /* 0x0000000e1014c224 */ /* 0x002fe200078e02ff */
[----:B------:R-:W-:Y:S02]  /*3420*/  @!P4 MOV R16, R2 ;  /* 0x000000020010c202 */ /* 0x000fe40000000f00 */
[----:B--2---:R-:W-:Y:S01]  /*3430*/  STL [R1+0x1cc], R12 ;  /* 0x0001cc0c01007387 */ /* 0x004fe20000100800 */
[C---:B------:R-:W-:Y:S02]  /*3440*/  @!P4 IMAD R20, R43.reuse, R15, R20 ;  /* 0x0000000f2b14c224 */ /* 0x040fe400078e0214 */
[----:B------:R-:W-:Y:S01]  /*3450*/  @!P4 IMAD.WIDE.U32 R16, R43, R14, R16 ;  /* 0x0000000e2b10c225 */ /* 0x000fe200078e0010 */
[----:B0-----:R-:W2:Y:S01]  /*3460*/  LDL.LU R6, [R1+0x17c] ;  /* 0x00017c0001067983 */ /* 0x001ea20000300800 */
[----:B------:R-:W0:Y:S03]  /*3470*/  @!P4 LDC.64 R14, c[0x0][0x3a0] ;  /* 0x0000e800ff0ecb82 */ /* 0x000e260000000a00 */
[----:B------:R-:W-:Y:S01]  /*3480*/  @!P4 IADD3 R20, PT, PT, R17, R20, RZ ;  /* 0x000000141114c210 */ /* 0x000fe20007ffe0ff */
[----:B---3--:R-:W3:Y:S01]  /*3490*/  LDL.LU R7, [R1+0x180] ;  /* 0x0001800001077983 */ /* 0x008ee20000300800 */
[----:B------:R-:W-:-:S02]  /*34a0*/  @!P4 SHF.L.U32 R21, R16, 0x1, RZ ;  /* 0x000000011015c819 */ /* 0x000fc400000006ff */
[----:B------:R-:W-:Y:S01]  /*34b0*/  @!P4 SHF.L.U64.HI R20, R16, 0x1, R20 ;  /* 0x000000011014c819 */ /* 0x000fe20000010214 */
[----:B------:R-:W-:Y:S01]  /*34c0*/  STL [R1+0x200], R12 ;  /* 0x0002000c01007387 */ /* 0x000fe20000100800 */
[----:B------:R-:W1:Y:S03]  /*34d0*/  @!P4 LDC.64 R16, c[0x0][0x398] ;  /* 0x0000e600ff10cb82 */ /* 0x000e660000000a00 */
[----:B------:R4:W-:Y:S04]  /*34e0*/  STL [R1+0x214], R12 ;  /* 0x0002140c01007387 */ /* 0x0009e80000100800 */
[----:B------:R-:W-:Y:S04]  /*34f0*/  STL [R1+0x1dc], R77 ;  /* 0x0001dc4d01007387 */ /* 0x000fe80000100800 */
[----:B------:R4:W-:Y:S01]  /*3500*/  STL [R1+0x210], R77 ;  /* 0x0002104d01007387 */ /* 0x0009e20000100800 */
[----:B0-----:R-:W-:-:S03]  /*3510*/  @!P4 IADD3 R14, P5, PT, R21, R14, RZ ;  /* 0x0000000e150ec210 */ /* 0x001fc60007fbe0ff */
[----:B------:R-:W-:Y:S01]  /*3520*/  STL.S16 [R1+0x126], RZ ;  /* 0x000126ff01007387 */ /* 0x000fe20000100600 */
[----:B------:R-:W-:Y:S01]  /*3530*/  @!P4 IADD3.X R15, PT, PT, R20, R15, RZ, P5, !PT ;  /* 0x0000000f140fc210 */ /* 0x000fe20002ffe4ff */
[----:B------:R-:W-:Y:S02]  /*3540*/  HFMA2 R43, -RZ, RZ, 0, 0 ;  /* 0x00000000ff2b7431 */ /* 0x000fe400000001ff */
[----:B------:R0:W-:Y:S01]  /*3550*/  STL [R1+0x94], R76 ;  /* 0x0000944c01007387 */ /* 0x0001e20000100800 */
[----:B-1----:R-:W-:-:S03]  /*3560*/  @!P4 IADD3 R16, P5, PT, R21, R16, RZ ;  /* 0x000000101510c210 */ /* 0x002fc60007fbe0ff */
[----:B------:R-:W2:Y:S01]  /*3570*/  @!P6 LDG.E R43, desc[UR10][R32.64] ;  /* 0x0000000a202be981 */ /* 0x000ea2000c1e1900 */
[----:B------:R-:W-:Y:S02]  /*3580*/  @!P4 IADD3.X R17, PT, PT, R20, R17, RZ, P5, !PT ;  /* 0x000000111411c210 */ /* 0x000fe40002ffe4ff */
[----:B------:R-:W-:Y:S02]  /*3590*/  LOP3.LUT P5, RZ, R74, 0x8, RZ, 0xc0, !PT ;  /* 0x000000084aff7812 */ /* 0x000fe400078ac0ff */
[----:B------:R-:W-:Y:S02]  /*35a0*/  CS2R R20, SRZ ;  /* 0x0000000000147805 */ /* 0x000fe4000001ff00 */
[----:B----4-:R-:W-:Y:S01]  /*35b0*/  PRMT R12, RZ, 0x7610, R12 ;  /* 0x00007610ff0c7816 */ /* 0x010fe2000000000c */
[----:B------:R-:W4:Y:S04]  /*35c0*/  LDL.LU R77, [R1+0x170] ;  /* 0x00017000014d7983 */ /* 0x000f280000300800 */
[----:B------:R-:W4:Y:S04]  /*35d0*/  @!P6 LDG.E R23, desc[UR10][R34.64] ;  /* 0x0000000a2217e981 */ /* 0x000f28000c1e1900 */
[----:B------:R-:W4:Y:S04]  /*35e0*/  @!P5 LDG.E R20, desc[UR10][R26.64] ;  /* 0x0000000a1a14d981 */ /* 0x000f28000c1e1900 */
[----:B------:R1:W4:Y:S01]  /*35f0*/  @!P5 LDG.E R21, desc[UR10][R28.64] ;  /* 0x0000000a1c15d981 */ /* 0x000322000c1e1900 */
[----:B------:R-:W-:-:S02]  /*3600*/  ISETP.GE.U32.AND P5, PT, R60, UR16, PT ;  /* 0x000000103c007c0c */ /* 0x000fc4000bfa6070 */
[----:B-1----:R-:W-:-:S04]  /*3610*/  SHF.R.S32.HI R28, RZ, 0x1f, R60 ;  /* 0x0000001fff1c7819 */ /* 0x002fc8000001143c */
[----:B------:R-:W-:-:S13]  /*3620*/  ISETP.GE.AND.EX P5, PT, R28, UR17, PT, P5 ;  /* 0x000000111c007c0c */ /* 0x000fda000bfa6350 */
[----:B------:R-:W1:Y:S01]  /*3630*/  @!P5 LDC.64 R26, c[0x0][0x3f8] ;  /* 0x0000fe00ff1adb82 */ /* 0x000e620000000a00 */
[----:B------:R-:W-:Y:S02]  /*3640*/  @!P5 MOV R29, R5 ;  /* 0x00000005001dd202 */ /* 0x000fe40000000f00 */
[----:B------:R-:W-:-:S04]  /*3650*/  LOP3.LUT R74, R74, 0xf7ffffff, RZ, 0xc0, !PT ;  /* 0xf7ffffff4a4a7812 */ /* 0x000fc800078ec0ff */
[----:B------:R-:W-:Y:S01]  /*3660*/  @P5 LOP3.LUT R74, R74, 0x8000000, RZ, 0xfc, !PT ;  /* 0x080000004a4a5812 */ /* 0x000fe200078efcff */
[----:B-1----:R-:W-:Y:S01]  /*3670*/  @!P5 IMAD R32, R28, R26, RZ ;  /* 0x0000001a1c20d224 */ /* 0x002fe200078e02ff */
[----:B------:R-:W-:-:S03]  /*3680*/  @!P5 MOV R28, R2 ;  /* 0x00000002001cd202 */ /* 0x000fc60000000f00 */
[C---:B------:R-:W-:Y:S02]  /*3690*/  @!P5 IMAD R32, R60.reuse, R27, R32 ;  /* 0x0000001b3c20d224 */ /* 0x040fe400078e0220 */
[----:B------:R-:W-:-:S04]  /*36a0*/  @!P5 IMAD.WIDE.U32 R28, R60, R26, R28 ;  /* 0x0000001a3c1cd225 */ /* 0x000fc800078e001c */
[----:B------:R-:W-:Y:S01]  /*36b0*/  HFMA2 R60, -RZ, RZ, 0, 0 ;  /* 0x00000000ff3c7431 */ /* 0x000fe200000001ff */
[----:B------:R1:W-:Y:S01]  /*36c0*/  STL.S16 [R1+0x124], R12 ;  /* 0x0001240c01007387 */ /* 0x0003e20000100600 */
[----:B------:R-:W1:Y:S04]  /*36d0*/  @!P5 LDC.64 R26, c[0x0][0x3a0] ;  /* 0x0000e800ff1adb82 */ /* 0x000e680000000a00 */
[----:B------:R0:W4:Y:S02]  /*36e0*/  @!P1 LDG.E R60, desc[UR10][R38.64] ;  /* 0x0000000a263c9981 */ /* 0x000124000c1e1900 */
[----:B0-----:R-:W-:-:S06]  /*36f0*/  CS2R R38, SRZ ;  /* 0x0000000000267805 */ /* 0x001fcc000001ff00 */
[----:B------:R0:W4:Y:S01]  /*3700*/  @!P1 LDG.E R38, desc[UR10][R40.64] ;  /* 0x0000000a28269981 */ /* 0x000122000c1e1900 */
[----:B------:R-:W-:Y:S02]  /*3710*/  LOP3.LUT P1, RZ, R74, 0x1000000, RZ, 0xc0, !PT ;  /* 0x010000004aff7812 */ /* 0x000fe4000782c0ff */
[----:B------:R-:W-:Y:S01]  /*3720*/  @!P5 IADD3 R32, PT, PT, R29, R32, RZ ;  /* 0x000000201d20d210 */ /* 0x000fe20007ffe0ff */
[----:B------:R-:W4:Y:S10]  /*3730*/  @!P0 LDG.E R39, desc[UR10][R46.64] ;  /* 0x0000000a2e278981 */ /* 0x000f34000c1e1900 */
[----:B------:R-:W-:-:S04]  /*3740*/  @!P1 PRMT R62, R62, 0x5410, R76 ;  /* 0x000054103e3e9816 */ /* 0x000fc8000000004c */
[----:B------:R-:W-:Y:S02]  /*3750*/  @!P1 PRMT R62, R76, 0x7632, R62 ;  /* 0x000076324c3e9816 */ /* 0x000fe4000000003e */
[----:B------:R-:W3:Y:S01]  /*3760*/  LDL.LU R76, [R1+0x218] ;  /* 0x00021800014c7983 */ /* 0x000ee20000300800 */
[C---:B------:R-:W-:Y:S02]  /*3770*/  @!P5 SHF.L.U64.HI R32, R28.reuse, 0x1, R32 ;  /* 0x000000011c20d819 */ /* 0x040fe40000010220 */
[----:B------:R-:W-:Y:S02]  /*3780*/  @!P5 SHF.L.U32 R33, R28, 0x1, RZ ;  /* 0x000000011c21d819 */ /* 0x000fe400000006ff */
[----:B------:R-:W0:Y:S02]  /*3790*/  @!P5 LDC.64 R28, c[0x0][0x398] ;  /* 0x0000e600ff1cdb82 */ /* 0x000e240000000a00 */
[----:B-1----:R-:W-:Y:S02]  /*37a0*/  @!P5 IADD3 R26, P6, PT, R33, R26, RZ ;  /* 0x0000001a211ad210 */ /* 0x002fe40007fde0ff */
[----:B0-----:R-:W-:-:S02]  /*37b0*/  IADD3 R41, PT, PT, R0, 0x1f0, RZ ;  /* 0x000001f000297810 */ /* 0x001fc40007ffe0ff */
[----:B------:R-:W-:Y:S02]  /*37c0*/  @!P5 IADD3.X R27, PT, PT, R32, R27, RZ, P6, !PT ;  /* 0x0000001b201bd210 */ /* 0x000fe400037fe4ff */
[----:B------:R-:W-:Y:S02]  /*37d0*/  SHF.R.S32.HI R34, RZ, 0x1f, R41 ;  /* 0x0000001fff227819 */ /* 0x000fe40000011429 */
[----:B------:R-:W-:-:S04]  /*37e0*/  @!P5 IADD3 R28, P6, PT, R33, R28, RZ ;  /* 0x0000001c211cd210 */ /* 0x000fc80007fde0ff */
[----:B------:R-:W-:Y:S02]  /*37f0*/  @!P5 IADD3.X R29, PT, PT, R32, R29, RZ, P6, !PT ;  /* 0x0000001d201dd210 */ /* 0x000fe400037fe4ff */
[----:B------:R-:W-:-:S04]  /*3800*/  ISETP.GE.U32.AND P6, PT, R41, UR16, PT ;  /* 0x0000001029007c0c */ /* 0x000fc8000bfc6070 */
[----:B------:R-:W-:-:S13]  /*3810*/  ISETP.GE.AND.EX P6, PT, R34, UR17, PT, P6 ;  /* 0x0000001122007c0c */ /* 0x000fda000bfc6360 */
[----:B------:R-:W0:Y:S01]  /*3820*/  @!P6 LDC.64 R32, c[0x0][0x3f8] ;  /* 0x0000fe00ff20eb82 */ /* 0x000e220000000a00 */
[----:B------:R-:W-:Y:S02]  /*3830*/  MOV R40, RZ ;  /* 0x000000ff00287202 */ /* 0x000fe40000000f00 */
[----:B------:R-:W-:-:S04]  /*3840*/  @!P6 MOV R35, R5 ;  /* 0x000000050023e202 */ /* 0x000fc80000000f00 */
[----:B------:R0:W4:Y:S01]  /*3850*/  @!P0 LDG.E R40, desc[UR10][R44.64] ;  /* 0x0000000a2c288981 */ /* 0x000122000c1e1900 */
[----:B---3--:R-:W-:-:S03]  /*3860*/  PRMT R76, R12, 0x7610, R76 ;  /* 0x000076100c4c7816 */ /* 0x008fc6000000004c */
[----:B------:R-:W3:Y:S01]  /*3870*/  LDL.S16 R12, [R1+0x126] ;  /* 0x00012600010c7983 */ /* 0x000ee20000100600 */
        /* <DEDUP_REMOVED lines=10> */
[----:B------:R-:W-:Y:S02]  /*3920*/  PRMT R65, RZ, 0x5410, RZ ;  /* 0x00005410ff417816 */ /* 0x000fe400000000ff */
[----:B------:R-:W-:Y:S02]  /*3930*/  PRMT R64, RZ, 0x5410, RZ ;  /* 0x00005410ff407816 */ /* 0x000fe400000000ff */
[----:B0-----:R-:W-:-:S04]  /*3940*/  @!P6 IADD3 R32, P5, PT, R44, R32, RZ ;  /* 0x000000202c20e210 */ /* 0x001fc80007fbe0ff */
[----:B------:R-:W-:Y:S02]  /*3950*/  @!P6 IADD3.X R33, PT, PT, R41, R33, RZ, P5, !PT ;  /* 0x000000212921e210 */ /* 0x000fe40002ffe4ff */
[----:B-1----:R-:W-:-:S04]  /*3960*/  @!P6 IADD3 R34, P5, PT, R44, R34, RZ ;  /* 0x000000222c22e210 */ /* 0x002fc80007fbe0ff */
[----:B------:R-:W-:Y:S02]  /*3970*/  @!P6 IADD3.X R35, PT, PT, R41, R35, RZ, P5, !PT ;  /* 0x000000232923e210 */ /* 0x000fe40002ffe4ff */
[C---:B------:R-:W-:Y:S02]  /*3980*/  LOP3.LUT P5, RZ, R74.reuse, 0x200000, RZ, 0xc0, !PT ;  /* 0x002000004aff7812 */ /* 0x040fe400078ac0ff */
[----:B------:R-:W-:Y:S02]  /*3990*/  LOP3.LUT R74, R74, 0xfbffffff, RZ, 0xc0, !PT ;  /* 0xfbffffff4a4a7812 */ /* 0x000fe400078ec0ff */
[----:B------:R-:W-:Y:S02]  /*39a0*/  @!P0 PRMT R65, R65, 0x5410, R7 ;  /* 0x0000541041418816 */ /* 0x000fe40000000007 */
[----:B--2---:R-:W-:Y:S02]  /*39b0*/  @!P0 PRMT R64, R64, 0x5410, R6 ;  /* 0x0000541040408816 */ /* 0x004fe40000000006 */
[----:B------:R-:W-:-:S02]  /*39c0*/  @P6 LOP3.LUT R74, R74, 0x4000000, RZ, 0xfc, !PT ;  /* 0x040000004a4a6812 */ /* 0x000fc400078efcff */
[----:B------:R-:W-:Y:S02]  /*39d0*/  @!P0 PRMT R65, R7, 0x7632, R65 ;  /* 0x0000763207418816 */ /* 0x000fe40000000041 */
[----:B------:R-:W-:Y:S02]  /*39e0*/  @!P0 PRMT R64, R6, 0x7632, R64 ;  /* 0x0000763206408816 */ /* 0x000fe40000000040 */
[----:B------:R-:W-:Y:S01]  /*39f0*/  LOP3.LUT P0, RZ, R74, 0x800000, RZ, 0xc0, !PT ;  /* 0x008000004aff7812 */ /* 0x000fe2000780c0ff */
[----:B----4-:R0:W-:-:S12]  /*3a00*/  STL [R1+0x18], R77 ;  /* 0x0000184d01007387 */ /* 0x0101d80000100800 */
[C---:B------:R-:W-:Y:S02]  /*3a10*/  @!P0 PRMT R76, R77.reuse, 0x7610, R76 ;  /* 0x000076104d4c8816 */ /* 0x040fe4000000004c */
[----:B---3--:R-:W-:Y:S02]  /*3a20*/  @!P0 PRMT R12, R77, 0x7632, R12 ;  /* 0x000076324d0c8816 */ /* 0x008fe4000000000c */
[----:B0-----:R-:W2:Y:S04]  /*3a30*/  LDL.LU R77, [R1+0x210] ;  /* 0x00021000014d7983 */ /* 0x001ea80000300800 */
[----:B------:R-:W-:Y:S04]  /*3a40*/  STL [R1+0x1bc], R18 ;  /* 0x0001bc1201007387 */ /* 0x000fe80000100800 */
[----:B------:R-:W-:Y:S04]  /*3a50*/  STL [R1+0x1c8], R18 ;  /* 0x0001c81201007387 */ /* 0x000fe80000100800 */
[----:B------:R0:W-:Y:S04]  /*3a60*/  STL [R1+0x20c], R18 ;  /* 0x00020c1201007387 */ /* 0x0001e80000100800 */
[----:B------:R-:W-:Y:S04]  /*3a70*/  STL [R1+0x1d8], R75 ;  /* 0x0001d84b01007387 */ /* 0x000fe80000100800 */
[----:B------:R-:W-:Y:S01]  /*3a80*/  STL [R1+0x1e4], R75 ;  /* 0x0001e44b01007387 */ /* 0x000fe20000100800 */
[----:B0-----:R-:W-:-:S03]  /*3a90*/  PRMT R18, RZ, 0x7610, R18 ;  /* 0x00007610ff127816 */ /* 0x001fc60000000012 */
[----:B------:R-:W-:Y:S04]  /*3aa0*/  STL [R1+0x1ec], R75 ;  /* 0x0001ec4b01007387 */ /* 0x000fe80000100800 */
[----:B------:R0:W-:Y:S04]  /*3ab0*/  STL [R1+0x1f4], R75 ;  /* 0x0001f44b01007387 */ /* 0x0001e80000100800 */
[----:B------:R1:W-:Y:S04]  /*3ac0*/  STL [R1+0x208], R61 ;  /* 0x0002083d01007387 */ /* 0x0003e80000100800 */
[----:B0-----:R-:W3:Y:S04]  /*3ad0*/  LDL.LU R75, [R1+0x178] ;  /* 0x00017800014b7983 */ /* 0x001ee80000300800 */
[----:B------:R0:W-:Y:S04]  /*3ae0*/  STL.S16 [R1+0x150], R18 ;  /* 0x0001501201007387 */ /* 0x0001e80000100600 */
[----:B------:R-:W-:Y:S04]  /*3af0*/  STL.S16 [R1+0x152], RZ ;  /* 0x000152ff01007387 */ /* 0x000fe80000100600 */
[----:B-1----:R-:W4:Y:S01]  /*3b00*/  LDL.LU R61, [R1+0x16c] ;  /* 0x00016c00013d7983 */ /* 0x002f220000300800 */
[----:B--2---:R-:W-:-:S03]  /*3b10*/  PRMT R77, R18, 0x7610, R77 ;  /* 0x00007610124d7816 */ /* 0x004fc6000000004d */
[----:B0-----:R-:W2:Y:S04]  /*3b20*/  LDL.S16 R18, [R1+0x152] ;  /* 0x0001520001127983 */ /* 0x001ea80000100600 */
[----:B------:R0:W-:Y:S04]  /*3b30*/  @!P0 STL.S16 [R1+0x126], R12 ;  /* 0x0001260c01008387 */ /* 0x0001e80000100600 */
[----:B0-----:R-:W2:Y:S01]  /*3b40*/  LDL.LU R12, [R1+0x214] ;  /* 0x00021400010c7983 */ /* 0x001ea20000300800 */
[----:B------:R-:W-:-:S03]  /*3b50*/  PRMT R63, RZ, 0x5410, RZ ;  /* 0x00005410ff3f7816 */ /* 0x000fc600000000ff */
[----:B------:R0:W-:Y:S04]  /*3b60*/  STL [R1+0x90], R6 ;  /* 0x0000900601007387 */ /* 0x0001e80000100800 */
[----:B0-----:R-:W2:Y:S01]  /*3b70*/  LDL.LU R6, [R1+0x164] ;  /* 0x0001640001067983 */ /* 0x001ea20000300800 */
[----:B---3--:R-:W-:-:S03]  /*3b80*/  @!P1 PRMT R63, R63, 0x5410, R75 ;  /* 0x000054103f3f9816 */ /* 0x008fc6000000004b */
[----:B------:R0:W-:Y:S01]  /*3b90*/  STL [R1+0x14], R75 ;  /* 0x0000144b01007387 */ /* 0x0001e20000100800 */
[----:B------:R-:W-:-:S03]  /*3ba0*/  @!P1 PRMT R63, R75, 0x7632, R63 ;  /* 0x000076324b3f9816 */ /* 0x000fc6000000003f */
[----:B0-----:R-:W3:Y:S01]  /*3bb0*/  LDL.LU R75, [R1+0x160] ;  /* 0x00016000014b7983 */ /* 0x001ee20000300800 */
[----:B----4-:R-:W-:-:S03]  /*3bc0*/  @!P0 PRMT R77, R61, 0x7610, R77 ;  /* 0x000076103d4d8816 */ /* 0x010fc6000000004d */
[----:B------:R0:W-:Y:S01]  /*3bd0*/  STL [R1+0x98], R61 ;  /* 0x0000983d01007387 */ /* 0x0001e20000100800 */
[----:B--2---:R-:W-:-:S03]  /*3be0*/  @!P0 PRMT R18, R61, 0x7632, R18 ;  /* 0x000076323d128816 */ /* 0x004fc60000000012 */
[----:B0-----:R-:W2:Y:S04]  /*3bf0*/  LDL.LU R61, [R1+0x208] ;  /* 0x00020800013d7983 */ /* 0x001ea80000300800 */
[----:B------:R-:W-:Y:S04]  /*3c00*/  STL [R1+0x1c4], R13 ;  /* 0x0001c40d01007387 */ /* 0x000fe80000100800 */
[----:B------:R-:W-:Y:S01]  /*3c10*/  STL [R1+0x1d0], R13 ;  /* 0x0001d00d01007387 */ /* 0x000fe20000100800 */
[----:B------:R-:W-:-:S03]  /*3c20*/  PRMT R12, RZ, 0x7610, R12 ;  /* 0x00007610ff0c7816 */ /* 0x000fc6000000000c */
[----:B------:R0:W-:Y:S04]  /*3c30*/  STL [R1+0x204], R13 ;  /* 0x0002040d01007387 */ /* 0x0001e80000100800 */
[----:B------:R1:W-:Y:S04]  /*3c40*/  STL [R1+0x10], R7 ;  /* 0x0000100701007387 */ /* 0x0003e80000100800 */
[----:B------:R4:W-:Y:S01]  /*3c50*/  STL.S16 [R1+0x154], R12 ;  /* 0x0001540c01007387 */ /* 0x0009e20000100600 */
[----:B0-----:R-:W-:-:S03]  /*3c60*/  PRMT R13, R12, 0x7610, R13 ;  /* 0x000076100c0d7816 */ /* 0x001fc6000000000d */
[----:B------:R-:W-:Y:S04]  /*3c70*/  STL.S16 [R1+0x156], RZ ;  /* 0x000156ff01007387 */ /* 0x000fe80000100600 */
[----:B-1----:R-:W2:Y:S04]  /*3c80*/  LDL.LU R7, [R1+0x168] ;  /* 0x0001680001077983 */ /* 0x002ea80000300800 */
[----:B----4-:R-:W4:Y:S01]  /*3c90*/  LDL.S16 R12, [R1+0x156] ;  /* 0x00015600010c7983 */ /* 0x010f220000100600 */
[----:B------:R-:W-:Y:S02]  /*3ca0*/  LOP3.LUT P6, RZ, R74, 0x400000, RZ, 0xc0, !PT ;  /* 0x004000004aff7812 */ /* 0x000fe400078cc0ff */
[----:B------:R-:W-:-:S04]  /*3cb0*/  PRMT R47, RZ, 0x5410, RZ ;  /* 0x00005410ff2f7816 */ /* 0x000fc800000000ff */
[----:B---3--:R-:W-:Y:S01]  /*3cc0*/  @!P5 PRMT R47, R47, 0x5410, R75 ;  /* 0x000054102f2fd816 */ /* 0x008fe2000000004b */
[----:B------:R0:W-:Y:S03]  /*3cd0*/  STL [R1+0x20], R75 ;  /* 0x0000204b01007387 */ /* 0x0001e60000100800 */
[----:B------:R-:W-:Y:S01]  /*3ce0*/  @!P5 PRMT R47, R75, 0x7632, R47 ;  /* 0x000076324b2fd816 */ /* 0x000fe2000000002f */
[----:B------:R1:W-:Y:S04]  /*3cf0*/  STL [R1+0x9c], R6 ;  /* 0x00009c0601007387 */ /* 0x0003e80000100800 */
[----:B0-----:R-:W3:Y:S01]  /*3d00*/  LDL.LU R75, [R1+0x140] ;  /* 0x00014000014b7983 */ /* 0x001ee20000300800 */
[----:B--2---:R-:W-:-:S04]  /*3d10*/  PRMT R61, RZ, 0x5410, RZ ;  /* 0x00005410ff3d7816 */ /* 0x004fc800000000ff */
[----:B------:R-:W-:-:S04]  /*3d20*/  @!P6 PRMT R61, R61, 0x5410, R6 ;  /* 0x000054103d3de816 */ /* 0x000fc80000000006 */
[----:B------:R-:W-:Y:S02]  /*3d30*/  @!P6 PRMT R61, R6, 0x7632, R61 ;  /* 0x00007632063de816 */ /* 0x000fe4000000003d */
[----:B-1----:R-:W2:Y:S04]  /*3d40*/  LDL.LU R6, [R1+0x144] ;  /* 0x0001440001067983 */ /* 0x002ea80000300800 */
[----:B------:R-:W-:Y:S04]  /*3d50*/  @!P0 STL.S16 [R1+0x124], R76 ;  /* 0x0001244c01008387 */ /* 0x000fe80000100600 */
[----:B------:R-:W-:Y:S04]  /*3d60*/  @!P0 STL.S16 [R1+0x150], R77 ;  /* 0x0001504d01008387 */ /* 0x000fe80000100600 */
[----:B------:R-:W-:Y:S01]  /*3d70*/  @!P0 STL.S16 [R1+0x152], R18 ;  /* 0x0001521201008387 */ /* 0x000fe20000100600 */
[----:B------:R-:W-:-:S03]  /*3d80*/  @!P6 PRMT R13, R7, 0x7610, R13 ;  /* 0x00007610070de816 */ /* 0x000fc6000000000d */
[----:B------:R0:W-:Y:S01]  /*3d90*/  STL [R1+0x1c], R7 ;  /* 0x00001c0701007387 */ /* 0x0001e20000100800 */
[----:B----4-:R-:W-:-:S03]  /*3da0*/  @!P6 PRMT R12, R7, 0x7632, R12 ;  /* 0x00007632070ce816 */ /* 0x010fc6000000000c */
[----:B------:R-:W-:Y:S04]  /*3db0*/  @!P6 STL.S16 [R1+0x154], R13 ;  /* 0x0001540d0100e387 */ /* 0x000fe80000100600 */
[----:B------:R1:W-:Y:S01]  /*3dc0*/  @!P6 STL.S16 [R1+0x156], R12 ;  /* 0x0001560c0100e387 */ /* 0x0003e20000100600 */
[----:B------:R-:W-:-:S03]  /*3dd0*/  LOP3.LUT P6, RZ, R74, 0x40000, RZ, 0xc0, !PT ;  /* 0x000400004aff7812 */ /* 0x000fc600078cc0ff */
[----:B0-----:R-:W4:Y:S01]  /*3de0*/  LDL.LU R7, [R1+0x148] ;  /* 0x0001480001077983 */ /* 0x001f220000300800 */
[----:B------:R-:W-:-:S03]  /*3df0*/  LOP3.LUT P0, RZ, R74, 0x80000, RZ, 0xc0, !PT ;  /* 0x000800004aff7812 */ /* 0x000fc6000780c0ff */
[----:B------:R-:W4:Y:S04]  /*3e00*/  LDL.LU R77, [R1+0x158] ;  /* 0x00015800014d7983 */ /* 0x000f280000300800 */
[----:B-1----:R-:W4:Y:S01]  /*3e10*/  LDL.LU R12, [R1+0x14c] ;  /* 0x00014c00010c7983 */ /* 0x002f220000300800 */
[----:B------:R-:W-:Y:S02]  /*3e20*/  PRMT R67, RZ, 0x5410, RZ ;  /* 0x00005410ff437816 */ /* 0x000fe400000000ff */
[----:B------:R-:W-:Y:S01]  /*3e30*/  PRMT R66, RZ, 0x5410, RZ ;  /* 0x00005410ff427816 */ /* 0x000fe200000000ff */
[----:B------:R-:W4:Y:S01]  /*3e40*/  LDL.LU R76, [R1+0x15c] ;  /* 0x00015c00014c7983 */ /* 0x000f220000300800 */
[----:B---3--:R-:W-:-:S03]  /*3e50*/  @!P6 PRMT R67, R67, 0x5410, R75 ;  /* 0x000054104343e816 */ /* 0x008fc6000000004b */
[----:B------:R0:W-:Y:S01]  /*3e60*/  STL [R1+0x2c], R75 ;  /* 0x00002c4b01007387 */ /* 0x0001e20000100800 */
[----:B------:R-:W-:Y:S02]  /*3e70*/  @!P6 PRMT R67, R75, 0x7632, R67 ;  /* 0x000076324b43e816 */ /* 0x000fe40000000043 */
[----:B------:R-:W-:Y:S01]  /*3e80*/  LOP3.LUT P1, RZ, R74, 0x100000, RZ, 0xc0, !PT ;  /* 0x001000004aff7812 */ /* 0x000fe2000782c0ff */
[----:B------:R-:W-:Y:S01]  /*3e90*/  STL.S16 [R1+0x110], RZ ;  /* 0x000110ff01007387 */ /* 0x000fe20000100600 */
[----:B------:R-:W-:Y:S02]  /*3ea0*/  PRMT R41, RZ, 0x5410, RZ ;  /* 0x00005410ff297816 */ /* 0x000fe400000000ff */
[----:B------:R-:W-:Y:S01]  /*3eb0*/  PRMT R45, RZ, 0x5410, RZ ;  /* 0x00005410ff2d7816 */ /* 0x000fe200000000ff */
[----:B------:R-:W3:Y:S04]  /*3ec0*/  LDL.LU R13, [R1+0x204] ;  /* 0x00020400010d7983 */ /* 0x000ee80000300800 */
[----:B0-----:R-:W3:Y:S01]  /*3ed0*/  LDL.LU R75, [R1+0x128] ;  /* 0x00012800014b7983 */ /* 0x001ee20000300800 */
[----:B------:R-:W-:-:S02]  /*3ee0*/  PRMT R44, RZ, 0x5410, RZ ;  /* 0x00005410ff2c7816 */ /* 0x000fc400000000ff */
[----:B------:R-:W-:Y:S01]  /*3ef0*/  PRMT R73, RZ, 0x5410, RZ ;  /* 0x00005410ff497816 */ /* 0x000fe200000000ff */
[----:B------:R-:W3:Y:S01]  /*3f00*/  LDL.LU R18, [R1+0x20c] ;  /* 0x00020c0001127983 */ /* 0x000ee20000300800 */
[----:B--2---:R-:W-:-:S03]  /*3f10*/  @!P0 PRMT R66, R66, 0x5410, R6 ;  /* 0x0000541042428816 */ /* 0x004fc60000000006 */
[----:B------:R0:W-:Y:S01]  /*3f20*/  STL [R1+0xa8], R6 ;  /* 0x0000a80601007387 */ /* 0x0001e20000100800 */
[----:B------:R-:W-:-:S03]  /*3f30*/  @!P0 PRMT R66, R6, 0x7632, R66 ;  /* 0x0000763206428816 */ /* 0x000fc60000000042 */
[----:B0-----:R-:W2:Y:S01]  /*3f40*/  LDL.LU R6, [R1+0x12c] ;  /* 0x00012c0001067983 */ /* 0x001ea20000300800 */
[----:B------:R-:W-:Y:S02]  /*3f50*/  PRMT R46, RZ, 0x5410, RZ ;  /* 0x00005410ff2e7816 */ /* 0x000fe400000000ff */
[----:B----4-:R-:W-:-:S04]  /*3f60*/  @!P0 PRMT R41, R41, 0x5410, R7 ;  /* 0x0000541029298816 */ /* 0x010fc80000000007 */
[----:B------:R-:W-:Y:S02]  /*3f70*/  @!P0 PRMT R41, R7, 0x7632, R41 ;  /* 0x0000763207298816 */ /* 0x000fe40000000029 */
[----:B------:R-:W-:Y:S02]  /*3f80*/  @!P1 PRMT R45, R45, 0x5410, R77 ;  /* 0x000054102d2d9816 */ /* 0x000fe4000000004d */
[----:B------:R-:W-:Y:S02]  /*3f90*/  @!P1 PRMT R44, R44, 0x5410, R12 ;  /* 0x000054102c2c9816 */ /* 0x000fe4000000000c */
[----:B------:R-:W-:Y:S02]  /*3fa0*/  LOP3.LUT P0, RZ, R74, 0x8000, RZ, 0xc0, !PT ;  /* 0x000080004aff7812 */ /* 0x000fe4000780c0ff */
[----:B------:R-:W-:Y:S02]  /*3fb0*/  @!P1 PRMT R45, R77, 0x7632, R45 ;  /* 0x000076324d2d9816 */ /* 0x000fe4000000002d */
[----:B------:R-:W-:-:S02]  /*3fc0*/  @!P1 PRMT R44, R12, 0x7632, R44 ;  /* 0x000076320c2c9816 */ /* 0x000fc4000000002c */
[----:B------:R-:W-:Y:S02]  /*3fd0*/  LOP3.LUT P1, RZ, R74, 0x10000, RZ, 0xc0, !PT ;  /* 0x000100004aff7812 */ /* 0x000fe4000782c0ff */
[----:B------:R-:W-:Y:S02]  /*3fe0*/  @!P5 PRMT R46, R46, 0x5410, R76 ;  /* 0x000054102e2ed816 */ /* 0x000fe4000000004c */
[----:B------:R-:W-:Y:S01]  /*3ff0*/  PRMT R72, RZ, 0x5410, RZ ;  /* 0x00005410ff487816 */ /* 0x000fe200000000ff */
[----:B------:R0:W-:Y:S01]  /*4000*/  STL [R1+0xa0], R76 ;  /* 0x0000a04c01007387 */ /* 0x0001e20000100800 */
[----:B------:R-:W-:Y:S02]  /*4010*/  @!P5 PRMT R46, R76, 0x7632, R46 ;  /* 0x000076324c2ed816 */ /* 0x000fe4000000002e */
[----:B---3--:R-:W-:Y:S01]  /*4020*/  @!P0 PRMT R73, R73, 0x5410, R75 ;  /* 0x0000541049498816 */ /* 0x008fe2000000004b */
[----:B------:R1:W-:Y:S03]  /*4030*/  STL [R1+0x38], R75 ;  /* 0x0000384b01007387 */ /* 0x0003e60000100800 */
[----:B------:R-:W-:Y:S01]  /*4040*/  @!P0 PRMT R73, R75, 0x7632, R73 ;  /* 0x000076324b498816 */ /* 0x000fe20000000049 */
[----:B0-----:R-:W3:Y:S04]  /*4050*/  LDL.LU R76, [R1+0x13c] ;  /* 0x00013c00014c7983 */ /* 0x001ee80000300800 */
[----:B-1----:R-:W4:Y:S04]  /*4060*/  LDL.LU R75, [R1+0x1f4] ;  /* 0x0001f400014b7983 */ /* 0x002f280000300800 */
[----:B------:R0:W-:Y:S04]  /*4070*/  STL [R1+0xa4], R12 ;  /* 0x0000a40c01007387 */ /* 0x0001e80000100800 */
[----:B------:R1:W-:Y:S04]  /*4080*/  STL [R1+0x28], R7 ;  /* 0x0000280701007387 */ /* 0x0003e80000100800 */
[----:B0-----:R-:W4:Y:S04]  /*4090*/  LDL.LU R12, [R1+0x134] ;  /* 0x00013400010c7983 */ /* 0x001f280000300800 */
[----:B-1----:R-:W4:Y:S01]  /*40a0*/  LDL.LU R7, [R1+0x130] ;  /* 0x0001300001077983 */ /* 0x002f220000300800 */
[----:B--2---:R-:W-:-:S03]  /*40b0*/  @!P1 PRMT R72, R72, 0x5410, R6 ;  /* 0x0000541048489816 */ /* 0x004fc60000000006 */
[----:B------:R0:W-:Y:S01]  /*40c0*/  STL [R1+0xb4], R6 ;  /* 0x0000b40601007387 */ /* 0x0001e20000100800 */
[----:B------:R-:W-:-:S03]  /*40d0*/  @!P1 PRMT R72, R6, 0x7632, R72 ;  /* 0x0000763206489816 */ /* 0x000fc60000000048 */
[----:B0-----:R-:W2:Y:S01]  /*40e0*/  LDL.LU R6, [R1+0x1f8] ;  /* 0x0001f80001067983 */ /* 0x001ea20000300800 */
[----:B------:R-:W-:Y:S02]  /*40f0*/  LOP3.LUT P5, RZ, R74, 0x20000, RZ, 0xc0, !PT ;  /* 0x000200004aff7812 */ /* 0x000fe400078ac0ff */
[----:B------:R-:W-:Y:S02]  /*4100*/  PRMT R68, RZ, 0x5410, RZ ;  /* 0x00005410ff447816 */ /* 0x000fe400000000ff */
[----:B------:R-:W-:Y:S02]  /*4110*/  PRMT R70, RZ, 0x5410, RZ ;  /* 0x00005410ff467816 */ /* 0x000fe400000000ff */
[----:B------:R-:W-:Y:S02]  /*4120*/  PRMT R71, RZ, 0x5410, RZ ;  /* 0x00005410ff477816 */ /* 0x000fe400000000ff */
[----:B---3--:R-:W-:Y:S01]  /*4130*/  @!P6 PRMT R68, R68, 0x5410, R76 ;  /* 0x000054104444e816 */ /* 0x008fe2000000004c */
[----:B------:R0:W-:Y:S01]  /*4140*/  STL [R1+0xac], R76 ;  /* 0x0000ac4c01007387 */ /* 0x0001e20000100800 */
[----:B----4-:R-:W-:-:S02]  /*4150*/  PRMT R75, RZ, 0x7610, R75 ;  /* 0x00007610ff4b7816 */ /* 0x010fc4000000004b */
[----:B------:R-:W-:-:S03]  /*4160*/  @!P6 PRMT R68, R76, 0x7632, R68 ;  /* 0x000076324c44e816 */ /* 0x000fc60000000044 */
[----:B------:R-:W-:Y:S04]  /*4170*/  STL.S16 [R1+0x112], R75 ;  /* 0x0001124b01007387 */ /* 0x000fe80000100600 */
[----:B0-----:R-:W3:Y:S01]  /*4180*/  LDL.LU R76, [R1+0x11c] ;  /* 0x00011c00014c7983 */ /* 0x001ee20000300800 */
[----:B------:R-:W-:Y:S02]  /*4190*/  @!P5 PRMT R70, R70, 0x5410, R12 ;  /* 0x000054104646d816 */ /* 0x000fe4000000000c */
[----:B------:R-:W-:Y:S01]  /*41a0*/  @!P1 PRMT R71, R71, 0x5410, R7 ;  /* 0x0000541047479816 */ /* 0x000fe20000000007 */
[----:B------:R0:W-:Y:S01]  /*41b0*/  STL [R1+0xb0], R12 ;  /* 0x0000b00c01007387 */ /* 0x0001e20000100800 */
[----:B------:R-:W-:Y:S02]  /*41c0*/  @!P5 PRMT R70, R12, 0x7632, R70 ;  /* 0x000076320c46d816 */ /* 0x000fe40000000046 */
[----:B------:R-:W-:Y:S01]  /*41d0*/  @!P1 PRMT R71, R7, 0x7632, R71 ;  /* 0x0000763207479816 */ /* 0x000fe20000000047 */
[----:B------:R1:W-:Y:S04]  /*41e0*/  STL [R1+0x34], R7 ;  /* 0x0000340701007387 */ /* 0x0003e80000100800 */
[----:B0-----:R-:W4:Y:S04]  /*41f0*/  LDL.LU R12, [R1+0x200] ;  /* 0x00020000010c7983 */ /* 0x001f280000300800 */
[----:B-1----:R-:W4:Y:S01]  /*4200*/  LDL.LU R7, [R1+0x1fc] ;  /* 0x0001fc0001077983 */ /* 0x002f220000300800 */
[----:B--2---:R-:W-:-:S03]  /*4210*/  PRMT R6, R75, 0x7610, R6 ;  /* 0x000076104b067816 */ /* 0x004fc60000000006 */
[----:B------:R-:W2:Y:S01]  /*4220*/  LDL.S16 R75, [R1+0x110] ;  /* 0x00011000014b7983 */ /* 0x000ea20000100600 */
[----:B------:R-:W-:Y:S02]  /*4230*/  LOP3.LUT P1, RZ, R74, 0x1000, RZ, 0xc0, !PT ;  /* 0x000010004aff7812 */ /* 0x000fe4000782c0ff */
[----:B------:R-:W-:Y:S01]  /*4240*/  PRMT R13, RZ, 0x7610, R13 ;  /* 0x00007610ff0d7816 */ /* 0x000fe2000000000d */
[----:B------:R0:W-:Y:S04]  /*4250*/  STL [R1+0x24], R77 ;  /* 0x0000244d01007387 */ /* 0x0001e80000100800 */
[----:B0-----:R-:W2:Y:S01]  /*4260*/  LDL.LU R77, [R1+0x138] ;  /* 0x00013800014d7983 */ /* 0x001ea20000300800 */
[----:B---3--:R-:W-:-:S03]  /*4270*/  @!P0 PRMT R6, R76, 0x7610, R6 ;  /* 0x000076104c068816 */ /* 0x008fc60000000006 */
[----:B------:R-:W-:Y:S01]  /*4280*/  STL [R1+0xb8], R76 ;  /* 0x0000b84c01007387 */ /* 0x000fe20000100800 */
[----:B----4-:R-:W-:Y:S02]  /*4290*/  PRMT R12, RZ, 0x7610, R12 ;  /* 0x00007610ff0c7816 */ /* 0x010fe4000000000c */
[C---:B------:R-:W-:Y:S02]  /*42a0*/  @!P1 PRMT R13, R7.reuse, 0x7610, R13 ;  /* 0x00007610070d9816 */ /* 0x040fe4000000000d */
[----:B------:R-:W-:-:S03]  /*42b0*/  @!P1 PRMT R12, R7, 0x7632, R12 ;  /* 0x00007632070c9816 */ /* 0x000fc6000000000c */
[----:B------:R0:W-:Y:S04]  /*42c0*/  STL.S16 [R1+0x11e], R13 ;  /* 0x00011e0d01007387 */ /* 0x0001e80000100600 */
[----:B------:R1:W-:Y:S04]  /*42d0*/  STL.S16 [R1+0x11c], R12 ;  /* 0x00011c0c01007387 */ /* 0x0003e80000100600 */
[----:B0-----:R-:W3:Y:S04]  /*42e0*/  LDL.LU R13, [R1+0x1d0] ;  /* 0x0001d000010d7983 */ /* 0x001ee80000300800 */
[----:B-1----:R-:W4:Y:S01]  /*42f0*/  LDL.LU R12, [R1+0x1cc] ;  /* 0x0001cc00010c7983 */ /* 0x002f220000300800 */
[----:B--2---:R-:W-:-:S03]  /*4300*/  @!P0 PRMT R75, R76, 0x7632, R75 ;  /* 0x000076324c4b8816 */ /* 0x004fc6000000004b */
[----:B------:R-:W2:Y:S04]  /*4310*/  LDL.LU R76, [R1+0x1e8] ;  /* 0x0001e800014c7983 */ /* 0x000ea80000300800 */
[----:B------:R0:W-:Y:S04]  /*4320*/  @!P0 STL.S16 [R1+0x110], R75 ;  /* 0x0001104b01008387 */ /* 0x0001e80000100600 */
[----:B0-----:R-:W2:Y:S01]  /*4330*/  LDL.LU R75, [R1+0x1ec] ;  /* 0x0001ec00014b7983 */ /* 0x001ea20000300800 */
[----:B------:R-:W-:-:S03]  /*4340*/  PRMT R69, RZ, 0x5410, RZ ;  /* 0x00005410ff457816 */ /* 0x000fc600000000ff */
[----:B------:R-:W-:Y:S01]  /*4350*/  @!P0 STL.S16 [R1+0x112], R6 ;  /* 0x0001120601008387 */ /* 0x000fe20000100600 */
[----:B------:R-:W-:Y:S02]  /*4360*/  @!P5 PRMT R69, R77, 0x7610, R69 ;  /* 0x000076104d45d816 */ /* 0x000fe40000000045 */
[----:B------:R-:W-:Y:S01]  /*4370*/  LOP3.LUT P0, RZ, R74, 0x800, RZ, 0xc0, !PT ;  /* 0x000008004aff7812 */ /* 0x000fe2000780c0ff */
[----:B------:R0:W-:Y:S01]  /*4380*/  STL [R1+0x30], R77 ;  /* 0x0000304d01007387 */ /* 0x0001e20000100800 */
[----:B------:R-:W-:-:S03]  /*4390*/  @!P5 PRMT R69, R69, 0x7610, R77 ;  /* 0x000076104545d816 */ /* 0x000fc6000000004d */
[----:B------:R-:W-:Y:S01]  /*43a0*/  STL.S16 [R1+0x114], RZ ;  /* 0x000114ff01007387 */ /* 0x000fe20000100600 */
[----:B------:R-:W-:Y:S02]  /*43b0*/  PRMT R18, RZ, 0x7610, R18 ;  /* 0x00007610ff127816 */ /* 0x000fe40000000012 */
[----:B------:R-:W-:Y:S01]  /*43c0*/  LOP3.LUT P6, RZ, R74, 0x4000, RZ, 0xc0, !PT ;  /* 0x000040004aff7812 */ /* 0x000fe200078cc0ff */
[----:B------:R-:W-:Y:S04]  /*43d0*/  STL [R1+0x1b4], R24 ;  /* 0x0001b41801007387 */ /* 0x000fe80000100800 */
[----:B0-----:R-:W2:Y:S04]  /*43e0*/  LDL.LU R77, [R1+0x118] ;  /* 0x00011800014d7983 */ /* 0x001ea80000300800 */
[----:B------:R-:W-:Y:S04]  /*43f0*/  STL [R1+0x1c0], R24 ;  /* 0x0001c01801007387 */ /* 0x000fe80000100800 */
[----:B------:R-:W2:Y:S01]  /*4400*/  LDL.LU R6, [R1+0x1f0] ;  /* 0x0001f00001067983 */ /* 0x000ea20000300800 */
[----:B---3--:R-:W-:-:S02]  /*4410*/  PRMT R13, RZ, 0x7610, R13 ;  /* 0x00007610ff0d7816 */ /* 0x008fc4000000000d */
[C---:B----4-:R-:W-:Y:S02]  /*4420*/  @!P0 PRMT R18, R12.reuse, 0x7610, R18 ;  /* 0x000076100c128816 */ /* 0x050fe40000000012 */
[----:B------:R-:W-:-:S03]  /*4430*/  @!P0 PRMT R13, R12, 0x7632, R13 ;  /* 0x000076320c0d8816 */ /* 0x000fc6000000000d */
[----:B------:R0:W-:Y:S04]  /*4440*/  STL.S16 [R1+0x120], R18 ;  /* 0x0001201201007387 */ /* 0x0001e80000100600 */
[----:B------:R1:W-:Y:S04]  /*4450*/  STL.S16 [R1+0x128], R13 ;  /* 0x0001280d01007387 */ /* 0x0003e80000100600 */
[----:B0-----:R-:W3:Y:S04]  /*4460*/  LDL.LU R18, [R1+0x1c8] ;  /* 0x0001c80001127983 */ /* 0x001ee80000300800 */
[----:B-1----:R-:W4:Y:S01]  /*4470*/  LDL.LU R13, [R1+0x1c4] ;  /* 0x0001c400010d7983 */ /* 0x002f220000300800 */
[----:B--2---:R-:W-:-:S05]  /*4480*/  PRMT R76, RZ, 0x7610, R76 ;  /* 0x00007610ff4c7816 */ /* 0x004fca000000004c */
[----:B------:R0:W-:Y:S01]  /*4490*/  STL.S16 [R1+0x116], R76 ;  /* 0x0001164c01007387 */ /* 0x0001e20000100600 */
[----:B------:R-:W-:-:S03]  /*44a0*/  PRMT R75, R76, 0x7610, R75 ;  /* 0x000076104c4b7816 */ /* 0x000fc6000000004b */
[----:B0-----:R-:W2:Y:S01]  /*44b0*/  LDL.S16 R76, [R1+0x114] ;  /* 0x00011400014c7983 */ /* 0x001ea20000100600 */
[----:B------:R-:W-:Y:S02]  /*44c0*/  PRMT R24, RZ, 0x7610, R24 ;  /* 0x00007610ff187816 */ /* 0x000fe40000000018 */
[----:B------:R-:W-:Y:S01]  /*44d0*/  @!P6 PRMT R75, R77, 0x7610, R75 ;  /* 0x000076104d4be816 */ /* 0x000fe2000000004b */
[----:B------:R-:W-:Y:S04]  /*44e0*/  STL [R1+0x3c], R77 ;  /* 0x00003c4d01007387 */ /* 0x000fe80000100800 */
[----:B------:R0:W-:Y:S04]  /*44f0*/  @!P6 STL.S16 [R1+0x116], R75 ;  /* 0x0001164b0100e387 */ /* 0x0001e80000100600 */
[----:B0-----:R-:W2:Y:S01]  /*4500*/  LDL.LU R75, [R1+0x1e4] ;  /* 0x0001e400014b7983 */ /* 0x001ea20000300800 */
[----:B---3--:R-:W-:-:S02]  /*4510*/  PRMT R18, RZ, 0x7610, R18 ;  /* 0x00007610ff127816 */ /* 0x008fc40000000012 */
[C---:B----4-:R-:W-:Y:S02]  /*4520*/  @!P0 PRMT R24, R13.reuse, 0x7610, R24 ;  /* 0x000076100d188816 */ /* 0x050fe40000000018 */
        /* <DEDUP_REMOVED lines=8> */
[----:B0-----:R-:W4:Y:S01]  /*45b0*/  LDL.LU R76, [R1+0x1e0] ;  /* 0x0001e000014c7983 */ /* 0x001f220000300800 */
[----:B------:R-:W-:Y:S02]  /*45c0*/  PRMT R75, RZ, 0x7610, R75 ;  /* 0x00007610ff4b7816 */ /* 0x000fe4000000004b */
[----:B---3--:R-:W-:-:S02]  /*45d0*/  PRMT R24, RZ, 0x7610, R24 ;  /* 0x00007610ff187816 */ /* 0x008fc40000000018 */
[----:B--2---:R-:W-:Y:S02]  /*45e0*/  @!P6 PRMT R75, R77, 0x7610, R75 ;  /* 0x000076104d4be816 */ /* 0x004fe4000000004b */
[----:B----4-:R-:W-:-:S04]  /*45f0*/  PRMT R76, RZ, 0x7610, R76 ;  /* 0x00007610ff4c7816 */ /* 0x010fc8000000004c */
[----:B------:R-:W-:Y:S02]  /*4600*/  @!P6 PRMT R76, R77, 0x7632, R76 ;  /* 0x000076324d4ce816 */ /* 0x000fe4000000004c */
[----:B------:R-:W-:-:S13]  /*4610*/  LOP3.LUT P6, RZ, R74, 0x400, RZ, 0xc0, !PT ;  /* 0x000004004aff7812 */ /* 0x000fda00078cc0ff */
[----:B------:R-:W-:-:S05]  /*4620*/  @!P6 PRMT R24, R18, 0x7632, R24 ;  /* 0x000076321218e816 */ /* 0x000fca0000000018 */
[----:B------:R0:W-:Y:S04]  /*4630*/  STL.S16 [R1+0x130], R24 ;  /* 0x0001301801007387 */ /* 0x0001e80000100600 */
[----:B0-----:R-:W2:Y:S04]  /*4640*/  LDL.LU R24, [R1+0x1b4] ;  /* 0x0001b40001187983 */ /* 0x001ea80000300800 */
[----:B------:R0:W-:Y:S04]  /*4650*/  STL.S16 [R1+0x118], R76 ;  /* 0x0001184c01007387 */ /* 0x0001e80000100600 */
[----:B0-----:R-:W3:Y:S04]  /*4660*/  LDL.LU R76, [R1+0x1d4] ;  /* 0x0001d400014c7983 */ /* 0x001ee80000300800 */
[----:B------:R0:W-:Y:S04]  /*4670*/  STL.S16 [R1+0x11a], R75 ;  /* 0x00011a4b01007387 */ /* 0x0001e80000100600 */
[----:B0-----:R-:W4:Y:S04]  /*4680*/  LDL.LU R75, [R1+0x1d8] ;  /* 0x0001d800014b7983 */ /* 0x001f280000300800 */
[----:B------:R0:W-:Y:S04]  /*4690*/  STL [R1+0x1b8], R48 ;  /* 0x0001b83001007387 */ /* 0x0001e80000100800 */
[----:B------:R1:W-:Y:S01]  /*46a0*/  STL [R1+0x1b0], R49 ;  /* 0x0001b03101007387 */ /* 0x0003e20000100800 */
[----:B0-----:R-:W-:-:S02]  /*46b0*/  PRMT R48, RZ, 0x7610, R48 ;  /* 0x00007610ff307816 */ /* 0x001fc40000000030 */
[----:B-1----:R-:W-:Y:S02]  /*46c0*/  PRMT R49, RZ, 0x7610, R49 ;  /* 0x00007610ff317816 */ /* 0x002fe40000000031 */
[----:B------:R-:W-:-:S05]  /*46d0*/  @!P6 PRMT R48, R18, 0x7610, R48 ;  /* 0x000076101230e816 */ /* 0x000fca0000000030 */
[----:B------:R0:W-:Y:S04]  /*46e0*/  STL.S16 [R1+0x12a], R48 ;  /* 0x00012a3001007387 */ /* 0x0001e80000100600 */
[----:B0-----:R-:W4:Y:S01]  /*46f0*/  LDL.LU R48, [R1+0x1b8] ;  /* 0x0001b80001307983 */ /* 0x001f220000300800 */
[----:B--2---:R-:W-:-:S05]  /*4700*/  @!P6 PRMT R49, R24, 0x7610, R49 ;  /* 0x000076101831e816 */ /* 0x004fca0000000031 */
[----:B------:R0:W-:Y:S04]  /*4710*/  STL.S16 [R1+0x12c], R49 ;  /* 0x00012c3101007387 */ /* 0x0001e80000100600 */
[----:B0-----:R-:W2:Y:S01]  /*4720*/  LDL.LU R49, [R1+0x1b0] ;  /* 0x0001b00001317983 */ /* 0x001ea20000300800 */
[----:B------:R-:W-:-:S03]  /*4730*/  LOP3.LUT P5, RZ, R74, 0x2000, RZ, 0xc0, !PT ;  /* 0x000020004aff7812 */ /* 0x000fc600078ac0ff */
[----:B------:R0:W-:Y:S02]  /*4740*/  STL [R1+0xbc], R77 ;  /* 0x0000bc4d01007387 */ /* 0x0001e40000100800 */
[----:B0-----:R-:W-:-:S08]  /*4750*/  PRMT R77, RZ, 0x5410, RZ ;  /* 0x00005410ff4d7816 */ /* 0x001fd000000000ff */
[----:B---3--:R-:W-:Y:S01]  /*4760*/  @!P5 PRMT R77, R77, 0x5410, R76 ;  /* 0x000054104d4dd816 */ /* 0x008fe2000000004c */
[----:B------:R0:W-:Y:S03]  /*4770*/  STL [R1+0x40], R76 ;  /* 0x0000404c01007387 */ /* 0x0001e60000100800 */
[----:B------:R-:W-:Y:S02]  /*4780*/  @!P5 PRMT R77, R76, 0x7632, R77 ;  /* 0x000076324c4dd816 */ /* 0x000fe4000000004d */
[----:B0-----:R-:W-:-:S04]  /*4790*/  PRMT R76, RZ, 0x5410, RZ ;  /* 0x00005410ff4c7816 */ /* 0x001fc800000000ff */
[----:B----4-:R-:W-:Y:S01]  /*47a0*/  @!P5 PRMT R76, R76, 0x5410, R75 ;  /* 0x000054104c4cd816 */ /* 0x010fe2000000004b */
[----:B------:R0:W-:Y:S03]  /*47b0*/  STL [R1+0xc0], R75 ;  /* 0x0000c04b01007387 */ /* 0x0001e60000100800 */
[----:B------:R-:W-:Y:S02]  /*47c0*/  @!P5 PRMT R76, R75, 0x7632, R76 ;  /* 0x000076324b4cd816 */ /* 0x000fe4000000004c */
[C---:B------:R-:W-:Y:S02]  /*47d0*/  LOP3.LUT P5, RZ, R74.reuse, 0x200, RZ, 0xc0, !PT ;  /* 0x000002004aff7812 */ /* 0x040fe400078ac0ff */
[----:B0-----:R-:W-:Y:S01]  /*47e0*/  PRMT R75, RZ, 0x5410, RZ ;  /* 0x00005410ff4b7816 */ /* 0x001fe200000000ff */
[----:B------:R0:W-:Y:S01]  /*47f0*/  STL [R1+0x48], R12 ;  /* 0x0000480c01007387 */ /* 0x0001e20000100800 */
[----:B------:R-:W-:-:S02]  /*4800*/  LOP3.LUT P0, RZ, R74, 0x100, RZ, 0xc0, !PT ;  /* 0x000001004aff7812 */ /* 0x000fc4000780c0ff */
[----:B------:R-:W-:Y:S01]  /*4810*/  @!P1 PRMT R75, R75, 0x5410, R6 ;  /* 0x000054104b4b9816 */ /* 0x000fe20000000006 */
[----:B------:R1:W-:Y:S03]  /*4820*/  STL [R1+0xc8], R13 ;  /* 0x0000c80d01007387 */ /* 0x0003e60000100800 */
[----:B------:R-:W-:Y:S02]  /*4830*/  @!P1 PRMT R75, R6, 0x7632, R75 ;  /* 0x00007632064b9816 */ /* 0x000fe4000000004b */
[----:B0-----:R-:W-:Y:S02]  /*4840*/  PRMT R12, RZ, 0x7610, R12 ;  /* 0x00007610ff0c7816 */ /* 0x001fe4000000000c */
[----:B-1----:R-:W-:Y:S02]  /*4850*/  PRMT R13, RZ, 0x7610, R13 ;  /* 0x00007610ff0d7816 */ /* 0x002fe4000000000d */
[----:B------:R-:W-:-:S02]  /*4860*/  LOP3.LUT P1, RZ, R74, 0x10000000, RZ, 0xc0, !PT ;  /* 0x100000004aff7812 */ /* 0x000fc4000782c0ff */
[----:B------:R-:W-:Y:S02]  /*4870*/  @!P6 PRMT R12, R24, 0x7632, R12 ;  /* 0x00007632180ce816 */ /* 0x000fe4000000000c */
[----:B------:R-:W-:Y:S01]  /*4880*/  @!P5 PRMT R13, R25, 0x7632, R13 ;  /* 0x00007632190dd816 */ /* 0x000fe2000000000d */
[----:B------:R0:W-:Y:S04]  /*4890*/  STL [R1+0x4c], R18 ;  /* 0x00004c1201007387 */ /* 0x0001e80000100800 */
[----:B------:R1:W-:Y:S04]  /*48a0*/  STL.S16 [R1+0x132], R12 ;  /* 0x0001320c01007387 */ /* 0x0003e80000100600 */
[----:B------:R3:W-:Y:S01]  /*48b0*/  STL.S16 [R1+0x134], R13 ;  /* 0x0001340d01007387 */ /* 0x0007e20000100600 */
[----:B0-----:R-:W-:Y:S01]  /*48c0*/  PRMT R18, RZ, 0x7610, R18 ;  /* 0x00007610ff127816 */ /* 0x001fe20000000012 */
[----:B-1----:R-:W-:-:S03]  /*48d0*/  HFMA2 R12, -RZ, RZ, 0, 0 ;  /* 0x00000000ff0c7431 */ /* 0x002fc600000001ff */
[----:B------:R-:W-:Y:S02]  /*48e0*/  @!P0 PRMT R18, R31, 0x7632, R18 ;  /* 0x000076321f128816 */ /* 0x000fe40000000012 */
[----:B---3--:R-:W-:Y:S02]  /*48f0*/  MOV R13, RZ ;  /* 0x000000ff000d7202 */ /* 0x008fe40000000f00 */
[----:B------:R-:W-:Y:S01]  /*4900*/  LOP3.LUT P6, RZ, R74, 0x80, RZ, 0xc0, !PT ;  /* 0x000000804aff7812 */ /* 0x000fe200078cc0ff */
[----:B------:R0:W-:Y:S04]  /*4910*/  STL.S16 [R1+0x13c], R18 ;  /* 0x00013c1201007387 */ /* 0x0001e80000100600 */
[----:B------:R1:W3:Y:S01]  /*4920*/  @!P1 LDG.E R13, desc[UR10][R50.64] ;  /* 0x0000000a320d9981 */ /* 0x0002e2000c1e1900 */
[----:B0-----:R-:W-:Y:S01]  /*4930*/  HFMA2 R18, -RZ, RZ, 0, 0 ;  /* 0x00000000ff127431 */ /* 0x001fe200000001ff */
[----:B-1----:R-:W-:-:S02]  /*4940*/  PRMT R50, R50, 0x5410, RZ ;  /* 0x0000541032327816 */ /* 0x002fc400000000ff */
[----:B------:R-:W-:Y:S01]  /*4950*/  PRMT R51, RZ, 0x7610, R51 ;  /* 0x00007610ff337816 */ /* 0x000fe20000000033 */
[----:B------:R-:W-:Y:S01]  /*4960*/  STL [R1+0x50], R19 ;  /* 0x0000501301007387 */ /* 0x000fe20000100800 */
[----:B------:R-:W-:Y:S02]  /*4970*/  @!P0 PRMT R50, R50, 0x7610, R30 ;  /* 0x0000761032328816 */ /* 0x000fe4000000001e */
[----:B------:R-:W-:Y:S01]  /*4980*/  @!P0 PRMT R51, R31, 0x7610, R51 ;  /* 0x000076101f338816 */ /* 0x000fe20000000033 */
[----:B------:R0:W4:Y:S01]  /*4990*/  @!P2 LDG.E R18, desc[UR10][R52.64] ;  /* 0x0000000a3412a981 */ /* 0x000122000c1e1900 */
[----:B------:R-:W-:Y:S02]  /*49a0*/  PRMT R50, RZ, 0x7610, R50 ;  /* 0x00007610ff327816 */ /* 0x000fe40000000032 */
[----:B------:R-:W-:Y:S02]  /*49b0*/  PRMT R51, R51, 0x5410, RZ ;  /* 0x0000541033337816 */ /* 0x000fe400000000ff */
[----:B------:R-:W-:-:S02]  /*49c0*/  @!P6 PRMT R50, R36, 0x7610, R50 ;  /* 0x000076102432e816 */ /* 0x000fc40000000032 */
[----:B0-----:R-:W-:Y:S02]  /*49d0*/  PRMT R52, R52, 0x5410, RZ ;  /* 0x0000541034347816 */ /* 0x001fe400000000ff */
[----:B------:R-:W-:Y:S02]  /*49e0*/  @!P6 PRMT R51, R51, 0x7610, R36 ;  /* 0x000076103333e816 */ /* 0x000fe40000000024 */
[----:B------:R-:W-:Y:S01]  /*49f0*/  @!P6 PRMT R52, R52, 0x5410, R37 ;  /* 0x000054103434e816 */ /* 0x000fe20000000025 */
[----:B------:R0:W-:Y:S04]  /*4a00*/  STL [R1+0x1ac], R10 ;  /* 0x0001ac0a01007387 */ /* 0x0001e80000100800 */
[----:B------:R1:W-:Y:S04]  /*4a10*/  STL [R1+0x1a4], R9 ;  /* 0x0001a40901007387 */ /* 0x0003e80000100800 */
[----:B------:R1:W-:Y:S01]  /*4a20*/  STL [R1+0x194], R22 ;  /* 0x0001941601007387 */ /* 0x0003e20000100800 */
[----:B0-----:R-:W-:-:S02]  /*4a30*/  PRMT R10, RZ, 0x7610, R10 ;  /* 0x00007610ff0a7816 */ /* 0x001fc4000000000a */
[----:B-1----:R-:W-:Y:S02]  /*4a40*/  PRMT R9, RZ, 0x7610, R9 ;  /* 0x00007610ff097816 */ /* 0x002fe40000000009 */
[----:B------:R-:W-:Y:S01]  /*4a50*/  PRMT R22, RZ, 0x7610, R22 ;  /* 0x00007610ff167816 */ /* 0x000fe20000000016 */
[----:B--2---:R0:W2:Y:S02]  /*4a60*/  @!P1 LDG.E R12, desc[UR10][R48.64] ;  /* 0x0000000a300c9981 */ /* 0x0040a4000c1e1900 */
[----:B0-----:R-:W-:Y:S02]  /*4a70*/  PRMT R48, RZ, 0x7610, R48 ;  /* 0x00007610ff307816 */ /* 0x001fe40000000030 */
[----:B------:R-:W-:Y:S02]  /*4a80*/  PRMT R49, RZ, 0x5410, RZ ;  /* 0x00005410ff317816 */ /* 0x000fe400000000ff */
[C---:B------:R-:W-:Y:S02]  /*4a90*/  @!P5 PRMT R48, R19.reuse, 0x7610, R48 ;  /* 0x000076101330d816 */ /* 0x040fe40000000030 */
[----:B------:R-:W-:-:S02]  /*4aa0*/  @!P5 PRMT R49, R19, 0x7632, R49 ;  /* 0x000076321331d816 */ /* 0x000fc40000000031 */
[----:B------:R-:W-:Y:S02]  /*4ab0*/  PRMT R48, R48, 0x5410, RZ ;  /* 0x0000541030307816 */ /* 0x000fe400000000ff */
[----:B------:R-:W-:Y:S02]  /*4ac0*/  PRMT R19, RZ, 0x7610, R19 ;  /* 0x00007610ff137816 */ /* 0x000fe40000000013 */
[----:B------:R-:W-:Y:S02]  /*4ad0*/  @!P5 PRMT R49, R49, 0x5410, R25 ;  /* 0x000054103131d816 */ /* 0x000fe40000000019 */
[----:B------:R-:W-:Y:S02]  /*4ae0*/  @!P0 PRMT R48, R48, 0x5410, R30 ;  /* 0x0000541030308816 */ /* 0x000fe4000000001e */
[----:B------:R-:W-:Y:S02]  /*4af0*/  @!P6 PRMT R19, R37, 0x7632, R19 ;  /* 0x000076322513e816 */ /* 0x000fe40000000013 */
[----:B------:R-:W-:-:S02]  /*4b00*/  LOP3.LUT P5, RZ, R74, 0x40, RZ, 0xc0, !PT ;  /* 0x000000404aff7812 */ /* 0x000fc400078ac0ff */
[C---:B------:R-:W-:Y:S02]  /*4b10*/  LOP3.LUT P0, RZ, R74.reuse, 0x20, RZ, 0xc0, !PT ;  /* 0x000000204aff7812 */ /* 0x040fe4000780c0ff */
[----:B------:R-:W-:-:S09]  /*4b20*/  LOP3.LUT P6, RZ, R74, 0x10, RZ, 0xc0, !PT ;  /* 0x000000104aff7812 */ /* 0x000fd200078cc0ff */
[----:B------:R-:W-:Y:S02]  /*4b30*/  @!P5 PRMT R10, R42, 0x7632, R10 ;  /* 0x000076322a0ad816 */ /* 0x000fe4000000000a */
[----:B------:R-:W-:Y:S02]  /*4b40*/  @!P0 PRMT R9, R8, 0x7610, R9 ;  /* 0x0000761008098816 */ /* 0x000fe40000000009 */
[----:B------:R-:W-:Y:S01]  /*4b50*/  @!P6 PRMT R22, R11, 0x7632, R22 ;  /* 0x000076320b16e816 */ /* 0x000fe20000000016 */
[----:B------:R0:W-:Y:S04]  /*4b60*/  STL.S16 [R1+0x138], R10 ;  /* 0x0001380a01007387 */ /* 0x0001e80000100600 */
[----:B------:R1:W-:Y:S04]  /*4b70*/  STL.S16 [R1+0x136], R9 ;  /* 0x0001360901007387 */ /* 0x0003e80000100600 */
[----:B------:R1:W-:Y:S04]  /*4b80*/  STL.S16 [R1+0x148], R22 ;  /* 0x0001481601007387 */ /* 0x0003e80000100600 */
[----:B0-----:R-:W3:Y:S04]  /*4b90*/  LDL.LU R10, [R1+0x1ac] ;  /* 0x0001ac00010a7983 */ /* 0x001ee80000300800 */
[----:B-1----:R-:W4:Y:S04]  /*4ba0*/  LDL.LU R9, [R1+0x1a4] ;  /* 0x0001a40001097983 */ /* 0x002f280000300800 */
[----:B------:R-:W2:Y:S04]  /*4bb0*/  LDL.LU R22, [R1+0x194] ;  /* 0x0001940001167983 */ /* 0x000ea80000300800 */
[----:B------:R0:W-:Y:S04]  /*4bc0*/  STL [R1+0x1a8], R57 ;  /* 0x0001a83901007387 */ /* 0x0001e80000100800 */
[----:B------:R1:W-:Y:S04]  /*4bd0*/  STL [R1+0x1a0], R58 ;  /* 0x0001a03a01007387 */ /* 0x0003e80000100800 */
[----:B------:R1:W-:Y:S01]  /*4be0*/  STL [R1+0x19c], R59 ;  /* 0x00019c3b01007387 */ /* 0x0003e20000100800 */
[----:B0-----:R-:W-:-:S03]  /*4bf0*/  PRMT R57, RZ, 0x7610, R57 ;  /* 0x00007610ff397816 */ /* 0x001fc60000000039 */
[----:B------:R0:W-:Y:S01]  /*4c00*/  STL [R1+0x198], R14 ;  /* 0x0001980e01007387 */ /* 0x0001e20000100800 */
[----:B-1----:R-:W-:-:S03]  /*4c10*/  PRMT R58, RZ, 0x7610, R58 ;  /* 0x00007610ff3a7816 */ /* 0x002fc6000000003a */
[----:B------:R1:W-:Y:S01]  /*4c20*/  STL [R1+0x190], R15 ;  /* 0x0001900f01007387 */ /* 0x0003e20000100800 */
[----:B------:R-:W-:Y:S02]  /*4c30*/  PRMT R59, RZ, 0x7610, R59 ;  /* 0x00007610ff3b7816 */ /* 0x000fe4000000003b */
[----:B0-----:R-:W-:Y:S02]  /*4c40*/  PRMT R14, RZ, 0x7610, R14 ;  /* 0x00007610ff0e7816 */ /* 0x001fe4000000000e */
[----:B-1----:R-:W-:Y:S02]  /*4c50*/  PRMT R15, RZ, 0x7610, R15 ;  /* 0x00007610ff0f7816 */ /* 0x002fe4000000000f */
[----:B------:R-:W-:Y:S02]  /*4c60*/  @!P0 PRMT R58, R8, 0x7632, R58 ;  /* 0x00007632083a8816 */ /* 0x000fe4000000003a */
[----:B------:R-:W-:-:S03]  /*4c70*/  @!P6 PRMT R14, R11, 0x7610, R14 ;  /* 0x000076100b0ee816 */ /* 0x000fc6000000000e */
[----:B------:R0:W-:Y:S04]  /*4c80*/  STL.S16 [R1+0x140], R58 ;  /* 0x0001403a01007387 */ /* 0x0001e80000100600 */
[----:B------:R1:W-:Y:S04]  /*4c90*/  STL.S16 [R1+0x13e], R14 ;  /* 0x00013e0e01007387 */ /* 0x0003e80000100600 */
[----:B0-----:R-:W2:Y:S04]  /*4ca0*/  LDL.LU R58, [R1+0x1a0] ;  /* 0x0001a000013a7983 */ /* 0x001ea80000300800 */
[----:B-1----:R-:W2:Y:S01]  /*4cb0*/  LDL.LU R14, [R1+0x198] ;  /* 0x00019800010e7983 */ /* 0x002ea20000300800 */
[----:B---3--:R-:W-:-:S02]  /*4cc0*/  @!P5 PRMT R57, R10, 0x7610, R57 ;  /* 0x000076100a39d816 */ /* 0x008fc40000000039 */
[----:B----4-:R-:W-:Y:S02]  /*4cd0*/  @!P0 PRMT R59, R9, 0x7610, R59 ;  /* 0x00007610093b8816 */ /* 0x010fe4000000003b */
[----:B--2---:R-:W-:Y:S01]  /*4ce0*/  @!P6 PRMT R15, R22, 0x7610, R15 ;  /* 0x00007610160fe816 */ /* 0x004fe2000000000f */
[----:B------:R0:W-:Y:S04]  /*4cf0*/  STL.S16 [R1+0x13a], R57 ;  /* 0x00013a3901007387 */ /* 0x0001e80000100600 */
[----:B------:R1:W-:Y:S04]  /*4d00*/  STL.S16 [R1+0x142], R59 ;  /* 0x0001423b01007387 */ /* 0x0003e80000100600 */
[----:B------:R2:W-:Y:S04]  /*4d10*/  STL.S16 [R1+0x14a], R15 ;  /* 0x00014a0f01007387 */ /* 0x0005e80000100600 */
[----:B0-----:R-:W3:Y:S04]  /*4d20*/  LDL.LU R57, [R1+0x1a8] ;  /* 0x0001a80001397983 */ /* 0x001ee80000300800 */
[----:B-1----:R-:W4:Y:S04]  /*4d30*/  LDL.LU R59, [R1+0x19c] ;  /* 0x00019c00013b7983 */ /* 0x002f280000300800 */
[----:B--2---:R-:W2:Y:S04]  /*4d40*/  LDL.LU R15, [R1+0x190] ;  /* 0x00019000010f7983 */ /* 0x004ea80000300800 */
[----:B------:R0:W-:Y:S04]  /*4d50*/  STL [R1+0xcc], R24 ;  /* 0x0000cc1801007387 */ /* 0x0001e80000100800 */
[----:B------:R1:W-:Y:S04]  /*4d60*/  STL [R1+0xd0], R25 ;  /* 0x0000d01901007387 */ /* 0x0003e80000100800 */
[----:B------:R1:W-:Y:S01]  /*4d70*/  STL [R1+0x54], R30 ;  /* 0x0000541e01007387 */ /* 0x0003e20000100800 */
[----:B0-----:R-:W-:-:S02]  /*4d80*/  PRMT R24, RZ, 0x7610, R24 ;  /* 0x00007610ff187816 */ /* 0x001fc40000000018 */
[----:B-1----:R-:W-:Y:S02]  /*4d90*/  PRMT R25, RZ, 0x7610, R25 ;  /* 0x00007610ff197816 */ /* 0x002fe40000000019 */
[----:B------:R-:W-:Y:S02]  /*4da0*/  PRMT R30, RZ, 0x7610, R30 ;  /* 0x00007610ff1e7816 */ /* 0x000fe4000000001e */
[----:B------:R-:W-:Y:S02]  /*4db0*/  PRMT R52, RZ, 0x7610, R52 ;  /* 0x00007610ff347816 */ /* 0x000fe40000000034 */
[----:B------:R-:W-:Y:S02]  /*4dc0*/  @!P5 PRMT R24, R10, 0x7632, R24 ;  /* 0x000076320a18d816 */ /* 0x000fe40000000018 */
[----:B------:R-:W-:Y:S02]  /*4dd0*/  @!P0 PRMT R25, R9, 0x7632, R25 ;  /* 0x0000763209198816 */ /* 0x000fe40000000019 */
[----:B------:R-:W-:-:S02]  /*4de0*/  @!P6 PRMT R30, R22, 0x7632, R30 ;  /* 0x00007632161ee816 */ /* 0x000fc4000000001e */
[----:B------:R-:W-:Y:S01]  /*4df0*/  @!P5 PRMT R52, R42, 0x7610, R52 ;  /* 0x000076102a34d816 */ /* 0x000fe20000000034 */
[----:B------:R0:W-:Y:S01]  /*4e00*/  STL.S16 [R1+0x14c], R24 ;  /* 0x00014c1801007387 */ /* 0x0001e20000100600 */
[----:B------:R-:W-:-:S03]  /*4e10*/  LOP3.LUT P5, RZ, R74, 0x8, RZ, 0xc0, !PT ;  /* 0x000000084aff7812 */ /* 0x000fc600078ac0ff */
[----:B------:R1:W-:Y:S04]  /*4e20*/  STL.S16 [R1+0x14e], R25 ;  /* 0x00014e1901007387 */ /* 0x0003e80000100600 */
[----:B------:R1:W-:Y:S01]  /*4e30*/  STL.S16 [R1+0x158], R30 ;  /* 0x0001581e01007387 */ /* 0x0003e20000100600 */
[----:B0-----:R-:W-:Y:S01]  /*4e40*/  HFMA2 R24, -RZ, RZ, 0, 0 ;  /* 0x00000000ff187431 */ /* 0x001fe200000001ff */
[----:B-1----:R-:W-:Y:S01]  /*4e50*/  MOV R25, RZ ;  /* 0x000000ff00197202 */ /* 0x002fe20000000f00 */
[----:B------:R-:W-:Y:S01]  /*4e60*/  HFMA2 R30, -RZ, RZ, 0, 0 ;  /* 0x00000000ff1e7431 */ /* 0x000fe200000001ff */
[----:B------:R0:W-:Y:S01]  /*4e70*/  STL [R1+0xdc], R10 ;  /* 0x0000dc0a01007387 */ /* 0x0001e20000100800 */
[----:B------:R-:W-:Y:S01]  /*4e80*/  LOP3.LUT P6, RZ, R74, 0x2, RZ, 0xc0, !PT ;  /* 0x000000024aff7812 */ /* 0x000fe200078cc0ff */
[----:B0-----:R-:W-:-:S02]  /*4e90*/  HFMA2 R10, -RZ, RZ, 0, 0 ;  /* 0x00000000ff0a7431 */ /* 0x001fc400000001ff */
[----:B------:R0:W-:Y:S04]  /*4ea0*/  STL [R1+0x44], R6 ;  /* 0x0000440601007387 */ /* 0x0001e80000100800 */
[----:B------:R1:W-:Y:S01]  /*4eb0*/  STL [R1+0xc4], R7 ;  /* 0x0000c40701007387 */ /* 0x0003e20000100800 */
[----:B------:R-:W-:Y:S01]  /*4ec0*/  UIMAD.WIDE UR6, UR8, 0x8, UR6 ;  /* 0x00000008080678a5 */ /* 0x000fe2000f8e0206 */
[----:B0-----:R-:W-:Y:S02]  /*4ed0*/  PRMT R6, RZ, 0x7610, R6 ;  /* 0x00007610ff067816 */ /* 0x001fe40000000006 */
[----:B-1----:R-:W-:Y:S02]  /*4ee0*/  PRMT R7, RZ, 0x7610, R7 ;  /* 0x00007610ff077816 */ /* 0x002fe40000000007 */
[----:B------:R-:W-:-:S02]  /*4ef0*/  @!P6 PRMT R6, R38, 0x7632, R6 ;  /* 0x000076322606e816 */ /* 0x000fc40000000006 */
[----:B------:R-:W-:Y:S02]  /*4f00*/  @!P6 PRMT R7, R38, 0x7610, R7 ;  /* 0x000076102607e816 */ /* 0x000fe40000000007 */
[----:B------:R-:W-:Y:S01]  /*4f10*/  LOP3.LUT P0, RZ, R74, 0x4, RZ, 0xc0, !PT ;  /* 0x000000044aff7812 */ /* 0x000fe2000780c0ff */
[----:B------:R0:W-:Y:S04]  /*4f20*/  STL.S16 [R1+0x16e], R6 ;  /* 0x00016e0601007387 */ /* 0x0001e80000100600 */
[----:B------:R1:W-:Y:S01]  /*4f30*/  STL.S16 [R1+0x16c], R7 ;  /* 0x00016c0701007387 */ /* 0x0003e20000100600 */
[----:B0-----:R-:W-:-:S03]  /*4f40*/  MOV R6, UR6 ;  /* 0x0000000600067c02 */ /* 0x001fc60008000f00 */
[----:B------:R0:W-:Y:S01]  /*4f50*/  STL [R1+0x58], R36 ;  /* 0x0000582401007387 */ /* 0x0001e20000100800 */
[----:B------:R-:W-:Y:S01]  /*4f60*/  PRMT R53, RZ, 0x7610, R53 ;  /* 0x00007610ff357816 */ /* 0x000fe20000000035 */
[----:B------:R-:W2:Y:S01]  /*4f70*/  LDCU.U8 UR6, c[0x0][0x414] ;  /* 0x00008280ff0677ac */ /* 0x000ea20008000000 */
[----:B-1----:R-:W-:Y:S01]  /*4f80*/  MOV R7, UR7 ;  /* 0x0000000700077c02 */ /* 0x002fe20008000f00 */
[----:B------:R1:W-:Y:S05]  /*4f90*/  STL [R1+0xd8], R37 ;  /* 0x0000d82501007387 */ /* 0x0003ea0000100800 */
[----:B------:R-:W2:Y:S01]  /*4fa0*/  LDG.E.64 R6, desc[UR10][R6.64] ;  /* 0x0000000a06067981 */ /* 0x000ea2000c1e1b00 */
[----:B0-----:R-:W-:-:S02]  /*4fb0*/  PRMT R36, RZ, 0x7610, R36 ;  /* 0x00007610ff247816 */ /* 0x001fc40000000024 */
[----:B-1----:R-:W-:Y:S01]  /*4fc0*/  PRMT R37, RZ, 0x7610, R37 ;  /* 0x00007610ff257816 */ /* 0x002fe20000000025 */
[----:B------:R-:W-:Y:S01]  /*4fd0*/  STL [R1+0x60], R8 ;  /* 0x0000600801007387 */ /* 0x000fe20000100800 */
[----:B------:R-:W-:Y:S02]  /*4fe0*/  @!P0 PRMT R53, R23, 0x7632, R53 ;  /* 0x0000763217358816 */ /* 0x000fe40000000035 */
[C---:B------:R-:W-:Y:S02]  /*4ff0*/  @!P0 PRMT R37, R43.reuse, 0x7610, R37 ;  /* 0x000076102b258816 */ /* 0x040fe40000000025 */
[----:B------:R-:W-:Y:S01]  /*5000*/  @!P0 PRMT R36, R43, 0x7632, R36 ;  /* 0x000076322b248816 */ /* 0x000fe20000000024 */
[----:B------:R0:W-:Y:S02]  /*5010*/  STL [R1+0xd4], R31 ;  /* 0x0000d41f01007387 */ /* 0x0001e40000100800 */
[----:B0-----:R-:W-:Y:S02]  /*5020*/  PRMT R31, RZ, 0x7610, R31 ;  /* 0x00007610ff1f7816 */ /* 0x001fe4000000001f */
[----:B------:R-:W-:Y:S04]  /*5030*/  STL [R1+0xe0], R9 ;  /* 0x0000e00901007387 */ /* 0x000fe80000100800 */
[----:B------:R0:W-:Y:S02]  /*5040*/  STL [R1+0xe4], R22 ;  /* 0x0000e41601007387 */ /* 0x0001e40000100800 */
[----:B0-----:R-:W-:-:S02]  /*5050*/  MOV R22, UR13 ;  /* 0x0000000d00167c02 */ /* 0x001fc40008000f00 */
[----:B------:R0:W-:Y:S02]  /*5060*/  STL.S16 [R1+0x144], R19 ;  /* 0x0001441301007387 */ /* 0x0001e40000100600 */
[----:B0-----:R-:W-:-:S06]  /*5070*/  MOV R19, RZ ;  /* 0x000000ff00137202 */ /* 0x001fcc0000000f00 */
[----:B------:R-:W2:Y:S04]  /*5080*/  @!P2 LDG.E R19, desc[UR10][R54.64] ;  /* 0x0000000a3613a981 */ /* 0x000ea8000c1e1900 */
[----:B---3--:R0:W3:Y:S04]  /*5090*/  @!P3 LDG.E R24, desc[UR10][R56.64] ;  /* 0x0000000a3818b981 */ /* 0x0080e8000c1e1900 */
[----:B----4-:R1:W4:Y:S04]  /*50a0*/  @!P3 LDG.E R25, desc[UR10][R58.64] ;  /* 0x0000000a3a19b981 */ /* 0x010328000c1e1900 */
[----:B--2---:R2:W3:Y:S01]  /*50b0*/  @!P4 LDG.E R30, desc[UR10][R14.64] ;  /* 0x0000000a0e1ec981 */ /* 0x0044e2000c1e1900 */
[----:B0-----:R-:W-:-:S02]  /*50c0*/  PRMT R57, RZ, 0x7610, R57 ;  /* 0x00007610ff397816 */ /* 0x001fc40000000039 */
[----:B-1----:R-:W-:Y:S02]  /*50d0*/  PRMT R59, RZ, 0x7610, R59 ;  /* 0x00007610ff3b7816 */ /* 0x002fe4000000003b */
[----:B------:R-:W-:Y:S02]  /*50e0*/  PRMT R58, RZ, 0x7610, R58 ;  /* 0x00007610ff3a7816 */ /* 0x000fe4000000003a */
[----:B--2---:R-:W-:Y:S02]  /*50f0*/  PRMT R14, RZ, 0x7610, R14 ;  /* 0x00007610ff0e7816 */ /* 0x004fe4000000000e */
[C---:B------:R-:W-:Y:S02]  /*5100*/  @!P5 PRMT R59, R20.reuse, 0x7632, R59 ;  /* 0x00007632143bd816 */ /* 0x040fe4000000003b */
[----:B------:R-:W-:Y:S02]  /*5110*/  @!P5 PRMT R14, R20, 0x7610, R14 ;  /* 0x00007610140ed816 */ /* 0x000fe4000000000e */
[----:B------:R-:W-:-:S02]  /*5120*/  @!P5 PRMT R58, R21, 0x7610, R58 ;  /* 0x00007610153ad816 */ /* 0x000fc4000000003a */
[----:B------:R-:W-:Y:S02]  /*5130*/  @!P5 PRMT R57, R21, 0x7632, R57 ;  /* 0x000076321539d816 */ /* 0x000fe40000000039 */
[----:B------:R-:W-:-:S13]  /*5140*/  LOP3.LUT P5, RZ, R74, 0x8000000, RZ, 0xc0, !PT ;  /* 0x080000004aff7812 */ /* 0x000fda00078ac0ff */
[----:B------:R0:W2:Y:S02]  /*5150*/  @!P5 LDG.E R10, desc[UR10][R26.64] ;  /* 0x0000000a1a0ad981 */ /* 0x0000a4000c1e1900 */
[----:B0-----:R-:W0:Y:S01]  /*5160*/  S2R R26, SR_TID.X ;  /* 0x00000000001a7919 */ /* 0x001e220000002100 */
[----:B------:R-:W-:Y:S01]  /*5170*/  PRMT R56, RZ, 0x7610, R56 ;  /* 0x00007610ff387816 */ /* 0x000fe20000000038 */
[----:B------:R1:W-:Y:S03]  /*5180*/  STL.S16 [R1+0x146], R14 ;  /* 0x0001460e01007387 */ /* 0x0003e60000100600 */
[----:B------:R-:W-:Y:S02]  /*5190*/  @!P0 PRMT R56, R23, 0x7610, R56 ;  /* 0x0000761017388816 */ /* 0x000fe40000000038 */
[----:B------:R-:W-:Y:S02]  /*51a0*/  LOP3.LUT P0, RZ, R74, 0x1, RZ, 0xc0, !PT ;  /* 0x000000014aff7812 */ /* 0x000fe4000780c0ff */
[----:B-1----:R-:W-:-:S02]  /*51b0*/  MOV R14, RZ ;  /* 0x000000ff000e7202 */ /* 0x002fc40000000f00 */
[----:B------:R-:W-:-:S04]  /*51c0*/  PRMT R15, RZ, 0x7610, R15 ;  /* 0x00007610ff0f7816 */ /* 0x000fc8000000000f */
[----:B------:R1:W4:Y:S01]  /*51d0*/  @!P4 LDG.E R14, desc[UR10][R16.64] ;  /* 0x0000000a100ec981 */ /* 0x000322000c1e1900 */
[----:B------:R-:W-:Y:S02]  /*51e0*/  @!P6 PRMT R15, R60, 0x7632, R15 ;  /* 0x000076323c0fe816 */ /* 0x000fe4000000000f */
[----:B0-----:R-:W-:Y:S02]  /*51f0*/  LOP3.LUT R8, R26, 0xffff, RZ, 0xc0, !PT ;  /* 0x0000ffff1a087812 */ /* 0x001fe400078ec0ff */
[----:B-1----:R-:W-:-:S03]  /*5200*/  PRMT R16, RZ, 0x7610, R16 ;  /* 0x00007610ff107816 */ /* 0x002fc60000000010 */
[----:B------:R-:W-:Y:S01]  /*5210*/  IMAD R8, R8, 0x619, RZ ;  /* 0x0000061908087824 */ /* 0x000fe200078e02ff */
[----:B------:R-:W-:Y:S02]  /*5220*/  @!P6 PRMT R16, R60, 0x7610, R16 ;  /* 0x000076103c10e816 */ /* 0x000fe40000000010 */
[----:B------:R-:W-:Y:S02]  /*5230*/  LOP3.LUT P6, RZ, R74, 0x4000000, RZ, 0xc0, !PT ;  /* 0x040000004aff7812 */ /* 0x000fe400078cc0ff */
[----:B------:R-:W-:Y:S02]  /*5240*/  SHF.R.U32.HI R8, RZ, 0x10, R8 ;  /* 0x00000010ff087819 */ /* 0x000fe40000011608 */
[----:B------:R-:W-:Y:S02]  /*5250*/  PRMT R74, RZ, 0x5410, RZ ;  /* 0x00005410ff4a7816 */ /* 0x000fe400000000ff */
[----:B------:R-:W-:Y:S02]  /*5260*/  PRMT R8, R8, 0x9910, RZ ;  /* 0x0000991008087816 */ /* 0x000fe400000000ff */
[----:B------:R-:W-:-:S02]  /*5270*/  PRMT R27, RZ, 0x7610, R27 ;  /* 0x00007610ff1b7816 */ /* 0x000fc4000000001b */
[C---:B------:R-:W-:Y:S01]  /*5280*/  @!P0 PRMT R74, R39.reuse, 0x7610, R74 ;  /* 0x00007610274a8816 */ /* 0x040fe2000000004a */
[----:B------:R-:W-:Y:S01]  /*5290*/  IMAD R8, R8, 0x2a, RZ ;  /* 0x0000002a08087824 */ /* 0x000fe200078e02ff */
[----:B------:R-:W-:Y:S02]  /*52a0*/  @!P0 PRMT R31, R39, 0x7632, R31 ;  /* 0x00007632271f8816 */ /* 0x000fe4000000001f */
[----:B------:R-:W-:Y:S02]  /*52b0*/  @!P0 PRMT R74, R74, 0x5410, R40 ;  /* 0x000054104a4a8816 */ /* 0x000fe40000000028 */
[----:B------:R-:W-:Y:S02]  /*52c0*/  @!P0 PRMT R27, R40, 0x7632, R27 ;  /* 0x00007632281b8816 */ /* 0x000fe4000000001b */
[----:B------:R-:W-:Y:S02]  /*52d0*/  ISETP.NE.AND P0, PT, RZ, UR6, PT ;  /* 0x00000006ff007c0c */ /* 0x000fe4000bf05270 */
[----:B------:R-:W-:-:S04]  /*52e0*/  IADD3 R8, PT, PT, RZ, -R8, RZ ;  /* 0x80000008ff087210 */ /* 0x000fc80007ffe0ff */
[----:B------:R-:W-:Y:S01]  /*52f0*/  PRMT R8, R8, 0x7710, RZ ;  /* 0x0000771008087816 */ /* 0x000fe200000000ff */
[----:B------:R0:W-:Y:S03]  /*5300*/  STL.S16 [R1+0x172], R27 ;  /* 0x0001721b01007387 */ /* 0x0001e60000100600 */
[----:B------:R-:W-:-:S03]  /*5310*/  IADD3 R8, PT, PT, R8, R26, RZ ;  /* 0x0000001a08087210 */ /* 0x000fc60007ffe0ff */
[----:B0-----:R-:W0:Y:S01]  /*5320*/  @P0 LDC.64 R26, c[0x0][0x3b0] ;  /* 0x0000ec00ff1a0b82 */ /* 0x001e220000000a00 */
[----:B------:R-:W-:-:S04]  /*5330*/  SHF.L.U32 R8, R8, 0x1, RZ ;  /* 0x0000000108087819 */ /* 0x000fc800000006ff */
[----:B------:R-:W-:Y:S01]  /*5340*/  LOP3.LUT R9, R8, 0xffff, RZ, 0xc0, !PT ;  /* 0x0000ffff08097812 */ /* 0x000fe200078ec0ff */
[----:B------:R1:W-:Y:S04]  /*5350*/  STL.S16 [R1+0x166], R16 ;  /* 0x0001661001007387 */ /* 0x0003e80000100600 */
[----:B------:R-:W-:Y:S01]  /*5360*/  IMAD R22, R22, 0x54, R9 ;  /* 0x0000005416167824 */ /* 0x000fe200078e0209 */
[----:B------:R0:W-:Y:S01]  /*5370*/  STL [R1+0x188], R9 ;  /* 0x0001880901007387 */ /* 0x0001e20000100800 */
[----:B-1----:R-:W-:-:S03]  /*5380*/  CS2R R16, SRZ ;  /* 0x0000000000107805 */ /* 0x002fc6000001ff00 */
[----:B------:R1:W-:Y:S04]  /*5390*/  STL.S16 [R1+0x16a], R15 ;  /* 0x00016a0f01007387 */ /* 0x0003e80000100600 */
[----:B------:R-:W4:Y:S01]  /*53a0*/  @!P6 LDG.E R16, desc[UR10][R32.64] ;  /* 0x0000000a2010e981 */ /* 0x000f22000c1e1900 */
[C---:B0-----:R-:W-:Y:S02]  /*53b0*/  @P0 IMAD.WIDE R8, R22.reuse, 0x2, R26 ;  /* 0x0000000216080825 */ /* 0x041fe400078e021a */
[----:B------:R-:W0:Y:S01]  /*53c0*/  LDC.64 R26, c[0x0][0x3a8] ;  /* 0x0000ea00ff1a7b82 */ /* 0x000e220000000a00 */
[----:B-1----:R-:W-:Y:S01]  /*53d0*/  MOV R15, RZ ;  /* 0x000000ff000f7202 */ /* 0x002fe20000000f00 */
[----:B------:R-:W4:Y:S04]  /*53e0*/  @!P6 LDG.E R17, desc[UR10][R34.64] ;  /* 0x0000000a2211e981 */ /* 0x000f28000c1e1900 */
[----:B------:R1:W-:Y:S04]  /*53f0*/  STL [R1+0x64], R11 ;  /* 0x0000640b01007387 */ /* 0x0003e80000100800 */
[----:B------:R-:W4:Y:S04]  /*5400*/  @!P5 LDG.E R15, desc[UR10][R28.64] ;  /* 0x0000000a1c0fd981 */ /* 0x000f28000c1e1900 */
[----:B------:R1:W-:Y:S04]  /*5410*/  STL [R1+0x68], R20 ;  /* 0x0000681401007387 */ /* 0x0003e80000100800 */
[----:B-1----:R-:W4:Y:S04]  /*5420*/  @P0 LDG.E.U16 R11, desc[UR10][R8.64] ;  /* 0x0000000a080b0981 */ /* 0x002f28000c1e1500 */
[----:B------:R1:W-:Y:S04]  /*5430*/  STL [R1+0xe8], R21 ;  /* 0x0000e81501007387 */ /* 0x0003e80000100800 */
[----:B------:R0:W4:Y:S04]  /*5440*/  @P0 LDG.E.U16 R20, desc[UR10][R8.64+0x2] ;  /* 0x0000020a08140981 */ /* 0x000128000c1e1500 */
[----:B------:R-:W-:Y:S04]  /*5450*/  STL.S16 [R1+0x15c], R59 ;  /* 0x00015c3b01007387 */ /* 0x000fe80000100600 */
[----:B------:R-:W-:Y:S01]  /*5460*/  STL [R1+0x5c], R42 ;  /* 0x00005c2a01007387 */ /* 0x000fe20000100800 */
[----:B0-----:R-:W-:-:S03]  /*5470*/  IMAD.WIDE R8, R22, 0x2, R26 ;  /* 0x0000000216087825 */ /* 0x001fc600078e021a */
[----:B------:R-:W-:Y:S04]  /*5480*/  STL.S16 [R1+0x15e], R58 ;  /* 0x00015e3a01007387 */ /* 0x000fe80000100600 */
[----:B-1----:R-:W4:Y:S04]  /*5490*/  LDG.E.U16 R21, desc[UR10][R8.64] ;  /* 0x0000000a08157981 */ /* 0x002f28000c1e1500 */
[----:B------:R-:W-:Y:S04]  /*54a0*/  STL.S16 [R1+0x160], R57 ;  /* 0x0001603901007387 */ /* 0x000fe80000100600 */
[----:B------:R-:W-:Y:S04]  /*54b0*/  STL.S16 [R1+0x15a], R56 ;  /* 0x00015a3801007387 */ /* 0x000fe80000100600 */
[----:B------:R0:W4:Y:S04]  /*54c0*/  LDG.E.U16 R8, desc[UR10][R8.64+0x2] ;  /* 0x0000020a08087981 */ /* 0x000128000c1e1500 */
[----:B------:R-:W-:Y:S04]  /*54d0*/  STL.S16 [R1+0x162], R53 ;  /* 0x0001623501007387 */ /* 0x000fe80000100600 */
[----:B------:R1:W-:Y:S04]  /*54e0*/  STL.S16 [R1+0x164], R37 ;  /* 0x0001642501007387 */ /* 0x0003e80000100600 */
[----:B------:R0:W-:Y:S04]  /*54f0*/  STL.S16 [R1+0x168], R36 ;  /* 0x0001682401007387 */ /* 0x0001e80000100600 */
[----:B------:R0:W-:Y:S04]  /*5500*/  STL.S16 [R1+0x170], R31 ;  /* 0x0001701f01007387 */ /* 0x0001e80000100600 */
[----:B------:R0:W-:Y:S04]  /*5510*/  STL [R1+0xec], R43 ;  /* 0x0000ec2b01007387 */ /* 0x0001e80000100800 */
[----:B------:R3:W-:Y:S04]  /*5520*/  STL [R1+0x70], R60 ;  /* 0x0000703c01007387 */ /* 0x0007e80000100800 */
[----:B------:R3:W-:Y:S04]  /*5530*/  STL [R1+0xf4], R40 ;  /* 0x0000f42801007387 */ /* 0x0007e80000100800 */
[----:B------:R0:W5:Y:S04]  /*5540*/  LDL.S16 R33, [R1+0x124] ;  /* 0x0001240001217983 */ /* 0x0001680000100600 */
[----:B------:R0:W5:Y:S04]  /*5550*/  LDL.S16 R28, [R1+0x150] ;  /* 0x00015000011c7983 */ /* 0x0001680000100600 */
[----:B------:R0:W5:Y:S04]  /*5560*/  LDL.S16 R29, [R1+0x126] ;  /* 0x00012600011d7983 */ /* 0x0001680000100600 */
[----:B-1----:R1:W5:Y:S04]  /*5570*/  LDL.S16 R37, [R1+0x152] ;  /* 0x0001520001257983 */ /* 0x0023680000100600 */
[----:B0-----:R1:W5:Y:S04]  /*5580*/  LDL.S16 R36, [R1+0x154] ;  /* 0x0001540001247983 */ /* 0x0013680000100600 */
        /* <DEDUP_REMOVED lines=8> */
[----:B---3--:R1:W5:Y:S04]  /*5610*/  LDL.S16 R60, [R1+0x12a] ;  /* 0x00012a00013c7983 */ /* 0x0083680000100600 */
[----:B------:R1:W5:Y:S01]  /*5620*/  LDL.S16 R40, [R1+0x110] ;  /* 0x0001100001287983 */ /* 0x0003620000100600 */
[----:B------:R-:W-:-:S02]  /*5630*/  R2UR UR28, R6 ;  /* 0x00000000061c72ca */ /* 0x000fc400000e0000 */
[----:B------:R-:W-:Y:S01]  /*5640*/  PRMT R22, RZ, 0x5410, RZ ;  /* 0x00005410ff167816 */ /* 0x000fe200000000ff */
[----:B------:R0:W-:Y:S03]  /*5650*/  STL [R1+0x6c], R23 ;  /* 0x00006c1701007387 */ /* 0x0001e60000100800 */
[----:B------:R-:W-:-:S07]  /*5660*/  @!P1 PRMT R22, R12, 0x7610, R22 ;  /* 0x000076100c169816 */ /* 0x000fce0000000016 */
[----:B------:R-:W-:Y:S02]  /*5670*/  MOV R6, UR28 ;  /* 0x0000001c00067c02 */ /* 0x000fe40008000f00 */
[----:B0-----:R-:W-:-:S03]  /*5680*/  PRMT R23, RZ, 0x5410, RZ ;  /* 0x00005410ff177816 */ /* 0x001fc600000000ff */
[----:B------:R-:W-:Y:S01]  /*5690*/  FFMA.FTZ R7, -R6, UR28, R7 ;  /* 0x0000001c06077c23 */ /* 0x000fe20008010107 */
[----:B------:R-:W-:Y:S02]  /*56a0*/  @!P1 PRMT R23, R12, 0x7632, R23 ;  /* 0x000076320c179816 */ /* 0x000fe40000000017 */
[--C-:B------:R-:W-:Y:S02]  /*56b0*/  @!P1 PRMT R22, R22, 0x5410, R13.reuse ;  /* 0x0000541016169816 */ /* 0x100fe4000000000d */
[----:B------:R-:W-:Y:S02]  /*56c0*/  @!P1 PRMT R23, R23, 0x7610, R13 ;  /* 0x0000761017179816 */ /* 0x000fe4000000000d */
[----:B------:R-:W-:-:S13]  /*56d0*/  FSETP.GTU.FTZ.AND P1, PT, R7, RZ, PT ;  /* 0x000000ff0700720b */ /* 0x000fda0003f3c000 */
[----:B------:R-:W-:-:S05]  /*56e0*/  VOTEU.ANY UP0, P1 ;  /* 0x0000000000ff7886 */ /* 0x000fca0000800100 */
[----:B------:R-:W0:Y:S01]  /*56f0*/  @UP0 LDCU UR5, c[0x0][0x3c0] ;  /* 0x00007800ff0507ac */ /* 0x000e220008000800 */
[----:B------:R-:W-:Y:S02]  /*5700*/  PLOP3.LUT P1, PT, PT, PT, UP0, 0x80, 0x8 ;  /* 0x000000000008781c */ /* 0x000fe40003f2f008 */
[----:B------:R-:W-:-:S04]  /*5710*/  PRMT R6, RZ, 0x7610, R6 ;  /* 0x00007610ff067816 */ /* 0x000fc80000000006 */
[----:B------:R-:W-:-:S05]  /*5720*/  @!P4 PRMT R6, R30, 0x7610, R6 ;  /* 0x000076101e06c816 */ /* 0x000fca0000000006 */
[----:B------:R0:W-:Y:S01]  /*5730*/  STL.S16 [R1+0x17c], R6 ;  /* 0x00017c0601007387 */ /* 0x0001e20000100600 */
[----:B------:R-:W-:Y:S02]  /*5740*/  PRMT R26, RZ, 0x7610, R26 ;  /* 0x00007610ff1a7816 */ /* 0x000fe4000000001a */
[----:B------:R-:W-:Y:S01]  /*5750*/  PRMT R9, RZ, 0x7610, R9 ;  /* 0x00007610ff097816 */ /* 0x000fe20000000009 */
[----:B------:R3:W-:Y:S01]  /*5760*/  STL [R1+0xf0], R38 ;  /* 0x0000f02601007387 */ /* 0x0007e20000100800 */
[----:B------:R-:W-:Y:S01]  /*5770*/  PRMT R35, RZ, 0x7610, R35 ;  /* 0x00007610ff237816 */ /* 0x000fe20000000023 */
[----:B0-----:R-:W-:Y:S02]  /*5780*/  @P1 FADD.FTZ R6, R7, UR5 ;  /* 0x0000000507061e21 */ /* 0x001fe40008010000 */
[----:B------:R0:W-:Y:S01]  /*5790*/  STL [R1+0x74], R39 ;  /* 0x0000742701007387 */ /* 0x0001e20000100800 */
[----:B------:R-:W-:Y:S02]  /*57a0*/  PRMT R34, RZ, 0x7610, R34 ;  /* 0x00007610ff227816 */ /* 0x000fe40000000022 */
[----:B---3--:R-:W-:-:S02]  /*57b0*/  PRMT R38, RZ, 0x7610, R38 ;  /* 0x00007610ff267816 */ /* 0x008fc40000000026 */
[----:B------:R-:W-:Y:S01]  /*57c0*/  PRMT R32, RZ, 0x7610, R32 ;  /* 0x00007610ff207816 */ /* 0x000fe20000000020 */
[----:B------:R-:W3:Y:S01]  /*57d0*/  @P1 MUFU.RSQ R6, R6 ;  /* 0x0000000600061308 */ /* 0x000ee20000001400 */
[----:B0-----:R-:W-:Y:S02]  /*57e0*/  PRMT R39, RZ, 0x7610, R39 ;  /* 0x00007610ff277816 */ /* 0x001fe40000000027 */
[C---:B------:R-:W-:Y:S02]  /*57f0*/  @!P3 PRMT R26, R24.reuse, 0x7610, R26 ;  /* 0x00007610181ab816 */ /* 0x040fe4000000001a */
[----:B------:R-:W-:Y:S02]  /*5800*/  @!P3 PRMT R9, R24, 0x7632, R9 ;  /* 0x000076321809b816 */ /* 0x000fe40000000009 */
[----:B------:R-:W-:Y:S02]  /*5810*/  @!P4 PRMT R39, R30, 0x7632, R39 ;  /* 0x000076321e27c816 */ /* 0x000fe40000000027 */
[----:B--2---:R-:W-:-:S02]  /*5820*/  @!P5 PRMT R38, R10, 0x7610, R38 ;  /* 0x000076100a26d816 */ /* 0x004fc40000000026 */
[----:B------:R-:W-:Y:S02]  /*5830*/  @!P5 PRMT R35, R10, 0x7632, R35 ;  /* 0x000076320a23d816 */ /* 0x000fe40000000023 */
[----:B------:R-:W-:Y:S02]  /*5840*/  PRMT R55, RZ, 0x7610, R55 ;  /* 0x00007610ff377816 */ /* 0x000fe40000000037 */
[----:B------:R-:W-:Y:S01]  /*5850*/  PRMT R54, RZ, 0x7610, R54 ;  /* 0x00007610ff367816 */ /* 0x000fe20000000036 */
[----:B------:R-:W-:Y:S01]  /*5860*/  STL [R1+0xfc], R19 ;  /* 0x0000fc1301007387 */ /* 0x000fe20000100800 */
[----:B------:R-:W-:-:S03]  /*5870*/  @!P2 PRMT R55, R18, 0x7610, R55 ;  /* 0x000076101237a816 */ /* 0x000fc60000000037 */
[----:B------:R-:W-:Y:S01]  /*5880*/  STL [R1+0x80], R24 ;  /* 0x0000801801007387 */ /* 0x000fe20000100800 */
[----:B------:R-:W-:-:S03]  /*5890*/  @!P2 PRMT R54, R18, 0x7632, R54 ;  /* 0x000076321236a816 */ /* 0x000fc60000000036 */
[----:B------:R-:W-:Y:S04]  /*58a0*/  STL.S16 [R1+0x178], R26 ;  /* 0x0001781a01007387 */ /* 0x000fe80000100600 */
[----:B------:R-:W-:Y:S04]  /*58b0*/  STL.S16 [R1+0x17a], R9 ;  /* 0x00017a0901007387 */ /* 0x000fe80000100600 */
[----:B----4-:R-:W-:Y:S04]  /*58c0*/  STL [R1+0x100], R25 ;  /* 0x0001001901007387 */ /* 0x010fe80000100800 */
[----:B------:R-:W-:Y:S04]  /*58d0*/  STL [R1+0x84], R30 ;  /* 0x0000841e01007387 */ /* 0x000fe80000100800 */
[----:B------:R-:W-:Y:S04]  /*58e0*/  STL.S16 [R1+0x17e], R39 ;  /* 0x00017e2701007387 */ /* 0x000fe80000100600 */
[----:B------:R-:W-:Y:S04]  /*58f0*/  STL.S16 [R1+0x180], R38 ;  /* 0x0001802601007387 */ /* 0x000fe80000100600 */
[----:B------:R-:W-:Y:S04]  /*5900*/  STL.S16 [R1+0x182], R35 ;  /* 0x0001822301007387 */ /* 0x000fe80000100600 */
[----:B------:R0:W-:Y:S01]  /*5910*/  STL [R1+0x7c], R18 ;  /* 0x00007c1201007387 */ /* 0x0001e20000100800 */
[----:B------:R-:W-:-:S03]  /*5920*/  UISETP.NE.AND UP1, UPT, UR6, URZ, UPT ;  /* 0x000000ff0600728c */ /* 0x000fc6000bf25270 */
[----:B------:R2:W-:Y:S01]  /*5930*/  STL [R1+0x88], R10 ;  /* 0x0000880a01007387 */ /* 0x0005e20000100800 */
[----:B0-----:R-:W-:-:S04]  /*5940*/  PRMT R18, RZ, 0x5410, RZ ;  /* 0x00005410ff127816 */ /* 0x001fc800000000ff */
[----:B------:R-:W-:Y:S02]  /*5950*/  @!P4 PRMT R18, R14, 0x7610, R18 ;  /* 0x000076100e12c816 */ /* 0x000fe40000000012 */
[----:B------:R-:W-:Y:S01]  /*5960*/  @!P6 PRMT R34, R16, 0x7632, R34 ;  /* 0x000076321022e816 */ /* 0x000fe20000000022 */
[----:B------:R-:W-:Y:S01]  /*5970*/  STL [R1+0x8c], R16 ;  /* 0x00008c1001007387 */ /* 0x000fe20000100800 */
[----:B------:R-:W-:-:S03]  /*5980*/  @!P6 PRMT R32, R17, 0x7632, R32 ;  /* 0x000076321120e816 */ /* 0x000fc60000000020 */
[----:B------:R-:W-:Y:S04]  /*5990*/  STL [R1+0x10c], R17 ;  /* 0x00010c1101007387 */ /* 0x000fe80000100800 */
[----:B------:R-:W-:Y:S04]  /*59a0*/  STL.S16 [R1+0x184], R34 ;  /* 0x0001842201007387 */ /* 0x000fe80000100600 */
[----:B------:R-:W-:Y:S04]  /*59b0*/  STL [R1+0x108], R15 ;  /* 0x0001080f01007387 */ /* 0x000fe80000100800 */
[----:B------:R-:W-:Y:S01]  /*59c0*/  STL.S16 [R1+0x186], R32 ;  /* 0x0001862001007387 */ /* 0x000fe20000100600 */
[----:B--2---:R-:W-:-:S02]  /*59d0*/  PRMT R10, RZ, 0x7610, R10 ;  /* 0x00007610ff0a7816 */ /* 0x004fc4000000000a */
[----:B---3--:R-:W-:Y:S01]  /*59e0*/  @P1 R2UR UR5, R6 ;  /* 0x00000000060512ca */ /* 0x008fe200000e0000 */
[----:B------:R0:W-:Y:S01]  /*59f0*/  STL [R1+0x78], R12 ;  /* 0x0000780c01007387 */ /* 0x0001e20000100800 */
[----:B------:R-:W-:Y:S02]  /*5a00*/  @!P4 PRMT R18, R18, 0x7610, R14 ;  /* 0x000076101212c816 */ /* 0x000fe4000000000e */
[----:B------:R-:W-:Y:S01]  /*5a10*/  @!P6 PRMT R10, R16, 0x7610, R10 ;  /* 0x00007610100ae816 */ /* 0x000fe2000000000a */
[----:B------:R2:W-:Y:S04]  /*5a20*/  STL [R1+0xf8], R13 ;  /* 0x0000f80d01007387 */ /* 0x0005e80000100800 */
[----:B------:R3:W-:Y:S01]  /*5a30*/  STL [R1+0x104], R14 ;  /* 0x0001040e01007387 */ /* 0x0007e20000100800 */
[----:B0-----:R-:W-:-:S02]  /*5a40*/  PRMT R12, RZ, 0x5410, RZ ;  /* 0x00005410ff0c7816 */ /* 0x001fc400000000ff */
[----:B--2---:R-:W-:Y:S02]  /*5a50*/  PRMT R13, RZ, 0x5410, RZ ;  /* 0x00005410ff0d7816 */ /* 0x004fe400000000ff */
[----:B---3--:R-:W-:Y:S02]  /*5a60*/  PRMT R14, RZ, 0x5410, RZ ;  /* 0x00005410ff0e7816 */ /* 0x008fe400000000ff */
[----:B------:R-:W-:Y:S02]  /*5a70*/  @!P2 PRMT R12, R19, 0x7610, R12 ;  /* 0x00007610130ca816 */ /* 0x000fe4000000000c */
[----:B------:R-:W-:Y:S02]  /*5a80*/  @!P3 PRMT R13, R13, 0x5410, R25 ;  /* 0x000054100d0db816 */ /* 0x000fe40000000019 */
[----:B------:R-:W-:Y:S02]  /*5a90*/  @!P5 PRMT R14, R14, 0x5410, R15 ;  /* 0x000054100e0ed816 */ /* 0x000fe4000000000f */
[----:B------:R-:W-:-:S02]  /*5aa0*/  PRMT R10, R10, 0x5410, RZ ;  /* 0x000054100a0a7816 */ /* 0x000fc400000000ff */
[----:B------:R-:W-:Y:S01]  /*5ab0*/  CS2R R6, SRZ ;  /* 0x0000000000067805 */ /* 0x000fe2000001ff00 */
[----:B------:R0:W-:Y:S01]  /*5ac0*/  STL.S16 [R1+0x174], R55 ;  /* 0x0001743701007387 */ /* 0x0001e20000100600 */
[----:B------:R-:W-:Y:S02]  /*5ad0*/  @!P2 PRMT R12, R12, 0x7610, R19 ;  /* 0x000076100c0ca816 */ /* 0x000fe40000000013 */
[----:B------:R-:W-:Y:S01]  /*5ae0*/  @!P3 PRMT R13, R25, 0x7632, R13 ;  /* 0x00007632190db816 */ /* 0x000fe2000000000d */
[----:B------:R2:W-:Y:S01]  /*5af0*/  STL.S16 [R1+0x176], R54 ;  /* 0x0001763601007387 */ /* 0x0005e20000100600 */
[----:B------:R-:W-:Y:S02]  /*5b00*/  @!P5 PRMT R14, R15, 0x7632, R14 ;  /* 0x000076320f0ed816 */ /* 0x000fe4000000000e */
[----:B------:R-:W-:Y:S02]  /*5b10*/  @!P6 PRMT R10, R10, 0x5410, R17 ;  /* 0x000054100a0ae816 */ /* 0x000fe40000000011 */
[----:B------:R-:W-:-:S02]  /*5b20*/  @P0 SHF.L.U32 R6, R11, 0x10, RZ ;  /* 0x000000100b060819 */ /* 0x000fc400000006ff */
[----:B------:R-:W-:Y:S02]  /*5b30*/  @P0 SHF.L.U32 R7, R20, 0x10, RZ ;  /* 0x0000001014070819 */ /* 0x000fe400000006ff */
[----:B0-----:R-:W-:Y:S02]  /*5b40*/  SHF.L.U32 R55, R21, 0x10, RZ ;  /* 0x0000001015377819 */ /* 0x001fe400000006ff */
[----:B--2---:R-:W-:Y:S01]  /*5b50*/  SHF.L.U32 R54, R8, 0x10, RZ ;  /* 0x0000001008367819 */ /* 0x004fe200000006ff */
[----:B------:R-:W-:Y:S01]  /*5b60*/  UMOV UR16, 0x3f800000 ;  /* 0x3f80000000107882 */ /* 0x000fe20000000000 */
[----:B------:R-:W-:Y:S01]  /*5b70*/  @UP0 UMOV UR16, UR5 ;  /* 0x0000000500100c82 */ /* 0x000fe20008000000 */
[----:B-1----:R-:W-:Y:S05]  /*5b80*/  BRA.U UP1, `(.L_x_1001) ;  /* 0x0000002501a47547 */ /* 0x002fea000b800000 */
[----:B------:R-:W2:Y:S04]  /*5b90*/  LDL.LU.S16 R24, [R1+0x112] ;  /* 0x0001120001187983 */ /* 0x000ea80000300600 */
[----:B------:R-:W3:Y:S01]  /*5ba0*/  LDL.LU.S16 R27, [R1+0x114] ;  /* 0x00011400011b7983 */ /* 0x000ee20000300600 */
[--C-:B------:R-:W-:Y:S02]  /*5bb0*/  HADD2.F32 R9, -RZ, R65.reuse.H1_H1 ;  /* 0x30000041ff097230 */ /* 0x100fe40000004100 */
[--C-:B------:R-:W-:Y:S01]  /*5bc0*/  HADD2.F32 R8, -RZ, R64.reuse.H1_H1 ;  /* 0x30000040ff087230 */ /* 0x100fe20000004100 */
[----:B------:R-:W4:Y:S01]  /*5bd0*/  LDL.LU.S16 R26, [R1+0x11a] ;  /* 0x00011a00011a7983 */ /* 0x000f220000300600 */
[----:B------:R-:W-:Y:S02]  /*5be0*/  HADD2.F32 R65, -RZ, R65.H0_H0 ;  /* 0x20000041ff417230 */ /* 0x000fe40000004100 */
[----:B------:R-:W-:Y:S01]  /*5bf0*/  FADD.FTZ R9, R9, -UR28 ;  /* 0x8000001c09097e21 */ /* 0x000fe20008010000 */
[----:B------:R-:W-:-:S02]  /*5c00*/  HADD2.F32 R64, -RZ, R64.H0_H0 ;  /* 0x20000040ff407230 */ /* 0x000fc40000004100 */
[----:B------:R-:W-:Y:S01]  /*5c10*/  FMUL.FTZ R17, R55, R8 ;  /* 0x0000000837117220 */ /* 0x000fe20000410000 */
[--C-:B------:R-:W-:Y:S02]  /*5c20*/  HADD2.F32 R19, -RZ, R62.reuse.H1_H1 ;  /* 0x3000003eff137230 */ /* 0x100fe40000004100 */
[----:B------:R-:W-:Y:S01]  /*5c30*/  FADD.FTZ R11, R65, -UR28 ;  /* 0x8000001c410b7e21 */ /* 0x000fe20008010000 */
[----:B------:R-:W-:Y:S01]  /*5c40*/  FMUL.FTZ R9, R9, UR16 ;  /* 0x0000001009097c20 */ /* 0x000fe20008410000 */
[----:B------:R-:W-:Y:S01]  /*5c50*/  FADD.FTZ R16, RZ, R17 ;  /* 0x00000011ff107221 */ /* 0x000fe20000010000 */
[----:B------:R-:W-:Y:S01]  /*5c60*/  FMUL.FTZ R15, R54, R64 ;  /* 0x00000040360f7220 */ /* 0x000fe20000410000 */
[----:B------:R-:W-:Y:S01]  /*5c70*/  FMUL.FTZ R11, R11, UR16 ;  /* 0x000000100b0b7c20 */ /* 0x000fe20008410000 */
[----:B------:R-:W-:Y:S01]  /*5c80*/  FFMA.FTZ R17, R9, R17, RZ ;  /* 0x0000001109117223 */ /* 0x000fe200000100ff */
[----:B------:R-:W-:Y:S02]  /*5c90*/  HADD2.F32 R62, -RZ, R62.H0_H0 ;  /* 0x2000003eff3e7230 */ /* 0x000fe40000004100 */
[----:B------:R-:W-:Y:S01]  /*5ca0*/  FADD.FTZ R16, R15, R16 ;  /* 0x000000100f107221 */ /* 0x000fe20000010000 */
[----:B-----5:R-:W-:-:S02]  /*5cb0*/  HADD2.F32 R20, -RZ, R37.H0_H0 ;  /* 0x20000025ff147230 */ /* 0x020fc40000004100 */
[----:B------:R-:W-:Y:S01]  /*5cc0*/  FFMA.FTZ R17, R11, R15, R17 ;  /* 0x0000000f0b117223 */ /* 0x000fe20000010011 */
[----:B------:R-:W-:Y:S02]  /*5cd0*/  HADD2.F32 R15, -RZ, R63.H1_H1 ;  /* 0x3000003fff0f7230 */ /* 0x000fe40000004100 */
[----:B------:R-:W-:Y:S01]  /*5ce0*/  FFMA.FTZ R9, R8, R9, RZ ;  /* 0x0000000908097223 */ /* 0x000fe200000100ff */
[----:B------:R-:W4:Y:S02]  /*5cf0*/  LDL.S16 R65, [R1+0x11e] ;  /* 0x00011e0001417983 */ /* 0x000f240000100600 */
[----:B------:R-:W-:Y:S01]  /*5d00*/  FADD.FTZ R15, R15, -UR28 ;  /* 0x8000001c0f0f7e21 */ /* 0x000fe20008010000 */
[----:B------:R-:W-:Y:S01]  /*5d10*/  FADD.FTZ R8, RZ, R8 ;  /* 0x00000008ff087221 */ /* 0x000fe20000010000 */
[----:B------:R-:W4:Y:S02]  /*5d20*/  LDL.LU.S16 R30, [R1+0x11c] ;  /* 0x00011c00011e7983 */ /* 0x000f240000300600 */
[----:B------:R-:W-:Y:S01]  /*5d30*/  FMUL.FTZ R15, R15, UR16 ;  /* 0x000000100f0f7c20 */ /* 0x000fe20008410000 */
[C---:B------:R-:W-:Y:S01]  /*5d40*/  FADD.FTZ R8, R19.reuse, R8 ;  /* 0x0000000813087221 */ /* 0x040fe20000010000 */
[----:B------:R-:W4:Y:S02]  /*5d50*/  LDL.S16 R25, [R1+0x120] ;  /* 0x0001200001197983 */ /* 0x000f240000100600 */
[----:B------:R-:W-:Y:S01]  /*5d60*/  FFMA.FTZ R9, R19, R15, R9 ;  /* 0x0000000f13097223 */ /* 0x000fe20000010009 */
[----:B------:R-:W-:-:S04]  /*5d70*/  FMUL.FTZ R19, R55, R19 ;  /* 0x0000001337137220 */ /* 0x000fc80000410000 */
[----:B------:R-:W-:Y:S01]  /*5d80*/  FFMA.FTZ R17, R15, R19, R17 ;  /* 0x000000130f117223 */ /* 0x000fe20000010011 */
[----:B------:R-:W-:Y:S02]  /*5d90*/  HADD2.F32 R15, -RZ, R63.H0_H0 ;  /* 0x2000003fff0f7230 */ /* 0x000fe40000004100 */
[----:B------:R-:W-:Y:S01]  /*5da0*/  FFMA.FTZ R11, R64, R11, RZ ;  /* 0x0000000b400b7223 */ /* 0x000fe200000100ff */
[----:B------:R-:W-:Y:S01]  /*5db0*/  FADD.FTZ R16, R16, R19 ;  /* 0x0000001310107221 */ /* 0x000fe20000010000 */
[----:B------:R-:W-:Y:S01]  /*5dc0*/  HADD2.F32 R21, -RZ, R43.H0_H0 ;  /* 0x2000002bff157230 */ /* 0x000fe20000004100 */
[----:B------:R-:W4:Y:S01]  /*5dd0*/  LDL.S16 R63, [R1+0x144] ;  /* 0x00014400013f7983 */ /* 0x000f220000100600 */
[----:B------:R-:W-:Y:S01]  /*5de0*/  FADD.FTZ R15, R15, -UR28 ;  /* 0x8000001c0f0f7e21 */ /* 0x000fe20008010000 */
[----:B------:R-:W-:-:S03]  /*5df0*/  FADD.FTZ R64, RZ, R64 ;  /* 0x00000040ff407221 */ /* 0x000fc60000010000 */
[----:B------:R-:W-:Y:S01]  /*5e00*/  FMUL.FTZ R15, R15, UR16 ;  /* 0x000000100f0f7c20 */ /* 0x000fe20008410000 */
[----:B------:R-:W-:-:S03]  /*5e10*/  FADD.FTZ R64, R62, R64 ;  /* 0x000000403e407221 */ /* 0x000fc60000010000 */
[----:B------:R-:W-:Y:S01]  /*5e20*/  FFMA.FTZ R11, R62, R15, R11 ;  /* 0x0000000f3e0b7223 */ /* 0x000fe2000001000b */
[----:B------:R-:W-:-:S04]  /*5e30*/  FMUL.FTZ R62, R54, R62 ;  /* 0x0000003e363e7220 */ /* 0x000fc80000410000 */
[----:B------:R-:W-:Y:S01]  /*5e40*/  FFMA.FTZ R17, R15, R62, R17 ;  /* 0x0000003e0f117223 */ /* 0x000fe20000010011 */
[----:B------:R-:W-:Y:S02]  /*5e50*/  HADD2.F32 R15, -RZ, R33.H0_H0 ;  /* 0x20000021ff0f7230 */ /* 0x000fe40000004100 */
[----:B------:R-:W-:Y:S02]  /*5e60*/  HADD2.F32 R19, -RZ, R28.H0_H0 ;  /* 0x2000001cff137230 */ /* 0x000fe40000004100 */
[----:B------:R-:W-:Y:S01]  /*5e70*/  FADD.FTZ R64, R64, R20 ;  /* 0x0000001440407221 */ /* 0x000fe20000010000 */
[----:B------:R-:W-:Y:S01]  /*5e80*/  FADD.FTZ R16, R62, R16 ;  /* 0x000000103e107221 */ /* 0x000fe20000010000 */
[----:B------:R-:W-:Y:S01]  /*5e90*/  FADD.FTZ R15, R15, -UR28 ;  /* 0x8000001c0f0f7e21 */ /* 0x000fe20008010000 */
[----:B------:R-:W-:Y:S01]  /*5ea0*/  FADD.FTZ R21, R21, -UR28 ;  /* 0x8000001c15157e21 */ /* 0x000fe20008010000 */
[----:B------:R-:W-:Y:S01]  /*5eb0*/  FADD.FTZ R8, R8, R19 ;  /* 0x0000001308087221 */ /* 0x000fe20000010000 */
[----:B------:R-:W4:Y:S01]  /*5ec0*/  LDL.S16 R62, [R1+0x142] ;  /* 0x00014200013e7983 */ /* 0x000f220000100600 */
[----:B------:R-:W-:-:S03]  /*5ed0*/  FMUL.FTZ R15, R15, UR16 ;  /* 0x000000100f0f7c20 */ /* 0x000fc60008410000 */
[----:B------:R-:W4:Y:S01]  /*5ee0*/  LDL.S16 R28, [R1+0x164] ;  /* 0x00016400011c7983 */ /* 0x000f220000100600 */
[----:B------:R-:W-:Y:S01]  /*5ef0*/  FFMA.FTZ R9, R19, R15, R9 ;  /* 0x0000000f13097223 */ /* 0x000fe20000010009 */
[----:B------:R-:W-:Y:S02]  /*5f00*/  FMUL.FTZ R19, R55, R19 ;  /* 0x0000001337137220 */ /* 0x000fe40000410000 */
[----:B------:R-:W4:Y:S02]  /*5f10*/  LDL.S16 R33, [R1+0x168] ;  /* 0x0001680001217983 */ /* 0x000f240000100600 */
[----:B------:R-:W-:Y:S01]  /*5f20*/  FFMA.FTZ R17, R15, R19, R17 ;  /* 0x000000130f117223 */ /* 0x000fe20000010011 */
[----:B------:R-:W-:-:S05]  /*5f30*/  HADD2.F32 R15, -RZ, R29.H0_H0 ;  /* 0x2000001dff0f7230 */ /* 0x000fca0000004100 */
[----:B------:R-:W-:-:S04]  /*5f40*/  FADD.FTZ R15, R15, -UR28 ;  /* 0x8000001c0f0f7e21 */ /* 0x000fc80008010000 */
[----:B------:R-:W-:-:S04]  /*5f50*/  FMUL.FTZ R15, R15, UR16 ;  /* 0x000000100f0f7c20 */ /* 0x000fc80008410000 */
[----:B------:R-:W-:Y:S01]  /*5f60*/  FFMA.FTZ R11, R20, R15, R11 ;  /* 0x0000000f140b7223 */ /* 0x000fe2000001000b */
[----:B------:R-:W-:-:S04]  /*5f70*/  FMUL.FTZ R20, R54, R20 ;  /* 0x0000001436147220 */ /* 0x000fc80000410000 */
[----:B------:R-:W-:Y:S01]  /*5f80*/  FFMA.FTZ R17, R15, R20, R17 ;  /* 0x000000140f117223 */ /* 0x000fe20000010011 */
[----:B------:R-:W-:Y:S02]  /*5f90*/  HADD2.F32 R15, -RZ, R36.H0_H0 ;  /* 0x20000024ff0f7230 */ /* 0x000fe40000004100 */
[----:B------:R-:W-:Y:S01]  /*5fa0*/  FADD.FTZ R16, R16, R19 ;  /* 0x0000001310107221 */ /* 0x000fe20000010000 */
[----:B------:R-:W-:Y:S02]  /*5fb0*/  HADD2.F32 R19, -RZ, R61.H1_H1 ;  /* 0x3000003dff137230 */ /* 0x000fe40000004100 */
[----:B------:R-:W-:-:S04]  /*5fc0*/  FADD.FTZ R15, R15, -UR28 ;  /* 0x8000001c0f0f7e21 */ /* 0x000fc80008010000 */
[----:B------:R-:W-:Y:S01]  /*5fd0*/  FMUL.FTZ R15, R15, UR16 ;  /* 0x000000100f0f7c20 */ /* 0x000fe20008410000 */
[----:B------:R-:W-:-:S03]  /*5fe0*/  FADD.FTZ R8, R8, R19 ;  /* 0x0000001308087221 */ /* 0x000fc60000010000 */
[----:B------:R-:W-:Y:S01]  /*5ff0*/  FFMA.FTZ R9, R19, R15, R9 ;  /* 0x0000000f13097223 */ /* 0x000fe20000010009 */
[----:B------:R-:W-:-:S04]  /*6000*/  FMUL.FTZ R19, R55, R19 ;  /* 0x0000001337137220 */ /* 0x000fc80000410000 */
[----:B------:R-:W-:Y:S01]  /*6010*/  FFMA.FTZ R17, R15, R19, R17 ;  /* 0x000000130f117223 */ /* 0x000fe20000010011 */
[----:B------:R-:W-:Y:S02]  /*6020*/  HADD2.F32 R15, -RZ, R31.H0_H0 ;  /* 0x2000001fff0f7230 */ /* 0x000fe40000004100 */
[----:B------:R-:W-:-:S03]  /*6030*/  HADD2.F32 R61, -RZ, R61.H0_H0 ;  /* 0x2000003dff3d7230 */ /* 0x000fc60000004100 */
[----:B------:R-:W-:-:S04]  /*6040*/  FADD.FTZ R15, R15, -UR28 ;  /* 0x8000001c0f0f7e21 */ /* 0x000fc80008010000 */
[----:B------:R-:W-:Y:S01]  /*6050*/  FMUL.FTZ R15, R15, UR16 ;  /* 0x000000100f0f7c20 */ /* 0x000fe20008410000 */
[----:B------:R-:W-:-:S03]  /*6060*/  FADD.FTZ R64, R64, R61 ;  /* 0x0000003d40407221 */ /* 0x000fc60000010000 */
[----:B------:R-:W-:Y:S01]  /*6070*/  FFMA.FTZ R11, R61, R15, R11 ;  /* 0x0000000f3d0b7223 */ /* 0x000fe2000001000b */
[----:B------:R-:W-:-:S04]  /*6080*/  FMUL.FTZ R61, R54, R61 ;  /* 0x0000003d363d7220 */ /* 0x000fc80000410000 */
[----:B------:R-:W-:Y:S01]  /*6090*/  FFMA.FTZ R17, R15, R61, R17 ;  /* 0x0000003d0f117223 */ /* 0x000fe20000010011 */
[----:B------:R-:W-:Y:S02]  /*60a0*/  HADD2.F32 R15, -RZ, R47.H1_H1 ;  /* 0x3000002fff0f7230 */ /* 0x000fe40000004100 */
[----:B------:R-:W-:-:S03]  /*60b0*/  FADD.FTZ R16, R20, R16 ;  /* 0x0000001014107221 */ /* 0x000fc60000010000 */
[----:B------:R-:W-:Y:S01]  /*60c0*/  FADD.FTZ R15, R15, -UR28 ;  /* 0x8000001c0f0f7e21 */ /* 0x000fe20008010000 */
[----:B------:R-:W-:Y:S01]  /*60d0*/  FADD.FTZ R16, R16, R19 ;  /* 0x0000001310107221 */ /* 0x000fe20000010000 */
[----:B------:R-:W-:Y:S02]  /*60e0*/  HADD2.F32 R19, -RZ, R46.H1_H1 ;  /* 0x3000002eff137230 */ /* 0x000fe40000004100 */
[----:B------:R-:W-:Y:S01]  /*60f0*/  FMUL.FTZ R15, R15, UR16 ;  /* 0x000000100f0f7c20 */ /* 0x000fe20008410000 */
[----:B------:R-:W-:Y:S02]  /*6100*/  HADD2.F32 R47, -RZ, R47.H0_H0 ;  /* 0x2000002fff2f7230 */ /* 0x000fe40000004100 */
[----:B------:R-:W-:Y:S01]  /*6110*/  FADD.FTZ R8, R8, R19 ;  /* 0x0000001308087221 */ /* 0x000fe20000010000 */
[----:B------:R-:W-:Y:S01]  /*6120*/  FFMA.FTZ R9, R19, R15, R9 ;  /* 0x0000000f13097223 */ /* 0x000fe20000010009 */
[----:B------:R-:W-:Y:S01]  /*6130*/  FMUL.FTZ R19, R55, R19 ;  /* 0x0000001337137220 */ /* 0x000fe20000410000 */
[----:B------:R-:W-:-:S03]  /*6140*/  FADD.FTZ R47, R47, -UR28 ;  /* 0x8000001c2f2f7e21 */ /* 0x000fc60008010000 */
[----:B------:R-:W-:Y:S01]  /*6150*/  FFMA.FTZ R17, R15, R19, R17 ;  /* 0x000000130f117223 */ /* 0x000fe20000010011 */
[--C-:B------:R-:W-:Y:S02]  /*6160*/  HADD2.F32 R15, -RZ, R45.reuse.H1_H1 ;  /* 0x3000002dff0f7230 */ /* 0x100fe40000004100 */
[----:B------:R-:W-:Y:S01]  /*6170*/  FADD.FTZ R16, R61, R16 ;  /* 0x000000103d107221 */ /* 0x000fe20000010000 */
[----:B------:R-:W-:Y:S02]  /*6180*/  HADD2.F32 R46, -RZ, R46.H0_H0 ;  /* 0x2000002eff2e7230 */ /* 0x000fe40000004100 */
[----:B------:R-:W-:Y:S01]  /*6190*/  FMUL.FTZ R47, R47, UR16 ;  /* 0x000000102f2f7c20 */ /* 0x000fe20008410000 */
[----:B------:R-:W-:Y:S01]  /*61a0*/  FADD.FTZ R15, R15, -UR28 ;  /* 0x8000001c0f0f7e21 */ /* 0x000fe20008010000 */
[----:B------:R-:W-:Y:S01]  /*61b0*/  FADD.FTZ R16, R16, R19 ;  /* 0x0000001310107221 */ /* 0x000fe20000010000 */
[----:B------:R-:W-:Y:S02]  /*61c0*/  HADD2.F32 R19, -RZ, R44.H1_H1 ;  /* 0x3000002cff137230 */ /* 0x000fe40000004100 */
[----:B------:R-:W-:Y:S01]  /*61d0*/  FADD.FTZ R64, R64, R46 ;  /* 0x0000002e40407221 */ /* 0x000fe20000010000 */
[----:B------:R-:W-:Y:S01]  /*61e0*/  FFMA.FTZ R11, R46, R47, R11 ;  /* 0x0000002f2e0b7223 */ /* 0x000fe2000001000b */
[----:B------:R-:W-:Y:S01]  /*61f0*/  FMUL.FTZ R15, R15, UR16 ;  /* 0x000000100f0f7c20 */ /* 0x000fe20008410000 */
[----:B------:R-:W-:Y:S01]  /*6200*/  FMUL.FTZ R46, R54, R46 ;  /* 0x0000002e362e7220 */ /* 0x000fe20000410000 */
[----:B------:R-:W-:-:S02]  /*6210*/  HADD2.F32 R45, -RZ, R45.H0_H0 ;  /* 0x2000002dff2d7230 */ /* 0x000fc40000004100 */
[----:B------:R-:W-:Y:S01]  /*6220*/  FADD.FTZ R8, R8, R19 ;  /* 0x0000001308087221 */ /* 0x000fe20000010000 */
[----:B------:R-:W-:Y:S01]  /*6230*/  FFMA.FTZ R9, R19, R15, R9 ;  /* 0x0000000f13097223 */ /* 0x000fe20000010009 */
[----:B------:R-:W-:Y:S01]  /*6240*/  FFMA.FTZ R17, R47, R46, R17 ;  /* 0x0000002e2f117223 */ /* 0x000fe20000010011 */
[----:B------:R-:W-:Y:S01]  /*6250*/  FMUL.FTZ R19, R55, R19 ;  /* 0x0000001337137220 */ /* 0x000fe20000410000 */
[----:B------:R-:W-:Y:S01]  /*6260*/  FADD.FTZ R45, R45, -UR28 ;  /* 0x8000001c2d2d7e21 */ /* 0x000fe20008010000 */
[----:B------:R-:W-:Y:S01]  /*6270*/  FADD.FTZ R16, R46, R16 ;  /* 0x000000102e107221 */ /* 0x000fe20000010000 */
[----:B------:R-:W-:Y:S02]  /*6280*/  HADD2.F32 R44, -RZ, R44.H0_H0 ;  /* 0x2000002cff2c7230 */ /* 0x000fe40000004100 */
[----:B------:R-:W-:Y:S01]  /*6290*/  FFMA.FTZ R17, R15, R19, R17 ;  /* 0x000000130f117223 */ /* 0x000fe20000010011 */
[----:B------:R-:W-:Y:S01]  /*62a0*/  FMUL.FTZ R45, R45, UR16 ;  /* 0x000000102d2d7c20 */ /* 0x000fe20008410000 */
[----:B------:R-:W-:-:S02]  /*62b0*/  HADD2.F32 R15, -RZ, R41.H1_H1 ;  /* 0x30000029ff0f7230 */ /* 0x000fc40000004100 */
[----:B------:R-:W-:Y:S01]  /*62c0*/  FADD.FTZ R16, R16, R19 ;  /* 0x0000001310107221 */ /* 0x000fe20000010000 */
[----:B------:R-:W-:Y:S01]  /*62d0*/  FADD.FTZ R64, R64, R44 ;  /* 0x0000002c40407221 */ /* 0x000fe20000010000 */
[----:B------:R-:W-:Y:S01]  /*62e0*/  FFMA.FTZ R11, R44, R45, R11 ;  /* 0x0000002d2c0b7223 */ /* 0x000fe2000001000b */
[--C-:B------:R-:W-:Y:S02]  /*62f0*/  HADD2.F32 R19, -RZ, R66.reuse.H1_H1 ;  /* 0x30000042ff137230 */ /* 0x100fe40000004100 */
[----:B------:R-:W-:Y:S01]  /*6300*/  FMUL.FTZ R44, R54, R44 ;  /* 0x0000002c362c7220 */ /* 0x000fe20000410000 */
[----:B------:R-:W-:Y:S01]  /*6310*/  FADD.FTZ R15, R15, -UR28 ;  /* 0x8000001c0f0f7e21 */ /* 0x000fe20008010000 */
[----:B------:R-:W-:Y:S02]  /*6320*/  HADD2.F32 R41, -RZ, R41.H0_H0 ;  /* 0x20000029ff297230 */ /* 0x000fe40000004100 */
[----:B------:R-:W-:Y:S01]  /*6330*/  FFMA.FTZ R17, R45, R44, R17 ;  /* 0x0000002c2d117223 */ /* 0x000fe20000010011 */
[----:B------:R-:W-:Y:S01]  /*6340*/  FMUL.FTZ R15, R15, UR16 ;  /* 0x000000100f0f7c20 */ /* 0x000fe20008410000 */
[----:B------:R-:W-:Y:S01]  /*6350*/  FMUL.FTZ R20, R55, R19 ;  /* 0x0000001337147220 */ /* 0x000fe20000410000 */
[----:B------:R-:W-:-:S02]  /*6360*/  HADD2.F32 R66, -RZ, R66.H0_H0 ;  /* 0x20000042ff427230 */ /* 0x000fc40000004100 */
[----:B------:R-:W-:Y:S01]  /*6370*/  FADD.FTZ R16, R44, R16 ;  /* 0x000000102c107221 */ /* 0x000fe20000010000 */
[----:B------:R-:W-:Y:S01]  /*6380*/  FFMA.FTZ R9, R19, R15, R9 ;  /* 0x0000000f13097223 */ /* 0x000fe20000010009 */
[----:B------:R-:W-:Y:S01]  /*6390*/  FADD.FTZ R41, R41, -UR28 ;  /* 0x8000001c29297e21 */ /* 0x000fe20008010000 */
[----:B------:R-:W-:Y:S01]  /*63a0*/  FFMA.FTZ R17, R15, R20, R17 ;  /* 0x000000140f117223 */ /* 0x000fe20000010011 */
[----:B------:R-:W-:Y:S02]  /*63b0*/  HADD2.F32 R15, -RZ, R67.H1_H1 ;  /* 0x30000043ff0f7230 */ /* 0x000fe40000004100 */
[----:B------:R-:W-:Y:S01]  /*63c0*/  FADD.FTZ R8, R8, R19 ;  /* 0x0000001308087221 */ /* 0x000fe20000010000 */
[----:B------:R-:W-:Y:S01]  /*63d0*/  FADD.FTZ R16, R16, R20 ;  /* 0x0000001410107221 */ /* 0x000fe20000010000 */
[----:B------:R-:W-:Y:S01]  /*63e0*/  FMUL.FTZ R41, R41, UR16 ;  /* 0x0000001029297c20 */ /* 0x000fe20008410000 */
[----:B------:R-:W-:Y:S01]  /*63f0*/  FMUL.FTZ R19, R54, R66 ;  /* 0x0000004236137220 */ /* 0x000fe20000410000 */
[----:B------:R-:W-:-:S03]  /*6400*/  FADD.FTZ R15, R15, -UR28 ;  /* 0x8000001c0f0f7e21 */ /* 0x000fc60008010000 */
[----:B------:R-:W-:Y:S01]  /*6410*/  FADD.FTZ R16, R19, R16 ;  /* 0x0000001013107221 */ /* 0x000fe20000010000 */
[----:B------:R-:W-:Y:S01]  /*6420*/  FFMA.FTZ R17, R41, R19, R17 ;  /* 0x0000001329117223 */ /* 0x000fe20000010011 */
[--C-:B------:R-:W-:Y:S02]  /*6430*/  HADD2.F32 R19, -RZ, R68.reuse.H1_H1 ;  /* 0x30000044ff137230 */ /* 0x100fe40000004100 */
[----:B------:R-:W-:Y:S01]  /*6440*/  FMUL.FTZ R15, R15, UR16 ;  /* 0x000000100f0f7c20 */ /* 0x000fe20008410000 */
[----:B------:R-:W-:Y:S02]  /*6450*/  HADD2.F32 R67, -RZ, R67.H0_H0 ;  /* 0x20000043ff437230 */ /* 0x000fe40000004100 */
[----:B------:R-:W-:Y:S02]  /*6460*/  HADD2.F32 R20, -RZ, R69.H0_H0 ;  /* 0x20000045ff147230 */ /* 0x000fe40000004100 */
[----:B------:R-:W-:Y:S01]  /*6470*/  FADD.FTZ R8, R8, R19 ;  /* 0x0000001308087221 */ /* 0x000fe20000010000 */
[----:B------:R-:W-:Y:S01]  /*6480*/  FFMA.FTZ R9, R19, R15, R9 ;  /* 0x0000000f13097223 */ /* 0x000fe20000010009 */
[----:B------:R-:W-:Y:S01]  /*6490*/  FMUL.FTZ R19, R55, R19 ;  /* 0x0000001337137220 */ /* 0x000fe20000410000 */
[----:B------:R-:W-:Y:S01]  /*64a0*/  FADD.FTZ R67, R67, -UR28 ;  /* 0x8000001c43437e21 */ /* 0x000fe20008010000 */
[----:B------:R-:W-:Y:S01]  /*64b0*/  FADD.FTZ R20, R20, -UR28 ;  /* 0x8000001c14147e21 */ /* 0x000fe20008010000 */
[----:B------:R-:W-:-:S02]  /*64c0*/  HADD2.F32 R68, -RZ, R68.H0_H0 ;  /* 0x20000044ff447230 */ /* 0x000fc40000004100 */
[----:B------:R-:W-:Y:S01]  /*64d0*/  FFMA.FTZ R17, R15, R19, R17 ;  /* 0x000000130f117223 */ /* 0x000fe20000010011 */
[----:B------:R-:W-:Y:S01]  /*64e0*/  FADD.FTZ R64, R64, R66 ;  /* 0x0000004240407221 */ /* 0x000fe20000010000 */
[----:B------:R-:W-:Y:S01]  /*64f0*/  FFMA.FTZ R11, R66, R41, R11 ;  /* 0x00000029420b7223 */ /* 0x000fe2000001000b */
[----:B------:R-:W-:Y:S01]  /*6500*/  FMUL.FTZ R67, R67, UR16 ;  /* 0x0000001043437c20 */ /* 0x000fe20008410000 */
[----:B------:R-:W-:Y:S02]  /*6510*/  HADD2.F32 R15, -RZ, R70.H1_H1 ;  /* 0x30000046ff0f7230 */ /* 0x000fe40000004100 */
[----:B------:R-:W-:Y:S01]  /*6520*/  FMUL.FTZ R20, R20, UR16 ;  /* 0x0000001014147c20 */ /* 0x000fe20008410000 */
[----:B------:R-:W-:Y:S02]  /*6530*/  HADD2.F32 R69, -RZ, R69.H1_H1 ;  /* 0x30000045ff457230 */ /* 0x000fe40000004100 */
[----:B------:R-:W-:Y:S01]  /*6540*/  FADD.FTZ R64, R64, R68 ;  /* 0x0000004440407221 */ /* 0x000fe20000010000 */
[----:B------:R-:W-:Y:S01]  /*6550*/  FFMA.FTZ R11, R68, R67, R11 ;  /* 0x00000043440b7223 */ /* 0x000fe2000001000b */
[----:B------:R-:W-:Y:S01]  /*6560*/  FADD.FTZ R16, R16, R19 ;  /* 0x0000001310107221 */ /* 0x000fe20000010000 */
[----:B------:R-:W-:Y:S01]  /*6570*/  FMUL.FTZ R68, R54, R68 ;  /* 0x0000004436447220 */ /* 0x000fe20000410000 */
[----:B------:R-:W-:Y:S01]  /*6580*/  FMUL.FTZ R19, R55, R15 ;  /* 0x0000000f37137220 */ /* 0x000fe20000410000 */
[----:B------:R-:W-:Y:S01]  /*6590*/  FADD.FTZ R8, R8, R15 ;  /* 0x0000000f08087221 */ /* 0x000fe20000010000 */
[----:B------:R-:W-:Y:S01]  /*65a0*/  FFMA.FTZ R9, R15, R20, R9 ;  /* 0x000000140f097223 */ /* 0x000fe20000010009 */
[----:B------:R-:W-:-:S02]  /*65b0*/  HADD2.F32 R15, -RZ, R71.H1_H1 ;  /* 0x30000047ff0f7230 */ /* 0x000fc40000004100 */
[----:B------:R-:W-:Y:S01]  /*65c0*/  FADD.FTZ R69, R69, -UR28 ;  /* 0x8000001c45457e21 */ /* 0x000fe20008010000 */
[----:B------:R-:W-:Y:S01]  /*65d0*/  FADD.FTZ R16, R68, R16 ;  /* 0x0000001044107221 */ /* 0x000fe20000010000 */
[----:B------:R-:W-:Y:S01]  /*65e0*/  FFMA.FTZ R17, R67, R68, R17 ;  /* 0x0000004443117223 */ /* 0x000fe20000010011 */
[----:B------:R-:W-:Y:S02]  /*65f0*/  HADD2.F32 R70, -RZ, R70.H0_H0 ;  /* 0x20000046ff467230 */ /* 0x000fe40000004100 */
[----:B------:R-:W-:Y:S01]  /*6600*/  FADD.FTZ R15, R15, -UR28 ;  /* 0x8000001c0f0f7e21 */ /* 0x000fe20008010000 */
[----:B------:R-:W-:Y:S01]  /*6610*/  FMUL.FTZ R69, R69, UR16 ;  /* 0x0000001045457c20 */ /* 0x000fe20008410000 */
[----:B------:R-:W-:Y:S01]  /*6620*/  FADD.FTZ R16, R16, R19 ;  /* 0x0000001310107221 */ /* 0x000fe20000010000 */
[----:B------:R-:W-:Y:S01]  /*6630*/  FFMA.FTZ R17, R20, R19, R17 ;  /* 0x0000001314117223 */ /* 0x000fe20000010011 */
[----:B------:R-:W-:Y:S02]  /*6640*/  HADD2.F32 R19, -RZ, R72.H1_H1 ;  /* 0x30000048ff137230 */ /* 0x000fe40000004100 */
[----:B------:R-:W-:Y:S01]  /*6650*/  FMUL.FTZ R15, R15, UR16 ;  /* 0x000000100f0f7c20 */ /* 0x000fe20008410000 */
[----:B------:R-:W-:Y:S01]  /*6660*/  FADD.FTZ R64, R64, R70 ;  /* 0x0000004640407221 */ /* 0x000fe20000010000 */
        /* <DEDUP_REMOVED lines=11> */
[----:B------:R-:W-:Y:S02]  /*6720*/  HADD2.F32 R15, -RZ, R73.H1_H1 ;  /* 0x30000049ff0f7230 */ /* 0x000fe40000004100 */
[----:B------:R-:W-:Y:S01]  /*6730*/  FADD.FTZ R16, R16, R19 ;  /* 0x0000001310107221 */ /* 0x000fe20000010000 */
[----:B------:R-:W-:Y:S01]  /*6740*/  FMUL.FTZ R71, R71, UR16 ;  /* 0x0000001047477c20 */ /* 0x000fe20008410000 */
[----:B------:R-:W-:Y:S01]  /*6750*/  FMUL.FTZ R19, R54, R72 ;  /* 0x0000004836137220 */ /* 0x000fe20000410000 */
[----:B------:R-:W-:-:S03]  /*6760*/  FADD.FTZ R15, R15, -UR28 ;  /* 0x8000001c0f0f7e21 */ /* 0x000fc60008010000 */
[----:B------:R-:W-:Y:S01]  /*6770*/  FADD.FTZ R16, R19, R16 ;  /* 0x0000001013107221 */ /* 0x000fe20000010000 */
[----:B------:R-:W-:Y:S01]  /*6780*/  FFMA.FTZ R17, R71, R19, R17 ;  /* 0x0000001347117223 */ /* 0x000fe20000010011 */
[----:B------:R-:W-:Y:S01]  /*6790*/  FMUL.FTZ R15, R15, UR16 ;  /* 0x000000100f0f7c20 */ /* 0x000fe20008410000 */
[----:B--2---:R-:W-:Y:S02]  /*67a0*/  HADD2.F32 R19, -RZ, R24.H0_H0 ;  /* 0x20000018ff137230 */ /* 0x004fe40000004100 */
[----:B------:R-:W2:Y:S03]  /*67b0*/  LDL.LU.S16 R24, [R1+0x122] ;  /* 0x0001220001187983 */ /* 0x000ea60000300600 */
[----:B------:R-:W-:Y:S01]  /*67c0*/  FADD.FTZ R8, R8, R19 ;  /* 0x0000001308087221 */ /* 0x000fe20000010000 */
[----:B------:R-:W-:Y:S01]  /*67d0*/  FFMA.FTZ R9, R19, R15, R9 ;  /* 0x0000000f13097223 */ /* 0x000fe20000010009 */
[----:B------:R-:W-:-:S04]  /*67e0*/  FMUL.FTZ R19, R55, R19 ;  /* 0x0000001337137220 */ /* 0x000fc80000410000 */
[----:B------:R-:W-:Y:S01]  /*67f0*/  FADD.FTZ R16, R16, R19 ;  /* 0x0000001310107221 */ /* 0x000fe20000010000 */
[----:B------:R-:W-:Y:S01]  /*6800*/  FFMA.FTZ R17, R15, R19, R17 ;  /* 0x000000130f117223 */ /* 0x000fe20000010011 */
[----:B---3--:R-:W-:Y:S02]  /*6810*/  HADD2.F32 R19, -RZ, R27.H0_H0 ;  /* 0x2000001bff137230 */ /* 0x008fe40000004100 */
[----:B------:R-:W3:Y:S01]  /*6820*/  LDL.LU.S16 R27, [R1+0x12e] ;  /* 0x00012e00011b7983 */ /* 0x000ee20000300600 */
[----:B----4-:R-:W-:-:S03]  /*6830*/  HADD2.F32 R15, -RZ, R26.H0_H0 ;  /* 0x2000001aff0f7230 */ /* 0x010fc60000004100 */
[----:B------:R-:W4:Y:S01]  /*6840*/  LDL.LU.S16 R26, [R1+0x128] ;  /* 0x00012800011a7983 */ /* 0x000f220000300600 */
[----:B------:R-:W-:Y:S02]  /*6850*/  HADD2.F32 R73, -RZ, R73.H0_H0 ;  /* 0x20000049ff497230 */ /* 0x000fe40000004100 */
[----:B------:R-:W-:Y:S01]  /*6860*/  FADD.FTZ R64, R64, R72 ;  /* 0x0000004840407221 */ /* 0x000fe20000010000 */
[----:B------:R-:W-:Y:S02]  /*6870*/  HADD2.F32 R20, -RZ, R40.H0_H0 ;  /* 0x20000028ff147230 */ /* 0x000fe40000004100 */
[----:B------:R-:W-:Y:S01]  /*6880*/  FADD.FTZ R73, R73, -UR28 ;  /* 0x8000001c49497e21 */ /* 0x000fe20008010000 */
[----:B------:R-:W-:-:S03]  /*6890*/  FFMA.FTZ R11, R72, R71, R11 ;  /* 0x00000047480b7223 */ /* 0x000fc6000001000b */
[----:B------:R-:W-:Y:S01]  /*68a0*/  FMUL.FTZ R73, R73, UR16 ;  /* 0x0000001049497c20 */ /* 0x000fe20008410000 */
[----:B------:R-:W-:Y:S01]  /*68b0*/  FADD.FTZ R64, R64, R20 ;  /* 0x0000001440407221 */ /* 0x000fe20000010000 */
[----:B------:R-:W-:Y:S02]  /*68c0*/  FMUL.FTZ R21, R21, UR16 ;  /* 0x0000001015157c20 */ /* 0x000fe40008410000 */
[----:B------:R-:W-:Y:S01]  /*68d0*/  FFMA.FTZ R11, R20, R73, R11 ;  /* 0x00000049140b7223 */ /* 0x000fe2000001000b */
[----:B------:R-:W-:Y:S01]  /*68e0*/  FMUL.FTZ R20, R54, R20 ;  /* 0x0000001436147220 */ /* 0x000fe20000410000 */
[----:B------:R-:W-:Y:S01]  /*68f0*/  FADD.FTZ R8, R8, R15 ;  /* 0x0000000f08087221 */ /* 0x000fe20000010000 */
[----:B------:R-:W-:Y:S02]  /*6900*/  FFMA.FTZ R9, R15, R21, R9 ;  /* 0x000000150f097223 */ /* 0x000fe40000010009 */
[----:B------:R-:W-:Y:S01]  /*6910*/  FADD.FTZ R16, R20, R16 ;  /* 0x0000001014107221 */ /* 0x000fe20000010000 */
[----:B------:R-:W-:Y:S01]  /*6920*/  FFMA.FTZ R17, R73, R20, R17 ;  /* 0x0000001449117223 */ /* 0x000fe20000010011 */
[----:B------:R-:W-:Y:S01]  /*6930*/  FMUL.FTZ R20, R55, R15 ;  /* 0x0000000f37147220 */ /* 0x000fe20000410000 */
[----:B------:R-:W-:-:S02]  /*6940*/  HADD2.F32 R15, -RZ, R77.H1_H1 ;  /* 0x3000004dff0f7230 */ /* 0x000fc40000004100 */
[----:B------:R-:W-:Y:S01]  /*6950*/  FADD.FTZ R19, R19, -UR28 ;  /* 0x8000001c13137e21 */ /* 0x000fe20008010000 */
[----:B------:R-:W-:Y:S01]  /*6960*/  FADD.FTZ R16, R16, R20 ;  /* 0x0000001410107221 */ /* 0x000fe20000010000 */
[----:B------:R-:W-:Y:S01]  /*6970*/  FFMA.FTZ R17, R21, R20, R17 ;  /* 0x0000001415117223 */ /* 0x000fe20000010011 */
[----:B------:R-:W-:Y:S02]  /*6980*/  HADD2.F32 R20, -RZ, R42.H0_H0 ;  /* 0x2000002aff147230 */ /* 0x000fe40000004100 */
[----:B------:R-:W-:Y:S01]  /*6990*/  FADD.FTZ R15, R15, -UR28 ;  /* 0x8000001c0f0f7e21 */ /* 0x000fe20008010000 */
[----:B------:R-:W-:Y:S01]  /*69a0*/  FMUL.FTZ R19, R19, UR16 ;  /* 0x0000001013137c20 */ /* 0x000fe20008410000 */
        /* <DEDUP_REMOVED lines=10> */
[----:B------:R-:W-:Y:S02]  /*6a50*/  HADD2.F32 R76, -RZ, R76.H0_H0 ;  /* 0x2000004cff4c7230 */ /* 0x000fe40000004100 */
[----:B------:R-:W-:Y:S01]  /*6a60*/  FADD.FTZ R16, R20, R16 ;  /* 0x0000001014107221 */ /* 0x000fe20000010000 */
[----:B------:R-:W-:Y:S01]  /*6a70*/  FADD.FTZ R77, R77, -UR28 ;  /* 0x8000001c4d4d7e21 */ /* 0x000fe20008010000 */
[----:B------:R-:W-:Y:S01]  /*6a80*/  FFMA.FTZ R17, R15, R21, R17 ;  /* 0x000000150f117223 */ /* 0x000fe20000010011 */
[--C-:B------:R-:W-:Y:S02]  /*6a90*/  HADD2.F32 R15, -RZ, R75.reuse.H1_H1 ;  /* 0x3000004bff0f7230 */ /* 0x100fe40000004100 */
[----:B------:R-:W-:Y:S01]  /*6aa0*/  FADD.FTZ R16, R16, R21 ;  /* 0x0000001510107221 */ /* 0x000fe20000010000 */
[----:B------:R-:W-:Y:S01]  /*6ab0*/  FMUL.FTZ R77, R77, UR16 ;  /* 0x000000104d4d7c20 */ /* 0x000fe20008410000 */
[----:B------:R-:W-:Y:S01]  /*6ac0*/  FMUL.FTZ R19, R54, R76 ;  /* 0x0000004c36137220 */ /* 0x000fe20000410000 */
[----:B------:R-:W-:-:S02]  /*6ad0*/  HADD2.F32 R75, -RZ, R75.H0_H0 ;  /* 0x2000004bff4b7230 */ /* 0x000fc40000004100 */
[----:B------:R-:W-:Y:S01]  /*6ae0*/  FADD.FTZ R15, R15, -UR28 ;  /* 0x8000001c0f0f7e21 */ /* 0x000fe20008010000 */
[----:B------:R-:W-:Y:S01]  /*6af0*/  FADD.FTZ R16, R19, R16 ;  /* 0x0000001013107221 */ /* 0x000fe20000010000 */
[----:B------:R-:W-:Y:S01]  /*6b00*/  FFMA.FTZ R17, R77, R19, R17 ;  /* 0x000000134d117223 */ /* 0x000fe20000010011 */
[----:B------:R-:W-:Y:S02]  /*6b10*/  HADD2.F32 R19, -RZ, R65.H0_H0 ;  /* 0x20000041ff137230 */ /* 0x000fe40000004100 */
[----:B------:R-:W-:Y:S01]  /*6b20*/  FMUL.FTZ R15, R15, UR16 ;  /* 0x000000100f0f7c20 */ /* 0x000fe20008410000 */
[----:B------:R-:W-:Y:S01]  /*6b30*/  FADD.FTZ R75, R75, -UR28 ;  /* 0x8000001c4b4b7e21 */ /* 0x000fe20008010000 */
[----:B------:R-:W-:Y:S02]  /*6b40*/  HADD2.F32 R20, -RZ, R30.H0_H0 ;  /* 0x2000001eff147230 */ /* 0x000fe40000004100 */
[----:B------:R-:W-:Y:S01]  /*6b50*/  FADD.FTZ R64, R64, R76 ;  /* 0x0000004c40407221 */ /* 0x000fe20000010000 */
[----:B------:R-:W-:Y:S01]  /*6b60*/  FADD.FTZ R8, R8, R19 ;  /* 0x0000001308087221 */ /* 0x000fe20000010000 */
[----:B------:R-:W-:Y:S01]  /*6b70*/  FFMA.FTZ R9, R19, R15, R9 ;  /* 0x0000000f13097223 */ /* 0x000fe20000010009 */
[----:B------:R-:W-:Y:S01]  /*6b80*/  FFMA.FTZ R11, R76, R77, R11 ;  /* 0x0000004d4c0b7223 */ /* 0x000fe2000001000b */
[----:B------:R-:W-:Y:S01]  /*6b90*/  FMUL.FTZ R75, R75, UR16 ;  /* 0x000000104b4b7c20 */ /* 0x000fe20008410000 */
[----:B------:R-:W-:Y:S01]  /*6ba0*/  FMUL.FTZ R19, R55, R19 ;  /* 0x0000001337137220 */ /* 0x000fe20000410000 */
[----:B------:R-:W-:Y:S01]  /*6bb0*/  HADD2.F32 R21, -RZ, R25.H0_H0 ;  /* 0x20000019ff157230 */ /* 0x000fe20000004100 */
[----:B------:R-:W4:Y:S01]  /*6bc0*/  LDL.S16 R65, [R1+0x138] ;  /* 0x0001380001417983 */ /* 0x000f220000100600 */
[----:B------:R-:W-:Y:S01]  /*6bd0*/  FADD.FTZ R64, R64, R20 ;  /* 0x0000001440407221 */ /* 0x000fe20000010000 */
[----:B------:R-:W-:Y:S01]  /*6be0*/  FFMA.FTZ R11, R20, R75, R11 ;  /* 0x0000004b140b7223 */ /* 0x000fe2000001000b */
[----:B------:R-:W-:Y:S01]  /*6bf0*/  FFMA.FTZ R17, R15, R19, R17 ;  /* 0x000000130f117223 */ /* 0x000fe20000010011 */
[----:B------:R-:W-:Y:S01]  /*6c00*/  FMUL.FTZ R20, R54, R20 ;  /* 0x0000001436147220 */ /* 0x000fe20000410000 */
[----:B------:R-:W-:Y:S01]  /*6c10*/  FADD.FTZ R16, R16, R19 ;  /* 0x0000001310107221 */ /* 0x000fe20000010000 */
[----:B------:R-:W-:Y:S01]  /*6c20*/  FADD.FTZ R21, R21, -UR28 ;  /* 0x8000001c15157e21 */ /* 0x000fe20008010000 */
[----:B------:R-:W4:Y:S01]  /*6c30*/  LDL.LU.S16 R30, [R1+0x13a] ;  /* 0x00013a00011e7983 */ /* 0x000f220000300600 */
[----:B------:R-:W-:Y:S01]  /*6c40*/  FFMA.FTZ R17, R75, R20, R17 ;  /* 0x000000144b117223 */ /* 0x000fe20000010011 */
[----:B------:R-:W-:Y:S01]  /*6c50*/  FADD.FTZ R16, R20, R16 ;  /* 0x0000001014107221 */ /* 0x000fe20000010000 */
[----:B------:R-:W-:Y:S01]  /*6c60*/  FMUL.FTZ R21, R21, UR16 ;  /* 0x0000001015157c20 */ /* 0x000fe20008410000 */
[----:B------:R-:W4:Y:S01]  /*6c70*/  LDL.LU.S16 R25, [R1+0x136] ;  /* 0x0001360001197983 */ /* 0x000f220000300600 */
[----:B--2---:R-:W-:-:S05]  /*6c80*/  HADD2.F32 R15, -RZ, R24.H0_H0 ;  /* 0x20000018ff0f7230 */ /* 0x004fca0000004100 */
[----:B------:R-:W-:-:S04]  /*6c90*/  FMUL.FTZ R20, R55, R15 ;  /* 0x0000000f37147220 */ /* 0x000fc80000410000 */
[----:B------:R-:W-:Y:S01]  /*6ca0*/  FADD.FTZ R16, R16, R20 ;  /* 0x0000001410107221 */ /* 0x000fe20000010000 */
[----:B------:R-:W-:Y:S01]  /*6cb0*/  FFMA.FTZ R17, R21, R20, R17 ;  /* 0x0000001415117223 */ /* 0x000fe20000010011 */
[----:B---3--:R-:W-:Y:S02]  /*6cc0*/  HADD2.F32 R20, -RZ, R27.H0_H0 ;  /* 0x2000001bff147230 */ /* 0x008fe40000004100 */
[----:B------:R-:W2:Y:S01]  /*6cd0*/  LDL.S16 R27, [R1+0x14c] ;  /* 0x00014c00011b7983 */ /* 0x000ea20000100600 */
[----:B----4-:R-:W-:Y:S02]  /*6ce0*/  HADD2.F32 R19, -RZ, R26.H0_H0 ;  /* 0x2000001aff137230 */ /* 0x010fe40000004100 */
[----:B------:R-:W-:Y:S01]  /*6cf0*/  FADD.FTZ R8, R8, R15 ;  /* 0x0000000f08087221 */ /* 0x000fe20000010000 */
[----:B------:R-:W-:Y:S01]  /*6d00*/  FFMA.FTZ R9, R15, R21, R9 ;  /* 0x000000150f097223 */ /* 0x000fe20000010009 */
[----:B------:R-:W-:Y:S02]  /*6d10*/  HADD2.F32 R15, -RZ, R60.H0_H0 ;  /* 0x2000003cff0f7230 */ /* 0x000fe40000004100 */
[----:B------:R-:W-:-:S03]  /*6d20*/  FADD.FTZ R19, R19, -UR28 ;  /* 0x8000001c13137e21 */ /* 0x000fc60008010000 */
[----:B------:R-:W-:Y:S01]  /*6d30*/  FADD.FTZ R15, R15, -UR28 ;  /* 0x8000001c0f0f7e21 */ /* 0x000fe20008010000 */
[----:B------:R-:W-:Y:S01]  /*6d40*/  FMUL.FTZ R19, R19, UR16 ;  /* 0x0000001013137c20 */ /* 0x000fe20008410000 */
[----:B------:R-:W-:Y:S02]  /*6d50*/  HADD2.F32 R21, -RZ, R58.H0_H0 ;  /* 0x2000003aff157230 */ /* 0x000fe40000004100 */
[----:B------:R-:W-:Y:S01]  /*6d60*/  FADD.FTZ R64, R64, R20 ;  /* 0x0000001440407221 */ /* 0x000fe20000010000 */
[----:B------:R-:W-:Y:S02]  /*6d70*/  HADD2.F32 R24, -RZ, R59.H0_H0 ;  /* 0x2000003bff187230 */ /* 0x000fe40000004100 */
[----:B------:R-:W-:Y:S01]  /*6d80*/  FMUL.FTZ R15, R15, UR16 ;  /* 0x000000100f0f7c20 */ /* 0x000fe20008410000 */
[----:B------:R-:W-:Y:S01]  /*6d90*/  FFMA.FTZ R11, R20, R19, R11 ;  /* 0x00000013140b7223 */ /* 0x000fe2000001000b */
[----:B------:R-:W-:Y:S01]  /*6da0*/  FMUL.FTZ R20, R54, R20 ;  /* 0x0000001436147220 */ /* 0x000fe20000410000 */
[----:B------:R-:W-:Y:S01]  /*6db0*/  FADD.FTZ R8, R8, R21 ;  /* 0x0000001508087221 */ /* 0x000fe20000010000 */
[----:B------:R-:W-:Y:S01]  /*6dc0*/  FFMA.FTZ R9, R21, R15, R9 ;  /* 0x0000000f15097223 */ /* 0x000fe20000010009 */
[----:B------:R-:W-:Y:S01]  /*6dd0*/  FMUL.FTZ R21, R55, R21 ;  /* 0x0000001537157220 */ /* 0x000fe20000410000 */
[----:B------:R-:W-:Y:S01]  /*6de0*/  FFMA.FTZ R17, R19, R20, R17 ;  /* 0x0000001413117223 */ /* 0x000fe20000010011 */
[----:B------:R-:W-:Y:S01]  /*6df0*/  FADD.FTZ R24, R24, -UR28 ;  /* 0x8000001c18187e21 */ /* 0x000fe20008010000 */
[----:B------:R-:W-:-:S02]  /*6e00*/  HADD2.F32 R19, -RZ, R53.H0_H0 ;  /* 0x20000035ff137230 */ /* 0x000fc40000004100 */
[----:B------:R-:W-:Y:S01]  /*6e10*/  FFMA.FTZ R17, R15, R21, R17 ;  /* 0x000000150f117223 */ /* 0x000fe20000010011 */
[----:B------:R-:W-:Y:S01]  /*6e20*/  FMUL.FTZ R24, R24, UR16 ;  /* 0x0000001018187c20 */ /* 0x000fe20008410000 */
[----:B------:R-:W-:Y:S02]  /*6e30*/  HADD2.F32 R15, -RZ, R48.H0_H0 ;  /* 0x20000030ff0f7230 */ /* 0x000fe40000004100 */
[----:B------:R-:W-:Y:S01]  /*6e40*/  FADD.FTZ R16, R20, R16 ;  /* 0x0000001014107221 */ /* 0x000fe20000010000 */
[----:B------:R-:W-:Y:S01]  /*6e50*/  FMUL.FTZ R20, R54, R19 ;  /* 0x0000001336147220 */ /* 0x000fe20000410000 */
[----:B------:R-:W-:Y:S01]  /*6e60*/  FADD.FTZ R64, R64, R19 ;  /* 0x0000001340407221 */ /* 0x000fe20000010000 */
[----:B------:R-:W-:Y:S01]  /*6e70*/  FFMA.FTZ R11, R19, R24, R11 ;  /* 0x00000018130b7223 */ /* 0x000fe2000001000b */
[--C-:B------:R-:W-:Y:S02]  /*6e80*/  HADD2.F32 R19, -RZ, R49.reuse.H0_H0 ;  /* 0x20000031ff137230 */ /* 0x100fe40000004100 */
[----:B------:R-:W-:Y:S01]  /*6e90*/  FADD.FTZ R15, R15, -UR28 ;  /* 0x8000001c0f0f7e21 */ /* 0x000fe20008010000 */
[----:B------:R-:W-:Y:S01]  /*6ea0*/  FADD.FTZ R16, R16, R21 ;  /* 0x0000001510107221 */ /* 0x000fe20000010000 */
[----:B------:R-:W-:-:S02]  /*6eb0*/  HADD2.F32 R49, -RZ, R49.H1_H1 ;  /* 0x30000031ff317230 */ /* 0x000fc40000004100 */
[----:B------:R-:W-:Y:S01]  /*6ec0*/  FADD.FTZ R19, R19, -UR28 ;  /* 0x8000001c13137e21 */ /* 0x000fe20008010000 */
[----:B------:R-:W-:Y:S01]  /*6ed0*/  FMUL.FTZ R15, R15, UR16 ;  /* 0x000000100f0f7c20 */ /* 0x000fe20008410000 */
[----:B------:R-:W-:Y:S01]  /*6ee0*/  FADD.FTZ R16, R20, R16 ;  /* 0x0000001014107221 */ /* 0x000fe20000010000 */
[----:B------:R-:W-:Y:S01]  /*6ef0*/  FFMA.FTZ R17, R24, R20, R17 ;  /* 0x0000001418117223 */ /* 0x000fe20000010011 */
[----:B------:R-:W-:Y:S02]  /*6f00*/  HADD2.F32 R20, -RZ, R56.H0_H0 ;  /* 0x20000038ff147230 */ /* 0x000fe40000004100 */
[----:B------:R-:W-:Y:S01]  /*6f10*/  FMUL.FTZ R19, R19, UR16 ;  /* 0x0000001013137c20 */ /* 0x000fe20008410000 */
[----:B------:R-:W-:Y:S01]  /*6f20*/  FADD.FTZ R8, R8, R49 ;  /* 0x0000003108087221 */ /* 0x000fe20000010000 */
[----:B------:R-:W-:Y:S01]  /*6f30*/  FFMA.FTZ R9, R49, R15, R9 ;  /* 0x0000000f31097223 */ /* 0x000fe20000010009 */
[----:B------:R-:W-:Y:S01]  /*6f40*/  FMUL.FTZ R49, R55, R49 ;  /* 0x0000003137317220 */ /* 0x000fe20000410000 */
[----:B------:R-:W-:-:S02]  /*6f50*/  HADD2.F32 R48, -RZ, R48.H1_H1 ;  /* 0x30000030ff307230 */ /* 0x000fc40000004100 */
        /* <DEDUP_REMOVED lines=15> */
[----:B------:R-:W-:Y:S02]  /*7050*/  HADD2.F32 R20, -RZ, R57.H0_H0 ;  /* 0x20000039ff147230 */ /* 0x000fe40000004100 */
[----:B------:R-:W-:Y:S01]  /*7060*/  FMUL.FTZ R26, R19, UR16 ;  /* 0x00000010131a7c20 */ /* 0x000fe20008410000 */
[----:B------:R-:W-:Y:S02]  /*7070*/  HADD2.F32 R50, -RZ, R50.H0_H0 ;  /* 0x20000032ff327230 */ /* 0x000fe40000004100 */
[----:B------:R-:W-:Y:S01]  /*7080*/  FADD.FTZ R8, R8, R15 ;  /* 0x0000000f08087221 */ /* 0x000fe20000010000 */
[----:B------:R-:W-:Y:S01]  /*7090*/  FFMA.FTZ R9, R15, R48, R9 ;  /* 0x000000300f097223 */ /* 0x000fe20000010009 */
[----:B------:R-:W-:Y:S02]  /*70a0*/  HADD2.F32 R24, -RZ, R52.H1_H1 ;  /* 0x30000034ff187230 */ /* 0x000fe40000004100 */
[----:B------:R-:W-:Y:S01]  /*70b0*/  FMUL.FTZ R15, R54, R20 ;  /* 0x00000014360f7220 */ /* 0x000fe20000410000 */
[----:B------:R-:W-:Y:S01]  /*70c0*/  FADD.FTZ R50, R50, -UR28 ;  /* 0x8000001c32327e21 */ /* 0x000fe20008010000 */
[----:B------:R-:W-:Y:S01]  /*70d0*/  FADD.FTZ R64, R64, R20 ;  /* 0x0000001440407221 */ /* 0x000fe20000010000 */
[----:B------:R-:W-:Y:S01]  /*70e0*/  FFMA.FTZ R11, R20, R26, R11 ;  /* 0x0000001a140b7223 */ /* 0x000fe2000001000b */
[----:B------:R-:W-:-:S02]  /*70f0*/  HADD2.F32 R20, -RZ, R63.H0_H0 ;  /* 0x2000003fff147230 */ /* 0x000fc40000004100 */
[----:B------:R-:W-:Y:S01]  /*7100*/  FMUL.FTZ R19, R55, R24 ;  /* 0x0000001837137220 */ /* 0x000fe20000410000 */
[----:B------:R-:W3:Y:S01]  /*7110*/  LDL.LU.S16 R63, [R1+0x140] ;  /* 0x00014000013f7983 */ /* 0x000ee20000300600 */
[----:B------:R-:W-:Y:S01]  /*7120*/  FADD.FTZ R16, R15, R16 ;  /* 0x000000100f107221 */ /* 0x000fe20000010000 */
[----:B------:R-:W-:Y:S01]  /*7130*/  FMUL.FTZ R50, R50, UR16 ;  /* 0x0000001032327c20 */ /* 0x000fe20008410000 */
[----:B------:R-:W-:Y:S01]  /*7140*/  FFMA.FTZ R17, R26, R15, R17 ;  /* 0x0000000f1a117223 */ /* 0x000fe20000010011 */
[----:B------:R-:W-:Y:S02]  /*7150*/  HADD2.F32 R51, -RZ, R51.H1_H1 ;  /* 0x30000033ff337230 */ /* 0x000fe40000004100 */
[----:B------:R-:W-:Y:S01]  /*7160*/  FADD.FTZ R16, R16, R19 ;  /* 0x0000001310107221 */ /* 0x000fe20000010000 */
[----:B------:R-:W-:Y:S01]  /*7170*/  FFMA.FTZ R19, R50, R19, R17 ;  /* 0x0000001332137223 */ /* 0x000fe20000010011 */
[----:B------:R-:W-:Y:S02]  /*7180*/  HADD2.F32 R17, -RZ, R65.H0_H0 ;  /* 0x20000041ff117230 */ /* 0x000fe40000004100 */
[----:B------:R-:W4:Y:S01]  /*7190*/  LDL.LU.S16 R65, [R1+0x13e] ;  /* 0x00013e0001417983 */ /* 0x000f220000300600 */
[----:B------:R-:W-:Y:S01]  /*71a0*/  FADD.FTZ R51, R51, -UR28 ;  /* 0x8000001c33337e21 */ /* 0x000fe20008010000 */
[----:B------:R-:W-:Y:S01]  /*71b0*/  FADD.FTZ R8, R8, R24 ;  /* 0x0000001808087221 */ /* 0x000fe20000010000 */
[----:B------:R-:W-:Y:S01]  /*71c0*/  FFMA.FTZ R9, R24, R50, R9 ;  /* 0x0000003218097223 */ /* 0x000fe20000010009 */
[----:B------:R-:W-:Y:S01]  /*71d0*/  FMUL.FTZ R15, R54, R20 ;  /* 0x00000014360f7220 */ /* 0x000fe20000410000 */
[----:B------:R-:W-:-:S04]  /*71e0*/  FMUL.FTZ R24, R51, UR16 ;  /* 0x0000001033187c20 */ /* 0x000fc80008410000 */
[----:B------:R-:W-:Y:S01]  /*71f0*/  FFMA.FTZ R11, R20, R24, R11 ;  /* 0x00000018140b7223 */ /* 0x000fe2000001000b */
[----:B------:R-:W-:Y:S01]  /*7200*/  FFMA.FTZ R19, R24, R15, R19 ;  /* 0x0000000f18137223 */ /* 0x000fe20000010013 */
[----:B------:R-:W-:Y:S01]  /*7210*/  FADD.FTZ R24, R17, -UR28 ;  /* 0x8000001c11187e21 */ /* 0x000fe20008010000 */
[----:B------:R-:W-:Y:S02]  /*7220*/  HADD2.F32 R26, -RZ, R30.H0_H0 ;  /* 0x2000001eff1a7230 */ /* 0x000fe40000004100 */
[----:B------:R-:W4:Y:S01]  /*7230*/  LDL.LU.S16 R30, [R1+0x14e] ;  /* 0x00014e00011e7983 */ /* 0x000f220000300600 */
[----:B--2---:R-:W-:-:S03]  /*7240*/  HADD2.F32 R17, -RZ, R27.H0_H0 ;  /* 0x2000001bff117230 */ /* 0x004fc60000004100 */
[----:B------:R-:W2:Y:S01]  /*7250*/  LDL.S16 R27, [R1+0x14a] ;  /* 0x00014a00011b7983 */ /* 0x000ea20000100600 */
[----:B------:R-:W-:Y:S02]  /*7260*/  HADD2.F32 R52, -RZ, R52.H0_H0 ;  /* 0x20000034ff347230 */ /* 0x000fe40000004100 */
[----:B------:R-:W-:Y:S01]  /*7270*/  FADD.FTZ R64, R64, R20 ;  /* 0x0000001440407221 */ /* 0x000fe20000010000 */
[----:B------:R-:W-:Y:S01]  /*7280*/  FMUL.FTZ R24, R24, UR16 ;  /* 0x0000001018187c20 */ /* 0x000fe20008410000 */
[----:B------:R-:W-:Y:S01]  /*7290*/  FADD.FTZ R16, R15, R16 ;  /* 0x000000100f107221 */ /* 0x000fe20000010000 */
[----:B------:R-:W-:Y:S01]  /*72a0*/  FADD.FTZ R20, R52, -UR28 ;  /* 0x8000001c34147e21 */ /* 0x000fe20008010000 */
[----:B------:R-:W-:Y:S01]  /*72b0*/  FMUL.FTZ R21, R55, R26 ;  /* 0x0000001a37157220 */ /* 0x000fe20000410000 */
[----:B------:R-:W-:Y:S02]  /*72c0*/  HADD2.F32 R15, -RZ, R25.H0_H0 ;  /* 0x20000019ff0f7230 */ /* 0x000fe40000004100 */
[----:B------:R-:W-:Y:S01]  /*72d0*/  FADD.FTZ R64, R64, R17 ;  /* 0x0000001140407221 */ /* 0x000fe20000010000 */
[----:B------:R-:W-:Y:S01]  /*72e0*/  FMUL.FTZ R20, R20, UR16 ;  /* 0x0000001014147c20 */ /* 0x000fe20008410000 */
[----:B------:R-:W-:Y:S01]  /*72f0*/  FFMA.FTZ R11, R17, R24, R11 ;  /* 0x00000018110b7223 */ /* 0x000fe2000001000b */
[----:B------:R-:W2:Y:S01]  /*7300*/  LDL.LU.S16 R25, [R1+0x148] ;  /* 0x0001480001197983 */ /* 0x000ea20000300600 */
[----:B------:R-:W-:Y:S01]  /*7310*/  FMUL.FTZ R17, R54, R17 ;  /* 0x0000001136117220 */ /* 0x000fe20000410000 */
[----:B------:R-:W-:Y:S01]  /*7320*/  FADD.FTZ R16, R16, R21 ;  /* 0x0000001510107221 */ /* 0x000fe20000010000 */
[----:B------:R-:W-:Y:S01]  /*7330*/  FFMA.FTZ R19, R20, R21, R19 ;  /* 0x0000001514137223 */ /* 0x000fe20000010013 */
[----:B------:R-:W-:-:S02]  /*7340*/  FADD.FTZ R21, R15, -UR28 ;  /* 0x8000001c0f157e21 */ /* 0x000fc40008010000 */
[----:B------:R-:W-:Y:S01]  /*7350*/  FADD.FTZ R15, R17, R16 ;  /* 0x00000010110f7221 */ /* 0x000fe20000010000 */
[----:B------:R-:W-:Y:S01]  /*7360*/  FFMA.FTZ R9, R26, R20, R9 ;  /* 0x000000141a097223 */ /* 0x000fe20000010009 */
[----:B------:R-:W-:Y:S02]  /*7370*/  HADD2.F32 R20, -RZ, R62.H0_H0 ;  /* 0x2000003eff147230 */ /* 0x000fe40000004100 */
[----:B------:R-:W-:Y:S01]  /*7380*/  FFMA.FTZ R19, R24, R17, R19 ;  /* 0x0000001118137223 */ /* 0x000fe20000010013 */
[----:B------:R-:W-:Y:S01]  /*7390*/  FADD.FTZ R8, R8, R26 ;  /* 0x0000001a08087221 */ /* 0x000fe20000010000 */
[----:B------:R-:W2:Y:S01]  /*73a0*/  LDL.S16 R62, [R1+0x158] ;  /* 0x00015800013e7983 */ /* 0x000ea20000100600 */
[----:B------:R-:W-:Y:S01]  /*73b0*/  FMUL.FTZ R24, R21, UR16 ;  /* 0x0000001015187c20 */ /* 0x000fe20008410000 */
[----:B------:R-:W-:Y:S01]  /*73c0*/  FMUL.FTZ R26, R55, R20 ;  /* 0x00000014371a7220 */ /* 0x000fe20000410000 */
[----:B------:R-:W-:Y:S02]  /*73d0*/  FADD.FTZ R8, R8, R20 ;  /* 0x0000001408087221 */ /* 0x000fe40000010000 */
[----:B------:R-:W-:Y:S01]  /*73e0*/  FFMA.FTZ R9, R20, R24, R9 ;  /* 0x0000001814097223 */ /* 0x000fe20000010009 */
[----:B---3--:R-:W-:-:S02]  /*73f0*/  HADD2.F32 R16, -RZ, R63.H0_H0 ;  /* 0x2000003fff107230 */ /* 0x008fc40000004100 */
[----:B------:R-:W3:Y:S01]  /*7400*/  LDL.LU.S16 R63, [R1+0x146] ;  /* 0x00014600013f7983 */ /* 0x000ee20000300600 */
[----:B----4-:R-:W-:-:S03]  /*7410*/  HADD2.F32 R20, -RZ, R65.H0_H0 ;  /* 0x20000041ff147230 */ /* 0x010fc60000004100 */
[----:B------:R-:W4:Y:S02]  /*7420*/  LDL.S16 R65, [R1+0x15c] ;  /* 0x00015c0001417983 */ /* 0x000f240000100600 */
[----:B------:R-:W-:Y:S01]  /*7430*/  FADD.FTZ R21, R20, -UR28 ;  /* 0x8000001c14157e21 */ /* 0x000fe20008010000 */
[----:B------:R-:W-:Y:S01]  /*7440*/  FADD.FTZ R17, R16, -UR28 ;  /* 0x8000001c10117e21 */ /* 0x000fe20008010000 */
[----:B------:R-:W-:Y:S02]  /*7450*/  HADD2.F32 R16, -RZ, R30.H0_H0 ;  /* 0x2000001eff107230 */ /* 0x000fe40000004100 */
[----:B------:R-:W4:Y:S01]  /*7460*/  LDL.LU.S16 R30, [R1+0x15e] ;  /* 0x00015e00011e7983 */ /* 0x000f220000300600 */
[----:B--2---:R-:W-:-:S03]  /*7470*/  HADD2.F32 R20, -RZ, R27.H0_H0 ;  /* 0x2000001bff147230 */ /* 0x004fc60000004100 */
[----:B------:R-:W2:Y:S01]  /*7480*/  LDL.S16 R27, [R1+0x160] ;  /* 0x00016000011b7983 */ /* 0x000ea20000100600 */
[----:B------:R-:W-:Y:S01]  /*7490*/  FMUL.FTZ R17, R17, UR16 ;  /* 0x0000001011117c20 */ /* 0x000fe20008410000 */
[----:B------:R-:W-:Y:S01]  /*74a0*/  FFMA.FTZ R24, R24, R26, R19 ;  /* 0x0000001a18187223 */ /* 0x000fe20000010013 */
[----:B------:R-:W-:Y:S02]  /*74b0*/  FADD.FTZ R64, R64, R16 ;  /* 0x0000001040407221 */ /* 0x000fe40000010000 */
[----:B------:R-:W-:Y:S01]  /*74c0*/  FFMA.FTZ R11, R16, R17, R11 ;  /* 0x00000011100b7223 */ /* 0x000fe2000001000b */
[----:B------:R-:W-:Y:S01]  /*74d0*/  FMUL.FTZ R16, R54, R16 ;  /* 0x0000001036107220 */ /* 0x000fe20000410000 */
[----:B------:R-:W-:Y:S01]  /*74e0*/  FADD.FTZ R15, R15, R26 ;  /* 0x0000001a0f0f7221 */ /* 0x000fe20000010000 */
[----:B------:R-:W-:Y:S02]  /*74f0*/  HADD2.F32 R19, -RZ, R25.H0_H0 ;  /* 0x20000019ff137230 */ /* 0x000fe40000004100 */
[----:B------:R-:W2:Y:S01]  /*7500*/  LDL.LU.S16 R25, [R1+0x15a] ;  /* 0x00015a0001197983 */ /* 0x000ea20000300600 */
[----:B------:R-:W-:Y:S01]  /*7510*/  FMUL.FTZ R21, R21, UR16 ;  /* 0x0000001015157c20 */ /* 0x000fe20008410000 */
[----:B------:R-:W-:Y:S01]  /*7520*/  FFMA.FTZ R24, R17, R16, R24 ;  /* 0x0000001011187223 */ /* 0x000fe20000010018 */
[----:B------:R-:W-:Y:S01]  /*7530*/  FADD.FTZ R19, R19, -UR28 ;  /* 0x8000001c13137e21 */ /* 0x000fe20008010000 */
[----:B------:R-:W-:Y:S01]  /*7540*/  FADD.FTZ R8, R8, R20 ;  /* 0x0000001408087221 */ /* 0x000fe20000010000 */
[----:B------:R-:W-:Y:S01]  /*7550*/  FFMA.FTZ R9, R20, R21, R9 ;  /* 0x0000001514097223 */ /* 0x000fe20000010009 */
[----:B------:R-:W-:Y:S01]  /*7560*/  FADD.FTZ R15, R16, R15 ;  /* 0x0000000f100f7221 */ /* 0x000fe20000010000 */
[----:B------:R-:W-:Y:S01]  /*7570*/  FMUL.FTZ R20, R55, R20 ;  /* 0x0000001437147220 */ /* 0x000fe20000410000 */
[----:B------:R-:W-:Y:S01]  /*7580*/  FMUL.FTZ R19, R19, UR16 ;  /* 0x0000001013137c20 */ /* 0x000fe20008410000 */
[----:B------:R-:W-:-:S02]  /*7590*/  HADD2.F32 R16, -RZ, R62.H0_H0 ;  /* 0x2000003eff107230 */ /* 0x000fc40000004100 */
[----:B------:R-:W-:Y:S01]  /*75a0*/  FADD.FTZ R15, R15, R20 ;  /* 0x000000140f0f7221 */ /* 0x000fe20000010000 */
[----:B------:R-:W-:Y:S01]  /*75b0*/  FFMA.FTZ R24, R21, R20, R24 ;  /* 0x0000001415187223 */ /* 0x000fe20000010018 */
[----:B------:R-:W2:Y:S01]  /*75c0*/  LDL.S16 R62, [R1+0x16c] ;  /* 0x00016c00013e7983 */ /* 0x000ea20000100600 */
[----:B------:R-:W-:Y:S01]  /*75d0*/  FMUL.FTZ R20, R54, R16 ;  /* 0x0000001036147220 */ /* 0x000fe20000410000 */
[----:B------:R-:W-:Y:S01]  /*75e0*/  FADD.FTZ R64, R64, R16 ;  /* 0x0000001040407221 */ /* 0x000fe20000010000 */
[----:B------:R-:W-:Y:S02]  /*75f0*/  FFMA.FTZ R11, R16, R19, R11 ;  /* 0x00000013100b7223 */ /* 0x000fe4000001000b */
[----:B------:R-:W-:Y:S01]  /*7600*/  FFMA.FTZ R24, R19, R20, R24 ;  /* 0x0000001413187223 */ /* 0x000fe20000010018 */
[----:B------:R-:W-:Y:S01]  /*7610*/  FADD.FTZ R15, R20, R15 ;  /* 0x0000000f140f7221 */ /* 0x000fe20000010000 */
[----:B---3--:R-:W-:Y:S02]  /*7620*/  HADD2.F32 R17, -RZ, R63.H0_H0 ;  /* 0x2000003fff117230 */ /* 0x008fe40000004100 */
[----:B------:R-:W3:Y:S01]  /*7630*/  LDL.LU.S16 R63, [R1+0x162] ;  /* 0x00016200013f7983 */ /* 0x000ee20000300600 */
[----:B----4-:R-:W-:-:S03]  /*7640*/  HADD2.F32 R16, -RZ, R65.H0_H0 ;  /* 0x20000041ff107230 */ /* 0x010fc60000004100 */
[----:B------:R-:W4:Y:S02]  /*7650*/  LDL.LU.S16 R65, [R1+0x166] ;  /* 0x0001660001417983 */ /* 0x000f240000300600 */
[----:B------:R-:W-:Y:S01]  /*7660*/  FADD.FTZ R19, R16, -UR28 ;  /* 0x8000001c10137e21 */ /* 0x000fe20008010000 */
[----:B------:R-:W-:Y:S02]  /*7670*/  HADD2.F32 R20, -RZ, R30.H0_H0 ;  /* 0x2000001eff147230 */ /* 0x000fe40000004100 */
[----:B------:R-:W4:Y:S01]  /*7680*/  LDL.LU.S16 R30, [R1+0x16e] ;  /* 0x00016e00011e7983 */ /* 0x000f220000300600 */
[----:B--2---:R-:W-:-:S03]  /*7690*/  HADD2.F32 R16, -RZ, R27.H0_H0 ;  /* 0x2000001bff107230 */ /* 0x004fc60000004100 */
[----:B------:R-:W2:Y:S01]  /*76a0*/  LDL.LU.S16 R27, [R1+0x16a] ;  /* 0x00016a00011b7983 */ /* 0x000ea20000300600 */
[----:B------:R-:W-:Y:S01]  /*76b0*/  FADD.FTZ R17, R17, -UR28 ;  /* 0x8000001c11117e21 */ /* 0x000fe20008010000 */
[----:B------:R-:W-:-:S03]  /*76c0*/  FMUL.FTZ R19, R19, UR16 ;  /* 0x0000001013137c20 */ /* 0x000fc60008410000 */
[----:B------:R-:W-:Y:S01]  /*76d0*/  FMUL.FTZ R17, R17, UR16 ;  /* 0x0000001011117c20 */ /* 0x000fe20008410000 */
[----:B------:R-:W-:Y:S01]  /*76e0*/  FADD.FTZ R21, R8, R20 ;  /* 0x0000001408157221 */ /* 0x000fe20000010000 */
[----:B------:R-:W-:Y:S02]  /*76f0*/  HADD2.F32 R26, -RZ, R25.H0_H0 ;  /* 0x20000019ff1a7230 */ /* 0x000fe40000004100 */
[----:B------:R-:W-:Y:S01]  /*7700*/  FFMA.FTZ R25, R20, R17, R9 ;  /* 0x0000001114197223 */ /* 0x000fe20000010009 */
[----:B------:R-:W-:Y:S01]  /*7710*/  FMUL.FTZ R20, R55, R20 ;  /* 0x0000001437147220 */ /* 0x000fe20000410000 */
[----:B------:R-:W-:Y:S01]  /*7720*/  FFMA.FTZ R8, R16, R19, R11 ;  /* 0x0000001310087223 */ /* 0x000fe2000001000b */
[----:B------:R-:W-:Y:S01]  /*7730*/  FADD.FTZ R26, R26, -UR28 ;  /* 0x8000001c1a1a7e21 */ /* 0x000fe20008010000 */
[----:B------:R-:W-:Y:S01]  /*7740*/  FADD.FTZ R9, R64, R16 ;  /* 0x0000001040097221 */ /* 0x000fe20000010000 */
[----:B------:R-:W-:Y:S01]  /*7750*/  FADD.FTZ R15, R15, R20 ;  /* 0x000000140f0f7221 */ /* 0x000fe20000010000 */
[----:B------:R-:W-:Y:S01]  /*7760*/  FFMA.FTZ R24, R17, R20, R24 ;  /* 0x0000001411187223 */ /* 0x000fe20000010018 */
[----:B------:R-:W-:Y:S01]  /*7770*/  FMUL.FTZ R16, R54, R16 ;  /* 0x0000001036107220 */ /* 0x000fe20000410000 */
[----:B------:R-:W-:-:S02]  /*7780*/  HADD2.F32 R20, -RZ, R28.H0_H0 ;  /* 0x2000001cff147230 */ /* 0x000fc40000004100 */
[----:B------:R-:W-:Y:S01]  /*7790*/  FMUL.FTZ R17, R26, UR16 ;  /* 0x000000101a117c20 */ /* 0x000fe20008410000 */
[----:B------:R-:W-:Y:S01]  /*77a0*/  FADD.FTZ R15, R16, R15 ;  /* 0x0000000f100f7221 */ /* 0x000fe20000010000 */
[----:B------:R-:W-:Y:S01]  /*77b0*/  FFMA.FTZ R24, R19, R16, R24 ;  /* 0x0000001013187223 */ /* 0x000fe20000010018 */
[----:B------:R-:W-:Y:S01]  /*77c0*/  FMUL.FTZ R16, R55, R20 ;  /* 0x0000001437107220 */ /* 0x000fe20000410000 */
[----:B------:R-:W-:Y:S01]  /*77d0*/  FADD.FTZ R21, R21, R20 ;  /* 0x0000001415157221 */ /* 0x000fe20000010000 */
[----:B------:R-:W-:Y:S02]  /*77e0*/  FFMA.FTZ R25, R20, R17, R25 ;  /* 0x0000001114197223 */ /* 0x000fe40000010019 */
[----:B------:R-:W-:Y:S01]  /*77f0*/  FADD.FTZ R19, R15, R16 ;  /* 0x000000100f137221 */ /* 0x000fe20000010000 */
[----:B------:R-:W-:Y:S01]  /*7800*/  FFMA.FTZ R24, R17, R16, R24 ;  /* 0x0000001011187223 */ /* 0x000fe20000010018 */
[----:B---3--:R-:W-:Y:S02]  /*7810*/  HADD2.F32 R11, -RZ, R63.H0_H0 ;  /* 0x2000003fff0b7230 */ /* 0x008fe40000004100 */
[----:B------:R-:W3:Y:S01]  /*7820*/  LDL.S16 R63, [R1+0x170] ;  /* 0x00017000013f7983 */ /* 0x000ee20000100600 */
[----:B----4-:R-:W-:-:S03]  /*7830*/  HADD2.F32 R20, -RZ, R65.H0_H0 ;  /* 0x20000041ff147230 */ /* 0x010fc60000004100 */
[----:B------:R-:W4:Y:S01]  /*7840*/  LDL.LU.S16 R65, [R1+0x172] ;  /* 0x0001720001417983 */ /* 0x000f220000300600 */
[----:B------:R-:W-:Y:S01]  /*7850*/  FADD.FTZ R15, R11, -UR28 ;  /* 0x8000001c0b0f7e21 */ /* 0x000fe20008010000 */
[----:B------:R-:W-:Y:S02]  /*7860*/  HADD2.F32 R11, -RZ, R33.H0_H0 ;  /* 0x20000021ff0b7230 */ /* 0x000fe40000004100 */
[----:B------:R-:W-:Y:S01]  /*7870*/  FADD.FTZ R16, R20, -UR28 ;  /* 0x8000001c14107e21 */ /* 0x000fe20008010000 */
[----:B------:R-:W-:Y:S02]  /*7880*/  FMUL.FTZ R15, R15, UR16 ;  /* 0x000000100f0f7c20 */ /* 0x000fe40008410000 */
[----:B------:R-:W-:Y:S02]  /*7890*/  FADD.FTZ R9, R9, R11 ;  /* 0x0000000b09097221 */ /* 0x000fe40000010000 */
[----:B------:R-:W-:Y:S01]  /*78a0*/  FFMA.FTZ R8, R11, R15, R8 ;  /* 0x0000000f0b087223 */ /* 0x000fe20000010008 */
[----:B--2---:R-:W-:-:S02]  /*78b0*/  HADD2.F32 R17, -RZ, R27.H0_H0 ;  /* 0x2000001bff117230 */ /* 0x004fc40000004100 */
[----:B------:R-:W-:Y:S01]  /*78c0*/  FMUL.FTZ R27, R16, UR16 ;  /* 0x00000010101b7c20 */ /* 0x000fe20008410000 */
[----:B------:R-:W-:Y:S01]  /*78d0*/  FMUL.FTZ R16, R54, R11 ;  /* 0x0000000b36107220 */ /* 0x000fe20000410000 */
[----:B------:R-:W-:Y:S02]  /*78e0*/  HADD2.F32 R11, -RZ, R30.H0_H0 ;  /* 0x2000001eff0b7230 */ /* 0x000fe40000004100 */
[----:B------:R-:W2:Y:S01]  /*78f0*/  LDL.S16 R30, [R1+0x174] ;  /* 0x00017400011e7983 */ /* 0x000ea20000100600 */
[----:B------:R-:W-:Y:S02]  /*7900*/  HADD2.F32 R20, -RZ, R62.H0_H0 ;  /* 0x2000003eff147230 */ /* 0x000fe40000004100 */
[----:B------:R-:W-:Y:S01]  /*7910*/  FADD.FTZ R17, R17, -UR28 ;  /* 0x8000001c11117e21 */ /* 0x000fe20008010000 */
[----:B------:R-:W-:Y:S01]  /*7920*/  FFMA.FTZ R24, R15, R16, R24 ;  /* 0x000000100f187223 */ /* 0x000fe20000010018 */
[----:B------:R-:W-:Y:S01]  /*7930*/  FADD.FTZ R19, R16, R19 ;  /* 0x0000001310137221 */ /* 0x000fe20000010000 */
[----:B------:R-:W-:-:S02]  /*7940*/  HADD2.F32 R15, -RZ, R74.H0_H0 ;  /* 0x2000004aff0f7230 */ /* 0x000fc40000004100 */
[----:B------:R-:W-:Y:S01]  /*7950*/  FADD.FTZ R21, R21, R20 ;  /* 0x0000001415157221 */ /* 0x000fe20000010000 */
[----:B------:R-:W-:Y:S01]  /*7960*/  FFMA.FTZ R25, R20, R27, R25 ;  /* 0x0000001b14197223 */ /* 0x000fe20000010019 */
[----:B------:R-:W-:Y:S01]  /*7970*/  FMUL.FTZ R17, R17, UR16 ;  /* 0x0000001011117c20 */ /* 0x000fe20008410000 */
[----:B------:R-:W-:Y:S01]  /*7980*/  FMUL.FTZ R20, R55, R20 ;  /* 0x0000001437147220 */ /* 0x000fe20000410000 */
[----:B------:R-:W-:Y:S01]  /*7990*/  FMUL.FTZ R16, R54, R11 ;  /* 0x0000000b36107220 */ /* 0x000fe20000410000 */
[----:B------:R-:W-:Y:S01]  /*79a0*/  FADD.FTZ R9, R9, R11 ;  /* 0x0000000b09097221 */ /* 0x000fe20000010000 */
[----:B------:R-:W-:Y:S01]  /*79b0*/  FFMA.FTZ R8, R11, R17, R8 ;  /* 0x000000110b087223 */ /* 0x000fe20000010008 */
[----:B------:R-:W-:Y:S01]  /*79c0*/  FADD.FTZ R19, R19, R20 ;  /* 0x0000001413137221 */ /* 0x000fe20000010000 */
[----:B------:R-:W-:Y:S01]  /*79d0*/  FFMA.FTZ R24, R27, R20, R24 ;  /* 0x000000141b187223 */ /* 0x000fe20000010018 */
[----:B------:R-:W-:Y:S01]  /*79e0*/  FADD.FTZ R15, R15, -UR28 ;  /* 0x8000001c0f0f7e21 */ /* 0x000fe20008010000 */
[----:B------:R-:W2:Y:S01]  /*79f0*/  LDL.LU.S16 R62, [R1+0x176] ;  /* 0x00017600013e7983 */ /* 0x000ea20000300600 */
[----:B------:R-:W-:Y:S01]  /*7a00*/  FADD.FTZ R19, R16, R19 ;  /* 0x0000001310137221 */ /* 0x000fe20000010000 */
[----:B------:R-:W-:Y:S01]  /*7a10*/  FFMA.FTZ R24, R17, R16, R24 ;  /* 0x0000001011187223 */ /* 0x000fe20000010018 */
[----:B------:R-:W-:-:S02]  /*7a20*/  HADD2.F32 R74, -RZ, R74.H1_H1 ;  /* 0x3000004aff4a7230 */ /* 0x000fc40000004100 */
[----:B------:R-:W-:Y:S01]  /*7a30*/  FMUL.FTZ R15, R15, UR16 ;  /* 0x000000100f0f7c20 */ /* 0x000fe20008410000 */
[----:B------:R-:W-:Y:S02]  /*7a40*/  HADD2.F32 R17, -RZ, R22.H0_H0 ;  /* 0x20000016ff117230 */ /* 0x000fe40000004100 */
[----:B------:R-:W-:Y:S01]  /*7a50*/  FADD.FTZ R21, R21, R74 ;  /* 0x0000004a15157221 */ /* 0x000fe20000010000 */
[----:B------:R-:W-:Y:S01]  /*7a60*/  FFMA.FTZ R25, R74, R15, R25 ;  /* 0x0000000f4a197223 */ /* 0x000fe20000010019 */
[----:B------:R-:W-:Y:S01]  /*7a70*/  FMUL.FTZ R74, R55, R74 ;  /* 0x0000004a374a7220 */ /* 0x000fe20000410000 */
[----:B------:R-:W-:-:S03]  /*7a80*/  FADD.FTZ R17, R17, -UR28 ;  /* 0x8000001c11117e21 */ /* 0x000fc60008010000 */
[----:B------:R-:W-:Y:S01]  /*7a90*/  FFMA.FTZ R15, R15, R74, R24 ;  /* 0x0000004a0f0f7223 */ /* 0x000fe20000010018 */
[----:B------:R-:W-:-:S05]  /*7aa0*/  HADD2.F32 R22, -RZ, R22.H1_H1 ;  /* 0x30000016ff167230 */ /* 0x000fca0000004100 */
[----:B------:R-:W-:Y:S01]  /*7ab0*/  FADD.FTZ R21, R21, R22 ;  /* 0x0000001615157221 */ /* 0x000fe20000010000 */
[----:B---3--:R-:W-:Y:S02]  /*7ac0*/  HADD2.F32 R11, -RZ, R63.H0_H0 ;  /* 0x2000003fff0b7230 */ /* 0x008fe40000004100 */
[----:B------:R-:W3:Y:S03]  /*7ad0*/  LDL.S16 R63, [R1+0x178] ;  /* 0x00017800013f7983 */ /* 0x000ee60000100600 */
[----:B------:R-:W-:-:S04]  /*7ae0*/  FADD.FTZ R16, R11, -UR28 ;  /* 0x8000001c0b107e21 */ /* 0x000fc80008010000 */
[----:B------:R-:W-:Y:S01]  /*7af0*/  FMUL.FTZ R16, R16, UR16 ;  /* 0x0000001010107c20 */ /* 0x000fe20008410000 */
[----:B----4-:R-:W-:Y:S02]  /*7b00*/  HADD2.F32 R11, -RZ, R65.H0_H0 ;  /* 0x20000041ff0b7230 */ /* 0x010fe40000004100 */
[----:B------:R-:W4:Y:S03]  /*7b10*/  LDL.LU.S16 R65, [R1+0x17a] ;  /* 0x00017a0001417983 */ /* 0x000f260000300600 */
[----:B------:R-:W-:Y:S01]  /*7b20*/  FADD.FTZ R9, R9, R11 ;  /* 0x0000000b09097221 */ /* 0x000fe20000010000 */
[----:B------:R-:W-:Y:S01]  /*7b30*/  FFMA.FTZ R8, R11, R16, R8 ;  /* 0x000000100b087223 */ /* 0x000fe20000010008 */
[----:B------:R-:W-:-:S04]  /*7b40*/  FMUL.FTZ R11, R54, R11 ;  /* 0x0000000b360b7220 */ /* 0x000fc80000410000 */
[----:B------:R-:W-:Y:S01]  /*7b50*/  FFMA.FTZ R15, R16, R11, R15 ;  /* 0x0000000b100f7223 */ /* 0x000fe2000001000f */
[----:B------:R-:W-:Y:S01]  /*7b60*/  FMUL.FTZ R16, R17, UR16 ;  /* 0x0000001011107c20 */ /* 0x000fe20008410000 */
[----:B------:R-:W-:-:S03]  /*7b70*/  FMUL.FTZ R17, R55, R22 ;  /* 0x0000001637117220 */ /* 0x000fc60000410000 */
[----:B------:R-:W-:Y:S01]  /*7b80*/  FFMA.FTZ R25, R22, R16, R25 ;  /* 0x0000001016197223 */ /* 0x000fe20000010019 */
[----:B--2---:R-:W-:Y:S02]  /*7b90*/  HADD2.F32 R22, -RZ, R30.H0_H0 ;  /* 0x2000001eff167230 */ /* 0x004fe40000004100 */
[----:B------:R-:W2:Y:S01]  /*7ba0*/  LDL.LU.S16 R30, [R1+0x17c] ;  /* 0x00017c00011e7983 */ /* 0x000ea20000300600 */
[----:B------:R-:W-:-:S04]  /*7bb0*/  FADD.FTZ R20, R19, R74 ;  /* 0x0000004a13147221 */ /* 0x000fc80000010000 */
[----:B------:R-:W-:Y:S01]  /*7bc0*/  FADD.FTZ R20, R11, R20 ;  /* 0x000000140b147221 */ /* 0x000fe20000010000 */
[----:B------:R-:W-:-:S03]  /*7bd0*/  HADD2.F32 R11, -RZ, R23.H0_H0 ;  /* 0x20000017ff0b7230 */ /* 0x000fc60000004100 */
[----:B------:R-:W-:Y:S01]  /*7be0*/  FADD.FTZ R19, R20, R17 ;  /* 0x0000001114137221 */ /* 0x000fe20000010000 */
[----:B------:R-:W-:Y:S01]  /*7bf0*/  FFMA.FTZ R20, R16, R17, R15 ;  /* 0x0000001110147223 */ /* 0x000fe2000001000f */
[----:B------:R-:W-:Y:S02]  /*7c00*/  HADD2.F32 R23, -RZ, R23.H1_H1 ;  /* 0x30000017ff177230 */ /* 0x000fe40000004100 */
[----:B------:R-:W-:Y:S01]  /*7c10*/  FADD.FTZ R16, R22, -UR28 ;  /* 0x8000001c16107e21 */ /* 0x000fe20008010000 */
[----:B------:R-:W-:Y:S01]  /*7c20*/  FADD.FTZ R11, R11, -UR28 ;  /* 0x8000001c0b0b7e21 */ /* 0x000fe20008010000 */
[----:B------:R-:W-:Y:S02]  /*7c30*/  HADD2.F32 R22, -RZ, R12.H0_H0 ;  /* 0x2000000cff167230 */ /* 0x000fe40000004100 */
[----:B------:R-:W-:Y:S01]  /*7c40*/  FMUL.FTZ R17, R16, UR16 ;  /* 0x0000001010117c20 */ /* 0x000fe20008410000 */
[----:B------:R-:W-:Y:S01]  /*7c50*/  FMUL.FTZ R11, R11, UR16 ;  /* 0x000000100b0b7c20 */ /* 0x000fe20008410000 */
[----:B------:R-:W-:Y:S01]  /*7c60*/  FMUL.FTZ R16, R54, R23 ;  /* 0x0000001736107220 */ /* 0x000fe20000410000 */
[----:B------:R-:W-:-:S02]  /*7c70*/  HADD2.F32 R15, -RZ, R62.H0_H0 ;  /* 0x2000003eff0f7230 */ /* 0x000fc40000004100 */
[----:B------:R-:W-:Y:S01]  /*7c80*/  FADD.FTZ R21, R21, R22 ;  /* 0x0000001615157221 */ /* 0x000fe20000010000 */
[----:B------:R-:W-:Y:S01]  /*7c90*/  FFMA.FTZ R8, R23, R11, R8 ;  /* 0x0000000b17087223 */ /* 0x000fe20000010008 */
[----:B------:R-:W-:Y:S01]  /*7ca0*/  FFMA.FTZ R20, R11, R16, R20 ;  /* 0x000000100b147223 */ /* 0x000fe20000010014 */
[----:B------:R-:W-:Y:S01]  /*7cb0*/  FFMA.FTZ R25, R22, R17, R25 ;  /* 0x0000001116197223 */ /* 0x000fe20000010019 */
[----:B------:R-:W-:Y:S02]  /*7cc0*/  HADD2.F32 R11, -RZ, R12.H1_H1 ;  /* 0x3000000cff0b7230 */ /* 0x000fe40000004100 */
[----:B------:R-:W-:Y:S01]  /*7cd0*/  FMUL.FTZ R22, R55, R22 ;  /* 0x0000001637167220 */ /* 0x000fe20000410000 */
[----:B------:R-:W-:Y:S01]  /*7ce0*/  FADD.FTZ R19, R16, R19 ;  /* 0x0000001310137221 */ /* 0x000fe20000010000 */
[----:B------:R-:W-:Y:S01]  /*7cf0*/  FADD.FTZ R15, R15, -UR28 ;  /* 0x8000001c0f0f7e21 */ /* 0x000fe20008010000 */
[----:B------:R-:W-:Y:S01]  /*7d00*/  FADD.FTZ R9, R9, R23 ;  /* 0x0000001709097221 */ /* 0x000fe20000010000 */
[----:B------:R-:W-:Y:S01]  /*7d10*/  FFMA.FTZ R20, R17, R22, R20 ;  /* 0x0000001611147223 */ /* 0x000fe20000010014 */
[----:B------:R-:W-:Y:S01]  /*7d20*/  FADD.FTZ R19, R19, R22 ;  /* 0x0000001613137221 */ /* 0x000fe20000010000 */
[----:B------:R-:W-:Y:S01]  /*7d30*/  FMUL.FTZ R15, R15, UR16 ;  /* 0x000000100f0f7c20 */ /* 0x000fe20008410000 */
[----:B------:R-:W-:Y:S01]  /*7d40*/  FMUL.FTZ R12, R54, R11 ;  /* 0x0000000b360c7220 */ /* 0x000fe20000410000 */
[----:B------:R-:W-:-:S02]  /*7d50*/  FADD.FTZ R9, R9, R11 ;  /* 0x0000000b09097221 */ /* 0x000fc40000010000 */
[----:B------:R-:W-:Y:S01]  /*7d60*/  FFMA.FTZ R8, R11, R15, R8 ;  /* 0x0000000f0b087223 */ /* 0x000fe20000010008 */
[----:B------:R-:W-:Y:S01]  /*7d70*/  FADD.FTZ R19, R12, R19 ;  /* 0x000000130c137221 */ /* 0x000fe20000010000 */
[----:B------:R-:W-:Y:S01]  /*7d80*/  FFMA.FTZ R20, R15, R12, R20 ;  /* 0x0000000c0f147223 */ /* 0x000fe20000010014 */
[--C-:B------:R-:W-:Y:S02]  /*7d90*/  HADD2.F32 R12, -RZ, R13.reuse.H1_H1 ;  /* 0x3000000dff0c7230 */ /* 0x100fe40000004100 */
[----:B------:R-:W-:-:S03]  /*7da0*/  HADD2.F32 R13, -RZ, R13.H0_H0 ;  /* 0x2000000dff0d7230 */ /* 0x000fc60000004100 */
[----:B------:R-:W-:Y:S02]  /*7db0*/  FADD.FTZ R21, R21, R12 ;  /* 0x0000000c15157221 */ /* 0x000fe40000010000 */
[----:B------:R-:W-:Y:S01]  /*7dc0*/  FADD.FTZ R9, R9, R13 ;  /* 0x0000000d09097221 */ /* 0x000fe20000010000 */
[----:B---3--:R-:W-:-:S05]  /*7dd0*/  HADD2.F32 R16, -RZ, R63.H0_H0 ;  /* 0x2000003fff107230 */ /* 0x008fca0000004100 */
[----:B------:R-:W-:-:S04]  /*7de0*/  FADD.FTZ R16, R16, -UR28 ;  /* 0x8000001c10107e21 */ /* 0x000fc80008010000 */
[----:B------:R-:W-:Y:S01]  /*7df0*/  FMUL.FTZ R15, R16, UR16 ;  /* 0x00000010100f7c20 */ /* 0x000fe20008410000 */
[----:B----4-:R-:W-:-:S03]  /*7e00*/  HADD2.F32 R11, -RZ, R65.H0_H0 ;  /* 0x20000041ff0b7230 */ /* 0x010fc60000004100 */
[----:B------:R-:W-:Y:S01]  /*7e10*/  FFMA.FTZ R25, R12, R15, R25 ;  /* 0x0000000f0c197223 */ /* 0x000fe20000010019 */
[----:B------:R-:W-:Y:S01]  /*7e20*/  FMUL.FTZ R12, R55, R12 ;  /* 0x0000000c370c7220 */ /* 0x000fe20000410000 */
[----:B------:R-:W-:Y:S01]  /*7e30*/  FADD.FTZ R11, R11, -UR28 ;  /* 0x8000001c0b0b7e21 */ /* 0x000fe20008010000 */
[----:B------:R-:W-:Y:S02]  /*7e40*/  FMUL.FTZ R16, R54, R13 ;  /* 0x0000000d36107220 */ /* 0x000fe40000410000 */
[----:B------:R-:W-:Y:S01]  /*7e50*/  FFMA.FTZ R20, R15, R12, R20 ;  /* 0x0000000c0f147223 */ /* 0x000fe20000010014 */
[----:B------:R-:W-:Y:S01]  /*7e60*/  FMUL.FTZ R11, R11, UR16 ;  /* 0x000000100b0b7c20 */ /* 0x000fe20008410000 */
[----:B------:R-:W-:Y:S01]  /*7e70*/  FADD.FTZ R19, R19, R12 ;  /* 0x0000000c13137221 */ /* 0x000fe20000010000 */
[----:B------:R-:W-:Y:S02]  /*7e80*/  HADD2.F32 R12, -RZ, R18.H0_H0 ;  /* 0x20000012ff0c7230 */ /* 0x000fe40000004100 */
[----:B------:R-:W-:Y:S01]  /*7e90*/  FFMA.FTZ R8, R13, R11, R8 ;  /* 0x0000000b0d087223 */ /* 0x000fe20000010008 */
[----:B------:R-:W-:Y:S01]  /*7ea0*/  FFMA.FTZ R20, R11, R16, R20 ;  /* 0x000000100b147223 */ /* 0x000fe20000010014 */
[----:B------:R-:W-:-:S02]  /*7eb0*/  HADD2.F32 R11, -RZ, R39.H0_H0 ;  /* 0x20000027ff0b7230 */ /* 0x000fc40000004100 */
[----:B------:R-:W-:Y:S01]  /*7ec0*/  FADD.FTZ R19, R16, R19 ;  /* 0x0000001310137221 */ /* 0x000fe20000010000 */
[----:B------:R-:W-:Y:S02]  /*7ed0*/  HADD2.F32 R13, -RZ, R18.H1_H1 ;  /* 0x30000012ff0d7230 */ /* 0x000fe40000004100 */
[----:B------:R-:W-:Y:S01]  /*7ee0*/  FMUL.FTZ R16, R55, R12 ;  /* 0x0000000c37107220 */ /* 0x000fe20000410000 */
[----:B------:R-:W-:Y:S02]  /*7ef0*/  HADD2.F32 R15, -RZ, R38.H0_H0 ;  /* 0x20000026ff0f7230 */ /* 0x000fe40000004100 */
[----:B------:R-:W-:Y:S01]  /*7f00*/  FADD.FTZ R11, R11, -UR28 ;  /* 0x8000001c0b0b7e21 */ /* 0x000fe20008010000 */
[----:B------:R-:W-:Y:S01]  /*7f10*/  FADD.FTZ R21, R21, R12 ;  /* 0x0000000c15157221 */ /* 0x000fe20000010000 */
[----:B------:R-:W-:Y:S01]  /*7f20*/  FADD.FTZ R19, R19, R16 ;  /* 0x0000001013137221 */ /* 0x000fe20000010000 */
[----:B------:R-:W-:Y:S02]  /*7f30*/  HADD2.F32 R18, -RZ, R14.H1_H1 ;  /* 0x3000000eff127230 */ /* 0x000fe40000004100 */
[----:B------:R-:W-:Y:S01]  /*7f40*/  FMUL.FTZ R11, R11, UR16 ;  /* 0x000000100b0b7c20 */ /* 0x000fe20008410000 */
[----:B------:R-:W-:Y:S01]  /*7f50*/  FADD.FTZ R15, R15, -UR28 ;  /* 0x8000001c0f0f7e21 */ /* 0x000fe20008010000 */
[----:B------:R-:W-:-:S02]  /*7f60*/  FADD.FTZ R9, R9, R13 ;  /* 0x0000000d09097221 */ /* 0x000fc40000010000 */
[----:B------:R-:W-:Y:S01]  /*7f70*/  FFMA.FTZ R8, R13, R11, R8 ;  /* 0x0000000b0d087223 */ /* 0x000fe20000010008 */
[----:B------:R-:W-:Y:S01]  /*7f80*/  FADD.FTZ R21, R21, R18 ;  /* 0x0000001215157221 */ /* 0x000fe20000010000 */
[----:B--2---:R-:W-:-:S05]  /*7f90*/  HADD2.F32 R17, -RZ, R30.H0_H0 ;  /* 0x2000001eff117230 */ /* 0x004fca0000004100 */
[----:B------:R-:W-:-:S04]  /*7fa0*/  FADD.FTZ R17, R17, -UR28 ;  /* 0x8000001c11117e21 */ /* 0x000fc80008010000 */
[----:B------:R-:W-:-:S04]  /*7fb0*/  FMUL.FTZ R17, R17, UR16 ;  /* 0x0000001011117c20 */ /* 0x000fc80008410000 */
[----:B------:R-:W-:Y:S01]  /*7fc0*/  FFMA.FTZ R25, R12, R17, R25 ;  /* 0x000000110c197223 */ /* 0x000fe20000010019 */
[----:B------:R-:W-:Y:S01]  /*7fd0*/  FFMA.FTZ R20, R17, R16, R20 ;  /* 0x0000001011147223 */ /* 0x000fe20000010014 */
[----:B------:R-:W-:Y:S01]  /*7fe0*/  FMUL.FTZ R12, R54, R13 ;  /* 0x0000000d360c7220 */ /* 0x000fe20000410000 */
[----:B------:R-:W-:Y:S01]  /*7ff0*/  FMUL.FTZ R17, R15, UR16 ;  /* 0x000000100f117c20 */ /* 0x000fe20008410000 */
[----:B------:R-:W-:Y:S02]  /*8000*/  HADD2.F32 R16, -RZ, R35.H0_H0 ;  /* 0x20000023ff107230 */ /* 0x000fe40000004100 */
[----:B------:R-:W-:Y:S01]  /*8010*/  FADD.FTZ R19, R12, R19 ;  /* 0x000000130c137221 */ /* 0x000fe20000010000 */
[----:B------:R-:W-:Y:S01]  /*8020*/  FFMA.FTZ R20, R11, R12, R20 ;  /* 0x0000000c0b147223 */ /* 0x000fe20000010014 */
[----:B------:R-:W-:Y:S01]  /*8030*/  FMUL.FTZ R12, R55, R18 ;  /* 0x00000012370c7220 */ /* 0x000fe20000410000 */
[----:B------:R-:W-:Y:S02]  /*8040*/  HADD2.F32 R15, -RZ, R14.H0_H0 ;  /* 0x2000000eff0f7230 */ /* 0x000fe40000004100 */
[----:B------:R-:W-:Y:S01]  /*8050*/  FADD.FTZ R16, R16, -UR28 ;  /* 0x8000001c10107e21 */ /* 0x000fe20008010000 */
[----:B------:R-:W-:Y:S01]  /*8060*/  FADD.FTZ R14, R19, R12 ;  /* 0x0000000c130e7221 */ /* 0x000fe20000010000 */
[----:B------:R-:W-:Y:S01]  /*8070*/  FFMA.FTZ R23, R17, R12, R20 ;  /* 0x0000000c11177223 */ /* 0x000fe20000010014 */
[----:B------:R-:W-:-:S02]  /*8080*/  HADD2.F32 R12, -RZ, R10.H0_H0 ;  /* 0x2000000aff0c7230 */ /* 0x000fc40000004100 */
[----:B------:R-:W-:Y:S01]  /*8090*/  FMUL.FTZ R19, R54, R15 ;  /* 0x0000000f36137220 */ /* 0x000fe20000410000 */
[----:B------:R-:W-:Y:S02]  /*80a0*/  HADD2.F32 R20, -RZ, R10.H1_H1 ;  /* 0x3000000aff147230 */ /* 0x000fe40000004100 */
[----:B------:R-:W-:Y:S01]  /*80b0*/  FMUL.FTZ R16, R16, UR16 ;  /* 0x0000001010107c20 */ /* 0x000fe20008410000 */
[----:B------:R-:W-:Y:S02]  /*80c0*/  HADD2.F32 R10, -RZ, R34.H0_H0 ;  /* 0x20000022ff0a7230 */ /* 0x000fe40000004100 */
[----:B------:R-:W-:Y:S01]  /*80d0*/  FADD.FTZ R12, R12, -UR28 ;  /* 0x8000001c0c0c7e21 */ /* 0x000fe20008010000 */
[----:B------:R-:W-:Y:S01]  /*80e0*/  FADD.FTZ R14, R19, R14 ;  /* 0x0000000e130e7221 */ /* 0x000fe20000010000 */
[----:B------:R-:W-:Y:S01]  /*80f0*/  FFMA.FTZ R23, R16, R19, R23 ;  /* 0x0000001310177223 */ /* 0x000fe20000010017 */
[----:B------:R-:W-:Y:S02]  /*8100*/  HADD2.F32 R11, -RZ, R32.H0_H0 ;  /* 0x20000020ff0b7230 */ /* 0x000fe40000004100 */
[----:B------:R-:W-:Y:S01]  /*8110*/  FMUL.FTZ R13, R55, R20 ;  /* 0x00000014370d7220 */ /* 0x000fe20000410000 */
[----:B------:R-:W-:Y:S01]  /*8120*/  FMUL.FTZ R12, R12, UR16 ;  /* 0x000000100c0c7c20 */ /* 0x000fe20008410000 */
[----:B------:R-:W-:-:S02]  /*8130*/  FADD.FTZ R10, R10, -UR28 ;  /* 0x8000001c0a0a7e21 */ /* 0x000fc40008010000 */
[----:B------:R-:W-:Y:S01]  /*8140*/  FADD.FTZ R14, R14, R13 ;  /* 0x0000000d0e0e7221 */ /* 0x000fe20000010000 */
[----:B------:R-:W-:Y:S01]  /*8150*/  FFMA.FTZ R23, R12, R13, R23 ;  /* 0x0000000d0c177223 */ /* 0x000fe20000010017 */
[----:B------:R-:W-:Y:S01]  /*8160*/  FMUL.FTZ R13, R54, R11 ;  /* 0x0000000b360d7220 */ /* 0x000fe20000410000 */
[----:B------:R-:W-:Y:S01]  /*8170*/  FFMA.FTZ R25, R18, R17, R25 ;  /* 0x0000001112197223 */ /* 0x000fe20000010019 */
[----:B------:R-:W-:Y:S01]  /*8180*/  FMUL.FTZ R10, R10, UR16 ;  /* 0x000000100a0a7c20 */ /* 0x000fe20008410000 */
        /* <DEDUP_REMOVED lines=9> */
.L_x_1001:
[--C-:B------:R-:W-:Y:S02]  /*8220*/  HADD2.F32 R8, -RZ, R65.reuse.H1_H1 ;  /* 0x30000041ff087230 */ /* 0x100fe40000004100 */
[--C-:B------:R-:W-:Y:S02]  /*8230*/  HADD2.F32 R15, -RZ, R64.reuse.H1_H1 ;  /* 0x30000040ff0f7230 */ /* 0x100fe40000004100 */
[----:B------:R-:W-:Y:S02]  /*8240*/  HADD2.F32 R65, -RZ, R65.H0_H0 ;  /* 0x20000041ff417230 */ /* 0x000fe40000004100 */
[----:B------:R-:W-:Y:S01]  /*8250*/  FADD.FTZ R8, R8, -UR28 ;  /* 0x8000001c08087e21 */ /* 0x000fe20008010000 */
[----:B------:R-:W-:Y:S02]  /*8260*/  HADD2.F32 R17, -RZ, R64.H0_H0 ;  /* 0x20000040ff117230 */ /* 0x000fe40000004100 */
[--C-:B------:R-:W-:Y:S02]  /*8270*/  HADD2.F32 R24, -RZ, R62.reuse.H1_H1 ;  /* 0x3000003eff187230 */ /* 0x100fe40000004100 */
[----:B------:R-:W-:Y:S01]  /*8280*/  FMUL.FTZ R8, R8, UR16 ;  /* 0x0000001008087c20 */ /* 0x000fe20008410000 */
[----:B------:R-:W-:Y:S01]  /*8290*/  FADD.FTZ R65, R65, -UR28 ;  /* 0x8000001c41417e21 */ /* 0x000fe20008010000 */
[----:B------:R-:W-:Y:S01]  /*82a0*/  HADD2.F32 R25, -RZ, R62.H0_H0 ;  /* 0x2000003eff197230 */ /* 0x000fe20000004100 */
[----:B------:R-:W2:Y:S01]  /*82b0*/  LDL.LU.S16 R64, [R1+0x11a] ;  /* 0x00011a0001407983 */ /* 0x000ea20000300600 */
[----:B------:R-:W-:Y:S01]  /*82c0*/  FFMA.FTZ R11, R55, R8, R6 ;  /* 0x00000008370b7223 */ /* 0x000fe20000010006 */
[----:B------:R-:W-:-:S02]  /*82d0*/  HADD2.F32 R26, -RZ, R61.H0_H0 ;  /* 0x2000003dff1a7230 */ /* 0x000fc40000004100 */
[----:B------:R-:W-:Y:S02]  /*82e0*/  HADD2.F32 R27, -RZ, R46.H1_H1 ;  /* 0x3000002eff1b7230 */ /* 0x000fe40000004100 */
[----:B------:R-:W-:Y:S01]  /*82f0*/  FMUL.FTZ R9, R11, -1.4426950216293334961 ;  /* 0xbfb8aa3b0b097820 */ /* 0x000fe20000410000 */
[----:B------:R-:W-:Y:S01]  /*8300*/  HADD2.F32 R34, -RZ, R68.H0_H0 ;  /* 0x20000044ff227230 */ /* 0x000fe20000004100 */
[----:B------:R-:W3:Y:S04]  /*8310*/  LDL.S16 R62, [R1+0x120] ;  /* 0x00012000013e7983 */ /* 0x000ee80000100600 */
[----:B------:R-:W0:Y:S02]  /*8320*/  MUFU.EX2 R9, R9 ;  /* 0x0000000900097308 */ /* 0x000e240000000800 */
[----:B0-----:R-:W-:-:S06]  /*8330*/  FADD.FTZ R9, R9, 1 ;  /* 0x3f80000009097421 */ /* 0x001fcc0000010000 */
[----:B------:R-:W0:Y:S02]  /*8340*/  MUFU.RCP R9, R9 ;  /* 0x0000000900097308 */ /* 0x000e240000001000 */
[----:B0-----:R-:W-:Y:S01]  /*8350*/  FMUL.FTZ R15, R15, R9 ;  /* 0x000000090f0f7220 */ /* 0x001fe20000410000 */
[----:B------:R-:W-:-:S04]  /*8360*/  FADD.FTZ R9, -R9, 1 ;  /* 0x3f80000009097421 */ /* 0x000fc80000010100 */
[----:B------:R-:W-:Y:S01]  /*8370*/  FFMA.FTZ R11, R11, R9, 1 ;  /* 0x3f8000000b0b7423 */ /* 0x000fe20000010009 */
[----:B------:R-:W-:Y:S02]  /*8380*/  FMUL.FTZ R9, R65, UR16 ;  /* 0x0000001041097c20 */ /* 0x000fe40008410000 */
[----:B------:R-:W4:Y:S01]  /*8390*/  LDL.LU.S16 R65, [R1+0x112] ;  /* 0x0001120001417983 */ /* 0x000f220000300600 */
[----:B------:R-:W-:Y:S01]  /*83a0*/  FMUL.FTZ R11, R15, R11 ;  /* 0x0000000b0f0b7220 */ /* 0x000fe20000410000 */
        /* <DEDUP_REMOVED lines=13> */
[----:B------:R-:W-:Y:S01]  /*8480*/  FFMA.FTZ R16, R9, R19, R16 ;  /* 0x0000001309107223 */ /* 0x000fe20000010010 */
        /* <DEDUP_REMOVED lines=24> */
[----:B-----5:R-:W-:Y:S01]  /*8610*/  HADD2.F32 R24, -RZ, R28.H0_H0 ;  /* 0x2000001cff187230 */ /* 0x020fe20000004100 */
[----:B------:R-:W2:Y:S01]  /*8620*/  LDL.LU.S16 R63, [R1+0x122] ;  /* 0x00012200013f7983 */ /* 0x000ea20000300600 */
        /* <DEDUP_REMOVED lines=132> */
[-C--:B------:R-:W-:Y:S01]  /*8e70*/  FFMA.FTZ R11, R24, R19.reuse, R11 ;  /* 0x00000013180b7223 */ /* 0x080fe2000001000b */
[----:B------:R-:W-:Y:S02]  /*8e80*/  FMUL.FTZ R32, R55, R19 ;  /* 0x0000001337207220 */ /* 0x000fe40000410000 */
[----:B0-----:R-:W-:Y:S01]  /*8e90*/  FMUL.FTZ R29, R29, R20 ;  /* 0x000000141d1d7220 */ /* 0x001fe20000410000 */
[----:B------:R-:W-:-:S04]  /*8ea0*/  FADD.FTZ R20, -R20, 1 ;  /* 0x3f80000014147421 */ /* 0x000fc80000010100 */
[----:B------:R-:W-:Y:S01]  /*8eb0*/  FFMA.FTZ R20, R17, R20, 1 ;  /* 0x3f80000011147423 */ /* 0x000fe20000010014 */
[----:B------:R-:W-:-:S03]  /*8ec0*/  HADD2.F32 R17, -RZ, R41.H1_H1 ;  /* 0x30000029ff117230 */ /* 0x000fc60000004100 */
[----:B------:R-:W-:Y:S02]  /*8ed0*/  FMUL.FTZ R20, R29, R20 ;  /* 0x000000141d147220 */ /* 0x000fe40000410000 */
[----:B------:R-:W-:Y:S01]  /*8ee0*/  FADD.FTZ R17, R17, -UR28 ;  /* 0x8000001c11117e21 */ /* 0x000fe20008010000 */
[----:B------:R-:W-:-:S03]  /*8ef0*/  FADD.FTZ R29, R8, R19 ;  /* 0x00000013081d7221 */ /* 0x000fc60000010000 */
        /* <DEDUP_REMOVED lines=21> */
[----:B------:R-:W-:Y:S02]  /*9050*/  HADD2.F32 R31, -RZ, R66.H0_H0 ;  /* 0x20000042ff1f7230 */ /* 0x000fe40000004100 */
[----:B------:R-:W-:-:S05]  /*9060*/  HADD2.F32 R33, -RZ, R67.H1_H1 ;  /* 0x30000043ff217230 */ /* 0x000fca0000004100 */
[----:B------:R-:W-:Y:S01]  /*9070*/  FADD.FTZ R33, R33, -UR28 ;  /* 0x8000001c21217e21 */ /* 0x000fe20008010000 */
        /* <DEDUP_REMOVED lines=20> */
[----:B------:R-:W-:Y:S02]  /*91c0*/  HADD2.F32 R35, -RZ, R69.H1_H1 ;  /* 0x30000045ff237230 */ /* 0x000fe40000004100 */
[----:B------:R-:W-:Y:S01]  /*91d0*/  FMUL.FTZ R15, R33, R15 ;  /* 0x0000000f210f7220 */ /* 0x000fe20000410000 */
[--C-:B------:R-:W-:Y:S02]  /*91e0*/  HADD2.F32 R38, -RZ, R70.reuse.H1_H1 ;  /* 0x30000046ff267230 */ /* 0x100fe40000004100 */
[----:B------:R-:W-:Y:S01]  /*91f0*/  FADD.FTZ R8, R8, -UR28 ;  /* 0x8000001c08087e21 */ /* 0x000fe20008010000 */
[----:B------:R-:W-:Y:S01]  /*9200*/  FADD.FTZ R33, R25, R32 ;  /* 0x0000002019217221 */ /* 0x000fe20000010000 */
[----:B------:R-:W-:-:S02]  /*9210*/  HADD2.F32 R36, -RZ, R70.H0_H0 ;  /* 0x20000046ff247230 */ /* 0x000fc40000004100 */
[----:B------:R-:W-:Y:S01]  /*9220*/  FFMA.FTZ R39, R16, R20, R31 ;  /* 0x0000001410277223 */ /* 0x000fe2000001001f */
[----:B------:R-:W-:Y:S01]  /*9230*/  FMUL.FTZ R8, R8, UR16 ;  /* 0x0000001008087c20 */ /* 0x000fe20008410000 */
[----:B------:R-:W-:Y:S01]  /*9240*/  HADD2.F32 R37, -RZ, R72.H1_H1 ;  /* 0x30000048ff257230 */ /* 0x000fe20000004100 */
[----:B------:R-:W3:Y:S02]  /*9250*/  LDL.S16 R67, [R1+0x14c] ;  /* 0x00014c0001437983 */ /* 0x000ee40000100600 */
        /* <DEDUP_REMOVED lines=10> */
[-C--:B------:R-:W-:Y:S01]  /*9300*/  FFMA.FTZ R32, R21, R27.reuse, R11 ;  /* 0x0000001b15207223 */ /* 0x080fe2000001000b */
[----:B------:R-:W-:Y:S01]  /*9310*/  FMUL.FTZ R27, R55, R27 ;  /* 0x0000001b371b7220 */ /* 0x000fe20000410000 */
[----:B------:R-:W-:Y:S01]  /*9320*/  FADD.FTZ R35, R35, -UR28 ;  /* 0x8000001c23237e21 */ /* 0x000fe20008010000 */
[----:B------:R-:W-:Y:S02]  /*9330*/  HADD2.F32 R31, -RZ, R71.H0_H0 ;  /* 0x20000047ff1f7230 */ /* 0x000fe40000004100 */
[----:B------:R-:W-:Y:S01]  /*9340*/  FADD.FTZ R34, R34, -UR28 ;  /* 0x8000001c22227e21 */ /* 0x000fe20008010000 */
[----:B------:R-:W-:Y:S01]  /*9350*/  FFMA.FTZ R26, R21, R27, R26 ;  /* 0x0000001b151a7223 */ /* 0x000fe2000001001a */
[----:B------:R-:W-:Y:S01]  /*9360*/  FFMA.FTZ R39, R17, R24, R39 ;  /* 0x0000001811277223 */ /* 0x000fe20000010027 */
[----:B------:R-:W-:-:S02]  /*9370*/  HADD2.F32 R44, -RZ, R76.H0_H0 ;  /* 0x2000004cff2c7230 */ /* 0x000fc40000004100 */
[----:B------:R-:W-:Y:S01]  /*9380*/  FMUL.FTZ R11, R34, UR16 ;  /* 0x00000010220b7c20 */ /* 0x000fe20008410000 */
[----:B------:R-:W-:Y:S01]  /*9390*/  FMUL.FTZ R45, R54, R25 ;  /* 0x00000019362d7220 */ /* 0x000fe20000410000 */
[----:B--2---:R-:W-:Y:S01]  /*93a0*/  HADD2.F32 R46, -RZ, R63.H0_H0 ;  /* 0x2000003fff2e7230 */ /* 0x004fe20000004100 */
[----:B------:R-:W2:Y:S01]  /*93b0*/  LDL.LU.S16 R69, [R1+0x138] ;  /* 0x0001380001457983 */ /* 0x000ea20000300600 */
[----:B------:R-:W-:-:S04]  /*93c0*/  FFMA.FTZ R21, R55, R11, R6 ;  /* 0x0000000b37157223 */ /* 0x000fc80000010006 */
[----:B------:R-:W-:-:S06]  /*93d0*/  FMUL.FTZ R34, R21, -1.4426950216293334961 ;  /* 0xbfb8aa3b15227820 */ /* 0x000fcc0000410000 */
[----:B------:R-:W0:Y:S02]  /*93e0*/  MUFU.EX2 R34, R34 ;  /* 0x0000002200227308 */ /* 0x000e240000000800 */
[----:B0-----:R-:W-:-:S06]  /*93f0*/  FADD.FTZ R34, R34, 1 ;  /* 0x3f80000022227421 */ /* 0x001fcc0000010000 */
[----:B------:R-:W0:Y:S01]  /*9400*/  MUFU.RCP R34, R34 ;  /* 0x0000002200227308 */ /* 0x000e220000001000 */
[----:B------:R-:W-:Y:S01]  /*9410*/  FMUL.FTZ R35, R35, UR16 ;  /* 0x0000001023237c20 */ /* 0x000fe20008410000 */
[----:B------:R-:W-:Y:S01]  /*9420*/  FADD.FTZ R27, R33, R27 ;  /* 0x0000001b211b7221 */ /* 0x000fe20000010000 */
        /* <DEDUP_REMOVED lines=12> */
[----:B------:R-:W-:Y:S02]  /*94f0*/  HADD2.F32 R33, -RZ, R71.H1_H1 ;  /* 0x30000047ff217230 */ /* 0x000fe40000004100 */
[----:B------:R-:W-:Y:S01]  /*9500*/  FADD.FTZ R21, R30, R20 ;  /* 0x000000141e157221 */ /* 0x000fe20000010000 */
[----:B------:R-:W-:Y:S01]  /*9510*/  FMUL.FTZ R20, R54, R20 ;  /* 0x0000001436147220 */ /* 0x000fe20000410000 */
[----:B------:R-:W-:Y:S01]  /*9520*/  FADD.FTZ R31, R31, -UR28 ;  /* 0x8000001c1f1f7e21 */ /* 0x000fe20008010000 */
[----:B------:R-:W-:Y:S01]  /*9530*/  FMUL.FTZ R38, R38, R34 ;  /* 0x0000002226267220 */ /* 0x000fe20000410000 */
[----:B------:R-:W-:Y:S01]  /*9540*/  FADD.FTZ R33, R33, -UR28 ;  /* 0x8000001c21217e21 */ /* 0x000fe20008010000 */
[----:B------:R-:W-:Y:S01]  /*9550*/  FFMA.FTZ R26, R16, R20, R26 ;  /* 0x00000014101a7223 */ /* 0x000fe2000001001a */
[----:B------:R-:W-:Y:S01]  /*9560*/  FFMA.FTZ R39, R8, R25, R39 ;  /* 0x0000001908277223 */ /* 0x000fe20000010027 */
[----:B------:R-:W-:-:S02]  /*9570*/  HADD2.F32 R66, -RZ, R60.H0_H0 ;  /* 0x2000003cff427230 */ /* 0x000fc40000004100 */
[----:B------:R-:W-:Y:S01]  /*9580*/  FMUL.FTZ R33, R33, UR16 ;  /* 0x0000001021217c20 */ /* 0x000fe20008410000 */
[----:B------:R-:W-:Y:S01]  /*9590*/  HADD2.F32 R58, -RZ, R58.H0_H0 ;  /* 0x2000003aff3a7230 */ /* 0x000fe20000004100 */
[----:B------:R-:W2:Y:S02]  /*95a0*/  LDL.S16 R71, [R1+0x13a] ;  /* 0x00013a0001477983 */ /* 0x000ea40000100600 */
[----:B------:R-:W-:-:S04]  /*95b0*/  FFMA.FTZ R16, R55, R33, R6 ;  /* 0x0000002137107223 */ /* 0x000fc80000010006 */
[----:B------:R-:W-:-:S06]  /*95c0*/  FMUL.FTZ R30, R16, -1.4426950216293334961 ;  /* 0xbfb8aa3b101e7820 */ /* 0x000fcc0000410000 */
[----:B------:R-:W0:Y:S02]  /*95d0*/  MUFU.EX2 R30, R30 ;  /* 0x0000001e001e7308 */ /* 0x000e240000000800 */
[----:B0-----:R-:W-:-:S06]  /*95e0*/  FADD.FTZ R30, R30, 1 ;  /* 0x3f8000001e1e7421 */ /* 0x001fcc0000010000 */
[----:B------:R-:W0:Y:S01]  /*95f0*/  MUFU.RCP R30, R30 ;  /* 0x0000001e001e7308 */ /* 0x000e220000001000 */
[----:B------:R-:W-:Y:S01]  /*9600*/  FMUL.FTZ R31, R31, UR16 ;  /* 0x000000101f1f7c20 */ /* 0x000fe20008410000 */
[----:B0-----:R-:W-:Y:S01]  /*9610*/  FMUL.FTZ R37, R37, R30 ;  /* 0x0000001e25257220 */ /* 0x001fe20000410000 */
[----:B------:R-:W-:-:S04]  /*9620*/  FADD.FTZ R30, -R30, 1 ;  /* 0x3f8000001e1e7421 */ /* 0x000fc80000010100 */
[----:B------:R-:W-:Y:S01]  /*9630*/  FFMA.FTZ R30, R16, R30, 1 ;  /* 0x3f800000101e7423 */ /* 0x000fe2000001001e */
[----:B------:R-:W-:-:S03]  /*9640*/  FFMA.FTZ R16, R54, R31, R7 ;  /* 0x0000001f36107223 */ /* 0x000fc60000010007 */
[----:B------:R-:W-:Y:S01]  /*9650*/  FMUL.FTZ R37, R37, R30 ;  /* 0x0000001e25257220 */ /* 0x000fe20000410000 */
[----:B------:R-:W-:Y:S01]  /*9660*/  FADD.FTZ R30, R20, R27 ;  /* 0x0000001b141e7221 */ /* 0x000fe20000010000 */
[----:B------:R-:W-:-:S06]  /*9670*/  FMUL.FTZ R20, R16, -1.4426950216293334961 ;  /* 0xbfb8aa3b10147820 */ /* 0x000fcc0000410000 */
[----:B------:R-:W0:Y:S02]  /*9680*/  MUFU.EX2 R20, R20 ;  /* 0x0000001400147308 */ /* 0x000e240000000800 */
[----:B0-----:R-:W-:-:S06]  /*9690*/  FADD.FTZ R20, R20, 1 ;  /* 0x3f80000014147421 */ /* 0x001fcc0000010000 */
[----:B------:R-:W0:Y:S01]  /*96a0*/  MUFU.RCP R20, R20 ;  /* 0x0000001400147308 */ /* 0x000e220000001000 */
[----:B------:R-:W-:Y:S02]  /*96b0*/  HADD2.F32 R34, -RZ, R72.H0_H0 ;  /* 0x20000048ff227230 */ /* 0x000fe40000004100 */
[----:B------:R-:W-:Y:S02]  /*96c0*/  HADD2.F32 R27, -RZ, R73.H1_H1 ;  /* 0x30000049ff1b7230 */ /* 0x000fe40000004100 */
[----:B------:R-:W-:Y:S01]  /*96d0*/  FADD.FTZ R66, R66, -UR28 ;  /* 0x8000001c42427e21 */ /* 0x000fe20008010000 */
[----:B------:R-:W-:Y:S01]  /*96e0*/  HADD2.F32 R63, -RZ, R48.H0_H0 ;  /* 0x20000030ff3f7230 */ /* 0x000fe20000004100 */
[----:B------:R-:W2:Y:S01]  /*96f0*/  LDL.S16 R72, [R1+0x14a] ;  /* 0x00014a0001487983 */ /* 0x000ea20000100600 */
[----:B0-----:R-:W-:Y:S01]  /*9700*/  FMUL.FTZ R34, R34, R20 ;  /* 0x0000001422227220 */ /* 0x001fe20000410000 */
[----:B------:R-:W-:-:S04]  /*9710*/  FADD.FTZ R20, -R20, 1 ;  /* 0x3f80000014147421 */ /* 0x000fc80000010100 */
[----:B------:R-:W-:-:S04]  /*9720*/  FFMA.FTZ R20, R16, R20, 1 ;  /* 0x3f80000010147423 */ /* 0x000fc80000010014 */
[----:B------:R-:W-:Y:S01]  /*9730*/  FMUL.FTZ R34, R34, R20 ;  /* 0x0000001422227220 */ /* 0x000fe20000410000 */
[-C--:B------:R-:W-:Y:S01]  /*9740*/  FFMA.FTZ R20, R19, R28.reuse, R32 ;  /* 0x0000001c13147223 */ /* 0x080fe20000010020 */
[----:B----4-:R-:W-:Y:S02]  /*9750*/  HADD2.F32 R32, -RZ, R65.H0_H0 ;  /* 0x20000041ff207230 */ /* 0x010fe40000004100 */
[----:B------:R-:W4:Y:S01]  /*9760*/  LDL.LU.S16 R65, [R1+0x114] ;  /* 0x0001140001417983 */ /* 0x000f220000300600 */
[----:B------:R-:W-:Y:S01]  /*9770*/  FADD.FTZ R27, R27, -UR28 ;  /* 0x8000001c1b1b7e21 */ /* 0x000fe20008010000 */
[----:B------:R-:W-:Y:S01]  /*9780*/  FADD.FTZ R16, R29, R28 ;  /* 0x0000001c1d107221 */ /* 0x000fe20000010000 */
[----:B------:R-:W-:Y:S02]  /*9790*/  FMUL.FTZ R28, R55, R28 ;  /* 0x0000001c371c7220 */ /* 0x000fe40000410000 */
[----:B------:R-:W-:Y:S02]  /*97a0*/  FMUL.FTZ R29, R27, UR16 ;  /* 0x000000101b1d7c20 */ /* 0x000fe40008410000 */
[----:B------:R-:W-:-:S02]  /*97b0*/  FFMA.FTZ R26, R19, R28, R26 ;  /* 0x0000001c131a7223 */ /* 0x000fc4000001001a */
        /* <DEDUP_REMOVED lines=8> */
[----:B------:R-:W-:Y:S02]  /*9840*/  HADD2.F32 R19, -RZ, R73.H0_H0 ;  /* 0x20000049ff137230 */ /* 0x000fe40000004100 */
[----:B------:R-:W-:Y:S01]  /*9850*/  FADD.FTZ R41, R30, R28 ;  /* 0x0000001c1e297221 */ /* 0x000fe20000010000 */
[----:B------:R-:W-:Y:S01]  /*9860*/  FMUL.FTZ R66, R66, UR16 ;  /* 0x0000001042427c20 */ /* 0x000fe20008410000 */
[----:B------:R-:W-:Y:S01]  /*9870*/  FMUL.FTZ R32, R32, R27 ;  /* 0x0000001b20207220 */ /* 0x000fe20000410000 */
[----:B------:R-:W-:Y:S01]  /*9880*/  FADD.FTZ R63, R63, -UR28 ;  /* 0x8000001c3f3f7e21 */ /* 0x000fe20008010000 */
[----:B------:R-:W-:Y:S01]  /*9890*/  FADD.FTZ R19, R19, -UR28 ;  /* 0x8000001c13137e21 */ /* 0x000fe20008010000 */
[----:B------:R-:W-:Y:S01]  /*98a0*/  HADD2.F32 R53, -RZ, R53.H0_H0 ;  /* 0x20000035ff357230 */ /* 0x000fe20000004100 */
[----:B------:R-:W2:Y:S02]  /*98b0*/  LDL.LU.S16 R73, [R1+0x146] ;  /* 0x0001460001497983 */ /* 0x000ea40000300600 */
[----:B------:R-:W-:-:S04]  /*98c0*/  FMUL.FTZ R27, R19, UR16 ;  /* 0x00000010131b7c20 */ /* 0x000fc80008410000 */
[----:B------:R-:W-:-:S04]  /*98d0*/  FFMA.FTZ R19, R54, R27, R7 ;  /* 0x0000001b36137223 */ /* 0x000fc80000010007 */
[----:B------:R-:W-:-:S06]  /*98e0*/  FMUL.FTZ R28, R19, -1.4426950216293334961 ;  /* 0xbfb8aa3b131c7820 */ /* 0x000fcc0000410000 */
[----:B------:R-:W0:Y:S02]  /*98f0*/  MUFU.EX2 R28, R28 ;  /* 0x0000001c001c7308 */ /* 0x000e240000000800 */
[----:B0-----:R-:W-:-:S06]  /*9900*/  FADD.FTZ R28, R28, 1 ;  /* 0x3f8000001c1c7421 */ /* 0x001fcc0000010000 */
[----:B------:R-:W0:Y:S01]  /*9910*/  MUFU.RCP R28, R28 ;  /* 0x0000001c001c7308 */ /* 0x000e220000001000 */
[----:B------:R-:W-:Y:S02]  /*9920*/  HADD2.F32 R30, -RZ, R40.H0_H0 ;  /* 0x20000028ff1e7230 */ /* 0x000fe40000004100 */
[----:B------:R-:W-:-:S03]  /*9930*/  FADD.FTZ R40, R21, R24 ;  /* 0x0000001815287221 */ /* 0x000fc60000010000 */
[----:B0-----:R-:W-:Y:S01]  /*9940*/  FMUL.FTZ R30, R30, R28 ;  /* 0x0000001c1e1e7220 */ /* 0x001fe20000410000 */
[----:B------:R-:W-:-:S04]  /*9950*/  FADD.FTZ R28, -R28, 1 ;  /* 0x3f8000001c1c7421 */ /* 0x000fc80000010100 */
[----:B------:R-:W-:Y:S01]  /*9960*/  FFMA.FTZ R28, R19, R28, 1 ;  /* 0x3f800000131c7423 */ /* 0x000fe2000001001c */
[----:B------:R-:W-:Y:S02]  /*9970*/  HADD2.F32 R19, -RZ, R43.H0_H0 ;  /* 0x2000002bff137230 */ /* 0x000fe40000004100 */
[----:B------:R-:W-:-:S03]  /*9980*/  FMUL.FTZ R43, R54, R24 ;  /* 0x00000018362b7220 */ /* 0x000fc60000410000 */
[----:B------:R-:W-:Y:S01]  /*9990*/  FADD.FTZ R19, R19, -UR28 ;  /* 0x8000001c13137e21 */ /* 0x000fe20008010000 */
[----:B------:R-:W-:Y:S01]  /*99a0*/  FMUL.FTZ R30, R30, R28 ;  /* 0x0000001c1e1e7220 */ /* 0x000fe20000410000 */
[----:B------:R-:W-:Y:S02]  /*99b0*/  HADD2.F32 R28, -RZ, R64.H0_H0 ;  /* 0x20000040ff1c7230 */ /* 0x000fe40000004100 */
[----:B------:R-:W-:Y:S01]  /*99c0*/  FMUL.FTZ R21, R19, UR16 ;  /* 0x0000001013157c20 */ /* 0x000fe20008410000 */
[----:B------:R-:W-:Y:S01]  /*99d0*/  FFMA.FTZ R24, R17, R43, R26 ;  /* 0x0000002b11187223 */ /* 0x000fe2000001001a */
        /* <DEDUP_REMOVED lines=11> */
[----:B------:R-:W-:Y:S02]  /*9a90*/  HADD2.F32 R41, -RZ, R42.H0_H0 ;  /* 0x2000002aff297230 */ /* 0x000fe40000004100 */
[----:B----4-:R-:W-:Y:S02]  /*9aa0*/  HADD2.F32 R17, -RZ, R65.H0_H0 ;  /* 0x20000041ff117230 */ /* 0x010fe40000004100 */
[----:B------:R-:W4:Y:S03]  /*9ab0*/  LDL.LU.S16 R65, [R1+0x11c] ;  /* 0x00011c0001417983 */ /* 0x000f260000300600 */
        /* <DEDUP_REMOVED lines=12> */
[----:B------:R-:W-:Y:S01]  /*9b80*/  FADD.FTZ R17, R17, -UR28 ;  /* 0x8000001c11117e21 */ /* 0x000fe20008010000 */
[----:B------:R-:W-:Y:S01]  /*9b90*/  FADD.FTZ R41, R16, R15 ;  /* 0x0000000f10297221 */ /* 0x000fe20000010000 */
[-C--:B------:R-:W-:Y:S02]  /*9ba0*/  FMUL.FTZ R16, R55, R15.reuse ;  /* 0x0000000f37107220 */ /* 0x080fe40000410000 */
[----:B------:R-:W-:Y:S01]  /*9bb0*/  FMUL.FTZ R17, R17, UR16 ;  /* 0x0000001011117c20 */ /* 0x000fe20008410000 */
[C---:B------:R-:W-:Y:S01]  /*9bc0*/  FFMA.FTZ R42, R9.reuse, R15, R20 ;  /* 0x0000000f092a7223 */ /* 0x040fe20000010014 */
[----:B------:R-:W-:Y:S02]  /*9bd0*/  FFMA.FTZ R24, R9, R16, R24 ;  /* 0x0000001009187223 */ /* 0x000fe40000010018 */
[----:B------:R-:W-:-:S04]  /*9be0*/  FFMA.FTZ R9, R55, R17, R6 ;  /* 0x0000001137097223 */ /* 0x000fc80000010006 */
[----:B------:R-:W-:-:S06]  /*9bf0*/  FMUL.FTZ R15, R9, -1.4426950216293334961 ;  /* 0xbfb8aa3b090f7820 */ /* 0x000fcc0000410000 */
[----:B------:R-:W0:Y:S02]  /*9c00*/  MUFU.EX2 R15, R15 ;  /* 0x0000000f000f7308 */ /* 0x000e240000000800 */
[----:B0-----:R-:W-:-:S06]  /*9c10*/  FADD.FTZ R15, R15, 1 ;  /* 0x3f8000000f0f7421 */ /* 0x001fcc0000010000 */
[----:B------:R-:W0:Y:S01]  /*9c20*/  MUFU.RCP R15, R15 ;  /* 0x0000000f000f7308 */ /* 0x000e220000001000 */
[----:B------:R-:W-:Y:S02]  /*9c30*/  HADD2.F32 R20, -RZ, R76.H1_H1 ;  /* 0x3000004cff147230 */ /* 0x000fe40000004100 */
[----:B------:R-:W-:Y:S01]  /*9c40*/  FADD.FTZ R43, R43, R16 ;  /* 0x000000102b2b7221 */ /* 0x000fe20000010000 */
[----:B------:R-:W-:Y:S01]  /*9c50*/  FADD.FTZ R40, R40, R25 ;  /* 0x0000001928287221 */ /* 0x000fe20000010000 */
[----:B----4-:R-:W-:Y:S02]  /*9c60*/  HADD2.F32 R70, -RZ, R65.H0_H0 ;  /* 0x20000041ff467230 */ /* 0x010fe40000004100 */
[----:B0-----:R-:W-:Y:S01]  /*9c70*/  FMUL.FTZ R20, R20, R15 ;  /* 0x0000000f14147220 */ /* 0x001fe20000410000 */
[----:B------:R-:W-:Y:S01]  /*9c80*/  FADD.FTZ R15, -R15, 1 ;  /* 0x3f8000000f0f7421 */ /* 0x000fe20000010100 */
[----:B------:R-:W4:Y:S03]  /*9c90*/  LDL.LU.S16 R65, [R1+0x12e] ;  /* 0x00012e0001417983 */ /* 0x000f260000300600 */
[----:B------:R-:W-:Y:S01]  /*9ca0*/  FFMA.FTZ R15, R9, R15, 1 ;  /* 0x3f800000090f7423 */ /* 0x000fe2000001000f */
[----:B------:R-:W-:-:S02]  /*9cb0*/  HADD2.F32 R9, -RZ, R77.H0_H0 ;  /* 0x2000004dff097230 */ /* 0x000fc40000004100 */
[----:B------:R-:W-:Y:S01]  /*9cc0*/  FADD.FTZ R43, R45, R43 ;  /* 0x0000002b2d2b7221 */ /* 0x000fe20000010000 */
[----:B------:R-:W-:Y:S01]  /*9cd0*/  FADD.FTZ R41, R41, R38 ;  /* 0x0000002629297221 */ /* 0x000fe20000010000 */
[----:B------:R-:W-:Y:S01]  /*9ce0*/  FMUL.FTZ R20, R20, R15 ;  /* 0x0000000f14147220 */ /* 0x000fe20000410000 */
[----:B------:R-:W-:Y:S01]  /*9cf0*/  FFMA.FTZ R42, R11, R38, R42 ;  /* 0x000000260b2a7223 */ /* 0x000fe2000001002a */
[----:B------:R-:W-:Y:S01]  /*9d00*/  FADD.FTZ R9, R9, -UR28 ;  /* 0x8000001c09097e21 */ /* 0x000fe20008010000 */
[----:B------:R-:W-:Y:S01]  /*9d10*/  FADD.FTZ R40, R40, R36 ;  /* 0x0000002428287221 */ /* 0x000fe20000010000 */
[----:B------:R-:W-:Y:S01]  /*9d20*/  FMUL.FTZ R63, R63, UR16 ;  /* 0x000000103f3f7c20 */ /* 0x000fe20008410000 */
[----:B------:R-:W-:Y:S02]  /*9d30*/  HADD2.F32 R60, -RZ, R48.H1_H1 ;  /* 0x30000030ff3c7230 */ /* 0x000fe40000004100 */
[----:B------:R-:W-:Y:S01]  /*9d40*/  FMUL.FTZ R15, R9, UR16 ;  /* 0x00000010090f7c20 */ /* 0x000fe20008410000 */
[----:B------:R-:W-:Y:S01]  /*9d50*/  HADD2.F32 R47, -RZ, R56.H0_H0 ;  /* 0x20000038ff2f7230 */ /* 0x000fe20000004100 */
[----:B------:R-:W2:Y:S02]  /*9d60*/  LDL.LU.S16 R77, [R1+0x166] ;  /* 0x00016600014d7983 */ /* 0x000ea40000300600 */
[----:B------:R-:W-:-:S02]  /*9d70*/  FFMA.FTZ R9, R54, R15, R7 ;  /* 0x0000000f36097223 */ /* 0x000fc40000010007 */
[----:B------:R-:W2:Y:S02]  /*9d80*/  LDL.S16 R76, [R1+0x178] ;  /* 0x00017800014c7983 */ /* 0x000ea40000100600 */
        /* <DEDUP_REMOVED lines=8> */
[----:B------:R-:W-:Y:S01]  /*9e10*/  FFMA.FTZ R44, R8, R45, R24 ;  /* 0x0000002d082c7223 */ /* 0x000fe20000010018 */
[----:B---3--:R-:W-:Y:S02]  /*9e20*/  HADD2.F32 R24, -RZ, R64.H0_H0 ;  /* 0x20000040ff187230 */ /* 0x008fe40000004100 */
[----:B------:R-:W3:Y:S01]  /*9e30*/  LDL.LU.S16 R64, [R1+0x128] ;  /* 0x0001280001407983 */ /* 0x000ee20000300600 */
[----:B------:R-:W-:-:S05]  /*9e40*/  HADD2.F32 R9, -RZ, R75.H1_H1 ;  /* 0x3000004bff097230 */ /* 0x000fca0000004100 */
        /* <DEDUP_REMOVED lines=37> */
[----:B----4-:R-:W-:Y:S02]  /*a0a0*/  HADD2.F32 R61, -RZ, R65.H0_H0 ;  /* 0x20000041ff3d7230 */ /* 0x010fe40000004100 */
[----:B---3--:R-:W-:Y:S02]  /*a0b0*/  HADD2.F32 R68, -RZ, R64.H0_H0 ;  /* 0x20000040ff447230 */ /* 0x008fe40000004100 */
[----:B------:R-:W-:Y:S01]  /*a0c0*/  HADD2.F32 R65, -RZ, R59.H0_H0 ;  /* 0x2000003bff417230 */ /* 0x000fe20000004100 */
[----:B------:R-:W3:Y:S02]  /*a0d0*/  LDL.S16 R64, [R1+0x144] ;  /* 0x0001440001407983 */ /* 0x000ee40000100600 */
        /* <DEDUP_REMOVED lines=56> */
[----:B------:R-:W-:Y:S01]  /*a460*/  FADD.FTZ R40, R40, R34 ;  /* 0x0000002228287221 */ /* 0x000fe20000010000 */
[-C--:B------:R-:W-:Y:S01]  /*a470*/  FFMA.FTZ R38, R31, R34.reuse, R38 ;  /* 0x000000221f267223 */ /* 0x080fe20000010026 */
[----:B------:R-:W-:Y:S01]  /*a480*/  FMUL.FTZ R34, R54, R34 ;  /* 0x0000002236227220 */ /* 0x000fe20000410000 */
[----:B------:R-:W-:-:S03]  /*a490*/  FMUL.FTZ R60, R60, UR16 ;  /* 0x000000103c3c7c20 */ /* 0x000fc60008410000 */
        /* <DEDUP_REMOVED lines=11> */
[----:B------:R-:W-:-:S05]  /*a550*/  HADD2.F32 R59, -RZ, R50.H1_H1 ;  /* 0x30000032ff3b7230 */ /* 0x000fca0000004100 */
[----:B------:R-:W-:Y:S01]  /*a560*/  FADD.FTZ R59, R59, -UR28 ;  /* 0x8000001c3b3b7e21 */ /* 0x000fe20008010000 */
[----:B0-----:R-:W-:Y:S01]  /*a570*/  FMUL.FTZ R35, R35, R33 ;  /* 0x0000002123237220 */ /* 0x001fe20000410000 */
[----:B------:R-:W-:Y:S02]  /*a580*/  FADD.FTZ R33, -R33, 1 ;  /* 0x3f80000021217421 */ /* 0x000fe40000010100 */
[----:B------:R-:W-:Y:S02]  /*a590*/  FMUL.FTZ R59, R59, UR16 ;  /* 0x000000103b3b7c20 */ /* 0x000fe40008410000 */
[----:B------:R-:W-:Y:S01]  /*a5a0*/  FFMA.FTZ R33, R31, R33, 1 ;  /* 0x3f8000001f217423 */ /* 0x000fe20000010021 */
[----:B------:R-:W-:-:S03]  /*a5b0*/  FADD.FTZ R43, R43, R37 ;  /* 0x000000252b2b7221 */ /* 0x000fc60000010000 */
[----:B------:R-:W-:Y:S01]  /*a5c0*/  FMUL.FTZ R35, R35, R33 ;  /* 0x0000002123237220 */ /* 0x000fe20000410000 */
[----:B------:R-:W-:Y:S01]  /*a5d0*/  FFMA.FTZ R33, R54, R59, R7 ;  /* 0x0000003b36217223 */ /* 0x000fe20000010007 */
[----:B------:R-:W-:-:S03]  /*a5e0*/  FADD.FTZ R31, R34, R43 ;  /* 0x0000002b221f7221 */ /* 0x000fc60000010000 */
[----:B------:R-:W-:-:S06]  /*a5f0*/  FMUL.FTZ R34, R33, -1.4426950216293334961 ;  /* 0xbfb8aa3b21227820 */ /* 0x000fcc0000410000 */
[----:B------:R-:W0:Y:S01]  /*a600*/  MUFU.EX2 R34, R34 ;  /* 0x0000002200227308 */ /* 0x000e220000000800 */
[----:B------:R-:W-:Y:S02]  /*a610*/  HADD2.F32 R43, -RZ, R57.H0_H0 ;  /* 0x20000039ff2b7230 */ /* 0x000fe40000004100 */
[----:B0-----:R-:W-:-:S06]  /*a620*/  FADD.FTZ R34, R34, 1 ;  /* 0x3f80000022227421 */ /* 0x001fcc0000010000 */
[----:B------:R-:W0:Y:S01]  /*a630*/  MUFU.RCP R34, R34 ;  /* 0x0000002200227308 */ /* 0x000e220000001000 */
[----:B------:R-:W-:Y:S02]  /*a640*/  HADD2.F32 R57, -RZ, R50.H0_H0 ;  /* 0x20000032ff397230 */ /* 0x000fe40000004100 */
[----:B------:R-:W-:Y:S01]  /*a650*/  FADD.FTZ R41, R41, R32 ;  /* 0x0000002029297221 */ /* 0x000fe20000010000 */
[-C--:B------:R-:W-:Y:S02]  /*a660*/  FFMA.FTZ R42, R29, R32.reuse, R42 ;  /* 0x000000201d2a7223 */ /* 0x080fe4000001002a */
[----:B------:R-:W-:Y:S01]  /*a670*/  FADD.FTZ R57, R57, -UR28 ;  /* 0x8000001c39397e21 */ /* 0x000fe20008010000 */
[----:B------:R-:W-:-:S03]  /*a680*/  FMUL.FTZ R32, R55, R32 ;  /* 0x0000002037207220 */ /* 0x000fc60000410000 */
[----:B------:R-:W-:Y:S01]  /*a690*/  FMUL.FTZ R57, R57, UR16 ;  /* 0x0000001039397c20 */ /* 0x000fe20008410000 */
[----:B------:R-:W-:-:S03]  /*a6a0*/  FFMA.FTZ R44, R29, R32, R44 ;  /* 0x000000201d2c7223 */ /* 0x000fc6000001002c */
        /* <DEDUP_REMOVED lines=9> */
[----:B------:R-:W-:Y:S02]  /*a740*/  HADD2.F32 R34, -RZ, R52.H1_H1 ;  /* 0x30000034ff227230 */ /* 0x000fe40000004100 */
[----:B------:R-:W-:-:S03]  /*a750*/  HADD2.F32 R56, -RZ, R51.H1_H1 ;  /* 0x30000033ff387230 */ /* 0x000fc60000004100 */
[----:B0-----:R-:W-:Y:S01]  /*a760*/  FMUL.FTZ R34, R34, R33 ;  /* 0x0000002122227220 */ /* 0x001fe20000410000 */
[----:B------:R-:W-:-:S04]  /*a770*/  FADD.FTZ R33, -R33, 1 ;  /* 0x3f80000021217421 */ /* 0x000fc80000010100 */
[----:B------:R-:W-:-:S04]  /*a780*/  FFMA.FTZ R33, R29, R33, 1 ;  /* 0x3f8000001d217423 */ /* 0x000fc80000010021 */
[----:B------:R-:W-:Y:S01]  /*a790*/  FMUL.FTZ R51, R34, R33 ;  /* 0x0000002122337220 */ /* 0x000fe20000410000 */
[----:B---3--:R-:W-:Y:S02]  /*a7a0*/  HADD2.F32 R33, -RZ, R64.H0_H0 ;  /* 0x20000040ff217230 */ /* 0x008fe40000004100 */
[----:B------:R-:W3:Y:S01]  /*a7b0*/  LDL.LU.S16 R64, [R1+0x136] ;  /* 0x0001360001407983 */ /* 0x000ee20000300600 */
[----:B--2---:R-:W-:-:S03]  /*a7c0*/  HADD2.F32 R49, -RZ, R71.H0_H0 ;  /* 0x20000047ff317230 */ /* 0x004fc60000004100 */
[----:B------:R-:W2:Y:S01]  /*a7d0*/  LDL.S16 R71, [R1+0x142] ;  /* 0x0001420001477983 */ /* 0x000ea20000100600 */
[----:B------:R-:W-:-:S03]  /*a7e0*/  HADD2.F32 R50, -RZ, R69.H0_H0 ;  /* 0x20000045ff327230 */ /* 0x000fc60000004100 */
[----:B------:R-:W4:Y:S01]  /*a7f0*/  LDL.LU.S16 R69, [R1+0x140] ;  /* 0x0001400001457983 */ /* 0x000f220000300600 */
[----:B------:R-:W-:Y:S01]  /*a800*/  FADD.FTZ R56, R56, -UR28 ;  /* 0x8000001c38387e21 */ /* 0x000fe20008010000 */
[----:B------:R-:W-:-:S03]  /*a810*/  FADD.FTZ R29, R31, R32 ;  /* 0x000000201f1d7221 */ /* 0x000fc60000010000 */
[----:B------:R-:W-:-:S04]  /*a820*/  FMUL.FTZ R56, R56, UR16 ;  /* 0x0000001038387c20 */ /* 0x000fc80008410000 */
[----:B------:R-:W-:-:S04]  /*a830*/  FFMA.FTZ R31, R54, R56, R7 ;  /* 0x00000038361f7223 */ /* 0x000fc80000010007 */
[----:B------:R-:W-:-:S06]  /*a840*/  FMUL.FTZ R32, R31, -1.4426950216293334961 ;  /* 0xbfb8aa3b1f207820 */ /* 0x000fcc0000410000 */
[----:B------:R-:W0:Y:S01]  /*a850*/  MUFU.EX2 R32, R32 ;  /* 0x0000002000207308 */ /* 0x000e220000000800 */
[----:B------:R-:W-:Y:S02]  /*a860*/  HADD2.F32 R52, -RZ, R52.H0_H0 ;  /* 0x20000034ff347230 */ /* 0x000fe40000004100 */
        /* <DEDUP_REMOVED lines=22> */
[----:B------:R-:W4:Y:S01]  /*a9d0*/  LDL.LU.S16 R67, [R1+0x14e] ;  /* 0x00014e0001437983 */ /* 0x000f220000300600 */
[----:B------:R-:W-:Y:S01]  /*a9e0*/  FMUL.FTZ R61, R61, R45 ;  /* 0x0000002d3d3d7220 */ /* 0x000fe20000410000 */
[----:B------:R-:W-:Y:S01]  /*a9f0*/  FMUL.FTZ R11, R46, R11 ;  /* 0x0000000b2e0b7220 */ /* 0x000fe20000410000 */
[----:B------:R-:W-:-:S04]  /*aa00*/  FADD.FTZ R50, R50, -UR28 ;  /* 0x8000001c32327e21 */ /* 0x000fc80008010000 */
[----:B------:R-:W-:-:S04]  /*aa10*/  FMUL.FTZ R50, R50, UR16 ;  /* 0x0000001032327c20 */ /* 0x000fc80008410000 */
[----:B------:R-:W-:-:S04]  /*aa20*/  FFMA.FTZ R27, R54, R50, R7 ;  /* 0x00000032361b7223 */ /* 0x000fc80000010007 */
[----:B------:R-:W-:Y:S01]  /*aa30*/  FMUL.FTZ R29, R27, -1.4426950216293334961 ;  /* 0xbfb8aa3b1b1d7820 */ /* 0x000fe20000410000 */
[----:B---3--:R-:W-:Y:S02]  /*aa40*/  HADD2.F32 R48, -RZ, R64.H0_H0 ;  /* 0x20000040ff307230 */ /* 0x008fe40000004100 */
[----:B------:R-:W3:Y:S01]  /*aa50*/  LDL.LU.S16 R64, [R1+0x13e] ;  /* 0x00013e0001407983 */ /* 0x000ee20000300600 */
[----:B--2---:R-:W-:-:S03]  /*aa60*/  HADD2.F32 R45, -RZ, R71.H0_H0 ;  /* 0x20000047ff2d7230 */ /* 0x004fc60000004100 */
[----:B------:R-:W2:Y:S01]  /*aa70*/  LDL.S16 R71, [R1+0x158] ;  /* 0x0001580001477983 */ /* 0x000ea20000100600 */
[----:B----4-:R-:W-:-:S03]  /*aa80*/  HADD2.F32 R46, -RZ, R69.H0_H0 ;  /* 0x20000045ff2e7230 */ /* 0x010fc60000004100 */
[----:B------:R-:W4:Y:S01]  /*aa90*/  LDL.LU.S16 R69, [R1+0x148] ;  /* 0x0001480001457983 */ /* 0x000f220000300600 */
[----:B------:R-:W0:Y:S02]  /*aaa0*/  MUFU.EX2 R29, R29 ;  /* 0x0000001d001d7308 */ /* 0x000e240000000800 */
[----:B0-----:R-:W-:-:S06]  /*aab0*/  FADD.FTZ R29, R29, 1 ;  /* 0x3f8000001d1d7421 */ /* 0x001fcc0000010000 */
[----:B------:R-:W0:Y:S01]  /*aac0*/  MUFU.RCP R29, R29 ;  /* 0x0000001d001d7308 */ /* 0x000e220000001000 */
[----:B------:R-:W-:Y:S01]  /*aad0*/  FADD.FTZ R48, R48, -UR28 ;  /* 0x8000001c30307e21 */ /* 0x000fe20008010000 */
[----:B------:R-:W-:Y:S01]  /*aae0*/  FMUL.FTZ R31, R33, R31 ;  /* 0x0000001f211f7220 */ /* 0x000fe20000410000 */
[----:B------:R-:W-:Y:S02]  /*aaf0*/  FMUL.FTZ R33, R55, R28 ;  /* 0x0000001c37217220 */ /* 0x000fe40000410000 */
[----:B------:R-:W-:Y:S01]  /*ab00*/  FMUL.FTZ R48, R48, UR16 ;  /* 0x0000001030307c20 */ /* 0x000fe20008410000 */
[----:B0-----:R-:W-:Y:S01]  /*ab10*/  FMUL.FTZ R30, R30, R29 ;  /* 0x0000001d1e1e7220 */ /* 0x001fe20000410000 */
[----:B------:R-:W-:-:S04]  /*ab20*/  FADD.FTZ R29, -R29, 1 ;  /* 0x3f8000001d1d7421 */ /* 0x000fc80000010100 */
[----:B------:R-:W-:Y:S01]  /*ab30*/  FFMA.FTZ R27, R27, R29, 1 ;  /* 0x3f8000001b1b7423 */ /* 0x000fe2000001001d */
[----:B------:R-:W-:-:S03]  /*ab40*/  FADD.FTZ R29, R41, R28 ;  /* 0x0000001c291d7221 */ /* 0x000fc60000010000 */
[----:B------:R-:W-:Y:S01]  /*ab50*/  FMUL.FTZ R27, R30, R27 ;  /* 0x0000001b1e1b7220 */ /* 0x000fe20000410000 */
[C---:B------:R-:W-:Y:S01]  /*ab60*/  FFMA.FTZ R30, R21.reuse, R28, R42 ;  /* 0x0000001c151e7223 */ /* 0x040fe2000001002a */
        /* <DEDUP_REMOVED lines=17> */
[----:B------:R-:W-:Y:S02]  /*ac80*/  HADD2.F32 R41, -RZ, R72.H0_H0 ;  /* 0x20000048ff297230 */ /* 0x000fe40000004100 */
[----:B------:R-:W-:Y:S01]  /*ac90*/  FMUL.FTZ R45, R45, R34 ;  /* 0x000000222d2d7220 */ /* 0x000fe20000410000 */
[----:B------:R-:W4:Y:S01]  /*aca0*/  LDL.S16 R72, [R1+0x15e] ;  /* 0x00015e0001487983 */ /* 0x000f220000100600 */
[----:B------:R-:W-:Y:S02]  /*acb0*/  HADD2.F32 R34, -RZ, R67.H0_H0 ;  /* 0x20000043ff227230 */ /* 0x000fe40000004100 */
[----:B------:R-:W-:-:S03]  /*acc0*/  FADD.FTZ R67, R40, R26 ;  /* 0x0000001a28437221 */ /* 0x000fc60000010000 */
[----:B0-----:R-:W-:Y:S01]  /*acd0*/  FMUL.FTZ R34, R34, R33 ;  /* 0x0000002122227220 */ /* 0x001fe20000410000 */
[----:B------:R-:W-:-:S04]  /*ace0*/  FADD.FTZ R33, -R33, 1 ;  /* 0x3f80000021217421 */ /* 0x000fc80000010100 */
[----:B------:R-:W-:Y:S01]  /*acf0*/  FFMA.FTZ R21, R21, R33, 1 ;  /* 0x3f80000015157423 */ /* 0x000fe20000010021 */
[----:B---3--:R-:W-:Y:S02]  /*ad00*/  HADD2.F32 R44, -RZ, R64.H0_H0 ;  /* 0x20000040ff2c7230 */ /* 0x008fe40000004100 */
[CC--:B------:R-:W-:Y:S01]  /*ad10*/  FFMA.FTZ R64, R19.reuse, R26.reuse, R38 ;  /* 0x0000001a13407223 */ /* 0x0c0fe20000010026 */
[----:B------:R-:W-:Y:S02]  /*ad20*/  FMUL.FTZ R26, R54, R26 ;  /* 0x0000001a361a7220 */ /* 0x000fe40000410000 */
[----:B------:R-:W-:Y:S02]  /*ad30*/  FADD.FTZ R44, R44, -UR28 ;  /* 0x8000001c2c2c7e21 */ /* 0x000fe40008010000 */
[----:B------:R-:W-:Y:S02]  /*ad40*/  FFMA.FTZ R28, R19, R26, R28 ;  /* 0x0000001a131c7223 */ /* 0x000fe4000001001c */
        /* <DEDUP_REMOVED lines=10> */
[----:B--2---:R-:W-:Y:S02]  /*adf0*/  HADD2.F32 R33, -RZ, R71.H0_H0 ;  /* 0x20000047ff217230 */ /* 0x004fe40000004100 */
[----:B------:R-:W2:Y:S01]  /*ae00*/  LDL.S16 R71, [R1+0x160] ;  /* 0x0001600001477983 */ /* 0x000ea20000100600 */
[----:B----4-:R-:W-:-:S03]  /*ae10*/  HADD2.F32 R42, -RZ, R69.H0_H0 ;  /* 0x20000045ff2a7230 */ /* 0x010fc60000004100 */
[----:B------:R-:W3:Y:S01]  /*ae20*/  LDL.LU.S16 R69, [R1+0x15c] ;  /* 0x00015c0001457983 */ /* 0x000ee20000300600 */
[----:B------:R-:W-:-:S03]  /*ae30*/  HADD2.F32 R40, -RZ, R73.H0_H0 ;  /* 0x20000049ff287230 */ /* 0x000fc60000004100 */
[----:B------:R-:W4:Y:S01]  /*ae40*/  LDL.LU.S16 R73, [R1+0x15a] ;  /* 0x00015a0001497983 */ /* 0x000f220000300600 */
[----:B------:R-:W-:-:S04]  /*ae50*/  FADD.FTZ R42, R42, -UR28 ;  /* 0x8000001c2a2a7e21 */ /* 0x000fc80008010000 */
[----:B------:R-:W-:Y:S01]  /*ae60*/  FMUL.FTZ R42, R42, UR16 ;  /* 0x000000102a2a7c20 */ /* 0x000fe20008410000 */
[----:B------:R-:W-:-:S03]  /*ae70*/  FADD.FTZ R32, R26, R32 ;  /* 0x000000201a207221 */ /* 0x000fc60000010000 */
[----:B------:R-:W-:-:S04]  /*ae80*/  FFMA.FTZ R19, R54, R42, R7 ;  /* 0x0000002a36137223 */ /* 0x000fc80000010007 */
        /* <DEDUP_REMOVED lines=12> */
[----:B------:R-:W-:Y:S02]  /*af50*/  HADD2.F32 R37, -RZ, R72.H0_H0 ;  /* 0x20000048ff257230 */ /* 0x000fe40000004100 */
[----:B------:R-:W4:Y:S01]  /*af60*/  LDL.S16 R72, [R1+0x164] ;  /* 0x0001640001487983 */ /* 0x000f220000100600 */
        /* <DEDUP_REMOVED lines=11> */
[----:B--2---:R-:W-:Y:S02]  /*b020*/  HADD2.F32 R26, -RZ, R71.H0_H0 ;  /* 0x20000047ff1a7230 */ /* 0x004fe40000004100 */
[----:B------:R-:W2:Y:S01]  /*b030*/  LDL.S16 R71, [R1+0x168] ;  /* 0x0001680001477983 */ /* 0x000ea20000100600 */
[----:B---3--:R-:W-:-:S03]  /*b040*/  HADD2.F32 R38, -RZ, R69.H0_H0 ;  /* 0x20000045ff267230 */ /* 0x008fc60000004100 */
[----:B------:R-:W3:Y:S01]  /*b050*/  LDL.LU.S16 R69, [R1+0x162] ;  /* 0x0001620001457983 */ /* 0x000ee20000300600 */
[----:B----4-:R-:W-:-:S03]  /*b060*/  HADD2.F32 R36, -RZ, R73.H0_H0 ;  /* 0x20000049ff247230 */ /* 0x010fc60000004100 */
[----:B------:R-:W4:Y:S01]  /*b070*/  LDL.S16 R73, [R1+0x16c] ;  /* 0x00016c0001497983 */ /* 0x000f220000100600 */
        /* <DEDUP_REMOVED lines=8> */
[----:B------:R-:W-:Y:S01]  /*b100*/  FMUL.FTZ R19, R33, R19 ;  /* 0x0000001321137220 */ /* 0x000fe20000410000 */
        /* <DEDUP_REMOVED lines=9> */
[----:B------:R-:W4:Y:S01]  /*b1a0*/  LDL.LU.S16 R72, [R1+0x16a] ;  /* 0x00016a0001487983 */ /* 0x000f220000300600 */
        /* <DEDUP_REMOVED lines=12> */
[----:B------:R-:W2:Y:S01]  /*b270*/  LDL.LU.S16 R71, [R1+0x16e] ;  /* 0x00016e0001477983 */ /* 0x000ea20000300600 */
[----:B---3--:R-:W-:-:S05]  /*b280*/  HADD2.F32 R34, -RZ, R69.H0_H0 ;  /* 0x20000045ff227230 */ /* 0x008fca0000004100 */
        /* <DEDUP_REMOVED lines=13> */
[----:B----4-:R-:W-:Y:S02]  /*b360*/  HADD2.F32 R29, -RZ, R73.H0_H0 ;  /* 0x20000049ff1d7230 */ /* 0x010fe40000004100 */
[----:B------:R-:W3:Y:S01]  /*b370*/  LDL.S16 R73, [R1+0x170] ;  /* 0x0001700001497983 */ /* 0x000ee20000100600 */
[----:B------:R-:W-:Y:S02]  /*b380*/  HADD2.F32 R32, -RZ, R77.H0_H0 ;  /* 0x2000004dff207230 */ /* 0x000fe40000004100 */
[----:B------:R-:W-:Y:S01]  /*b390*/  FFMA.FTZ R16, R25, R9, R30 ;  /* 0x0000000919107223 */ /* 0x000fe2000001001e */
[----:B------:R-:W-:Y:S01]  /*b3a0*/  FMUL.FTZ R17, R26, R17 ;  /* 0x000000111a117220 */ /* 0x000fe20000410000 */
[----:B------:R-:W-:Y:S01]  /*b3b0*/  FADD.FTZ R67, R67, R70 ;  /* 0x0000004643437221 */ /* 0x000fe20000010000 */
[----:B------:R-:W-:Y:S01]  /*b3c0*/  FFMA.FTZ R64, R24, R70, R64 ;  /* 0x0000004618407223 */ /* 0x000fe20000010040 */
[----:B------:R-:W-:Y:S01]  /*b3d0*/  FADD.FTZ R32, R32, -UR28 ;  /* 0x8000001c20207e21 */ /* 0x000fe20008010000 */
[----:B------:R-:W-:Y:S01]  /*b3e0*/  FMUL.FTZ R9, R55, R9 ;  /* 0x0000000937097220 */ /* 0x000fe20000410000 */
[----:B------:R-:W4:Y:S02]  /*b3f0*/  LDL.LU.S16 R77, [R1+0x176] ;  /* 0x00017600014d7983 */ /* 0x000f240000300600 */
[----:B------:R-:W-:Y:S01]  /*b400*/  FMUL.FTZ R32, R32, UR16 ;  /* 0x0000001020207c20 */ /* 0x000fe20008410000 */
[----:B------:R-:W-:-:S03]  /*b410*/  FFMA.FTZ R25, R25, R9, R28 ;  /* 0x0000000919197223 */ /* 0x000fc6000001001c */
[----:B------:R-:W-:-:S04]  /*b420*/  FFMA.FTZ R26, R55, R32, R6 ;  /* 0x00000020371a7223 */ /* 0x000fc80000010006 */
[----:B------:R-:W-:-:S06]  /*b430*/  FMUL.FTZ R28, R26, -1.4426950216293334961 ;  /* 0xbfb8aa3b1a1c7820 */ /* 0x000fcc0000410000 */
[----:B------:R-:W0:Y:S01]  /*b440*/  MUFU.EX2 R28, R28 ;  /* 0x0000001c001c7308 */ /* 0x000e220000000800 */
[----:B------:R-:W-:Y:S02]  /*b450*/  HADD2.F32 R30, -RZ, R72.H0_H0 ;  /* 0x20000048ff1e7230 */ /* 0x000fe40000004100 */
[----:B------:R-:W4:Y:S01]  /*b460*/  LDL.LU.S16 R72, [R1+0x172] ;  /* 0x0001720001487983 */ /* 0x000f220000300600 */
        /* <DEDUP_REMOVED lines=14> */
[----:B------:R-:W-:-:S04]  /*b550*/  FMUL.FTZ R70, R54, R70 ;  /* 0x0000004636467220 */ /* 0x000fc80000410000 */
[----:B------:R-:W-:Y:S01]  /*b560*/  FFMA.FTZ R24, R24, R70, R25 ;  /* 0x0000004618187223 */ /* 0x000fe20000010019 */
[----:B--2---:R-:W-:-:S05]  /*b570*/  HADD2.F32 R28, -RZ, R71.H0_H0 ;  /* 0x20000047ff1c7230 */ /* 0x004fca0000004100 */
        /* <DEDUP_REMOVED lines=16> */
[----:B---3--:R-:W-:Y:S02]  /*b680*/  HADD2.F32 R26, -RZ, R73.H0_H0 ;  /* 0x20000049ff1a7230 */ /* 0x008fe40000004100 */
[----:B------:R-:W2:Y:S03]  /*b690*/  LDL.S16 R73, [R1+0x174] ;  /* 0x0001740001497983 */ /* 0x000ea60000100600 */
        /* <DEDUP_REMOVED lines=41> */
[----:B------:R-:W-:Y:S01]  /*b930*/  FADD.FTZ R67, R67, R61 ;  /* 0x0000003d43437221 */ /* 0x000fe20000010000 */
[-C--:B------:R-:W-:Y:S01]  /*b940*/  FFMA.FTZ R64, R68, R61.reuse, R64 ;  /* 0x0000003d44407223 */ /* 0x080fe20000010040 */
[----:B------:R-:W-:Y:S01]  /*b950*/  FMUL.FTZ R61, R54, R61 ;  /* 0x0000003d363d7220 */ /* 0x000fe20000410000 */
[----:B0-----:R-:W-:Y:S01]  /*b960*/  FMUL.FTZ R23, R23, R71 ;  /* 0x0000004717177220 */ /* 0x001fe20000410000 */
[----:B------:R-:W-:-:S04]  /*b970*/  FADD.FTZ R71, -R71, 1 ;  /* 0x3f80000047477421 */ /* 0x000fc80000010100 */
[----:B------:R-:W-:Y:S01]  /*b980*/  FFMA.FTZ R71, R11, R71, 1 ;  /* 0x3f8000000b477423 */ /* 0x000fe20000010047 */
[----:B------:R-:W-:-:S03]  /*b990*/  FFMA.FTZ R24, R68, R61, R24 ;  /* 0x0000003d44187223 */ /* 0x000fc60000010018 */
[----:B------:R-:W-:Y:S01]  /*b9a0*/  FMUL.FTZ R23, R23, R71 ;  /* 0x0000004717177220 */ /* 0x000fe20000410000 */
[----:B--2---:R-:W-:-:S05]  /*b9b0*/  HADD2.F32 R11, -RZ, R73.H0_H0 ;  /* 0x20000049ff0b7230 */ /* 0x004fca0000004100 */
[----:B------:R-:W-:-:S04]  /*b9c0*/  FADD.FTZ R11, R11, -UR28 ;  /* 0x8000001c0b0b7e21 */ /* 0x000fc80008010000 */
        /* <DEDUP_REMOVED lines=11> */
[----:B------:R-:W2:Y:S03]  /*ba80*/  LDL.LU.S16 R77, [R1+0x17a] ;  /* 0x00017a00014d7983 */ /* 0x000ea60000300600 */
        /* <DEDUP_REMOVED lines=16> */
[----:B------:R-:W-:Y:S02]  /*bb90*/  HADD2.F32 R61, -RZ, R76.H0_H0 ;  /* 0x2000004cff3d7230 */ /* 0x000fe40000004100 */
[----:B------:R-:W3:Y:S03]  /*bba0*/  LDL.S16 R76, [R1+0x17c] ;  /* 0x00017c00014c7983 */ /* 0x000ee60000100600 */
        /* <DEDUP_REMOVED lines=13> */
[----:B--2---:R-:W-:Y:S02]  /*bc80*/  HADD2.F32 R66, -RZ, R77.H0_H0 ;  /* 0x2000004dff427230 */ /* 0x004fe40000004100 */
        /* <DEDUP_REMOVED lines=17> */
[----:B---3--:R-:W-:Y:S02]  /*bda0*/  HADD2.F32 R58, -RZ, R76.H0_H0 ;  /* 0x2000004cff3a7230 */ /* 0x008fe40000004100 */
        /* <DEDUP_REMOVED lines=32> */
[----:B---3--:R-:W-:-:S05]  /*bfb0*/  HADD2.F32 R53, -RZ, R76.H0_H0 ;  /* 0x2000004cff357230 */ /* 0x008fca0000004100 */
        /* <DEDUP_REMOVED lines=13> */
[----:B------:R-:W-:-:S03]  /*c090*/  FADD.FTZ R69, R69, R39 ;  /* 0x0000002745457221 */ /* 0x000fc60000010000 */
[----:B------:R-:W-:Y:S01]  /*c0a0*/  FMUL.FTZ R75, R76, R75 ;  /* 0x0000004b4c4b7220 */ /* 0x000fe20000410000 */
[----:B------:R-:W-:Y:S02]  /*c0b0*/  HADD2.F32 R14, -RZ, R14.H0_H0 ;  /* 0x2000000eff0e7230 */ /* 0x000fe40000004100 */
[----:B------:R-:W-:Y:S01]  /*c0c0*/  FADD.FTZ R67, R67, R47 ;  /* 0x0000002f43437221 */ /* 0x000fe20000010000 */
[-C--:B------:R-:W-:Y:S01]  /*c0d0*/  FFMA.FTZ R64, R62, R47.reuse, R64 ;  /* 0x0000002f3e407223 */ /* 0x080fe20000010040 */
[----:B------:R-:W-:-:S04]  /*c0e0*/  FMUL.FTZ R47, R54, R47 ;  /* 0x0000002f362f7220 */ /* 0x000fc80000410000 */
[----:B------:R-:W-:Y:S01]  /*c0f0*/  FFMA.FTZ R24, R62, R47, R24 ;  /* 0x0000002f3e187223 */ /* 0x000fe20000010018 */
[----:B--2---:R-:W-:Y:S02]  /*c100*/  HADD2.F32 R63, -RZ, R77.H0_H0 ;  /* 0x2000004dff3f7230 */ /* 0x004fe40000004100 */
[----:B------:R-:W2:Y:S03]  /*c110*/  LDL.S16 R77, [R1+0x186] ;  /* 0x00018600014d7983 */ /* 0x000ea60000100600 */
        /* <DEDUP_REMOVED lines=11> */
[----:B------:R-:W-:-:S04]  /*c1d0*/  FADD.FTZ R39, R39, -UR28 ;  /* 0x8000001c27277e21 */ /* 0x000fc80008010000 */
        /* <DEDUP_REMOVED lines=10> */
[----:B------:R-:W-:Y:S02]  /*c280*/  FFMA.FTZ R76, R62, R76, 1 ;  /* 0x3f8000003e4c7423 */ /* 0x000fe4000001004c */
[----:B------:R-:W3:Y:S01]  /*c290*/  LDL.LU.S16 R62, [R1+0x184] ;  /* 0x00018400013e7983 */ /* 0x000ee20000300600 */
[----:B------:R-:W-:Y:S01]  /*c2a0*/  FADD.FTZ R20, R20, R35 ;  /* 0x0000002314147221 */ /* 0x000fe20000010000 */
[-C--:B------:R-:W-:Y:S01]  /*c2b0*/  FFMA.FTZ R16, R60, R35.reuse, R16 ;  /* 0x000000233c107223 */ /* 0x080fe20000010010 */
[----:B------:R-:W-:Y:S01]  /*c2c0*/  FMUL.FTZ R35, R55, R35 ;  /* 0x0000002337237220 */ /* 0x000fe20000410000 */
[----:B------:R-:W-:-:S03]  /*c2d0*/  FADD.FTZ R69, R47, R69 ;  /* 0x000000452f457221 */ /* 0x000fc60000010000 */
[----:B------:R-:W-:Y:S01]  /*c2e0*/  FFMA.FTZ R24, R60, R35, R24 ;  /* 0x000000233c187223 */ /* 0x000fe20000010018 */
[----:B------:R-:W-:Y:S01]  /*c2f0*/  FADD.FTZ R60, R67, R43 ;  /* 0x0000002b433c7221 */ /* 0x000fe20000010000 */
[-C--:B------:R-:W-:Y:S01]  /*c300*/  FFMA.FTZ R67, R59, R43.reuse, R64 ;  /* 0x0000002b3b437223 */ /* 0x080fe20000010040 */
[----:B------:R-:W-:Y:S01]  /*c310*/  FMUL.FTZ R43, R54, R43 ;  /* 0x0000002b362b7220 */ /* 0x000fe20000410000 */
[----:B------:R-:W-:Y:S01]  /*c320*/  FADD.FTZ R64, R69, R35 ;  /* 0x0000002345407221 */ /* 0x000fe20000010000 */
[----:B------:R-:W-:Y:S01]  /*c330*/  FADD.FTZ R20, R20, R51 ;  /* 0x0000003314147221 */ /* 0x000fe20000010000 */
[----:B------:R-:W-:Y:S01]  /*c340*/  FFMA.FTZ R35, R57, R51, R16 ;  /* 0x0000003339237223 */ /* 0x000fe20000010010 */
[----:B------:R-:W-:Y:S01]  /*c350*/  FFMA.FTZ R24, R59, R43, R24 ;  /* 0x0000002b3b187223 */ /* 0x000fe20000010018 */
[----:B------:R-:W-:Y:S01]  /*c360*/  FMUL.FTZ R51, R55, R51 ;  /* 0x0000003337337220 */ /* 0x000fe20000410000 */
[----:B------:R-:W-:Y:S01]  /*c370*/  FADD.FTZ R64, R43, R64 ;  /* 0x000000402b407221 */ /* 0x000fe20000010000 */
[----:B------:R-:W-:-:S02]  /*c380*/  FMUL.FTZ R43, R54, R31 ;  /* 0x0000001f362b7220 */ /* 0x000fc40000410000 */
[----:B------:R-:W-:Y:S01]  /*c390*/  FFMA.FTZ R24, R57, R51, R24 ;  /* 0x0000003339187223 */ /* 0x000fe20000010018 */
[----:B------:R-:W-:Y:S01]  /*c3a0*/  FADD.FTZ R64, R64, R51 ;  /* 0x0000003340407221 */ /* 0x000fe20000010000 */
[----:B------:R-:W-:Y:S02]  /*c3b0*/  FMUL.FTZ R51, R55, R49 ;  /* 0x0000003137337220 */ /* 0x000fe40000410000 */
[C---:B------:R-:W-:Y:S01]  /*c3c0*/  FFMA.FTZ R24, R56.reuse, R43, R24 ;  /* 0x0000002b38187223 */ /* 0x040fe20000010018 */
[----:B------:R-:W-:Y:S01]  /*c3d0*/  FADD.FTZ R64, R43, R64 ;  /* 0x000000402b407221 */ /* 0x000fe20000010000 */
[----:B------:R-:W-:Y:S01]  /*c3e0*/  FFMA.FTZ R67, R56, R31, R67 ;  /* 0x0000001f38437223 */ /* 0x000fe20000010043 */
[----:B------:R-:W-:Y:S01]  /*c3f0*/  FADD.FTZ R60, R60, R31 ;  /* 0x0000001f3c3c7221 */ /* 0x000fe20000010000 */
[----:B------:R-:W-:Y:S01]  /*c400*/  FFMA.FTZ R24, R52, R51, R24 ;  /* 0x0000003334187223 */ /* 0x000fe20000010018 */
[----:B------:R-:W-:Y:S01]  /*c410*/  FMUL.FTZ R31, R54, R27 ;  /* 0x0000001b361f7220 */ /* 0x000fe20000410000 */
[----:B------:R-:W-:Y:S01]  /*c420*/  FADD.FTZ R64, R64, R51 ;  /* 0x0000003340407221 */ /* 0x000fe20000010000 */
[----:B------:R-:W-:Y:S01]  /*c430*/  FFMA.FTZ R35, R52, R49, R35 ;  /* 0x0000003134237223 */ /* 0x000fe20000010023 */
[----:B------:R-:W-:Y:S01]  /*c440*/  FMUL.FTZ R16, R55, R45 ;  /* 0x0000002d37107220 */ /* 0x000fe20000410000 */
[C---:B------:R-:W-:Y:S01]  /*c450*/  FFMA.FTZ R43, R50.reuse, R31, R24 ;  /* 0x0000001f322b7223 */ /* 0x040fe20000010018 */
[----:B------:R-:W-:Y:S01]  /*c460*/  FADD.FTZ R64, R31, R64 ;  /* 0x000000401f407221 */ /* 0x000fe20000010000 */
[----:B------:R-:W-:Y:S01]  /*c470*/  FFMA.FTZ R67, R50, R27, R67 ;  /* 0x0000001b32437223 */ /* 0x000fe20000010043 */
[----:B------:R-:W-:Y:S01]  /*c480*/  FADD.FTZ R60, R60, R27 ;  /* 0x0000001b3c3c7221 */ /* 0x000fe20000010000 */
[C---:B------:R-:W-:Y:S01]  /*c490*/  FFMA.FTZ R35, R48.reuse, R45, R35 ;  /* 0x0000002d30237223 */ /* 0x040fe20000010023 */
[----:B------:R-:W-:Y:S01]  /*c4a0*/  FFMA.FTZ R48, R48, R16, R43 ;  /* 0x0000001030307223 */ /* 0x000fe2000001002b */
[----:B------:R-:W-:Y:S01]  /*c4b0*/  FMUL.FTZ R27, R54, R21 ;  /* 0x00000015361b7220 */ /* 0x000fe20000410000 */
[----:B------:R-:W-:Y:S01]  /*c4c0*/  FADD.FTZ R64, R64, R16 ;  /* 0x0000001040407221 */ /* 0x000fe20000010000 */
[----:B------:R-:W-:-:S02]  /*c4d0*/  FMUL.FTZ R16, R55, R41 ;  /* 0x0000002937107220 */ /* 0x000fc40000410000 */
        /* <DEDUP_REMOVED lines=8> */
[----:B------:R-:W-:Y:S02]  /*c560*/  FMUL.FTZ R16, R55, R37 ;  /* 0x0000002537107220 */ /* 0x000fe40000410000 */
        /* <DEDUP_REMOVED lines=11> */
[----:B------:R-:W-:Y:S01]  /*c620*/  FADD.FTZ R64, R19, R64 ;  /* 0x0000004013407221 */ /* 0x000fe20000010000 */
        /* <DEDUP_REMOVED lines=11> */
[----:B------:R-:W-:Y:S01]  /*c6e0*/  FMUL.FTZ R10, R10, R76 ;  /* 0x0000004c0a0a7220 */ /* 0x000fe20000410000 */
        /* <DEDUP_REMOVED lines=16> */
[----:B------:R-:W-:Y:S01]  /*c7f0*/  FFMA.FTZ R67, R30, R9, R67 ;  /* 0x000000091e437223 */ /* 0x000fe20000010043 */
[----:B------:R-:W-:Y:S01]  /*c800*/  FADD.FTZ R9, R60, R9 ;  /* 0x000000093c097221 */ /* 0x000fe20000010000 */
[----:B------:R-:W-:Y:S01]  /*c810*/  FADD.FTZ R25, R20, R25 ;  /* 0x0000001914197221 */ /* 0x000fe20000010000 */
[C---:B------:R-:W-:Y:S01]  /*c820*/  FFMA.FTZ R17, R26.reuse, R15, R28 ;  /* 0x0000000f1a117223 */ /* 0x040fe2000001001c */
        /* <DEDUP_REMOVED lines=11> */
[-C--:B------:R-:W-:Y:S02]  /*c8e0*/  FMUL.FTZ R9, R54, R12.reuse ;  /* 0x0000000c36097220 */ /* 0x080fe40000410000 */
[C---:B------:R-:W-:Y:S01]  /*c8f0*/  FFMA.FTZ R70, R11.reuse, R15, R70 ;  /* 0x0000000f0b467223 */ /* 0x040fe20000010046 */
[----:B------:R-:W-:Y:S01]  /*c900*/  FADD.FTZ R64, R64, R15 ;  /* 0x0000000f40407221 */ /* 0x000fe20000010000 */
[----:B------:R-:W-:Y:S01]  /*c910*/  FFMA.FTZ R16, R11, R71, R16 ;  /* 0x000000470b107223 */ /* 0x000fe20000010010 */
[----:B------:R-:W-:Y:S01]  /*c920*/  FMUL.FTZ R11, R55, R73 ;  /* 0x00000049370b7220 */ /* 0x000fe20000410000 */
[----:B------:R-:W-:Y:S01]  /*c930*/  FFMA.FTZ R70, R68, R9, R70 ;  /* 0x0000000944467223 */ /* 0x000fe20000010046 */
        /* <DEDUP_REMOVED lines=8> */
[----:B------:R-:W-:Y:S01]  /*c9c0*/  FADD.FTZ R12, R23, R12 ;  /* 0x0000000c170c7221 */ /* 0x000fe20000010000 */
[----:B------:R-:W-:Y:S01]  /*c9d0*/  FFMA.FTZ R9, R61, R73, R16 ;  /* 0x000000493d097223 */ /* 0x000fe20000010010 */
[C---:B------:R-:W-:Y:S01]  /*c9e0*/  FFMA.FTZ R11, R66.reuse, R15, R70 ;  /* 0x0000000f420b7223 */ /* 0x040fe20000010046 */
[-C--:B------:R-:W-:Y:S01]  /*c9f0*/  FMUL.FTZ R16, R55, R74.reuse ;  /* 0x0000004a37107220 */ /* 0x080fe20000410000 */
[----:B------:R-:W-:Y:S01]  /*ca00*/  FADD.FTZ R64, R15, R64 ;  /* 0x000000400f407221 */ /* 0x000fe20000010000 */
[----:B------:R-:W-:Y:S01]  /*ca10*/  FFMA.FTZ R8, R66, R13, R67 ;  /* 0x0000000d42087223 */ /* 0x000fe20000010043 */
[----:B------:R-:W-:Y:S01]  /*ca20*/  FADD.FTZ R22, R22, R71 ;  /* 0x0000004716167221 */ /* 0x000fe20000010000 */
[----:B------:R-:W-:Y:S01]  /*ca30*/  FADD.FTZ R13, R12, R13 ;  /* 0x0000000d0c0d7221 */ /* 0x000fe20000010000 */
[C---:B------:R-:W-:Y:S01]  /*ca40*/  FFMA.FTZ R12, R58.reuse, R74, R9 ;  /* 0x0000004a3a0c7223 */ /* 0x040fe20000010009 */
[----:B------:R-:W-:Y:S01]  /*ca50*/  FFMA.FTZ R11, R58, R16, R11 ;  /* 0x000000103a0b7223 */ /* 0x000fe2000001000b */
[----:B------:R-:W-:Y:S01]  /*ca60*/  FMUL.FTZ R20, R54, R18 ;  /* 0x0000001236147220 */ /* 0x000fe20000410000 */
[----:B------:R-:W-:Y:S01]  /*ca70*/  FADD.FTZ R9, R64, R16 ;  /* 0x0000001040097221 */ /* 0x000fe20000010000 */
[----:B------:R-:W-:Y:S01]  /*ca80*/  FADD.FTZ R73, R22, R73 ;  /* 0x0000004916497221 */ /* 0x000fe20000010000 */
[-C--:B------:R-:W-:Y:S01]  /*ca90*/  FMUL.FTZ R22, R55, R75.reuse ;  /* 0x0000004b37167220 */ /* 0x080fe20000410000 */
[C---:B------:R-:W-:Y:S01]  /*caa0*/  FFMA.FTZ R16, R65.reuse, R20, R11 ;  /* 0x0000001441107223 */ /* 0x040fe2000001000b */
[----:B------:R-:W-:Y:S01]  /*cab0*/  FADD.FTZ R9, R20, R9 ;  /* 0x0000000914097221 */ /* 0x000fe20000010000 */
[----:B------:R-:W-:Y:S01]  /*cac0*/  FFMA.FTZ R8, R65, R18, R8 ;  /* 0x0000001241087223 */ /* 0x000fe20000010008 */
        /* <DEDUP_REMOVED lines=8> */
[----:B------:R-:W-:Y:S01]  /*cb50*/  FFMA.FTZ R12, R53, R75, R12 ;  /* 0x0000004b350c7223 */ /* 0x000fe2000001000c */
[----:B------:R-:W-:Y:S01]  /*cb60*/  FFMA.FTZ R17, R63, R14, R8 ;  /* 0x0000000e3f117223 */ /* 0x000fe20000010008 */
[----:B------:R-:W-:Y:S01]  /*cb70*/  FFMA.FTZ R15, R39, R20, R16 ;  /* 0x00000014270f7223 */ /* 0x000fe20000010010 */
[----:B--2---:R-:W-:-:S02]  /*cb80*/  HADD2.F32 R77, -RZ, R77.H0_H0 ;  /* 0x2000004dff4d7230 */ /* 0x004fc40000004100 */
[----:B------:R-:W-:Y:S01]  /*cb90*/  FADD.FTZ R75, R74, R75 ;  /* 0x0000004b4a4b7221 */ /* 0x000fe20000010000 */
        /* <DEDUP_REMOVED lines=21> */
.L_x_1002:
        /* <DEDUP_REMOVED lines=47> */
.L_x_1004:
[----:B------:R-:W-:Y:S05]  /*cfe0*/  BSYNC.RECONVERGENT B0 ;  /* 0x0000000000007941 */ /* 0x000fea0003800200 */
.L_x_1003:
[----:B------:R-:W-:Y:S06]  /*cff0*/  BAR.SYNC.DEFER_BLOCKING 0x0 ;  /* 0x0000000000007b1d */ /* 0x000fec0000010000 */
[----:B------:R-:W-:Y:S04]  /*d000*/  BSSY.RECONVERGENT B0, `(.L_x_1005) ;  /* 0x0000035000007945 */ /* 0x000fe80003800200 */
[----:B------:R-:W-:Y:S05]  /*d010*/  @P0 BRA `(.L_x_1006) ;  /* 0x0000000000cc0947 */ /* 0x000fea0003800000 */
[----:B------:R-:W-:-:S09]  /*d020*/  ULEA UR5, UR7, UR6, 0x18 ;  /* 0x0000000607057291 */ /* 0x000fd2000f8ec0ff */
[----:B-12---:R-:W1:Y:S04]  /*d030*/  LDS.128 R8, [UR5+0x20] ;  /* 0x00002005ff087984 */ /* 0x006e680008000c00 */
[----:B---3--:R-:W2:Y:S04]  /*d040*/  LDS.128 R12, [UR5+0x30] ;  /* 0x00003005ff0c7984 */ /* 0x008ea80008000c00 */
[----:B------:R-:W3:Y:S04]  /*d050*/  LDS.128 R20, [UR5+0x40] ;  /* 0x00004005ff147984 */ /* 0x000ee80008000c00 */
[----:B------:R-:W4:Y:S04]  /*d060*/  LDS.128 R24, [UR5+0x50] ;  /* 0x00005005ff187984 */ /* 0x000f280008000c00 */
[----:B------:R-:W5:Y:S04]  /*d070*/  LDS.128 R28, [UR5+0x60] ;  /* 0x00006005ff1c7984 */ /* 0x000f680008000c00 */
[----:B------:R-:W0:Y:S01]  /*d080*/  LDS.128 R32, [UR5+0x70] ;  /* 0x00007005ff207984 */ /* 0x000e220008000c00 */
        /* <DEDUP_REMOVED lines=13> */
[----:B------:R-:W-:Y:S02]  /*d160*/  FADD.FTZ R36, R36, R23 ;  /* 0x0000001724247221 */ /* 0x000fe40000010000 */
[----:B------:R-:W3:Y:S01]  /*d170*/  LDS.128 R20, [UR5+0xa0] ;  /* 0x0000a005ff147984 */ /* 0x000ee20008000c00 */
[----:B----4-:R-:W-:Y:S01]  /*d180*/  FADD.FTZ R37, R37, R24 ;  /* 0x0000001825257221 */ /* 0x010fe20000010000 */
[----:B------:R-:W-:-:S03]  /*d190*/  FADD.FTZ R36, R36, R25 ;  /* 0x0000001924247221 */ /* 0x000fc60000010000 */
[----:B------:R-:W-:Y:S01]  /*d1a0*/  FADD.FTZ R37, R37, R26 ;  /* 0x0000001a25257221 */ /* 0x000fe20000010000 */
[----:B------:R-:W-:Y:S02]  /*d1b0*/  FADD.FTZ R36, R36, R27 ;  /* 0x0000001b24247221 */ /* 0x000fe40000010000 */
[----:B------:R-:W4:Y:S01]  /*d1c0*/  LDS.128 R24, [UR5+0xb0] ;  /* 0x0000b005ff187984 */ /* 0x000f220008000c00 */
[----:B-----5:R-:W-:Y:S01]  /*d1d0*/  FADD.FTZ R37, R37, R28 ;  /* 0x0000001c25257221 */ /* 0x020fe20000010000 */
[----:B------:R-:W-:-:S03]  /*d1e0*/  FADD.FTZ R36, R36, R29 ;  /* 0x0000001d24247221 */ /* 0x000fc60000010000 */
[----:B------:R-:W-:Y:S01]  /*d1f0*/  FADD.FTZ R37, R37, R30 ;  /* 0x0000001e25257221 */ /* 0x000fe20000010000 */
[----:B------:R-:W-:-:S03]  /*d200*/  FADD.FTZ R36, R36, R31 ;  /* 0x0000001f24247221 */ /* 0x000fc60000010000 */
[----:B0-----:R-:W-:Y:S01]  /*d210*/  FADD.FTZ R37, R37, R32 ;  /* 0x0000002025257221 */ /* 0x001fe20000010000 */
        /* <DEDUP_REMOVED lines=19> */
.L_x_1006:
[----:B------:R-:W-:Y:S05]  /*d350*/  BSYNC.RECONVERGENT B0 ;  /* 0x0000000000007941 */ /* 0x000fea0003800200 */
.L_x_1005:
[----:B------:R-:W-:Y:S06]  /*d360*/  BAR.SYNC.DEFER_BLOCKING 0x0 ;  /* 0x0000000000007b1d */ /* 0x000fec0000010000 */
[----:B------:R-:W-:Y:S04]  /*d370*/  BSSY.RECONVERGENT B0, `(.L_x_1007) ;  /* 0x000004d000007945 */ /* 0x000fe80003800200 */
[----:B------:R-:W-:Y:S05]  /*d380*/  @P3 BRA `(.L_x_1008) ;  /* 0x00000004002c3947 */ /* 0x000fea0003800000 */
[----:B------:R-:W4:Y:S04]  /*d390*/  LDS.128 R48, [R57+0x2a0] ;  /* 0x0002a00039307984 */ /* 0x000f280000000c00 */
[----:B------:R-:W5:Y:S04]  /*d3a0*/  LDS.128 R44, [R57+0x540] ;  /* 0x00054000392c7984 */ /* 0x000f680000000c00 */
[----:B------:R-:W0:Y:S04]  /*d3b0*/  LDS.128 R40, [R57+0x7e0] ;  /* 0x0007e00039287984 */ /* 0x000e280000000c00 */
[----:B-12---:R-:W1:Y:S04]  /*d3c0*/  LDS.128 R8, [R57+0xa80] ;  /* 0x000a800039087984 */ /* 0x006e680000000c00 */
[----:B---3--:R-:W2:Y:S04]  /*d3d0*/  LDS.128 R12, [R57+0xd20] ;  /* 0x000d2000390c7984 */ /* 0x008ea80000000c00 */
[----:B------:R-:W3:Y:S04]  /*d3e0*/  LDS.128 R36, [R57+0xfc0] ;  /* 0x000fc00039247984 */ /* 0x000ee80000000c00 */
[----:B------:R-:W3:Y:S04]  /*d3f0*/  LDS.128 R32, [R57+0x1260] ;  /* 0x0012600039207984 */ /* 0x000ee80000000c00 */
[----:B------:R-:W3:Y:S04]  /*d400*/  LDS.128 R28, [R57+0x1500] ;  /* 0x00150000391c7984 */ /* 0x000ee80000000c00 */
[----:B------:R-:W3:Y:S04]  /*d410*/  LDS.128 R24, [R57+0x17a0] ;  /* 0x0017a00039187984 */ /* 0x000ee80000000c00 */
[----:B------:R-:W3:Y:S01]  /*d420*/  LDS.128 R20, [R57+0x1a40] ;  /* 0x001a400039147984 */ /* 0x000ee20000000c00 */
        /* <DEDUP_REMOVED lines=15> */
[----:B-1----:R-:W-:Y:S01]  /*d520*/  FADD.FTZ R60, R40, R9 ;  /* 0x00000009283c7221 */ /* 0x002fe20000010000 */
[----:B------:R-:W-:Y:S01]  /*d530*/  FADD.FTZ R59, R59, R8 ;  /* 0x000000083b3b7221 */ /* 0x000fe20000010000 */
[----:B------:R-:W-:Y:S01]  /*d540*/  FADD.FTZ R61, R61, R10 ;  /* 0x0000000a3d3d7221 */ /* 0x000fe20000010000 */
[----:B------:R-:W1:Y:S01]  /*d550*/  LDS.128 R40, [R57+0x24c0] ;  /* 0x0024c00039287984 */ /* 0x000e620000000c00 */
[----:B------:R-:W-:Y:S01]  /*d560*/  FADD.FTZ R58, R58, R11 ;  /* 0x0000000b3a3a7221 */ /* 0x000fe20000010000 */
[----:B--2---:R-:W-:Y:S01]  /*d570*/  FADD.FTZ R59, R59, R12 ;  /* 0x0000000c3b3b7221 */ /* 0x004fe20000010000 */
[----:B------:R-:W-:Y:S01]  /*d580*/  FADD.FTZ R60, R60, R13 ;  /* 0x0000000d3c3c7221 */ /* 0x000fe20000010000 */
[----:B------:R-:W2:Y:S01]  /*d590*/  LDS.128 R8, [R57+0x2760] ;  /* 0x0027600039087984 */ /* 0x000ea20000000c00 */
[----:B------:R-:W-:Y:S01]  /*d5a0*/  FADD.FTZ R61, R61, R14 ;  /* 0x0000000e3d3d7221 */ /* 0x000fe20000010000 */
[----:B------:R-:W-:Y:S01]  /*d5b0*/  FADD.FTZ R58, R58, R15 ;  /* 0x0000000f3a3a7221 */ /* 0x000fe20000010000 */
[----:B---3--:R-:W-:Y:S01]  /*d5c0*/  FADD.FTZ R59, R59, R36 ;  /* 0x000000243b3b7221 */ /* 0x008fe20000010000 */
        /* <DEDUP_REMOVED lines=39> */
.L_x_1008:
[----:B------:R-:W-:Y:S05]  /*d840*/  BSYNC.RECONVERGENT B0 ;  /* 0x0000000000007941 */ /* 0x000fea0003800200 */
.L_x_1007:
        /* <DEDUP_REMOVED lines=30> */
.L_x_1010:
[----:B------:R-:W-:Y:S05]  /*da30*/  BSYNC.RECONVERGENT B0 ;  /* 0x0000000000007941 */ /* 0x000fea0003800200 */
.L_x_1009:
        /* <DEDUP_REMOVED lines=34> */
.L_x_1014:
[----:B------:R-:W2:Y:S04]  /*dc60*/  LDG.E.STRONG.GPU R8, desc[UR10][R14.64] ;  /* 0x0000000a0e087981 */ /* 0x000ea8000c1ef900 */
[----:B--2---:R-:W-:Y:S04]  /*dc70*/  CCTL.IVALL ;  /* 0x00000000ff00798f */ /* 0x004fe80002000000 */
[----:B------:R0:W-:Y:S01]  /*dc80*/  STL [R1], R8 ;  /* 0x0000000801007387 */ /* 0x0001e20000100800 */
[----:B------:R-:W-:-:S13]  /*dc90*/  ISETP.NE.AND P0, PT, R8, UR5, PT ;  /* 0x0000000508007c0c */ /* 0x000fda000bf05270 */
[----:B0-----:R-:W-:Y:S05]  /*dca0*/  @P0 BRA `(.L_x_1014) ;  /* 0xfffffffc00ec0947 */ /* 0x001fea000383ffff */
.L_x_1013:
[----:B------:R-:W-:Y:S05]  /*dcb0*/  BSYNC.RECONVERGENT B0 ;  /* 0x0000000000007941 */ /* 0x000fea0003800200 */
.L_x_1012:
        /* <DEDUP_REMOVED lines=15> */
.L_x_1016:
        /* <DEDUP_REMOVED lines=77> */
.L_x_1015:
        /* <DEDUP_REMOVED lines=52> */
.L_x_1017:
        /* <DEDUP_REMOVED lines=27> */
.L_x_1018:
        /* <DEDUP_REMOVED lines=12> */
.L_x_1019:
[----:B------:R-:W-:Y:S05]  /*e830*/  BSYNC.RECONVERGENT B0 ;  /* 0x0000000000007941 */ /* 0x000fea0003800200 */
.L_x_1011:
[----:B------:R-:W5:Y:S01]  /*e840*/  S2UR UR6, SR_CgaCtaId ;  /* 0x00000000000679c3 */ /* 0x000f620000008800 */
[----:B------:R-:W-:Y:S01]  /*e850*/  ISETP.NE.AND P0, PT, R56, RZ, PT ;  /* 0x000000ff3800720c */ /* 0x000fe20003f05270 */
[----:B------:R-:W-:Y:S01]  /*e860*/  UMOV UR5, 0x400 ;  /* 0x0000040000057882 */ /* 0x000fe20000000000 */
[----:B------:R-:W0:Y:S01]  /*e870*/  LDCU.U8 UR12, c[0x0][0x414] ;  /* 0x00008280ff0c77ac */ /* 0x000e220008000000 */
[----:B----4-:R-:W-:Y:S01]  /*e880*/  HFMA2 R13, -RZ, RZ, 0, 0 ;  /* 0x00000000ff0d7431 */ /* 0x010fe200000001ff */
[----:B------:R-:W4:Y:S01]  /*e890*/  LDCU.64 UR20, c[0x0][0x3f8] ;  /* 0x00007f00ff1477ac */ /* 0x000f220008000a00 */
[----:B------:R-:W1:Y:S01]  /*e8a0*/  LDCU.64 UR18, c[0x0][0x400] ;  /* 0x00008000ff1277ac */ /* 0x000e620008000a00 */
[----:B0-----:R-:W-:Y:S02]  /*e8b0*/  UISETP.NE.AND UP0, UPT, UR12, URZ, UPT ;  /* 0x000000ff0c00728c */ /* 0x001fe4000bf05270 */
[----:B-----5:R-:W-:Y:S01]  /*e8c0*/  ULEA UR5, UR6, UR5, 0x18 ;  /* 0x0000000506057291 */ /* 0x020fe2000f8ec0ff */
[----:B------:R-:W0:Y:S03]  /*e8d0*/  LDCU.64 UR6, c[0x0][0x380] ;  /* 0x00007000ff0677ac */ /* 0x000e260008000a00 */
[----:B------:R-:W-:-:S05]  /*e8e0*/  PLOP3.LUT P2, PT, PT, PT, UP0, 0x80, 0x8 ;  /* 0x000000000008781c */ /* 0x000fca0003f4f008 */
[----:B------:R-:W-:Y:S01]  /*e8f0*/  @!P0 STS.64 [UR5+0xc8], R52 ;  /* 0x0000c834ff008988 */ /* 0x000fe20008000a05 */
[----:B------:R-:W-:Y:S06]  /*e900*/  BAR.SYNC.DEFER_BLOCKING 0x0 ;  /* 0x0000000000007b1d */ /* 0x000fec0000010000 */
[----:B-1----:R-:W1:Y:S01]  /*e910*/  LDS.64 R10, [UR5+0xc8] ;  /* 0x0000c805ff0a7984 */ /* 0x002e620008000a00 */
[----:B------:R-:W1:Y:S02]  /*e920*/  LDCU UR5, c[0x0][0x42c] ;  /* 0x00008580ff0577ac */ /* 0x000e640008000800 */
[----:B-1----:R-:W-:Y:S01]  /*e930*/  FMUL.FTZ R10, R10, UR5 ;  /* 0x000000050a0a7c20 */ /* 0x002fe20008410000 */
[----:B0---4-:R-:W-:-:S07]  /*e940*/  FMUL.FTZ R11, R11, UR5 ;  /* 0x000000050b0b7c20 */ /* 0x011fce0008410000 */
.L_x_1025:
[----:B0-----:R-:W-:-:S05]  /*e950*/  LEA R17, R13, UR15, 0x2 ;  /* 0x0000000f0d117c11 */ /* 0x001fca000f8e10ff */
[----:B-1----:R-:W3:Y:S04]  /*e960*/  LDL.64 R14, [R17+0x10] ;  /* 0x00001000110e7983 */ /* 0x002ee80000100a00 */
[----:B--2---:R-:W2:Y:S01]  /*e970*/  LDL.64 R8, [R17+0x90] ;  /* 0x0000900011087983 */ /* 0x004ea20000100a00 */
[----:B------:R-:W-:Y:S01]  /*e980*/  LEA R27, R13, R0, 0x4 ;  /* 0x000000000d1b7211 */ /* 0x000fe200078e20ff */
[----:B------:R-:W-:Y:S03]  /*e990*/  BSSY.RECONVERGENT B0, `(.L_x_1020) ;  /* 0x000003a000007945 */ /* 0x000fe60003800200 */
[C---:B------:R-:W-:Y:S02]  /*e9a0*/  ISETP.GE.U32.AND P0, PT, R27.reuse, UR18, PT ;  /* 0x000000121b007c0c */ /* 0x040fe4000bf06070 */
[----:B------:R-:W-:-:S04]  /*e9b0*/  IADD3 R29, PT, PT, R27, 0x10, RZ ;  /* 0x000000101b1d7810 */ /* 0x000fc80007ffe0ff */
[----:B------:R-:W-:Y:S02]  /*e9c0*/  ISETP.GE.U32.AND P1, PT, R29, UR18, PT ;  /* 0x000000121d007c0c */ /* 0x000fe4000bf26070 */
[----:B------:R-:W-:-:S04]  /*e9d0*/  SHF.R.S32.HI R28, RZ, 0x1f, R29 ;  /* 0x0000001fff1c7819 */ /* 0x000fc8000001141d */
[----:B------:R-:W-:Y:S01]  /*e9e0*/  ISETP.GE.AND.EX P1, PT, R28, UR19, PT, P1 ;  /* 0x000000131c007c0c */ /* 0x000fe2000bf26310 */
[--C-:B---3--:R-:W-:Y:S02]  /*e9f0*/  HADD2.F32 R12, -RZ, R14.reuse.H0_H0 ;  /* 0x2000000eff0c7230 */ /* 0x108fe40000004100 */
[----:B------:R-:W-:Y:S02]  /*ea00*/  HADD2.F32 R14, -RZ, R14.H1_H1 ;  /* 0x3000000eff0e7230 */ /* 0x000fe40000004100 */
[----:B--2---:R-:W-:Y:S02]  /*ea10*/  HADD2.F32 R17, -RZ, R8.H1_H1 ;  /* 0x30000008ff117230 */ /* 0x004fe40000004100 */
[----:B------:R-:W-:Y:S01]  /*ea20*/  FADD.FTZ R12, R12, -UR28 ;  /* 0x8000001c0c0c7e21 */ /* 0x000fe20008010000 */
[----:B------:R-:W-:-:S03]  /*ea30*/  FADD.FTZ R14, R14, -UR28 ;  /* 0x8000001c0e0e7e21 */ /* 0x000fc60008010000 */
[----:B------:R-:W-:Y:S01]  /*ea40*/  FMUL.FTZ R24, R12, UR16 ;  /* 0x000000100c187c20 */ /* 0x000fe20008410000 */
[----:B------:R-:W-:Y:S02]  /*ea50*/  HADD2.F32 R12, -RZ, R8.H0_H0 ;  /* 0x20000008ff0c7230 */ /* 0x000fe40000004100 */
        /* <DEDUP_REMOVED lines=8> */
[----:B------:R-:W-:Y:S01]  /*eae0*/  SHF.R.S32.HI R18, RZ, 0x1f, R27 ;  /* 0x0000001fff127819 */ /* 0x000fe2000001141b */
[----:B-1----:R-:W-:-:S03]  /*eaf0*/  @P2 FADD.FTZ R21, R20, 1 ;  /* 0x3f80000014152421 */ /* 0x002fc60000010000 */
[----:B------:R-:W-:Y:S01]  /*eb00*/  ISETP.GE.AND.EX P0, PT, R18, UR19, PT, P0 ;  /* 0x0000001312007c0c */ /* 0x000fe2000bf06300 */
[----:B------:R-:W0:Y:S08]  /*eb10*/  @P2 MUFU.RCP R19, R19 ;  /* 0x0000001300132308 */ /* 0x000e300000001000 */
[----:B------:R-:W1:Y:S01]  /*eb20*/  @P2 MUFU.RCP R22, R21 ;  /* 0x0000001500162308 */ /* 0x000e620000001000 */
[----:B0-----:R-:W-:Y:S01]  /*eb30*/  @P2 FADD.FTZ R23, -R19, 1 ;  /* 0x3f80000013172421 */ /* 0x001fe20000010100 */
[----:B------:R-:W-:-:S03]  /*eb40*/  @P2 FMUL.FTZ R8, R12, R19 ;  /* 0x000000130c082220 */ /* 0x000fc60000410000 */
[----:B------:R-:W-:Y:S01]  /*eb50*/  @P2 FFMA.FTZ R23, R16, R23, 1 ;  /* 0x3f80000010172423 */ /* 0x000fe20000010017 */
[----:B-1----:R-:W-:Y:S01]  /*eb60*/  @P2 FADD.FTZ R25, -R22, 1 ;  /* 0x3f80000016192421 */ /* 0x002fe20000010100 */
[----:B------:R-:W-:Y:S02]  /*eb70*/  @P2 FMUL.FTZ R22, R17, R22 ;  /* 0x0000001611162220 */ /* 0x000fe40000410000 */
[----:B------:R-:W-:Y:S01]  /*eb80*/  @P2 FMUL.FTZ R12, R8, R23 ;  /* 0x00000017080c2220 */ /* 0x000fe20000410000 */
[--C-:B------:R-:W-:Y:S01]  /*eb90*/  FFMA.FTZ R8, R10, R24, R11.reuse ;  /* 0x000000180a087223 */ /* 0x100fe2000001000b */
[----:B------:R-:W-:Y:S01]  /*eba0*/  @P2 FFMA.FTZ R25, R14, R25, 1 ;  /* 0x3f8000000e192423 */ /* 0x000fe20000010019 */
[--C-:B------:R-:W-:Y:S02]  /*ebb0*/  HADD2.F32 R14, -RZ, R15.reuse.H0_H0 ;  /* 0x2000000fff0e7230 */ /* 0x100fe40000004100 */
[----:B------:R-:W-:Y:S02]  /*ebc0*/  HADD2.F32 R15, -RZ, R15.H1_H1 ;  /* 0x3000000fff0f7230 */ /* 0x000fe40000004100 */
[----:B------:R-:W-:Y:S01]  /*ebd0*/  @P2 FMUL.FTZ R17, R22, R25 ;  /* 0x0000001916112220 */ /* 0x000fe20000410000 */
[----:B------:R-:W-:Y:S01]  /*ebe0*/  ISETP.NE.AND P2, PT, RZ, UR12, PT ;  /* 0x0000000cff007c0c */ /* 0x000fe2000bf45270 */
[----:B------:R-:W-:Y:S01]  /*ebf0*/  FADD.FTZ R14, R14, -UR28 ;  /* 0x8000001c0e0e7e21 */ /* 0x000fe20008010000 */
[----:B------:R-:W-:Y:S01]  /*ec00*/  FFMA.FTZ R8, R55, R12, -R8 ;  /* 0x0000000c37087223 */ /* 0x000fe20000010808 */
[----:B------:R-:W-:Y:S01]  /*ec10*/  FADD.FTZ R16, R15, -UR28 ;  /* 0x8000001c0f107e21 */ /* 0x000fe20008010000 */
[----:B------:R-:W-:Y:S01]  /*ec20*/  FFMA.FTZ R15, R10, R26, R11 ;  /* 0x0000001a0a0f7223 */ /* 0x000fe2000001000b */
[----:B------:R-:W-:-:S02]  /*ec30*/  FMUL.FTZ R20, R14, UR16 ;  /* 0x000000100e147c20 */ /* 0x000fc40008410000 */
[----:B------:R-:W-:Y:S01]  /*ec40*/  FMUL.FTZ R24, R16, UR16 ;  /* 0x0000001010187c20 */ /* 0x000fe20008410000 */
[----:B------:R-:W-:Y:S01]  /*ec50*/  FFMA.FTZ R16, R54, R17, -R15 ;  /* 0x0000001136107223 */ /* 0x000fe2000001080f */
[----:B------:R-:W-:Y:S06]  /*ec60*/  @P0 BRA `(.L_x_1021) ;  /* 0x0000000000300947 */ /* 0x000fec0003800000 */
[----:B------:R-:W-:Y:S01]  /*ec70*/  MOV R14, R2 ;  /* 0x00000002000e7202 */ /* 0x000fe20000000f00 */
[----:B------:R-:W-:Y:S01]  /*ec80*/  IMAD R12, R18, UR20, RZ ;  /* 0x00000014120c7c24 */ /* 0x000fe2000f8e02ff */
[----:B------:R-:W-:Y:S01]  /*ec90*/  MOV R15, R5 ;  /* 0x00000005000f7202 */ /* 0x000fe20000000f00 */
[----:B------:R-:W-:Y:S01]  /*eca0*/  FMUL.FTZ R19, R8, UR16 ;  /* 0x0000001008137c20 */ /* 0x000fe20008410000 */
[----:B------:R-:W-:Y:S01]  /*ecb0*/  FMUL.FTZ R8, R16, UR16 ;  /* 0x0000001010087c20 */ /* 0x000fe20008410000 */
[C---:B------:R-:W-:Y:S02]  /*ecc0*/  IMAD R17, R27.reuse, UR21, R12 ;  /* 0x000000151b117c24 */ /* 0x040fe4000f8e020c */
[----:B------:R-:W-:-:S05]  /*ecd0*/  IMAD.WIDE.U32 R14, R27, UR20, R14 ;  /* 0x000000141b0e7c25 */ /* 0x000fca000f8e000e */
[----:B------:R-:W-:Y:S02]  /*ece0*/  IADD3 R15, PT, PT, R15, R17, RZ ;  /* 0x000000110f0f7210 */ /* 0x000fe40007ffe0ff */
[----:B------:R-:W-:-:S04]  /*ecf0*/  LEA R16, P0, R14, UR6, 0x1 ;  /* 0x000000060e107c11 */ /* 0x000fc8000f8008ff */
[----:B------:R-:W-:Y:S02]  /*ed00*/  LEA.HI.X R17, R14, UR7, R15, 0x1, P0 ;  /* 0x000000070e117c11 */ /* 0x000fe400080f0c0f */
[----:B------:R-:W-:-:S05]  /*ed10*/  F2FP.F16.F32.PACK_AB R15, R8, R19 ;  /* 0x00000013080f723e */ /* 0x000fca00000000ff */
[----:B------:R0:W-:Y:S02]  /*ed20*/  STG.E desc[UR10][R16.64], R15 ;  /* 0x0000000f10007986 */ /* 0x0001e4000c10190a */
.L_x_1021:
[----:B------:R-:W-:Y:S05]  /*ed30*/  BSYNC.RECONVERGENT B0 ;  /* 0x0000000000007941 */ /* 0x000fea0003800200 */
.L_x_1020:
[--C-:B------:R-:W-:Y:S02]  /*ed40*/  HADD2.F32 R8, -RZ, R9.reuse.H0_H0 ;  /* 0x20000009ff087230 */ /* 0x100fe40000004100 */
[C-C-:B------:R-:W-:Y:S01]  /*ed50*/  FFMA.FTZ R22, R10.reuse, R20, R11.reuse ;  /* 0x000000140a167223 */ /* 0x140fe2000001000b */
[----:B------:R-:W-:Y:S01]  /*ed60*/  FFMA.FTZ R25, R10, R24, R11 ;  /* 0x000000180a197223 */ /* 0x000fe2000001000b */
[----:B------:R-:W-:Y:S01]  /*ed70*/  HADD2.F32 R9, -RZ, R9.H1_H1 ;  /* 0x30000009ff097230 */ /* 0x000fe20000004100 */
[----:B------:R-:W-:Y:S06]  /*ed80*/  @!P2 BRA `(.L_x_1022) ;  /* 0x000000000048a947 */ /* 0x000fec0003800000 */
        /* <DEDUP_REMOVED lines=18> */
.L_x_1022:
[----:B------:R-:W-:Y:S01]  /*eeb0*/  BSSY.RECONVERGENT B0, `(.L_x_1023) ;  /* 0x0000010000007945 */ /* 0x000fe20003800200 */
[----:B------:R-:W-:Y:S01]  /*eec0*/  FFMA.FTZ R22, R55, R8, -R22 ;  /* 0x0000000837167223 */ /* 0x000fe20000010816 */
[----:B------:R-:W-:Y:S02]  /*eed0*/  FFMA.FTZ R25, R54, R9, -R25 ;  /* 0x0000000936197223 */ /* 0x000fe40000010819 */
[----:B------:R-:W-:Y:S05]  /*eee0*/  @P1 BRA `(.L_x_1024) ;  /* 0x0000000000301947 */ /* 0x000fea0003800000 */
[----:B------:R-:W-:Y:S01]  /*eef0*/  MOV R8, R2 ;  /* 0x0000000200087202 */ /* 0x000fe20000000f00 */
[----:B------:R-:W-:Y:S01]  /*ef00*/  IMAD R12, R28, UR20, RZ ;  /* 0x000000141c0c7c24 */ /* 0x000fe2000f8e02ff */
[----:B------:R-:W-:Y:S01]  /*ef10*/  MOV R9, R5 ;  /* 0x0000000500097202 */ /* 0x000fe20000000f00 */
[----:B0-----:R-:W-:Y:S02]  /*ef20*/  FMUL.FTZ R17, R22, UR16 ;  /* 0x0000001016117c20 */ /* 0x001fe40008410000 */
[----:B------:R-:W-:Y:S02]  /*ef30*/  IMAD R15, R29, UR21, R12 ;  /* 0x000000151d0f7c24 */ /* 0x000fe4000f8e020c */
[----:B------:R-:W-:Y:S01]  /*ef40*/  FMUL.FTZ R12, R25, UR16 ;  /* 0x00000010190c7c20 */ /* 0x000fe20008410000 */
[----:B------:R-:W-:-:S05]  /*ef50*/  IMAD.WIDE.U32 R8, R29, UR20, R8 ;  /* 0x000000141d087c25 */ /* 0x000fca000f8e0008 */
[----:B------:R-:W-:Y:S02]  /*ef60*/  IADD3 R9, PT, PT, R9, R15, RZ ;  /* 0x0000000f09097210 */ /* 0x000fe40007ffe0ff */
[----:B------:R-:W-:-:S04]  /*ef70*/  LEA R14, P0, R8, UR6, 0x1 ;  /* 0x00000006080e7c11 */ /* 0x000fc8000f8008ff */
[----:B------:R-:W-:Y:S02]  /*ef80*/  LEA.HI.X R15, R8, UR7, R9, 0x1, P0 ;  /* 0x00000007080f7c11 */ /* 0x000fe400080f0c09 */
[----:B------:R-:W-:-:S05]  /*ef90*/  F2FP.F16.F32.PACK_AB R9, R12, R17 ;  /* 0x000000110c09723e */ /* 0x000fca00000000ff */
[----:B------:R1:W-:Y:S02]  /*efa0*/  STG.E desc[UR10][R14.64], R9 ;  /* 0x000000090e007986 */ /* 0x0003e4000c10190a */
.L_x_1024:
[----:B------:R-:W-:Y:S05]  /*efb0*/  BSYNC.RECONVERGENT B0 ;  /* 0x0000000000007941 */ /* 0x000fea0003800200 */
.L_x_1023:
[----:B------:R-:W-:-:S04]  /*efc0*/  IADD3 R13, PT, PT, R13, 0x2, RZ ;  /* 0x000000020d0d7810 */ /* 0x000fc80007ffe0ff */
[----:B------:R-:W-:-:S13]  /*efd0*/  ISETP.NE.AND P0, PT, R13, 0x20, PT ;  /* 0x000000200d00780c */ /* 0x000fda0003f05270 */
[----:B------:R-:W-:Y:S05]  /*efe0*/  @P0 BRA `(.L_x_1025) ;  /* 0xfffffff800580947 */ /* 0x000fea000383ffff */
[----:B------:R-:W2:Y:S01]  /*eff0*/  LDCU UR5, c[0x0][0x410] ;  /* 0x00008200ff0577ac */ /* 0x000ea20008000800 */
[----:B------:R-:W2:Y:S01]  /*f000*/  LDCU UR6, c[0x0][0x3e0] ;  /* 0x00007c00ff0677ac */ /* 0x000ea20008000800 */
[----:B------:R-:W-:Y:S02]  /*f010*/  UIADD3 UR8, UPT, UPT, UR9, UR8, URZ ;  /* 0x0000000809087290 */ /* 0x000fe4000fffe0ff */
[----:B------:R-:W-:Y:S02]  /*f020*/  UIADD3 UR4, UPT, UPT, UR4, 0x1, URZ ;  /* 0x0000000104047890 */ /* 0x000fe4000fffe0ff */
[----:B--2---:R-:W-:-:S04]  /*f030*/  UIMAD UR5, UR5, UR6, URZ ;  /* 0x00000006050572a4 */ /* 0x004fc8000f8e02ff */
[----:B------:R-:W-:-:S09]  /*f040*/  UISETP.GE.AND UP0, UPT, UR8, UR5, UPT ;  /* 0x000000050800728c */ /* 0x000fd2000bf06270 */
[----:B------:R-:W-:Y:S05]  /*f050*/  BRA.U !UP0, `(.L_x_1026) ;  /* 0xffffff1108587547 */ /* 0x000fea000b83ffff */
.L_x_1000:
[----:B-1----:R-:W1:Y:S01]  /*f060*/  S2R R9, SR_TID.X ;  /* 0x0000000000097919 */ /* 0x002e620000002100 */
        /* <DEDUP_REMOVED lines=15> */
.L_x_1028:
[----:B------:R-:W-:Y:S05]  /*f160*/  BSYNC.RECONVERGENT B0 ;  /* 0x0000000000007941 */ /* 0x000fea0003800200 */
.L_x_1027:
        /* <DEDUP_REMOVED lines=11> */
.L_x_1030:
[----:B------:R-:W2:Y:S04]  /*f220*/  LDG.E.STRONG.GPU R5, desc[UR10][R2.64] ;  /* 0x0000000a02057981 */ /* 0x000ea8000c1ef900 */
[----:B--2---:R-:W-:Y:S01]  /*f230*/  CCTL.IVALL ;  /* 0x00000000ff00798f */ /* 0x004fe20002000000 */
[----:B------:R-:W-:Y:S05]  /*f240*/  YIELD ;  /* 0x0000000000007946 */ /* 0x000fea0003800000 */
[----:B------:R-:W-:-:S13]  /*f250*/  ISETP.NE.AND P0, PT, R5, R0, PT ;  /* 0x000000000500720c */ /* 0x000fda0003f05270 */
[----:B------:R-:W-:Y:S05]  /*f260*/  @P0 BRA `(.L_x_1030) ;  /* 0xfffffffc00ec0947 */ /* 0x000fea000383ffff */
.L_x_1029:
        /* <DEDUP_REMOVED lines=75> */
.L_x_1033:
        /* <DEDUP_REMOVED lines=31> */
.L_x_1032:
[----:B------:R-:W-:Y:S05]  /*f910*/  BSYNC.RECONVERGENT B0 ;  /* 0x0000000000007941 */ /* 0x000fea0003800200 */
.L_x_1031:
        /* <DEDUP_REMOVED lines=10> */
.L_x_1034:
        /* <DEDUP_REMOVED lines=87> */
.L_x_1035:
        /* <DEDUP_REMOVED lines=13> */
.L_x_4512:


//--------------------- .text._Z35group_norm_nhwc_bwd_one_pass_kernelI11Fp16IOFp16WLi64ELi84ELi672EEv26Group_norm_nhwc_bwd_params --------------------------
	.section	.text._Z35group_norm_nhwc_bwd_one_pass_kernelI11Fp16IOFp16WLi64ELi84ELi672EEv26Group_norm_nhwc_bwd_params,"ax",@progbits
	.align	128
        .global         _Z35group_norm_nhwc_bwd_one_pass_kernelI11Fp16IOFp16WLi64ELi84ELi672EEv26Group_norm_nhwc_bwd_params
        .type           _Z35group_norm_nhwc_bwd_one_pass_kernelI11Fp16IOFp16WLi64ELi84ELi672EEv26Group_norm_nhwc_bwd_params,@function
        .size           _Z35group_norm_nhwc_bwd_one_pass_kernelI11Fp16IOFp16WLi64ELi84ELi672EEv26Group_norm_nhwc_bwd_params,(.L_x_4513 - _Z35group_norm_nhwc_bwd_one_pass_kernelI11Fp16IOFp16WLi64ELi84ELi672EEv26Group_norm_nhwc_bwd_params)
        .other          _Z35group_norm_nhwc_bwd_one_pass_kernelI11Fp16IOFp16WLi64ELi84ELi672EEv26Group_norm_nhwc_bwd_params,@"STO_CUDA_ENTRY STV_DEFAULT"
_Z35group_norm_nhwc_bwd_one_pass_kernelI11Fp16IOFp16WLi64ELi84ELi672EEv26Group_norm_nhwc_bwd_params:
.text._Z35group_norm_nhwc_bwd_one_pass_kernelI11Fp16IOFp16WLi64ELi84ELi672EEv26Group_norm_nhwc_bwd_params:
        /* <DEDUP_REMOVED lines=52> */
.L_x_1067:
        /* <DEDUP_REMOVED lines=146> */
[----:B---3--:R-:W-:Y:S02]  /*0c60*/  HADD2.F32 R52, -RZ, R52.H0_H0 ;  /* 0x20000034ff347230 */ /* 0x008fe40000004100 */
[----:B----4-:R-:W-:Y:S02]  /*0c70*/  HADD2.F32 R17, -RZ, R25.H0_H0 ;  /* 0x20000019ff117230 */ /* 0x010fe40000004100 */
[----:B------:R-:W-:Y:S02]  /*0c80*/  @P4 HADD2.F32 R53, -RZ, R27.H0_H0 ;  /* 0x2000001bff354230 */ /* 0x000fe40000004100 */
[----:B------:R-:W-:Y:S01]  /*0c90*/  @P4 HADD2.F32 R54, -RZ, R26.H0_H0 ;  /* 0x2000001aff364230 */ /* 0x000fe20000004100 */
        /* <DEDUP_REMOVED lines=74> */
.L_x_1037:
        /* <DEDUP_REMOVED lines=144> */
.L_x_1038:
        /* <DEDUP_REMOVED lines=35> */
.L_x_1040:
[----:B------:R-:W-:Y:S05]  /*1c70*/  BSYNC.RECONVERGENT B0 ;  /* 0x0000000000007941 */ /* 0x000fea0003800200 */
.L_x_1039:
        /* <DEDUP_REMOVED lines=56> */
.L_x_1042:
[----:B------:R-:W-:Y:S05]  /*2000*/  BSYNC.RECONVERGENT B0 ;  /* 0x0000000000007941 */ /* 0x000fea0003800200 */
.L_x_1041:
        /* <DEDUP_REMOVED lines=78> */
.L_x_1044:
[----:B------:R-:W-:Y:S05]  /*24f0*/  BSYNC.RECONVERGENT B0 ;  /* 0x0000000000007941 */ /* 0x000fea0003800200 */
.L_x_1043:
        /* <DEDUP_REMOVED lines=29> */
.L_x_1046:
[----:B------:R-:W-:Y:S05]  /*26d0*/  BSYNC.RECONVERGENT B0 ;  /* 0x0000000000007941 */ /* 0x000fea0003800200 */
.L_x_1045:
        /* <DEDUP_REMOVED lines=23> */
.L_x_1049:
[----:B-1----:R-:W4:Y:S04]  /*2850*/  LDG.E.STRONG.GPU R22, desc[UR8][R20.64] ;  /* 0x0000000814167981 */ /* 0x002f28000c1ef900 */
[----:B----4-:R-:W-:Y:S01]  /*2860*/  CCTL.IVALL ;  /* 0x00000000ff00798f */ /* 0x010fe20002000000 */
[----:B------:R-:W-:Y:S05]  /*2870*/  YIELD ;  /* 0x0000000000007946 */ /* 0x000fea0003800000 */
[----:B------:R-:W-:-:S13]  /*2880*/  ISETP.NE.AND P1, PT, R22, R27, PT ;  /* 0x0000001b1600720c */ /* 0x000fda0003f25270 */
[----:B------:R-:W-:Y:S05]  /*2890*/  @P1 BRA `(.L_x_1049) ;  /* 0xfffffffc00ec1947 */ /* 0x000fea000383ffff */
.L_x_1048:
        /* <DEDUP_REMOVED lines=14> */
.L_x_1051:
        /* <DEDUP_REMOVED lines=60> */
.L_x_1050:
        /* <DEDUP_REMOVED lines=33> */
.L_x_1052:
        /* <DEDUP_REMOVED lines=19> */
.L_x_1053:
        /* <DEDUP_REMOVED lines=9> */
.L_x_1054:
[----:B------:R-:W-:Y:S05]  /*3110*/  BSYNC.RECONVERGENT B0 ;  /* 0x0000000000007941 */ /* 0x000fea0003800200 */
.L_x_1047:
        /* <DEDUP_REMOVED lines=49> */
.L_x_1055:
        /* <DEDUP_REMOVED lines=20> */
.L_x_1057:
[----:B------:R-:W-:Y:S05]  /*3570*/  BSYNC.RECONVERGENT B0 ;  /* 0x0000000000007941 */ /* 0x000fea0003800200 */
.L_x_1056:
        /* <DEDUP_REMOVED lines=39> */
.L_x_1058:
        /* <DEDUP_REMOVED lines=18> */
.L_x_1060:
[----:B------:R-:W-:Y:S05]  /*3910*/  BSYNC.RECONVERGENT B0 ;  /* 0x0000000000007941 */ /* 0x000fea0003800200 */
.L_x_1059:
        /* <DEDUP_REMOVED lines=21> */
.L_x_1061:
        /* <DEDUP_REMOVED lines=18> */
.L_x_1063:
[----:B------:R-:W-:Y:S05]  /*3b90*/  BSYNC.RECONVERGENT B0 ;  /* 0x0000000000007941 */ /* 0x000fea0003800200 */
.L_x_1062:
        /* <DEDUP_REMOVED lines=21> */
.L_x_1064:
        /* <DEDUP_REMOVED lines=18> */
.L_x_1066:
[----:B------:R-:W-:Y:S05]  /*3e10*/  BSYNC.RECONVERGENT B0 ;  /* 0x0000000000007941 */ /* 0x000fea0003800200 */
.L_x_1065:
[----:B------:R-:W-:Y:S02]  /*3e20*/  IADD3 R36, PT, PT, R3, R36, RZ ;  /* 0x0000002403247210 */ /* 0x000fe40007ffe0ff */
[----:B------:R-:W-:Y:S02]  /*3e30*/  IADD3 R35, PT, PT, R35, 0x1, RZ ;  /* 0x0000000123237810 */ /* 0x000fe40007ffe0ff */
[----:B------:R-:W-:-:S13]  /*3e40*/  ISETP.GE.AND P0, PT, R36, UR4, PT ;  /* 0x0000000424007c0c */ /* 0x000fda000bf06270 */
[----:B------:R-:W-:Y:S05]  /*3e50*/  @!P0 BRA `(.L_x_1067) ;  /* 0xffffffc400388947 */ /* 0x000fea000383ffff */
.L_x_1036:
        /* <DEDUP_REMOVED lines=19> */
.L_x_1069:
[----:B------:R-:W-:Y:S05]  /*3f90*/  BSYNC.RECONVERGENT B0 ;  /* 0x0000000000007941 */ /* 0x000fea0003800200 */
.L_x_1068:
[----:B------:R-:W-:Y:S05]  /*3fa0*/  @P0 EXIT ;  /* 0x000000000000094d */ /* 0x000fea0003800000 */
[----:B------:R-:W-:Y:S05]  /*3fb0*/  @P2 BRA `(.L_x_1070) ;  /* 0x0000000000202947 */ /* 0x000fea0003800000 */
[----:B------:R-:W-:-:S05]  /*3fc0*/  IMAD R0, R6, R7, RZ ;  /* 0x0000000706007224 */ /* 0x000fca00078e02ff */
[----:B------:R-:W-:-:S13]  /*3fd0*/  ISETP.NE.AND P0, PT, R0, -0x1, PT ;  /* 0xffffffff0000780c */ /* 0x000fda0003f05270 */
[----:B------:R-:W-:Y:S05]  /*3fe0*/  @!P0 BRA `(.L_x_1070) ;  /* 0x0000000000148947 */ /* 0x000fea0003800000 */
.L_x_1071:
[----:B--2---:R-:W2:Y:S04]  /*3ff0*/  LDG.E.STRONG.GPU R3, desc[UR8][R4.64] ;  /* 0x0000000804037981 */ /* 0x004ea8000c1ef900 */
[----:B--2---:R-:W-:Y:S01]  /*4000*/  CCTL.IVALL ;  /* 0x00000000ff00798f */ /* 0x004fe20002000000 */
[----:B------:R-:W-:Y:S05]  /*4010*/  YIELD ;  /* 0x0000000000007946 */ /* 0x000fea0003800000 */
[----:B------:R-:W-:-:S13]  /*4020*/  ISETP.NE.AND P0, PT, R3, R0, PT ;  /* 0x000000000300720c */ /* 0x000fda0003f05270 */
[----:B------:R-:W-:Y:S05]  /*4030*/  @P0 BRA `(.L_x_1071) ;  /* 0xfffffffc00ec0947 */ /* 0x000fea000383ffff */
.L_x_1070:
        /* <DEDUP_REMOVED lines=74> */
.L_x_1074:
        /* <DEDUP_REMOVED lines=31> */
.L_x_1073:
[----:B------:R-:W-:Y:S05]  /*46d0*/  BSYNC.RECONVERGENT B0 ;  /* 0x0000000000007941 */ /* 0x000fea0003800200 */
.L_x_1072:
        /* <DEDUP_REMOVED lines=10> */
.L_x_1075:
        /* <DEDUP_REMOVED lines=87> */
.L_x_1076:
        /* <DEDUP_REMOVED lines=9> */
.L_x_4513:


//--------------------- .text._Z35group_norm_nhwc_bwd_one_pass_kernelI11Fp16IOFp16WLi128ELi84ELi672EEv26Group_norm_nhwc_bwd_params --------------------------
	.section	.text._Z35group_norm_nhwc_bwd_one_pass_kernelI11Fp16IOFp16WLi128ELi84ELi672EEv26Group_norm_nhwc_bwd_params,"ax",@progbits
	.align	128
        .global         _Z35group_norm_nhwc_bwd_one_pass_kernelI11Fp16IOFp16WLi128ELi84ELi672EEv26Group_norm_nhwc_bwd_params
        .type           _Z35group_norm_nhwc_bwd_one_pass_kernelI11Fp16IOFp16WLi128ELi84ELi672EEv26Group_norm_nhwc_bwd_params,@function
        .size           _Z35group_norm_nhwc_bwd_one_pass_kernelI11Fp16IOFp16WLi128ELi84ELi672EEv26Group_norm_nhwc_bwd_params,(.L_x_4514 - _Z35group_norm_nhwc_bwd_one_pass_kernelI11Fp16IOFp16WLi128ELi84ELi672EEv26Group_norm_nhwc_bwd_params)
        .other          _Z35group_norm_nhwc_bwd_one_pass_kernelI11Fp16IOFp16WLi128ELi84ELi672EEv26Group_norm_nhwc_bwd_params,@"STO_CUDA_ENTRY STV_DEFAULT"
_Z35group_norm_nhwc_bwd_one_pass_kernelI11Fp16IOFp16WLi128ELi84ELi672EEv26Group_norm_nhwc_bwd_params:
.text._Z35group_norm_nhwc_bwd_one_pass_kernelI11Fp16IOFp16WLi128ELi84ELi672EEv26Group_norm_nhwc_bwd_params:
        /* <DEDUP_REMOVED lines=22> */
.L_x_1120:
        /* <DEDUP_REMOVED lines=246> */
[----:B--2---:R-:W-:Y:S02]  /*10c0*/  @P1 HADD2.F32 R50, -RZ, R31.H0_H0 ;  /* 0x2000001fff321230 */ /* 0x004fe40000004100 */
[----:B------:R-:W-:Y:S02]  /*10d0*/  @P1 HADD2.F32 R48, -RZ, R30.H0_H0 ;  /* 0x2000001eff301230 */ /* 0x000fe40000004100 */
[----:B------:R-:W-:Y:S02]  /*10e0*/  HADD2.F32 R45, -RZ, R45.H0_H0 ;  /* 0x2000002dff2d7230 */ /* 0x000fe40000004100 */
[----:B------:R-:W-:Y:S01]  /*10f0*/  HADD2.F32 R15, -RZ, R17.H0_H0 ;  /* 0x20000011ff0f7230 */ /* 0x000fe20000004100 */
        /* <DEDUP_REMOVED lines=146> */
.L_x_1078:
        /* <DEDUP_REMOVED lines=288> */
.L_x_1079:
        /* <DEDUP_REMOVED lines=44> */
.L_x_1081:
[----:B------:R-:W-:Y:S05]  /*2ee0*/  BSYNC.RECONVERGENT B0 ;  /* 0x0000000000007941 */ /* 0x000fea0003800200 */
.L_x_1080:
        /* <DEDUP_REMOVED lines=54> */
.L_x_1083:
[----:B------:R-:W-:Y:S05]  /*3250*/  BSYNC.RECONVERGENT B0 ;  /* 0x0000000000007941 */ /* 0x000fea0003800200 */
.L_x_1082:
        /* <DEDUP_REMOVED lines=78> */
.L_x_1085:
[----:B------:R-:W-:Y:S05]  /*3740*/  BSYNC.RECONVERGENT B0 ;  /* 0x0000000000007941 */ /* 0x000fea0003800200 */
.L_x_1084:
        /* <DEDUP_REMOVED lines=32> */
.L_x_1087:
[----:B------:R-:W-:Y:S05]  /*3950*/  BSYNC.RECONVERGENT B0 ;  /* 0x0000000000007941 */ /* 0x000fea0003800200 */
.L_x_1086:
        /* <DEDUP_REMOVED lines=25> */
.L_x_1090:
[----:B-1----:R-:W2:Y:S04]  /*3af0*/  LDG.E.STRONG.GPU R22, desc[UR6][R18.64] ;  /* 0x0000000612167981 */ /* 0x002ea8000c1ef900 */
[----:B--2---:R-:W-:Y:S01]  /*3b00*/  CCTL.IVALL ;  /* 0x00000000ff00798f */ /* 0x004fe20002000000 */
[----:B------:R-:W-:Y:S05]  /*3b10*/  YIELD ;  /* 0x0000000000007946 */ /* 0x000fea0003800000 */
[----:B------:R-:W-:-:S13]  /*3b20*/  ISETP.NE.AND P0, PT, R22, R27, PT ;  /* 0x0000001b1600720c */ /* 0x000fda0003f05270 */
[----:B------:R-:W-:Y:S05]  /*3b30*/  @P0 BRA `(.L_x_1090) ;  /* 0xfffffffc00ec0947 */ /* 0x000fea000383ffff */
.L_x_1089:
        /* <DEDUP_REMOVED lines=15> */
.L_x_1092:
        /* <DEDUP_REMOVED lines=60> */
.L_x_1091:
        /* <DEDUP_REMOVED lines=33> */
.L_x_1093:
        /* <DEDUP_REMOVED lines=19> */
.L_x_1094:
        /* <DEDUP_REMOVED lines=9> */
.L_x_1095:
[----:B------:R-:W-:Y:S05]  /*43c0*/  BSYNC.RECONVERGENT B0 ;  /* 0x0000000000007941 */ /* 0x000fea0003800200 */
.L_x_1088:
        /* <DEDUP_REMOVED lines=47> */
.L_x_1096:
        /* <DEDUP_REMOVED lines=54> */
.L_x_1098:
[----:B------:R-:W-:Y:S05]  /*4a20*/  BSYNC.RECONVERGENT B0 ;  /* 0x0000000000007941 */ /* 0x000fea0003800200 */
.L_x_1097:
        /* <DEDUP_REMOVED lines=23> */
.L_x_1099:
        /* <DEDUP_REMOVED lines=21> */
.L_x_1101:
[----:B------:R-:W-:Y:S05]  /*4cf0*/  BSYNC.RECONVERGENT B0 ;  /* 0x0000000000007941 */ /* 0x000fea0003800200 */
.L_x_1100:
        /* <DEDUP_REMOVED lines=23> */
.L_x_1102:
        /* <DEDUP_REMOVED lines=18> */
.L_x_1104:
[----:B------:R-:W-:Y:S05]  /*4f90*/  BSYNC.RECONVERGENT B0 ;  /* 0x0000000000007941 */ /* 0x000fea0003800200 */
.L_x_1103:
        /* <DEDUP_REMOVED lines=31> */
.L_x_1105:
        /* <DEDUP_REMOVED lines=46> */
.L_x_1107:
[----:B------:R-:W-:Y:S05]  /*5470*/  BSYNC.RECONVERGENT B0 ;  /* 0x0000000000007941 */ /* 0x000fea0003800200 */
.L_x_1106:
        /* <DEDUP_REMOVED lines=21> */
.L_x_1108:
        /* <DEDUP_REMOVED lines=18> */
.L_x_1110:
[----:B------:R-:W-:Y:S05]  /*56f0*/  BSYNC.RECONVERGENT B0 ;  /* 0x0000000000007941 */ /* 0x000fea0003800200 */
.L_x_1109:
        /* <DEDUP_REMOVED lines=21> */
.L_x_1111:
        /* <DEDUP_REMOVED lines=18> */
.L_x_1113:
[----:B------:R-:W-:Y:S05]  /*5970*/  BSYNC.RECONVERGENT B0 ;  /* 0x0000000000007941 */ /* 0x000fea0003800200 */
.L_x_1112:
        /* <DEDUP_REMOVED lines=21> */
.L_x_1114:
        /* <DEDUP_REMOVED lines=18> */
.L_x_1116:
[----:B------:R-:W-:Y:S05]  /*5bf0*/  BSYNC.RECONVERGENT B0 ;  /* 0x0000000000007941 */ /* 0x000fea0003800200 */
.L_x_1115:
        /* <DEDUP_REMOVED lines=22> */
.L_x_1117:
        /* <DEDUP_REMOVED lines=18> */
.L_x_1119:
[----:B------:R-:W-:Y:S05]  /*5e80*/  BSYNC.RECONVERGENT B0 ;  /* 0x0000000000007941 */ /* 0x000fea0003800200 */
.L_x_1118:
[----:B------:R-:W3:Y:S01]  /*5e90*/  LDCU UR4, c[0x0][0x410] ;  /* 0x00008200ff0477ac */ /* 0x000ee20008000800 */
[----:B------:R-:W-:Y:S02]  /*5ea0*/  IADD3 R43, PT, PT, R20, R43, RZ ;  /* 0x0000002b142b7210 */ /* 0x000fe40007ffe0ff */
[----:B------:R-:W-:Y:S01]  /*5eb0*/  IADD3 R41, PT, PT, R41, 0x1, RZ ;  /* 0x0000000129297810 */ /* 0x000fe20007ffe0ff */
[----:B------:R-:W3:Y:S02]  /*5ec0*/  LDCU UR5, c[0x0][0x3e0] ;  /* 0x00007c00ff0577ac */ /* 0x000ee40008000800 */
[----:B---3--:R-:W-:-:S06]  /*5ed0*/  UIMAD UR4, UR4, UR5, URZ ;  /* 0x00000005040472a4 */ /* 0x008fcc000f8e02ff */
[----:B------:R-:W-:-:S13]  /*5ee0*/  ISETP.GE.AND P0, PT, R43, UR4, PT ;  /* 0x000000042b007c0c */ /* 0x000fda000bf06270 */
[----:B------:R-:W-:Y:S05]  /*5ef0*/  @!P0 BRA `(.L_x_1120) ;  /* 0xffffffa000988947 */ /* 0x000fea000383ffff */
.L_x_1077:
        /* <DEDUP_REMOVED lines=16> */
.L_x_1122:
[----:B------:R-:W-:Y:S05]  /*6000*/  BSYNC.RECONVERGENT B0 ;  /* 0x0000000000007941 */ /* 0x000fea0003800200 */
.L_x_1121:
        /* <DEDUP_REMOVED lines=11> */
.L_x_1124:
[----:B------:R-:W2:Y:S04]  /*60c0*/  LDG.E.STRONG.GPU R5, desc[UR6][R2.64] ;  /* 0x0000000602057981 */ /* 0x000ea8000c1ef900 */
[----:B--2---:R-:W-:Y:S01]  /*60d0*/  CCTL.IVALL ;  /* 0x00000000ff00798f */ /* 0x004fe20002000000 */
[----:B------:R-:W-:Y:S05]  /*60e0*/  YIELD ;  /* 0x0000000000007946 */ /* 0x000fea0003800000 */
[----:B------:R-:W-:-:S13]  /*60f0*/  ISETP.NE.AND P0, PT, R5, R0, PT ;  /* 0x000000000500720c */ /* 0x000fda0003f05270 */
[----:B------:R-:W-:Y:S05]  /*6100*/  @P0 BRA `(.L_x_1124) ;  /* 0xfffffffc00ec0947 */ /* 0x000fea000383ffff */
.L_x_1123:
        /* <DEDUP_REMOVED lines=75> */
.L_x_1127:
        /* <DEDUP_REMOVED lines=31> */
.L_x_1126:
[----:B------:R-:W-:Y:S05]  /*67b0*/  BSYNC.RECONVERGENT B0 ;  /* 0x0000000000007941 */ /* 0x000fea0003800200 */
.L_x_1125:
        /* <DEDUP_REMOVED lines=10> */
.L_x_1128:
        /* <DEDUP_REMOVED lines=87> */
.L_x_1129:
        /* <DEDUP_REMOVED lines=11> */
.L_x_4514:


//--------------------- .text._Z35group_norm_nhwc_bwd_one_pass_kernelI11Fp16IOFp16WLi256ELi84ELi672EEv26Group_norm_nhwc_bwd_params --------------------------
	.section	.text._Z35group_norm_nhwc_bwd_one_pass_kernelI11Fp16IOFp16WLi256ELi84ELi672EEv26Group_norm_nhwc_bwd_params,"ax",@progbits
	.align	128
        .global         _Z35group_norm_nhwc_bwd_one_pass_kernelI11Fp16IOFp16WLi256ELi84ELi672EEv26Group_norm_nhwc_bwd_params
        .type           _Z35group_norm_nhwc_bwd_one_pass_kernelI11Fp16IOFp16WLi256ELi84ELi672EEv26Group_norm_nhwc_bwd_params,@function
        .size           _Z35group_norm_nhwc_bwd_one_pass_kernelI11Fp16IOFp16WLi256ELi84ELi672EEv26Group_norm_nhwc_bwd_params,(.L_x_4515 - _Z35group_norm_nhwc_bwd_one_pass_kernelI11Fp16IOFp16WLi256ELi84ELi672EEv26Group_norm_nhwc_bwd_params)
        .other          _Z35group_norm_nhwc_bwd_one_pass_kernelI11Fp16IOFp16WLi256ELi84ELi672EEv26Group_norm_nhwc_bwd_params,@"STO_CUDA_ENTRY STV_DEFAULT"
_Z35group_norm_nhwc_bwd_one_pass_kernelI11Fp16IOFp16WLi256ELi84ELi672EEv26Group_norm_nhwc_bwd_params:
.text._Z35group_norm_nhwc_bwd_one_pass_kernelI11Fp16IOFp16WLi256ELi84ELi672EEv26Group_norm_nhwc_bwd_params:
        /* <DEDUP_REMOVED lines=22> */
.L_x_1197:
        /* <DEDUP_REMOVED lines=423> */
[----:B---3--:R-:W-:Y:S02]  /*1bd0*/  @P1 HADD2.F32 R64, -RZ, R31.H0_H0 ;  /* 0x2000001fff401230 */ /* 0x008fe40000004100 */
[----:B----4-:R-:W-:Y:S02]  /*1be0*/  @P1 HADD2.F32 R62, -RZ, R30.H0_H0 ;  /* 0x2000001eff3e1230 */ /* 0x010fe40000004100 */
[----:B------:R-:W-:Y:S02]  /*1bf0*/  HADD2.F32 R59, -RZ, R59.H0_H0 ;  /* 0x2000003bff3b7230 */ /* 0x000fe40000004100 */
[----:B------:R-:W-:Y:S01]  /*1c00*/  HADD2.F32 R15, -RZ, R17.H0_H0 ;  /* 0x20000011ff0f7230 */ /* 0x000fe20000004100 */
        /* <DEDUP_REMOVED lines=290> */
.L_x_1131:
        /* <DEDUP_REMOVED lines=576> */
.L_x_1132:
        /* <DEDUP_REMOVED lines=44> */
.L_x_1134:
[----:B------:R-:W-:Y:S05]  /*54f0*/  BSYNC.RECONVERGENT B0 ;  /* 0x0000000000007941 */ /* 0x000fea0003800200 */
.L_x_1133:
        /* <DEDUP_REMOVED lines=54> */
.L_x_1136:
[----:B------:R-:W-:Y:S05]  /*5860*/  BSYNC.RECONVERGENT B0 ;  /* 0x0000000000007941 */ /* 0x000fea0003800200 */
.L_x_1135:
        /* <DEDUP_REMOVED lines=78> */
.L_x_1138:
[----:B------:R-:W-:Y:S05]  /*5d50*/  BSYNC.RECONVERGENT B0 ;  /* 0x0000000000007941 */ /* 0x000fea0003800200 */
.L_x_1137:
        /* <DEDUP_REMOVED lines=31> */
.L_x_1140:
[----:B------:R-:W-:Y:S05]  /*5f50*/  BSYNC.RECONVERGENT B0 ;  /* 0x0000000000007941 */ /* 0x000fea0003800200 */
.L_x_1139:
        /* <DEDUP_REMOVED lines=28> */
.L_x_1143:
        /* <DEDUP_REMOVED lines=8> */
.L_x_1142:
        /* <DEDUP_REMOVED lines=26> */
.L_x_1145:
        /* <DEDUP_REMOVED lines=136> */
.L_x_1144:
        /* <DEDUP_REMOVED lines=69> */
.L_x_1146:
        /* <DEDUP_REMOVED lines=35> */
.L_x_1147:
        /* <DEDUP_REMOVED lines=19> */
.L_x_1148:
[----:B------:R-:W-:Y:S05]  /*7370*/  BSYNC.RECONVERGENT B0 ;  /* 0x0000000000007941 */ /* 0x000fea0003800200 */
.L_x_1141:
        /* <DEDUP_REMOVED lines=46> */
.L_x_1149:
        /* <DEDUP_REMOVED lines=21> */
.L_x_1151:
[----:B------:R-:W-:Y:S05]  /*77b0*/  BSYNC.RECONVERGENT B0 ;  /* 0x0000000000007941 */ /* 0x000fea0003800200 */
.L_x_1150:
        /* <DEDUP_REMOVED lines=35> */
.L_x_1152:
        /* <DEDUP_REMOVED lines=21> */
.L_x_1154:
[----:B------:R-:W-:Y:S05]  /*7b40*/  BSYNC.RECONVERGENT B0 ;  /* 0x0000000000007941 */ /* 0x000fea0003800200 */
.L_x_1153:
        /* <DEDUP_REMOVED lines=25> */
.L_x_1155:
        /* <DEDUP_REMOVED lines=21> */
.L_x_1157:
[----:B------:R-:W-:Y:S05]  /*7e30*/  BSYNC.RECONVERGENT B0 ;  /* 0x0000000000007941 */ /* 0x000fea0003800200 */
.L_x_1156:
        /* <DEDUP_REMOVED lines=35> */
.L_x_1158:
        /* <DEDUP_REMOVED lines=21> */
.L_x_1160:
[----:B------:R-:W-:Y:S05]  /*81c0*/  BSYNC.RECONVERGENT B0 ;  /* 0x0000000000007941 */ /* 0x000fea0003800200 */
.L_x_1159:
        /* <DEDUP_REMOVED lines=25> */
.L_x_1161:
        /* <DEDUP_REMOVED lines=21> */
.L_x_1163:
[----:B------:R-:W-:Y:S05]  /*84b0*/  BSYNC.RECONVERGENT B0 ;  /* 0x0000000000007941 */ /* 0x000fea0003800200 */
.L_x_1162:
        /* <DEDUP_REMOVED lines=82> */
.L_x_1164:
        /* <DEDUP_REMOVED lines=21> */
.L_x_1166:
[----:B------:R-:W-:Y:S05]  /*8b30*/  BSYNC.RECONVERGENT B0 ;  /* 0x0000000000007941 */ /* 0x000fea0003800200 */
.L_x_1165:
        /* <DEDUP_REMOVED lines=23> */
.L_x_1167:
        /* <DEDUP_REMOVED lines=19> */
.L_x_1169:
[----:B------:R-:W-:Y:S05]  /*8de0*/  BSYNC.RECONVERGENT B0 ;  /* 0x0000000000007941 */ /* 0x000fea0003800200 */
.L_x_1168:
        /* <DEDUP_REMOVED lines=23> */
.L_x_1170:
        /* <DEDUP_REMOVED lines=21> */
.L_x_1172:
[----:B------:R-:W-:Y:S05]  /*90b0*/  BSYNC.RECONVERGENT B0 ;  /* 0x0000000000007941 */ /* 0x000fea0003800200 */
.L_x_1171:
        /* <DEDUP_REMOVED lines=23> */
.L_x_1173:
        /* <DEDUP_REMOVED lines=18> */
.L_x_1175:
[----:B------:R-:W-:Y:S05]  /*9350*/  BSYNC.RECONVERGENT B0 ;  /* 0x0000000000007941 */ /* 0x000fea0003800200 */
.L_x_1174:
        /* <DEDUP_REMOVED lines=61> */
.L_x_1176:
        /* <DEDUP_REMOVED lines=32> */
.L_x_1178:
[----:B------:R-:W-:Y:S05]  /*9930*/  BSYNC.RECONVERGENT B0 ;  /* 0x0000000000007941 */ /* 0x000fea0003800200 */
.L_x_1177:
        /* <DEDUP_REMOVED lines=21> */
.L_x_1179:
        /* <DEDUP_REMOVED lines=18> */
.L_x_1181:
[----:B------:R-:W-:Y:S05]  /*9bb0*/  BSYNC.RECONVERGENT B0 ;  /* 0x0000000000007941 */ /* 0x000fea0003800200 */
.L_x_1180:
        /* <DEDUP_REMOVED lines=21> */
.L_x_1182:
        /* <DEDUP_REMOVED lines=18> */
.L_x_1184:
[----:B------:R-:W-:Y:S05]  /*9e30*/  BSYNC.RECONVERGENT B0 ;  /* 0x0000000000007941 */ /* 0x000fea0003800200 */
.L_x_1183:
        /* <DEDUP_REMOVED lines=21> */
.L_x_1185:
        /* <DEDUP_REMOVED lines=18> */
.L_x_1187:
[----:B------:R-:W-:Y:S05]  /*a0b0*/  BSYNC.RECONVERGENT B0 ;  /* 0x0000000000007941 */ /* 0x000fea0003800200 */
.L_x_1186:
        /* <DEDUP_REMOVED lines=21> */
.L_x_1188:
        /* <DEDUP_REMOVED lines=18> */
.L_x_1190:
[----:B------:R-:W-:Y:S05]  /*a330*/  BSYNC.RECONVERGENT B0 ;  /* 0x0000000000007941 */ /* 0x000fea0003800200 */
.L_x_1189:
        /* <DEDUP_REMOVED lines=21> */
.L_x_1191:
        /* <DEDUP_REMOVED lines=18> */
.L_x_1193:
[----:B------:R-:W-:Y:S05]  /*a5b0*/  BSYNC.RECONVERGENT B0 ;  /* 0x0000000000007941 */ /* 0x000fea0003800200 */
.L_x_1192:
        /* <DEDUP_REMOVED lines=22> */
.L_x_1194:
        /* <DEDUP_REMOVED lines=18> */
.L_x_1196:
[----:B------:R-:W-:Y:S05]  /*a840*/  BSYNC.RECONVERGENT B0 ;  /* 0x0000000000007941 */ /* 0x000fea0003800200 */
.L_x_1195:
        /* <DEDUP_REMOVED lines=8> */
.L_x_1130:
        /* <DEDUP_REMOVED lines=15> */
.L_x_1199:
[----:B------:R-:W-:Y:S05]  /*a9c0*/  BSYNC.RECONVERGENT B0 ;  /* 0x0000000000007941 */ /* 0x000fea0003800200 */
.L_x_1198:
        /* <DEDUP_REMOVED lines=11> */
.L_x_1201:
[----:B------:R-:W2:Y:S04]  /*aa80*/  LDG.E.STRONG.GPU R5, desc[UR8][R2.64] ;  /* 0x0000000802057981 */ /* 0x000ea8000c1ef900 */
[----:B--2---:R-:W-:Y:S01]  /*aa90*/  CCTL.IVALL ;  /* 0x00000000ff00798f */ /* 0x004fe20002000000 */
[----:B------:R-:W-:Y:S05]  /*aaa0*/  YIELD ;  /* 0x0000000000007946 */ /* 0x000fea0003800000 */
[----:B------:R-:W-:-:S13]  /*aab0*/  ISETP.NE.AND P0, PT, R5, R0, PT ;  /* 0x000000000500720c */ /* 0x000fda0003f05270 */
[----:B------:R-:W-:Y:S05]  /*aac0*/  @P0 BRA `(.L_x_1201) ;  /* 0xfffffffc00ec0947 */ /* 0x000fea000383ffff */
.L_x_1200:
        /* <DEDUP_REMOVED lines=73> */
.L_x_1204:
        /* <DEDUP_REMOVED lines=31> */
.L_x_1203:
[----:B------:R-:W-:Y:S05]  /*b150*/  BSYNC.RECONVERGENT B0 ;  /* 0x0000000000007941 */ /* 0x000fea0003800200 */
.L_x_1202:
        /* <DEDUP_REMOVED lines=10> */
.L_x_1205:
        /* <DEDUP_REMOVED lines=22> */
[----:B---3--:R-:W-:-:S02]  /*b360*/  F2FP.F16.F32.PACK_AB R31, R7, R2 ;  /* 0x00000002071f723e */ /* 0x008fc400000000ff */
[----:B------:R-:W-:-:S04]  /*b370*/  LOP3.LUT R2, R61, 0x3, RZ, 0xc0, !PT ;  /* 0x000000033d027812 */ /* 0x000fc800078ec0ff */
[----:B------:R-:W-:Y:S02]  /*b380*/  IADD3.X R9, PT, PT, R2, UR5, RZ, P1, !PT ;  /* 0x0000000502097c10 */ /* 0x000fe40008ffe4ff */
[----:B----4-:R-:W-:Y:S02]  /*b390*/  F2FP.F16.F32.PACK_AB R33, R25, R12 ;  /* 0x0000000c1921723e */ /* 0x010fe400000000ff */
        /* <DEDUP_REMOVED lines=55> */
[----:B----4-:R-:W-:Y:S02]  /*b710*/  F2FP.F16.F32.PACK_AB R13, R13, R8 ;  /* 0x000000080d0d723e */ /* 0x010fe400000000ff */
[----:B-----5:R-:W-:-:S03]  /*b720*/  F2FP.F16.F32.PACK_AB R7, R5, R6 ;  /* 0x000000060507723e */ /* 0x020fc600000000ff */
[----:B------:R3:W-:Y:S04]  /*b730*/  STG.E desc[UR8][R26.64], R13 ;  /* 0x0000000d1a007986 */ /* 0x0007e8000c101908 */
[----:B------:R3:W-:Y:S02]  /*b740*/  STG.E desc[UR8][R28.64], R7 ;  /* 0x000000071c007986 */ /* 0x0007e4000c101908 */
[----:B------:R-:W-:Y:S05]  /*b750*/  @P0 BRA `(.L_x_1205) ;  /* 0xfffffff800a80947 */ /* 0x000fea000383ffff */
[----:B------:R-:W-:Y:S05]  /*b760*/  EXIT ;  /* 0x000000000000794d */ /* 0x000fea0003800000 */
.L_x_1206:
        /* <DEDUP_REMOVED lines=9> */
.L_x_4515:


//--------------------- .text._Z35group_norm_nhwc_bwd_one_pass_kernelI11Fp16IOFp16WLi512ELi84ELi672EEv26Group_norm_nhwc_bwd_params --------------------------
	.section	.text._Z35group_norm_nhwc_bwd_one_pass_kernelI11Fp16IOFp16WLi512ELi84ELi672EEv26Group_norm_nhwc_bwd_params,"ax",@progbits
	.align	128
        .global         _Z35group_norm_nhwc_bwd_one_pass_kernelI11Fp16IOFp16WLi512ELi84ELi672EEv26Group_norm_nhwc_bwd_params
        .type           _Z35group_norm_nhwc_bwd_one_pass_kernelI11Fp16IOFp16WLi512ELi84ELi672EEv26Group_norm_nhwc_bwd_params,@function
        .size           _Z35group_norm_nhwc_bwd_one_pass_kernelI11Fp16IOFp16WLi512ELi84ELi672EEv26Group_norm_nhwc_bwd_params,(.L_x_4516 - _Z35group_norm_nhwc_bwd_one_pass_kernelI11Fp16IOFp16WLi512ELi84ELi672EEv26Group_norm_nhwc_bwd_params)
        .other          _Z35group_norm_nhwc_bwd_one_pass_kernelI11Fp16IOFp16WLi512ELi84ELi672EEv26Group_norm_nhwc_bwd_params,@"STO_CUDA_ENTRY STV_DEFAULT"
_Z35group_norm_nhwc_bwd_one_pass_kernelI11Fp16IOFp16WLi512ELi84ELi672EEv26Group_norm_nhwc_bwd_params:
.text._Z35group_norm_nhwc_bwd_one_pass_kernelI11Fp16IOFp16WLi512ELi84ELi672EEv26Group_norm_nhwc_bwd_params:
        /* <DEDUP_REMOVED lines=28> */
.L_x_1233:
        /* <DEDUP_REMOVED lines=747> */
[----:B-1----:R-:W4:Y:S01]  /*3070*/  LDL.LU R76, [R1+0x174] ;  /* 0x00017400014c7983 */ /* 0x002f220000300800 */
        /* <DEDUP_REMOVED lines=53> */
[----:B------:R-:W2:Y:S01]  /*33d0*/  @!P6 LDG.E R23, desc[UR10][R32.64] ;  /* 0x0000000a2017e981 */ /* 0x000ea2000c1e1900 */
[----:B-1----:R-:W-:Y:S01]  /*33e0*/  @!P4 IMAD R20, R16, R14, RZ ;  /* 0x0000000e1014c224 */ /* 0x002fe200078e02ff */
        /* <DEDUP_REMOVED lines=12> */
[----:B------:R-:W-:Y:S02]  /*34b0*/  LOP3.LUT P5, RZ, R74, 0x8, RZ, 0xc0, !PT ;  /* 0x000000084aff7812 */ /* 0x000fe400078ac0ff */
[----:B------:R-:W-:-:S11]  /*34c0*/  CS2R R20, SRZ ;  /* 0x0000000000147805 */ /* 0x000fd6000001ff00 */
[----:B------:R-:W2:Y:S04]  /*34d0*/  @!P5 LDG.E R20, desc[UR10][R26.64] ;  /* 0x0000000a1a14d981 */ /* 0x000ea8000c1e1900 */
[----:B------:R0:W2:Y:S01]  /*34e0*/  @!P5 LDG.E R21, desc[UR10][R28.64] ;  /* 0x0000000a1c15d981 */ /* 0x0000a2000c1e1900 */
[----:B------:R-:W-:Y:S02]  /*34f0*/  ISETP.GE.U32.AND P5, PT, R60, UR16, PT ;  /* 0x000000103c007c0c */ /* 0x000fe4000bfa6070 */
[----:B0-----:R-:W-:-:S04]  /*3500*/  SHF.R.S32.HI R28, RZ, 0x1f, R60 ;  /* 0x0000001fff1c7819 */ /* 0x001fc8000001143c */
[----:B------:R-:W-:-:S13]  /*3510*/  ISETP.GE.AND.EX P5, PT, R28, UR17, PT, P5 ;  /* 0x000000111c007c0c */ /* 0x000fda000bfa6350 */
[----:B------:R-:W0:Y:S01]  /*3520*/  @!P5 LDC.64 R26, c[0x0][0x3f8] ;  /* 0x0000fe00ff1adb82 */ /* 0x000e220000000a00 */
[----:B------:R-:W-:Y:S02]  /*3530*/  @!P5 MOV R29, R5 ;  /* 0x00000005001dd202 */ /* 0x000fe40000000f00 */
[----:B------:R-:W-:-:S04]  /*3540*/  LOP3.LUT R74, R74, 0xf7ffffff, RZ, 0xc0, !PT ;  /* 0xf7ffffff4a4a7812 */ /* 0x000fc800078ec0ff */
[----:B------:R-:W-:Y:S01]  /*3550*/  @P5 LOP3.LUT R74, R74, 0x8000000, RZ, 0xfc, !PT ;  /* 0x080000004a4a5812 */ /* 0x000fe200078efcff */
[----:B0-----:R-:W-:Y:S01]  /*3560*/  @!P5 IMAD R32, R28, R26, RZ ;  /* 0x0000001a1c20d224 */ /* 0x001fe200078e02ff */
[----:B------:R-:W-:-:S03]  /*3570*/  @!P5 MOV R28, R2 ;  /* 0x00000002001cd202 */ /* 0x000fc60000000f00 */
[C---:B------:R-:W-:Y:S02]  /*3580*/  @!P5 IMAD R32, R60.reuse, R27, R32 ;  /* 0x0000001b3c20d224 */ /* 0x040fe400078e0220 */
[----:B------:R-:W-:-:S04]  /*3590*/  @!P5 IMAD.WIDE.U32 R28, R60, R26, R28 ;  /* 0x0000001a3c1cd225 */ /* 0x000fc800078e001c */
[----:B------:R-:W-:Y:S01]  /*35a0*/  HFMA2 R60, -RZ, RZ, 0, 0 ;  /* 0x00000000ff3c7431 */ /* 0x000fe200000001ff */
[----:B------:R-:W-:Y:S01]  /*35b0*/  PRMT R62, RZ, 0x5410, RZ ;  /* 0x00005410ff3e7816 */ /* 0x000fe200000000ff */
[----:B----4-:R0:W-:Y:S01]  /*35c0*/  STL [R1+0x94], R76 ;  /* 0x0000944c01007387 */ /* 0x0101e20000100800 */
[----:B------:R-:W1:Y:S03]  /*35d0*/  @!P5 LDC.64 R26, c[0x0][0x3a0] ;  /* 0x0000e800ff1adb82 */ /* 0x000e660000000a00 */
[----:B------:R4:W2:Y:S02]  /*35e0*/  @!P1 LDG.E R60, desc[UR10][R38.64] ;  /* 0x0000000a263c9981 */ /* 0x0008a4000c1e1900 */
[----:B----4-:R-:W-:-:S06]  /*35f0*/  CS2R R38, SRZ ;  /* 0x0000000000267805 */ /* 0x010fcc000001ff00 */
[----:B------:R4:W4:Y:S01]  /*3600*/  @!P1 LDG.E R38, desc[UR10][R40.64] ;  /* 0x0000000a28269981 */ /* 0x000922000c1e1900 */
[----:B------:R-:W-:-:S03]  /*3610*/  LOP3.LUT P1, RZ, R74, 0x1000000, RZ, 0xc0, !PT ;  /* 0x010000004aff7812 */ /* 0x000fc6000782c0ff */
[----:B------:R-:W-:Y:S04]  /*3620*/  STL [R1+0x1f0], R6 ;  /* 0x0001f00601007387 */ /* 0x000fe80000100800 */
[----:B------:R-:W-:Y:S04]  /*3630*/  STL [R1+0x1f8], R6 ;  /* 0x0001f80601007387 */ /* 0x000fe80000100800 */
[----:B---3--:R3:W-:Y:S02]  /*3640*/  STL [R1+0x1fc], R7 ;  /* 0x0001fc0701007387 */ /* 0x0087e40000100800 */
[----:B------:R-:W-:-:S02]  /*3650*/  @!P1 PRMT R62, R62, 0x5410, R76 ;  /* 0x000054103e3e9816 */ /* 0x000fc4000000004c */
[----:B--2---:R-:W-:Y:S02]  /*3660*/  STL [R1+0x1cc], R12 ;  /* 0x0001cc0c01007387 */ /* 0x004fe40000100800 */
[----:B------:R-:W-:Y:S02]  /*3670*/  @!P1 PRMT R62, R76, 0x7632, R62 ;  /* 0x000076324c3e9816 */ /* 0x000fe4000000003e */
[----:B0-----:R-:W2:Y:S04]  /*3680*/  LDL.LU R76, [R1+0x218] ;  /* 0x00021800014c7983 */ /* 0x001ea80000300800 */
[----:B---3--:R-:W3:Y:S04]  /*3690*/  LDL.LU R7, [R1+0x180] ;  /* 0x0001800001077983 */ /* 0x008ee80000300800 */
[----:B------:R-:W3:Y:S04]  /*36a0*/  LDL.LU R6, [R1+0x17c] ;  /* 0x00017c0001067983 */ /* 0x000ee80000300800 */
[----:B------:R-:W-:Y:S04]  /*36b0*/  STL [R1+0x200], R12 ;  /* 0x0002000c01007387 */ /* 0x000fe80000100800 */
[----:B------:R0:W-:Y:S04]  /*36c0*/  STL [R1+0x214], R12 ;  /* 0x0002140c01007387 */ /* 0x0001e80000100800 */
[----:B------:R-:W-:Y:S04]  /*36d0*/  STL [R1+0x1dc], R77 ;  /* 0x0001dc4d01007387 */ /* 0x000fe80000100800 */
[----:B------:R1:W-:Y:S01]  /*36e0*/  STL [R1+0x210], R77 ;  /* 0x0002104d01007387 */ /* 0x0003e20000100800 */
[----:B0-----:R-:W-:-:S03]  /*36f0*/  PRMT R12, RZ, 0x7610, R12 ;  /* 0x00007610ff0c7816 */ /* 0x001fc6000000000c */
[----:B------:R-:W-:Y:S04]  /*3700*/  STL.S16 [R1+0x126], RZ ;  /* 0x000126ff01007387 */ /* 0x000fe80000100600 */
[----:B------:R0:W-:Y:S04]  /*3710*/  STL.S16 [R1+0x124], R12 ;  /* 0x0001240c01007387 */ /* 0x0001e80000100600 */
[----:B-1----:R-:W3:Y:S01]  /*3720*/  LDL.LU R77, [R1+0x170] ;  /* 0x00017000014d7983 */ /* 0x002ee20000300800 */
[----:B------:R-:W-:Y:S02]  /*3730*/  @!P5 IADD3 R32, PT, PT, R29, R32, RZ ;  /* 0x000000201d20d210 */ /* 0x000fe40007ffe0ff */
[C---:B------:R-:W-:Y:S01]  /*3740*/  @!P5 SHF.L.U32 R33, R28.reuse, 0x1, RZ ;  /* 0x000000011c21d819 */ /* 0x040fe200000006ff */
[----:B------:R-:W-:Y:S01]  /*3750*/  HFMA2 R43, -RZ, RZ, 0, 0 ;  /* 0x00000000ff2b7431 */ /* 0x000fe200000001ff */
[----:B------:R-:W-:Y:S01]  /*3760*/  @!P5 SHF.L.U64.HI R32, R28, 0x1, R32 ;  /* 0x000000011c20d819 */ /* 0x000fe20000010220 */
[----:B------:R-:W3:Y:S01]  /*3770*/  @!P0 LDG.E R39, desc[UR10][R46.64] ;  /* 0x0000000a2e278981 */ /* 0x000ee2000c1e1900 */
[----:B------:R-:W1:Y:S03]  /*3780*/  @!P5 LDC.64 R28, c[0x0][0x398] ;  /* 0x0000e600ff1cdb82 */ /* 0x000e660000000a00 */
[----:B------:R0:W3:Y:S01]  /*3790*/  @!P6 LDG.E R43, desc[UR10][R34.64] ;  /* 0x0000000a222be981 */ /* 0x0000e2000c1e1900 */
[----:B------:R-:W-:-:S02]  /*37a0*/  @!P5 IADD3 R26, P6, PT, R33, R26, RZ ;  /* 0x0000001a211ad210 */ /* 0x000fc40007fde0ff */
[----:B----4-:R-:W-:Y:S02]  /*37b0*/  IADD3 R41, PT, PT, R0, 0x1f0, RZ ;  /* 0x000001f000297810 */ /* 0x010fe40007ffe0ff */
[----:B------:R-:W-:Y:S02]  /*37c0*/  @!P5 IADD3.X R27, PT, PT, R32, R27, RZ, P6, !PT ;  /* 0x0000001b201bd210 */ /* 0x000fe400037fe4ff */
[----:B0-----:R-:W-:Y:S02]  /*37d0*/  SHF.R.S32.HI R34, RZ, 0x1f, R41 ;  /* 0x0000001fff227819 */ /* 0x001fe40000011429 */
[----:B-1----:R-:W-:-:S04]  /*37e0*/  @!P5 IADD3 R28, P6, PT, R33, R28, RZ ;  /* 0x0000001c211cd210 */ /* 0x002fc80007fde0ff */
[----:B------:R-:W-:Y:S02]  /*37f0*/  @!P5 IADD3.X R29, PT, PT, R32, R29, RZ, P6, !PT ;  /* 0x0000001d201dd210 */ /* 0x000fe400037fe4ff */
[----:B------:R-:W-:-:S04]  /*3800*/  ISETP.GE.U32.AND P6, PT, R41, UR16, PT ;  /* 0x0000001029007c0c */ /* 0x000fc8000bfc6070 */
[----:B------:R-:W-:-:S13]  /*3810*/  ISETP.GE.AND.EX P6, PT, R34, UR17, PT, P6 ;  /* 0x0000001122007c0c */ /* 0x000fda000bfc6360 */
[----:B------:R-:W0:Y:S01]  /*3820*/  @!P6 LDC.64 R32, c[0x0][0x3f8] ;  /* 0x0000fe00ff20eb82 */ /* 0x000e220000000a00 */
[----:B--2---:R-:W-:Y:S02]  /*3830*/  PRMT R76, R12, 0x7610, R76 ;  /* 0x000076100c4c7816 */ /* 0x004fe4000000004c */
[----:B------:R-:W2:Y:S01]  /*3840*/  LDL.S16 R12, [R1+0x126] ;  /* 0x00012600010c7983 */ /* 0x000ea20000100600 */
[----:B------:R-:W-:Y:S02]  /*3850*/  MOV R40, RZ ;  /* 0x000000ff00287202 */ /* 0x000fe40000000f00 */
[----:B------:R-:W-:-:S04]  /*3860*/  @!P6 MOV R35, R5 ;  /* 0x000000050023e202 */ /* 0x000fc80000000f00 */
[----:B------:R0:W4:Y:S02]  /*3870*/  @!P0 LDG.E R40, desc[UR10][R44.64] ;  /* 0x0000000a2c288981 */ /* 0x000124000c1e1900 */
        /* <DEDUP_REMOVED lines=18> */
[----:B---3--:R-:W-:Y:S02]  /*39a0*/  @!P0 PRMT R65, R65, 0x5410, R7 ;  /* 0x0000541041418816 */ /* 0x008fe40000000007 */
[----:B------:R-:W-:Y:S02]  /*39b0*/  @!P0 PRMT R64, R64, 0x5410, R6 ;  /* 0x0000541040408816 */ /* 0x000fe40000000006 */
[----:B------:R-:W-:-:S02]  /*39c0*/  @P6 LOP3.LUT R74, R74, 0x4000000, RZ, 0xfc, !PT ;  /* 0x040000004a4a6812 */ /* 0x000fc400078efcff */
[----:B------:R-:W-:Y:S02]  /*39d0*/  @!P0 PRMT R65, R7, 0x7632, R65 ;  /* 0x0000763207418816 */ /* 0x000fe40000000041 */
[----:B------:R-:W-:Y:S02]  /*39e0*/  @!P0 PRMT R64, R6, 0x7632, R64 ;  /* 0x0000763206408816 */ /* 0x000fe40000000040 */
[----:B------:R-:W-:Y:S01]  /*39f0*/  LOP3.LUT P0, RZ, R74, 0x800000, RZ, 0xc0, !PT ;  /* 0x008000004aff7812 */ /* 0x000fe2000780c0ff */
[----:B------:R0:W-:-:S12]  /*3a00*/  STL [R1+0x18], R77 ;  /* 0x0000184d01007387 */ /* 0x0001d80000100800 */
[C---:B------:R-:W-:Y:S02]  /*3a10*/  @!P0 PRMT R76, R77.reuse, 0x7610, R76 ;  /* 0x000076104d4c8816 */ /* 0x040fe4000000004c */
[----:B--2---:R-:W-:Y:S02]  /*3a20*/  @!P0 PRMT R12, R77, 0x7632, R12 ;  /* 0x000076324d0c8816 */ /* 0x004fe4000000000c */
        /* <DEDUP_REMOVED lines=217> */
[----:B------:R-:W-:Y:S01]  /*47c0*/  @!P5 PRMT R76, R75, 0x7632, R76 ;  /* 0x000076324b4cd816 */ /* 0x000fe2000000004c */
[----:B------:R1:W-:Y:S01]  /*47d0*/  STL [R1+0x48], R12 ;  /* 0x0000480c01007387 */ /* 0x0003e20000100800 */
[----:B------:R-:W-:Y:S02]  /*47e0*/  LOP3.LUT P5, RZ, R74, 0x200, RZ, 0xc0, !PT ;  /* 0x000002004aff7812 */ /* 0x000fe400078ac0ff */
[----:B0-----:R-:W-:-:S04]  /*47f0*/  PRMT R75, RZ, 0x5410, RZ ;  /* 0x00005410ff4b7816 */ /* 0x001fc800000000ff */
[----:B------:R-:W-:Y:S02]  /*4800*/  @!P1 PRMT R75, R75, 0x5410, R6 ;  /* 0x000054104b4b9816 */ /* 0x000fe40000000006 */
[----:B-1----:R-:W-:Y:S02]  /*4810*/  PRMT R12, RZ, 0x7610, R12 ;  /* 0x00007610ff0c7816 */ /* 0x002fe4000000000c */
[----:B------:R-:W-:Y:S02]  /*4820*/  @!P1 PRMT R75, R6, 0x7632, R75 ;  /* 0x00007632064b9816 */ /* 0x000fe4000000004b */
[----:B------:R-:W-:Y:S02]  /*4830*/  LOP3.LUT P1, RZ, R74, 0x10000000, RZ, 0xc0, !PT ;  /* 0x100000004aff7812 */ /* 0x000fe4000782c0ff */
[----:B------:R-:W-:Y:S01]  /*4840*/  @!P6 PRMT R12, R24, 0x7632, R12 ;  /* 0x00007632180ce816 */ /* 0x000fe2000000000c */
[----:B------:R0:W-:Y:S04]  /*4850*/  STL [R1+0xc8], R13 ;  /* 0x0000c80d01007387 */ /* 0x0001e80000100800 */
[----:B------:R1:W-:Y:S01]  /*4860*/  STL.S16 [R1+0x132], R12 ;  /* 0x0001320c01007387 */ /* 0x0003e20000100600 */
[----:B0-----:R-:W-:Y:S01]  /*4870*/  PRMT R13, RZ, 0x7610, R13 ;  /* 0x00007610ff0d7816 */ /* 0x001fe2000000000d */
[----:B-1----:R-:W-:-:S03]  /*4880*/  HFMA2 R12, -RZ, RZ, 0, 0 ;  /* 0x00000000ff0c7431 */ /* 0x002fc600000001ff */
[----:B------:R-:W-:Y:S02]  /*4890*/  @!P5 PRMT R13, R25, 0x7632, R13 ;  /* 0x00007632190dd816 */ /* 0x000fe4000000000d */
[----:B------:R-:W-:-:S03]  /*48a0*/  LOP3.LUT P0, RZ, R74, 0x100, RZ, 0xc0, !PT ;  /* 0x000001004aff7812 */ /* 0x000fc6000780c0ff */
[----:B------:R0:W-:Y:S04]  /*48b0*/  STL.S16 [R1+0x134], R13 ;  /* 0x0001340d01007387 */ /* 0x0001e80000100600 */
[----:B------:R1:W-:Y:S01]  /*48c0*/  STL [R1+0x4c], R18 ;  /* 0x00004c1201007387 */ /* 0x0003e20000100800 */
[----:B0-----:R-:W-:Y:S02]  /*48d0*/  MOV R13, RZ ;  /* 0x000000ff000d7202 */ /* 0x001fe40000000f00 */
[----:B-1----:R-:W-:-:S04]  /*48e0*/  PRMT R18, RZ, 0x7610, R18 ;  /* 0x00007610ff127816 */ /* 0x002fc80000000012 */
[----:B------:R0:W3:Y:S01]  /*48f0*/  @!P1 LDG.E R13, desc[UR10][R50.64] ;  /* 0x0000000a320d9981 */ /* 0x0000e2000c1e1900 */
[C---:B------:R-:W-:Y:S02]  /*4900*/  @!P0 PRMT R18, R31.reuse, 0x7632, R18 ;  /* 0x000076321f128816 */ /* 0x040fe40000000012 */
[----:B0-----:R-:W-:Y:S02]  /*4910*/  PRMT R50, R50, 0x5410, RZ ;  /* 0x0000541032327816 */ /* 0x001fe400000000ff */
[----:B------:R-:W-:Y:S02]  /*4920*/  PRMT R51, RZ, 0x7610, R51 ;  /* 0x00007610ff337816 */ /* 0x000fe40000000033 */
[----:B------:R-:W-:Y:S02]  /*4930*/  @!P0 PRMT R50, R50, 0x7610, R30 ;  /* 0x0000761032328816 */ /* 0x000fe4000000001e */
[----:B------:R-:W-:Y:S01]  /*4940*/  @!P0 PRMT R51, R31, 0x7610, R51 ;  /* 0x000076101f338816 */ /* 0x000fe20000000033 */
[----:B------:R0:W-:Y:S04]  /*4950*/  STL [R1+0x1ac], R10 ;  /* 0x0001ac0a01007387 */ /* 0x0001e80000100800 */
[----:B------:R1:W-:Y:S01]  /*4960*/  STL [R1+0x1a4], R9 ;  /* 0x0001a40901007387 */ /* 0x0003e20000100800 */
[----:B0-----:R-:W-:-:S02]  /*4970*/  PRMT R10, RZ, 0x7610, R10 ;  /* 0x00007610ff0a7816 */ /* 0x001fc4000000000a */
[----:B-1----:R-:W-:Y:S01]  /*4980*/  PRMT R9, RZ, 0x7610, R9 ;  /* 0x00007610ff097816 */ /* 0x002fe20000000009 */
[----:B------:R0:W-:Y:S01]  /*4990*/  STL.S16 [R1+0x13c], R18 ;  /* 0x00013c1201007387 */ /* 0x0001e20000100600 */
[----:B------:R-:W-:Y:S01]  /*49a0*/  LOP3.LUT P6, RZ, R74, 0x80, RZ, 0xc0, !PT ;  /* 0x000000804aff7812 */ /* 0x000fe200078cc0ff */
[----:B0-----:R-:W-:Y:S01]  /*49b0*/  HFMA2 R18, -RZ, RZ, 0, 0 ;  /* 0x00000000ff127431 */ /* 0x001fe200000001ff */
[----:B------:R-:W-:-:S05]  /*49c0*/  PRMT R50, RZ, 0x7610, R50 ;  /* 0x00007610ff327816 */ /* 0x000fca0000000032 */
[----:B------:R0:W4:Y:S06]  /*49d0*/  @!P2 LDG.E R18, desc[UR10][R52.64] ;  /* 0x0000000a3412a981 */ /* 0x00012c000c1e1900 */
[----:B------:R-:W-:Y:S02]  /*49e0*/  @!P6 PRMT R50, R36, 0x7610, R50 ;  /* 0x000076102432e816 */ /* 0x000fe40000000032 */
[----:B0-----:R-:W-:Y:S02]  /*49f0*/  PRMT R52, RZ, 0x5410, RZ ;  /* 0x00005410ff347816 */ /* 0x001fe400000000ff */
[----:B------:R-:W-:-:S02]  /*4a00*/  PRMT R53, RZ, 0x7610, R53 ;  /* 0x00007610ff357816 */ /* 0x000fc40000000035 */
        /* <DEDUP_REMOVED lines=8> */
[----:B0-----:R-:W3:Y:S04]  /*4a90*/  LDL.LU R22, [R1+0x194] ;  /* 0x0001940001167983 */ /* 0x001ee80000300800 */
[----:B--2---:R0:W2:Y:S02]  /*4aa0*/  @!P1 LDG.E R12, desc[UR10][R48.64] ;  /* 0x0000000a300c9981 */ /* 0x0040a4000c1e1900 */
[----:B0-----:R-:W-:-:S02]  /*4ab0*/  PRMT R49, R49, 0x5410, RZ ;  /* 0x0000541031317816 */ /* 0x001fc400000000ff */
[----:B------:R-:W-:Y:S02]  /*4ac0*/  PRMT R48, RZ, 0x5410, RZ ;  /* 0x00005410ff307816 */ /* 0x000fe400000000ff */
[----:B------:R-:W-:Y:S02]  /*4ad0*/  @!P5 PRMT R49, R49, 0x5410, R25 ;  /* 0x000054103131d816 */ /* 0x000fe40000000019 */
[----:B------:R-:W-:Y:S02]  /*4ae0*/  @!P5 PRMT R48, R19, 0x7610, R48 ;  /* 0x000076101330d816 */ /* 0x000fe40000000030 */
[----:B------:R-:W-:Y:S02]  /*4af0*/  PRMT R49, RZ, 0x7610, R49 ;  /* 0x00007610ff317816 */ /* 0x000fe40000000031 */
[----:B------:R-:W-:Y:S02]  /*4b00*/  @!P5 PRMT R48, R48, 0x7610, R19 ;  /* 0x000076103030d816 */ /* 0x000fe40000000013 */
[----:B------:R-:W-:-:S02]  /*4b10*/  @!P0 PRMT R49, R30, 0x7610, R49 ;  /* 0x000076101e318816 */ /* 0x000fc40000000031 */
[C---:B------:R-:W-:Y:S02]  /*4b20*/  LOP3.LUT P5, RZ, R74.reuse, 0x40, RZ, 0xc0, !PT ;  /* 0x000000404aff7812 */ /* 0x040fe400078ac0ff */
[----:B------:R-:W-:-:S11]  /*4b30*/  LOP3.LUT P0, RZ, R74, 0x20, RZ, 0xc0, !PT ;  /* 0x000000204aff7812 */ /* 0x000fd6000780c0ff */
[----:B------:R-:W-:Y:S02]  /*4b40*/  @!P5 PRMT R10, R42, 0x7632, R10 ;  /* 0x000076322a0ad816 */ /* 0x000fe4000000000a */
[----:B------:R-:W-:-:S03]  /*4b50*/  @!P0 PRMT R9, R8, 0x7610, R9 ;  /* 0x0000761008098816 */ /* 0x000fc60000000009 */
[----:B------:R0:W-:Y:S04]  /*4b60*/  STL.S16 [R1+0x138], R10 ;  /* 0x0001380a01007387 */ /* 0x0001e80000100600 */
[----:B------:R1:W-:Y:S04]  /*4b70*/  STL.S16 [R1+0x136], R9 ;  /* 0x0001360901007387 */ /* 0x0003e80000100600 */
[----:B0-----:R-:W4:Y:S04]  /*4b80*/  LDL.LU R10, [R1+0x1ac] ;  /* 0x0001ac00010a7983 */ /* 0x001f280000300800 */
[----:B-1----:R-:W2:Y:S04]  /*4b90*/  LDL.LU R9, [R1+0x1a4] ;  /* 0x0001a40001097983 */ /* 0x002ea80000300800 */
[----:B------:R0:W-:Y:S04]  /*4ba0*/  STL [R1+0x1a8], R57 ;  /* 0x0001a83901007387 */ /* 0x0001e80000100800 */
[----:B------:R1:W-:Y:S04]  /*4bb0*/  STL [R1+0x1a0], R58 ;  /* 0x0001a03a01007387 */ /* 0x0003e80000100800 */
[----:B------:R1:W-:Y:S01]  /*4bc0*/  STL [R1+0x19c], R59 ;  /* 0x00019c3b01007387 */ /* 0x0003e20000100800 */
[----:B0-----:R-:W-:-:S02]  /*4bd0*/  PRMT R57, RZ, 0x7610, R57 ;  /* 0x00007610ff397816 */ /* 0x001fc40000000039 */
[----:B-1----:R-:W-:Y:S02]  /*4be0*/  PRMT R58, RZ, 0x7610, R58 ;  /* 0x00007610ff3a7816 */ /* 0x002fe4000000003a */
[----:B------:R-:W-:Y:S02]  /*4bf0*/  PRMT R59, RZ, 0x7610, R59 ;  /* 0x00007610ff3b7816 */ /* 0x000fe4000000003b */
[----:B------:R-:W-:-:S05]  /*4c00*/  @!P0 PRMT R58, R8, 0x7632, R58 ;  /* 0x00007632083a8816 */ /* 0x000fca000000003a */
[----:B------:R0:W-:Y:S04]  /*4c10*/  STL.S16 [R1+0x140], R58 ;  /* 0x0001403a01007387 */ /* 0x0001e80000100600 */
[----:B0-----:R-:W2:Y:S04]  /*4c20*/  LDL.LU R58, [R1+0x1a0] ;  /* 0x0001a000013a7983 */ /* 0x001ea80000300800 */
[----:B------:R0:W-:Y:S04]  /*4c30*/  STL [R1+0x198], R14 ;  /* 0x0001980e01007387 */ /* 0x0001e80000100800 */
[----:B------:R1:W-:Y:S01]  /*4c40*/  STL [R1+0x190], R15 ;  /* 0x0001900f01007387 */ /* 0x0003e20000100800 */
[----:B0-----:R-:W-:-:S02]  /*4c50*/  PRMT R14, RZ, 0x7610, R14 ;  /* 0x00007610ff0e7816 */ /* 0x001fc4000000000e */
[----:B-1----:R-:W-:Y:S02]  /*4c60*/  PRMT R15, RZ, 0x7610, R15 ;  /* 0x00007610ff0f7816 */ /* 0x002fe4000000000f */
[----:B------:R-:W-:-:S05]  /*4c70*/  @!P6 PRMT R14, R11, 0x7610, R14 ;  /* 0x000076100b0ee816 */ /* 0x000fca000000000e */
[----:B------:R0:W-:Y:S04]  /*4c80*/  STL.S16 [R1+0x13e], R14 ;  /* 0x00013e0e01007387 */ /* 0x0001e80000100600 */
[----:B0-----:R-:W2:Y:S01]  /*4c90*/  LDL.LU R14, [R1+0x198] ;  /* 0x00019800010e7983 */ /* 0x001ea20000300800 */
[----:B---3--:R-:W-:-:S05]  /*4ca0*/  @!P6 PRMT R15, R22, 0x7610, R15 ;  /* 0x00007610160fe816 */ /* 0x008fca000000000f */
[----:B------:R0:W-:Y:S04]  /*4cb0*/  STL.S16 [R1+0x148], R15 ;  /* 0x0001480f01007387 */ /* 0x0001e80000100600 */
[----:B0-----:R-:W3:Y:S01]  /*4cc0*/  LDL.LU R15, [R1+0x190] ;  /* 0x00019000010f7983 */ /* 0x001ee20000300800 */
[----:B----4-:R-:W-:Y:S02]  /*4cd0*/  @!P5 PRMT R57, R10, 0x7610, R57 ;  /* 0x000076100a39d816 */ /* 0x010fe40000000039 */
[----:B--2---:R-:W-:-:S03]  /*4ce0*/  @!P0 PRMT R59, R9, 0x7610, R59 ;  /* 0x00007610093b8816 */ /* 0x004fc6000000003b */
[----:B------:R0:W-:Y:S04]  /*4cf0*/  STL.S16 [R1+0x13a], R57 ;  /* 0x00013a3901007387 */ /* 0x0001e80000100600 */
[----:B------:R1:W-:Y:S04]  /*4d00*/  STL.S16 [R1+0x142], R59 ;  /* 0x0001423b01007387 */ /* 0x0003e80000100600 */
[----:B0-----:R-:W2:Y:S04]  /*4d10*/  LDL.LU R57, [R1+0x1a8] ;  /* 0x0001a80001397983 */ /* 0x001ea80000300800 */
[----:B-1----:R-:W4:Y:S04]  /*4d20*/  LDL.LU R59, [R1+0x19c] ;  /* 0x00019c00013b7983 */ /* 0x002f280000300800 */
[----:B------:R0:W-:Y:S04]  /*4d30*/  STL [R1+0xcc], R24 ;  /* 0x0000cc1801007387 */ /* 0x0001e80000100800 */
[----:B------:R1:W-:Y:S01]  /*4d40*/  STL [R1+0xd0], R25 ;  /* 0x0000d01901007387 */ /* 0x0003e20000100800 */
[----:B------:R-:W-:-:S02]  /*4d50*/  PRMT R51, R51, 0x5410, RZ ;  /* 0x0000541033337816 */ /* 0x000fc400000000ff */
[----:B0-----:R-:W-:Y:S02]  /*4d60*/  PRMT R24, RZ, 0x7610, R24 ;  /* 0x00007610ff187816 */ /* 0x001fe40000000018 */
[----:B-1----:R-:W-:Y:S02]  /*4d70*/  PRMT R25, RZ, 0x7610, R25 ;  /* 0x00007610ff197816 */ /* 0x002fe40000000019 */
[----:B------:R-:W-:Y:S02]  /*4d80*/  @!P5 PRMT R24, R10, 0x7632, R24 ;  /* 0x000076320a18d816 */ /* 0x000fe40000000018 */
[----:B------:R-:W-:Y:S02]  /*4d90*/  @!P0 PRMT R25, R9, 0x7632, R25 ;  /* 0x0000763209198816 */ /* 0x000fe40000000019 */
[----:B------:R-:W-:Y:S01]  /*4da0*/  @!P5 PRMT R51, R51, 0x5410, R42 ;  /* 0x000054103333d816 */ /* 0x000fe2000000002a */
[----:B------:R0:W-:Y:S01]  /*4db0*/  STL.S16 [R1+0x14a], R24 ;  /* 0x00014a1801007387 */ /* 0x0001e20000100600 */
[----:B------:R-:W-:-:S03]  /*4dc0*/  LOP3.LUT P5, RZ, R74, 0x8, RZ, 0xc0, !PT ;  /* 0x000000084aff7812 */ /* 0x000fc600078ac0ff */
[----:B------:R1:W-:Y:S01]  /*4dd0*/  STL.S16 [R1+0x14c], R25 ;  /* 0x00014c1901007387 */ /* 0x0003e20000100600 */
[----:B0-----:R-:W-:Y:S01]  /*4de0*/  HFMA2 R24, -RZ, RZ, 0, 0 ;  /* 0x00000000ff187431 */ /* 0x001fe200000001ff */
[----:B-1----:R-:W-:Y:S02]  /*4df0*/  MOV R25, RZ ;  /* 0x000000ff00197202 */ /* 0x002fe40000000f00 */
[----:B------:R0:W-:Y:S02]  /*4e00*/  STL [R1+0xdc], R10 ;  /* 0x0000dc0a01007387 */ /* 0x0001e40000100800 */
[----:B0-----:R-:W-:Y:S02]  /*4e10*/  HFMA2 R10, -RZ, RZ, 0, 0 ;  /* 0x00000000ff0a7431 */ /* 0x001fe400000001ff */
[----:B------:R0:W-:Y:S02]  /*4e20*/  STL [R1+0x54], R30 ;  /* 0x0000541e01007387 */ /* 0x0001e40000100800 */
[----:B0-----:R-:W-:-:S04]  /*4e30*/  PRMT R30, RZ, 0x7610, R30 ;  /* 0x00007610ff1e7816 */ /* 0x001fc8000000001e */
[----:B------:R-:W-:Y:S02]  /*4e40*/  @!P6 PRMT R30, R22, 0x7632, R30 ;  /* 0x00007632161ee816 */ /* 0x000fe4000000001e */
[C---:B------:R-:W-:Y:S01]  /*4e50*/  LOP3.LUT P6, RZ, R74.reuse, 0x2, RZ, 0xc0, !PT ;  /* 0x000000024aff7812 */ /* 0x040fe200078cc0ff */
[----:B------:R0:W-:Y:S01]  /*4e60*/  STL [R1+0x50], R19 ;  /* 0x0000501301007387 */ /* 0x0001e20000100800 */
[----:B------:R-:W-:Y:S01]  /*4e70*/  LOP3.LUT P0, RZ, R74, 0x4, RZ, 0xc0, !PT ;  /* 0x000000044aff7812 */ /* 0x000fe2000780c0ff */
[----:B------:R-:W-:Y:S02]  /*4e80*/  UIMAD.WIDE UR6, UR8, 0x8, UR6 ;  /* 0x00000008080678a5 */ /* 0x000fe4000f8e0206 */
[----:B------:R1:W-:Y:S04]  /*4e90*/  STL [R1+0x44], R6 ;  /* 0x0000440601007387 */ /* 0x0003e80000100800 */
[----:B------:R1:W-:Y:S01]  /*4ea0*/  STL.S16 [R1+0x14e], R30 ;  /* 0x00014e1e01007387 */ /* 0x0003e20000100600 */
[----:B0-----:R-:W-:-:S02]  /*4eb0*/  MOV R19, RZ ;  /* 0x000000ff00137202 */ /* 0x001fc40000000f00 */
[----:B-1----:R-:W-:Y:S01]  /*4ec0*/  PRMT R6, RZ, 0x7610, R6 ;  /* 0x00007610ff067816 */ /* 0x002fe20000000006 */
[----:B------:R0:W-:Y:S01]  /*4ed0*/  STL [R1+0x58], R36 ;  /* 0x0000582401007387 */ /* 0x0001e20000100800 */
[----:B------:R-:W-:Y:S02]  /*4ee0*/  HFMA2 R30, -RZ, RZ, 0, 0 ;  /* 0x00000000ff1e7431 */ /* 0x000fe400000001ff */
[----:B------:R-:W-:Y:S01]  /*4ef0*/  @!P6 PRMT R6, R38, 0x7632, R6 ;  /* 0x000076322606e816 */ /* 0x000fe20000000006 */
[----:B------:R1:W4:Y:S04]  /*4f00*/  @!P2 LDG.E R19, desc[UR10][R54.64] ;  /* 0x0000000a3613a981 */ /* 0x000328000c1e1900 */
[----:B------:R1:W-:Y:S01]  /*4f10*/  STL [R1+0xd8], R37 ;  /* 0x0000d82501007387 */ /* 0x0003e20000100800 */
[----:B0-----:R-:W-:-:S03]  /*4f20*/  PRMT R36, RZ, 0x7610, R36 ;  /* 0x00007610ff247816 */ /* 0x001fc60000000024 */
[----:B------:R-:W-:Y:S01]  /*4f30*/  STL [R1+0x60], R8 ;  /* 0x0000600801007387 */ /* 0x000fe20000100800 */
[----:B-1----:R-:W-:Y:S02]  /*4f40*/  PRMT R55, RZ, 0x7610, R55 ;  /* 0x00007610ff377816 */ /* 0x002fe40000000037 */
[----:B------:R-:W-:Y:S02]  /*4f50*/  PRMT R54, RZ, 0x7610, R54 ;  /* 0x00007610ff367816 */ /* 0x000fe40000000036 */
[----:B------:R-:W-:Y:S01]  /*4f60*/  PRMT R37, RZ, 0x7610, R37 ;  /* 0x00007610ff257816 */ /* 0x000fe20000000025 */
[----:B------:R0:W-:Y:S01]  /*4f70*/  STL.S16 [R1+0x16c], R6 ;  /* 0x00016c0601007387 */ /* 0x0001e20000100600 */
[C---:B------:R-:W-:Y:S02]  /*4f80*/  @!P0 PRMT R55, R23.reuse, 0x7610, R55 ;  /* 0x0000761017378816 */ /* 0x040fe40000000037 */
[----:B------:R-:W-:Y:S02]  /*4f90*/  @!P0 PRMT R54, R23, 0x7632, R54 ;  /* 0x0000763217368816 */ /* 0x000fe40000000036 */
[----:B------:R-:W-:-:S02]  /*4fa0*/  @!P0 PRMT R37, R43, 0x7610, R37 ;  /* 0x000076102b258816 */ /* 0x000fc40000000025 */
[----:B------:R-:W-:Y:S02]  /*4fb0*/  @!P0 PRMT R36, R43, 0x7632, R36 ;  /* 0x000076322b248816 */ /* 0x000fe40000000024 */
[----:B------:R-:W-:Y:S02]  /*4fc0*/  LOP3.LUT P0, RZ, R74, 0x1, RZ, 0xc0, !PT ;  /* 0x000000014aff7812 */ /* 0x000fe4000780c0ff */
[----:B0-----:R-:W-:Y:S01]  /*4fd0*/  MOV R6, UR6 ;  /* 0x0000000600067c02 */ /* 0x001fe20008000f00 */
[----:B------:R-:W0:Y:S01]  /*4fe0*/  LDCU.U8 UR6, c[0x0][0x414] ;  /* 0x00008280ff0677ac */ /* 0x000e220008000000 */
[----:B------:R1:W-:Y:S02]  /*4ff0*/  STL [R1+0xc4], R7 ;  /* 0x0000c40701007387 */ /* 0x0003e40000100800 */
[----:B-1----:R-:W-:Y:S02]  /*5000*/  PRMT R7, RZ, 0x7610, R7 ;  /* 0x00007610ff077816 */ /* 0x002fe40000000007 */
[----:B---3--:R1:W3:Y:S02]  /*5010*/  @!P4 LDG.E R30, desc[UR10][R14.64] ;  /* 0x0000000a0e1ec981 */ /* 0x0082e4000c1e1900 */
[----:B-1----:R-:W-:-:S02]  /*5020*/  MOV R14, RZ ;  /* 0x000000ff000e7202 */ /* 0x002fc40000000f00 */
[----:B------:R-:W-:-:S04]  /*5030*/  PRMT R15, RZ, 0x7610, R15 ;  /* 0x00007610ff0f7816 */ /* 0x000fc8000000000f */
[----:B------:R1:W3:Y:S01]  /*5040*/  @!P4 LDG.E R14, desc[UR10][R16.64] ;  /* 0x0000000a100ec981 */ /* 0x0002e2000c1e1900 */
[----:B------:R-:W-:Y:S02]  /*5050*/  @!P6 PRMT R15, R60, 0x7632, R15 ;  /* 0x000076323c0fe816 */ /* 0x000fe4000000000f */
[----:B------:R-:W-:Y:S02]  /*5060*/  @!P6 PRMT R7, R38, 0x7610, R7 ;  /* 0x000076102607e816 */ /* 0x000fe40000000007 */
[----:B-1----:R-:W-:-:S04]  /*5070*/  PRMT R16, RZ, 0x7610, R16 ;  /* 0x00007610ff107816 */ /* 0x002fc80000000010 */
[----:B------:R-:W-:Y:S02]  /*5080*/  @!P6 PRMT R16, R60, 0x7610, R16 ;  /* 0x000076103c10e816 */ /* 0x000fe40000000010 */
[----:B------:R-:W-:Y:S01]  /*5090*/  LOP3.LUT P6, RZ, R74, 0x4000000, RZ, 0xc0, !PT ;  /* 0x040000004aff7812 */ /* 0x000fe200078cc0ff */
[----:B------:R1:W-:Y:S02]  /*50a0*/  STL [R1+0xd4], R31 ;  /* 0x0000d41f01007387 */ /* 0x0003e40000100800 */
[----:B-1----:R-:W-:-:S04]  /*50b0*/  PRMT R31, RZ, 0x7610, R31 ;  /* 0x00007610ff1f7816 */ /* 0x002fc8000000001f */
[----:B------:R-:W-:Y:S01]  /*50c0*/  @!P0 PRMT R31, R39, 0x7632, R31 ;  /* 0x00007632271f8816 */ /* 0x000fe2000000001f */
[----:B------:R-:W-:Y:S04]  /*50d0*/  STL [R1+0xe0], R9 ;  /* 0x0000e00901007387 */ /* 0x000fe80000100800 */
[----:B------:R-:W-:Y:S04]  /*50e0*/  STL [R1+0xe4], R22 ;  /* 0x0000e41601007387 */ /* 0x000fe80000100800 */
[----:B--2---:R1:W2:Y:S04]  /*50f0*/  @!P3 LDG.E R24, desc[UR10][R56.64] ;  /* 0x0000000a3818b981 */ /* 0x0042a8000c1e1900 */
[----:B----4-:R4:W3:Y:S01]  /*5100*/  @!P3 LDG.E R25, desc[UR10][R58.64] ;  /* 0x0000000a3a19b981 */ /* 0x0108e2000c1e1900 */
[----:B-1----:R-:W-:-:S02]  /*5110*/  PRMT R57, RZ, 0x7610, R57 ;  /* 0x00007610ff397816 */ /* 0x002fc40000000039 */
[----:B------:R-:W-:Y:S02]  /*5120*/  PRMT R56, RZ, 0x7610, R56 ;  /* 0x00007610ff387816 */ /* 0x000fe40000000038 */
[----:B----4-:R-:W-:Y:S02]  /*5130*/  PRMT R59, RZ, 0x7610, R59 ;  /* 0x00007610ff3b7816 */ /* 0x010fe4000000003b */
[----:B------:R-:W-:Y:S02]  /*5140*/  PRMT R58, RZ, 0x7610, R58 ;  /* 0x00007610ff3a7816 */ /* 0x000fe4000000003a */
[C---:B------:R-:W-:Y:S02]  /*5150*/  @!P5 PRMT R59, R20.reuse, 0x7610, R59 ;  /* 0x00007610143bd816 */ /* 0x040fe4000000003b */
[----:B------:R-:W-:Y:S02]  /*5160*/  @!P5 PRMT R58, R20, 0x7632, R58 ;  /* 0x00007632143ad816 */ /* 0x000fe4000000003a */
[----:B------:R-:W-:-:S02]  /*5170*/  @!P5 PRMT R57, R21, 0x7610, R57 ;  /* 0x000076101539d816 */ /* 0x000fc40000000039 */
[----:B------:R-:W-:Y:S02]  /*5180*/  @!P5 PRMT R56, R21, 0x7632, R56 ;  /* 0x000076321538d816 */ /* 0x000fe40000000038 */
[----:B------:R-:W-:-:S13]  /*5190*/  LOP3.LUT P5, RZ, R74, 0x8000000, RZ, 0xc0, !PT ;  /* 0x080000004aff7812 */ /* 0x000fda00078ac0ff */
[----:B------:R1:W4:Y:S02]  /*51a0*/  @!P5 LDG.E R10, desc[UR10][R26.64] ;  /* 0x0000000a1a0ad981 */ /* 0x000324000c1e1900 */
[----:B-1----:R-:W1:Y:S01]  /*51b0*/  S2R R26, SR_TID.X ;  /* 0x00000000001a7919 */ /* 0x002e620000002100 */
[----:B------:R-:W-:Y:S02]  /*51c0*/  PRMT R74, RZ, 0x5410, RZ ;  /* 0x00005410ff4a7816 */ /* 0x000fe400000000ff */
[----:B------:R-:W-:Y:S02]  /*51d0*/  PRMT R27, RZ, 0x7610, R27 ;  /* 0x00007610ff1b7816 */ /* 0x000fe4000000001b */
[----:B------:R-:W-:Y:S02]  /*51e0*/  @!P0 PRMT R74, R39, 0x7610, R74 ;  /* 0x00007610274a8816 */ /* 0x000fe4000000004a */
[----:B------:R-:W-:Y:S02]  /*51f0*/  @!P0 PRMT R27, R40, 0x7632, R27 ;  /* 0x00007632281b8816 */ /* 0x000fe4000000001b */
[----:B------:R-:W-:-:S02]  /*5200*/  @!P0 PRMT R74, R74, 0x5410, R40 ;  /* 0x000054104a4a8816 */ /* 0x000fc40000000028 */
[----:B0-----:R-:W-:Y:S02]  /*5210*/  ISETP.NE.AND P0, PT, RZ, UR6, PT ;  /* 0x00000006ff007c0c */ /* 0x001fe4000bf05270 */
[----:B-1----:R-:W-:-:S05]  /*5220*/  LOP3.LUT R8, R26, 0xffff, RZ, 0xc0, !PT ;  /* 0x0000ffff1a087812 */ /* 0x002fca00078ec0ff */
[----:B------:R-:W-:-:S05]  /*5230*/  IMAD R8, R8, 0x619, RZ ;  /* 0x0000061908087824 */ /* 0x000fca00078e02ff */
[----:B------:R-:W-:-:S04]  /*5240*/  SHF.R.U32.HI R8, RZ, 0x10, R8 ;  /* 0x00000010ff087819 */ /* 0x000fc80000011608 */
[----:B------:R-:W-:-:S05]  /*5250*/  PRMT R8, R8, 0x9910, RZ ;  /* 0x0000991008087816 */ /* 0x000fca00000000ff */
[----:B------:R-:W-:-:S05]  /*5260*/  IMAD R8, R8, 0x2a, RZ ;  /* 0x0000002a08087824 */ /* 0x000fca00078e02ff */
[----:B------:R-:W-:-:S04]  /*5270*/  IADD3 R8, PT, PT, RZ, -R8, RZ ;  /* 0x80000008ff087210 */ /* 0x000fc80007ffe0ff */
[----:B------:R-:W-:Y:S01]  /*5280*/  PRMT R8, R8, 0x7710, RZ ;  /* 0x0000771008087816 */ /* 0x000fe200000000ff */
[----:B------:R0:W-:Y:S03]  /*5290*/  STL.S16 [R1+0x172], R27 ;  /* 0x0001721b01007387 */ /* 0x0001e60000100600 */
[----:B------:R-:W-:Y:S02]  /*52a0*/  IADD3 R8, PT, PT, R8, R26, RZ ;  /* 0x0000001a08087210 */ /* 0x000fe40007ffe0ff */
[----:B0-----:R-:W0:Y:S02]  /*52b0*/  @P0 LDC.64 R26, c[0x0][0x3b0] ;  /* 0x0000ec00ff1a0b82 */ /* 0x001e240000000a00 */
[----:B------:R-:W-:Y:S02]  /*52c0*/  SHF.L.U32 R8, R8, 0x1, RZ ;  /* 0x0000000108087819 */ /* 0x000fe400000006ff */
[----:B------:R-:W-:-:S02]  /*52d0*/  MOV R22, UR13 ;  /* 0x0000000d00167c02 */ /* 0x000fc40008000f00 */
[----:B------:R-:W-:-:S05]  /*52e0*/  LOP3.LUT R9, R8, 0xffff, RZ, 0xc0, !PT ;  /* 0x0000ffff08097812 */ /* 0x000fca00078ec0ff */
[----:B------:R-:W-:Y:S01]  /*52f0*/  IMAD R22, R22, 0x54, R9 ;  /* 0x0000005416167824 */ /* 0x000fe200078e0209 */
[----:B------:R0:W-:Y:S04]  /*5300*/  STL [R1+0x188], R9 ;  /* 0x0001880901007387 */ /* 0x0001e80000100800 */
[----:B------:R1:W-:Y:S01]  /*5310*/  STL.S16 [R1+0x16a], R7 ;  /* 0x00016a0701007387 */ /* 0x0003e20000100600 */
[----:B0-----:R-:W-:Y:S02]  /*5320*/  @P0 IMAD.WIDE R8, R22, 0x2, R26 ;  /* 0x0000000216080825 */ /* 0x001fe400078e021a */
[----:B------:R-:W0:Y:S01]  /*5330*/  LDC.64 R26, c[0x0][0x3a8] ;  /* 0x0000ea00ff1a7b82 */ /* 0x000e220000000a00 */
[----:B-1----:R-:W-:-:S06]  /*5340*/  MOV R7, UR7 ;  /* 0x0000000700077c02 */ /* 0x002fcc0008000f00 */
[----:B------:R-:W4:Y:S04]  /*5350*/  LDG.E.64 R6, desc[UR10][R6.64] ;  /* 0x0000000a06067981 */ /* 0x000f28000c1e1b00 */
[----:B------:R1:W-:Y:S04]  /*5360*/  STL [R1+0x64], R11 ;  /* 0x0000640b01007387 */ /* 0x0003e80000100800 */
[----:B------:R1:W-:Y:S04]  /*5370*/  STL [R1+0x68], R20 ;  /* 0x0000681401007387 */ /* 0x0003e80000100800 */
[----:B-1----:R-:W4:Y:S04]  /*5380*/  @P0 LDG.E.U16 R11, desc[UR10][R8.64] ;  /* 0x0000000a080b0981 */ /* 0x002f28000c1e1500 */
[----:B------:R0:W4:Y:S04]  /*5390*/  @P0 LDG.E.U16 R20, desc[UR10][R8.64+0x2] ;  /* 0x0000020a08140981 */ /* 0x000128000c1e1500 */
[----:B------:R1:W-:Y:S01]  /*53a0*/  STL [R1+0xe8], R21 ;  /* 0x0000e81501007387 */ /* 0x0003e20000100800 */
[----:B0-----:R-:W-:-:S05]  /*53b0*/  IMAD.WIDE R8, R22, 0x2, R26 ;  /* 0x0000000216087825 */ /* 0x001fca00078e021a */
[----:B-1----:R-:W4:Y:S04]  /*53c0*/  LDG.E.U16 R21, desc[UR10][R8.64] ;  /* 0x0000000a08157981 */ /* 0x002f28000c1e1500 */
[----:B------:R0:W-:Y:S04]  /*53d0*/  STL.S16 [R1+0x164], R16 ;  /* 0x0001641001007387 */ /* 0x0001e80000100600 */
[----:B------:R1:W-:Y:S04]  /*53e0*/  STL.S16 [R1+0x168], R15 ;  /* 0x0001680f01007387 */ /* 0x0003e80000100600 */
[----:B------:R-:W4:Y:S01]  /*53f0*/  LDG.E.U16 R8, desc[UR10][R8.64+0x2] ;  /* 0x0000020a08087981 */ /* 0x000f22000c1e1500 */
[----:B0-----:R-:W-:-:S02]  /*5400*/  CS2R R16, SRZ ;  /* 0x0000000000107805 */ /* 0x001fc4000001ff00 */
[----:B-1----:R-:W-:-:S04]  /*5410*/  MOV R15, RZ ;  /* 0x000000ff000f7202 */ /* 0x002fc80000000f00 */
[----:B------:R-:W4:Y:S04]  /*5420*/  @!P6 LDG.E R16, desc[UR10][R32.64] ;  /* 0x0000000a2010e981 */ /* 0x000f28000c1e1900 */
[----:B------:R0:W4:Y:S04]  /*5430*/  @!P5 LDG.E R15, desc[UR10][R28.64] ;  /* 0x0000000a1c0fd981 */ /* 0x000128000c1e1900 */
[----:B------:R1:W4:Y:S04]  /*5440*/  @!P6 LDG.E R17, desc[UR10][R34.64] ;  /* 0x0000000a2211e981 */ /* 0x000328000c1e1900 */
[----:B------:R-:W-:Y:S04]  /*5450*/  STL.S16 [R1+0x144], R59 ;  /* 0x0001443b01007387 */ /* 0x000fe80000100600 */
[----:B------:R-:W-:Y:S04]  /*5460*/  STL.S16 [R1+0x15a], R58 ;  /* 0x00015a3a01007387 */ /* 0x000fe80000100600 */
[----:B------:R-:W-:Y:S04]  /*5470*/  STL [R1+0x5c], R42 ;  /* 0x00005c2a01007387 */ /* 0x000fe80000100800 */
[----:B------:R-:W-:Y:S04]  /*5480*/  STL.S16 [R1+0x15c], R57 ;  /* 0x00015c3901007387 */ /* 0x000fe80000100600 */
[----:B------:R-:W-:Y:S04]  /*5490*/  STL.S16 [R1+0x15e], R56 ;  /* 0x00015e3801007387 */ /* 0x000fe80000100600 */
[----:B------:R0:W-:Y:S04]  /*54a0*/  STL.S16 [R1+0x162], R37 ;  /* 0x0001622501007387 */ /* 0x0001e80000100600 */
[----:B------:R1:W-:Y:S04]  /*54b0*/  STL.S16 [R1+0x166], R36 ;  /* 0x0001662401007387 */ /* 0x0003e80000100600 */
[----:B------:R1:W-:Y:S04]  /*54c0*/  STL.S16 [R1+0x16e], R31 ;  /* 0x00016e1f01007387 */ /* 0x0003e80000100600 */
[----:B------:R2:W-:Y:S04]  /*54d0*/  STL [R1+0xec], R43 ;  /* 0x0000ec2b01007387 */ /* 0x0005e80000100800 */
[----:B------:R3:W-:Y:S04]  /*54e0*/  STL [R1+0x70], R60 ;  /* 0x0000703c01007387 */ /* 0x0007e80000100800 */
[----:B------:R0:W5:Y:S04]  /*54f0*/  LDL.S16 R32, [R1+0x124] ;  /* 0x0001240001207983 */ /* 0x0001680000100600 */
[----:B------:R0:W5:Y:S04]  /*5500*/  LDL.S16 R33, [R1+0x150] ;  /* 0x0001500001217983 */ /* 0x0001680000100600 */
[----:B------:R1:W5:Y:S04]  /*5510*/  LDL.S16 R29, [R1+0x126] ;  /* 0x00012600011d7983 */ /* 0x0003680000100600 */
[----:B0-----:R0:W5:Y:S04]  /*5520*/  LDL.S16 R37, [R1+0x152] ;  /* 0x0001520001257983 */ /* 0x0011680000100600 */
[----:B-1----:R0:W5:Y:S04]  /*5530*/  LDL.S16 R36, [R1+0x154] ;  /* 0x0001540001247983 */ /* 0x0021680000100600 */
[----:B------:R0:W5:Y:S04]  /*5540*/  LDL.S16 R31, [R1+0x156] ;  /* 0x00015600011f7983 */ /* 0x0001680000100600 */
[----:B------:R0:W5:Y:S04]  /*5550*/  LDL.S16 R42, [R1+0x112] ;  /* 0x00011200012a7983 */ /* 0x0001680000100600 */
[----:B------:R0:W5:Y:S04]  /*5560*/  LDL.S16 R59, [R1+0x12c] ;  /* 0x00012c00013b7983 */ /* 0x0001680000100600 */
[----:B------:R0:W5:Y:S04]  /*5570*/  LDL.S16 R56, [R1+0x132] ;  /* 0x0001320001387983 */ /* 0x0001680000100600 */
[----:B------:R0:W5:Y:S04]  /*5580*/  LDL.S16 R58, [R1+0x134] ;  /* 0x00013400013a7983 */ /* 0x0001680000100600 */
[----:B------:R0:W5:Y:S04]  /*5590*/  LDL.S16 R57, [R1+0x13c] ;  /* 0x00013c0001397983 */ /* 0x0001680000100600 */
[----:B--2---:R0:W5:Y:S04]  /*55a0*/  LDL.S16 R43, [R1+0x118] ;  /* 0x00011800012b7983 */ /* 0x0041680000100600 */
[----:B---3--:R0:W5:Y:S01]  /*55b0*/  LDL.S16 R60, [R1+0x130] ;  /* 0x00013000013c7983 */ /* 0x0081620000100600 */
[----:B------:R-:W-:-:S04]  /*55c0*/  PRMT R28, RZ, 0x7610, R28 ;  /* 0x00007610ff1c7816 */ /* 0x000fc8000000001c */
[----:B------:R-:W-:Y:S01]  /*55d0*/  @!P1 PRMT R28, R13, 0x7632, R28 ;  /* 0x000076320d1c9816 */ /* 0x000fe2000000001c */
[----:B------:R1:W-:Y:S01]  /*55e0*/  STL [R1+0x6c], R23 ;  /* 0x00006c1701007387 */ /* 0x0003e20000100800 */
[----:B------:R-:W-:-:S03]  /*55f0*/  PRMT R26, RZ, 0x7610, R26 ;  /* 0x00007610ff1a7816 */ /* 0x000fc6000000001a */
[----:B------:R2:W-:Y:S01]  /*5600*/  STL [R1+0x7c], R18 ;  /* 0x00007c1201007387 */ /* 0x0005e20000100800 */
[----:B------:R-:W-:Y:S02]  /*5610*/  @!P2 PRMT R26, R18, 0x7610, R26 ;  /* 0x00007610121aa816 */ /* 0x000fe4000000001a */
[----:B-1----:R-:W-:-:S04]  /*5620*/  PRMT R23, RZ, 0x7610, R23 ;  /* 0x00007610ff177816 */ /* 0x002fc80000000017 */
[----:B------:R-:W-:Y:S02]  /*5630*/  @!P2 PRMT R23, R18, 0x7632, R23 ;  /* 0x000076321217a816 */ /* 0x000fe40000000017 */
[----:B--2---:R-:W-:Y:S01]  /*5640*/  PRMT R18, RZ, 0x7610, R18 ;  /* 0x00007610ff127816 */ /* 0x004fe20000000012 */
[----:B------:R1:W-:Y:S01]  /*5650*/  STL [R1+0xf0], R38 ;  /* 0x0000f02601007387 */ /* 0x0003e20000100800 */
[----:B------:R-:W-:Y:S02]  /*5660*/  PRMT R22, RZ, 0x7610, R22 ;  /* 0x00007610ff167816 */ /* 0x000fe40000000016 */
[----:B------:R-:W-:Y:S01]  /*5670*/  @!P3 PRMT R18, R25, 0x7610, R18 ;  /* 0x000076101912b816 */ /* 0x000fe20000000012 */
[----:B------:R2:W-:Y:S01]  /*5680*/  STL [R1+0x74], R39 ;  /* 0x0000742701007387 */ /* 0x0005e20000100800 */
[----:B------:R-:W-:Y:S02]  /*5690*/  PRMT R9, RZ, 0x7610, R9 ;  /* 0x00007610ff097816 */ /* 0x000fe40000000009 */
[----:B------:R-:W-:Y:S01]  /*56a0*/  PRMT R35, RZ, 0x7610, R35 ;  /* 0x00007610ff237816 */ /* 0x000fe20000000023 */
[----:B------:R3:W-:Y:S01]  /*56b0*/  STL [R1+0xf4], R40 ;  /* 0x0000f42801007387 */ /* 0x0007e20000100800 */
[----:B------:R-:W-:-:S02]  /*56c0*/  PRMT R34, RZ, 0x7610, R34 ;  /* 0x00007610ff227816 */ /* 0x000fc40000000022 */
[----:B-1----:R-:W-:Y:S02]  /*56d0*/  PRMT R38, RZ, 0x7610, R38 ;  /* 0x00007610ff267816 */ /* 0x002fe40000000026 */
[----:B--2---:R-:W-:Y:S02]  /*56e0*/  PRMT R39, RZ, 0x7610, R39 ;  /* 0x00007610ff277816 */ /* 0x004fe40000000027 */
[----:B---3--:R-:W-:Y:S02]  /*56f0*/  PRMT R40, RZ, 0x7610, R40 ;  /* 0x00007610ff287816 */ /* 0x008fe40000000028 */
[----:B------:R-:W-:Y:S02]  /*5700*/  PRMT R18, R18, 0x5410, RZ ;  /* 0x0000541012127816 */ /* 0x000fe400000000ff */
[C---:B------:R-:W-:Y:S02]  /*5710*/  @!P3 PRMT R22, R24.reuse, 0x7610, R22 ;  /* 0x000076101816b816 */ /* 0x040fe40000000016 */
[----:B------:R-:W-:-:S02]  /*5720*/  @!P3 PRMT R9, R24, 0x7632, R9 ;  /* 0x000076321809b816 */ /* 0x000fc40000000009 */
[----:B------:R-:W-:Y:S01]  /*5730*/  @!P4 PRMT R40, R14, 0x7632, R40 ;  /* 0x000076320e28c816 */ /* 0x000fe20000000028 */
[----:B------:R1:W-:Y:S01]  /*5740*/  STL [R1+0x104], R14 ;  /* 0x0001040e01007387 */ /* 0x0003e20000100800 */
[----:B------:R-:W-:-:S03]  /*5750*/  @!P4 PRMT R18, R18, 0x5410, R14 ;  /* 0x000054101212c816 */ /* 0x000fc6000000000e */
[----:B------:R-:W-:Y:S04]  /*5760*/  STL.S16 [R1+0x170], R28 ;  /* 0x0001701c01007387 */ /* 0x000fe80000100600 */
[----:B------:R-:W-:Y:S01]  /*5770*/  STL.S16 [R1+0x174], R26 ;  /* 0x0001741a01007387 */ /* 0x000fe20000100600 */
[----:B-1----:R-:W-:-:S03]  /*5780*/  PRMT R14, RZ, 0x5410, RZ ;  /* 0x00005410ff0e7816 */ /* 0x002fc600000000ff */
[----:B------:R-:W-:Y:S04]  /*5790*/  STL.S16 [R1+0x176], R23 ;  /* 0x0001761701007387 */ /* 0x000fe80000100600 */
[----:B------:R-:W-:Y:S01]  /*57a0*/  STL [R1+0xfc], R19 ;  /* 0x0000fc1301007387 */ /* 0x000fe20000100800 */
[----:B----4-:R-:W-:-:S03]  /*57b0*/  @!P5 PRMT R14, R14, 0x5410, R10 ;  /* 0x000054100e0ed816 */ /* 0x010fc6000000000a */
[----:B------:R-:W-:Y:S04]  /*57c0*/  STL [R1+0x80], R24 ;  /* 0x0000801801007387 */ /* 0x000fe80000100800 */
[----:B------:R-:W-:Y:S01]  /*57d0*/  STL.S16 [R1+0x178], R22 ;  /* 0x0001781601007387 */ /* 0x000fe20000100600 */
[----:B------:R-:W-:-:S13]  /*57e0*/  R2UR UR28, R6 ;  /* 0x00000000061c72ca */ /* 0x000fda00000e0000 */
[----:B------:R-:W-:Y:S02]  /*57f0*/  MOV R6, UR28 ;  /* 0x0000001c00067c02 */ /* 0x000fe40008000f00 */
[----:B------:R-:W-:-:S03]  /*5800*/  PRMT R11, R11, 0x5410, RZ ;  /* 0x000054100b0b7816 */ /* 0x000fc600000000ff */
[----:B------:R-:W-:Y:S01]  /*5810*/  FFMA.FTZ R7, -R6, UR28, R7 ;  /* 0x0000001c06077c23 */ /* 0x000fe20008010107 */
[----:B------:R-:W-:Y:S02]  /*5820*/  PRMT R20, R20, 0x5410, RZ ;  /* 0x0000541014147816 */ /* 0x000fe400000000ff */
[----:B------:R-:W-:Y:S02]  /*5830*/  @!P1 PRMT R11, R11, 0x5410, R12 ;  /* 0x000054100b0b9816 */ /* 0x000fe4000000000c */
[----:B------:R-:W-:Y:S02]  /*5840*/  @!P1 PRMT R20, R20, 0x5410, R13 ;  /* 0x0000541014149816 */ /* 0x000fe4000000000d */
[----:B------:R-:W-:-:S04]  /*5850*/  PRMT R21, R21, 0x5410, RZ ;  /* 0x0000541015157816 */ /* 0x000fc800000000ff */
[----:B------:R-:W-:Y:S02]  /*5860*/  @!P1 PRMT R21, R21, 0x7610, R12 ;  /* 0x0000761015159816 */ /* 0x000fe4000000000c */
[----:B------:R-:W-:-:S13]  /*5870*/  FSETP.GTU.FTZ.AND P1, PT, R7, RZ, PT ;  /* 0x000000ff0700720b */ /* 0x000fda0003f3c000 */
[----:B------:R-:W-:-:S05]  /*5880*/  VOTEU.ANY UP0, P1 ;  /* 0x0000000000ff7886 */ /* 0x000fca0000800100 */
[----:B------:R-:W1:Y:S01]  /*5890*/  @UP0 LDCU UR5, c[0x0][0x3c0] ;  /* 0x00007800ff0507ac */ /* 0x000e620008000800 */
[----:B------:R-:W-:Y:S02]  /*58a0*/  PLOP3.LUT P1, PT, PT, PT, UP0, 0x80, 0x8 ;  /* 0x000000000008781c */ /* 0x000fe40003f2f008 */
[----:B------:R-:W-:-:S04]  /*58b0*/  PRMT R6, RZ, 0x7610, R6 ;  /* 0x00007610ff067816 */ /* 0x000fc80000000006 */
[----:B------:R-:W-:-:S05]  /*58c0*/  @!P4 PRMT R6, R30, 0x7632, R6 ;  /* 0x000076321e06c816 */ /* 0x000fca0000000006 */
[----:B------:R1:W-:Y:S01]  /*58d0*/  STL.S16 [R1+0x17c], R6 ;  /* 0x00017c0601007387 */ /* 0x0003e20000100600 */
[----:B------:R-:W-:Y:S01]  /*58e0*/  @!P5 PRMT R39, R15, 0x7610, R39 ;  /* 0x000076100f27d816 */ /* 0x000fe20000000027 */
[----:B-1----:R-:W-:Y:S01]  /*58f0*/  @P1 FADD.FTZ R6, R7, UR5 ;  /* 0x0000000507061e21 */ /* 0x002fe20008010000 */
[----:B------:R-:W-:Y:S02]  /*5900*/  @!P5 PRMT R38, R15, 0x7632, R38 ;  /* 0x000076320f26d816 */ /* 0x000fe40000000026 */
[----:B------:R-:W-:-:S03]  /*5910*/  @!P6 PRMT R35, R16, 0x7632, R35 ;  /* 0x000076321023e816 */ /* 0x000fc60000000023 */
[----:B------:R-:W1:Y:S01]  /*5920*/  @P1 MUFU.RSQ R6, R6 ;  /* 0x0000000600061308 */ /* 0x000e620000001400 */
[----:B------:R-:W-:Y:S01]  /*5930*/  @!P6 PRMT R34, R17, 0x7632, R34 ;  /* 0x000076321122e816 */ /* 0x000fe20000000022 */
[----:B------:R-:W-:Y:S04]  /*5940*/  STL.S16 [R1+0x17a], R9 ;  /* 0x00017a0901007387 */ /* 0x000fe80000100600 */
[----:B------:R-:W-:Y:S04]  /*5950*/  STL [R1+0x100], R25 ;  /* 0x0001001901007387 */ /* 0x000fe80000100800 */
[----:B------:R-:W-:Y:S04]  /*5960*/  STL [R1+0x84], R30 ;  /* 0x0000841e01007387 */ /* 0x000fe80000100800 */
[----:B------:R-:W-:Y:S04]  /*5970*/  STL.S16 [R1+0x180], R40 ;  /* 0x0001802801007387 */ /* 0x000fe80000100600 */
[----:B------:R-:W-:Y:S04]  /*5980*/  STL [R1+0x108], R15 ;  /* 0x0001080f01007387 */ /* 0x000fe80000100800 */
[----:B------:R-:W-:Y:S04]  /*5990*/  STL.S16 [R1+0x17e], R39 ;  /* 0x00017e2701007387 */ /* 0x000fe80000100600 */
[----:B------:R-:W-:Y:S04]  /*59a0*/  STL.S16 [R1+0x182], R38 ;  /* 0x0001822601007387 */ /* 0x000fe80000100600 */
[----:B------:R-:W-:Y:S04]  /*59b0*/  STL [R1+0x8c], R16 ;  /* 0x00008c1001007387 */ /* 0x000fe80000100800 */
[----:B------:R-:W-:Y:S04]  /*59c0*/  STL [R1+0x10c], R17 ;  /* 0x00010c1101007387 */ /* 0x000fe80000100800 */
[----:B------:R-:W-:Y:S04]  /*59d0*/  STL.S16 [R1+0x184], R35 ;  /* 0x0001842301007387 */ /* 0x000fe80000100600 */
[----:B------:R-:W-:Y:S01]  /*59e0*/  STL.S16 [R1+0x186], R34 ;  /* 0x0001862201007387 */ /* 0x000fe20000100600 */
[----:B------:R-:W-:Y:S01]  /*59f0*/  @!P5 PRMT R14, R10, 0x7632, R14 ;  /* 0x000076320a0ed816 */ /* 0x000fe2000000000e */
[----:B------:R-:W-:-:S02]  /*5a00*/  UISETP.NE.AND UP1, UPT, UR6, URZ, UPT ;  /* 0x000000ff0600728c */ /* 0x000fc4000bf25270 */
[----:B------:R2:W-:Y:S01]  /*5a10*/  STL [R1+0x88], R10 ;  /* 0x0000880a01007387 */ /* 0x0005e20000100800 */
[----:B-1----:R-:W-:-:S03]  /*5a20*/  @P1 R2UR UR5, R6 ;  /* 0x00000000060512ca */ /* 0x002fc600000e0000 */
[----:B------:R1:W-:Y:S01]  /*5a30*/  STL [R1+0x78], R12 ;  /* 0x0000780c01007387 */ /* 0x0003e20000100800 */
[----:B--2---:R-:W-:-:S03]  /*5a40*/  PRMT R10, RZ, 0x7610, R10 ;  /* 0x00007610ff0a7816 */ /* 0x004fc6000000000a */
[----:B------:R2:W-:Y:S01]  /*5a50*/  STL [R1+0xf8], R13 ;  /* 0x0000f80d01007387 */ /* 0x0005e20000100800 */
[----:B-1----:R-:W-:Y:S02]  /*5a60*/  PRMT R12, RZ, 0x5410, RZ ;  /* 0x00005410ff0c7816 */ /* 0x002fe400000000ff */
[----:B------:R-:W-:Y:S02]  /*5a70*/  @!P6 PRMT R10, R16, 0x7610, R10 ;  /* 0x00007610100ae816 */ /* 0x000fe4000000000a */
[----:B--2---:R-:W-:Y:S02]  /*5a80*/  PRMT R13, RZ, 0x5410, RZ ;  /* 0x00005410ff0d7816 */ /* 0x004fe400000000ff */
[----:B------:R-:W-:Y:S02]  /*5a90*/  @!P2 PRMT R12, R19, 0x7610, R12 ;  /* 0x00007610130ca816 */ /* 0x000fe4000000000c */
[----:B------:R-:W-:Y:S02]  /*5aa0*/  @!P3 PRMT R13, R13, 0x7610, R25 ;  /* 0x000076100d0db816 */ /* 0x000fe40000000019 */
[----:B------:R-:W-:Y:S01]  /*5ab0*/  PRMT R10, R10, 0x5410, RZ ;  /* 0x000054100a0a7816 */ /* 0x000fe200000000ff */
[----:B------:R1:W-:Y:S01]  /*5ac0*/  STL.S16 [R1+0x158], R55 ;  /* 0x0001583701007387 */ /* 0x0003e20000100600 */
[----:B------:R-:W-:-:S02]  /*5ad0*/  CS2R R6, SRZ ;  /* 0x0000000000067805 */ /* 0x000fc4000001ff00 */
[----:B------:R-:W-:Y:S01]  /*5ae0*/  @!P2 PRMT R12, R12, 0x7610, R19 ;  /* 0x000076100c0ca816 */ /* 0x000fe20000000013 */
[----:B------:R-:W-:Y:S01]  /*5af0*/  @P0 HADD2.F32 R6, -RZ, R11.H0_H0 ;  /* 0x2000000bff060230 */ /* 0x000fe20000004100 */
[----:B------:R2:W-:Y:S01]  /*5b00*/  STL.S16 [R1+0x160], R54 ;  /* 0x0001603601007387 */ /* 0x0005e20000100600 */
[----:B------:R-:W-:Y:S01]  /*5b10*/  @!P4 PRMT R13, R30, 0x7610, R13 ;  /* 0x000076101e0dc816 */ /* 0x000fe2000000000d */
[----:B------:R-:W-:Y:S01]  /*5b20*/  @P0 HADD2.F32 R7, -RZ, R20.H0_H0 ;  /* 0x20000014ff070230 */ /* 0x000fe20000004100 */
[----:B------:R-:W-:Y:S01]  /*5b30*/  @!P6 PRMT R10, R10, 0x5410, R17 ;  /* 0x000054100a0ae816 */ /* 0x000fe20000000011 */
[----:B------:R-:W-:Y:S01]  /*5b40*/  UMOV UR16, 0x3f800000 ;  /* 0x3f80000000107882 */ /* 0x000fe20000000000 */
[----:B-1----:R-:W-:Y:S01]  /*5b50*/  HADD2.F32 R55, -RZ, R21.H0_H0 ;  /* 0x20000015ff377230 */ /* 0x002fe20000004100 */
[----:B------:R-:W-:Y:S01]  /*5b60*/  @UP0 UMOV UR16, UR5 ;  /* 0x0000000500100c82 */ /* 0x000fe20008000000 */
[----:B--2---:R-:W-:Y:S01]  /*5b70*/  HADD2.F32 R54, -RZ, R8.H0_H0 ;  /* 0x20000008ff367230 */ /* 0x004fe20000004100 */
[----:B0-----:R-:W-:Y:S06]  /*5b80*/  BRA.U UP1, `(.L_x_1208) ;  /* 0x0000002501ac7547 */ /* 0x001fec000b800000 */
[----:B------:R-:W2:Y:S04]  /*5b90*/  LDL.LU.S16 R24, [R1+0x110] ;  /* 0x0001100001187983 */ /* 0x000ea80000300600 */
[----:B------:R-:W3:Y:S04]  /*5ba0*/  LDL.S16 R26, [R1+0x116] ;  /* 0x00011600011a7983 */ /* 0x000ee80000100600 */
[----:B------:R-:W4:Y:S04]  /*5bb0*/  LDL.LU.S16 R28, [R1+0x114] ;  /* 0x00011400011c7983 */ /* 0x000f280000300600 */
[----:B------:R-:W4:Y:S01]  /*5bc0*/  LDL.LU.S16 R27, [R1+0x11a] ;  /* 0x00011a00011b7983 */ /* 0x000f220000300600 */
[----:B------:R-:W-:-:S02]  /*5bd0*/  HADD2.F32 R9, -RZ, R65.H1_H1 ;  /* 0x30000041ff097230 */ /* 0x000fc40000004100 */
[--C-:B------:R-:W-:Y:S01]  /*5be0*/  HADD2.F32 R8, -RZ, R64.reuse.H1_H1 ;  /* 0x30000040ff087230 */ /* 0x100fe20000004100 */
[----:B------:R-:W4:Y:S01]  /*5bf0*/  LDL.S16 R30, [R1+0x120] ;  /* 0x00012000011e7983 */ /* 0x000f220000100600 */
[----:B------:R-:W-:Y:S02]  /*5c00*/  HADD2.F32 R65, -RZ, R65.H0_H0 ;  /* 0x20000041ff417230 */ /* 0x000fe40000004100 */
[----:B------:R-:W-:Y:S01]  /*5c10*/  FADD.FTZ R9, R9, -UR28 ;  /* 0x8000001c09097e21 */ /* 0x000fe20008010000 */
[----:B------:R-:W-:Y:S02]  /*5c20*/  HADD2.F32 R64, -RZ, R64.H0_H0 ;  /* 0x20000040ff407230 */ /* 0x000fe40000004100 */
        /* <DEDUP_REMOVED lines=8> */
[----:B------:R-:W-:-:S02]  /*5cb0*/  HADD2.F32 R62, -RZ, R62.H0_H0 ;  /* 0x2000003eff3e7230 */ /* 0x000fc40000004100 */
[----:B------:R-:W-:Y:S01]  /*5cc0*/  FADD.FTZ R17, R16, R17 ;  /* 0x0000001110117221 */ /* 0x000fe20000010000 */
[----:B-----5:R-:W-:Y:S02]  /*5cd0*/  HADD2.F32 R23, -RZ, R37.H0_H0 ;  /* 0x20000025ff177230 */ /* 0x020fe40000004100 */
[----:B------:R-:W-:Y:S01]  /*5ce0*/  FFMA.FTZ R19, R15, R16, R19 ;  /* 0x000000100f137223 */ /* 0x000fe20000010013 */
[----:B------:R-:W-:Y:S02]  /*5cf0*/  HADD2.F32 R16, -RZ, R63.H1_H1 ;  /* 0x3000003fff107230 */ /* 0x000fe40000004100 */
[----:B------:R-:W-:Y:S01]  /*5d00*/  FFMA.FTZ R9, R8, R9, RZ ;  /* 0x0000000908097223 */ /* 0x000fe200000100ff */
[----:B------:R-:W4:Y:S02]  /*5d10*/  LDL.LU.S16 R65, [R1+0x11c] ;  /* 0x00011c0001417983 */ /* 0x000f240000300600 */
[----:B------:R-:W-:Y:S01]  /*5d20*/  FADD.FTZ R16, R16, -UR28 ;  /* 0x8000001c10107e21 */ /* 0x000fe20008010000 */
[----:B------:R-:W-:Y:S01]  /*5d30*/  FADD.FTZ R8, RZ, R8 ;  /* 0x00000008ff087221 */ /* 0x000fe20000010000 */
[----:B------:R-:W4:Y:S02]  /*5d40*/  LDL.LU.S16 R25, [R1+0x122] ;  /* 0x0001220001197983 */ /* 0x000f240000300600 */
[----:B------:R-:W-:Y:S01]  /*5d50*/  FMUL.FTZ R16, R16, UR16 ;  /* 0x0000001010107c20 */ /* 0x000fe20008410000 */
[----:B------:R-:W-:-:S03]  /*5d60*/  FADD.FTZ R8, R22, R8 ;  /* 0x0000000816087221 */ /* 0x000fc60000010000 */
[----:B------:R-:W-:Y:S01]  /*5d70*/  FFMA.FTZ R9, R22, R16, R9 ;  /* 0x0000001016097223 */ /* 0x000fe20000010009 */
[----:B------:R-:W-:-:S04]  /*5d80*/  FMUL.FTZ R22, R55, R22 ;  /* 0x0000001637167220 */ /* 0x000fc80000410000 */
[----:B------:R-:W-:Y:S01]  /*5d90*/  FFMA.FTZ R19, R16, R22, R19 ;  /* 0x0000001610137223 */ /* 0x000fe20000010013 */
[----:B------:R-:W-:Y:S02]  /*5da0*/  HADD2.F32 R16, -RZ, R63.H0_H0 ;  /* 0x2000003fff107230 */ /* 0x000fe40000004100 */
[----:B------:R-:W-:Y:S01]  /*5db0*/  FFMA.FTZ R15, R64, R15, RZ ;  /* 0x0000000f400f7223 */ /* 0x000fe200000100ff */
[----:B------:R-:W-:Y:S01]  /*5dc0*/  FADD.FTZ R17, R17, R22 ;  /* 0x0000001611117221 */ /* 0x000fe20000010000 */
        /* <DEDUP_REMOVED lines=13> */
[----:B------:R-:W4:Y:S03]  /*5ea0*/  LDL.S16 R32, [R1+0x142] ;  /* 0x0001420001207983 */ /* 0x000f260000100600 */
[----:B------:R-:W-:Y:S01]  /*5eb0*/  FMUL.FTZ R16, R16, UR16 ;  /* 0x0000001010107c20 */ /* 0x000fe20008410000 */
[----:B------:R-:W-:Y:S01]  /*5ec0*/  FADD.FTZ R8, R8, R22 ;  /* 0x0000001608087221 */ /* 0x000fe20000010000 */
[----:B------:R-:W4:Y:S02]  /*5ed0*/  LDL.LU.S16 R62, [R1+0x13e] ;  /* 0x00013e00013e7983 */ /* 0x000f240000300600 */
[----:B------:R-:W-:Y:S01]  /*5ee0*/  FFMA.FTZ R9, R22, R16, R9 ;  /* 0x0000001016097223 */ /* 0x000fe20000010009 */
[----:B------:R-:W-:Y:S01]  /*5ef0*/  FMUL.FTZ R22, R55, R22 ;  /* 0x0000001637167220 */ /* 0x000fe20000410000 */
[----:B------:R-:W4:Y:S03]  /*5f00*/  LDL.S16 R33, [R1+0x164] ;  /* 0x0001640001217983 */ /* 0x000f260000100600 */
[----:B------:R-:W-:Y:S01]  /*5f10*/  FFMA.FTZ R19, R16, R22, R19 ;  /* 0x0000001610137223 */ /* 0x000fe20000010013 */
[----:B------:R-:W-:-:S02]  /*5f20*/  HADD2.F32 R16, -RZ, R29.H0_H0 ;  /* 0x2000001dff107230 */ /* 0x000fc40000004100 */
[----:B------:R-:W-:Y:S01]  /*5f30*/  FADD.FTZ R17, R17, R22 ;  /* 0x0000001611117221 */ /* 0x000fe20000010000 */
[----:B------:R-:W4:Y:S02]  /*5f40*/  LDL.S16 R29, [R1+0x162] ;  /* 0x00016200011d7983 */ /* 0x000f240000100600 */
[----:B------:R-:W-:-:S04]  /*5f50*/  FADD.FTZ R16, R16, -UR28 ;  /* 0x8000001c10107e21 */ /* 0x000fc80008010000 */
[----:B------:R-:W-:-:S04]  /*5f60*/  FMUL.FTZ R16, R16, UR16 ;  /* 0x0000001010107c20 */ /* 0x000fc80008410000 */
[----:B------:R-:W-:Y:S01]  /*5f70*/  FFMA.FTZ R15, R23, R16, R15 ;  /* 0x00000010170f7223 */ /* 0x000fe2000001000f */
[----:B------:R-:W-:-:S04]  /*5f80*/  FMUL.FTZ R23, R54, R23 ;  /* 0x0000001736177220 */ /* 0x000fc80000410000 */
[----:B------:R-:W-:Y:S01]  /*5f90*/  FFMA.FTZ R19, R16, R23, R19 ;  /* 0x0000001710137223 */ /* 0x000fe20000010013 */
[----:B------:R-:W-:Y:S02]  /*5fa0*/  HADD2.F32 R16, -RZ, R36.H0_H0 ;  /* 0x20000024ff107230 */ /* 0x000fe40000004100 */
[----:B------:R-:W-:-:S03]  /*5fb0*/  HADD2.F32 R22, -RZ, R61.H1_H1 ;  /* 0x3000003dff167230 */ /* 0x000fc60000004100 */
        /* <DEDUP_REMOVED lines=126> */
[----:B------:R-:W-:-:S03]  /*67a0*/  FMUL.FTZ R16, R16, UR16 ;  /* 0x0000001010107c20 */ /* 0x000fc60008410000 */
[----:B------:R-:W-:Y:S01]  /*67b0*/  FADD.FTZ R8, R8, R22 ;  /* 0x0000001608087221 */ /* 0x000fe20000010000 */
[----:B------:R-:W-:Y:S01]  /*67c0*/  FFMA.FTZ R9, R22, R16, R9 ;  /* 0x0000001016097223 */ /* 0x000fe20000010009 */
[----:B------:R-:W-:-:S04]  /*67d0*/  FMUL.FTZ R22, R55, R22 ;  /* 0x0000001637167220 */ /* 0x000fc80000410000 */
[----:B------:R-:W-:Y:S01]  /*67e0*/  FADD.FTZ R17, R17, R22 ;  /* 0x0000001611117221 */ /* 0x000fe20000010000 */
[----:B------:R-:W-:Y:S01]  /*67f0*/  FFMA.FTZ R19, R16, R22, R19 ;  /* 0x0000001610137223 */ /* 0x000fe20000010013 */
[----:B--2---:R-:W-:Y:S02]  /*6800*/  HADD2.F32 R23, -RZ, R24.H0_H0 ;  /* 0x20000018ff177230 */ /* 0x004fe40000004100 */
[----:B---3--:R-:W-:Y:S02]  /*6810*/  HADD2.F32 R24, -RZ, R26.H0_H0 ;  /* 0x2000001aff187230 */ /* 0x008fe40000004100 */
[----:B------:R-:W2:Y:S01]  /*6820*/  LDL.S16 R26, [R1+0x128] ;  /* 0x00012800011a7983 */ /* 0x000ea20000100600 */
[----:B----4-:R-:W-:-:S03]  /*6830*/  HADD2.F32 R22, -RZ, R28.H0_H0 ;  /* 0x2000001cff167230 */ /* 0x010fc60000004100 */
[----:B------:R-:W3:Y:S01]  /*6840*/  LDL.LU.S16 R28, [R1+0x12e] ;  /* 0x00012e00011c7983 */ /* 0x000ee20000300600 */
[----:B------:R-:W-:-:S03]  /*6850*/  HADD2.F32 R16, -RZ, R27.H0_H0 ;  /* 0x2000001bff107230 */ /* 0x000fc60000004100 */
[----:B------:R-:W4:Y:S01]  /*6860*/  LDL.LU.S16 R27, [R1+0x12a] ;  /* 0x00012a00011b7983 */ /* 0x000f220000300600 */
[----:B------:R-:W-:Y:S02]  /*6870*/  HADD2.F32 R73, -RZ, R73.H0_H0 ;  /* 0x20000049ff497230 */ /* 0x000fe40000004100 */
[----:B------:R-:W-:-:S03]  /*6880*/  FADD.FTZ R64, R64, R72 ;  /* 0x0000004840407221 */ /* 0x000fc60000010000 */
[----:B------:R-:W-:Y:S01]  /*6890*/  FADD.FTZ R73, R73, -UR28 ;  /* 0x8000001c49497e21 */ /* 0x000fe20008010000 */
[----:B------:R-:W-:Y:S01]  /*68a0*/  FFMA.FTZ R15, R72, R71, R15 ;  /* 0x00000047480f7223 */ /* 0x000fe2000001000f */
[----:B------:R-:W-:Y:S02]  /*68b0*/  FADD.FTZ R24, R24, -UR28 ;  /* 0x8000001c18187e21 */ /* 0x000fe40008010000 */
[----:B------:R-:W-:Y:S01]  /*68c0*/  FMUL.FTZ R73, R73, UR16 ;  /* 0x0000001049497c20 */ /* 0x000fe20008410000 */
[----:B------:R-:W-:Y:S01]  /*68d0*/  FADD.FTZ R64, R64, R23 ;  /* 0x0000001740407221 */ /* 0x000fe20000010000 */
[----:B------:R-:W-:Y:S02]  /*68e0*/  FMUL.FTZ R24, R24, UR16 ;  /* 0x0000001018187c20 */ /* 0x000fe40008410000 */
[----:B------:R-:W-:Y:S01]  /*68f0*/  FFMA.FTZ R15, R23, R73, R15 ;  /* 0x00000049170f7223 */ /* 0x000fe2000001000f */
[----:B------:R-:W-:Y:S01]  /*6900*/  FMUL.FTZ R23, R54, R23 ;  /* 0x0000001736177220 */ /* 0x000fe20000410000 */
[----:B------:R-:W-:Y:S01]  /*6910*/  FADD.FTZ R8, R8, R16 ;  /* 0x0000001008087221 */ /* 0x000fe20000010000 */
[----:B------:R-:W-:-:S02]  /*6920*/  FFMA.FTZ R9, R16, R24, R9 ;  /* 0x0000001810097223 */ /* 0x000fc40000010009 */
[----:B------:R-:W-:Y:S01]  /*6930*/  FADD.FTZ R17, R23, R17 ;  /* 0x0000001117117221 */ /* 0x000fe20000010000 */
[----:B------:R-:W-:Y:S01]  /*6940*/  FFMA.FTZ R19, R73, R23, R19 ;  /* 0x0000001749137223 */ /* 0x000fe20000010013 */
[----:B------:R-:W-:Y:S01]  /*6950*/  FMUL.FTZ R23, R55, R16 ;  /* 0x0000001037177220 */ /* 0x000fe20000410000 */
[----:B------:R-:W-:Y:S02]  /*6960*/  HADD2.F32 R16, -RZ, R77.H1_H1 ;  /* 0x3000004dff107230 */ /* 0x000fe40000004100 */
[----:B------:R-:W-:Y:S01]  /*6970*/  FADD.FTZ R22, R22, -UR28 ;  /* 0x8000001c16167e21 */ /* 0x000fe20008010000 */
[----:B------:R-:W-:Y:S01]  /*6980*/  FADD.FTZ R17, R17, R23 ;  /* 0x0000001711117221 */ /* 0x000fe20000010000 */
[----:B------:R-:W-:Y:S01]  /*6990*/  FFMA.FTZ R19, R24, R23, R19 ;  /* 0x0000001718137223 */ /* 0x000fe20000010013 */
[----:B------:R-:W-:Y:S02]  /*69a0*/  HADD2.F32 R23, -RZ, R43.H0_H0 ;  /* 0x2000002bff177230 */ /* 0x000fe40000004100 */
[----:B------:R-:W-:Y:S01]  /*69b0*/  FADD.FTZ R16, R16, -UR28 ;  /* 0x8000001c10107e21 */ /* 0x000fe20008010000 */
[----:B------:R-:W-:Y:S01]  /*69c0*/  FMUL.FTZ R22, R22, UR16 ;  /* 0x0000001016167c20 */ /* 0x000fe20008410000 */
[----:B------:R-:W-:-:S02]  /*69d0*/  HADD2.F32 R24, -RZ, R76.H1_H1 ;  /* 0x3000004cff187230 */ /* 0x000fc40000004100 */
[----:B------:R-:W-:Y:S01]  /*69e0*/  FMUL.FTZ R16, R16, UR16 ;  /* 0x0000001010107c20 */ /* 0x000fe20008410000 */
[----:B------:R-:W-:Y:S01]  /*69f0*/  FADD.FTZ R64, R64, R23 ;  /* 0x0000001740407221 */ /* 0x000fe20000010000 */
[----:B------:R-:W-:Y:S01]  /*6a00*/  FFMA.FTZ R15, R23, R22, R15 ;  /* 0x00000016170f7223 */ /* 0x000fe2000001000f */
[----:B------:R-:W-:Y:S01]  /*6a10*/  FMUL.FTZ R23, R54, R23 ;  /* 0x0000001736177220 */ /* 0x000fe20000410000 */
[----:B------:R-:W-:Y:S02]  /*6a20*/  HADD2.F32 R77, -RZ, R77.H0_H0 ;  /* 0x2000004dff4d7230 */ /* 0x000fe40000004100 */
[----:B------:R-:W-:Y:S01]  /*6a30*/  FADD.FTZ R8, R8, R24 ;  /* 0x0000001808087221 */ /* 0x000fe20000010000 */
[----:B------:R-:W-:Y:S01]  /*6a40*/  FFMA.FTZ R9, R24, R16, R9 ;  /* 0x0000001018097223 */ /* 0x000fe20000010009 */
[----:B------:R-:W-:Y:S01]  /*6a50*/  FMUL.FTZ R24, R55, R24 ;  /* 0x0000001837187220 */ /* 0x000fe20000410000 */
[----:B------:R-:W-:Y:S01]  /*6a60*/  FFMA.FTZ R19, R22, R23, R19 ;  /* 0x0000001716137223 */ /* 0x000fe20000010013 */
[----:B------:R-:W-:-:S02]  /*6a70*/  HADD2.F32 R76, -RZ, R76.H0_H0 ;  /* 0x2000004cff4c7230 */ /* 0x000fc40000004100 */
[----:B------:R-:W-:Y:S01]  /*6a80*/  FADD.FTZ R17, R23, R17 ;  /* 0x0000001117117221 */ /* 0x000fe20000010000 */
[----:B------:R-:W-:Y:S01]  /*6a90*/  FADD.FTZ R77, R77, -UR28 ;  /* 0x8000001c4d4d7e21 */ /* 0x000fe20008010000 */
[----:B------:R-:W-:Y:S01]  /*6aa0*/  FFMA.FTZ R19, R16, R24, R19 ;  /* 0x0000001810137223 */ /* 0x000fe20000010013 */
[--C-:B------:R-:W-:Y:S02]  /*6ab0*/  HADD2.F32 R16, -RZ, R75.reuse.H1_H1 ;  /* 0x3000004bff107230 */ /* 0x100fe40000004100 */
[----:B------:R-:W-:Y:S01]  /*6ac0*/  FADD.FTZ R17, R17, R24 ;  /* 0x0000001811117221 */ /* 0x000fe20000010000 */
[----:B------:R-:W-:Y:S01]  /*6ad0*/  FMUL.FTZ R77, R77, UR16 ;  /* 0x000000104d4d7c20 */ /* 0x000fe20008410000 */
[----:B------:R-:W-:Y:S01]  /*6ae0*/  FMUL.FTZ R22, R54, R76 ;  /* 0x0000004c36167220 */ /* 0x000fe20000410000 */
[----:B------:R-:W-:Y:S02]  /*6af0*/  HADD2.F32 R75, -RZ, R75.H0_H0 ;  /* 0x2000004bff4b7230 */ /* 0x000fe40000004100 */
[----:B------:R-:W-:Y:S01]  /*6b00*/  FADD.FTZ R16, R16, -UR28 ;  /* 0x8000001c10107e21 */ /* 0x000fe20008010000 */
[----:B------:R-:W-:Y:S01]  /*6b10*/  FADD.FTZ R17, R22, R17 ;  /* 0x0000001116117221 */ /* 0x000fe20000010000 */
[----:B------:R-:W-:Y:S01]  /*6b20*/  FFMA.FTZ R19, R77, R22, R19 ;  /* 0x000000164d137223 */ /* 0x000fe20000010013 */
[----:B------:R-:W-:-:S02]  /*6b30*/  HADD2.F32 R22, -RZ, R63.H0_H0 ;  /* 0x2000003fff167230 */ /* 0x000fc40000004100 */
        /* <DEDUP_REMOVED lines=16> */
[----:B------:R-:W-:Y:S01]  /*6c40*/  FADD.FTZ R24, R24, -UR28 ;  /* 0x8000001c18187e21 */ /* 0x000fe20008010000 */
[----:B------:R-:W-:Y:S01]  /*6c50*/  FFMA.FTZ R19, R75, R23, R19 ;  /* 0x000000174b137223 */ /* 0x000fe20000010013 */
[----:B------:R-:W-:Y:S01]  /*6c60*/  FADD.FTZ R17, R23, R17 ;  /* 0x0000001117117221 */ /* 0x000fe20000010000 */
[----:B------:R-:W4:Y:S01]  /*6c70*/  LDL.S16 R63, [R1+0x14a] ;  /* 0x00014a00013f7983 */ /* 0x000f220000100600 */
[----:B------:R-:W-:Y:S01]  /*6c80*/  FMUL.FTZ R24, R24, UR16 ;  /* 0x0000001018187c20 */ /* 0x000fe20008410000 */
[----:B------:R-:W-:-:S02]  /*6c90*/  FMUL.FTZ R23, R55, R16 ;  /* 0x0000001037177220 */ /* 0x000fc40000410000 */
[----:B------:R-:W4:Y:S02]  /*6ca0*/  LDL.LU.S16 R65, [R1+0x140] ;  /* 0x0001400001417983 */ /* 0x000f240000300600 */
[----:B------:R-:W-:Y:S01]  /*6cb0*/  FADD.FTZ R17, R17, R23 ;  /* 0x0000001711117221 */ /* 0x000fe20000010000 */
[----:B------:R-:W-:Y:S01]  /*6cc0*/  FFMA.FTZ R19, R24, R23, R19 ;  /* 0x0000001718137223 */ /* 0x000fe20000010013 */
[----:B------:R-:W-:Y:S01]  /*6cd0*/  FADD.FTZ R8, R8, R16 ;  /* 0x0000001008087221 */ /* 0x000fe20000010000 */
[----:B------:R-:W-:Y:S01]  /*6ce0*/  FFMA.FTZ R9, R16, R24, R9 ;  /* 0x0000001810097223 */ /* 0x000fe20000010009 */
[----:B------:R-:W4:Y:S01]  /*6cf0*/  LDL.S16 R30, [R1+0x14c] ;  /* 0x00014c00011e7983 */ /* 0x000f220000100600 */
[----:B--2---:R-:W-:-:S03]  /*6d00*/  HADD2.F32 R22, -RZ, R26.H0_H0 ;  /* 0x2000001aff167230 */ /* 0x004fc60000004100 */
[----:B------:R-:W2:Y:S01]  /*6d10*/  LDL.S16 R26, [R1+0x138] ;  /* 0x00013800011a7983 */ /* 0x000ea20000100600 */
[----:B---3--:R-:W-:-:S03]  /*6d20*/  HADD2.F32 R23, -RZ, R28.H0_H0 ;  /* 0x2000001cff177230 */ /* 0x008fc60000004100 */
[----:B------:R-:W3:Y:S01]  /*6d30*/  LDL.LU.S16 R28, [R1+0x13a] ;  /* 0x00013a00011c7983 */ /* 0x000ee20000300600 */
[----:B----4-:R-:W-:-:S03]  /*6d40*/  HADD2.F32 R16, -RZ, R27.H0_H0 ;  /* 0x2000001bff107230 */ /* 0x010fc60000004100 */
[----:B------:R-:W4:Y:S01]  /*6d50*/  LDL.LU.S16 R27, [R1+0x136] ;  /* 0x00013600011b7983 */ /* 0x000f220000300600 */
[----:B------:R-:W-:Y:S01]  /*6d60*/  FADD.FTZ R22, R22, -UR28 ;  /* 0x8000001c16167e21 */ /* 0x000fe20008010000 */
[----:B------:R-:W-:-:S03]  /*6d70*/  FADD.FTZ R16, R16, -UR28 ;  /* 0x8000001c10107e21 */ /* 0x000fc60008010000 */
[----:B------:R-:W-:Y:S01]  /*6d80*/  FMUL.FTZ R22, R22, UR16 ;  /* 0x0000001016167c20 */ /* 0x000fe20008410000 */
[----:B------:R-:W-:Y:S02]  /*6d90*/  HADD2.F32 R24, -RZ, R59.H0_H0 ;  /* 0x2000003bff187230 */ /* 0x000fe40000004100 */
        /* <DEDUP_REMOVED lines=15> */
[----:B------:R-:W-:Y:S01]  /*6e90*/  FADD.FTZ R16, R16, -UR28 ;  /* 0x8000001c10107e21 */ /* 0x000fe20008010000 */
[----:B------:R-:W-:Y:S02]  /*6ea0*/  HADD2.F32 R48, -RZ, R48.H1_H1 ;  /* 0x30000030ff307230 */ /* 0x000fe40000004100 */
[----:B------:R-:W-:Y:S01]  /*6eb0*/  FMUL.FTZ R23, R54, R22 ;  /* 0x0000001636177220 */ /* 0x000fe20000410000 */
[----:B------:R-:W-:Y:S01]  /*6ec0*/  FADD.FTZ R64, R64, R22 ;  /* 0x0000001640407221 */ /* 0x000fe20000010000 */
[----:B------:R-:W-:Y:S01]  /*6ed0*/  FFMA.FTZ R15, R22, R25, R15 ;  /* 0x00000019160f7223 */ /* 0x000fe2000001000f */
[----:B------:R-:W-:-:S02]  /*6ee0*/  HADD2.F32 R22, -RZ, R49.H1_H1 ;  /* 0x30000031ff167230 */ /* 0x000fc40000004100 */
[----:B------:R-:W-:Y:S01]  /*6ef0*/  FMUL.FTZ R16, R16, UR16 ;  /* 0x0000001010107c20 */ /* 0x000fe20008410000 */
[----:B------:R-:W-:Y:S01]  /*6f00*/  FADD.FTZ R17, R17, R24 ;  /* 0x0000001811117221 */ /* 0x000fe20000010000 */
[----:B------:R-:W-:Y:S01]  /*6f10*/  FADD.FTZ R48, R48, -UR28 ;  /* 0x8000001c30307e21 */ /* 0x000fe20008010000 */
[----:B------:R-:W-:Y:S02]  /*6f20*/  HADD2.F32 R49, -RZ, R49.H0_H0 ;  /* 0x20000031ff317230 */ /* 0x000fe40000004100 */
[----:B------:R-:W-:Y:S01]  /*6f30*/  FADD.FTZ R8, R8, R22 ;  /* 0x0000001608087221 */ /* 0x000fe20000010000 */
[----:B------:R-:W-:Y:S01]  /*6f40*/  FFMA.FTZ R9, R22, R16, R9 ;  /* 0x0000001016097223 */ /* 0x000fe20000010009 */
[----:B------:R-:W-:Y:S01]  /*6f50*/  FADD.FTZ R17, R23, R17 ;  /* 0x0000001117117221 */ /* 0x000fe20000010000 */
[----:B------:R-:W-:Y:S01]  /*6f60*/  FFMA.FTZ R19, R25, R23, R19 ;  /* 0x0000001719137223 */ /* 0x000fe20000010013 */
[----:B------:R-:W-:Y:S01]  /*6f70*/  FMUL.FTZ R22, R55, R22 ;  /* 0x0000001637167220 */ /* 0x000fe20000410000 */
[----:B------:R-:W-:-:S02]  /*6f80*/  HADD2.F32 R23, -RZ, R58.H0_H0 ;  /* 0x2000003aff177230 */ /* 0x000fc40000004100 */
[----:B------:R-:W-:Y:S01]  /*6f90*/  FMUL.FTZ R48, R48, UR16 ;  /* 0x0000001030307c20 */ /* 0x000fe20008410000 */
[----:B------:R-:W-:Y:S01]  /*6fa0*/  FADD.FTZ R49, R49, -UR28 ;  /* 0x8000001c31317e21 */ /* 0x000fe20008010000 */
[----:B------:R-:W-:Y:S01]  /*6fb0*/  FADD.FTZ R17, R17, R22 ;  /* 0x0000001611117221 */ /* 0x000fe20000010000 */
[----:B------:R-:W-:Y:S01]  /*6fc0*/  FFMA.FTZ R19, R16, R22, R19 ;  /* 0x0000001610137223 */ /* 0x000fe20000010013 */
[--C-:B------:R-:W-:Y:S02]  /*6fd0*/  HADD2.F32 R22, -RZ, R50.reuse.H1_H1 ;  /* 0x30000032ff167230 */ /* 0x100fe40000004100 */
[----:B------:R-:W-:Y:S01]  /*6fe0*/  FADD.FTZ R64, R64, R23 ;  /* 0x0000001740407221 */ /* 0x000fe20000010000 */
[----:B------:R-:W-:Y:S01]  /*6ff0*/  FFMA.FTZ R15, R23, R48, R15 ;  /* 0x00000030170f7223 */ /* 0x000fe2000001000f */
[----:B------:R-:W-:Y:S01]  /*7000*/  FMUL.FTZ R23, R54, R23 ;  /* 0x0000001736177220 */ /* 0x000fe20000410000 */
[----:B------:R-:W-:Y:S02]  /*7010*/  HADD2.F32 R16, -RZ, R51.H0_H0 ;  /* 0x20000033ff107230 */ /* 0x000fe40000004100 */
[----:B------:R-:W-:Y:S01]  /*7020*/  FMUL.FTZ R49, R49, UR16 ;  /* 0x0000001031317c20 */ /* 0x000fe20008410000 */
[----:B------:R-:W-:-:S02]  /*7030*/  HADD2.F32 R50, -RZ, R50.H0_H0 ;  /* 0x20000032ff327230 */ /* 0x000fc40000004100 */
[----:B------:R-:W-:Y:S01]  /*7040*/  FADD.FTZ R22, R22, -UR28 ;  /* 0x8000001c16167e21 */ /* 0x000fe20008010000 */
[----:B------:R-:W-:Y:S01]  /*7050*/  FADD.FTZ R17, R23, R17 ;  /* 0x0000001117117221 */ /* 0x000fe20000010000 */
[----:B------:R-:W-:Y:S01]  /*7060*/  FFMA.FTZ R19, R48, R23, R19 ;  /* 0x0000001730137223 */ /* 0x000fe20000010013 */
[----:B------:R-:W-:Y:S01]  /*7070*/  FMUL.FTZ R23, R55, R16 ;  /* 0x0000001037177220 */ /* 0x000fe20000410000 */
[----:B------:R-:W-:Y:S01]  /*7080*/  FADD.FTZ R8, R8, R16 ;  /* 0x0000001008087221 */ /* 0x000fe20000010000 */
[----:B------:R-:W-:Y:S01]  /*7090*/  FFMA.FTZ R9, R16, R49, R9 ;  /* 0x0000003110097223 */ /* 0x000fe20000010009 */
[----:B------:R-:W-:Y:S02]  /*70a0*/  HADD2.F32 R16, -RZ, R57.H0_H0 ;  /* 0x20000039ff107230 */ /* 0x000fe40000004100 */
[----:B------:R-:W-:Y:S01]  /*70b0*/  FADD.FTZ R50, R50, -UR28 ;  /* 0x8000001c32327e21 */ /* 0x000fe20008010000 */
[----:B------:R-:W-:Y:S01]  /*70c0*/  FMUL.FTZ R22, R22, UR16 ;  /* 0x0000001016167c20 */ /* 0x000fe20008410000 */
[----:B------:R-:W-:-:S02]  /*70d0*/  HADD2.F32 R24, -RZ, R52.H1_H1 ;  /* 0x30000034ff187230 */ /* 0x000fc40000004100 */
[----:B------:R-:W-:Y:S02]  /*70e0*/  HADD2.F32 R52, -RZ, R52.H0_H0 ;  /* 0x20000034ff347230 */ /* 0x000fe40000004100 */
[----:B------:R-:W-:Y:S01]  /*70f0*/  FMUL.FTZ R50, R50, UR16 ;  /* 0x0000001032327c20 */ /* 0x000fe20008410000 */
[----:B------:R-:W-:Y:S01]  /*7100*/  FADD.FTZ R64, R64, R16 ;  /* 0x0000001040407221 */ /* 0x000fe20000010000 */
[----:B------:R-:W-:Y:S01]  /*7110*/  FFMA.FTZ R15, R16, R22, R15 ;  /* 0x00000016100f7223 */ /* 0x000fe2000001000f */
        /* <DEDUP_REMOVED lines=11> */
[----:B------:R-:W-:Y:S02]  /*71d0*/  HADD2.F32 R51, -RZ, R51.H1_H1 ;  /* 0x30000033ff337230 */ /* 0x000fe40000004100 */
[----:B------:R-:W-:Y:S01]  /*71e0*/  FMUL.FTZ R17, R54, R16 ;  /* 0x0000001036117220 */ /* 0x000fe20000410000 */
[----:B------:R-:W-:Y:S01]  /*71f0*/  FADD.FTZ R64, R64, R16 ;  /* 0x0000001040407221 */ /* 0x000fe20000010000 */
[----:B------:R-:W-:Y:S01]  /*7200*/  FFMA.FTZ R15, R16, R52, R15 ;  /* 0x00000034100f7223 */ /* 0x000fe2000001000f */
[----:B------:R-:W-:Y:S01]  /*7210*/  FADD.FTZ R24, R24, R23 ;  /* 0x0000001718187221 */ /* 0x000fe20000010000 */
[----:B------:R-:W-:Y:S01]  /*7220*/  FFMA.FTZ R23, R50, R23, R19 ;  /* 0x0000001732177223 */ /* 0x000fe20000010013 */
[----:B------:R-:W-:Y:S02]  /*7230*/  FADD.FTZ R22, R51, -UR28 ;  /* 0x8000001c33167e21 */ /* 0x000fe40008010000 */
[----:B------:R-:W-:Y:S01]  /*7240*/  FADD.FTZ R24, R17, R24 ;  /* 0x0000001811187221 */ /* 0x000fe20000010000 */
[----:B------:R-:W-:Y:S01]  /*7250*/  FFMA.FTZ R23, R52, R17, R23 ;  /* 0x0000001134177223 */ /* 0x000fe20000010017 */
[----:B------:R-:W-:-:S02]  /*7260*/  HADD2.F32 R17, -RZ, R63.H0_H0 ;  /* 0x2000003fff117230 */ /* 0x000fc40000004100 */
[----:B------:R-:W-:Y:S01]  /*7270*/  FMUL.FTZ R22, R22, UR16 ;  /* 0x0000001016167c20 */ /* 0x000fe20008410000 */
[----:B------:R-:W4:Y:S02]  /*7280*/  LDL.LU.S16 R63, [R1+0x148] ;  /* 0x00014800013f7983 */ /* 0x000f240000300600 */
[----:B------:R-:W-:Y:S01]  /*7290*/  FADD.FTZ R64, R64, R17 ;  /* 0x0000001140407221 */ /* 0x000fe20000010000 */
[----:B--2---:R-:W-:Y:S02]  /*72a0*/  HADD2.F32 R16, -RZ, R26.H0_H0 ;  /* 0x2000001aff107230 */ /* 0x004fe40000004100 */
[----:B---3--:R-:W-:-:S03]  /*72b0*/  HADD2.F32 R28, -RZ, R28.H0_H0 ;  /* 0x2000001cff1c7230 */ /* 0x008fc60000004100 */
[----:B------:R-:W-:Y:S01]  /*72c0*/  FADD.FTZ R26, R16, -UR28 ;  /* 0x8000001c101a7e21 */ /* 0x000fe20008010000 */
[----:B----4-:R-:W-:-:S03]  /*72d0*/  HADD2.F32 R16, -RZ, R27.H0_H0 ;  /* 0x2000001bff107230 */ /* 0x010fc60000004100 */
[----:B------:R-:W-:Y:S01]  /*72e0*/  FMUL.FTZ R26, R26, UR16 ;  /* 0x000000101a1a7c20 */ /* 0x000fe20008410000 */
[----:B------:R-:W2:Y:S01]  /*72f0*/  LDL.S16 R27, [R1+0x146] ;  /* 0x00014600011b7983 */ /* 0x000ea20000100600 */
[----:B------:R-:W-:Y:S01]  /*7300*/  FMUL.FTZ R19, R55, R28 ;  /* 0x0000001c37137220 */ /* 0x000fe20000410000 */
[----:B------:R-:W-:Y:S01]  /*7310*/  FFMA.FTZ R9, R28, R22, R9 ;  /* 0x000000161c097223 */ /* 0x000fe20000010009 */
[----:B------:R-:W-:Y:S01]  /*7320*/  FFMA.FTZ R15, R17, R26, R15 ;  /* 0x0000001a110f7223 */ /* 0x000fe2000001000f */
[----:B------:R-:W-:Y:S01]  /*7330*/  FMUL.FTZ R17, R54, R17 ;  /* 0x0000001136117220 */ /* 0x000fe20000410000 */
[----:B------:R-:W-:Y:S01]  /*7340*/  FADD.FTZ R24, R24, R19 ;  /* 0x0000001318187221 */ /* 0x000fe20000010000 */
[----:B------:R-:W-:Y:S01]  /*7350*/  FFMA.FTZ R23, R22, R19, R23 ;  /* 0x0000001316177223 */ /* 0x000fe20000010017 */
[----:B------:R-:W-:Y:S02]  /*7360*/  HADD2.F32 R22, -RZ, R32.H0_H0 ;  /* 0x20000020ff167230 */ /* 0x000fe40000004100 */
[----:B------:R-:W-:Y:S01]  /*7370*/  FADD.FTZ R19, R16, -UR28 ;  /* 0x8000001c10137e21 */ /* 0x000fe20008010000 */
[----:B------:R-:W3:Y:S01]  /*7380*/  LDL.LU.S16 R32, [R1+0x14e] ;  /* 0x00014e0001207983 */ /* 0x000ee20000300600 */
[----:B------:R-:W-:Y:S01]  /*7390*/  FADD.FTZ R16, R17, R24 ;  /* 0x0000001811107221 */ /* 0x000fe20000010000 */
[----:B------:R-:W-:Y:S01]  /*73a0*/  FFMA.FTZ R23, R26, R17, R23 ;  /* 0x000000111a177223 */ /* 0x000fe20000010017 */
[----:B------:R-:W-:-:S02]  /*73b0*/  HADD2.F32 R17, -RZ, R65.H0_H0 ;  /* 0x20000041ff117230 */ /* 0x000fc40000004100 */
[----:B------:R-:W-:Y:S01]  /*73c0*/  FADD.FTZ R8, R8, R28 ;  /* 0x0000001c08087221 */ /* 0x000fe20000010000 */
[----:B------:R-:W-:Y:S01]  /*73d0*/  FMUL.FTZ R24, R19, UR16 ;  /* 0x0000001013187c20 */ /* 0x000fe20008410000 */
[----:B------:R-:W4:Y:S01]  /*73e0*/  LDL.LU.S16 R65, [R1+0x144] ;  /* 0x0001440001417983 */ /* 0x000f220000300600 */
[----:B------:R-:W-:Y:S01]  /*73f0*/  FMUL.FTZ R19, R55, R22 ;  /* 0x0000001637137220 */ /* 0x000fe20000410000 */
[----:B------:R-:W-:Y:S01]  /*7400*/  FADD.FTZ R8, R8, R22 ;  /* 0x0000001608087221 */ /* 0x000fe20000010000 */
[----:B------:R-:W-:Y:S01]  /*7410*/  FFMA.FTZ R9, R22, R24, R9 ;  /* 0x0000001816097223 */ /* 0x000fe20000010009 */
[----:B------:R-:W-:Y:S02]  /*7420*/  HADD2.F32 R22, -RZ, R30.H0_H0 ;  /* 0x2000001eff167230 */ /* 0x000fe40000004100 */
[----:B------:R-:W4:Y:S01]  /*7430*/  LDL.S16 R30, [R1+0x15c] ;  /* 0x00015c00011e7983 */ /* 0x000f220000100600 */
[----:B------:R-:W-:Y:S02]  /*7440*/  HADD2.F32 R25, -RZ, R62.H0_H0 ;  /* 0x2000003eff197230 */ /* 0x000fe40000004100 */
[----:B------:R-:W-:Y:S01]  /*7450*/  FADD.FTZ R17, R17, -UR28 ;  /* 0x8000001c11117e21 */ /* 0x000fe20008010000 */
[----:B------:R-:W4:Y:S03]  /*7460*/  LDL.S16 R62, [R1+0x15a] ;  /* 0x00015a00013e7983 */ /* 0x000f260000100600 */
[----:B------:R-:W-:Y:S01]  /*7470*/  FMUL.FTZ R17, R17, UR16 ;  /* 0x0000001011117c20 */ /* 0x000fe20008410000 */
[----:B------:R-:W-:Y:S01]  /*7480*/  FADD.FTZ R16, R16, R19 ;  /* 0x0000001310107221 */ /* 0x000fe20000010000 */
[----:B------:R-:W-:Y:S01]  /*7490*/  FFMA.FTZ R24, R24, R19, R23 ;  /* 0x0000001318187223 */ /* 0x000fe20000010017 */
[----:B------:R-:W-:Y:S01]  /*74a0*/  FADD.FTZ R64, R64, R22 ;  /* 0x0000001640407221 */ /* 0x000fe20000010000 */
[----:B------:R-:W-:Y:S01]  /*74b0*/  FFMA.FTZ R15, R22, R17, R15 ;  /* 0x00000011160f7223 */ /* 0x000fe2000001000f */
[----:B------:R-:W-:Y:S01]  /*74c0*/  FADD.FTZ R25, R25, -UR28 ;  /* 0x8000001c19197e21 */ /* 0x000fe20008010000 */
[----:B------:R-:W-:-:S03]  /*74d0*/  FMUL.FTZ R22, R54, R22 ;  /* 0x0000001636167220 */ /* 0x000fc60000410000 */
[----:B------:R-:W-:Y:S01]  /*74e0*/  FMUL.FTZ R25, R25, UR16 ;  /* 0x0000001019197c20 */ /* 0x000fe20008410000 */
[----:B------:R-:W-:Y:S01]  /*74f0*/  FADD.FTZ R16, R22, R16 ;  /* 0x0000001016107221 */ /* 0x000fe20000010000 */
[----:B------:R-:W-:Y:S01]  /*7500*/  FFMA.FTZ R24, R17, R22, R24 ;  /* 0x0000001611187223 */ /* 0x000fe20000010018 */
[----:B------:R-:W-:Y:S02]  /*7510*/  HADD2.F32 R26, -RZ, R63.H0_H0 ;  /* 0x2000003fff1a7230 */ /* 0x000fe40000004100 */
[----:B------:R-:W4:Y:S03]  /*7520*/  LDL.LU.S16 R63, [R1+0x15e] ;  /* 0x00015e00013f7983 */ /* 0x000f260000300600 */
[----:B------:R-:W-:-:S04]  /*7530*/  FMUL.FTZ R23, R55, R26 ;  /* 0x0000001a37177220 */ /* 0x000fc80000410000 */
[----:B------:R-:W-:Y:S01]  /*7540*/  FADD.FTZ R17, R16, R23 ;  /* 0x0000001710117221 */ /* 0x000fe20000010000 */
[----:B------:R-:W-:Y:S01]  /*7550*/  FFMA.FTZ R24, R25, R23, R24 ;  /* 0x0000001719187223 */ /* 0x000fe20000010018 */
[----:B--2---:R-:W-:Y:S02]  /*7560*/  HADD2.F32 R19, -RZ, R27.H0_H0 ;  /* 0x2000001bff137230 */ /* 0x004fe40000004100 */
[----:B------:R-:W2:Y:S03]  /*7570*/  LDL.LU.S16 R27, [R1+0x158] ;  /* 0x00015800011b7983 */ /* 0x000ea60000300600 */
[----:B------:R-:W-:Y:S01]  /*7580*/  FADD.FTZ R19, R19, -UR28 ;  /* 0x8000001c13137e21 */ /* 0x000fe20008010000 */
[----:B---3--:R-:W-:-:S03]  /*7590*/  HADD2.F32 R22, -RZ, R32.H0_H0 ;  /* 0x20000020ff167230 */ /* 0x008fc60000004100 */
[----:B------:R-:W-:Y:S01]  /*75a0*/  FMUL.FTZ R19, R19, UR16 ;  /* 0x0000001013137c20 */ /* 0x000fe20008410000 */
[----:B------:R-:W-:Y:S01]  /*75b0*/  FADD.FTZ R8, R8, R26 ;  /* 0x0000001a08087221 */ /* 0x000fe20000010000 */
[----:B------:R-:W-:Y:S01]  /*75c0*/  FFMA.FTZ R9, R26, R25, R9 ;  /* 0x000000191a097223 */ /* 0x000fe20000010009 */
[----:B------:R-:W3:Y:S01]  /*75d0*/  LDL.S16 R32, [R1+0x16a] ;  /* 0x00016a0001207983 */ /* 0x000ee20000100600 */
[----:B------:R-:W-:Y:S01]  /*75e0*/  FMUL.FTZ R16, R54, R22 ;  /* 0x0000001636107220 */ /* 0x000fe20000410000 */
[----:B----4-:R-:W-:Y:S02]  /*75f0*/  HADD2.F32 R23, -RZ, R65.H0_H0 ;  /* 0x20000041ff177230 */ /* 0x010fe40000004100 */
[----:B------:R-:W4:Y:S01]  /*7600*/  LDL.LU.S16 R65, [R1+0x160] ;  /* 0x0001600001417983 */ /* 0x000f220000300600 */
[----:B------:R-:W-:Y:S01]  /*7610*/  FADD.FTZ R17, R16, R17 ;  /* 0x0000001110117221 */ /* 0x000fe20000010000 */
[----:B------:R-:W-:Y:S01]  /*7620*/  FFMA.FTZ R24, R19, R16, R24 ;  /* 0x0000001013187223 */ /* 0x000fe20000010018 */
[----:B------:R-:W-:-:S02]  /*7630*/  HADD2.F32 R16, -RZ, R30.H0_H0 ;  /* 0x2000001eff107230 */ /* 0x000fc40000004100 */
[----:B------:R-:W3:Y:S01]  /*7640*/  LDL.LU.S16 R30, [R1+0x166] ;  /* 0x00016600011e7983 */ /* 0x000ee20000300600 */
[----:B------:R-:W-:Y:S01]  /*7650*/  FADD.FTZ R64, R64, R22 ;  /* 0x0000001640407221 */ /* 0x000fe20000010000 */
[----:B------:R-:W-:Y:S01]  /*7660*/  FFMA.FTZ R15, R22, R19, R15 ;  /* 0x00000013160f7223 */ /* 0x000fe2000001000f */
[----:B------:R-:W-:Y:S01]  /*7670*/  FADD.FTZ R23, R23, -UR28 ;  /* 0x8000001c17177e21 */ /* 0x000fe20008010000 */
[----:B------:R-:W-:Y:S02]  /*7680*/  HADD2.F32 R22, -RZ, R62.H0_H0 ;  /* 0x2000003eff167230 */ /* 0x000fe40000004100 */
[----:B------:R-:W3:Y:S01]  /*7690*/  LDL.LU.S16 R62, [R1+0x168] ;  /* 0x00016800013e7983 */ /* 0x000ee20000300600 */
[----:B------:R-:W-:Y:S02]  /*76a0*/  FMUL.FTZ R23, R23, UR16 ;  /* 0x0000001017177c20 */ /* 0x000fe40008410000 */
[----:B------:R-:W-:Y:S01]  /*76b0*/  FADD.FTZ R19, R22, -UR28 ;  /* 0x8000001c16137e21 */ /* 0x000fe20008010000 */
[----:B------:R-:W-:Y:S01]  /*76c0*/  FADD.FTZ R25, R8, R16 ;  /* 0x0000001008197221 */ /* 0x000fe20000010000 */
[----:B------:R-:W-:Y:S01]  /*76d0*/  FFMA.FTZ R26, R16, R23, R9 ;  /* 0x00000017101a7223 */ /* 0x000fe20000010009 */
[----:B------:R-:W-:Y:S01]  /*76e0*/  FMUL.FTZ R16, R55, R16 ;  /* 0x0000001037107220 */ /* 0x000fe20000410000 */
[----:B------:R-:W-:-:S03]  /*76f0*/  FMUL.FTZ R19, R19, UR16 ;  /* 0x0000001013137c20 */ /* 0x000fc60008410000 */
[----:B------:R-:W-:Y:S01]  /*7700*/  FFMA.FTZ R24, R23, R16, R24 ;  /* 0x0000001017187223 */ /* 0x000fe20000010018 */
[----:B------:R-:W-:Y:S02]  /*7710*/  HADD2.F32 R23, -RZ, R29.H0_H0 ;  /* 0x2000001dff177230 */ /* 0x000fe40000004100 */
[----:B------:R-:W-:-:S03]  /*7720*/  FADD.FTZ R17, R17, R16 ;  /* 0x0000001011117221 */ /* 0x000fc60000010000 */
[----:B------:R-:W-:Y:S01]  /*7730*/  FMUL.FTZ R16, R55, R23 ;  /* 0x0000001737107220 */ /* 0x000fe20000410000 */
[----:B------:R-:W-:Y:S02]  /*7740*/  HADD2.F32 R22, -RZ, R63.H0_H0 ;  /* 0x2000003fff167230 */ /* 0x000fe40000004100 */
[----:B------:R-:W3:Y:S03]  /*7750*/  LDL.S16 R63, [R1+0x16c] ;  /* 0x00016c00013f7983 */ /* 0x000ee60000100600 */
[----:B------:R-:W-:Y:S01]  /*7760*/  FADD.FTZ R9, R64, R22 ;  /* 0x0000001640097221 */ /* 0x000fe20000010000 */
[----:B------:R-:W-:Y:S01]  /*7770*/  FFMA.FTZ R8, R22, R19, R15 ;  /* 0x0000001316087223 */ /* 0x000fe2000001000f */
[----:B------:R-:W-:-:S04]  /*7780*/  FMUL.FTZ R22, R54, R22 ;  /* 0x0000001636167220 */ /* 0x000fc80000410000 */
[----:B------:R-:W-:Y:S01]  /*7790*/  FADD.FTZ R17, R22, R17 ;  /* 0x0000001116117221 */ /* 0x000fe20000010000 */
[----:B------:R-:W-:-:S03]  /*77a0*/  FFMA.FTZ R24, R19, R22, R24 ;  /* 0x0000001613187223 */ /* 0x000fc60000010018 */
[----:B------:R-:W-:Y:S01]  /*77b0*/  FADD.FTZ R22, R17, R16 ;  /* 0x0000001011167221 */ /* 0x000fe20000010000 */
[----:B--2---:R-:W-:-:S05]  /*77c0*/  HADD2.F32 R27, -RZ, R27.H0_H0 ;  /* 0x2000001bff1b7230 */ /* 0x004fca0000004100 */
[----:B------:R-:W-:-:S04]  /*77d0*/  FADD.FTZ R27, R27, -UR28 ;  /* 0x8000001c1b1b7e21 */ /* 0x000fc80008010000 */
[----:B------:R-:W-:Y:S01]  /*77e0*/  FMUL.FTZ R27, R27, UR16 ;  /* 0x000000101b1b7c20 */ /* 0x000fe20008410000 */
[----:B----4-:R-:W-:Y:S02]  /*77f0*/  HADD2.F32 R15, -RZ, R65.H0_H0 ;  /* 0x20000041ff0f7230 */ /* 0x010fe40000004100 */
[----:B------:R-:W2:Y:S01]  /*7800*/  LDL.LU.S16 R65, [R1+0x16e] ;  /* 0x00016e0001417983 */ /* 0x000ea20000300600 */
[----:B------:R-:W-:Y:S01]  /*7810*/  FFMA.FTZ R26, R23, R27, R26 ;  /* 0x0000001b171a7223 */ /* 0x000fe2000001001a */
[----:B------:R-:W-:Y:S01]  /*7820*/  FFMA.FTZ R27, R27, R16, R24 ;  /* 0x000000101b1b7223 */ /* 0x000fe20000010018 */
[----:B------:R-:W-:Y:S01]  /*7830*/  FADD.FTZ R16, R15, -UR28 ;  /* 0x8000001c0f107e21 */ /* 0x000fe20008010000 */
[----:B---3--:R-:W-:Y:S02]  /*7840*/  HADD2.F32 R15, -RZ, R30.H0_H0 ;  /* 0x2000001eff0f7230 */ /* 0x008fe40000004100 */
[----:B------:R-:W3:Y:S01]  /*7850*/  LDL.S16 R30, [R1+0x172] ;  /* 0x00017200011e7983 */ /* 0x000ee20000100600 */
[----:B------:R-:W-:-:S02]  /*7860*/  HADD2.F32 R19, -RZ, R33.H0_H0 ;  /* 0x20000021ff137230 */ /* 0x000fc40000004100 */
[----:B------:R-:W-:Y:S01]  /*7870*/  FMUL.FTZ R16, R16, UR16 ;  /* 0x0000001010107c20 */ /* 0x000fe20008410000 */
[----:B------:R-:W-:Y:S01]  /*7880*/  FADD.FTZ R25, R25, R23 ;  /* 0x0000001719197221 */ /* 0x000fe20000010000 */
[----:B------:R-:W-:Y:S02]  /*7890*/  HADD2.F32 R17, -RZ, R62.H0_H0 ;  /* 0x2000003eff117230 */ /* 0x000fe40000004100 */
[----:B------:R-:W-:Y:S01]  /*78a0*/  FADD.FTZ R9, R9, R15 ;  /* 0x0000000f09097221 */ /* 0x000fe20000010000 */
[----:B------:R-:W-:Y:S01]  /*78b0*/  FADD.FTZ R23, R19, -UR28 ;  /* 0x8000001c13177e21 */ /* 0x000fe20008010000 */
[----:B------:R-:W-:Y:S01]  /*78c0*/  FFMA.FTZ R8, R15, R16, R8 ;  /* 0x000000100f087223 */ /* 0x000fe20000010008 */
[----:B------:R-:W-:Y:S01]  /*78d0*/  FMUL.FTZ R15, R54, R15 ;  /* 0x0000000f360f7220 */ /* 0x000fe20000410000 */
[----:B------:R-:W-:Y:S02]  /*78e0*/  HADD2.F32 R19, -RZ, R32.H0_H0 ;  /* 0x20000020ff137230 */ /* 0x000fe40000004100 */
[----:B------:R-:W-:Y:S01]  /*78f0*/  FMUL.FTZ R24, R23, UR16 ;  /* 0x0000001017187c20 */ /* 0x000fe20008410000 */
[----:B------:R-:W-:Y:S01]  /*7900*/  FADD.FTZ R17, R17, -UR28 ;  /* 0x8000001c11117e21 */ /* 0x000fe20008010000 */
[----:B------:R-:W-:Y:S01]  /*7910*/  FADD.FTZ R22, R15, R22 ;  /* 0x000000160f167221 */ /* 0x000fe20000010000 */
[----:B------:R-:W-:Y:S01]  /*7920*/  FFMA.FTZ R27, R16, R15, R27 ;  /* 0x0000000f101b7223 */ /* 0x000fe2000001001b */
[----:B------:R-:W-:Y:S01]  /*7930*/  FADD.FTZ R25, R25, R19 ;  /* 0x0000001319197221 */ /* 0x000fe20000010000 */
[----:B------:R-:W-:Y:S01]  /*7940*/  FFMA.FTZ R26, R19, R24, R26 ;  /* 0x00000018131a7223 */ /* 0x000fe2000001001a */
[----:B------:R-:W-:Y:S01]  /*7950*/  FMUL.FTZ R17, R17, UR16 ;  /* 0x0000001011117c20 */ /* 0x000fe20008410000 */
[----:B------:R-:W-:Y:S01]  /*7960*/  FMUL.FTZ R19, R55, R19 ;  /* 0x0000001337137220 */ /* 0x000fe20000410000 */
[----:B------:R-:W4:Y:S03]  /*7970*/  LDL.S16 R32, [R1+0x174] ;  /* 0x0001740001207983 */ /* 0x000f260000100600 */
[----:B------:R-:W-:Y:S01]  /*7980*/  FADD.FTZ R23, R22, R19 ;  /* 0x0000001316177221 */ /* 0x000fe20000010000 */
[----:B------:R-:W-:Y:S01]  /*7990*/  FFMA.FTZ R24, R24, R19, R27 ;  /* 0x0000001318187223 */ /* 0x000fe2000001001b */
[----:B------:R-:W4:Y:S01]  /*79a0*/  LDL.LU.S16 R62, [R1+0x170] ;  /* 0x00017000013e7983 */ /* 0x000f220000300600 */
[----:B------:R-:W-:-:S02]  /*79b0*/  HADD2.F32 R15, -RZ, R63.H0_H0 ;  /* 0x2000003fff0f7230 */ /* 0x000fc40000004100 */
[--C-:B------:R-:W-:Y:S01]  /*79c0*/  HADD2.F32 R19, -RZ, R74.reuse.H0_H0 ;  /* 0x2000004aff137230 */ /* 0x100fe20000004100 */
[----:B------:R-:W4:Y:S02]  /*79d0*/  LDL.S16 R63, [R1+0x178] ;  /* 0x00017800013f7983 */ /* 0x000f240000100600 */
[----:B------:R-:W-:Y:S01]  /*79e0*/  FMUL.FTZ R16, R54, R15 ;  /* 0x0000000f36107220 */ /* 0x000fe20000410000 */
[----:B------:R-:W-:Y:S01]  /*79f0*/  FADD.FTZ R9, R9, R15 ;  /* 0x0000000f09097221 */ /* 0x000fe20000010000 */
[----:B------:R-:W-:Y:S02]  /*7a00*/  FFMA.FTZ R8, R15, R17, R8 ;  /* 0x000000110f087223 */ /* 0x000fe40000010008 */
[----:B------:R-:W-:Y:S01]  /*7a10*/  FADD.FTZ R23, R16, R23 ;  /* 0x0000001710177221 */ /* 0x000fe20000010000 */
[----:B------:R-:W-:Y:S01]  /*7a20*/  FFMA.FTZ R24, R17, R16, R24 ;  /* 0x0000001011187223 */ /* 0x000fe20000010018 */
[----:B--2---:R-:W-:Y:S02]  /*7a30*/  HADD2.F32 R15, -RZ, R65.H0_H0 ;  /* 0x20000041ff0f7230 */ /* 0x004fe40000004100 */
[----:B------:R-:W-:Y:S01]  /*7a40*/  FADD.FTZ R19, R19, -UR28 ;  /* 0x8000001c13137e21 */ /* 0x000fe20008010000 */
[----:B------:R-:W-:Y:S01]  /*7a50*/  HADD2.F32 R17, -RZ, R74.H1_H1 ;  /* 0x3000004aff117230 */ /* 0x000fe20000004100 */
[----:B------:R-:W2:Y:S01]  /*7a60*/  LDL.LU.S16 R65, [R1+0x17a] ;  /* 0x00017a0001417983 */ /* 0x000ea20000300600 */
[----:B------:R-:W-:Y:S01]  /*7a70*/  FADD.FTZ R16, R15, -UR28 ;  /* 0x8000001c0f107e21 */ /* 0x000fe20008010000 */
[----:B---3--:R-:W-:-:S02]  /*7a80*/  HADD2.F32 R15, -RZ, R30.H0_H0 ;  /* 0x2000001eff0f7230 */ /* 0x008fc40000004100 */
[----:B------:R-:W3:Y:S01]  /*7a90*/  LDL.LU.S16 R30, [R1+0x176] ;  /* 0x00017600011e7983 */ /* 0x000ee20000300600 */
[----:B------:R-:W-:Y:S01]  /*7aa0*/  FMUL.FTZ R19, R19, UR16 ;  /* 0x0000001013137c20 */ /* 0x000fe20008410000 */
[----:B------:R-:W-:Y:S02]  /*7ab0*/  HADD2.F32 R11, -RZ, R11.H1_H1 ;  /* 0x3000000bff0b7230 */ /* 0x000fe40000004100 */
[----:B------:R-:W-:Y:S01]  /*7ac0*/  FMUL.FTZ R16, R16, UR16 ;  /* 0x0000001010107c20 */ /* 0x000fe20008410000 */
[----:B------:R-:W-:Y:S01]  /*7ad0*/  FMUL.FTZ R22, R55, R17 ;  /* 0x0000001137167220 */ /* 0x000fe20000410000 */
[----:B------:R-:W-:Y:S01]  /*7ae0*/  FADD.FTZ R25, R25, R17 ;  /* 0x0000001119197221 */ /* 0x000fe20000010000 */
[----:B------:R-:W-:Y:S01]  /*7af0*/  FFMA.FTZ R26, R17, R19, R26 ;  /* 0x00000013111a7223 */ /* 0x000fe2000001001a */
[----:B------:R-:W-:Y:S01]  /*7b00*/  FADD.FTZ R9, R9, R15 ;  /* 0x0000000f09097221 */ /* 0x000fe20000010000 */
[----:B------:R-:W-:Y:S01]  /*7b10*/  FFMA.FTZ R8, R15, R16, R8 ;  /* 0x000000100f087223 */ /* 0x000fe20000010008 */
[----:B------:R-:W-:Y:S01]  /*7b20*/  FADD.FTZ R17, R11, -UR28 ;  /* 0x8000001c0b117e21 */ /* 0x000fe20008010000 */
[----:B------:R-:W-:Y:S01]  /*7b30*/  FMUL.FTZ R15, R54, R15 ;  /* 0x0000000f360f7220 */ /* 0x000fe20000410000 */
[----:B------:R-:W-:Y:S01]  /*7b40*/  FADD.FTZ R28, R23, R22 ;  /* 0x00000016171c7221 */ /* 0x000fe20000010000 */
[----:B------:R-:W-:Y:S01]  /*7b50*/  FFMA.FTZ R19, R19, R22, R24 ;  /* 0x0000001613137223 */ /* 0x000fe20000010018 */
[----:B------:R-:W-:-:S02]  /*7b60*/  HADD2.F32 R11, -RZ, R20.H1_H1 ;  /* 0x30000014ff0b7230 */ /* 0x000fc40000004100 */
[----:B------:R-:W-:Y:S01]  /*7b70*/  FADD.FTZ R28, R15, R28 ;  /* 0x0000001c0f1c7221 */ /* 0x000fe20000010000 */
[----:B------:R-:W-:Y:S01]  /*7b80*/  FFMA.FTZ R19, R16, R15, R19 ;  /* 0x0000000f10137223 */ /* 0x000fe20000010013 */
[----:B------:R-:W-:Y:S01]  /*7b90*/  FMUL.FTZ R16, R17, UR16 ;  /* 0x0000001011107c20 */ /* 0x000fe20008410000 */
[----:B------:R-:W-:-:S04]  /*7ba0*/  FMUL.FTZ R15, R55, R11 ;  /* 0x0000000b370f7220 */ /* 0x000fc80000410000 */
[----:B------:R-:W-:Y:S01]  /*7bb0*/  FADD.FTZ R17, R28, R15 ;  /* 0x0000000f1c117221 */ /* 0x000fe20000010000 */
[----:B------:R-:W-:Y:S01]  /*7bc0*/  FFMA.FTZ R20, R16, R15, R19 ;  /* 0x0000000f10147223 */ /* 0x000fe20000010013 */
[----:B------:R-:W-:Y:S02]  /*7bd0*/  HADD2.F32 R21, -RZ, R21.H1_H1 ;  /* 0x30000015ff157230 */ /* 0x000fe40000004100 */
[----:B------:R-:W-:Y:S01]  /*7be0*/  FADD.FTZ R25, R25, R11 ;  /* 0x0000000b19197221 */ /* 0x000fe20000010000 */
[----:B------:R-:W-:Y:S01]  /*7bf0*/  FFMA.FTZ R26, R11, R16, R26 ;  /* 0x000000100b1a7223 */ /* 0x000fe2000001001a */
[----:B----4-:R-:W-:Y:S02]  /*7c00*/  HADD2.F32 R22, -RZ, R32.H0_H0 ;  /* 0x20000020ff167230 */ /* 0x010fe40000004100 */
[----:B------:R-:W-:Y:S01]  /*7c10*/  FADD.FTZ R21, R21, -UR28 ;  /* 0x8000001c15157e21 */ /* 0x000fe20008010000 */
[----:B------:R-:W-:Y:S02]  /*7c20*/  HADD2.F32 R11, -RZ, R62.H0_H0 ;  /* 0x2000003eff0b7230 */ /* 0x000fe40000004100 */
[----:B---3--:R-:W-:-:S02]  /*7c30*/  HADD2.F32 R15, -RZ, R30.H0_H0 ;  /* 0x2000001eff0f7230 */ /* 0x008fc40000004100 */
[----:B------:R-:W3:Y:S01]  /*7c40*/  LDL.LU.S16 R30, [R1+0x17c] ;  /* 0x00017c00011e7983 */ /* 0x000ee20000300600 */
[----:B------:R-:W-:Y:S01]  /*7c50*/  FMUL.FTZ R21, R21, UR16 ;  /* 0x0000001015157c20 */ /* 0x000fe20008410000 */
[----:B------:R-:W-:Y:S01]  /*7c60*/  FADD.FTZ R22, R22, -UR28 ;  /* 0x8000001c16167e21 */ /* 0x000fe20008010000 */
[--C-:B------:R-:W-:Y:S02]  /*7c70*/  HADD2.F32 R19, -RZ, R12.reuse.H0_H0 ;  /* 0x2000000cff137230 */ /* 0x100fe40000004100 */
[----:B------:R-:W-:Y:S01]  /*7c80*/  FADD.FTZ R15, R15, -UR28 ;  /* 0x8000001c0f0f7e21 */ /* 0x000fe20008010000 */
[----:B------:R-:W-:Y:S01]  /*7c90*/  FMUL.FTZ R16, R54, R11 ;  /* 0x0000000b36107220 */ /* 0x000fe20000410000 */
[----:B------:R-:W-:Y:S01]  /*7ca0*/  FADD.FTZ R9, R9, R11 ;  /* 0x0000000b09097221 */ /* 0x000fe20000010000 */
[----:B------:R-:W-:Y:S01]  /*7cb0*/  FFMA.FTZ R8, R11, R21, R8 ;  /* 0x000000150b087223 */ /* 0x000fe20000010008 */
[----:B------:R-:W-:Y:S02]  /*7cc0*/  HADD2.F32 R11, -RZ, R12.H1_H1 ;  /* 0x3000000cff0b7230 */ /* 0x000fe40000004100 */
[----:B------:R-:W-:Y:S01]  /*7cd0*/  FMUL.FTZ R23, R22, UR16 ;  /* 0x0000001016177c20 */ /* 0x000fe20008410000 */
[----:B------:R-:W-:Y:S01]  /*7ce0*/  FMUL.FTZ R15, R15, UR16 ;  /* 0x000000100f0f7c20 */ /* 0x000fe20008410000 */
[----:B------:R-:W-:Y:S01]  /*7cf0*/  FMUL.FTZ R22, R55, R19 ;  /* 0x0000001337167220 */ /* 0x000fe20000410000 */
[----:B------:R-:W-:Y:S01]  /*7d00*/  FADD.FTZ R17, R16, R17 ;  /* 0x0000001110117221 */ /* 0x000fe20000010000 */
[----:B------:R-:W-:Y:S01]  /*7d10*/  FFMA.FTZ R20, R21, R16, R20 ;  /* 0x0000001015147223 */ /* 0x000fe20000010014 */
[----:B------:R-:W-:Y:S01]  /*7d20*/  FMUL.FTZ R12, R54, R11 ;  /* 0x0000000b360c7220 */ /* 0x000fe20000410000 */
[----:B------:R-:W-:Y:S01]  /*7d30*/  FADD.FTZ R9, R9, R11 ;  /* 0x0000000b09097221 */ /* 0x000fe20000010000 */
[----:B------:R-:W-:Y:S01]  /*7d40*/  FFMA.FTZ R8, R11, R15, R8 ;  /* 0x0000000f0b087223 */ /* 0x000fe20000010008 */
[----:B------:R-:W-:Y:S01]  /*7d50*/  FADD.FTZ R17, R17, R22 ;  /* 0x0000001611117221 */ /* 0x000fe20000010000 */
[----:B------:R-:W-:Y:S01]  /*7d60*/  FFMA.FTZ R20, R23, R22, R20 ;  /* 0x0000001617147223 */ /* 0x000fe20000010014 */
[----:B------:R-:W-:-:S02]  /*7d70*/  HADD2.F32 R16, -RZ, R63.H0_H0 ;  /* 0x2000003fff107230 */ /* 0x000fc40000004100 */
[----:B--2---:R-:W-:Y:S02]  /*7d80*/  HADD2.F32 R11, -RZ, R65.H0_H0 ;  /* 0x20000041ff0b7230 */ /* 0x004fe40000004100 */
[----:B------:R-:W-:Y:S01]  /*7d90*/  FADD.FTZ R17, R12, R17 ;  /* 0x000000110c117221 */ /* 0x000fe20000010000 */
[----:B------:R-:W-:Y:S01]  /*7da0*/  FFMA.FTZ R20, R15, R12, R20 ;  /* 0x0000000c0f147223 */ /* 0x000fe20000010014 */
[----:B------:R-:W-:Y:S01]  /*7db0*/  FADD.FTZ R16, R16, -UR28 ;  /* 0x8000001c10107e21 */ /* 0x000fe20008010000 */
[----:B------:R-:W-:Y:S02]  /*7dc0*/  HADD2.F32 R15, -RZ, R18.H0_H0 ;  /* 0x20000012ff0f7230 */ /* 0x000fe40000004100 */
[----:B------:R-:W-:Y:S01]  /*7dd0*/  FADD.FTZ R12, R11, -UR28 ;  /* 0x8000001c0b0c7e21 */ /* 0x000fe20008010000 */
[----:B------:R-:W-:Y:S01]  /*7de0*/  FADD.FTZ R25, R25, R19 ;  /* 0x0000001319197221 */ /* 0x000fe20000010000 */
[----:B------:R-:W-:Y:S01]  /*7df0*/  FFMA.FTZ R26, R19, R23, R26 ;  /* 0x00000017131a7223 */ /* 0x000fe2000001001a */
[----:B------:R-:W-:-:S02]  /*7e00*/  HADD2.F32 R11, -RZ, R13.H1_H1 ;  /* 0x3000000dff0b7230 */ /* 0x000fc40000004100 */
[----:B------:R-:W-:Y:S01]  /*7e10*/  FMUL.FTZ R19, R16, UR16 ;  /* 0x0000001010137c20 */ /* 0x000fe20008410000 */
[----:B------:R-:W-:Y:S02]  /*7e20*/  HADD2.F32 R13, -RZ, R13.H0_H0 ;  /* 0x2000000dff0d7230 */ /* 0x000fe40000004100 */
[----:B------:R-:W-:Y:S01]  /*7e30*/  FMUL.FTZ R12, R12, UR16 ;  /* 0x000000100c0c7c20 */ /* 0x000fe20008410000 */
[----:B------:R-:W-:Y:S01]  /*7e40*/  FMUL.FTZ R16, R55, R15 ;  /* 0x0000000f37107220 */ /* 0x000fe20000410000 */
[----:B------:R-:W-:Y:S01]  /*7e50*/  FADD.FTZ R25, R25, R15 ;  /* 0x0000000f19197221 */ /* 0x000fe20000010000 */
[----:B------:R-:W-:Y:S01]  /*7e60*/  FFMA.FTZ R26, R15, R19, R26 ;  /* 0x000000130f1a7223 */ /* 0x000fe2000001001a */
[----:B------:R-:W-:Y:S01]  /*7e70*/  FADD.FTZ R9, R9, R11 ;  /* 0x0000000b09097221 */ /* 0x000fe20000010000 */
[----:B------:R-:W-:Y:S01]  /*7e80*/  FFMA.FTZ R8, R11, R12, R8 ;  /* 0x0000000c0b087223 */ /* 0x000fe20000010008 */
[----:B------:R-:W-:Y:S01]  /*7e90*/  FMUL.FTZ R11, R54, R11 ;  /* 0x0000000b360b7220 */ /* 0x000fe20000410000 */
[----:B------:R-:W-:Y:S01]  /*7ea0*/  FFMA.FTZ R19, R19, R16, R20 ;  /* 0x0000001013137223 */ /* 0x000fe20000010014 */
[----:B------:R-:W-:Y:S01]  /*7eb0*/  FADD.FTZ R15, R13, -UR28 ;  /* 0x8000001c0d0f7e21 */ /* 0x000fe20008010000 */
[----:B------:R-:W-:Y:S01]  /*7ec0*/  FADD.FTZ R22, R17, R16 ;  /* 0x0000001011167221 */ /* 0x000fe20000010000 */
[----:B------:R-:W-:-:S02]  /*7ed0*/  HADD2.F32 R13, -RZ, R18.H1_H1 ;  /* 0x30000012ff0d7230 */ /* 0x000fc40000004100 */
[----:B------:R-:W-:Y:S01]  /*7ee0*/  FFMA.FTZ R19, R12, R11, R19 ;  /* 0x0000000b0c137223 */ /* 0x000fe20000010013 */
[----:B------:R-:W-:Y:S01]  /*7ef0*/  FMUL.FTZ R12, R15, UR16 ;  /* 0x000000100f0c7c20 */ /* 0x000fe20008410000 */
[----:B------:R-:W-:Y:S01]  /*7f00*/  FADD.FTZ R22, R11, R22 ;  /* 0x000000160b167221 */ /* 0x000fe20000010000 */
[----:B------:R-:W-:Y:S01]  /*7f10*/  FMUL.FTZ R15, R55, R13 ;  /* 0x0000000d370f7220 */ /* 0x000fe20000410000 */
[----:B------:R-:W-:Y:S01]  /*7f20*/  FADD.FTZ R25, R25, R13 ;  /* 0x0000000d19197221 */ /* 0x000fe20000010000 */
[----:B------:R-:W-:Y:S01]  /*7f30*/  FFMA.FTZ R26, R13, R12, R26 ;  /* 0x0000000c0d1a7223 */ /* 0x000fe2000001001a */
[----:B------:R-:W-:Y:S02]  /*7f40*/  HADD2.F32 R13, -RZ, R40.H0_H0 ;  /* 0x20000028ff0d7230 */ /* 0x000fe40000004100 */
[----:B------:R-:W-:Y:S01]  /*7f50*/  FADD.FTZ R17, R22, R15 ;  /* 0x0000000f16117221 */ /* 0x000fe20000010000 */
[----:B------:R-:W-:Y:S01]  /*7f60*/  FFMA.FTZ R16, R12, R15, R19 ;  /* 0x0000000f0c107223 */ /* 0x000fe20000010013 */
[----:B------:R-:W-:-:S02]  /*7f70*/  HADD2.F32 R15, -RZ, R14.H1_H1 ;  /* 0x3000000eff0f7230 */ /* 0x000fc40000004100 */
[----:B------:R-:W-:Y:S02]  /*7f80*/  HADD2.F32 R19, -RZ, R39.H0_H0 ;  /* 0x20000027ff137230 */ /* 0x000fe40000004100 */
[----:B------:R-:W-:Y:S01]  /*7f90*/  FMUL.FTZ R12, R54, R13 ;  /* 0x0000000d360c7220 */ /* 0x000fe20000410000 */
[----:B------:R-:W-:Y:S01]  /*7fa0*/  FADD.FTZ R15, R15, -UR28 ;  /* 0x8000001c0f0f7e21 */ /* 0x000fe20008010000 */
[----:B------:R-:W-:Y:S02]  /*7fb0*/  HADD2.F32 R14, -RZ, R14.H0_H0 ;  /* 0x2000000eff0e7230 */ /* 0x000fe40000004100 */
[----:B------:R-:W-:Y:S01]  /*7fc0*/  FADD.FTZ R17, R12, R17 ;  /* 0x000000110c117221 */ /* 0x000fe20000010000 */
[----:B------:R-:W-:Y:S01]  /*7fd0*/  FMUL.FTZ R21, R15, UR16 ;  /* 0x000000100f157c20 */ /* 0x000fe20008410000 */
[----:B------:R-:W-:Y:S02]  /*7fe0*/  HADD2.F32 R15, -RZ, R38.H0_H0 ;  /* 0x20000026ff0f7230 */ /* 0x000fe40000004100 */
[----:B------:R-:W-:-:S04]  /*7ff0*/  FADD.FTZ R14, R14, -UR28 ;  /* 0x8000001c0e0e7e21 */ /* 0x000fc80008010000 */
[----:B------:R-:W-:Y:S01]  /*8000*/  FMUL.FTZ R14, R14, UR16 ;  /* 0x000000100e0e7c20 */ /* 0x000fe20008410000 */
[----:B------:R-:W-:Y:S01]  /*8010*/  FADD.FTZ R9, R9, R13 ;  /* 0x0000000d09097221 */ /* 0x000fe20000010000 */
[----:B------:R-:W-:Y:S01]  /*8020*/  FADD.FTZ R25, R25, R19 ;  /* 0x0000001319197221 */ /* 0x000fe20000010000 */
[----:B------:R-:W-:Y:S02]  /*8030*/  FFMA.FTZ R26, R19, R21, R26 ;  /* 0x00000015131a7223 */ /* 0x000fe4000001001a */
[----:B------:R-:W-:Y:S01]  /*8040*/  FADD.FTZ R9, R9, R15 ;  /* 0x0000000f09097221 */ /* 0x000fe20000010000 */
[----:B---3--:R-:W-:-:S05]  /*8050*/  HADD2.F32 R11, -RZ, R30.H0_H0 ;  /* 0x2000001eff0b7230 */ /* 0x008fca0000004100 */
[----:B------:R-:W-:-:S04]  /*8060*/  FADD.FTZ R11, R11, -UR28 ;  /* 0x8000001c0b0b7e21 */ /* 0x000fc80008010000 */
[----:B------:R-:W-:-:S04]  /*8070*/  FMUL.FTZ R11, R11, UR16 ;  /* 0x000000100b0b7c20 */ /* 0x000fc80008410000 */
[----:B------:R-:W-:Y:S01]  /*8080*/  FFMA.FTZ R16, R11, R12, R16 ;  /* 0x0000000c0b107223 */ /* 0x000fe20000010010 */
[----:B------:R-:W-:-:S04]  /*8090*/  FMUL.FTZ R12, R55, R19 ;  /* 0x00000013370c7220 */ /* 0x000fc80000410000 */
[----:B------:R-:W-:Y:S01]  /*80a0*/  FADD.FTZ R18, R17, R12 ;  /* 0x0000000c11127221 */ /* 0x000fe20000010000 */
[----:B------:R-:W-:Y:S01]  /*80b0*/  FFMA.FTZ R23, R21, R12, R16 ;  /* 0x0000000c15177223 */ /* 0x000fe20000010010 */
[--C-:B------:R-:W-:Y:S02]  /*80c0*/  HADD2.F32 R12, -RZ, R10.reuse.H0_H0 ;  /* 0x2000000aff0c7230 */ /* 0x100fe40000004100 */
[----:B------:R-:W-:Y:S01]  /*80d0*/  FFMA.FTZ R8, R13, R11, R8 ;  /* 0x0000000b0d087223 */ /* 0x000fe20000010008 */
[----:B------:R-:W-:Y:S01]  /*80e0*/  FMUL.FTZ R17, R54, R15 ;  /* 0x0000000f36117220 */ /* 0x000fe20000410000 */
[----:B------:R-:W-:Y:S02]  /*80f0*/  HADD2.F32 R11, -RZ, R10.H1_H1 ;  /* 0x3000000aff0b7230 */ /* 0x000fe40000004100 */
[----:B------:R-:W-:Y:S01]  /*8100*/  FADD.FTZ R12, R12, -UR28 ;  /* 0x8000001c0c0c7e21 */ /* 0x000fe20008010000 */
[----:B------:R-:W-:Y:S02]  /*8110*/  HADD2.F32 R10, -RZ, R35.H0_H0 ;  /* 0x20000023ff0a7230 */ /* 0x000fe40000004100 */
[----:B------:R-:W-:Y:S01]  /*8120*/  FADD.FTZ R18, R17, R18 ;  /* 0x0000001211127221 */ /* 0x000fe20000010000 */
[----:B------:R-:W-:Y:S01]  /*8130*/  FFMA.FTZ R23, R14, R17, R23 ;  /* 0x000000110e177223 */ /* 0x000fe20000010017 */
[----:B------:R-:W-:-:S02]  /*8140*/  HADD2.F32 R17, -RZ, R34.H0_H0 ;  /* 0x20000022ff117230 */ /* 0x000fc40000004100 */
[----:B------:R-:W-:Y:S01]  /*8150*/  FMUL.FTZ R13, R55, R11 ;  /* 0x0000000b370d7220 */ /* 0x000fe20000410000 */
[----:B------:R-:W-:Y:S01]  /*8160*/  FMUL.FTZ R12, R12, UR16 ;  /* 0x000000100c0c7c20 */ /* 0x000fe20008410000 */
[----:B------:R-:W-:Y:S02]  /*8170*/  FADD.FTZ R10, R10, -UR28 ;  /* 0x8000001c0a0a7e21 */ /* 0x000fe40008010000 */
        /* <DEDUP_REMOVED lines=12> */
.L_x_1208:
        /* <DEDUP_REMOVED lines=15> */
[----:B------:R-:W3:Y:S04]  /*8330*/  LDL.LU.S16 R62, [R1+0x110] ;  /* 0x00011000013e7983 */ /* 0x000ee80000300600 */
[----:B------:R-:W0:Y:S02]  /*8340*/  MUFU.EX2 R9, R9 ;  /* 0x0000000900097308 */ /* 0x000e240000000800 */
[----:B0-----:R-:W-:-:S06]  /*8350*/  FADD.FTZ R9, R9, 1 ;  /* 0x3f80000009097421 */ /* 0x001fcc0000010000 */
[----:B------:R-:W0:Y:S02]  /*8360*/  MUFU.RCP R9, R9 ;  /* 0x0000000900097308 */ /* 0x000e240000001000 */
[----:B0-----:R-:W-:Y:S01]  /*8370*/  FMUL.FTZ R16, R16, R9 ;  /* 0x0000000910107220 */ /* 0x001fe20000410000 */
[----:B------:R-:W-:-:S04]  /*8380*/  FADD.FTZ R9, -R9, 1 ;  /* 0x3f80000009097421 */ /* 0x000fc80000010100 */
[----:B------:R-:W-:Y:S01]  /*8390*/  FFMA.FTZ R15, R15, R9, 1 ;  /* 0x3f8000000f0f7423 */ /* 0x000fe20000010009 */
[----:B------:R-:W-:Y:S01]  /*83a0*/  FMUL.FTZ R9, R65, UR16 ;  /* 0x0000001041097c20 */ /* 0x000fe20008410000 */
[----:B------:R-:W-:Y:S01]  /*83b0*/  HADD2.F32 R34, -RZ, R67.H1_H1 ;  /* 0x30000043ff227230 */ /* 0x000fe20000004100 */
        /* <DEDUP_REMOVED lines=40> */
[----:B-----5:R-:W-:Y:S02]  /*8640*/  HADD2.F32 R25, -RZ, R33.H0_H0 ;  /* 0x20000021ff197230 */ /* 0x020fe40000004100 */
[----:B------:R-:W-:Y:S01]  /*8650*/  FADD.FTZ R34, R34, -UR28 ;  /* 0x8000001c22227e21 */ /* 0x000fe20008010000 */
[----:B------:R-:W-:Y:S01]  /*8660*/  FMUL.FTZ R22, R22, UR16 ;  /* 0x0000001016167c20 */ /* 0x000fe20008410000 */
[----:B------:R-:W-:Y:S01]  /*8670*/  HADD2.F32 R35, -RZ, R68.H0_H0 ;  /* 0x20000044ff237230 */ /* 0x000fe20000004100 */
[----:B------:R-:W2:Y:S02]  /*8680*/  LDL.S16 R63, [R1+0x116] ;  /* 0x00011600013f7983 */ /* 0x000ea40000100600 */
        /* <DEDUP_REMOVED lines=130> */
[-C--:B------:R-:W-:Y:S01]  /*8eb0*/  FFMA.FTZ R15, R25, R22.reuse, R15 ;  /* 0x00000016190f7223 */ /* 0x080fe2000001000f */
[----:B------:R-:W-:Y:S01]  /*8ec0*/  FMUL.FTZ R33, R55, R22 ;  /* 0x0000001637217220 */ /* 0x000fe20000410000 */
        /* <DEDUP_REMOVED lines=43> */
[----:B------:R-:W-:Y:S02]  /*9180*/  HADD2.F32 R34, -RZ, R68.H1_H1 ;  /* 0x30000044ff227230 */ /* 0x000fe40000004100 */
[----:B------:R-:W-:Y:S01]  /*9190*/  FADD.FTZ R30, R30, R28 ;  /* 0x0000001c1e1e7221 */ /* 0x000fe20000010000 */
[----:B------:R-:W-:Y:S02]  /*91a0*/  HADD2.F32 R36, -RZ, R69.H1_H1 ;  /* 0x30000045ff247230 */ /* 0x000fe40000004100 */
[--C-:B------:R-:W-:Y:S02]  /*91b0*/  HADD2.F32 R39, -RZ, R70.reuse.H1_H1 ;  /* 0x30000046ff277230 */ /* 0x100fe40000004100 */
[----:B------:R-:W-:Y:S02]  /*91c0*/  HADD2.F32 R37, -RZ, R70.H0_H0 ;  /* 0x20000046ff257230 */ /* 0x000fe40000004100 */
[----:B------:R-:W-:Y:S01]  /*91d0*/  FFMA.FTZ R40, R17, R23, R32 ;  /* 0x0000001711287223 */ /* 0x000fe20000010020 */
[----:B------:R-:W-:-:S02]  /*91e0*/  HADD2.F32 R38, -RZ, R72.H1_H1 ;  /* 0x30000048ff267230 */ /* 0x000fc40000004100 */
[----:B------:R-:W-:Y:S01]  /*91f0*/  FMUL.FTZ R44, R54, R25 ;  /* 0x00000019362c7220 */ /* 0x000fe20000410000 */
[----:B------:R-:W-:Y:S01]  /*9200*/  HADD2.F32 R45, -RZ, R76.H0_H0 ;  /* 0x2000004cff2d7230 */ /* 0x000fe20000004100 */
[----:B------:R-:W4:Y:S01]  /*9210*/  LDL.S16 R68, [R1+0x14a] ;  /* 0x00014a0001447983 */ /* 0x000f220000100600 */
[----:B0-----:R-:W-:Y:S01]  /*9220*/  FMUL.FTZ R34, R34, R16 ;  /* 0x0000001022227220 */ /* 0x001fe20000410000 */
[----:B------:R-:W-:Y:S01]  /*9230*/  FADD.FTZ R16, -R16, 1 ;  /* 0x3f80000010107421 */ /* 0x000fe20000010100 */
[----:B------:R-:W-:Y:S01]  /*9240*/  FADD.FTZ R36, R36, -UR28 ;  /* 0x8000001c24247e21 */ /* 0x000fe20008010000 */
[----:B------:R-:W-:Y:S01]  /*9250*/  HADD2.F32 R66, -RZ, R60.H0_H0 ;  /* 0x2000003cff427230 */ /* 0x000fe20000004100 */
[----:B------:R-:W4:Y:S01]  /*9260*/  LDL.LU.S16 R70, [R1+0x138] ;  /* 0x0001380001467983 */ /* 0x000f220000300600 */
        /* <DEDUP_REMOVED lines=64> */
[----:B------:R-:W-:Y:S01]  /*9670*/  FMUL.FTZ R39, R39, R35 ;  /* 0x0000002327277220 */ /* 0x000fe20000410000 */
[----:B------:R-:W-:Y:S02]  /*9680*/  HADD2.F32 R35, -RZ, R72.H0_H0 ;  /* 0x20000048ff237230 */ /* 0x000fe40000004100 */
[----:B------:R-:W-:Y:S02]  /*9690*/  HADD2.F32 R28, -RZ, R73.H1_H1 ;  /* 0x30000049ff1c7230 */ /* 0x000fe40000004100 */
[----:B------:R-:W-:Y:S01]  /*96a0*/  FADD.FTZ R41, R24, R25 ;  /* 0x0000001918297221 */ /* 0x000fe20000010000 */
[----:B------:R-:W-:Y:S01]  /*96b0*/  FFMA.FTZ R40, R19, R25, R40 ;  /* 0x0000001913287223 */ /* 0x000fe20000010028 */
[----:B------:R-:W-:Y:S01]  /*96c0*/  FMUL.FTZ R46, R54, R26 ;  /* 0x0000001a362e7220 */ /* 0x000fe20000410000 */
[----:B------:R-:W-:Y:S02]  /*96d0*/  HADD2.F32 R59, -RZ, R59.H0_H0 ;  /* 0x2000003bff3b7230 */ /* 0x000fe40000004100 */
[----:B------:R-:W-:Y:S01]  /*96e0*/  FADD.FTZ R28, R28, -UR28 ;  /* 0x8000001c1c1c7e21 */ /* 0x000fe20008010000 */
[----:B------:R-:W-:Y:S01]  /*96f0*/  FADD.FTZ R66, R66, -UR28 ;  /* 0x8000001c42427e21 */ /* 0x000fe20008010000 */
        /* <DEDUP_REMOVED lines=20> */
[----:B------:R-:W-:Y:S01]  /*9840*/  FADD.FTZ R42, R31, R29 ;  /* 0x0000001d1f2a7221 */ /* 0x000fe20000010000 */
[----:B------:R-:W-:Y:S01]  /*9850*/  FFMA.FTZ R25, R19, R44, R27 ;  /* 0x0000002c13197223 */ /* 0x000fe2000001001b */
[----:B------:R-:W-:Y:S01]  /*9860*/  FMUL.FTZ R33, R33, R28 ;  /* 0x0000001c21217220 */ /* 0x000fe20000410000 */
[----:B------:R-:W-:Y:S01]  /*9870*/  FADD.FTZ R41, R41, R26 ;  /* 0x0000001a29297221 */ /* 0x000fe20000010000 */
[----:B------:R-:W-:Y:S01]  /*9880*/  FADD.FTZ R22, R22, -UR28 ;  /* 0x8000001c16167e21 */ /* 0x000fe20008010000 */
[----:B------:R-:W-:Y:S01]  /*9890*/  FFMA.FTZ R40, R8, R26, R40 ;  /* 0x0000001a08287223 */ /* 0x000fe20000010028 */
[----:B------:R-:W-:Y:S01]  /*98a0*/  FMUL.FTZ R66, R66, UR16 ;  /* 0x0000001042427c20 */ /* 0x000fe20008410000 */
[----:B------:R-:W-:-:S02]  /*98b0*/  HADD2.F32 R56, -RZ, R56.H0_H0 ;  /* 0x20000038ff387230 */ /* 0x000fc40000004100 */
[----:B------:R-:W-:Y:S01]  /*98c0*/  FMUL.FTZ R28, R22, UR16 ;  /* 0x00000010161c7c20 */ /* 0x000fe20008410000 */
[----:B------:R-:W-:Y:S01]  /*98d0*/  HADD2.F32 R61, -RZ, R49.H0_H0 ;  /* 0x20000031ff3d7230 */ /* 0x000fe20000004100 */
[----:B------:R-:W4:Y:S02]  /*98e0*/  LDL.LU.S16 R73, [R1+0x148] ;  /* 0x0001480001497983 */ /* 0x000f240000300600 */
[----:B------:R-:W-:-:S04]  /*98f0*/  FFMA.FTZ R22, R54, R28, R7 ;  /* 0x0000001c36167223 */ /* 0x000fc80000010007 */
[----:B------:R-:W-:-:S06]  /*9900*/  FMUL.FTZ R29, R22, -1.4426950216293334961 ;  /* 0xbfb8aa3b161d7820 */ /* 0x000fcc0000410000 */
[----:B------:R-:W0:Y:S02]  /*9910*/  MUFU.EX2 R29, R29 ;  /* 0x0000001d001d7308 */ /* 0x000e240000000800 */
[----:B0-----:R-:W-:-:S06]  /*9920*/  FADD.FTZ R29, R29, 1 ;  /* 0x3f8000001d1d7421 */ /* 0x001fcc0000010000 */
[----:B------:R-:W0:Y:S01]  /*9930*/  MUFU.RCP R29, R29 ;  /* 0x0000001d001d7308 */ /* 0x000e220000001000 */
[----:B---3--:R-:W-:Y:S02]  /*9940*/  HADD2.F32 R31, -RZ, R62.H0_H0 ;  /* 0x2000003eff1f7230 */ /* 0x008fe40000004100 */
[----:B------:R-:W-:Y:S01]  /*9950*/  FADD.FTZ R44, R44, R42 ;  /* 0x0000002a2c2c7221 */ /* 0x000fe20000010000 */
[----:B------:R-:W3:Y:S02]  /*9960*/  LDL.LU.S16 R62, [R1+0x122] ;  /* 0x00012200013e7983 */ /* 0x000ee40000300600 */
[----:B0-----:R-:W-:Y:S01]  /*9970*/  FMUL.FTZ R31, R31, R29 ;  /* 0x0000001d1f1f7220 */ /* 0x001fe20000410000 */
[----:B------:R-:W-:-:S04]  /*9980*/  FADD.FTZ R29, -R29, 1 ;  /* 0x3f8000001d1d7421 */ /* 0x000fc80000010100 */
[----:B------:R-:W-:Y:S01]  /*9990*/  FFMA.FTZ R29, R22, R29, 1 ;  /* 0x3f800000161d7423 */ /* 0x000fe2000001001d */
        /* <DEDUP_REMOVED lines=8> */
[----:B------:R-:W0:Y:S01]  /*9a20*/  MUFU.RCP R22, R22 ;  /* 0x0000001600167308 */ /* 0x000e220000001000 */
[----:B------:R-:W-:Y:S01]  /*9a30*/  FMUL.FTZ R31, R31, R29 ;  /* 0x0000001d1f1f7220 */ /* 0x000fe20000410000 */
[----:B------:R-:W-:Y:S02]  /*9a40*/  HADD2.F32 R29, -RZ, R64.H0_H0 ;  /* 0x20000040ff1d7230 */ /* 0x000fe40000004100 */
[----:B------:R-:W3:Y:S03]  /*9a50*/  LDL.LU.S16 R64, [R1+0x11c] ;  /* 0x00011c0001407983 */ /* 0x000ee60000300600 */
[----:B0-----:R-:W-:Y:S01]  /*9a60*/  FMUL.FTZ R29, R29, R22 ;  /* 0x000000161d1d7220 */ /* 0x001fe20000410000 */
[----:B------:R-:W-:-:S04]  /*9a70*/  FADD.FTZ R22, -R22, 1 ;  /* 0x3f80000016167421 */ /* 0x000fc80000010100 */
[----:B------:R-:W-:Y:S01]  /*9a80*/  FFMA.FTZ R22, R19, R22, 1 ;  /* 0x3f80000013167423 */ /* 0x000fe20000010016 */
[----:B----4-:R-:W-:Y:S02]  /*9a90*/  HADD2.F32 R19, -RZ, R65.H0_H0 ;  /* 0x20000041ff137230 */ /* 0x010fe40000004100 */
[----:B------:R-:W4:Y:S03]  /*9aa0*/  LDL.S16 R65, [R1+0x120] ;  /* 0x0001200001417983 */ /* 0x000f260000100600 */
        /* <DEDUP_REMOVED lines=27> */
[----:B---3--:R-:W-:Y:S02]  /*9c60*/  HADD2.F32 R71, -RZ, R64.H0_H0 ;  /* 0x20000040ff477230 */ /* 0x008fe40000004100 */
[----:B0-----:R-:W-:Y:S01]  /*9c70*/  FMUL.FTZ R23, R23, R16 ;  /* 0x0000001017177220 */ /* 0x001fe20000410000 */
[----:B------:R-:W-:Y:S01]  /*9c80*/  FADD.FTZ R16, -R16, 1 ;  /* 0x3f80000010107421 */ /* 0x000fe20000010100 */
[----:B------:R-:W-:Y:S01]  /*9c90*/  FADD.FTZ R44, R46, R44 ;  /* 0x0000002c2e2c7221 */ /* 0x000fe20000010000 */
[----:B------:R-:W3:Y:S02]  /*9ca0*/  LDL.LU.S16 R64, [R1+0x12e] ;  /* 0x00012e0001407983 */ /* 0x000ee40000300600 */
[----:B------:R-:W-:Y:S01]  /*9cb0*/  FFMA.FTZ R16, R9, R16, 1 ;  /* 0x3f80000009107423 */ /* 0x000fe20000010010 */
[----:B------:R-:W-:-:S02]  /*9cc0*/  HADD2.F32 R9, -RZ, R77.H0_H0 ;  /* 0x2000004dff097230 */ /* 0x000fc40000004100 */
[----:B------:R-:W-:Y:S01]  /*9cd0*/  FADD.FTZ R42, R42, R39 ;  /* 0x000000272a2a7221 */ /* 0x000fe20000010000 */
[----:B------:R-:W-:Y:S01]  /*9ce0*/  FFMA.FTZ R43, R15, R39, R43 ;  /* 0x000000270f2b7223 */ /* 0x000fe2000001002b */
[----:B------:R-:W-:Y:S01]  /*9cf0*/  FMUL.FTZ R23, R23, R16 ;  /* 0x0000001017177220 */ /* 0x000fe20000410000 */
[----:B------:R-:W-:Y:S02]  /*9d00*/  HADD2.F32 R47, -RZ, R62.H0_H0 ;  /* 0x2000003eff2f7230 */ /* 0x000fe40000004100 */
[----:B------:R-:W-:Y:S01]  /*9d10*/  FADD.FTZ R9, R9, -UR28 ;  /* 0x8000001c09097e21 */ /* 0x000fe20008010000 */
[----:B------:R-:W-:Y:S01]  /*9d20*/  FADD.FTZ R41, R41, R37 ;  /* 0x0000002529297221 */ /* 0x000fe20000010000 */
[----:B------:R-:W-:Y:S01]  /*9d30*/  FADD.FTZ R61, R61, -UR28 ;  /* 0x8000001c3d3d7e21 */ /* 0x000fe20008010000 */
[----:B------:R-:W-:Y:S02]  /*9d40*/  HADD2.F32 R60, -RZ, R50.H1_H1 ;  /* 0x30000032ff3c7230 */ /* 0x000fe40000004100 */
[----:B------:R-:W-:Y:S01]  /*9d50*/  FMUL.FTZ R16, R9, UR16 ;  /* 0x0000001009107c20 */ /* 0x000fe20008410000 */
[----:B------:R-:W4:Y:S03]  /*9d60*/  LDL.LU.S16 R77, [R1+0x144] ;  /* 0x00014400014d7983 */ /* 0x000f260000300600 */
[----:B------:R-:W-:Y:S01]  /*9d70*/  FFMA.FTZ R9, R54, R16, R7 ;  /* 0x0000001036097223 */ /* 0x000fe20000010007 */
[----:B------:R-:W4:Y:S03]  /*9d80*/  LDL.LU.S16 R76, [R1+0x164] ;  /* 0x00016400014c7983 */ /* 0x000f260000300600 */
[----:B------:R-:W-:-:S06]  /*9d90*/  FMUL.FTZ R17, R9, -1.4426950216293334961 ;  /* 0xbfb8aa3b09117820 */ /* 0x000fcc0000410000 */
[----:B------:R-:W0:Y:S02]  /*9da0*/  MUFU.EX2 R17, R17 ;  /* 0x0000001100117308 */ /* 0x000e240000000800 */
[----:B0-----:R-:W-:-:S06]  /*9db0*/  FADD.FTZ R17, R17, 1 ;  /* 0x3f80000011117421 */ /* 0x001fcc0000010000 */
[----:B------:R-:W0:Y:S02]  /*9dc0*/  MUFU.RCP R17, R17 ;  /* 0x0000001100117308 */ /* 0x000e240000001000 */
        /* <DEDUP_REMOVED lines=13> */
[----:B--2---:R-:W-:Y:S02]  /*9ea0*/  HADD2.F32 R25, -RZ, R63.H0_H0 ;  /* 0x2000003fff197230 */ /* 0x004fe40000004100 */
[----:B------:R-:W2:Y:S03]  /*9eb0*/  LDL.S16 R63, [R1+0x128] ;  /* 0x00012800013f7983 */ /* 0x000ea60000100600 */
[----:B0-----:R-:W-:Y:S01]  /*9ec0*/  FMUL.FTZ R25, R25, R9 ;  /* 0x0000000919197220 */ /* 0x001fe20000410000 */
[----:B------:R-:W-:-:S04]  /*9ed0*/  FADD.FTZ R9, -R9, 1 ;  /* 0x3f80000009097421 */ /* 0x000fc80000010100 */
[----:B------:R-:W-:Y:S01]  /*9ee0*/  FFMA.FTZ R9, R8, R9, 1 ;  /* 0x3f80000008097423 */ /* 0x000fe20000010009 */
[----:B------:R-:W-:Y:S02]  /*9ef0*/  HADD2.F32 R8, -RZ, R75.H0_H0 ;  /* 0x2000004bff087230 */ /* 0x000fe40000004100 */
[----:B------:R-:W-:Y:S01]  /*9f00*/  FMUL.FTZ R39, R55, R39 ;  /* 0x0000002737277220 */ /* 0x000fe20000410000 */
[----:B------:R-:W-:Y:S01]  /*9f10*/  FADD.FTZ R42, R42, R38 ;  /* 0x000000262a2a7221 */ /* 0x000fe20000010000 */
[----:B------:R-:W-:Y:S01]  /*9f20*/  FMUL.FTZ R9, R25, R9 ;  /* 0x0000000919097220 */ /* 0x000fe20000410000 */
[----:B------:R-:W-:Y:S01]  /*9f30*/  FFMA.FTZ R43, R34, R38, R43 ;  /* 0x00000026222b7223 */ /* 0x000fe2000001002b */
[----:B------:R-:W-:Y:S01]  /*9f40*/  FADD.FTZ R8, R8, -UR28 ;  /* 0x8000001c08087e21 */ /* 0x000fe20008010000 */
[----:B---3--:R-:W-:-:S03]  /*9f50*/  HADD2.F32 R62, -RZ, R64.H0_H0 ;  /* 0x20000040ff3e7230 */ /* 0x008fc60000004100 */
[----:B------:R-:W-:Y:S01]  /*9f60*/  FMUL.FTZ R25, R8, UR16 ;  /* 0x0000001008197c20 */ /* 0x000fe20008410000 */
[----:B------:R-:W-:Y:S01]  /*9f70*/  FADD.FTZ R41, R41, R35 ;  /* 0x0000002329297221 */ /* 0x000fe20000010000 */
[----:B------:R-:W-:Y:S01]  /*9f80*/  FMUL.FTZ R61, R61, UR16 ;  /* 0x000000103d3d7c20 */ /* 0x000fe20008410000 */
[----:B------:R-:W-:Y:S01]  /*9f90*/  FADD.FTZ R60, R60, -UR28 ;  /* 0x8000001c3c3c7e21 */ /* 0x000fe20008010000 */
[----:B------:R-:W-:Y:S01]  /*9fa0*/  FFMA.FTZ R8, R54, R25, R7 ;  /* 0x0000001936087223 */ /* 0x000fe20000010007 */
[----:B------:R-:W3:Y:S03]  /*9fb0*/  LDL.LU.S16 R75, [R1+0x170] ;  /* 0x00017000014b7983 */ /* 0x000ee60000300600 */
[----:B------:R-:W-:-:S06]  /*9fc0*/  FMUL.FTZ R46, R8, -1.4426950216293334961 ;  /* 0xbfb8aa3b082e7820 */ /* 0x000fcc0000410000 */
[----:B------:R-:W0:Y:S02]  /*9fd0*/  MUFU.EX2 R46, R46 ;  /* 0x0000002e002e7308 */ /* 0x000e240000000800 */
[----:B0-----:R-:W-:-:S06]  /*9fe0*/  FADD.FTZ R46, R46, 1 ;  /* 0x3f8000002e2e7421 */ /* 0x001fcc0000010000 */
[----:B------:R-:W0:Y:S02]  /*9ff0*/  MUFU.RCP R46, R46 ;  /* 0x0000002e002e7308 */ /* 0x000e240000001000 */
[----:B0-----:R-:W-:Y:S01]  /*a000*/  FMUL.FTZ R71, R71, R46 ;  /* 0x0000002e47477220 */ /* 0x001fe20000410000 */
[----:B------:R-:W-:-:S04]  /*a010*/  FADD.FTZ R46, -R46, 1 ;  /* 0x3f8000002e2e7421 */ /* 0x000fc80000010100 */
[----:B------:R-:W-:Y:S01]  /*a020*/  FFMA.FTZ R46, R8, R46, 1 ;  /* 0x3f800000082e7423 */ /* 0x000fe2000001002e */
[----:B----4-:R-:W-:Y:S02]  /*a030*/  HADD2.F32 R8, -RZ, R65.H0_H0 ;  /* 0x20000041ff087230 */ /* 0x010fe40000004100 */
[----:B------:R-:W4:Y:S03]  /*a040*/  LDL.LU.S16 R65, [R1+0x12a] ;  /* 0x00012a0001417983 */ /* 0x000f260000300600 */
        /* <DEDUP_REMOVED lines=10> */
[----:B--2---:R-:W-:-:S05]  /*a0f0*/  HADD2.F32 R69, -RZ, R63.H0_H0 ;  /* 0x2000003fff457230 */ /* 0x004fca0000004100 */
[----:B------:R-:W-:Y:S01]  /*a100*/  FADD.FTZ R69, R69, -UR28 ;  /* 0x8000001c45457e21 */ /* 0x000fe20008010000 */
[----:B0-----:R-:W-:-:S03]  /*a110*/  FMUL.FTZ R47, R47, R46 ;  /* 0x0000002e2f2f7220 */ /* 0x001fc60000410000 */
[----:B------:R-:W-:Y:S01]  /*a120*/  FMUL.FTZ R69, R69, UR16 ;  /* 0x0000001045457c20 */ /* 0x000fe20008410000 */
[----:B------:R-:W-:-:S03]  /*a130*/  FADD.FTZ R46, -R46, 1 ;  /* 0x3f8000002e2e7421 */ /* 0x000fc60000010100 */
[----:B------:R-:W-:Y:S01]  /*a140*/  FFMA.FTZ R39, R54, R69, R7 ;  /* 0x0000004536277223 */ /* 0x000fe20000010007 */
[----:B------:R-:W-:-:S03]  /*a150*/  FFMA.FTZ R15, R15, R46, 1 ;  /* 0x3f8000000f0f7423 */ /* 0x000fc6000001002e */
        /* <DEDUP_REMOVED lines=11> */
[----:B------:R-:W-:Y:S02]  /*a210*/  HADD2.F32 R64, -RZ, R48.H0_H0 ;  /* 0x20000030ff407230 */ /* 0x000fe40000004100 */
[----:B------:R-:W-:-:S03]  /*a220*/  FMUL.FTZ R38, R55, R38 ;  /* 0x0000002637267220 */ /* 0x000fc60000410000 */
[----:B------:R-:W-:Y:S01]  /*a230*/  FADD.FTZ R64, R64, -UR28 ;  /* 0x8000001c40407e21 */ /* 0x000fe20008010000 */
[----:B------:R-:W-:-:S03]  /*a240*/  FFMA.FTZ R45, R34, R38, R45 ;  /* 0x00000026222d7223 */ /* 0x000fc6000001002d */
[----:B------:R-:W-:-:S04]  /*a250*/  FMUL.FTZ R64, R64, UR16 ;  /* 0x0000001040407c20 */ /* 0x000fc80008410000 */
[----:B------:R-:W-:Y:S01]  /*a260*/  FFMA.FTZ R34, R55, R64, R6 ;  /* 0x0000004037227223 */ /* 0x000fe20000010006 */
[----:B----4-:R-:W-:Y:S02]  /*a270*/  HADD2.F32 R67, -RZ, R65.H0_H0 ;  /* 0x20000041ff437230 */ /* 0x010fe40000004100 */
[----:B------:R-:W-:Y:S02]  /*a280*/  HADD2.F32 R63, -RZ, R48.H1_H1 ;  /* 0x30000030ff3f7230 */ /* 0x000fe40000004100 */
[----:B------:R-:W-:Y:S01]  /*a290*/  FFMA.FTZ R39, R32, R35, R39 ;  /* 0x0000002320277223 */ /* 0x000fe20000010027 */
[----:B------:R-:W-:Y:S01]  /*a2a0*/  FMUL.FTZ R60, R60, UR16 ;  /* 0x000000103c3c7c20 */ /* 0x000fe20008410000 */
[----:B------:R-:W-:Y:S01]  /*a2b0*/  FADD.FTZ R67, R67, -UR28 ;  /* 0x8000001c43437e21 */ /* 0x000fe20008010000 */
[----:B------:R-:W-:Y:S01]  /*a2c0*/  FADD.FTZ R44, R44, R38 ;  /* 0x000000262c2c7221 */ /* 0x000fe20000010000 */
[----:B------:R-:W2:Y:S02]  /*a2d0*/  LDL.LU.S16 R65, [R1+0x136] ;  /* 0x0001360001417983 */ /* 0x000ea40000300600 */
        /* <DEDUP_REMOVED lines=58> */
[----:B------:R-:W-:Y:S01]  /*a680*/  FADD.FTZ R58, R58, -UR28 ;  /* 0x8000001c3a3a7e21 */ /* 0x000fe20008010000 */
[----:B------:R-:W-:Y:S02]  /*a690*/  HADD2.F32 R44, -RZ, R57.H0_H0 ;  /* 0x20000039ff2c7230 */ /* 0x000fe40000004100 */
        /* <DEDUP_REMOVED lines=15> */
[----:B------:R-:W-:Y:S02]  /*a790*/  HADD2.F32 R50, -RZ, R72.H0_H0 ;  /* 0x20000048ff327230 */ /* 0x000fe40000004100 */
[----:B------:R-:W4:Y:S01]  /*a7a0*/  LDL.S16 R72, [R1+0x142] ;  /* 0x0001420001487983 */ /* 0x000f220000100600 */
[----:B------:R-:W-:Y:S02]  /*a7b0*/  HADD2.F32 R57, -RZ, R52.H0_H0 ;  /* 0x20000034ff397230 */ /* 0x000fe40000004100 */
[----:B0-----:R-:W-:Y:S01]  /*a7c0*/  FMUL.FTZ R35, R35, R34 ;  /* 0x0000002223237220 */ /* 0x001fe20000410000 */
[----:B------:R-:W-:-:S04]  /*a7d0*/  FADD.FTZ R34, -R34, 1 ;  /* 0x3f80000022227421 */ /* 0x000fc80000010100 */
[----:B------:R-:W-:-:S04]  /*a7e0*/  FFMA.FTZ R34, R30, R34, 1 ;  /* 0x3f8000001e227423 */ /* 0x000fc80000010022 */
[----:B------:R-:W-:Y:S01]  /*a7f0*/  FMUL.FTZ R52, R35, R34 ;  /* 0x0000002223347220 */ /* 0x000fe20000410000 */
[----:B------:R-:W-:Y:S02]  /*a800*/  HADD2.F32 R34, -RZ, R53.H0_H0 ;  /* 0x20000035ff227230 */ /* 0x000fe40000004100 */
[----:B------:R-:W-:Y:S02]  /*a810*/  HADD2.F32 R53, -RZ, R51.H1_H1 ;  /* 0x30000033ff357230 */ /* 0x000fe40000004100 */
[----:B------:R-:W-:Y:S02]  /*a820*/  HADD2.F32 R51, -RZ, R70.H0_H0 ;  /* 0x20000046ff337230 */ /* 0x000fe40000004100 */
[----:B------:R-:W3:Y:S01]  /*a830*/  LDL.LU.S16 R70, [R1+0x140] ;  /* 0x0001400001467983 */ /* 0x000ee20000300600 */
        /* <DEDUP_REMOVED lines=22> */
[----:B--2---:R-:W-:Y:S02]  /*a9a0*/  HADD2.F32 R49, -RZ, R65.H0_H0 ;  /* 0x20000041ff317230 */ /* 0x004fe40000004100 */
[----:B------:R-:W2:Y:S01]  /*a9b0*/  LDL.LU.S16 R65, [R1+0x13e] ;  /* 0x00013e0001417983 */ /* 0x000ea20000300600 */
[----:B0-----:R-:W-:Y:S01]  /*a9c0*/  FMUL.FTZ R50, R50, R33 ;  /* 0x0000002132327220 */ /* 0x001fe20000410000 */
[----:B------:R-:W-:-:S04]  /*a9d0*/  FADD.FTZ R33, -R33, 1 ;  /* 0x3f80000021217421 */ /* 0x000fc80000010100 */
[----:B------:R-:W-:-:S04]  /*a9e0*/  FFMA.FTZ R33, R28, R33, 1 ;  /* 0x3f8000001c217423 */ /* 0x000fc80000010021 */
[----:B------:R-:W-:Y:S01]  /*a9f0*/  FMUL.FTZ R50, R50, R33 ;  /* 0x0000002132327220 */ /* 0x000fe20000410000 */
[----:B------:R-:W-:Y:S01]  /*aa00*/  FADD.FTZ R33, R31, R30 ;  /* 0x0000001e1f217221 */ /* 0x000fe20000010000 */
[----:B------:R-:W-:Y:S02]  /*aa10*/  HADD2.F32 R31, -RZ, R68.H0_H0 ;  /* 0x20000044ff1f7230 */ /* 0x000fe40000004100 */
[----:B------:R-:W2:Y:S01]  /*aa20*/  LDL.S16 R68, [R1+0x14c] ;  /* 0x00014c0001447983 */ /* 0x000ea20000100600 */
[----:B------:R-:W-:Y:S01]  /*aa30*/  FMUL.FTZ R62, R62, R46 ;  /* 0x0000002e3e3e7220 */ /* 0x000fe20000410000 */
[----:B------:R-:W-:Y:S01]  /*aa40*/  FMUL.FTZ R15, R47, R15 ;  /* 0x0000000f2f0f7220 */ /* 0x000fe20000410000 */
[----:B------:R-:W-:-:S04]  /*aa50*/  FADD.FTZ R51, R51, -UR28 ;  /* 0x8000001c33337e21 */ /* 0x000fc80008010000 */
[----:B------:R-:W-:-:S04]  /*aa60*/  FMUL.FTZ R51, R51, UR16 ;  /* 0x0000001033337c20 */ /* 0x000fc80008410000 */
[----:B------:R-:W-:-:S04]  /*aa70*/  FFMA.FTZ R28, R54, R51, R7 ;  /* 0x00000033361c7223 */ /* 0x000fc80000010007 */
[----:B------:R-:W-:-:S06]  /*aa80*/  FMUL.FTZ R30, R28, -1.4426950216293334961 ;  /* 0xbfb8aa3b1c1e7820 */ /* 0x000fcc0000410000 */
[----:B------:R-:W0:Y:S02]  /*aa90*/  MUFU.EX2 R30, R30 ;  /* 0x0000001e001e7308 */ /* 0x000e240000000800 */
[----:B0-----:R-:W-:-:S06]  /*aaa0*/  FADD.FTZ R30, R30, 1 ;  /* 0x3f8000001e1e7421 */ /* 0x001fcc0000010000 */
[----:B------:R-:W0:Y:S01]  /*aab0*/  MUFU.RCP R30, R30 ;  /* 0x0000001e001e7308 */ /* 0x000e220000001000 */
[----:B----4-:R-:W-:Y:S02]  /*aac0*/  HADD2.F32 R46, -RZ, R72.H0_H0 ;  /* 0x20000048ff2e7230 */ /* 0x010fe40000004100 */
[----:B------:R-:W4:Y:S01]  /*aad0*/  LDL.LU.S16 R72, [R1+0x14e] ;  /* 0x00014e0001487983 */ /* 0x000f220000300600 */
[----:B---3--:R-:W-:-:S03]  /*aae0*/  HADD2.F32 R47, -RZ, R70.H0_H0 ;  /* 0x20000046ff2f7230 */ /* 0x008fc60000004100 */
[----:B------:R-:W3:Y:S01]  /*aaf0*/  LDL.S16 R70, [R1+0x146] ;  /* 0x0001460001467983 */ /* 0x000ee20000100600 */
[----:B0-----:R-:W-:Y:S01]  /*ab00*/  FMUL.FTZ R31, R31, R30 ;  /* 0x0000001e1f1f7220 */ /* 0x001fe20000410000 */
[----:B------:R-:W-:Y:S01]  /*ab10*/  FADD.FTZ R30, -R30, 1 ;  /* 0x3f8000001e1e7421 */ /* 0x000fe20000010100 */
[----:B------:R-:W-:Y:S01]  /*ab20*/  FADD.FTZ R49, R49, -UR28 ;  /* 0x8000001c31317e21 */ /* 0x000fe20008010000 */
[----:B------:R-:W-:Y:S02]  /*ab30*/  FMUL.FTZ R32, R34, R32 ;  /* 0x0000002022207220 */ /* 0x000fe40000410000 */
[----:B------:R-:W-:Y:S01]  /*ab40*/  FFMA.FTZ R28, R28, R30, 1 ;  /* 0x3f8000001c1c7423 */ /* 0x000fe2000001001e */
[-C--:B------:R-:W-:Y:S01]  /*ab50*/  FMUL.FTZ R34, R55, R29.reuse ;  /* 0x0000001d37227220 */ /* 0x080fe20000410000 */
[----:B------:R-:W-:Y:S01]  /*ab60*/  FMUL.FTZ R49, R49, UR16 ;  /* 0x0000001031317c20 */ /* 0x000fe20008410000 */
[----:B------:R-:W-:Y:S01]  /*ab70*/  FADD.FTZ R30, R42, R29 ;  /* 0x0000001d2a1e7221 */ /* 0x000fe20000010000 */
        /* <DEDUP_REMOVED lines=8> */
[----:B------:R-:W-:Y:S02]  /*ac00*/  HADD2.F32 R42, -RZ, R73.H0_H0 ;  /* 0x20000049ff2a7230 */ /* 0x000fe40000004100 */
[----:B------:R-:W-:Y:S01]  /*ac10*/  FADD.FTZ R47, R47, -UR28 ;  /* 0x8000001c2f2f7e21 */ /* 0x000fe20008010000 */
[----:B------:R-:W3:Y:S03]  /*ac20*/  LDL.S16 R73, [R1+0x15c] ;  /* 0x00015c0001497983 */ /* 0x000ee60000100600 */
        /* <DEDUP_REMOVED lines=10> */
[----:B--2---:R-:W-:Y:S02]  /*acd0*/  HADD2.F32 R45, -RZ, R65.H0_H0 ;  /* 0x20000041ff2d7230 */ /* 0x004fe40000004100 */
[----:B------:R-:W-:Y:S01]  /*ace0*/  FMUL.FTZ R46, R46, R35 ;  /* 0x000000232e2e7220 */ /* 0x000fe20000410000 */
[----:B------:R-:W-:Y:S02]  /*acf0*/  FFMA.FTZ R65, R22, R27, R39 ;  /* 0x0000001b16417223 */ /* 0x000fe40000010027 */
[----:B------:R-:W-:-:S04]  /*ad00*/  FADD.FTZ R45, R45, -UR28 ;  /* 0x8000001c2d2d7e21 */ /* 0x000fc80008010000 */
[----:B------:R-:W-:Y:S01]  /*ad10*/  FMUL.FTZ R45, R45, UR16 ;  /* 0x000000102d2d7c20 */ /* 0x000fe20008410000 */
[----:B------:R-:W-:Y:S02]  /*ad20*/  HADD2.F32 R35, -RZ, R68.H0_H0 ;  /* 0x20000044ff237230 */ /* 0x000fe40000004100 */
[----:B------:R-:W-:Y:S01]  /*ad30*/  FADD.FTZ R68, R41, R27 ;  /* 0x0000001b29447221 */ /* 0x000fe20000010000 */
[----:B------:R-:W-:Y:S02]  /*ad40*/  FMUL.FTZ R27, R54, R27 ;  /* 0x0000001b361b7220 */ /* 0x000fe40000410000 */
[----:B0-----:R-:W-:Y:S01]  /*ad50*/  FMUL.FTZ R35, R35, R34 ;  /* 0x0000002223237220 */ /* 0x001fe20000410000 */
[----:B------:R-:W-:Y:S01]  /*ad60*/  FADD.FTZ R34, -R34, 1 ;  /* 0x3f80000022227421 */ /* 0x000fe20000010100 */
[----:B------:R-:W-:Y:S01]  /*ad70*/  FFMA.FTZ R29, R22, R27, R29 ;  /* 0x0000001b161d7223 */ /* 0x000fe2000001001d */
[----:B------:R-:W-:Y:S02]  /*ad80*/  FFMA.FTZ R22, R55, R45, R6 ;  /* 0x0000002d37167223 */ /* 0x000fe40000010006 */
[----:B------:R-:W-:-:S02]  /*ad90*/  FFMA.FTZ R24, R24, R34, 1 ;  /* 0x3f80000018187423 */ /* 0x000fc40000010022 */
        /* <DEDUP_REMOVED lines=9> */
[----:B------:R-:W2:Y:S01]  /*ae30*/  LDL.LU.S16 R77, [R1+0x158] ;  /* 0x00015800014d7983 */ /* 0x000ea20000300600 */
[----:B----4-:R-:W-:-:S03]  /*ae40*/  HADD2.F32 R34, -RZ, R72.H0_H0 ;  /* 0x20000048ff227230 */ /* 0x010fc60000004100 */
[----:B------:R-:W4:Y:S01]  /*ae50*/  LDL.LU.S16 R72, [R1+0x15e] ;  /* 0x00015e0001487983 */ /* 0x000f220000300600 */
[----:B---3--:R-:W-:-:S03]  /*ae60*/  HADD2.F32 R43, -RZ, R70.H0_H0 ;  /* 0x20000046ff2b7230 */ /* 0x008fc60000004100 */
[----:B------:R-:W3:Y:S02]  /*ae70*/  LDL.S16 R70, [R1+0x15a] ;  /* 0x00015a0001467983 */ /* 0x000ee40000100600 */
[----:B------:R-:W-:-:S04]  /*ae80*/  FADD.FTZ R43, R43, -UR28 ;  /* 0x8000001c2b2b7e21 */ /* 0x000fc80008010000 */
[----:B------:R-:W-:Y:S01]  /*ae90*/  FMUL.FTZ R43, R43, UR16 ;  /* 0x000000102b2b7c20 */ /* 0x000fe20008410000 */
[----:B------:R-:W-:-:S03]  /*aea0*/  FADD.FTZ R33, R27, R33 ;  /* 0x000000211b217221 */ /* 0x000fc60000010000 */
[----:B------:R-:W-:-:S04]  /*aeb0*/  FFMA.FTZ R22, R54, R43, R7 ;  /* 0x0000002b36167223 */ /* 0x000fc80000010007 */
[----:B------:R-:W-:-:S06]  /*aec0*/  FMUL.FTZ R27, R22, -1.4426950216293334961 ;  /* 0xbfb8aa3b161b7820 */ /* 0x000fcc0000410000 */
[----:B------:R-:W0:Y:S01]  /*aed0*/  MUFU.EX2 R27, R27 ;  /* 0x0000001b001b7308 */ /* 0x000e220000000800 */
[----:B------:R-:W-:Y:S02]  /*aee0*/  HADD2.F32 R38, -RZ, R73.H0_H0 ;  /* 0x20000049ff267230 */ /* 0x000fe40000004100 */
[----:B------:R-:W3:Y:S01]  /*aef0*/  LDL.S16 R73, [R1+0x162] ;  /* 0x0001620001497983 */ /* 0x000ee20000100600 */
        /* <DEDUP_REMOVED lines=23> */
[----:B----4-:R-:W-:-:S03]  /*b070*/  HADD2.F32 R27, -RZ, R72.H0_H0 ;  /* 0x20000048ff1b7230 */ /* 0x010fc60000004100 */
[----:B------:R-:W4:Y:S01]  /*b080*/  LDL.S16 R72, [R1+0x166] ;  /* 0x0001660001487983 */ /* 0x000f220000100600 */
[----:B---3--:R-:W-:-:S03]  /*b090*/  HADD2.F32 R39, -RZ, R70.H0_H0 ;  /* 0x20000046ff277230 */ /* 0x008fc60000004100 */
[----:B------:R-:W3:Y:S01]  /*b0a0*/  LDL.LU.S16 R70, [R1+0x160] ;  /* 0x0001600001467983 */ /* 0x000ee20000300600 */
[----:B------:R-:W-:Y:S01]  /*b0b0*/  FMUL.FTZ R22, R34, R22 ;  /* 0x0000001622167220 */ /* 0x000fe20000410000 */
[----:B------:R-:W-:-:S04]  /*b0c0*/  FADD.FTZ R39, R39, -UR28 ;  /* 0x8000001c27277e21 */ /* 0x000fc80008010000 */
[----:B------:R-:W-:Y:S01]  /*b0d0*/  FMUL.FTZ R39, R39, UR16 ;  /* 0x0000001027277c20 */ /* 0x000fe20008410000 */
[----:B------:R-:W-:-:S03]  /*b0e0*/  FADD.FTZ R33, R33, R23 ;  /* 0x0000001721217221 */ /* 0x000fc60000010000 */
[----:B------:R-:W-:-:S04]  /*b0f0*/  FFMA.FTZ R19, R54, R39, R7 ;  /* 0x0000002736137223 */ /* 0x000fc80000010007 */
[----:B------:R-:W-:-:S06]  /*b100*/  FMUL.FTZ R23, R19, -1.4426950216293334961 ;  /* 0xbfb8aa3b13177820 */ /* 0x000fcc0000410000 */
[----:B------:R-:W0:Y:S01]  /*b110*/  MUFU.EX2 R23, R23 ;  /* 0x0000001700177308 */ /* 0x000e220000000800 */
[----:B------:R-:W-:Y:S02]  /*b120*/  HADD2.F32 R34, -RZ, R73.H0_H0 ;  /* 0x20000049ff227230 */ /* 0x000fe40000004100 */
[----:B------:R-:W2:Y:S01]  /*b130*/  LDL.LU.S16 R73, [R1+0x168] ;  /* 0x0001680001497983 */ /* 0x000ea20000300600 */
        /* <DEDUP_REMOVED lines=22> */
[----:B------:R-:W4:Y:S01]  /*b2a0*/  LDL.S16 R72, [R1+0x16c] ;  /* 0x00016c0001487983 */ /* 0x000f220000100600 */
        /* <DEDUP_REMOVED lines=14> */
[----:B--2---:R-:W-:Y:S02]  /*b390*/  HADD2.F32 R30, -RZ, R77.H0_H0 ;  /* 0x2000004dff1e7230 */ /* 0x004fe40000004100 */
[----:B------:R-:W2:Y:S01]  /*b3a0*/  LDL.LU.S16 R77, [R1+0x16e] ;  /* 0x00016e00014d7983 */ /* 0x000ea20000300600 */
[----:B------:R-:W-:Y:S01]  /*b3b0*/  FFMA.FTZ R17, R26, R9, R31 ;  /* 0x000000091a117223 */ /* 0x000fe2000001001f */
[----:B------:R-:W-:Y:S02]  /*b3c0*/  HADD2.F32 R31, -RZ, R73.H0_H0 ;  /* 0x20000049ff1f7230 */ /* 0x000fe40000004100 */
[----:B------:R-:W3:Y:S01]  /*b3d0*/  LDL.S16 R73, [R1+0x172] ;  /* 0x0001720001497983 */ /* 0x000ee20000100600 */
[----:B------:R-:W-:Y:S02]  /*b3e0*/  HADD2.F32 R33, -RZ, R76.H0_H0 ;  /* 0x2000004cff217230 */ /* 0x000fe40000004100 */
[----:B------:R-:W-:Y:S01]  /*b3f0*/  FMUL.FTZ R19, R27, R19 ;  /* 0x000000131b137220 */ /* 0x000fe20000410000 */
[----:B------:R-:W-:Y:S01]  /*b400*/  FMUL.FTZ R9, R55, R9 ;  /* 0x0000000937097220 */ /* 0x000fe20000410000 */
[----:B------:R-:W-:Y:S01]  /*b410*/  FADD.FTZ R31, R31, -UR28 ;  /* 0x8000001c1f1f7e21 */ /* 0x000fe20008010000 */
[----:B------:R-:W3:Y:S01]  /*b420*/  LDL.S16 R76, [R1+0x174] ;  /* 0x00017400014c7983 */ /* 0x000ee20000100600 */
[----:B------:R-:W-:-:S04]  /*b430*/  FADD.FTZ R33, R33, -UR28 ;  /* 0x8000001c21217e21 */ /* 0x000fc80008010000 */
[----:B------:R-:W-:Y:S01]  /*b440*/  FMUL.FTZ R33, R33, UR16 ;  /* 0x0000001021217c20 */ /* 0x000fe20008410000 */
[----:B------:R-:W-:-:S03]  /*b450*/  FFMA.FTZ R26, R26, R9, R29 ;  /* 0x000000091a1a7223 */ /* 0x000fc6000001001d */
        /* <DEDUP_REMOVED lines=16> */
[----:B------:R-:W-:Y:S01]  /*b560*/  FADD.FTZ R68, R68, R71 ;  /* 0x0000004744447221 */ /* 0x000fe20000010000 */
[-C--:B------:R-:W-:Y:S01]  /*b570*/  FFMA.FTZ R65, R25, R71.reuse, R65 ;  /* 0x0000004719417223 */ /* 0x080fe20000010041 */
[----:B------:R-:W-:-:S04]  /*b580*/  FMUL.FTZ R71, R54, R71 ;  /* 0x0000004736477220 */ /* 0x000fc80000410000 */
[----:B------:R-:W-:Y:S01]  /*b590*/  FFMA.FTZ R25, R25, R71, R26 ;  /* 0x0000004719197223 */ /* 0x000fe2000001001a */
[----:B----4-:R-:W-:-:S05]  /*b5a0*/  HADD2.F32 R29, -RZ, R72.H0_H0 ;  /* 0x20000048ff1d7230 */ /* 0x010fca0000004100 */
        /* <DEDUP_REMOVED lines=27> */
[----:B------:R-:W-:Y:S02]  /*b760*/  HADD2.F32 R11, -RZ, R11.H1_H1 ;  /* 0x3000000bff0b7230 */ /* 0x000fe40000004100 */
[----:B---3--:R-:W-:Y:S02]  /*b770*/  HADD2.F32 R73, -RZ, R73.H0_H0 ;  /* 0x20000049ff497230 */ /* 0x008fe40000004100 */
[----:B------:R-:W-:Y:S01]  /*b780*/  FADD.FTZ R23, R23, R15 ;  /* 0x0000000f17177221 */ /* 0x000fe20000010000 */
[----:B------:R-:W-:Y:S01]  /*b790*/  FADD.FTZ R11, R11, -UR28 ;  /* 0x8000001c0b0b7e21 */ /* 0x000fe20008010000 */
[-C--:B------:R-:W-:Y:S01]  /*b7a0*/  FFMA.FTZ R17, R8, R15.reuse, R17 ;  /* 0x0000000f08117223 */ /* 0x080fe20000010011 */
[----:B------:R-:W-:Y:S02]  /*b7b0*/  FMUL.FTZ R15, R55, R15 ;  /* 0x0000000f370f7220 */ /* 0x000fe40000410000 */
[----:B------:R-:W-:-:S02]  /*b7c0*/  FMUL.FTZ R11, R11, UR16 ;  /* 0x000000100b0b7c20 */ /* 0x000fc40008410000 */
[----:B------:R-:W-:Y:S01]  /*b7d0*/  FFMA.FTZ R25, R8, R15, R25 ;  /* 0x0000000f08197223 */ /* 0x000fe20000010019 */
[----:B0-----:R-:W-:Y:S01]  /*b7e0*/  FMUL.FTZ R73, R73, R71 ;  /* 0x0000004749497220 */ /* 0x001fe20000410000 */
[----:B------:R-:W-:Y:S01]  /*b7f0*/  FADD.FTZ R71, -R71, 1 ;  /* 0x3f80000047477421 */ /* 0x000fe20000010100 */
[----:B------:R-:W-:-:S03]  /*b800*/  FFMA.FTZ R8, R55, R11, R6 ;  /* 0x0000000b37087223 */ /* 0x000fc60000010006 */
[----:B------:R-:W-:-:S04]  /*b810*/  FFMA.FTZ R71, R72, R71, 1 ;  /* 0x3f80000048477423 */ /* 0x000fc80000010047 */
[----:B------:R-:W-:Y:S01]  /*b820*/  FMUL.FTZ R73, R73, R71 ;  /* 0x0000004749497220 */ /* 0x000fe20000410000 */
        /* <DEDUP_REMOVED lines=22> */
[----:B------:R-:W-:Y:S02]  /*b990*/  HADD2.F32 R15, -RZ, R76.H0_H0 ;  /* 0x2000004cff0f7230 */ /* 0x000fe40000004100 */
[----:B------:R-:W3:Y:S03]  /*b9a0*/  LDL.S16 R76, [R1+0x178] ;  /* 0x00017800014c7983 */ /* 0x000ee60000100600 */
[----:B------:R-:W-:Y:S01]  /*b9b0*/  FADD.FTZ R15, R15, -UR28 ;  /* 0x8000001c0f0f7e21 */ /* 0x000fe20008010000 */
[----:B------:R-:W-:Y:S01]  /*b9c0*/  FADD.FTZ R68, R68, R62 ;  /* 0x0000003e44447221 */ /* 0x000fe20000010000 */
[-C--:B------:R-:W-:Y:S02]  /*b9d0*/  FFMA.FTZ R65, R69, R62.reuse, R65 ;  /* 0x0000003e45417223 */ /* 0x080fe40000010041 */
[----:B------:R-:W-:Y:S01]  /*b9e0*/  FMUL.FTZ R15, R15, UR16 ;  /* 0x000000100f0f7c20 */ /* 0x000fe20008410000 */
[----:B------:R-:W-:Y:S01]  /*b9f0*/  FMUL.FTZ R71, R71, R21 ;  /* 0x0000001547477220 */ /* 0x000fe20000410000 */
[----:B------:R-:W-:-:S02]  /*ba00*/  FMUL.FTZ R62, R54, R62 ;  /* 0x0000003e363e7220 */ /* 0x000fc40000410000 */
[----:B------:R-:W-:Y:S02]  /*ba10*/  FFMA.FTZ R21, R55, R15, R6 ;  /* 0x0000000f37157223 */ /* 0x000fe40000010006 */
[----:B------:R-:W-:Y:S02]  /*ba20*/  FFMA.FTZ R25, R69, R62, R25 ;  /* 0x0000003e45197223 */ /* 0x000fe40000010019 */
        /* <DEDUP_REMOVED lines=28> */
[----:B------:R-:W-:Y:S02]  /*bbf0*/  HADD2.F32 R74, -RZ, R18.H0_H0 ;  /* 0x20000012ff4a7230 */ /* 0x000fe40000004100 */
[----:B------:R-:W-:Y:S01]  /*bc00*/  FADD.FTZ R70, R70, R59 ;  /* 0x0000003b46467221 */ /* 0x000fe20000010000 */
[----:B---3--:R-:W-:Y:S02]  /*bc10*/  HADD2.F32 R62, -RZ, R76.H0_H0 ;  /* 0x2000004cff3e7230 */ /* 0x008fe40000004100 */
[----:B------:R-:W-:Y:S02]  /*bc20*/  HADD2.F32 R75, -RZ, R13.H1_H1 ;  /* 0x3000000dff4b7230 */ /* 0x000fe40000004100 */
[----:B------:R-:W-:Y:S01]  /*bc30*/  FADD.FTZ R68, R68, R56 ;  /* 0x0000003844447221 */ /* 0x000fe20000010000 */
[----:B------:R-:W-:Y:S01]  /*bc40*/  FFMA.FTZ R65, R66, R56, R65 ;  /* 0x0000003842417223 */ /* 0x000fe20000010041 */
[----:B------:R-:W-:Y:S01]  /*bc50*/  FADD.FTZ R62, R62, -UR28 ;  /* 0x8000001c3e3e7e21 */ /* 0x000fe20008010000 */
[----:B------:R-:W3:Y:S03]  /*bc60*/  LDL.S16 R76, [R1+0x17e] ;  /* 0x00017e00014c7983 */ /* 0x000ee60000100600 */
        /* <DEDUP_REMOVED lines=22> */
[----:B------:R-:W-:Y:S02]  /*bdd0*/  FMUL.FTZ R75, R75, R74 ;  /* 0x0000004a4b4b7220 */ /* 0x000fe40000410000 */
[----:B------:R-:W4:Y:S01]  /*bde0*/  LDL.LU.S16 R74, [R1+0x17c] ;  /* 0x00017c00014a7983 */ /* 0x000f220000300600 */
[----:B------:R-:W-:-:S05]  /*bdf0*/  HADD2.F32 R13, -RZ, R13.H0_H0 ;  /* 0x2000000dff0d7230 */ /* 0x000fca0000004100 */
        /* <DEDUP_REMOVED lines=12> */
[----:B------:R-:W-:-:S04]  /*bec0*/  FFMA.FTZ R66, R59, R66, 1 ;  /* 0x3f8000003b427423 */ /* 0x000fc80000010042 */
[----:B------:R-:W-:Y:S01]  /*bed0*/  FMUL.FTZ R18, R18, R66 ;  /* 0x0000004212127220 */ /* 0x000fe20000410000 */
[----:B------:R-:W-:Y:S01]  /*bee0*/  FADD.FTZ R70, R56, R70 ;  /* 0x0000004638467221 */ /* 0x000fe20000010000 */
[----:B------:R-:W-:Y:S01]  /*bef0*/  FADD.FTZ R23, R23, R40 ;  /* 0x0000002817177221 */ /* 0x000fe20000010000 */
[-C--:B------:R-:W-:Y:S01]  /*bf00*/  FFMA.FTZ R17, R64, R40.reuse, R17 ;  /* 0x0000002840117223 */ /* 0x080fe20000010011 */
[----:B------:R-:W-:-:S04]  /*bf10*/  FMUL.FTZ R40, R55, R40 ;  /* 0x0000002837287220 */ /* 0x000fc80000410000 */
[----:B------:R-:W-:Y:S01]  /*bf20*/  FFMA.FTZ R25, R64, R40, R25 ;  /* 0x0000002840197223 */ /* 0x000fe20000010019 */
[----:B----4-:R-:W-:Y:S02]  /*bf30*/  HADD2.F32 R59, -RZ, R74.H0_H0 ;  /* 0x2000004aff3b7230 */ /* 0x010fe40000004100 */
[----:B--2---:R-:W-:Y:S02]  /*bf40*/  HADD2.F32 R74, -RZ, R77.H0_H0 ;  /* 0x2000004dff4a7230 */ /* 0x004fe40000004100 */
[----:B------:R-:W2:Y:S01]  /*bf50*/  LDL.LU.S16 R77, [R1+0x182] ;  /* 0x00018200014d7983 */ /* 0x000ea20000300600 */
        /* <DEDUP_REMOVED lines=11> */
[----:B------:R-:W-:-:S05]  /*c010*/  HADD2.F32 R56, -RZ, R14.H1_H1 ;  /* 0x3000000eff387230 */ /* 0x000fca0000004100 */
[----:B------:R-:W-:-:S04]  /*c020*/  FADD.FTZ R56, R56, -UR28 ;  /* 0x8000001c38387e21 */ /* 0x000fc80008010000 */
        /* <DEDUP_REMOVED lines=8> */
[----:B---3--:R-:W-:-:S03]  /*c0b0*/  HADD2.F32 R76, -RZ, R76.H0_H0 ;  /* 0x2000004cff4c7230 */ /* 0x008fc60000004100 */
[----:B------:R-:W-:Y:S01]  /*c0c0*/  FMUL.FTZ R14, R14, UR16 ;  /* 0x000000100e0e7c20 */ /* 0x000fe20008410000 */
[----:B------:R-:W-:-:S03]  /*c0d0*/  FADD.FTZ R70, R70, R40 ;  /* 0x0000002846467221 */ /* 0x000fc60000010000 */
        /* <DEDUP_REMOVED lines=13> */
[----:B--2---:R-:W-:Y:S02]  /*c1b0*/  HADD2.F32 R76, -RZ, R77.H0_H0 ;  /* 0x2000004dff4c7230 */ /* 0x004fe40000004100 */
[----:B------:R-:W2:Y:S03]  /*c1c0*/  LDL.S16 R77, [R1+0x186] ;  /* 0x00018600014d7983 */ /* 0x000ea60000100600 */
        /* <DEDUP_REMOVED lines=18> */
[----:B------:R-:W-:Y:S01]  /*c2f0*/  FMUL.FTZ R10, R10, R64 ;  /* 0x000000400a0a7220 */ /* 0x000fe20000410000 */
[----:B------:R-:W-:Y:S01]  /*c300*/  FADD.FTZ R23, R23, R36 ;  /* 0x0000002417177221 */ /* 0x000fe20000010000 */
[-C--:B------:R-:W-:Y:S01]  /*c310*/  FFMA.FTZ R17, R61, R36.reuse, R17 ;  /* 0x000000243d117223 */ /* 0x080fe20000010011 */
[----:B------:R-:W-:-:S04]  /*c320*/  FMUL.FTZ R36, R55, R36 ;  /* 0x0000002437247220 */ /* 0x000fc80000410000 */
[----:B------:R-:W-:Y:S01]  /*c330*/  FFMA.FTZ R25, R61, R36, R25 ;  /* 0x000000243d197223 */ /* 0x000fe20000010019 */
[----:B------:R-:W-:Y:S01]  /*c340*/  FADD.FTZ R61, R68, R44 ;  /* 0x0000002c443d7221 */ /* 0x000fe20000010000 */
[----:B------:R-:W-:-:S03]  /*c350*/  FADD.FTZ R23, R23, R52 ;  /* 0x0000003417177221 */ /* 0x000fc60000010000 */
[----:B------:R-:W-:-:S04]  /*c360*/  FADD.FTZ R61, R61, R32 ;  /* 0x000000203d3d7221 */ /* 0x000fc80000010000 */
[----:B------:R-:W-:-:S04]  /*c370*/  FADD.FTZ R61, R61, R28 ;  /* 0x0000001c3d3d7221 */ /* 0x000fc80000010000 */
[----:B------:R-:W-:Y:S01]  /*c380*/  FADD.FTZ R61, R61, R24 ;  /* 0x000000183d3d7221 */ /* 0x000fe20000010000 */
[----:B------:R-:W-:-:S04]  /*c390*/  FADD.FTZ R23, R23, R50 ;  /* 0x0000003217177221 */ /* 0x000fc80000010000 */
[----:B------:R-:W-:-:S04]  /*c3a0*/  FADD.FTZ R23, R23, R46 ;  /* 0x0000002e17177221 */ /* 0x000fc80000010000 */
[----:B------:R-:W-:-:S04]  /*c3b0*/  FADD.FTZ R23, R23, R42 ;  /* 0x0000002a17177221 */ /* 0x000fc80000010000 */
[----:B------:R-:W-:-:S04]  /*c3c0*/  FADD.FTZ R23, R23, R38 ;  /* 0x0000002617177221 */ /* 0x000fc80000010000 */
[----:B------:R-:W-:-:S04]  /*c3d0*/  FADD.FTZ R23, R23, R34 ;  /* 0x0000002217177221 */ /* 0x000fc80000010000 */
[----:B------:R-:W-:-:S04]  /*c3e0*/  FADD.FTZ R23, R23, R30 ;  /* 0x0000001e17177221 */ /* 0x000fc80000010000 */
[----:B------:R-:W-:Y:S01]  /*c3f0*/  FADD.FTZ R23, R23, R26 ;  /* 0x0000001a17177221 */ /* 0x000fe20000010000 */
[----:B--2---:R-:W-:Y:S02]  /*c400*/  HADD2.F32 R77, -RZ, R77.H0_H0 ;  /* 0x2000004dff4d7230 */ /* 0x004fe40000004100 */
        /* <DEDUP_REMOVED lines=12> */
[----:B------:R-:W-:Y:S01]  /*c4d0*/  FMUL.FTZ R44, R54, R44 ;  /* 0x0000002c362c7220 */ /* 0x000fe20000410000 */
[----:B------:R-:W-:Y:S01]  /*c4e0*/  FADD.FTZ R65, R70, R36 ;  /* 0x0000002446417221 */ /* 0x000fe20000010000 */
[-C--:B------:R-:W-:Y:S01]  /*c4f0*/  FFMA.FTZ R36, R58, R52.reuse, R17 ;  /* 0x000000343a247223 */ /* 0x080fe20000010011 */
[----:B------:R-:W-:Y:S01]  /*c500*/  FMUL.FTZ R52, R55, R52 ;  /* 0x0000003437347220 */ /* 0x000fe20000410000 */
[----:B------:R-:W-:Y:S01]  /*c510*/  FFMA.FTZ R25, R60, R44, R25 ;  /* 0x0000002c3c197223 */ /* 0x000fe20000010019 */
[----:B------:R-:W-:Y:S01]  /*c520*/  FADD.FTZ R65, R44, R65 ;  /* 0x000000412c417221 */ /* 0x000fe20000010000 */
[----:B------:R-:W-:Y:S02]  /*c530*/  FMUL.FTZ R44, R54, R32 ;  /* 0x00000020362c7220 */ /* 0x000fe40000410000 */
[----:B------:R-:W-:Y:S01]  /*c540*/  FFMA.FTZ R25, R58, R52, R25 ;  /* 0x000000343a197223 */ /* 0x000fe20000010019 */
[----:B------:R-:W-:Y:S01]  /*c550*/  FADD.FTZ R65, R65, R52 ;  /* 0x0000003441417221 */ /* 0x000fe20000010000 */
[----:B------:R-:W-:-:S02]  /*c560*/  FMUL.FTZ R52, R55, R50 ;  /* 0x0000003237347220 */ /* 0x000fc40000410000 */
[C---:B------:R-:W-:Y:S01]  /*c570*/  FFMA.FTZ R25, R57.reuse, R44, R25 ;  /* 0x0000002c39197223 */ /* 0x040fe20000010019 */
[----:B------:R-:W-:Y:S01]  /*c580*/  FADD.FTZ R65, R44, R65 ;  /* 0x000000412c417221 */ /* 0x000fe20000010000 */
[----:B------:R-:W-:Y:S01]  /*c590*/  FFMA.FTZ R64, R57, R32, R64 ;  /* 0x0000002039407223 */ /* 0x000fe20000010040 */
[----:B------:R-:W-:Y:S01]  /*c5a0*/  FMUL.FTZ R32, R54, R28 ;  /* 0x0000001c36207220 */ /* 0x000fe20000410000 */
[----:B------:R-:W-:Y:S01]  /*c5b0*/  FFMA.FTZ R25, R53, R52, R25 ;  /* 0x0000003435197223 */ /* 0x000fe20000010019 */
[----:B------:R-:W-:Y:S01]  /*c5c0*/  FADD.FTZ R65, R65, R52 ;  /* 0x0000003441417221 */ /* 0x000fe20000010000 */
[----:B------:R-:W-:Y:S01]  /*c5d0*/  FFMA.FTZ R36, R53, R50, R36 ;  /* 0x0000003235247223 */ /* 0x000fe20000010024 */
[----:B------:R-:W-:Y:S01]  /*c5e0*/  FMUL.FTZ R17, R55, R46 ;  /* 0x0000002e37117220 */ /* 0x000fe20000410000 */
[C---:B------:R-:W-:Y:S01]  /*c5f0*/  FFMA.FTZ R44, R51.reuse, R32, R25 ;  /* 0x00000020332c7223 */ /* 0x040fe20000010019 */
[----:B------:R-:W-:Y:S01]  /*c600*/  FADD.FTZ R65, R32, R65 ;  /* 0x0000004120417221 */ /* 0x000fe20000010000 */
[----:B------:R-:W-:Y:S01]  /*c610*/  FFMA.FTZ R64, R51, R28, R64 ;  /* 0x0000001c33407223 */ /* 0x000fe20000010040 */
        /* <DEDUP_REMOVED lines=8> */
[C---:B------:R-:W-:Y:S01]  /*c6a0*/  FFMA.FTZ R36, R45.reuse, R42, R36 ;  /* 0x0000002a2d247223 */ /* 0x040fe20000010024 */
[----:B------:R-:W-:Y:S01]  /*c6b0*/  FFMA.FTZ R45, R45, R17, R32 ;  /* 0x000000112d2d7223 */ /* 0x000fe20000010020 */
[----:B------:R-:W-:Y:S01]  /*c6c0*/  FMUL.FTZ R24, R54, R22 ;  /* 0x0000001636187220 */ /* 0x000fe20000410000 */
[----:B------:R-:W-:Y:S01]  /*c6d0*/  FADD.FTZ R65, R65, R17 ;  /* 0x0000001141417221 */ /* 0x000fe20000010000 */
[----:B------:R-:W-:Y:S02]  /*c6e0*/  FMUL.FTZ R17, R55, R38 ;  /* 0x0000002637117220 */ /* 0x000fe40000410000 */
[----:B------:R-:W-:Y:S01]  /*c6f0*/  FFMA.FTZ R28, R43, R24, R45 ;  /* 0x000000182b1c7223 */ /* 0x000fe2000001002d */
[----:B------:R-:W-:Y:S01]  /*c700*/  FADD.FTZ R65, R24, R65 ;  /* 0x0000004118417221 */ /* 0x000fe20000010000 */
[C---:B------:R-:W-:Y:S01]  /*c710*/  FFMA.FTZ R36, R41.reuse, R38, R36 ;  /* 0x0000002629247223 */ /* 0x040fe20000010024 */
[----:B------:R-:W-:Y:S01]  /*c720*/  FMUL.FTZ R24, R54, R19 ;  /* 0x0000001336187220 */ /* 0x000fe20000410000 */
[----:B------:R-:W-:Y:S01]  /*c730*/  FFMA.FTZ R41, R41, R17, R28 ;  /* 0x0000001129297223 */ /* 0x000fe2000001001c */
[----:B------:R-:W-:Y:S01]  /*c740*/  FFMA.FTZ R64, R43, R22, R64 ;  /* 0x000000162b407223 */ /* 0x000fe20000010040 */
[----:B------:R-:W-:Y:S01]  /*c750*/  FADD.FTZ R65, R65, R17 ;  /* 0x0000001141417221 */ /* 0x000fe20000010000 */
[----:B------:R-:W-:Y:S01]  /*c760*/  FADD.FTZ R22, R61, R22 ;  /* 0x000000163d167221 */ /* 0x000fe20000010000 */
[----:B------:R-:W-:Y:S01]  /*c770*/  FFMA.FTZ R28, R39, R24, R41 ;  /* 0x00000018271c7223 */ /* 0x000fe20000010029 */
[-C--:B------:R-:W-:Y:S01]  /*c780*/  FMUL.FTZ R17, R55, R34.reuse ;  /* 0x0000002237117220 */ /* 0x080fe20000410000 */
        /* <DEDUP_REMOVED lines=10> */
[C---:B------:R-:W-:Y:S01]  /*c830*/  FFMA.FTZ R36, R33.reuse, R30, R36 ;  /* 0x0000001e21247223 */ /* 0x040fe20000010024 */
[----:B------:R-:W-:Y:S01]  /*c840*/  FMUL.FTZ R22, R54, R9 ;  /* 0x0000000936167220 */ /* 0x000fe20000410000 */
[----:B------:R-:W-:Y:S01]  /*c850*/  FFMA.FTZ R33, R33, R17, R24 ;  /* 0x0000001121217223 */ /* 0x000fe20000010018 */
[----:B------:R-:W-:Y:S01]  /*c860*/  FADD.FTZ R65, R65, R17 ;  /* 0x0000001141417221 */ /* 0x000fe20000010000 */
[----:B------:R-:W-:Y:S02]  /*c870*/  FMUL.FTZ R17, R55, R26 ;  /* 0x0000001a37117220 */ /* 0x000fe40000410000 */
[----:B------:R-:W-:Y:S01]  /*c880*/  FFMA.FTZ R24, R31, R22, R33 ;  /* 0x000000161f187223 */ /* 0x000fe20000010021 */
[----:B------:R-:W-:Y:S01]  /*c890*/  FADD.FTZ R65, R22, R65 ;  /* 0x0000004116417221 */ /* 0x000fe20000010000 */
[C---:B------:R-:W-:Y:S01]  /*c8a0*/  FFMA.FTZ R36, R29.reuse, R26, R36 ;  /* 0x0000001a1d247223 */ /* 0x040fe20000010024 */
[----:B------:R-:W-:Y:S01]  /*c8b0*/  FMUL.FTZ R22, R54, R73 ;  /* 0x0000004936167220 */ /* 0x000fe20000410000 */
[----:B------:R-:W-:Y:S01]  /*c8c0*/  FFMA.FTZ R29, R29, R17, R24 ;  /* 0x000000111d1d7223 */ /* 0x000fe20000010018 */
[----:B------:R-:W-:Y:S01]  /*c8d0*/  FADD.FTZ R65, R65, R17 ;  /* 0x0000001141417221 */ /* 0x000fe20000010000 */
[----:B------:R-:W-:Y:S01]  /*c8e0*/  FFMA.FTZ R64, R35, R16, R64 ;  /* 0x0000001023407223 */ /* 0x000fe20000010040 */
[----:B------:R-:W-:Y:S01]  /*c8f0*/  FMUL.FTZ R17, R55, R20 ;  /* 0x0000001437117220 */ /* 0x000fe20000410000 */
[----:B------:R-:W-:Y:S01]  /*c900*/  FFMA.FTZ R24, R27, R22, R29 ;  /* 0x000000161b187223 */ /* 0x000fe2000001001d */
[----:B------:R-:W-:Y:S01]  /*c910*/  FADD.FTZ R16, R19, R16 ;  /* 0x0000001013107221 */ /* 0x000fe20000010000 */
[----:B------:R-:W-:Y:S01]  /*c920*/  FADD.FTZ R65, R22, R65 ;  /* 0x0000004116417221 */ /* 0x000fe20000010000 */
[----:B------:R-:W-:Y:S01]  /*c930*/  FFMA.FTZ R64, R31, R9, R64 ;  /* 0x000000091f407223 */ /* 0x000fe20000010040 */
[C---:B------:R-:W-:Y:S01]  /*c940*/  FFMA.FTZ R36, R11.reuse, R20, R36 ;  /* 0x000000140b247223 */ /* 0x040fe20000010024 */
[----:B------:R-:W-:Y:S01]  /*c950*/  FFMA.FTZ R24, R11, R17, R24 ;  /* 0x000000110b187223 */ /* 0x000fe20000010018 */
[----:B------:R-:W-:Y:S01]  /*c960*/  FMUL.FTZ R11, R54, R71 ;  /* 0x00000047360b7220 */ /* 0x000fe20000410000 */
[----:B------:R-:W-:Y:S01]  /*c970*/  FADD.FTZ R16, R16, R9 ;  /* 0x0000000910107221 */ /* 0x000fe20000010000 */
[----:B------:R-:W-:Y:S01]  /*c980*/  FADD.FTZ R26, R65, R17 ;  /* 0x00000011411a7221 */ /* 0x000fe20000010000 */
[----:B------:R-:W-:Y:S01]  /*c990*/  FFMA.FTZ R9, R27, R73, R64 ;  /* 0x000000491b097223 */ /* 0x000fe20000010040 */
        /* <DEDUP_REMOVED lines=24> */
[C---:B------:R-:W-:Y:S01]  /*cb20*/  FFMA.FTZ R9, R13.reuse, R18, R8 ;  /* 0x000000120d097223 */ /* 0x040fe20000010008 */
[----:B------:R-:W-:Y:S01]  /*cb30*/  FFMA.FTZ R13, R13, R11, R16 ;  /* 0x0000000b0d0d7223 */ /* 0x000fe20000010010 */
[----:B------:R-:W-:Y:S01]  /*cb40*/  FMUL.FTZ R8, R54, R74 ;  /* 0x0000004a36087220 */ /* 0x000fe20000410000 */
[----:B------:R-:W-:Y:S01]  /*cb50*/  FADD.FTZ R17, R17, R11 ;  /* 0x0000000b11117221 */ /* 0x000fe20000010000 */
[----:B------:R-:W-:Y:S01]  /*cb60*/  FFMA.FTZ R22, R67, R75, R22 ;  /* 0x0000004b43167223 */ /* 0x000fe20000010016 */
[----:B------:R-:W-:Y:S01]  /*cb70*/  FADD.FTZ R75, R12, R75 ;  /* 0x0000004b0c4b7221 */ /* 0x000fe20000010000 */
[----:B------:R-:W-:Y:S01]  /*cb80*/  FFMA.FTZ R13, R59, R8, R13 ;  /* 0x000000083b0d7223 */ /* 0x000fe2000001000d */
[----:B------:R-:W-:Y:S01]  /*cb90*/  FMUL.FTZ R12, R55, R66 ;  /* 0x00000042370c7220 */ /* 0x000fe20000410000 */
[----:B------:R-:W-:Y:S01]  /*cba0*/  FADD.FTZ R17, R8, R17 ;  /* 0x0000001108117221 */ /* 0x000fe20000010000 */
[----:B------:R-:W-:-:S02]  /*cbb0*/  FMUL.FTZ R15, R54, R76 ;  /* 0x0000004c360f7220 */ /* 0x000fc40000410000 */
[----:B------:R-:W-:Y:S01]  /*cbc0*/  FFMA.FTZ R13, R56, R12, R13 ;  /* 0x0000000c380d7223 */ /* 0x000fe2000001000d */
[----:B------:R-:W-:Y:S01]  /*cbd0*/  FADD.FTZ R12, R17, R12 ;  /* 0x0000000c110c7221 */ /* 0x000fe20000010000 */
[----:B------:R-:W-:Y:S01]  /*cbe0*/  FADD.FTZ R69, R69, R72 ;  /* 0x0000004845457221 */ /* 0x000fe20000010000 */
[----:B------:R-:W-:Y:S01]  /*cbf0*/  FMUL.FTZ R17, R55, R10 ;  /* 0x0000000a37117220 */ /* 0x000fe20000410000 */
[----:B------:R-:W-:Y:S01]  /*cc00*/  FFMA.FTZ R13, R14, R15, R13 ;  /* 0x0000000f0e0d7223 */ /* 0x000fe2000001000d */
[----:B------:R-:W-:Y:S01]  /*cc10*/  FMUL.FTZ R48, R77, R48 ;  /* 0x000000304d307220 */ /* 0x000fe20000410000 */
[----:B------:R-:W-:Y:S01]  /*cc20*/  FADD.FTZ R12, R15, R12 ;  /* 0x0000000c0f0c7221 */ /* 0x000fe20000010000 */
        /* <DEDUP_REMOVED lines=15> */
[----:B------:R-:W-:-:S07]  /*cd20*/  FADD.FTZ R19, R75, R48 ;  /* 0x000000304b137221 */ /* 0x000fce0000010000 */
.L_x_1209:
        /* <DEDUP_REMOVED lines=47> */
.L_x_1211:
[----:B------:R-:W-:Y:S05]  /*d020*/  BSYNC.RECONVERGENT B0 ;  /* 0x0000000000007941 */ /* 0x000fea0003800200 */
.L_x_1210:
        /* <DEDUP_REMOVED lines=54> */
.L_x_1213:
[----:B------:R-:W-:Y:S05]  /*d390*/  BSYNC.RECONVERGENT B0 ;  /* 0x0000000000007941 */ /* 0x000fea0003800200 */
.L_x_1212:
        /* <DEDUP_REMOVED lines=78> */
.L_x_1215:
[----:B------:R-:W-:Y:S05]  /*d880*/  BSYNC.RECONVERGENT B0 ;  /* 0x0000000000007941 */ /* 0x000fea0003800200 */
.L_x_1214:
        /* <DEDUP_REMOVED lines=30> */
.L_x_1217:
[----:B------:R-:W-:Y:S05]  /*da70*/  BSYNC.RECONVERGENT B0 ;  /* 0x0000000000007941 */ /* 0x000fea0003800200 */
.L_x_1216:
        /* <DEDUP_REMOVED lines=34> */
.L_x_1221:
[----:B------:R-:W2:Y:S04]  /*dca0*/  LDG.E.STRONG.GPU R8, desc[UR10][R14.64] ;  /* 0x0000000a0e087981 */ /* 0x000ea8000c1ef900 */
[----:B--2---:R-:W-:Y:S04]  /*dcb0*/  CCTL.IVALL ;  /* 0x00000000ff00798f */ /* 0x004fe80002000000 */
[----:B------:R0:W-:Y:S01]  /*dcc0*/  STL [R1], R8 ;  /* 0x0000000801007387 */ /* 0x0001e20000100800 */
[----:B------:R-:W-:-:S13]  /*dcd0*/  ISETP.NE.AND P0, PT, R8, UR5, PT ;  /* 0x0000000508007c0c */ /* 0x000fda000bf05270 */
[----:B0-----:R-:W-:Y:S05]  /*dce0*/  @P0 BRA `(.L_x_1221) ;  /* 0xfffffffc00ec0947 */ /* 0x001fea000383ffff */
.L_x_1220:
[----:B------:R-:W-:Y:S05]  /*dcf0*/  BSYNC.RECONVERGENT B0 ;  /* 0x0000000000007941 */ /* 0x000fea0003800200 */
.L_x_1219:
        /* <DEDUP_REMOVED lines=15> */
.L_x_1223:
        /* <DEDUP_REMOVED lines=77> */
.L_x_1222:
        /* <DEDUP_REMOVED lines=52> */
.L_x_1224:
        /* <DEDUP_REMOVED lines=27> */
.L_x_1225:
        /* <DEDUP_REMOVED lines=12> */
.L_x_1226:
[----:B------:R-:W-:Y:S05]  /*e870*/  BSYNC.RECONVERGENT B0 ;  /* 0x0000000000007941 */ /* 0x000fea0003800200 */
.L_x_1218:
        /* <DEDUP_REMOVED lines=17> */
.L_x_1232:
        /* <DEDUP_REMOVED lines=62> */
.L_x_1228:
[----:B------:R-:W-:Y:S05]  /*ed70*/  BSYNC.RECONVERGENT B0 ;  /* 0x0000000000007941 */ /* 0x000fea0003800200 */
.L_x_1227:
        /* <DEDUP_REMOVED lines=23> */
.L_x_1229:
        /* <DEDUP_REMOVED lines=16> */
.L_x_1231:
[----:B------:R-:W-:Y:S05]  /*eff0*/  BSYNC.RECONVERGENT B0 ;  /* 0x0000000000007941 */ /* 0x000fea0003800200 */
.L_x_1230:
        /* <DEDUP_REMOVED lines=10> */
.L_x_1207:
        /* <DEDUP_REMOVED lines=16> */
.L_x_1235:
[----:B------:R-:W-:Y:S05]  /*f1a0*/  BSYNC.RECONVERGENT B0 ;  /* 0x0000000000007941 */ /* 0x000fea0003800200 */
.L_x_1234:
        /* <DEDUP_REMOVED lines=11> */
.L_x_1237:
[----:B------:R-:W2:Y:S04]  /*f260*/  LDG.E.STRONG.GPU R5, desc[UR10][R2.64] ;  /* 0x0000000a02057981 */ /* 0x000ea8000c1ef900 */
[----:B--2---:R-:W-:Y:S01]  /*f270*/  CCTL.IVALL ;  /* 0x00000000ff00798f */ /* 0x004fe20002000000 */
[----:B------:R-:W-:Y:S05]  /*f280*/  YIELD ;  /* 0x0000000000007946 */ /* 0x000fea0003800000 */
[----:B------:R-:W-:-:S13]  /*f290*/  ISETP.NE.AND P0, PT, R5, R0, PT ;  /* 0x000000000500720c */ /* 0x000fda0003f05270 */
[----:B------:R-:W-:Y:S05]  /*f2a0*/  @P0 BRA `(.L_x_1237) ;  /* 0xfffffffc00ec0947 */ /* 0x000fea000383ffff */
.L_x_1236:
        /* <DEDUP_REMOVED lines=75> */
.L_x_1240:
        /* <DEDUP_REMOVED lines=31> */
.L_x_1239:
[----:B------:R-:W-:Y:S05]  /*f950*/  BSYNC.RECONVERGENT B0 ;  /* 0x0000000000007941 */ /* 0x000fea0003800200 */
.L_x_1238:
        /* <DEDUP_REMOVED lines=10> */
.L_x_1241:
        /* <DEDUP_REMOVED lines=87> */
.L_x_1242:
        /* <DEDUP_REMOVED lines=9> */
.L_x_4516:


//--------------------- .text._Z35group_norm_nhwc_bwd_one_pass_kernelI11Fp32IOFp32WLi64ELi84ELi672EEv26Group_norm_nhwc_bwd_params --------------------------
	.section	.text._Z35group_norm_nhwc_bwd_one_pass_kernelI11Fp32IOFp32WLi64ELi84ELi672EEv26Group_norm_nhwc_bwd_params,"ax",@progbits
	.align	128
        .global         _Z35group_norm_nhwc_bwd_one_pass_kernelI11Fp32IOFp32WLi64ELi84ELi672EEv26Group_norm_nhwc_bwd_params
        .type           _Z35group_norm_nhwc_bwd_one_pass_kernelI11Fp32IOFp32WLi64ELi84ELi672EEv26Group_norm_nhwc_bwd_params,@function
        .size           _Z35group_norm_nhwc_bwd_one_pass_kernelI11Fp32IOFp32WLi64ELi84ELi672EEv26Group_norm_nhwc_bwd_params,(.L_x_4517 - _Z35group_norm_nhwc_bwd_one_pass_kernelI11Fp32IOFp32WLi64ELi84ELi672EEv26Group_norm_nhwc_bwd_params)
        .other          _Z35group_norm_nhwc_bwd_one_pass_kernelI11Fp32IOFp32WLi64ELi84ELi672EEv26Group_norm_nhwc_bwd_params,@"STO_CUDA_ENTRY STV_DEFAULT"
_Z35group_norm_nhwc_bwd_one_pass_kernelI11Fp32IOFp32WLi64ELi84ELi672EEv26Group_norm_nhwc_bwd_params:
.text._Z35group_norm_nhwc_bwd_one_pass_kernelI11Fp32IOFp32WLi64ELi84ELi672EEv26Group_norm_nhwc_bwd_params:
        /* <DEDUP_REMOVED lines=10> */
[----:B------:R-:W0:Y:S01]  /*00a0*/  S2R R4, SR_LANEID ;  /* 0x0000000000047919 */ /* 0x000e220000000000 */
[----:B------:R-:W-:-:S03]  /*00b0*/  UMOV UR4, URZ ;  /* 0x000000ff00047c82 */ /* 0x000fc60008000000 */
[----:B------:R-:W-:-:S05]  /*00c0*/  IMAD R2, R2, 0x619, RZ ;  /* 0x0000061902027824 */ /* 0x000fca00078e02ff */
[----:B------:R-:W-:-:S04]  /*00d0*/  SHF.R.U32.HI R40, RZ, 0x10, R2 ;  /* 0x00000010ff287819 */ /* 0x000fc80000011602 */
[----:B------:R-:W-:-:S05]  /*00e0*/  PRMT R2, R40, 0x9910, RZ ;  /* 0x0000991028027816 */ /* 0x000fca00000000ff */
[----:B------:R-:W-:-:S05]  /*00f0*/  IMAD R2, R2, 0x2a, RZ ;  /* 0x0000002a02027824 */ /* 0x000fca00078e02ff */
[----:B------:R-:W-:-:S04]  /*0100*/  IADD3 R2, PT, PT, RZ, -R2, RZ ;  /* 0x80000002ff027210 */ /* 0x000fc80007ffe0ff */
[----:B------:R-:W-:-:S04]  /*0110*/  PRMT R5, R2, 0x7710, RZ ;  /* 0x0000771002057816 */ /* 0x000fc800000000ff */
[----:B------:R-:W-:-:S04]  /*0120*/  IADD3 R5, PT, PT, R5, R0, RZ ;  /* 0x0000000005057210 */ /* 0x000fc80007ffe0ff */
[----:B------:R-:W-:-:S04]  /*0130*/  SHF.L.U32 R5, R5, 0x1, RZ ;  /* 0x0000000105057819 */ /* 0x000fc800000006ff */
[----:B0-----:R-:W-:-:S07]  /*0140*/  LOP3.LUT R6, R5, 0xffff, RZ, 0xc0, !PT ;  /* 0x0000ffff05067812 */ /* 0x001fce00078ec0ff */
.L_x_1274:
[----:B0-----:R-:W0:Y:S01]  /*0150*/  LDC R10, c[0x0][0x410] ;  /* 0x00010400ff0a7b82 */ /* 0x001e220000000800 */
[----:B-1----:R-:W1:Y:S01]  /*0160*/  LDCU.128 UR8, c[0x0][0x400] ;  /* 0x00008000ff0877ac */ /* 0x002e620008000c00 */
[----:B------:R-:W-:Y:S01]  /*0170*/  ISETP.LE.AND P1, PT, RZ, UR5, PT ;  /* 0x00000005ff007c0c */ /* 0x000fe2000bf23270 */
[----:B--2---:R-:W2:Y:S05]  /*0180*/  LDCU.64 UR6, c[0x0][0x3b8] ;  /* 0x00007700ff0677ac */ /* 0x004eaa0008000a00 */
[----:B---3--:R-:W3:Y:S08]  /*0190*/  S2UR UR12, SR_CTAID.X ;  /* 0x00000000000c79c3 */ /* 0x008ef00000002500 */
[----:B------:R-:W3:Y:S01]  /*01a0*/  LDC R11, c[0x0][0x41c] ;  /* 0x00010700ff0b7b82 */ /* 0x000ee20000000800 */
[----:B--2---:R-:W-:Y:S01]  /*01b0*/  UIMAD.WIDE UR6, UR5, 0x8, UR6 ;  /* 0x00000008050678a5 */ /* 0x004fe2000f8e0206 */
[----:B0-----:R-:W-:-:S04]  /*01c0*/  IABS R7, R10 ;  /* 0x0000000a00077213 */ /* 0x001fc80000000000 */
[----:B------:R-:W0:Y:S01]  /*01d0*/  I2F.RP R0, R7 ;  /* 0x0000000700007306 */ /* 0x000e220000209400 */
[----:B------:R-:W-:Y:S02]  /*01e0*/  MOV R26, UR6 ;  /* 0x00000006001a7c02 */ /* 0x000fe40008000f00 */
[----:B------:R-:W-:-:S03]  /*01f0*/  MOV R27, UR7 ;  /* 0x00000007001b7c02 */ /* 0x000fc60008000f00 */
[----:B------:R-:W2:Y:S03]  /*0200*/  LDCU.U8 UR7, c[0x0][0x414] ;  /* 0x00008280ff0777ac */ /* 0x000ea60008000000 */
[----:B------:R-:W4:Y:S01]  /*0210*/  LDG.E.64 R26, desc[UR14][R26.64] ;  /* 0x0000000e1a1a7981 */ /* 0x000f22000c1e1b00 */
[----:B---3--:R-:W-:Y:S01]  /*0220*/  IMAD R11, R11, UR12, R40 ;  /* 0x0000000c0b0b7c24 */ /* 0x008fe2000f8e0228 */
[----:B0-----:R-:W0:Y:S04]  /*0230*/  MUFU.RCP R0, R0 ;  /* 0x0000000000007308 */ /* 0x001e280000001000 */
[----:B------:R-:W-:Y:S02]  /*0240*/  SHF.R.S32.HI R17, RZ, 0x1f, R11 ;  /* 0x0000001fff117819 */ /* 0x000fe4000001140b */
[----:B------:R-:W-:-:S02]  /*0250*/  IADD3 R13, PT, PT, R11, 0x10, RZ ;  /* 0x000000100b0d7810 */ /* 0x000fc40007ffe0ff */
[----:B------:R-:W-:Y:S02]  /*0260*/  IADD3 R15, PT, PT, R11, 0x20, RZ ;  /* 0x000000200b0f7810 */ /* 0x000fe40007ffe0ff */
[----:B------:R-:W-:Y:S02]  /*0270*/  SHF.R.S32.HI R19, RZ, 0x1f, R13 ;  /* 0x0000001fff137819 */ /* 0x000fe4000001140d */
[----:B------:R-:W-:Y:S02]  /*0280*/  SHF.R.S32.HI R23, RZ, 0x1f, R15 ;  /* 0x0000001fff177819 */ /* 0x000fe4000001140f */
[----:B0-----:R-:W-:-:S04]  /*0290*/  IADD3 R2, PT, PT, R0, 0xffffffe, RZ ;  /* 0x0ffffffe00027810 */ /* 0x001fc80007ffe0ff */
[----:B------:R0:W3:Y:S02]  /*02a0*/  F2I.FTZ.U32.TRUNC.NTZ R3, R2 ;  /* 0x0000000200037305 */ /* 0x0000e4000021f000 */
[----:B0-----:R-:W-:Y:S01]  /*02b0*/  HFMA2 R2, -RZ, RZ, 0, 0 ;  /* 0x00000000ff027431 */ /* 0x001fe200000001ff */
[----:B---3--:R-:W-:-:S05]  /*02c0*/  IADD3 R8, PT, PT, RZ, -R3, RZ ;  /* 0x80000003ff087210 */ /* 0x008fca0007ffe0ff */
[----:B------:R-:W-:Y:S01]  /*02d0*/  IMAD R9, R8, R7, RZ ;  /* 0x0000000708097224 */ /* 0x000fe200078e02ff */
[----:B------:R-:W-:-:S03]  /*02e0*/  IABS R8, UR5 ;  /* 0x0000000500087c13 */ /* 0x000fc60008000000 */
[----:B------:R-:W-:Y:S01]  /*02f0*/  IMAD.HI.U32 R3, R3, R9, R2 ;  /* 0x0000000903037227 */ /* 0x000fe200078e0002 */
[----:B------:R-:W-:-:S04]  /*0300*/  LOP3.LUT R2, R10, UR5, RZ, 0x3c, !PT ;  /* 0x000000050a027c12 */ /* 0x000fc8000f8e3cff */
[----:B------:R-:W-:Y:S01]  /*0310*/  ISETP.GE.AND P3, PT, R2, RZ, PT ;  /* 0x000000ff0200720c */ /* 0x000fe20003f66270 */
[----:B------:R-:W-:-:S05]  /*0320*/  IMAD.HI.U32 R3, R3, R8, RZ ;  /* 0x0000000803037227 */ /* 0x000fca00078e00ff */
[----:B------:R-:W-:-:S05]  /*0330*/  IADD3 R0, PT, PT, -R3, RZ, RZ ;  /* 0x000000ff03007210 */ /* 0x000fca0007ffe1ff */
[----:B------:R-:W-:-:S05]  /*0340*/  IMAD R0, R7, R0, R8 ;  /* 0x0000000007007224 */ /* 0x000fca00078e0208 */
[----:B------:R-:W-:-:S13]  /*0350*/  ISETP.GT.U32.AND P4, PT, R7, R0, PT ;  /* 0x000000000700720c */ /* 0x000fda0003f84070 */
[-C--:B------:R-:W-:Y:S02]  /*0360*/  @!P4 IADD3 R0, PT, PT, R0, -R7.reuse, RZ ;  /* 0x800000070000c210 */ /* 0x080fe40007ffe0ff */
[----:B------:R-:W-:Y:S02]  /*0370*/  @!P4 IADD3 R3, PT, PT, R3, 0x1, RZ ;  /* 0x000000010303c810 */ /* 0x000fe40007ffe0ff */
[----:B------:R-:W-:Y:S02]  /*0380*/  ISETP.GT.U32.AND P0, PT, R7, R0, PT ;  /* 0x000000000700720c */ /* 0x000fe40003f04070 */
[CC--:B------:R-:W-:Y:S02]  /*0390*/  ISETP.GE.U32.AND P2, PT, R0.reuse, R7.reuse, PT ;  /* 0x000000070000720c */ /* 0x0c0fe40003f46070 */
[----:B------:R-:W-:Y:S02]  /*03a0*/  IADD3 R7, PT, PT, R0, -R7, RZ ;  /* 0x8000000700077210 */ /* 0x000fe40007ffe0ff */
[----:B------:R-:W-:-:S02]  /*03b0*/  ISETP.NE.AND P4, PT, R10, RZ, PT ;  /* 0x000000ff0a00720c */ /* 0x000fc40003f85270 */
[----:B------:R-:W-:Y:S02]  /*03c0*/  SEL R7, R7, R0, !P0 ;  /* 0x0000000007077207 */ /* 0x000fe40004000000 */
[----:B-1----:R-:W-:Y:S02]  /*03d0*/  ISETP.GE.U32.AND P0, PT, R11, UR8, PT ;  /* 0x000000080b007c0c */ /* 0x002fe4000bf06070 */
[----:B------:R-:W-:Y:S02]  /*03e0*/  LOP3.LUT R0, RZ, R10, RZ, 0x33, !PT ;  /* 0x0000000aff007212 */ /* 0x000fe400078e33ff */
[----:B------:R-:W-:Y:S02]  /*03f0*/  ISETP.GE.AND.EX P0, PT, R17, UR9, PT, P0 ;  /* 0x0000000911007c0c */ /* 0x000fe4000bf06300 */
[----:B------:R-:W-:Y:S02]  /*0400*/  @!P1 IADD3 R7, PT, PT, -R7, RZ, RZ ;  /* 0x000000ff07079210 */ /* 0x000fe40007ffe1ff */
[----:B------:R-:W-:-:S02]  /*0410*/  @P2 IADD3 R3, PT, PT, R3, 0x1, RZ ;  /* 0x0000000103032810 */ /* 0x000fc40007ffe0ff */
[C---:B------:R-:W-:Y:S02]  /*0420*/  SEL R7, R0.reuse, R7, !P4 ;  /* 0x0000000700077207 */ /* 0x040fe40006000000 */
[----:B------:R-:W-:Y:S02]  /*0430*/  ISETP.GE.U32.AND P1, PT, R13, UR8, PT ;  /* 0x000000080d007c0c */ /* 0x000fe4000bf26070 */
[----:B------:R-:W-:Y:S01]  /*0440*/  @!P3 IADD3 R3, PT, PT, -R3, RZ, RZ ;  /* 0x000000ff0303b210 */ /* 0x000fe20007ffe1ff */
[----:B------:R-:W-:Y:S01]  /*0450*/  IMAD R9, R7, 0x54, RZ ;  /* 0x0000005407097824 */ /* 0x000fe200078e02ff */
[----:B------:R-:W-:Y:S01]  /*0460*/  ISETP.GE.AND.EX P1, PT, R19, UR9, PT, P1 ;  /* 0x0000000913007c0c */ /* 0x000fe2000bf26310 */
[----:B------:R-:W0:Y:S01]  /*0470*/  @!P0 LDC.64 R24, c[0x0][0x3f8] ;  /* 0x0000fe00ff188b82 */ /* 0x000e220000000a00 */
[----:B------:R-:W-:Y:S02]  /*0480*/  SEL R3, R0, R3, !P4 ;  /* 0x0000000300037207 */ /* 0x000fe40006000000 */
[----:B------:R-:W-:-:S02]  /*0490*/  IADD3 R42, P2, PT, R9, R6, RZ ;  /* 0x00000006092a7210 */ /* 0x000fc40007f5e0ff */
[----:B------:R-:W-:Y:S02]  /*04a0*/  SHF.R.S32.HI R0, RZ, 0x1f, R3 ;  /* 0x0000001fff007819 */ /* 0x000fe40000011403 */
[----:B------:R-:W-:Y:S01]  /*04b0*/  LEA.HI.X.SX32 R43, R9, RZ, 0x1, P2 ;  /* 0x000000ff092b7211 */ /* 0x000fe200010f0eff */
[----:B------:R-:W1:Y:S01]  /*04c0*/  @!P0 LDC.64 R34, c[0x0][0x3a0] ;  /* 0x0000e800ff228b82 */ /* 0x000e620000000a00 */
[----:B------:R-:W-:Y:S01]  /*04d0*/  ISETP.GE.U32.AND P2, PT, R15, UR8, PT ;  /* 0x000000080f007c0c */ /* 0x000fe2000bf46070 */
[----:B------:R-:W-:Y:S01]  /*04e0*/  IMAD R2, R0, UR10, RZ ;  /* 0x0000000a00027c24 */ /* 0x000fe2000f8e02ff */
[----:B------:R-:W-:Y:S01]  /*04f0*/  IADD3 R0, PT, PT, R11, 0x30, RZ ;  /* 0x000000300b007810 */ /* 0x000fe20007ffe0ff */
[----:B------:R-:W-:Y:S01]  /*0500*/  IMAD.WIDE.U32 R42, R3, UR10, R42 ;  /* 0x0000000a032a7c25 */ /* 0x000fe2000f8e002a */
[----:B------:R-:W-:Y:S02]  /*0510*/  ISETP.GE.AND.EX P2, PT, R23, UR9, PT, P2 ;  /* 0x0000000917007c0c */ /* 0x000fe4000bf46320 */
[----:B------:R-:W-:Y:S01]  /*0520*/  ISETP.GE.U32.AND P3, PT, R0, UR8, PT ;  /* 0x0000000800007c0c */ /* 0x000fe2000bf66070 */
[----:B------:R-:W3:Y:S01]  /*0530*/  @!P1 LDC.64 R30, c[0x0][0x3f8] ;  /* 0x0000fe00ff1e9b82 */ /* 0x000ee20000000a00 */
[----:B------:R-:W-:Y:S01]  /*0540*/  IMAD R45, R3, UR11, R2 ;  /* 0x0000000b032d7c24 */ /* 0x000fe2000f8e0202 */
[----:B------:R-:W-:-:S02]  /*0550*/  SHF.R.S32.HI R33, RZ, 0x1f, R0 ;  /* 0x0000001fff217819 */ /* 0x000fc40000011400 */
[----:B------:R-:W-:Y:S02]  /*0560*/  @!P0 MOV R44, R42 ;  /* 0x0000002a002c8202 */ /* 0x000fe40000000f00 */
[----:B------:R-:W-:Y:S01]  /*0570*/  IADD3 R45, PT, PT, R43, R45, RZ ;  /* 0x0000002d2b2d7210 */ /* 0x000fe20007ffe0ff */
[-C--:B0-----:R-:W-:Y:S01]  /*0580*/  @!P0 IMAD R2, R17, R24.reuse, RZ ;  /* 0x0000001811028224 */ /* 0x081fe200078e02ff */
[----:B------:R-:W0:Y:S01]  /*0590*/  @!P0 LDC.64 R20, c[0x0][0x398] ;  /* 0x0000e600ff148b82 */ /* 0x000e220000000a00 */
[----:B------:R-:W-:Y:S02]  /*05a0*/  ISETP.GE.AND.EX P3, PT, R33, UR9, PT, P3 ;  /* 0x0000000921007c0c */ /* 0x000fe4000bf66330 */
[C---:B------:R-:W-:Y:S02]  /*05b0*/  @!P0 IMAD R17, R11.reuse, R25, R2 ;  /* 0x000000190b118224 */ /* 0x040fe400078e0202 */
[----:B------:R-:W-:-:S03]  /*05c0*/  @!P0 IMAD.WIDE.U32 R2, R11, R24, R44 ;  /* 0x000000180b028225 */ /* 0x000fc600078e002c */
[----:B------:R-:W0:Y:S02]  /*05d0*/  @!P2 LDC.64 R8, c[0x0][0x3f8] ;  /* 0x0000fe00ff08ab82 */ /* 0x000e240000000a00 */
[----:B------:R-:W-:Y:S02]  /*05e0*/  @!P0 IADD3 R11, PT, PT, R3, R17, RZ ;  /* 0x00000011030b8210 */ /* 0x000fe40007ffe0ff */
[C---:B------:R-:W-:Y:S02]  /*05f0*/  @!P0 SHF.L.U32 R3, R2.reuse, 0x2, RZ ;  /* 0x0000000202038819 */ /* 0x040fe400000006ff */
[----:B------:R-:W-:Y:S01]  /*0600*/  @!P0 SHF.L.U64.HI R6, R2, 0x2, R11 ;  /* 0x0000000202068819 */ /* 0x000fe2000001020b */
[----:B---3--:R-:W-:Y:S01]  /*0610*/  @!P1 IMAD R2, R19, R30, RZ ;  /* 0x0000001e13029224 */ /* 0x008fe200078e02ff */
[----:B------:R-:W3:Y:S01]  /*0620*/  @!P3 LDC.64 R16, c[0x0][0x3f8] ;  /* 0x0000fe00ff10bb82 */ /* 0x000ee20000000a00 */
[----:B------:R-:W-:Y:S02]  /*0630*/  @!P1 MOV R10, R42 ;  /* 0x0000002a000a9202 */ /* 0x000fe40000000f00 */
[----:B------:R-:W-:-:S02]  /*0640*/  @!P1 MOV R11, R45 ;  /* 0x0000002d000b9202 */ /* 0x000fc40000000f00 */
[----:B-1----:R-:W-:Y:S01]  /*0650*/  @!P0 IADD3 R18, P4, PT, R3, R34, RZ ;  /* 0x0000002203128210 */ /* 0x002fe20007f9e0ff */
[C---:B------:R-:W-:Y:S02]  /*0660*/  @!P1 IMAD R31, R13.reuse, R31, R2 ;  /* 0x0000001f0d1f9224 */ /* 0x040fe400078e0202 */
[----:B------:R-:W1:Y:S01]  /*0670*/  @!P1 LDC.64 R28, c[0x0][0x3a0] ;  /* 0x0000e800ff1c9b82 */ /* 0x000e620000000a00 */
[----:B------:R-:W-:Y:S01]  /*0680*/  @!P1 IMAD.WIDE.U32 R10, R13, R30, R10 ;  /* 0x0000001e0d0a9225 */ /* 0x000fe200078e000a */
[----:B------:R-:W-:Y:S02]  /*0690*/  @!P0 IADD3.X R19, PT, PT, R6, R35, RZ, P4, !PT ;  /* 0x0000002306138210 */ /* 0x000fe400027fe4ff */
[----:B--2---:R-:W-:-:S04]  /*06a0*/  ISETP.NE.AND P4, PT, RZ, UR7, PT ;  /* 0x00000007ff007c0c */ /* 0x004fc8000bf85270 */
[----:B------:R-:W2:Y:S01]  /*06b0*/  @!P1 LDC.64 R24, c[0x0][0x398] ;  /* 0x0000e600ff189b82 */ /* 0x000ea20000000a00 */
[----:B0-----:R-:W-:Y:S02]  /*06c0*/  @!P0 IADD3 R20, P5, PT, R3, R20, RZ ;  /* 0x0000001403148210 */ /* 0x001fe40007fbe0ff */
[----:B------:R-:W-:Y:S01]  /*06d0*/  @!P1 IADD3 R11, PT, PT, R11, R31, RZ ;  /* 0x0000001f0b0b9210 */ /* 0x000fe20007ffe0ff */
[----:B------:R-:W-:Y:S01]  /*06e0*/  @!P2 IMAD R14, R23, R8, RZ ;  /* 0x00000008170ea224 */ /* 0x000fe200078e02ff */
[----:B------:R-:W-:-:S03]  /*06f0*/  @!P2 MOV R30, R42 ;  /* 0x0000002a001ea202 */ /* 0x000fc60000000f00 */
[----:B------:R-:W0:Y:S01]  /*0700*/  @!P2 LDC.64 R12, c[0x0][0x3a0] ;  /* 0x0000e800ff0cab82 */ /* 0x000e220000000a00 */
[----:B------:R-:W-:Y:S01]  /*0710*/  @!P2 MOV R31, R45 ;  /* 0x0000002d001fa202 */ /* 0x000fe20000000f00 */
[----:B------:R-:W-:Y:S01]  /*0720*/  @!P2 IMAD R37, R15, R9, R14 ;  /* 0x000000090f25a224 */ /* 0x000fe200078e020e */
[----:B------:R-:W-:-:S05]  /*0730*/  @!P0 IADD3.X R21, PT, PT, R6, R21, RZ, P5, !PT ;  /* 0x0000001506158210 */ /* 0x000fca0002ffe4ff */
[----:B------:R-:W0:Y:S01]  /*0740*/  @!P2 LDC.64 R2, c[0x0][0x398] ;  /* 0x0000e600ff02ab82 */ /* 0x000e220000000a00 */
[C---:B------:R-:W-:Y:S01]  /*0750*/  @!P1 SHF.L.U32 R35, R10.reuse, 0x2, RZ ;  /* 0x000000020a239819 */ /* 0x040fe200000006ff */
[----:B------:R-:W-:Y:S01]  /*0760*/  @!P2 IMAD.WIDE.U32 R30, R15, R8, R30 ;  /* 0x000000080f1ea225 */ /* 0x000fe200078e001e */
[----:B------:R-:W-:-:S05]  /*0770*/  @!P1 SHF.L.U64.HI R6, R10, 0x2, R11 ;  /* 0x000000020a069819 */ /* 0x000fca000001020b */
[----:B------:R-:W4:Y:S01]  /*0780*/  @!P3 LDC.64 R8, c[0x0][0x3a0] ;  /* 0x0000e800ff08bb82 */ /* 0x000f220000000a00 */
[----:B------:R-:W-:-:S07]  /*0790*/  @!P2 IADD3 R31, PT, PT, R31, R37, RZ ;  /* 0x000000251f1fa210 */ /* 0x000fce0007ffe0ff */
[----:B------:R-:W4:Y:S01]  /*07a0*/  @!P3 LDC.64 R10, c[0x0][0x398] ;  /* 0x0000e600ff0abb82 */ /* 0x000f220000000a00 */
[----:B---3--:R-:W-:Y:S01]  /*07b0*/  @!P3 IMAD R32, R33, R16, RZ ;  /* 0x000000102120b224 */ /* 0x008fe200078e02ff */
[----:B------:R-:W-:-:S06]  /*07c0*/  @!P2 SHF.L.U32 R33, R30, 0x2, RZ ;  /* 0x000000021e21a819 */ /* 0x000fcc00000006ff */
[----:B------:R-:W3:Y:S01]  /*07d0*/  LDC.64 R22, c[0x0][0x3a8] ;  /* 0x0000ea00ff167b82 */ /* 0x000ee20000000a00 */
[----:B------:R-:W-:Y:S02]  /*07e0*/  @!P2 SHF.L.U64.HI R34, R30, 0x2, R31 ;  /* 0x000000021e22a819 */ /* 0x000fe4000001021f */
[----:B------:R-:W-:-:S05]  /*07f0*/  @!P3 MOV R30, R42 ;  /* 0x0000002a001eb202 */ /* 0x000fca0000000f00 */
[----:B------:R-:W3:Y:S01]  /*0800*/  @P4 LDC.64 R14, c[0x0][0x3b0] ;  /* 0x0000ec00ff0e4b82 */ /* 0x000ee20000000a00 */
[----:B------:R-:W-:Y:S02]  /*0810*/  @!P3 MOV R31, R45 ;  /* 0x0000002d001fb202 */ /* 0x000fe40000000f00 */
[C---:B-1----:R-:W-:Y:S02]  /*0820*/  @!P1 IADD3 R28, P6, PT, R35.reuse, R28, RZ ;  /* 0x0000001c231c9210 */ /* 0x042fe40007fde0ff */
[----:B--2---:R-:W-:Y:S01]  /*0830*/  @!P1 IADD3 R24, P5, PT, R35, R24, RZ ;  /* 0x0000001823189210 */ /* 0x004fe20007fbe0ff */
[----:B------:R-:W-:Y:S01]  /*0840*/  @!P3 IMAD R35, R0, R17, R32 ;  /* 0x000000110023b224 */ /* 0x000fe200078e0220 */
[----:B------:R-:W-:Y:S01]  /*0850*/  @!P1 IADD3.X R29, PT, PT, R6, R29, RZ, P6, !PT ;  /* 0x0000001d061d9210 */ /* 0x000fe200037fe4ff */
[----:B------:R-:W-:Y:S01]  /*0860*/  @!P3 IMAD.WIDE.U32 R16, R0, R16, R30 ;  /* 0x000000100010b225 */ /* 0x000fe200078e001e */
[----:B0-----:R-:W-:Y:S02]  /*0870*/  @!P2 IADD3 R30, P6, PT, R33, R12, RZ ;  /* 0x0000000c211ea210 */ /* 0x001fe40007fde0ff */
[----:B------:R-:W-:-:S02]  /*0880*/  @!P1 IADD3.X R25, PT, PT, R6, R25, RZ, P5, !PT ;  /* 0x0000001906199210 */ /* 0x000fc40002ffe4ff */
[----:B------:R-:W-:Y:S02]  /*0890*/  @!P2 IADD3 R32, P5, PT, R33, R2, RZ ;  /* 0x000000022120a210 */ /* 0x000fe40007fbe0ff */
[----:B------:R-:W-:Y:S02]  /*08a0*/  LOP3.LUT R6, R5, 0xffff, RZ, 0xc0, !PT ;  /* 0x0000ffff05067812 */ /* 0x000fe400078ec0ff */
[----:B------:R-:W-:Y:S02]  /*08b0*/  @!P2 IADD3.X R31, PT, PT, R34, R13, RZ, P6, !PT ;  /* 0x0000000d221fa210 */ /* 0x000fe400037fe4ff */
[----:B------:R-:W-:Y:S02]  /*08c0*/  @!P3 IADD3 R13, PT, PT, R17, R35, RZ ;  /* 0x00000023110db210 */ /* 0x000fe40007ffe0ff */
[----:B------:R-:W-:Y:S02]  /*08d0*/  @!P3 SHF.L.U32 R39, R16, 0x2, RZ ;  /* 0x000000021027b819 */ /* 0x000fe400000006ff */
[----:B------:R-:W-:Y:S01]  /*08e0*/  @!P2 IADD3.X R33, PT, PT, R34, R3, RZ, P5, !PT ;  /* 0x000000032221a210 */ /* 0x000fe20002ffe4ff */
[----:B------:R-:W-:Y:S01]  /*08f0*/  IMAD R3, R7, 0x54, R6 ;  /* 0x0000005407037824 */ /* 0x000fe200078e0206 */
[----:B------:R-:W-:-:S02]  /*0900*/  @!P3 SHF.L.U64.HI R16, R16, 0x2, R13 ;  /* 0x000000021010b819 */ /* 0x000fc4000001020d */
[C---:B----4-:R-:W-:Y:S02]  /*0910*/  @!P3 IADD3 R36, P5, PT, R39.reuse, R8, RZ ;  /* 0x000000082724b210 */ /* 0x050fe40007fbe0ff */
[----:B------:R-:W-:Y:S01]  /*0920*/  @!P3 IADD3 R38, P6, PT, R39, R10, RZ ;  /* 0x0000000a2726b210 */ /* 0x000fe20007fde0ff */
[C---:B---3--:R-:W-:Y:S01]  /*0930*/  IMAD.WIDE R34, R3.reuse, 0x4, R22 ;  /* 0x0000000403227825 */ /* 0x048fe200078e0216 */
[C---:B------:R-:W-:Y:S02]  /*0940*/  @!P3 IADD3.X R37, PT, PT, R16.reuse, R9, RZ, P5, !PT ;  /* 0x000000091025b210 */ /* 0x040fe40002ffe4ff */
[----:B------:R-:W-:Y:S02]  /*0950*/  CS2R R8, SRZ ;  /* 0x0000000000087805 */ /* 0x000fe4000001ff00 */
[----:B------:R-:W-:Y:S01]  /*0960*/  @!P3 IADD3.X R39, PT, PT, R16, R11, RZ, P6, !PT ;  /* 0x0000000b1027b210 */ /* 0x000fe200037fe4ff */
[----:B------:R-:W-:Y:S01]  /*0970*/  @P4 IMAD.WIDE R22, R3, 0x4, R14 ;  /* 0x0000000403164825 */ /* 0x000fe200078e020e */
[----:B------:R-:W-:-:S03]  /*0980*/  CS2R R10, SRZ ;  /* 0x00000000000a7805 */ /* 0x000fc6000001ff00 */
[----:B------:R-:W-:Y:S01]  /*0990*/  HFMA2 R3, -RZ, RZ, 0, 0 ;  /* 0x00000000ff037431 */ /* 0x000fe200000001ff */
[----:B------:R-:W-:Y:S02]  /*09a0*/  MOV R2, RZ ;  /* 0x000000ff00027202 */ /* 0x000fe40000000f00 */
[----:B------:R-:W-:Y:S01]  /*09b0*/  CS2R R14, SRZ ;  /* 0x00000000000e7805 */ /* 0x000fe2000001ff00 */
[----:B------:R0:W5:Y:S01]  /*09c0*/  @P4 LDG.E.64 R8, desc[UR14][R22.64] ;  /* 0x0000000e16084981 */ /* 0x000162000c1e1b00 */
[----:B------:R-:W-:Y:S02]  /*09d0*/  CS2R R12, SRZ ;  /* 0x00000000000c7805 */ /* 0x000fe4000001ff00 */
[----:B------:R-:W-:Y:S01]  /*09e0*/  CS2R R16, SRZ ;  /* 0x0000000000107805 */ /* 0x000fe2000001ff00 */
[----:B------:R1:W5:Y:S04]  /*09f0*/  @!P0 LDG.E.64 R10, desc[UR14][R18.64] ;  /* 0x0000000e120a8981 */ /* 0x000368000c1e1b00 */
[----:B------:R2:W5:Y:S01]  /*0a00*/  @!P0 LDG.E.64 R2, desc[UR14][R20.64] ;  /* 0x0000000e14028981 */ /* 0x000562000c1e1b00 */
[----:B0-----:R-:W-:-:S03]  /*0a10*/  CS2R R22, SRZ ;  /* 0x0000000000167805 */ /* 0x001fc6000001ff00 */
[----:B------:R0:W5:Y:S01]  /*0a20*/  @!P1 LDG.E.64 R14, desc[UR14][R24.64] ;  /* 0x0000000e180e9981 */ /* 0x000162000c1e1b00 */
[----:B-1----:R-:W-:-:S03]  /*0a30*/  CS2R R18, SRZ ;  /* 0x0000000000127805 */ /* 0x002fc6000001ff00 */
[----:B------:R0:W5:Y:S01]  /*0a40*/  @!P1 LDG.E.64 R12, desc[UR14][R28.64] ;  /* 0x0000000e1c0c9981 */ /* 0x000162000c1e1b00 */
[----:B--2---:R-:W-:-:S03]  /*0a50*/  CS2R R20, SRZ ;  /* 0x0000000000147805 */ /* 0x004fc6000001ff00 */
[----:B------:R0:W5:Y:S04]  /*0a60*/  @!P2 LDG.E.64 R16, desc[UR14][R30.64] ;  /* 0x0000000e1e10a981 */ /* 0x000168000c1e1b00 */
[----:B------:R0:W5:Y:S04]  /*0a70*/  @!P2 LDG.E.64 R18, desc[UR14][R32.64] ;  /* 0x0000000e2012a981 */ /* 0x000168000c1e1b00 */
[----:B------:R0:W5:Y:S04]  /*0a80*/  @!P3 LDG.E.64 R20, desc[UR14][R36.64] ;  /* 0x0000000e2414b981 */ /* 0x000168000c1e1b00 */
[----:B------:R0:W5:Y:S04]  /*0a90*/  @!P3 LDG.E.64 R22, desc[UR14][R38.64] ;  /* 0x0000000e2616b981 */ /* 0x000168000c1e1b00 */
[----:B------:R0:W5:Y:S01]  /*0aa0*/  LDG.E.64 R24, desc[UR14][R34.64] ;  /* 0x0000000e22187981 */ /* 0x000162000c1e1b00 */
        /* <DEDUP_REMOVED lines=9> */
[----:B------:R-:W-:Y:S01]  /*0b40*/  UISETP.NE.AND UP1, UPT, UR7, URZ, UPT ;  /* 0x000000ff0700728c */ /* 0x000fe2000bf25270 */
[----:B------:R-:W-:Y:S01]  /*0b50*/  UMOV UR16, 0x3f800000 ;  /* 0x3f80000000107882 */ /* 0x000fe20000000000 */
[----:B-1----:R-:W-:-:S13]  /*0b60*/  @P0 R2UR UR6, R0 ;  /* 0x00000000000602ca */ /* 0x002fda00000e0000 */
[----:B------:R-:W-:Y:S01]  /*0b70*/  @UP0 UMOV UR16, UR6 ;  /* 0x0000000600100c82 */ /* 0x000fe20008000000 */
[----:B0-----:R-:W-:Y:S05]  /*0b80*/  BRA.U UP1, `(.L_x_1244) ;  /* 0x0000000101e47547 */ /* 0x001fea000b800000 */
[----:B-----5:R-:W-:Y:S01]  /*0b90*/  FADD.FTZ R27, R10, -UR21 ;  /* 0x800000150a1b7e21 */ /* 0x020fe20008010000 */
[----:B------:R-:W-:Y:S01]  /*0ba0*/  FADD.FTZ R0, R11, -UR21 ;  /* 0x800000150b007e21 */ /* 0x000fe20008010000 */
[-C--:B------:R-:W-:Y:S01]  /*0bb0*/  FMUL.FTZ R26, R2, R24.reuse ;  /* 0x00000018021a7220 */ /* 0x080fe20000410000 */
[----:B------:R-:W-:Y:S01]  /*0bc0*/  FMUL.FTZ R29, R3, R25 ;  /* 0x00000019031d7220 */ /* 0x000fe20000410000 */
[----:B------:R-:W-:Y:S01]  /*0bd0*/  FMUL.FTZ R27, R27, UR16 ;  /* 0x000000101b1b7c20 */ /* 0x000fe20008410000 */
[----:B------:R-:W-:Y:S01]  /*0be0*/  FMUL.FTZ R0, R0, UR16 ;  /* 0x0000001000007c20 */ /* 0x000fe20008410000 */
[----:B------:R-:W-:Y:S01]  /*0bf0*/  FADD.FTZ R28, RZ, R26 ;  /* 0x0000001aff1c7221 */ /* 0x000fe20000010000 */
[----:B------:R-:W-:Y:S01]  /*0c00*/  FMUL.FTZ R33, R18, R24 ;  /* 0x0000001812217220 */ /* 0x000fe20000410000 */
[----:B------:R-:W-:Y:S01]  /*0c10*/  FFMA.FTZ R31, R27, R26, RZ ;  /* 0x0000001a1b1f7223 */ /* 0x000fe200000100ff */
[----:B------:R-:W-:Y:S01]  /*0c20*/  FADD.FTZ R26, R12, -UR21 ;  /* 0x800000150c1a7e21 */ /* 0x000fe20008010000 */
[----:B------:R-:W-:Y:S01]  /*0c30*/  FADD.FTZ R28, R29, R28 ;  /* 0x0000001c1d1c7221 */ /* 0x000fe20000010000 */
[----:B------:R-:W-:Y:S01]  /*0c40*/  FFMA.FTZ R27, R2, R27, RZ ;  /* 0x0000001b021b7223 */ /* 0x000fe200000100ff */
[----:B------:R-:W-:Y:S01]  /*0c50*/  FFMA.FTZ R31, R0, R29, R31 ;  /* 0x0000001d001f7223 */ /* 0x000fe2000001001f */
[----:B------:R-:W-:Y:S01]  /*0c60*/  FMUL.FTZ R29, R14, R24 ;  /* 0x000000180e1d7220 */ /* 0x000fe20000410000 */
[----:B------:R-:W-:Y:S01]  /*0c70*/  FMUL.FTZ R30, R26, UR16 ;  /* 0x000000101a1e7c20 */ /* 0x000fe20008410000 */
[----:B------:R-:W-:Y:S01]  /*0c80*/  FADD.FTZ R26, R13, -UR21 ;  /* 0x800000150d1a7e21 */ /* 0x000fe20008010000 */
[----:B------:R-:W-:Y:S01]  /*0c90*/  FFMA.FTZ R0, R3, R0, RZ ;  /* 0x0000000003007223 */ /* 0x000fe200000100ff */
[----:B------:R-:W-:Y:S01]  /*0ca0*/  FADD.FTZ R28, R28, R29 ;  /* 0x0000001d1c1c7221 */ /* 0x000fe20000010000 */
[----:B------:R-:W-:Y:S01]  /*0cb0*/  FFMA.FTZ R31, R30, R29, R31 ;  /* 0x0000001d1e1f7223 */ /* 0x000fe2000001001f */
[----:B------:R-:W-:Y:S01]  /*0cc0*/  FMUL.FTZ R29, R15, R25 ;  /* 0x000000190f1d7220 */ /* 0x000fe20000410000 */
[----:B------:R-:W-:Y:S01]  /*0cd0*/  FMUL.FTZ R26, R26, UR16 ;  /* 0x000000101a1a7c20 */ /* 0x000fe20008410000 */
[----:B------:R-:W-:Y:S01]  /*0ce0*/  FFMA.FTZ R27, R14, R30, R27 ;  /* 0x0000001e0e1b7223 */ /* 0x000fe2000001001b */
[----:B------:R-:W-:Y:S01]  /*0cf0*/  FADD.FTZ R30, R16, -UR21 ;  /* 0x80000015101e7e21 */ /* 0x000fe20008010000 */
[----:B------:R-:W-:Y:S01]  /*0d00*/  FADD.FTZ R28, R29, R28 ;  /* 0x0000001c1d1c7221 */ /* 0x000fe20000010000 */
[----:B------:R-:W-:Y:S01]  /*0d10*/  FFMA.FTZ R31, R26, R29, R31 ;  /* 0x0000001d1a1f7223 */ /* 0x000fe2000001001f */
[----:B------:R-:W-:Y:S01]  /*0d20*/  FADD.FTZ R29, R17, -UR21 ;  /* 0x80000015111d7e21 */ /* 0x000fe20008010000 */
[----:B------:R-:W-:Y:S01]  /*0d30*/  FMUL.FTZ R30, R30, UR16 ;  /* 0x000000101e1e7c20 */ /* 0x000fe20008410000 */
[----:B------:R-:W-:Y:S01]  /*0d40*/  FADD.FTZ R35, R28, R33 ;  /* 0x000000211c237221 */ /* 0x000fe20000010000 */
[----:B------:R-:W-:Y:S01]  /*0d50*/  FMUL.FTZ R28, R19, R25 ;  /* 0x00000019131c7220 */ /* 0x000fe20000410000 */
[----:B------:R-:W-:Y:S01]  /*0d60*/  FMUL.FTZ R29, R29, UR16 ;  /* 0x000000101d1d7c20 */ /* 0x000fe20008410000 */
[----:B------:R-:W-:Y:S01]  /*0d70*/  FFMA.FTZ R32, R30, R33, R31 ;  /* 0x000000211e207223 */ /* 0x000fe2000001001f */
[----:B------:R-:W-:Y:S01]  /*0d80*/  FFMA.FTZ R0, R15, R26, R0 ;  /* 0x0000001a0f007223 */ /* 0x000fe20000010000 */
[----:B------:R-:W-:Y:S01]  /*0d90*/  FADD.FTZ R26, R20, -UR21 ;  /* 0x80000015141a7e21 */ /* 0x000fe20008010000 */
[----:B------:R-:W-:Y:S01]  /*0da0*/  FADD.FTZ R35, R28, R35 ;  /* 0x000000231c237221 */ /* 0x000fe20000010000 */
[----:B------:R-:W-:Y:S01]  /*0db0*/  FFMA.FTZ R32, R29, R28, R32 ;  /* 0x0000001c1d207223 */ /* 0x000fe20000010020 */
[----:B------:R-:W-:Y:S01]  /*0dc0*/  FMUL.FTZ R28, R22, R24 ;  /* 0x00000018161c7220 */ /* 0x000fe20000410000 */
[----:B------:R-:W-:Y:S01]  /*0dd0*/  FMUL.FTZ R33, R26, UR16 ;  /* 0x000000101a217c20 */ /* 0x000fe20008410000 */
[----:B------:R-:W-:Y:S01]  /*0de0*/  FFMA.FTZ R31, R18, R30, R27 ;  /* 0x0000001e121f7223 */ /* 0x000fe2000001001b */
[----:B------:R-:W-:Y:S01]  /*0df0*/  FFMA.FTZ R26, R19, R29, R0 ;  /* 0x0000001d131a7223 */ /* 0x000fe20000010000 */
[----:B------:R-:W-:Y:S01]  /*0e00*/  FADD.FTZ R27, RZ, R2 ;  /* 0x00000002ff1b7221 */ /* 0x000fe20000010000 */
[----:B------:R-:W-:Y:S01]  /*0e10*/  FADD.FTZ R0, RZ, R3 ;  /* 0x00000003ff007221 */ /* 0x000fe20000010000 */
[----:B------:R-:W-:Y:S01]  /*0e20*/  FADD.FTZ R35, R35, R28 ;  /* 0x0000001c23237221 */ /* 0x000fe20000010000 */
[----:B------:R-:W-:Y:S01]  /*0e30*/  FFMA.FTZ R32, R33, R28, R32 ;  /* 0x0000001c21207223 */ /* 0x000fe20000010020 */
[----:B------:R-:W-:Y:S01]  /*0e40*/  FADD.FTZ R28, R21, -UR21 ;  /* 0x80000015151c7e21 */ /* 0x000fe20008010000 */
[----:B------:R-:W-:Y:S01]  /*0e50*/  FADD.FTZ R27, R14, R27 ;  /* 0x0000001b0e1b7221 */ /* 0x000fe20000010000 */
[----:B------:R-:W-:Y:S01]  /*0e60*/  FADD.FTZ R0, R15, R0 ;  /* 0x000000000f007221 */ /* 0x000fe20000010000 */
[----:B------:R-:W-:Y:S01]  /*0e70*/  FMUL.FTZ R30, R23, R25 ;  /* 0x00000019171e7220 */ /* 0x000fe20000410000 */
[----:B------:R-:W-:Y:S01]  /*0e80*/  FMUL.FTZ R29, R28, UR16 ;  /* 0x000000101c1d7c20 */ /* 0x000fe20008410000 */
[----:B------:R-:W-:Y:S01]  /*0e90*/  FADD.FTZ R27, R18, R27 ;  /* 0x0000001b121b7221 */ /* 0x000fe20000010000 */
[----:B------:R-:W-:Y:S01]  /*0ea0*/  FADD.FTZ R0, R19, R0 ;  /* 0x0000000013007221 */ /* 0x000fe20000010000 */
[----:B------:R-:W-:Y:S01]  /*0eb0*/  FADD.FTZ R35, R30, R35 ;  /* 0x000000231e237221 */ /* 0x000fe20000010000 */
[----:B------:R-:W-:Y:S01]  /*0ec0*/  FFMA.FTZ R32, R29, R30, R32 ;  /* 0x0000001e1d207223 */ /* 0x000fe20000010020 */
[C---:B------:R-:W-:Y:S01]  /*0ed0*/  FFMA.FTZ R28, R22.reuse, R33, R31 ;  /* 0x00000021161c7223 */ /* 0x040fe2000001001f */
[C---:B------:R-:W-:Y:S01]  /*0ee0*/  FFMA.FTZ R29, R23.reuse, R29, R26 ;  /* 0x0000001d171d7223 */ /* 0x040fe2000001001a */
[----:B------:R-:W-:Y:S01]  /*0ef0*/  FADD.FTZ R30, R22, R27 ;  /* 0x0000001b161e7221 */ /* 0x000fe20000010000 */
[----:B------:R-:W-:Y:S01]  /*0f00*/  FADD.FTZ R31, R23, R0 ;  /* 0x00000000171f7221 */ /* 0x000fe20000010000 */
[----:B------:R-:W-:Y:S06]  /*0f10*/  BRA `(.L_x_1245) ;  /* 0x0000000800007947 */ /* 0x000fec0003800000 */
.L_x_1244:
[----:B-----5:R-:W-:Y:S01]  /*0f20*/  FADD.FTZ R27, R10, -UR21 ;  /* 0x800000150a1b7e21 */ /* 0x020fe20008010000 */
[----:B------:R-:W-:Y:S01]  /*0f30*/  FADD.FTZ R0, R11, -UR21 ;  /* 0x800000150b007e21 */ /* 0x000fe20008010000 */
[----:B------:R-:W-:Y:S02]  /*0f40*/  FADD.FTZ R29, R12, -UR21 ;  /* 0x800000150c1d7e21 */ /* 0x000fe40008010000 */
[----:B------:R-:W-:Y:S01]  /*0f50*/  FMUL.FTZ R27, R27, UR16 ;  /* 0x000000101b1b7c20 */ /* 0x000fe20008410000 */
[----:B------:R-:W-:Y:S01]  /*0f60*/  FMUL.FTZ R0, R0, UR16 ;  /* 0x0000001000007c20 */ /* 0x000fe20008410000 */
[----:B------:R-:W-:Y:S02]  /*0f70*/  FMUL.FTZ R29, R29, UR16 ;  /* 0x000000101d1d7c20 */ /* 0x000fe40008410000 */
[C-C-:B------:R-:W-:Y:S01]  /*0f80*/  FFMA.FTZ R28, R24.reuse, R27, R8.reuse ;  /* 0x0000001b181c7223 */ /* 0x140fe20000010008 */
[----:B------:R-:W-:Y:S01]  /*0f90*/  FFMA.FTZ R30, R25, R0, R9 ;  /* 0x00000000191e7223 */ /* 0x000fe20000010009 */
[----:B------:R-:W-:-:S02]  /*0fa0*/  FFMA.FTZ R36, R24, R29, R8 ;  /* 0x0000001d18247223 */ /* 0x000fc40000010008 */
[----:B------:R-:W-:Y:S01]  /*0fb0*/  FMUL.FTZ R26, R28, -1.4426950216293334961 ;  /* 0xbfb8aa3b1c1a7820 */ /* 0x000fe20000410000 */
[----:B------:R-:W-:Y:S01]  /*0fc0*/  FMUL.FTZ R32, R30, -1.4426950216293334961 ;  /* 0xbfb8aa3b1e207820 */ /* 0x000fe20000410000 */
[----:B------:R-:W-:-:S04]  /*0fd0*/  FMUL.FTZ R38, R36, -1.4426950216293334961 ;  /* 0xbfb8aa3b24267820 */ /* 0x000fc80000410000 */
[----:B------:R-:W0:Y:S04]  /*0fe0*/  MUFU.EX2 R26, R26 ;  /* 0x0000001a001a7308 */ /* 0x000e280000000800 */
[----:B------:R-:W1:Y:S04]  /*0ff0*/  MUFU.EX2 R32, R32 ;  /* 0x0000002000207308 */ /* 0x000e680000000800 */
[----:B------:R-:W2:Y:S01]  /*1000*/  MUFU.EX2 R38, R38 ;  /* 0x0000002600267308 */ /* 0x000ea20000000800 */
[----:B0-----:R-:W-:Y:S01]  /*1010*/  FADD.FTZ R31, R26, 1 ;  /* 0x3f8000001a1f7421 */ /* 0x001fe20000010000 */
[----:B------:R-:W-:Y:S01]  /*1020*/  FADD.FTZ R26, R13, -UR21 ;  /* 0x800000150d1a7e21 */ /* 0x000fe20008010000 */
[----:B-1----:R-:W-:-:S03]  /*1030*/  FADD.FTZ R33, R32, 1 ;  /* 0x3f80000020217421 */ /* 0x002fc60000010000 */
[----:B------:R-:W-:Y:S01]  /*1040*/  FMUL.FTZ R26, R26, UR16 ;  /* 0x000000101a1a7c20 */ /* 0x000fe20008410000 */
[----:B------:R-:W0:Y:S01]  /*1050*/  MUFU.RCP R31, R31 ;  /* 0x0000001f001f7308 */ /* 0x000e220000001000 */
[----:B--2---:R-:W-:Y:S02]  /*1060*/  FADD.FTZ R38, R38, 1 ;  /* 0x3f80000026267421 */ /* 0x004fe40000010000 */
[----:B------:R-:W-:-:S04]  /*1070*/  FFMA.FTZ R37, R25, R26, R9 ;  /* 0x0000001a19257223 */ /* 0x000fc80000010009 */
[----:B------:R-:W-:Y:S01]  /*1080*/  FMUL.FTZ R39, R37, -1.4426950216293334961 ;  /* 0xbfb8aa3b25277820 */ /* 0x000fe20000410000 */
[----:B------:R-:W1:Y:S08]  /*1090*/  MUFU.RCP R34, R33 ;  /* 0x0000002100227308 */ /* 0x000e700000001000 */
[----:B------:R-:W2:Y:S01]  /*10a0*/  MUFU.EX2 R39, R39 ;  /* 0x0000002700277308 */ /* 0x000ea20000000800 */
[----:B0-----:R-:W-:Y:S01]  /*10b0*/  FADD.FTZ R35, -R31, 1 ;  /* 0x3f8000001f237421 */ /* 0x001fe20000010100 */
[----:B------:R-:W-:-:S03]  /*10c0*/  FMUL.FTZ R31, R2, R31 ;  /* 0x0000001f021f7220 */ /* 0x000fc60000410000 */
[----:B------:R-:W-:Y:S02]  /*10d0*/  FFMA.FTZ R28, R28, R35, 1 ;  /* 0x3f8000001c1c7423 */ /* 0x000fe40000010023 */
[----:B------:R-:W0:Y:S02]  /*10e0*/  MUFU.RCP R35, R38 ;  /* 0x0000002600237308 */ /* 0x000e240000001000 */
[----:B------:R-:W-:Y:S01]  /*10f0*/  FMUL.FTZ R32, R31, R28 ;  /* 0x0000001c1f207220 */ /* 0x000fe20000410000 */
[----:B------:R-:W-:Y:S01]  /*1100*/  FADD.FTZ R31, R16, -UR21 ;  /* 0x80000015101f7e21 */ /* 0x000fe20008010000 */
[----:B-1----:R-:W-:Y:S01]  /*1110*/  FADD.FTZ R33, -R34, 1 ;  /* 0x3f80000022217421 */ /* 0x002fe20000010100 */
[----:B------:R-:W-:Y:S02]  /*1120*/  FMUL.FTZ R28, R3, R34 ;  /* 0x00000022031c7220 */ /* 0x000fe40000410000 */
[----:B------:R-:W-:Y:S01]  /*1130*/  FMUL.FTZ R31, R31, UR16 ;  /* 0x000000101f1f7c20 */ /* 0x000fe20008410000 */
[----:B------:R-:W-:Y:S01]  /*1140*/  FFMA.FTZ R33, R30, R33, 1 ;  /* 0x3f8000001e217423 */ /* 0x000fe20000010021 */
[----:B--2---:R-:W-:-:S02]  /*1150*/  FADD.FTZ R30, R39, 1 ;  /* 0x3f800000271e7421 */ /* 0x004fc40000010000 */
[----:B------:R-:W-:Y:S01]  /*1160*/  FFMA.FTZ R41, R24, R31, R8 ;  /* 0x0000001f18297223 */ /* 0x000fe20000010008 */
[----:B------:R-:W-:-:S03]  /*1170*/  FMUL.FTZ R28, R28, R33 ;  /* 0x000000211c1c7220 */ /* 0x000fc60000410000 */
[----:B------:R-:W-:Y:S01]  /*1180*/  FMUL.FTZ R39, R41, -1.4426950216293334961 ;  /* 0xbfb8aa3b29277820 */ /* 0x000fe20000410000 */
[----:B------:R-:W1:Y:S01]  /*1190*/  MUFU.RCP R30, R30 ;  /* 0x0000001e001e7308 */ /* 0x000e620000001000 */
[----:B0-----:R-:W-:Y:S01]  /*11a0*/  FADD.FTZ R33, -R35, 1 ;  /* 0x3f80000023217421 */ /* 0x001fe20000010100 */
[----:B------:R-:W-:-:S03]  /*11b0*/  FMUL.FTZ R35, R14, R35 ;  /* 0x000000230e237220 */ /* 0x000fc60000410000 */
[----:B------:R-:W-:Y:S01]  /*11c0*/  FFMA.FTZ R36, R36, R33, 1 ;  /* 0x3f80000024247423 */ /* 0x000fe20000010021 */
[----:B------:R-:W-:Y:S02]  /*11d0*/  FMUL.FTZ R33, R25, R28 ;  /* 0x0000001c19217220 */ /* 0x000fe40000410000 */
[----:B------:R-:W0:Y:S01]  /*11e0*/  MUFU.EX2 R39, R39 ;  /* 0x0000002700277308 */ /* 0x000e220000000800 */
[----:B------:R-:W-:Y:S01]  /*11f0*/  FMUL.FTZ R36, R35, R36 ;  /* 0x0000002423247220 */ /* 0x000fe20000410000 */
[----:B-1----:R-:W-:Y:S01]  /*1200*/  FADD.FTZ R34, -R30, 1 ;  /* 0x3f8000001e227421 */ /* 0x002fe20000010100 */
[----:B------:R-:W-:Y:S01]  /*1210*/  FMUL.FTZ R30, R15, R30 ;  /* 0x0000001e0f1e7220 */ /* 0x000fe20000410000 */
[----:B0-----:R-:W-:Y:S02]  /*1220*/  FADD.FTZ R46, R39, 1 ;  /* 0x3f800000272e7421 */ /* 0x001fe40000010000 */
[----:B------:R-:W-:Y:S02]  /*1230*/  FFMA.FTZ R37, R37, R34, 1 ;  /* 0x3f80000025257423 */ /* 0x000fe40000010022 */
[----:B------:R-:W0:Y:S02]  /*1240*/  MUFU.RCP R47, R46 ;  /* 0x0000002e002f7308 */ /* 0x000e240000001000 */
[----:B------:R-:W-:Y:S01]  /*1250*/  FMUL.FTZ R38, R30, R37 ;  /* 0x000000251e267220 */ /* 0x000fe20000410000 */
[----:B------:R-:W-:Y:S01]  /*1260*/  FMUL.FTZ R30, R24, R32 ;  /* 0x00000020181e7220 */ /* 0x000fe20000410000 */
[----:B------:R-:W-:-:S03]  /*1270*/  FADD.FTZ R37, R17, -UR21 ;  /* 0x8000001511257e21 */ /* 0x000fc60008010000 */
[----:B------:R-:W-:Y:S01]  /*1280*/  FFMA.FTZ R35, R27, R30, RZ ;  /* 0x0000001e1b237223 */ /* 0x000fe200000100ff */
[----:B------:R-:W-:-:S03]  /*1290*/  FADD.FTZ R30, RZ, R30 ;  /* 0x0000001eff1e7221 */ /* 0x000fc60000010000 */
[----:B------:R-:W-:Y:S01]  /*12a0*/  FFMA.FTZ R34, R0, R33, R35 ;  /* 0x0000002100227223 */ /* 0x000fe20000010023 */
[----:B------:R-:W-:Y:S01]  /*12b0*/  FADD.FTZ R33, R33, R30 ;  /* 0x0000001e21217221 */ /* 0x000fe20000010000 */
[----:B0-----:R-:W-:Y:S01]  /*12c0*/  FADD.FTZ R30, -R47, 1 ;  /* 0x3f8000002f1e7421 */ /* 0x001fe20000010100 */
[----:B------:R-:W-:-:S03]  /*12d0*/  FMUL.FTZ R47, R18, R47 ;  /* 0x0000002f122f7220 */ /* 0x000fc60000410000 */
[----:B------:R-:W-:Y:S01]  /*12e0*/  FFMA.FTZ R46, R41, R30, 1 ;  /* 0x3f800000292e7423 */ /* 0x000fe2000001001e */
[----:B------:R-:W-:Y:S01]  /*12f0*/  FFMA.FTZ R30, R27, R32, RZ ;  /* 0x000000201b1e7223 */ /* 0x000fe200000100ff */
[----:B------:R-:W-:Y:S02]  /*1300*/  FADD.FTZ R27, RZ, R32 ;  /* 0x00000020ff1b7221 */ /* 0x000fe40000010000 */
[----:B------:R-:W-:Y:S01]  /*1310*/  FMUL.FTZ R32, R47, R46 ;  /* 0x0000002e2f207220 */ /* 0x000fe20000410000 */
[-C--:B------:R-:W-:Y:S01]  /*1320*/  FFMA.FTZ R46, R29, R36.reuse, R30 ;  /* 0x000000241d2e7223 */ /* 0x080fe2000001001e */
[----:B------:R-:W-:Y:S01]  /*1330*/  FADD.FTZ R35, R27, R36 ;  /* 0x000000241b237221 */ /* 0x000fe20000010000 */
[----:B------:R-:W-:Y:S01]  /*1340*/  FMUL.FTZ R27, R24, R36 ;  /* 0x00000024181b7220 */ /* 0x000fe20000410000 */
[----:B------:R-:W-:Y:S01]  /*1350*/  FMUL.FTZ R30, R37, UR16 ;  /* 0x00000010251e7c20 */ /* 0x000fe20008410000 */
[----:B------:R-:W-:Y:S02]  /*1360*/  FFMA.FTZ R46, R31, R32, R46 ;  /* 0x000000201f2e7223 */ /* 0x000fe4000001002e */
[----:B------:R-:W-:Y:S01]  /*1370*/  FFMA.FTZ R34, R29, R27, R34 ;  /* 0x0000001b1d227223 */ /* 0x000fe20000010022 */
[----:B------:R-:W-:Y:S01]  /*1380*/  FFMA.FTZ R29, R25, R30, R9 ;  /* 0x0000001e191d7223 */ /* 0x000fe20000010009 */
[----:B------:R-:W-:Y:S01]  /*1390*/  FADD.FTZ R36, R33, R27 ;  /* 0x0000001b21247221 */ /* 0x000fe20000010000 */
[----:B------:R-:W-:-:S02]  /*13a0*/  FFMA.FTZ R27, R0, R28, RZ ;  /* 0x0000001c001b7223 */ /* 0x000fc400000100ff */
[----:B------:R-:W-:-:S06]  /*13b0*/  FMUL.FTZ R37, R29, -1.4426950216293334961 ;  /* 0xbfb8aa3b1d257820 */ /* 0x000fcc0000410000 */
[----:B------:R-:W0:Y:S02]  /*13c0*/  MUFU.EX2 R37, R37 ;  /* 0x0000002500257308 */ /* 0x000e240000000800 */
[----:B0-----:R-:W-:Y:S01]  /*13d0*/  FADD.FTZ R39, R37, 1 ;  /* 0x3f80000025277421 */ /* 0x001fe20000010000 */
[----:B------:R-:W-:-:S03]  /*13e0*/  FMUL.FTZ R37, R25, R38 ;  /* 0x0000002619257220 */ /* 0x000fc60000410000 */
[----:B------:R-:W0:Y:S01]  /*13f0*/  MUFU.RCP R48, R39 ;  /* 0x0000002700307308 */ /* 0x000e220000001000 */
[----:B------:R-:W-:Y:S01]  /*1400*/  FFMA.FTZ R34, R26, R37, R34 ;  /* 0x000000251a227223 */ /* 0x000fe20000010022 */
[----:B------:R-:W-:Y:S01]  /*1410*/  FADD.FTZ R36, R37, R36 ;  /* 0x0000002425247221 */ /* 0x000fe20000010000 */
[----:B0-----:R-:W-:Y:S01]  /*1420*/  FADD.FTZ R50, -R48, 1 ;  /* 0x3f80000030327421 */ /* 0x001fe20000010100 */
[----:B------:R-:W-:-:S03]  /*1430*/  FMUL.FTZ R48, R19, R48 ;  /* 0x0000003013307220 */ /* 0x000fc60000410000 */
[----:B------:R-:W-:Y:S01]  /*1440*/  FFMA.FTZ R33, R29, R50, 1 ;  /* 0x3f8000001d217423 */ /* 0x000fe20000010032 */
[----:B------:R-:W-:Y:S01]  /*1450*/  FADD.FTZ R29, RZ, R28 ;  /* 0x0000001cff1d7221 */ /* 0x000fe20000010000 */
[----:B------:R-:W-:Y:S02]  /*1460*/  FADD.FTZ R28, R20, -UR21 ;  /* 0x80000015141c7e21 */ /* 0x000fe40008010000 */
[----:B------:R-:W-:Y:S01]  /*1470*/  FMUL.FTZ R0, R48, R33 ;  /* 0x0000002130007220 */ /* 0x000fe20000410000 */
[----:B------:R-:W-:Y:S01]  /*1480*/  FFMA.FTZ R33, R26, R38, R27 ;  /* 0x000000261a217223 */ /* 0x000fe2000001001b */
[----:B------:R-:W-:Y:S01]  /*1490*/  FMUL.FTZ R27, R28, UR16 ;  /* 0x000000101c1b7c20 */ /* 0x000fe20008410000 */
[----:B------:R-:W-:Y:S02]  /*14a0*/  FADD.FTZ R29, R29, R38 ;  /* 0x000000261d1d7221 */ /* 0x000fe40000010000 */
[----:B------:R-:W-:Y:S01]  /*14b0*/  FFMA.FTZ R33, R30, R0, R33 ;  /* 0x000000001e217223 */ /* 0x000fe20000010021 */
[----:B------:R-:W-:-:S04]  /*14c0*/  FFMA.FTZ R26, R24, R27, R8 ;  /* 0x0000001b181a7223 */ /* 0x000fc80000010008 */
[----:B------:R-:W-:-:S06]  /*14d0*/  FMUL.FTZ R28, R26, -1.4426950216293334961 ;  /* 0xbfb8aa3b1a1c7820 */ /* 0x000fcc0000410000 */
[----:B------:R-:W0:Y:S02]  /*14e0*/  MUFU.EX2 R28, R28 ;  /* 0x0000001c001c7308 */ /* 0x000e240000000800 */
[----:B0-----:R-:W-:-:S04]  /*14f0*/  FADD.FTZ R38, R28, 1 ;  /* 0x3f8000001c267421 */ /* 0x001fc80000010000 */
[----:B------:R-:W0:Y:S02]  /*1500*/  MUFU.RCP R39, R38 ;  /* 0x0000002600277308 */ /* 0x000e240000001000 */
[----:B0-----:R-:W-:Y:S01]  /*1510*/  FADD.FTZ R37, -R39, 1 ;  /* 0x3f80000027257421 */ /* 0x001fe20000010100 */
[----:B------:R-:W-:-:S03]  /*1520*/  FMUL.FTZ R39, R22, R39 ;  /* 0x0000002716277220 */ /* 0x000fc60000410000 */
[----:B------:R-:W-:Y:S01]  /*1530*/  FFMA.FTZ R26, R26, R37, 1 ;  /* 0x3f8000001a1a7423 */ /* 0x000fe20000010025 */
[----:B------:R-:W-:-:S03]  /*1540*/  FADD.FTZ R37, R21, -UR21 ;  /* 0x8000001515257e21 */ /* 0x000fc60008010000 */
[----:B------:R-:W-:Y:S01]  /*1550*/  FMUL.FTZ R39, R39, R26 ;  /* 0x0000001a27277220 */ /* 0x000fe20000410000 */
[----:B------:R-:W-:Y:S01]  /*1560*/  FMUL.FTZ R48, R37, UR16 ;  /* 0x0000001025307c20 */ /* 0x000fe20008410000 */
[----:B------:R-:W-:Y:S01]  /*1570*/  FADD.FTZ R26, R35, R32 ;  /* 0x00000020231a7221 */ /* 0x000fe20000010000 */
[----:B------:R-:W-:Y:S02]  /*1580*/  FMUL.FTZ R35, R24, R32 ;  /* 0x0000002018237220 */ /* 0x000fe40000410000 */
[----:B------:R-:W-:Y:S02]  /*1590*/  FFMA.FTZ R28, R25, R48, R9 ;  /* 0x00000030191c7223 */ /* 0x000fe40000010009 */
[----:B------:R-:W-:Y:S01]  /*15a0*/  FFMA.FTZ R34, R31, R35, R34 ;  /* 0x000000231f227223 */ /* 0x000fe20000010022 */
[----:B------:R-:W-:Y:S01]  /*15b0*/  FADD.FTZ R36, R36, R35 ;  /* 0x0000002324247221 */ /* 0x000fe20000010000 */
[----:B------:R-:W-:Y:S01]  /*15c0*/  FMUL.FTZ R32, R28, -1.4426950216293334961 ;  /* 0xbfb8aa3b1c207820 */ /* 0x000fe20000410000 */
[----:B------:R-:W-:Y:S01]  /*15d0*/  FMUL.FTZ R31, R25, R0 ;  /* 0x00000000191f7220 */ /* 0x000fe20000410000 */
[----:B------:R-:W-:-:S03]  /*15e0*/  FADD.FTZ R0, R29, R0 ;  /* 0x000000001d007221 */ /* 0x000fc60000010000 */
[----:B------:R-:W-:Y:S01]  /*15f0*/  FFMA.FTZ R34, R30, R31, R34 ;  /* 0x0000001f1e227223 */ /* 0x000fe20000010022 */
[----:B------:R-:W0:Y:S01]  /*1600*/  MUFU.EX2 R32, R32 ;  /* 0x0000002000207308 */ /* 0x000e220000000800 */
[----:B------:R-:W-:Y:S01]  /*1610*/  FADD.FTZ R36, R31, R36 ;  /* 0x000000241f247221 */ /* 0x000fe20000010000 */
[----:B------:R-:W-:Y:S01]  /*1620*/  FMUL.FTZ R31, R24, R39 ;  /* 0x00000027181f7220 */ /* 0x000fe20000410000 */
[----:B------:R-:W-:-:S03]  /*1630*/  FADD.FTZ R30, R26, R39 ;  /* 0x000000271a1e7221 */ /* 0x000fc60000010000 */
[----:B------:R-:W-:Y:S01]  /*1640*/  FFMA.FTZ R34, R27, R31, R34 ;  /* 0x0000001f1b227223 */ /* 0x000fe20000010022 */
[----:B------:R-:W-:Y:S01]  /*1650*/  FADD.FTZ R36, R36, R31 ;  /* 0x0000001f24247221 */ /* 0x000fe20000010000 */
[----:B0-----:R-:W-:-:S04]  /*1660*/  FADD.FTZ R37, R32, 1 ;  /* 0x3f80000020257421 */ /* 0x001fc80000010000 */
[----:B------:R-:W0:Y:S02]  /*1670*/  MUFU.RCP R38, R37 ;  /* 0x0000002500267308 */ /* 0x000e240000001000 */
[----:B0-----:R-:W-:Y:S01]  /*1680*/  FADD.FTZ R35, -R38, 1 ;  /* 0x3f80000026237421 */ /* 0x001fe20000010100 */
[----:B------:R-:W-:-:S03]  /*1690*/  FMUL.FTZ R38, R23, R38 ;  /* 0x0000002617267220 */ /* 0x000fc60000410000 */
[----:B------:R-:W-:Y:S01]  /*16a0*/  FFMA.FTZ R35, R28, R35, 1 ;  /* 0x3f8000001c237423 */ /* 0x000fe20000010023 */
[----:B------:R-:W-:-:S03]  /*16b0*/  FFMA.FTZ R28, R27, R39, R46 ;  /* 0x000000271b1c7223 */ /* 0x000fc6000001002e */
[----:B------:R-:W-:-:S04]  /*16c0*/  FMUL.FTZ R38, R38, R35 ;  /* 0x0000002326267220 */ /* 0x000fc80000410000 */
[-C--:B------:R-:W-:Y:S01]  /*16d0*/  FMUL.FTZ R35, R25, R38.reuse ;  /* 0x0000002619237220 */ /* 0x080fe20000410000 */
[----:B------:R-:W-:Y:S01]  /*16e0*/  FFMA.FTZ R29, R48, R38, R33 ;  /* 0x00000026301d7223 */ /* 0x000fe20000010021 */
[----:B------:R-:W-:Y:S02]  /*16f0*/  FADD.FTZ R31, R0, R38 ;  /* 0x00000026001f7221 */ /* 0x000fe40000010000 */
[----:B------:R-:W-:Y:S01]  /*1700*/  FFMA.FTZ R32, R48, R35, R34 ;  /* 0x0000002330207223 */ /* 0x000fe20000010022 */
[----:B------:R-:W-:-:S07]  /*1710*/  FADD.FTZ R35, R35, R36 ;  /* 0x0000002423237221 */ /* 0x000fce0000010000 */
.L_x_1245:
[----:B------:R-:W0:Y:S01]  /*1720*/  SHFL.DOWN PT, R0, R32, 0x1, 0x1f ;  /* 0x08201f0020007f89 */ /* 0x000e2200000e0000 */
[C---:B------:R-:W-:Y:S01]  /*1730*/  ISETP.GT.AND P0, PT, R4.reuse, 0x1e, PT ;  /* 0x0000001e0400780c */ /* 0x040fe20003f04270 */
[----:B------:R-:W1:Y:S01]  /*1740*/  S2UR UR8, SR_CgaCtaId ;  /* 0x00000000000879c3 */ /* 0x000e620000008800 */
[----:B------:R-:W-:Y:S01]  /*1750*/  UMOV UR7, 0x400 ;  /* 0x0000040000077882 */ /* 0x000fe20000000000 */
[----:B------:R-:W2:Y:S01]  /*1760*/  SHFL.DOWN PT, R26, R35, 0x1, 0x1f ;  /* 0x08201f00231a7f89 */ /* 0x000ea200000e0000 */
[----:B------:R-:W-:Y:S01]  /*1770*/  UIADD3 UR6, UPT, UPT, UR7, 0xd0, URZ ;  /* 0x000000d007067890 */ /* 0x000fe2000fffe0ff */
[C---:B------:R-:W-:Y:S01]  /*1780*/  ISETP.GT.AND P2, PT, R4.reuse, 0xf, PT ;  /* 0x0000000f0400780c */ /* 0x040fe20003f44270 */
[----:B------:R-:W3:Y:S01]  /*1790*/  LDCU UR18, c[0x0][0x370] ;  /* 0x00006e00ff1277ac */ /* 0x000ee20008000800 */
[----:B------:R-:W-:Y:S01]  /*17a0*/  ISETP.GT.AND P1, PT, R4, 0x17, PT ;  /* 0x000000170400780c */ /* 0x000fe20003f24270 */
[----:B------:R-:W-:Y:S05]  /*17b0*/  BSSY.RECONVERGENT B0, `(.L_x_1246) ;  /* 0x0000024000007945 */ /* 0x000fea0003800200 */
        /* <DEDUP_REMOVED lines=26> */
[----:B---3--:R-:W-:Y:S05]  /*1960*/  @P2 BRA `(.L_x_1247) ;  /* 0x0000000000202947 */ /* 0x008fea0003800000 */
        /* <DEDUP_REMOVED lines=8> */
.L_x_1247:
[----:B------:R-:W-:Y:S05]  /*19f0*/  BSYNC.RECONVERGENT B0 ;  /* 0x0000000000007941 */ /* 0x000fea0003800200 */
.L_x_1246:
[----:B------:R-:W-:Y:S06]  /*1a00*/  BAR.SYNC.DEFER_BLOCKING 0x0 ;  /* 0x0000000000007b1d */ /* 0x000fec0000010000 */
[----:B------:R-:W-:Y:S04]  /*1a10*/  BSSY.RECONVERGENT B0, `(.L_x_1248) ;  /* 0x0000035000007945 */ /* 0x000fe80003800200 */
[----:B------:R-:W-:Y:S05]  /*1a20*/  @P0 BRA `(.L_x_1249) ;  /* 0x0000000000cc0947 */ /* 0x000fea0003800000 */
[----:B------:R-:W-:-:S09]  /*1a30*/  ULEA UR6, UR8, UR7, 0x18 ;  /* 0x0000000708067291 */ /* 0x000fd2000f8ec0ff */
[----:B-1-3--:R-:W1:Y:S04]  /*1a40*/  LDS.128 R32, [UR6+0x20] ;  /* 0x00002006ff207984 */ /* 0x00ae680008000c00 */
[----:B0-----:R-:W0:Y:S01]  /*1a50*/  LDS.128 R36, [UR6+0x30] ;  /* 0x00003006ff247984 */ /* 0x001e220008000c00 */
[----:B-1----:R-:W-:Y:S01]  /*1a60*/  FADD.FTZ R47, R26, R32 ;  /* 0x000000201a2f7221 */ /* 0x002fe20000010000 */
[----:B--2---:R-:W-:-:S03]  /*1a70*/  FADD.FTZ R26, R27, R33 ;  /* 0x000000211b1a7221 */ /* 0x004fc60000010000 */
        /* <DEDUP_REMOVED lines=46> */
.L_x_1249:
[----:B------:R-:W-:Y:S05]  /*1d60*/  BSYNC.RECONVERGENT B0 ;  /* 0x0000000000007941 */ /* 0x000fea0003800200 */
.L_x_1248:
[----:B------:R-:W-:Y:S06]  /*1d70*/  BAR.SYNC.DEFER_BLOCKING 0x0 ;  /* 0x0000000000007b1d */ /* 0x000fec0000010000 */
[----:B------:R-:W-:Y:S04]  /*1d80*/  BSSY.RECONVERGENT B0, `(.L_x_1250) ;  /* 0x000004d000007945 */ /* 0x000fe80003800200 */
[----:B------:R-:W-:Y:S05]  /*1d90*/  @P3 BRA `(.L_x_1251) ;  /* 0x00000004002c3947 */ /* 0x000fea0003800000 */
[----:B-1-3--:R-:W1:Y:S04]  /*1da0*/  LDS.128 R32, [R41+0x2a0] ;  /* 0x0002a00029207984 */ /* 0x00ae680000000c00 */
[----:B0-----:R-:W0:Y:S01]  /*1db0*/  LDS.128 R36, [R41+0x540] ;  /* 0x0005400029247984 */ /* 0x001e220000000c00 */
        /* <DEDUP_REMOVED lines=61> */
[----:B------:R-:W0:Y:S01]  /*2190*/  LDS.128 R32, [R41+0x24c0] ;  /* 0x0024c00029207984 */ /* 0x000e220000000c00 */
[----:B------:R-:W-:Y:S01]  /*21a0*/  FADD.FTZ R37, R37, R30 ;  /* 0x0000001e25257221 */ /* 0x000fe20000010000 */
[----:B------:R-:W-:-:S02]  /*21b0*/  FADD.FTZ R36, R36, R31 ;  /* 0x0000001f24247221 */ /* 0x000fc40000010000 */
        /* <DEDUP_REMOVED lines=9> */
.L_x_1251:
[----:B------:R-:W-:Y:S05]  /*2250*/  BSYNC.RECONVERGENT B0 ;  /* 0x0000000000007941 */ /* 0x000fea0003800200 */
.L_x_1250:
[----:B------:R-:W-:Y:S04]  /*2260*/  BSSY.RECONVERGENT B0, `(.L_x_1252) ;  /* 0x000001d000007945 */ /* 0x000fe80003800200 */
[----:B------:R-:W-:Y:S05]  /*2270*/  @P3 BRA `(.L_x_1253) ;  /* 0x00000000006c3947 */ /* 0x000fea0003800000 */
[----:B---3--:R-:W3:Y:S01]  /*2280*/  LDC.64 R32, c[0x0][0x3d8] ;  /* 0x0000f600ff207b82 */ /* 0x008ee20000000a00 */
[----:B------:R-:W-:-:S07]  /*2290*/  IMAD R7, R7, 0x2a, R0 ;  /* 0x0000002a07077824 */ /* 0x000fce00078e0200 */
[----:B------:R-:W1:Y:S01]  /*22a0*/  LDC.64 R46, c[0x0][0x3f8] ;  /* 0x0000fe00ff2e7b82 */ /* 0x000e620000000a00 */
[----:B---3--:R-:W-:-:S05]  /*22b0*/  IMAD.WIDE R32, R7, 0x4, R32 ;  /* 0x0000000407207825 */ /* 0x008fca00078e0220 */
[----:B------:R3:W-:Y:S01]  /*22c0*/  REDG.E.ADD.F32.FTZ.RN.STRONG.GPU desc[UR14][R32.64], R28 ;  /* 0x0000001c200079a6 */ /* 0x0007e2000c12f30e */
[----:B-1----:R-:W-:Y:S01]  /*22d0*/  IMAD.WIDE.U32 R34, R46, 0x3, RZ ;  /* 0x000000032e227825 */ /* 0x002fe200078e00ff */
[----:B------:R-:W-:-:S04]  /*22e0*/  LEA R7, R47, R47, 0x1 ;  /* 0x0000002f2f077211 */ /* 0x000fc800078e08ff */
[----:B------:R-:W-:-:S04]  /*22f0*/  IADD3 R35, PT, PT, R35, R7, RZ ;  /* 0x0000000723237210 */ /* 0x000fc80007ffe0ff */
[----:B------:R-:W-:Y:S02]  /*2300*/  LEA.HI R7, P3, R35, R34, RZ, 0x1 ;  /* 0x0000002223077211 */ /* 0x000fe400078708ff */
[----:B------:R-:W-:Y:S02]  /*2310*/  LEA.HI R38, P1, R47, R46, RZ, 0x1 ;  /* 0x0000002e2f267211 */ /* 0x000fe400078308ff */
[----:B------:R-:W-:Y:S02]  /*2320*/  IADD3.X R34, PT, PT, RZ, R35, RZ, P3, !PT ;  /* 0x00000023ff227210 */ /* 0x000fe40001ffe4ff */
[----:B------:R-:W-:Y:S02]  /*2330*/  SHF.L.U32 R35, R38, 0x1, RZ ;  /* 0x0000000126237819 */ /* 0x000fe400000006ff */
[C---:B------:R-:W-:Y:S02]  /*2340*/  SHF.L.U64.HI R39, R7.reuse, 0x1, R34 ;  /* 0x0000000107277819 */ /* 0x040fe40000010222 */
[----:B------:R-:W-:-:S02]  /*2350*/  SHF.L.U32 R7, R7, 0x1, RZ ;  /* 0x0000000107077819 */ /* 0x000fc400000006ff */
[----:B--2---:R-:W-:Y:S02]  /*2360*/  IADD3.X R41, PT, PT, RZ, R47, RZ, P1, !PT ;  /* 0x0000002fff297210 */ /* 0x004fe40000ffe4ff */
[----:B------:R-:W-:Y:S02]  /*2370*/  LOP3.LUT R35, R35, 0xfffffffc, RZ, 0xc0, !PT ;  /* 0xfffffffc23237812 */ /* 0x000fe400078ec0ff */
[----:B0-----:R-:W-:Y:S02]  /*2380*/  LEA R36, P2, R46, R32, 0x2 ;  /* 0x000000202e247211 */ /* 0x001fe400078410ff */
[----:B------:R-:W-:Y:S02]  /*2390*/  LOP3.LUT R7, R7, 0xfffffffc, RZ, 0xc0, !PT ;  /* 0xfffffffc07077812 */ /* 0x000fe400078ec0ff */
[----:B------:R-:W-:Y:S02]  /*23a0*/  SHF.L.U64.HI R41, R38, 0x1, R41 ;  /* 0x0000000126297819 */ /* 0x000fe40000010229 */
[----:B------:R-:W-:-:S02]  /*23b0*/  IADD3 R34, P1, PT, R32, R35, RZ ;  /* 0x0000002320227210 */ /* 0x000fc40007f3e0ff */
[----:B------:R-:W-:Y:S02]  /*23c0*/  LEA.HI.X R37, R46, R33, R47, 0x2, P2 ;  /* 0x000000212e257211 */ /* 0x000fe400010f142f */
[----:B---3--:R-:W-:Y:S02]  /*23d0*/  IADD3 R32, P2, PT, R32, R7, RZ ;  /* 0x0000000720207210 */ /* 0x008fe40007f5e0ff */
[C---:B------:R-:W-:Y:S02]  /*23e0*/  IADD3.X R35, PT, PT, R33.reuse, R41, RZ, P1, !PT ;  /* 0x0000002921237210 */ /* 0x040fe40000ffe4ff */
[----:B------:R-:W-:-:S03]  /*23f0*/  IADD3.X R33, PT, PT, R33, R39, RZ, P2, !PT ;  /* 0x0000002721217210 */ /* 0x000fc600017fe4ff */
[----:B------:R4:W-:Y:S04]  /*2400*/  REDG.E.ADD.F32.FTZ.RN.STRONG.GPU desc[UR14][R34.64], R29 ;  /* 0x0000001d220079a6 */ /* 0x0009e8000c12f30e */
[----:B------:R4:W-:Y:S04]  /*2410*/  REDG.E.ADD.F32.FTZ.RN.STRONG.GPU desc[UR14][R36.64], R30 ;  /* 0x0000001e240079a6 */ /* 0x0009e8000c12f30e */
[----:B------:R4:W-:Y:S02]  /*2420*/  REDG.E.ADD.F32.FTZ.RN.STRONG.GPU desc[UR14][R32.64], R31 ;  /* 0x0000001f200079a6 */ /* 0x0009e4000c12f30e */
.L_x_1253:
[----:B------:R-:W-:Y:S05]  /*2430*/  BSYNC.RECONVERGENT B0 ;  /* 0x0000000000007941 */ /* 0x000fea0003800200 */
.L_x_1252:
[----:B------:R-:W-:-:S09]  /*2440*/  UISETP.GE.U32.AND UP0, UPT, UR18, 0x2, UPT ;  /* 0x000000021200788c */ /* 0x000fd2000bf06070 */
[----:B------:R-:W-:Y:S05]  /*2450*/  BRA.U !UP0, `(.L_x_1254) ;  /* 0x0000001108747547 */ /* 0x000fea000b800000 */
[----:B------:R-:W5:Y:S01]  /*2460*/  LDCU UR13, c[0x0][0x374] ;  /* 0x00006e80ff0d77ac */ /* 0x000f620008000800 */
[----:B------:R-:W0:Y:S01]  /*2470*/  S2UR UR10, SR_CTAID.Y ;  /* 0x00000000000a79c3 */ /* 0x000e220000002600 */
[----:B------:R-:W1:Y:S01]  /*2480*/  LDCU.64 UR6, c[0x0][0x3d0] ;  /* 0x00007a00ff0677ac */ /* 0x000e620008000a00 */
[----:B------:R-:W-:-:S04]  /*2490*/  ULOP3.LUT UR19, UR4, 0x1, URZ, 0xc0, !UPT ;  /* 0x0000000104137892 */ /* 0x000fc8000f8ec0ff */
[----:B-----5:R-:W-:-:S04]  /*24a0*/  UIMAD UR8, UR19, UR13, URZ ;  /* 0x0000000d130872a4 */ /* 0x020fc8000f8e02ff */
[----:B------:R-:W-:-:S04]  /*24b0*/  UIMAD UR8, UR8, UR18, URZ ;  /* 0x00000012080872a4 */ /* 0x000fc8000f8e02ff */
[----:B------:R-:W-:-:S04]  /*24c0*/  USHF.L.U32 UR8, UR8, 0x1, URZ ;  /* 0x0000000108087899 */ /* 0x000fc800080006ff */
[----:B-1----:R-:W-:Y:S01]  /*24d0*/  UIMAD.WIDE UR8, UR8, 0x4, UR6 ;  /* 0x00000004080878a5 */ /* 0x002fe2000f8e0206 */
[----:B0-----:R-:W-:Y:S11]  /*24e0*/  @P0 BRA `(.L_x_1255) ;  /* 0x0000000000780947 */ /* 0x001ff60003800000 */
[----:B--2-4-:R-:W0:Y:S01]  /*24f0*/  LDC.64 R28, c[0x0][0x3c8] ;  /* 0x0000f200ff1c7b82 */ /* 0x014e220000000a00 */
[----:B------:R-:W-:Y:S02]  /*2500*/  ULOP3.LUT UP0, UR11, UR4, 0x2, URZ, 0xc0, !UPT ;  /* 0x00000002040b7892 */ /* 0x000fe4000f80c0ff */
[----:B------:R-:W-:Y:S02]  /*2510*/  UIMAD UR17, UR19, UR13, UR10 ;  /* 0x0000000d131172a4 */ /* 0x000fe4000f8e020a */
[----:B------:R-:W-:Y:S02]  /*2520*/  UIMAD UR6, UR12, UR13, UR10 ;  /* 0x0000000d0c0672a4 */ /* 0x000fe4000f8e020a */
[----:B------:R-:W-:Y:S01]  /*2530*/  PLOP3.LUT P0, PT, PT, PT, UP0, 0x80, 0x8 ;  /* 0x000000000008781c */ /* 0x000fe20003f0f008 */
[----:B------:R-:W-:Y:S01]  /*2540*/  UIADD3 UR11, UPT, UPT, -UR11, 0x1, URZ ;  /* 0x000000010b0b7890 */ /* 0x000fe2000fffe1ff */
[----:B------:R-:W-:Y:S01]  /*2550*/  MOV R7, UR17 ;  /* 0x0000001100077c02 */ /* 0x000fe20008000f00 */
[----:B------:R-:W-:Y:S01]  /*2560*/  UIMAD.WIDE.U32 UR6, UR6, 0x8, UR8 ;  /* 0x00000008060678a5 */ /* 0x000fe2000f8e0008 */
[----:B---3--:R-:W-:-:S04]  /*2570*/  SEL R32, RZ, UR18, P0 ;  /* 0x00000012ff207c07 */ /* 0x008fc80008000000 */
[----:B------:R-:W-:Y:S02]  /*2580*/  ISETP.NE.AND P0, PT, R32, -0x1, PT ;  /* 0xffffffff2000780c */ /* 0x000fe40003f05270 */
[----:B------:R-:W-:Y:S02]  /*2590*/  MOV R30, UR6 ;  /* 0x00000006001e7c02 */ /* 0x000fe40008000f00 */
[----:B------:R-:W-:Y:S01]  /*25a0*/  MOV R31, UR7 ;  /* 0x00000007001f7c02 */ /* 0x000fe20008000f00 */
[----:B0-----:R-:W-:Y:S01]  /*25b0*/  IMAD.WIDE.U32 R28, R7, 0x4, R28 ;  /* 0x00000004071c7825 */ /* 0x001fe200078e001c */
[----:B------:R-:W-:-:S03]  /*25c0*/  MOV R7, UR11 ;  /* 0x0000000b00077c02 */ /* 0x000fc60008000f00 */
[----:B------:R0:W-:Y:S01]  /*25d0*/  STG.E.64 desc[UR14][R30.64], R26 ;  /* 0x0000001a1e007986 */ /* 0x0001e2000c101b0e */
[----:B------:R-:W-:Y:S06]  /*25e0*/  MEMBAR.ALL.GPU ;  /* 0x0000000000007992 */ /* 0x000fec000000a000 */
[----:B------:R-:W-:-:S00]  /*25f0*/  ERRBAR ;  /* 0x00000000000079ab */ /* 0x000fc00000000000 */
[----:B------:R-:W-:Y:S06]  /*2600*/  CGAERRBAR ;  /* 0x00000000000075ab */ /* 0x000fec0000000000 */
[----:B------:R0:W-:Y:S01]  /*2610*/  REDG.E.ADD.S32.STRONG.GPU desc[UR14][R28.64], R7 ;  /* 0x000000071c00798e */ /* 0x0001e2000c12e30e */
[----:B------:R-:W-:Y:S05]  /*2620*/  @!P0 BRA `(.L_x_1255) ;  /* 0x0000000000288947 */ /* 0x000fea0003800000 */
[----:B------:R-:W1:Y:S01]  /*2630*/  LDC R33, c[0x0][0x2f8] ;  /* 0x0000be00ff217b82 */ /* 0x000e620000000800 */
[----:B0-----:R-:W-:-:S07]  /*2640*/  MOV R7, 0xffffffff ;  /* 0xffffffff00077802 */ /* 0x001fce0000000f00 */
.L_x_1256:
        /* <DEDUP_REMOVED lines=8> */
.L_x_1255:
[----:B0-----:R-:W-:Y:S01]  /*26d0*/  MOV R7, UR18 ;  /* 0x0000001200077c02 */ /* 0x001fe20008000f00 */
[----:B------:R-:W-:Y:S05]  /*26e0*/  WARPSYNC.ALL ;  /* 0x0000000000007948 */ /* 0x000fea0003800000 */
[----:B------:R-:W-:Y:S01]  /*26f0*/  ISETP.GE.U32.AND P0, PT, R7, 0x8, PT ;  /* 0x000000080700780c */ /* 0x000fe20003f06070 */
[----:B------:R-:W-:Y:S01]  /*2700*/  BAR.SYNC.DEFER_BLOCKING 0x0 ;  /* 0x0000000000007b1d */ /* 0x000fe20000010000 */
[----:B------:R-:W-:-:S11]  /*2710*/  HFMA2 R7, -RZ, RZ, 0, 0 ;  /* 0x00000000ff077431 */ /* 0x000fd600000001ff */
[----:B------:R-:W-:Y:S05]  /*2720*/  @!P0 BRA `(.L_x_1257) ;  /* 0x0000000800908947 */ /* 0x000fea0003800000 */
[----:B------:R-:W0:Y:S01]  /*2730*/  S2R R7, SR_TID.X ;  /* 0x0000000000077919 */ /* 0x000e220000002100 */
[----:B------:R-:W1:Y:S01]  /*2740*/  S2UR UR8, SR_CTAID.X ;  /* 0x00000000000879c3 */ /* 0x000e620000002500 */
[----:B--2---:R-:W-:Y:S01]  /*2750*/  MOV R28, RZ ;  /* 0x000000ff001c7202 */ /* 0x004fe20000000f00 */
[----:B------:R-:W-:Y:S02]  /*2760*/  ULEA UR9, UR13, UR10, 0x1 ;  /* 0x0000000a0d097291 */ /* 0x000fe4000f8e08ff */
[----:B------:R-:W-:Y:S02]  /*2770*/  ULEA UR11, UR13, UR10, 0x2 ;  /* 0x0000000a0d0b7291 */ /* 0x000fe4000f8e10ff */
[----:B------:R-:W-:Y:S02]  /*2780*/  UIMAD UR17, UR13, 0x6, UR10 ;  /* 0x000000060d1178a4 */ /* 0x000fe4000f8e020a */
[----:B------:R-:W-:Y:S02]  /*2790*/  UIMAD UR18, UR13, 0x5, UR10 ;  /* 0x000000050d1278a4 */ /* 0x000fe4000f8e020a */
[----:B------:R-:W-:-:S02]  /*27a0*/  UIMAD UR19, UR13, 0x3, UR10 ;  /* 0x000000030d1378a4 */ /* 0x000fc4000f8e020a */
[----:B------:R-:W-:Y:S02]  /*27b0*/  UIMAD UR20, UR13, 0x7, UR10 ;  /* 0x000000070d1478a4 */ /* 0x000fe4000f8e020a */
[----:B------:R-:W-:Y:S02]  /*27c0*/  UIADD3 UR6, UPT, UPT, UR10, UR13, URZ ;  /* 0x0000000d0a067290 */ /* 0x000fe4000fffe0ff */
[----:B------:R-:W-:-:S12]  /*27d0*/  UIADD3 UR13, UPT, UPT, -UR12, URZ, URZ ;  /* 0x000000ff0c0d7290 */ /* 0x000fd8000fffe1ff */
.L_x_1258:
[----:B------:R-:W-:Y:S01]  /*27e0*/  ISETP.NE.AND P5, PT, RZ, UR13, PT ;  /* 0x0000000dff007c0c */ /* 0x000fe2000bfa5270 */
[----:B-1----:R-:W-:Y:S01]  /*27f0*/  UMOV UR12, UR8 ;  /* 0x00000008000c7c82 */ /* 0x002fe20008000000 */
[----:B----4-:R-:W-:Y:S02]  /*2800*/  MOV R33, UR4 ;  /* 0x0000000400217c02 */ /* 0x010fe40008000f00 */
[----:B------:R-:W-:-:S13]  /*2810*/  ISETP.NE.OR P5, PT, R0, RZ, !P5 ;  /* 0x000000ff0000720c */ /* 0x000fda0006fa5670 */
[----:B------:R-:W1:Y:S01]  /*2820*/  @!P5 LDC R0, c[0x0][0x374] ;  /* 0x0000dd00ff00db82 */ /* 0x000e620000000800 */
[----:B------:R-:W-:-:S07]  /*2830*/  @!P5 LOP3.LUT R33, R33, 0x1, RZ, 0xc0, !PT ;  /* 0x000000012121d812 */ /* 0x000fce00078ec0ff */
[----:B------:R-:W2:Y:S08]  /*2840*/  @!P5 LDC R29, c[0x0][0x370] ;  /* 0x0000dc00ff1ddb82 */ /* 0x000eb00000000800 */
[----:B------:R-:W4:Y:S01]  /*2850*/  @!P5 LDC.64 R30, c[0x0][0x3d0] ;  /* 0x0000f400ff1edb82 */ /* 0x000f220000000a00 */
[----:B-1----:R-:W-:-:S04]  /*2860*/  @!P5 IMAD R0, R0, R33, RZ ;  /* 0x000000210000d224 */ /* 0x002fc800078e02ff */
[----:B--2---:R-:W-:-:S05]  /*2870*/  @!P5 IMAD R0, R0, R29, RZ ;  /* 0x0000001d0000d224 */ /* 0x004fca00078e02ff */
[----:B------:R-:W-:Y:S02]  /*2880*/  @!P5 SHF.L.U32 R29, R0, 0x1, RZ ;  /* 0x00000001001dd819 */ /* 0x000fe400000006ff */
[----:B------:R-:W-:-:S03]  /*2890*/  IADD3 R0, PT, PT, R28, 0x1, RZ ;  /* 0x000000011c007810 */ /* 0x000fc60007ffe0ff */
[----:B----4-:R-:W-:Y:S01]  /*28a0*/  @!P5 IMAD.WIDE R30, R29, 0x4, R30 ;  /* 0x000000041d1ed825 */ /* 0x010fe200078e021e */
[----:B------:R-:W-:Y:S02]  /*28b0*/  MOV R29, UR10 ;  /* 0x0000000a001d7c02 */ /* 0x000fe40008000f00 */
[----:B------:R-:W-:Y:S02]  /*28c0*/  ISETP.NE.AND P4, PT, R0, UR12, PT ;  /* 0x0000000c00007c0c */ /* 0x000fe4000bf85270 */
[----:B0-----:R-:W-:Y:S01]  /*28d0*/  MOV R0, R7 ;  /* 0x0000000700007202 */ /* 0x001fe20000000f00 */
[----:B------:R-:W-:-:S03]  /*28e0*/  @!P5 IMAD.WIDE.U32 R30, R29, 0x8, R30 ;  /* 0x000000081d1ed825 */ /* 0x000fc600078e001e */
[----:B------:R-:W-:-:S03]  /*28f0*/  ISETP.NE.OR P4, PT, R0, RZ, !P4 ;  /* 0x000000ff0000720c */ /* 0x000fc60006785670 */
[----:B------:R-:W2:Y:S01]  /*2900*/  @!P5 LDG.E.64 R30, desc[UR14][R30.64] ;  /* 0x0000000e1e1ed981 */ /* 0x000ea2000c1e1b00 */
[C---:B------:R-:W-:Y:S02]  /*2910*/  IADD3 R29, PT, PT, R28.reuse, 0x2, RZ ;  /* 0x000000021c1d7810 */ /* 0x040fe40007ffe0ff */
[----:B------:R-:W-:Y:S02]  /*2920*/  MOV R37, UR4 ;  /* 0x0000000400257c02 */ /* 0x000fe40008000f00 */
[----:B------:R-:W-:Y:S02]  /*2930*/  ISETP.NE.AND P3, PT, R29, UR12, PT ;  /* 0x0000000c1d007c0c */ /* 0x000fe4000bf65270 */
[----:B------:R-:W-:Y:S02]  /*2940*/  IADD3 R29, PT, PT, R28, 0x3, RZ ;  /* 0x000000031c1d7810 */ /* 0x000fe40007ffe0ff */
[----:B------:R-:W-:Y:S01]  /*2950*/  ISETP.NE.OR P3, PT, R0, RZ, !P3 ;  /* 0x000000ff0000720c */ /* 0x000fe20005f65670 */
[----:B------:R-:W0:Y:S01]  /*2960*/  @!P4 LDC R34, c[0x0][0x374] ;  /* 0x0000dd00ff22cb82 */ /* 0x000e220000000800 */
[----:B------:R-:W-:-:S02]  /*2970*/  @!P4 LOP3.LUT R37, R37, 0x1, RZ, 0xc0, !PT ;  /* 0x000000012525c812 */ /* 0x000fc400078ec0ff */
[----:B------:R-:W-:-:S04]  /*2980*/  ISETP.NE.AND P2, PT, R29, UR12, PT ;  /* 0x0000000c1d007c0c */ /* 0x000fc8000bf45270 */
[----:B------:R-:W-:Y:S01]  /*2990*/  ISETP.NE.OR P2, PT, R0, RZ, !P2 ;  /* 0x000000ff0000720c */ /* 0x000fe20005745670 */
[----:B------:R-:W1:Y:S08]  /*29a0*/  @!P4 LDC R36, c[0x0][0x370] ;  /* 0x0000dc00ff24cb82 */ /* 0x000e700000000800 */
[----:B---3--:R-:W3:Y:S08]  /*29b0*/  @!P4 LDC.64 R32, c[0x0][0x3d0] ;  /* 0x0000f400ff20cb82 */ /* 0x008ef00000000a00 */
[----:B------:R-:W4:Y:S01]  /*29c0*/  @!P3 LDC R35, c[0x0][0x374] ;  /* 0x0000dd00ff23bb82 */ /* 0x000f220000000800 */
[----:B0-----:R-:W-:Y:S01]  /*29d0*/  @!P4 IMAD R29, R34, R37, RZ ;  /* 0x00000025221dc224 */ /* 0x001fe200078e02ff */
[----:B------:R-:W-:-:S04]  /*29e0*/  MOV R34, UR4 ;  /* 0x0000000400227c02 */ /* 0x000fc80008000f00 */
[----:B------:R-:W-:Y:S02]  /*29f0*/  @!P3 LOP3.LUT R34, R34, 0x1, RZ, 0xc0, !PT ;  /* 0x000000012222b812 */ /* 0x000fe400078ec0ff */
[----:B------:R-:W0:Y:S01]  /*2a00*/  @!P3 LDC R37, c[0x0][0x370] ;  /* 0x0000dc00ff25bb82 */ /* 0x000e220000000800 */
[----:B-1----:R-:W-:-:S05]  /*2a10*/  @!P4 IMAD R29, R29, R36, RZ ;  /* 0x000000241d1dc224 */ /* 0x002fca00078e02ff */
[----:B------:R-:W-:Y:S02]  /*2a20*/  @!P4 SHF.L.U32 R29, R29, 0x1, RZ ;  /* 0x000000011d1dc819 */ /* 0x000fe400000006ff */
[----:B------:R-:W1:Y:S03]  /*2a30*/  @!P2 LDC R38, c[0x0][0x374] ;  /* 0x0000dd00ff26ab82 */ /* 0x000e660000000800 */
[----:B---3--:R-:W-:Y:S01]  /*2a40*/  @!P4 IMAD.WIDE R32, R29, 0x4, R32 ;  /* 0x000000041d20c825 */ /* 0x008fe200078e0220 */
[----:B------:R-:W-:-:S03]  /*2a50*/  MOV R29, UR6 ;  /* 0x00000006001d7c02 */ /* 0x000fc60008000f00 */
[----:B----4-:R-:W-:Y:S01]  /*2a60*/  @!P3 IMAD R34, R35, R34, RZ ;  /* 0x000000222322b224 */ /* 0x010fe200078e02ff */
[----:B------:R-:W3:Y:S01]  /*2a70*/  @!P2 LDC R41, c[0x0][0x370] ;  /* 0x0000dc00ff29ab82 */ /* 0x000ee20000000800 */
[----:B------:R-:W-:-:S04]  /*2a80*/  @!P4 IMAD.WIDE.U32 R32, R29, 0x8, R32 ;  /* 0x000000081d20c825 */ /* 0x000fc800078e0020 */
[----:B0-----:R-:W-:Y:S02]  /*2a90*/  @!P3 IMAD R29, R34, R37, RZ ;  /* 0x00000025221db224 */ /* 0x001fe400078e02ff */
[----:B------:R0:W4:Y:S01]  /*2aa0*/  @!P4 LDG.E.64 R34, desc[UR14][R32.64] ;  /* 0x0000000e2022c981 */ /* 0x000122000c1e1b00 */
[----:B------:R-:W5:Y:S01]  /*2ab0*/  @!P3 LDC.64 R36, c[0x0][0x3d0] ;  /* 0x0000f400ff24bb82 */ /* 0x000f620000000a00 */
[----:B------:R-:W-:Y:S02]  /*2ac0*/  MOV R39, UR4 ;  /* 0x0000000400277c02 */ /* 0x000fe40008000f00 */
[----:B------:R-:W-:Y:S02]  /*2ad0*/  @!P3 SHF.L.U32 R29, R29, 0x1, RZ ;  /* 0x000000011d1db819 */ /* 0x000fe400000006ff */
[----:B------:R-:W-:-:S05]  /*2ae0*/  @!P2 LOP3.LUT R39, R39, 0x1, RZ, 0xc0, !PT ;  /* 0x000000012727a812 */ /* 0x000fca00078ec0ff */
[----:B-1----:R-:W-:-:S04]  /*2af0*/  @!P2 IMAD R38, R38, R39, RZ ;  /* 0x000000272626a224 */ /* 0x002fc800078e02ff */
[----:B---3--:R-:W-:Y:S02]  /*2b00*/  @!P2 IMAD R41, R38, R41, RZ ;  /* 0x000000292629a224 */ /* 0x008fe400078e02ff */
[----:B------:R-:W1:Y:S03]  /*2b10*/  @!P2 LDC.64 R38, c[0x0][0x3d0] ;  /* 0x0000f400ff26ab82 */ /* 0x000e660000000a00 */
[----:B0-----:R-:W-:Y:S01]  /*2b20*/  @!P2 SHF.L.U32 R33, R41, 0x1, RZ ;  /* 0x000000012921a819 */ /* 0x001fe200000006ff */
[----:B-----5:R-:W-:Y:S01]  /*2b30*/  @!P3 IMAD.WIDE R36, R29, 0x4, R36 ;  /* 0x000000041d24b825 */ /* 0x020fe200078e0224 */
[----:B------:R-:W-:-:S05]  /*2b40*/  MOV R29, UR9 ;  /* 0x00000009001d7c02 */ /* 0x000fca0008000f00 */
[----:B------:R-:W-:-:S06]  /*2b50*/  @!P3 IMAD.WIDE.U32 R36, R29, 0x8, R36 ;  /* 0x000000081d24b825 */ /* 0x000fcc00078e0024 */
[----:B------:R-:W3:Y:S01]  /*2b60*/  @!P3 LDG.E.64 R36, desc[UR14][R36.64] ;  /* 0x0000000e2424b981 */ /* 0x000ee2000c1e1b00 */
[----:B------:R-:W-:Y:S01]  /*2b70*/  MOV R29, UR19 ;  /* 0x00000013001d7c02 */ /* 0x000fe20008000f00 */
[----:B-1----:R-:W-:-:S04]  /*2b80*/  @!P2 IMAD.WIDE R32, R33, 0x4, R38 ;  /* 0x000000042120a825 */ /* 0x002fc800078e0226 */
[----:B------:R-:W-:-:S06]  /*2b90*/  @!P2 IMAD.WIDE.U32 R32, R29, 0x8, R32 ;  /* 0x000000081d20a825 */ /* 0x000fcc00078e0020 */
[----:B------:R-:W5:Y:S01]  /*2ba0*/  @!P2 LDG.E.64 R32, desc[UR14][R32.64] ;  /* 0x0000000e2020a981 */ /* 0x000f62000c1e1b00 */
[----:B------:R-:W-:Y:S02]  /*2bb0*/  IADD3 R29, PT, PT, R28, 0x4, RZ ;  /* 0x000000041c1d7810 */ /* 0x000fe40007ffe0ff */
[----:B------:R-:W-:Y:S02]  /*2bc0*/  MOV R38, UR4 ;  /* 0x0000000400267c02 */ /* 0x000fe40008000f00 */
[----:B------:R-:W-:Y:S02]  /*2bd0*/  ISETP.NE.AND P1, PT, R29, UR12, PT ;  /* 0x0000000c1d007c0c */ /* 0x000fe4000bf25270 */
[----:B------:R-:W-:Y:S02]  /*2be0*/  MOV R41, UR4 ;  /* 0x0000000400297c02 */ /* 0x000fe40008000f00 */
[----:B------:R-:W-:-:S13]  /*2bf0*/  ISETP.NE.OR P1, PT, R0, RZ, !P1 ;  /* 0x000000ff0000720c */ /* 0x000fda0004f25670 */
[----:B------:R-:W0:Y:S01]  /*2c00*/  @!P1 LDC R29, c[0x0][0x374] ;  /* 0x0000dd00ff1d9b82 */ /* 0x000e220000000800 */
[----:B------:R-:W-:-:S05]  /*2c10*/  @!P1 LOP3.LUT R38, R38, 0x1, RZ, 0xc0, !PT ;  /* 0x0000000126269812 */ /* 0x000fca00078ec0ff */
[----:B0-----:R-:W-:Y:S02]  /*2c20*/  @!P1 IMAD R29, R29, R38, RZ ;  /* 0x000000261d1d9224 */ /* 0x001fe400078e02ff */
[----:B------:R-:W0:Y:S02]  /*2c30*/  @!P1 LDC R38, c[0x0][0x370] ;  /* 0x0000dc00ff269b82 */ /* 0x000e240000000800 */
[----:B0-----:R-:W-:Y:S01]  /*2c40*/  @!P1 IMAD R29, R29, R38, RZ ;  /* 0x000000261d1d9224 */ /* 0x001fe200078e02ff */
[----:B------:R-:W-:-:S04]  /*2c50*/  IADD3 R38, PT, PT, R28, 0x6, RZ ;  /* 0x000000061c267810 */ /* 0x000fc80007ffe0ff */
[----:B------:R-:W-:Y:S02]  /*2c60*/  ISETP.NE.AND P6, PT, R38, UR12, PT ;  /* 0x0000000c26007c0c */ /* 0x000fe4000bfc5270 */
[----:B------:R-:W-:Y:S01]  /*2c70*/  @!P1 SHF.L.U32 R29, R29, 0x1, RZ ;  /* 0x000000011d1d9819 */ /* 0x000fe200000006ff */
[----:B--2---:R-:W-:Y:S01]  /*2c80*/  @!P5 FADD.FTZ R26, R26, R30 ;  /* 0x0000001e1a1ad221 */ /* 0x004fe20000010000 */
[----:B------:R-:W-:Y:S01]  /*2c90*/  IADD3 R30, PT, PT, R28, 0x5, RZ ;  /* 0x000000051c1e7810 */ /* 0x000fe20007ffe0ff */
[----:B------:R-:W-:Y:S01]  /*2ca0*/  @!P5 FADD.FTZ R27, R27, R31 ;  /* 0x0000001f1b1bd221 */ /* 0x000fe20000010000 */
[----:B------:R-:W-:Y:S02]  /*2cb0*/  ISETP.NE.OR P5, PT, R0, RZ, !P6 ;  /* 0x000000ff0000720c */ /* 0x000fe400077a5670 */
[----:B------:R-:W-:Y:S02]  /*2cc0*/  ISETP.NE.AND P0, PT, R30, UR12, PT ;  /* 0x0000000c1e007c0c */ /* 0x000fe4000bf05270 */
[----:B------:R-:W-:-:S02]  /*2cd0*/  MOV R31, UR4 ;  /* 0x00000004001f7c02 */ /* 0x000fc40008000f00 */
[----:B------:R-:W-:-:S13]  /*2ce0*/  ISETP.NE.OR P0, PT, R0, RZ, !P0 ;  /* 0x000000ff0000720c */ /* 0x000fda0004705670 */
[----:B------:R-:W0:Y:S01]  /*2cf0*/  @!P0 LDC R30, c[0x0][0x374] ;  /* 0x0000dd00ff1e8b82 */ /* 0x000e220000000800 */
[----:B------:R-:W-:-:S07]  /*2d00*/  @!P0 LOP3.LUT R31, R31, 0x1, RZ, 0xc0, !PT ;  /* 0x000000011f1f8812 */ /* 0x000fce00078ec0ff */
[----:B------:R-:W1:Y:S01]  /*2d10*/  @!P0 LDC R39, c[0x0][0x370] ;  /* 0x0000dc00ff278b82 */ /* 0x000e620000000800 */
[----:B0-----:R-:W-:-:S07]  /*2d20*/  @!P0 IMAD R30, R30, R31, RZ ;  /* 0x0000001f1e1e8224 */ /* 0x001fce00078e02ff */
[----:B------:R-:W0:Y:S01]  /*2d30*/  @!P5 LDC R31, c[0x0][0x374] ;  /* 0x0000dd00ff1fdb82 */ /* 0x000e220000000800 */
[----:B-1----:R-:W-:Y:S02]  /*2d40*/  @!P0 IMAD R38, R30, R39, RZ ;  /* 0x000000271e268224 */ /* 0x002fe400078e02ff */
[----:B----4-:R-:W-:Y:S01]  /*2d50*/  @!P4 FADD.FTZ R26, R26, R34 ;  /* 0x000000221a1ac221 */ /* 0x010fe20000010000 */
[----:B------:R-:W-:Y:S01]  /*2d60*/  MOV R34, UR4 ;  /* 0x0000000400227c02 */ /* 0x000fe20008000f00 */
[----:B------:R-:W-:Y:S01]  /*2d70*/  @!P4 FADD.FTZ R27, R27, R35 ;  /* 0x000000231b1bc221 */ /* 0x000fe20000010000 */
[----:B------:R-:W-:Y:S02]  /*2d80*/  IADD3 R35, PT, PT, R28, 0x7, RZ ;  /* 0x000000071c237810 */ /* 0x000fe40007ffe0ff */
[----:B------:R-:W-:Y:S02]  /*2d90*/  @!P5 LOP3.LUT R34, R34, 0x1, RZ, 0xc0, !PT ;  /* 0x000000012222d812 */ /* 0x000fe400078ec0ff */
[----:B------:R-:W-:-:S03]  /*2da0*/  ISETP.NE.AND P4, PT, R35, UR12, PT ;  /* 0x0000000c23007c0c */ /* 0x000fc6000bf85270 */
[----:B0-----:R-:W-:Y:S01]  /*2db0*/  @!P5 IMAD R31, R31, R34, RZ ;  /* 0x000000221f1fd224 */ /* 0x001fe200078e02ff */
[----:B------:R-:W-:Y:S01]  /*2dc0*/  ISETP.NE.OR P4, PT, R0, RZ, !P4 ;  /* 0x000000ff0000720c */ /* 0x000fe20006785670 */
[----:B------:R-:W0:-:S12]  /*2dd0*/  @!P5 LDC R34, c[0x0][0x370] ;  /* 0x0000dc00ff22db82 */ /* 0x000e180000000800 */
[----:B------:R-:W-:Y:S01]  /*2de0*/  @!P4 LOP3.LUT R41, R41, 0x1, RZ, 0xc0, !PT ;  /* 0x000000012929c812 */ /* 0x000fe200078ec0ff */
[----:B0-----:R-:W-:Y:S02]  /*2df0*/  @!P5 IMAD R39, R31, R34, RZ ;  /* 0x000000221f27d224 */ /* 0x001fe400078e02ff */
[----:B---3--:R-:W-:Y:S01]  /*2e00*/  @!P3 FADD.FTZ R26, R26, R36 ;  /* 0x000000241a1ab221 */ /* 0x008fe20000010000 */
[----:B------:R-:W0:Y:S01]  /*2e10*/  @!P0 LDC.64 R34, c[0x0][0x3d0] ;  /* 0x0000f400ff228b82 */ /* 0x000e220000000a00 */
[----:B------:R-:W-:Y:S01]  /*2e20*/  @!P3 FADD.FTZ R27, R27, R37 ;  /* 0x000000251b1bb221 */ /* 0x000fe20000010000 */
[----:B------:R-:W-:Y:S02]  /*2e30*/  @!P0 SHF.L.U32 R37, R38, 0x1, RZ ;  /* 0x0000000126258819 */ /* 0x000fe400000006ff */
[----:B------:R-:W-:-:S04]  /*2e40*/  @!P5 SHF.L.U32 R39, R39, 0x1, RZ ;  /* 0x000000012727d819 */ /* 0x000fc800000006ff */
[----:B------:R-:W1:Y:S01]  /*2e50*/  @!P4 LDC R36, c[0x0][0x374] ;  /* 0x0000dd00ff24cb82 */ /* 0x000e620000000800 */
[----:B-----5:R-:W-:-:S07]  /*2e60*/  @!P2 FADD.FTZ R26, R26, R32 ;  /* 0x000000201a1aa221 */ /* 0x020fce0000010000 */
[----:B------:R-:W2:Y:S01]  /*2e70*/  @!P1 LDC.64 R30, c[0x0][0x3d0] ;  /* 0x0000f400ff1e9b82 */ /* 0x000ea20000000a00 */
[----:B0-----:R-:W-:Y:S01]  /*2e80*/  @!P0 IMAD.WIDE R34, R37, 0x4, R34 ;  /* 0x0000000425228825 */ /* 0x001fe200078e0222 */
[----:B------:R-:W-:-:S05]  /*2e90*/  MOV R37, UR18 ;  /* 0x0000001200257c02 */ /* 0x000fca0008000f00 */
[----:B------:R-:W-:-:S04]  /*2ea0*/  @!P0 IMAD.WIDE.U32 R34, R37, 0x8, R34 ;  /* 0x0000000825228825 */ /* 0x000fc800078e0022 */
[----:B-1----:R-:W-:Y:S02]  /*2eb0*/  @!P4 IMAD R32, R36, R41, RZ ;  /* 0x000000292420c224 */ /* 0x002fe400078e02ff */
[----:B------:R-:W0:Y:S01]  /*2ec0*/  @!P5 LDC.64 R36, c[0x0][0x3d0] ;  /* 0x0000f400ff24db82 */ /* 0x000e220000000a00 */
[----:B------:R-:W3:Y:S01]  /*2ed0*/  @!P0 LDG.E.64 R34, desc[UR14][R34.64] ;  /* 0x0000000e22228981 */ /* 0x000ee2000c1e1b00 */
[----:B--2---:R-:W-:Y:S01]  /*2ee0*/  @!P1 IMAD.WIDE R30, R29, 0x4, R30 ;  /* 0x000000041d1e9825 */ /* 0x004fe200078e021e */
[----:B------:R-:W-:-:S05]  /*2ef0*/  MOV R29, UR11 ;  /* 0x0000000b001d7c02 */ /* 0x000fca0008000f00 */
[----:B------:R-:W-:Y:S02]  /*2f00*/  @!P1 IMAD.WIDE.U32 R30, R29, 0x8, R30 ;  /* 0x000000081d1e9825 */ /* 0x000fe400078e001e */
[----:B------:R-:W1:Y:S04]  /*2f10*/  @!P4 LDC R29, c[0x0][0x370] ;  /* 0x0000dc00ff1dcb82 */ /* 0x000e680000000800 */
[----:B------:R-:W2:Y:S01]  /*2f20*/  @!P1 LDG.E.64 R30, desc[UR14][R30.64] ;  /* 0x0000000e1e1e9981 */ /* 0x000ea2000c1e1b00 */
[----:B0-----:R-:W-:Y:S01]  /*2f30*/  @!P5 IMAD.WIDE R36, R39, 0x4, R36 ;  /* 0x000000042724d825 */ /* 0x001fe200078e0224 */
[----:B------:R-:W-:-:S05]  /*2f40*/  MOV R39, UR17 ;  /* 0x0000001100277c02 */ /* 0x000fca0008000f00 */
[----:B------:R-:W-:Y:S02]  /*2f50*/  @!P5 IMAD.WIDE.U32 R36, R39, 0x8, R36 ;  /* 0x000000082724d825 */ /* 0x000fe400078e0024 */
[----:B------:R-:W0:Y:S02]  /*2f60*/  @!P4 LDC.64 R38, c[0x0][0x3d0] ;  /* 0x0000f400ff26cb82 */ /* 0x000e240000000a00 */
[----:B-1----:R-:W-:Y:S02]  /*2f70*/  @!P4 IMAD R32, R32, R29, RZ ;  /* 0x0000001d2020c224 */ /* 0x002fe400078e02ff */
[----:B------:R-:W4:Y:S03]  /*2f80*/  @!P5 LDG.E.64 R36, desc[UR14][R36.64] ;  /* 0x0000000e2424d981 */ /* 0x000f26000c1e1b00 */
[----:B------:R-:W-:-:S05]  /*2f90*/  @!P4 SHF.L.U32 R29, R32, 0x1, RZ ;  /* 0x00000001201dc819 */ /* 0x000fca00000006ff */
[----:B0-----:R-:W-:Y:S01]  /*2fa0*/  @!P4 IMAD.WIDE R38, R29, 0x4, R38 ;  /* 0x000000041d26c825 */ /* 0x001fe200078e0226 */
[----:B------:R-:W-:-:S05]  /*2fb0*/  MOV R29, UR20 ;  /* 0x00000014001d7c02 */ /* 0x000fca0008000f00 */
[----:B------:R-:W-:-:S06]  /*2fc0*/  @!P4 IMAD.WIDE.U32 R38, R29, 0x8, R38 ;  /* 0x000000081d26c825 */ /* 0x000fcc00078e0026 */
[----:B------:R-:W5:Y:S01]  /*2fd0*/  @!P4 LDG.E.64 R38, desc[UR14][R38.64] ;  /* 0x0000000e2626c981 */ /* 0x000f62000c1e1b00 */
[----:B------:R-:W0:Y:S01]  /*2fe0*/  LDCU UR7, c[0x0][0x374] ;  /* 0x00006e80ff0777ac */ /* 0x000e220008000800 */
[----:B------:R-:W1:Y:S01]  /*2ff0*/  LDC R29, c[0x0][0x370] ;  /* 0x0000dc00ff1d7b82 */ /* 0x000e620000000800 */
[----:B------:R-:W-:Y:S01]  /*3000*/  @!P2 FADD.FTZ R27, R27, R33 ;  /* 0x000000211b1ba221 */ /* 0x000fe20000010000 */
[----:B------:R-:W-:Y:S01]  /*3010*/  IADD3 R28, PT, PT, R28, 0x8, RZ ;  /* 0x000000081c1c7810 */ /* 0x000fe20007ffe0ff */
[----:B------:R-:W-:Y:S01]  /*3020*/  UIADD3 UR13, UPT, UPT, UR13, 0x8, URZ ;  /* 0x000000080d0d7890 */ /* 0x000fe2000fffe0ff */
[----:B-1----:R-:W-:Y:S01]  /*3030*/  LOP3.LUT R29, R29, 0x7ffffff8, RZ, 0xc0, !PT ;  /* 0x7ffffff81d1d7812 */ /* 0x002fe200078ec0ff */
        /* <DEDUP_REMOVED lines=8> */
[----:B--2---:R-:W-:Y:S01]  /*30c0*/  @!P1 FADD.FTZ R26, R26, R30 ;  /* 0x0000001e1a1a9221 */ /* 0x004fe20000010000 */
[----:B------:R-:W-:-:S03]  /*30d0*/  @!P1 FADD.FTZ R27, R27, R31 ;  /* 0x0000001f1b1b9221 */ /* 0x000fc60000010000 */
[----:B---3--:R-:W-:Y:S01]  /*30e0*/  @!P0 FADD.FTZ R26, R26, R34 ;  /* 0x000000221a1a8221 */ /* 0x008fe20000010000 */
[----:B------:R-:W-:Y:S01]  /*30f0*/  @!P0 FADD.FTZ R27, R27, R35 ;  /* 0x000000231b1b8221 */ /* 0x000fe20000010000 */
[----:B------:R-:W-:Y:S02]  /*3100*/  ISETP.NE.AND P0, PT, R28, R29, PT ;  /* 0x0000001d1c00720c */ /* 0x000fe40003f05270 */
[----:B----4-:R-:W-:Y:S01]  /*3110*/  @!P5 FADD.FTZ R26, R26, R36 ;  /* 0x000000241a1ad221 */ /* 0x010fe20000010000 */
[----:B------:R-:W-:-:S03]  /*3120*/  @!P5 FADD.FTZ R27, R27, R37 ;  /* 0x000000251b1bd221 */ /* 0x000fc60000010000 */
[----:B-----5:R-:W-:Y:S01]  /*3130*/  @!P4 FADD.FTZ R26, R26, R38 ;  /* 0x000000261a1ac221 */ /* 0x020fe20000010000 */
[----:B------:R-:W-:-:S06]  /*3140*/  @!P4 FADD.FTZ R27, R27, R39 ;  /* 0x000000271b1bc221 */ /* 0x000fcc0000010000 */
[----:B------:R-:W-:Y:S05]  /*3150*/  @P0 BRA `(.L_x_1258) ;  /* 0xfffffff400a00947 */ /* 0x000fea000383ffff */
[----:B------:R-:W-:-:S07]  /*3160*/  MOV R7, R29 ;  /* 0x0000001d00077202 */ /* 0x000fce0000000f00 */
.L_x_1257:
[----:B--2-4-:R-:W3:Y:S02]  /*3170*/  LDC R31, c[0x0][0x370] ;  /* 0x0000dc00ff1f7b82 */ /* 0x014ee40000000800 */
[----:B---3--:R-:W-:-:S13]  /*3180*/  LOP3.LUT P0, R32, R31, 0x7, RZ, 0xc0, !PT ;  /* 0x000000071f207812 */ /* 0x008fda000780c0ff */
[----:B------:R-:W-:Y:S05]  /*3190*/  @!P0 BRA `(.L_x_1254) ;  /* 0x0000000400248947 */ /* 0x000fea0003800000 */
[----:B------:R-:W0:Y:S01]  /*31a0*/  LDC R30, c[0x0][0x374] ;  /* 0x0000dd00ff1e7b82 */ /* 0x000e220000000800 */
[----:B------:R-:W-:Y:S01]  /*31b0*/  ULOP3.LUT UR6, UR4, 0x1, URZ, 0xc0, !UPT ;  /* 0x0000000104067892 */ /* 0x000fe2000f8ec0ff */
[----:B------:R-:W-:-:S04]  /*31c0*/  IADD3 R32, PT, PT, R32, -0x1, RZ ;  /* 0xffffffff20207810 */ /* 0x000fc80007ffe0ff */
[----:B------:R-:W-:Y:S02]  /*31d0*/  ISETP.GE.U32.AND P0, PT, R32, 0x3, PT ;  /* 0x000000032000780c */ /* 0x000fe40003f06070 */
[----:B------:R-:W1:Y:S01]  /*31e0*/  LDC.64 R28, c[0x0][0x3d0] ;  /* 0x0000f400ff1c7b82 */ /* 0x000e620000000a00 */
[----:B0-----:R-:W-:-:S07]  /*31f0*/  IMAD R34, R30, UR6, RZ ;  /* 0x000000061e227c24 */ /* 0x001fce000f8e02ff */
[----:B------:R-:W0:Y:S01]  /*3200*/  S2UR UR6, SR_CTAID.Y ;  /* 0x00000000000679c3 */ /* 0x000e220000002600 */
[----:B------:R-:W-:-:S05]  /*3210*/  IMAD R34, R34, R31, RZ ;  /* 0x0000001f22227224 */ /* 0x000fca00078e02ff */
[----:B------:R-:W-:-:S05]  /*3220*/  SHF.L.U32 R33, R34, 0x1, RZ ;  /* 0x0000000122217819 */ /* 0x000fca00000006ff */
[----:B-1----:R-:W-:Y:S01]  /*3230*/  IMAD.WIDE R28, R33, 0x4, R28 ;  /* 0x00000004211c7825 */ /* 0x002fe200078e021c */
[----:B------:R-:W-:Y:S06]  /*3240*/  @!P0 BRA `(.L_x_1259) ;  /* 0x0000000000788947 */ /* 0x000fec0003800000 */
[----:B------:R-:W-:Y:S02]  /*3250*/  ISETP.NE.AND P0, PT, R0, RZ, PT ;  /* 0x000000ff0000720c */ /* 0x000fe40003f05270 */
[C---:B------:R-:W-:Y:S02]  /*3260*/  IADD3 R34, PT, PT, R7.reuse, 0x1, RZ ;  /* 0x0000000107227810 */ /* 0x040fe40007ffe0ff */
[C---:B------:R-:W-:Y:S02]  /*3270*/  ISETP.EQ.OR P1, PT, R7.reuse, UR12, P0 ;  /* 0x0000000c07007c0c */ /* 0x040fe40008722670 */
[----:B------:R-:W-:Y:S02]  /*3280*/  ISETP.EQ.OR P2, PT, R34, UR12, P0 ;  /* 0x0000000c22007c0c */ /* 0x000fe40008742670 */
[C---:B------:R-:W-:Y:S02]  /*3290*/  IADD3 R37, PT, PT, R7.reuse, 0x2, RZ ;  /* 0x0000000207257810 */ /* 0x040fe40007ffe0ff */
[----:B------:R-:W-:-:S02]  /*32a0*/  IADD3 R41, PT, PT, R7, 0x3, RZ ;  /* 0x0000000307297810 */ /* 0x000fc40007ffe0ff */
[----:B------:R-:W-:Y:S02]  /*32b0*/  ISETP.EQ.OR P3, PT, R37, UR12, P0 ;  /* 0x0000000c25007c0c */ /* 0x000fe40008762670 */
[----:B------:R-:W-:-:S03]  /*32c0*/  ISETP.EQ.OR P0, PT, R41, UR12, P0 ;  /* 0x0000000c29007c0c */ /* 0x000fc60008702670 */
[CC--:B0-----:R-:W-:Y:S02]  /*32d0*/  @!P1 IMAD R33, R7.reuse, R30.reuse, UR6 ;  /* 0x0000000607219e24 */ /* 0x0c1fe4000f8e021e */
[----:B------:R-:W-:Y:S02]  /*32e0*/  @!P2 IMAD R34, R7, R30, R30 ;  /* 0x0000001e0722a224 */ /* 0x000fe400078e021e */
[----:B------:R-:W-:-:S03]  /*32f0*/  @!P1 IMAD.WIDE.U32 R32, R33, 0x8, R28 ;  /* 0x0000000821209825 */ /* 0x000fc600078e001c */
[----:B------:R-:W-:Y:S01]  /*3300*/  @!P2 IADD3 R35, PT, PT, R34, UR6, RZ ;  /* 0x000000062223ac10 */ /* 0x000fe2000fffe0ff */
[----:B------:R-:W-:Y:S01]  /*3310*/  @!P3 IMAD R37, R37, R30, UR6 ;  /* 0x000000062525be24 */ /* 0x000fe2000f8e021e */
[----:B------:R0:W2:Y:S03]  /*3320*/  @!P1 LDG.E.64 R38, desc[UR14][R32.64] ;  /* 0x0000000e20269981 */ /* 0x0000a6000c1e1b00 */
[----:B0-----:R-:W-:-:S04]  /*3330*/  @!P2 IMAD.WIDE.U32 R32, R35, 0x8, R28 ;  /* 0x000000082320a825 */ /* 0x001fc800078e001c */
[--C-:B------:R-:W-:Y:S02]  /*3340*/  @!P3 IMAD.WIDE.U32 R34, R37, 0x8, R28.reuse ;  /* 0x000000082522b825 */ /* 0x100fe400078e001c */
[----:B------:R-:W3:Y:S02]  /*3350*/  @!P2 LDG.E.64 R32, desc[UR14][R32.64] ;  /* 0x0000000e2020a981 */ /* 0x000ee4000c1e1b00 */
[----:B------:R-:W-:Y:S02]  /*3360*/  @!P0 IMAD R37, R41, R30, UR6 ;  /* 0x0000000629258e24 */ /* 0x000fe4000f8e021e */
[----:B------:R-:W4:Y:S02]  /*3370*/  @!P3 LDG.E.64 R34, desc[UR14][R34.64] ;  /* 0x0000000e2222b981 */ /* 0x000f24000c1e1b00 */
        /* <DEDUP_REMOVED lines=11> */
.L_x_1259:
[----:B------:R-:W-:-:S13]  /*3430*/  LOP3.LUT P0, R32, R31, 0x3, RZ, 0xc0, !PT ;  /* 0x000000031f207812 */ /* 0x000fda000780c0ff */
[----:B------:R-:W-:Y:S05]  /*3440*/  @!P0 BRA `(.L_x_1254) ;  /* 0x0000000000788947 */ /* 0x000fea0003800000 */
[----:B------:R-:W-:-:S13]  /*3450*/  ISETP.NE.AND P0, PT, R32, 0x1, PT ;  /* 0x000000012000780c */ /* 0x000fda0003f05270 */
[----:B------:R-:W-:Y:S05]  /*3460*/  @!P0 BRA `(.L_x_1260) ;  /* 0x0000000000408947 */ /* 0x000fea0003800000 */
[----:B------:R-:W-:Y:S02]  /*3470*/  ISETP.NE.AND P0, PT, R0, RZ, PT ;  /* 0x000000ff0000720c */ /* 0x000fe40003f05270 */
[----:B------:R-:W-:-:S04]  /*3480*/  IADD3 R32, PT, PT, R7, 0x1, RZ ;  /* 0x0000000107207810 */ /* 0x000fc80007ffe0ff */
[----:B------:R-:W-:Y:S02]  /*3490*/  ISETP.EQ.OR P1, PT, R32, UR12, P0 ;  /* 0x0000000c20007c0c */ /* 0x000fe40008722670 */
[----:B------:R-:W-:-:S11]  /*34a0*/  ISETP.EQ.OR P0, PT, R7, UR12, P0 ;  /* 0x0000000c07007c0c */ /* 0x000fd60008702670 */
[CC--:B------:R-:W-:Y:S02]  /*34b0*/  @!P1 IMAD R32, R7.reuse, R30.reuse, R30 ;  /* 0x0000001e07209224 */ /* 0x0c0fe400078e021e */
[----:B0-----:R-:W-:-:S03]  /*34c0*/  @!P0 IMAD R33, R7, R30, UR6 ;  /* 0x0000000607218e24 */ /* 0x001fc6000f8e021e */
[----:B------:R-:W-:Y:S01]  /*34d0*/  @!P1 IADD3 R35, PT, PT, R32, UR6, RZ ;  /* 0x0000000620239c10 */ /* 0x000fe2000fffe0ff */
        /* <DEDUP_REMOVED lines=9> */
.L_x_1260:
[----:B------:R-:W-:Y:S01]  /*3570*/  ISETP.NE.AND P0, PT, R7, UR12, PT ;  /* 0x0000000c07007c0c */ /* 0x000fe2000bf05270 */
[----:B------:R-:W-:Y:S01]  /*3580*/  BSSY.RECONVERGENT B0, `(.L_x_1254) ;  /* 0x000000a000007945 */ /* 0x000fe20003800200 */
[----:B------:R-:W-:Y:S02]  /*3590*/  LOP3.LUT R31, R31, 0x1, RZ, 0xc0, !PT ;  /* 0x000000011f1f7812 */ /* 0x000fe400078ec0ff */
[----:B------:R-:W-:-:S04]  /*35a0*/  ISETP.NE.OR P0, PT, R0, RZ, !P0 ;  /* 0x000000ff0000720c */ /* 0x000fc80004705670 */
[----:B------:R-:W-:-:S13]  /*35b0*/  ISETP.NE.U32.OR P0, PT, R31, 0x1, P0 ;  /* 0x000000011f00780c */ /* 0x000fda0000705470 */
[----:B------:R-:W-:Y:S05]  /*35c0*/  @P0 BRA `(.L_x_1261) ;  /* 0x0000000000140947 */ /* 0x000fea0003800000 */
[----:B0-----:R-:W-:-:S04]  /*35d0*/  IMAD R7, R30, R7, UR6 ;  /* 0x000000061e077e24 */ /* 0x001fc8000f8e0207 */
[----:B------:R-:W-:-:S06]  /*35e0*/  IMAD.WIDE.U32 R28, R7, 0x8, R28 ;  /* 0x00000008071c7825 */ /* 0x000fcc00078e001c */
[----:B------:R-:W2:Y:S02]  /*35f0*/  LDG.E.64 R28, desc[UR14][R28.64] ;  /* 0x0000000e1c1c7981 */ /* 0x000ea4000c1e1b00 */
[----:B--2---:R-:W-:Y:S01]  /*3600*/  FADD.FTZ R26, R26, R28 ;  /* 0x0000001c1a1a7221 */ /* 0x004fe20000010000 */
[----:B------:R-:W-:-:S07]  /*3610*/  FADD.FTZ R27, R27, R29 ;  /* 0x0000001d1b1b7221 */ /* 0x000fce0000010000 */
.L_x_1261:
[----:B0-----:R-:W-:Y:S05]  /*3620*/  BSYNC.RECONVERGENT B0 ;  /* 0x0000000000007941 */ /* 0x001fea0003800200 */
.L_x_1254:
[----:B------:R-:W5:Y:S01]  /*3630*/  S2UR UR7, SR_CgaCtaId ;  /* 0x00000000000779c3 */ /* 0x000f620000008800 */
[----:B------:R-:W-:Y:S01]  /*3640*/  ISETP.NE.AND P0, PT, R0, RZ, PT ;  /* 0x000000ff0000720c */ /* 0x000fe20003f05270 */
[----:B0-----:R-:W-:Y:S01]  /*3650*/  UMOV UR6, 0x400 ;  /* 0x0000040000067882 */ /* 0x001fe20000000000 */
[----:B------:R-:W0:Y:S01]  /*3660*/  LDCU.64 UR8, c[0x0][0x400] ;  /* 0x00008000ff0877ac */ /* 0x000e220008000a00 */
[----:B--2-4-:R-:W-:Y:S01]  /*3670*/  FADD.FTZ R31, R12, -UR21 ;  /* 0x800000150c1f7e21 */ /* 0x014fe20008010000 */
[----:B------:R-:W-:Y:S01]  /*3680*/  FADD.FTZ R34, R11, -UR21 ;  /* 0x800000150b227e21 */ /* 0x000fe20008010000 */
[----:B------:R-:W-:Y:S01]  /*3690*/  FADD.FTZ R16, R16, -UR21 ;  /* 0x8000001510107e21 */ /* 0x000fe20008010000 */
[----:B------:R-:W-:Y:S01]  /*36a0*/  FADD.FTZ R10, R10, -UR21 ;  /* 0x800000150a0a7e21 */ /* 0x000fe20008010000 */
[----:B------:R-:W3:Y:S01]  /*36b0*/  LDC R7, c[0x0][0x41c] ;  /* 0x00010700ff077b82 */ /* 0x000ee20000000800 */
[----:B------:R-:W-:Y:S01]  /*36c0*/  FADD.FTZ R30, R13, -UR21 ;  /* 0x800000150d1e7e21 */ /* 0x000fe20008010000 */
[----:B------:R-:W-:Y:S01]  /*36d0*/  FADD.FTZ R11, R17, -UR21 ;  /* 0x80000015110b7e21 */ /* 0x000fe20008010000 */
[----:B-1----:R-:W-:Y:S01]  /*36e0*/  FADD.FTZ R35, R21, -UR21 ;  /* 0x8000001515237e21 */ /* 0x002fe20008010000 */
[----:B------:R-:W-:Y:S01]  /*36f0*/  FMUL.FTZ R17, R16, UR16 ;  /* 0x0000001010117c20 */ /* 0x000fe20008410000 */
[----:B------:R-:W-:Y:S01]  /*3700*/  FMUL.FTZ R39, R10, UR16 ;  /* 0x000000100a277c20 */ /* 0x000fe20008410000 */
[----:B------:R-:W-:Y:S01]  /*3710*/  FMUL.FTZ R16, R11, UR16 ;  /* 0x000000100b107c20 */ /* 0x000fe20008410000 */
[----:B------:R-:W-:Y:S01]  /*3720*/  FMUL.FTZ R31, R31, UR16 ;  /* 0x000000101f1f7c20 */ /* 0x000fe20008410000 */
[----:B------:R-:W-:Y:S01]  /*3730*/  FMUL.FTZ R30, R30, UR16 ;  /* 0x000000101e1e7c20 */ /* 0x000fe20008410000 */
[----:B------:R-:W-:Y:S01]  /*3740*/  FMUL.FTZ R10, R35, UR16 ;  /* 0x00000010230a7c20 */ /* 0x000fe20008410000 */
[----:B------:R-:W-:Y:S01]  /*3750*/  FMUL.FTZ R48, R34, UR16 ;  /* 0x0000001022307c20 */ /* 0x000fe20008410000 */
[----:B-----5:R-:W-:Y:S01]  /*3760*/  ULEA UR6, UR7, UR6, 0x18 ;  /* 0x0000000607067291 */ /* 0x020fe2000f8ec0ff */
[----:B------:R-:W1:Y:S01]  /*3770*/  LDCU.U8 UR7, c[0x0][0x414] ;  /* 0x00008280ff0777ac */ /* 0x000e620008000000 */
[----:B---3--:R-:W-:-:S07]  /*3780*/  IMAD R32, R7, UR12, R40 ;  /* 0x0000000c07207c24 */ /* 0x008fce000f8e0228 */
[----:B------:R2:W-:Y:S01]  /*3790*/  @!P0 STS.64 [UR6+0xc8], R26 ;  /* 0x0000c81aff008988 */ /* 0x0005e20008000a06 */
[----:B------:R-:W-:Y:S01]  /*37a0*/  BAR.SYNC.DEFER_BLOCKING 0x0 ;  /* 0x0000000000007b1d */ /* 0x000fe20000010000 */
[C---:B------:R-:W-:Y:S02]  /*37b0*/  IADD3 R12, PT, PT, R32.reuse, 0x20, RZ ;  /* 0x00000020200c7810 */ /* 0x040fe40007ffe0ff */
[----:B0-----:R-:W-:Y:S02]  /*37c0*/  ISETP.GE.U32.AND P0, PT, R32, UR8, PT ;  /* 0x0000000820007c0c */ /* 0x001fe4000bf06070 */
[----:B------:R-:W-:Y:S01]  /*37d0*/  SHF.R.S32.HI R41, RZ, 0x1f, R32 ;  /* 0x0000001fff297819 */ /* 0x000fe20000011420 */
[----:B--2---:R-:W-:Y:S01]  /*37e0*/  FADD.FTZ R27, R20, -UR21 ;  /* 0x80000015141b7e21 */ /* 0x004fe20008010000 */
[----:B-1----:R-:W-:Y:S01]  /*37f0*/  UISETP.NE.AND UP0, UPT, UR7, URZ, UPT ;  /* 0x000000ff0700728c */ /* 0x002fe2000bf05270 */
[C---:B------:R-:W-:Y:S02]  /*3800*/  IADD3 R20, PT, PT, R32.reuse, 0x10, RZ ;  /* 0x0000001020147810 */ /* 0x040fe40007ffe0ff */
[----:B------:R-:W-:Y:S01]  /*3810*/  IADD3 R7, PT, PT, R32, 0x30, RZ ;  /* 0x0000003020077810 */ /* 0x000fe20007ffe0ff */
[----:B------:R-:W-:Y:S01]  /*3820*/  FMUL.FTZ R11, R27, UR16 ;  /* 0x000000101b0b7c20 */ /* 0x000fe20008410000 */
[----:B------:R-:W-:-:S02]  /*3830*/  ISETP.GE.U32.AND P2, PT, R20, UR8, PT ;  /* 0x0000000814007c0c */ /* 0x000fc4000bf46070 */
[----:B------:R-:W-:Y:S02]  /*3840*/  ISETP.GE.U32.AND P3, PT, R12, UR8, PT ;  /* 0x000000080c007c0c */ /* 0x000fe4000bf66070 */
[----:B------:R-:W-:Y:S02]  /*3850*/  SHF.R.S32.HI R21, RZ, 0x1f, R20 ;  /* 0x0000001fff157819 */ /* 0x000fe40000011414 */
[----:B------:R-:W-:Y:S02]  /*3860*/  SHF.R.S32.HI R13, RZ, 0x1f, R12 ;  /* 0x0000001fff0d7819 */ /* 0x000fe4000001140c */
[----:B------:R-:W-:Y:S02]  /*3870*/  ISETP.GE.AND.EX P1, PT, R41, UR9, PT, P0 ;  /* 0x0000000929007c0c */ /* 0x000fe4000bf26300 */
[----:B------:R-:W-:Y:S01]  /*3880*/  ISETP.GE.U32.AND P0, PT, R7, UR8, PT ;  /* 0x0000000807007c0c */ /* 0x000fe2000bf06070 */
[----:B------:R-:W0:Y:S01]  /*3890*/  LDS.64 R28, [UR6+0xc8] ;  /* 0x0000c806ff1c7984 */ /* 0x000e220008000a00 */
[----:B------:R-:W0:Y:S01]  /*38a0*/  LDCU UR6, c[0x0][0x42c] ;  /* 0x00008580ff0677ac */ /* 0x000e220008000800 */
[----:B------:R-:W-:-:S02]  /*38b0*/  ISETP.GE.AND.EX P2, PT, R21, UR9, PT, P2 ;  /* 0x0000000915007c0c */ /* 0x000fc4000bf46320 */
[----:B------:R-:W-:Y:S01]  /*38c0*/  ISETP.GE.AND.EX P3, PT, R13, UR9, PT, P3 ;  /* 0x000000090d007c0c */ /* 0x000fe2000bf66330 */
[----:B0-----:R-:W-:Y:S01]  /*38d0*/  FMUL.FTZ R26, R28, UR6 ;  /* 0x000000061c1a7c20 */ /* 0x001fe20008410000 */
[----:B------:R-:W-:Y:S01]  /*38e0*/  FMUL.FTZ R33, R29, UR6 ;  /* 0x000000061d217c20 */ /* 0x000fe20008410000 */
        /* <DEDUP_REMOVED lines=19> */
.L_x_1262:
        /* <DEDUP_REMOVED lines=13> */
[----:B------:R-:W-:Y:S02]  /*3af0*/  MOV R2, R42 ;  /* 0x0000002a00027202 */ /* 0x000fe40000000f00 */
[----:B------:R-:W-:Y:S01]  /*3b00*/  MOV R3, R45 ;  /* 0x0000002d00037202 */ /* 0x000fe20000000f00 */
[----:B------:R-:W1:Y:S01]  /*3b10*/  LDCU.64 UR6, c[0x0][0x380] ;  /* 0x00007000ff0677ac */ /* 0x000e620008000a00 */
[----:B0-----:R-:W-:-:S04]  /*3b20*/  IMAD R41, R41, UR10, RZ ;  /* 0x0000000a29297c24 */ /* 0x001fc8000f8e02ff */
[C---:B------:R-:W-:Y:S02]  /*3b30*/  IMAD R41, R32.reuse, UR11, R41 ;  /* 0x0000000b20297c24 */ /* 0x040fe4000f8e0229 */
[----:B------:R-:W-:-:S05]  /*3b40*/  IMAD.WIDE.U32 R32, R32, UR10, R2 ;  /* 0x0000000a20207c25 */ /* 0x000fca000f8e0002 */
[----:B------:R-:W-:Y:S01]  /*3b50*/  IADD3 R41, PT, PT, R33, R41, RZ ;  /* 0x0000002921297210 */ /* 0x000fe20007ffe0ff */
[----:B------:R-:W-:Y:S01]  /*3b60*/  FMUL.FTZ R33, R34, UR16 ;  /* 0x0000001022217c20 */ /* 0x000fe20008410000 */
[----:B-1----:R-:W-:-:S04]  /*3b70*/  LEA R2, P1, R32, UR6, 0x2 ;  /* 0x0000000620027c11 */ /* 0x002fc8000f8210ff */
[----:B------:R-:W-:Y:S01]  /*3b80*/  LEA.HI.X R3, R32, UR7, R41, 0x2, P1 ;  /* 0x0000000720037c11 */ /* 0x000fe200088f1429 */
[----:B------:R-:W-:-:S05]  /*3b90*/  FMUL.FTZ R32, R35, UR16 ;  /* 0x0000001023207c20 */ /* 0x000fca0008410000 */
[----:B------:R0:W-:Y:S03]  /*3ba0*/  STG.E.64 desc[UR14][R2.64], R32 ;  /* 0x0000002002007986 */ /* 0x0001e6000c101b0e */
.L_x_1264:
[----:B------:R-:W-:Y:S05]  /*3bb0*/  BSYNC.RECONVERGENT B0 ;  /* 0x0000000000007941 */ /* 0x000fea0003800200 */
.L_x_1263:
[----:B------:R-:W-:Y:S05]  /*3bc0*/  BRA.U !UP0, `(.L_x_1265) ;  /* 0x0000000108487547 */ /* 0x000fea000b800000 */
        /* <DEDUP_REMOVED lines=18> */
.L_x_1265:
[----:B------:R-:W-:Y:S01]  /*3cf0*/  BSSY.RECONVERGENT B0, `(.L_x_1266) ;  /* 0x0000011000007945 */ /* 0x000fe20003800200 */
[----:B------:R-:W-:Y:S01]  /*3d00*/  FFMA.FTZ R37, R24, R14, -R37 ;  /* 0x0000000e18257223 */ /* 0x000fe20000010825 */
[----:B------:R-:W-:Y:S02]  /*3d10*/  FFMA.FTZ R38, R25, R15, -R38 ;  /* 0x0000000f19267223 */ /* 0x000fe40000010826 */
[----:B------:R-:W-:Y:S05]  /*3d20*/  @P2 BRA `(.L_x_1267) ;  /* 0x0000000000342947 */ /* 0x000fea0003800000 */
[----:B------:R-:W1:Y:S01]  /*3d30*/  LDCU.64 UR6, c[0x0][0x3f8] ;  /* 0x00007f00ff0677ac */ /* 0x000e620008000a00 */
[----:B0-----:R-:W-:Y:S02]  /*3d40*/  MOV R2, R42 ;  /* 0x0000002a00027202 */ /* 0x001fe40000000f00 */
[----:B------:R-:W-:Y:S01]  /*3d50*/  MOV R3, R45 ;  /* 0x0000002d00037202 */ /* 0x000fe20000000f00 */
[----:B------:R-:W0:Y:S01]  /*3d60*/  LDCU.64 UR10, c[0x0][0x380] ;  /* 0x00007000ff0a77ac */ /* 0x000e220008000a00 */
[----:B-1----:R-:W-:Y:S02]  /*3d70*/  IMAD R21, R21, UR6, RZ ;  /* 0x0000000615157c24 */ /* 0x002fe4000f8e02ff */
[----:B------:R-:W-:-:S04]  /*3d80*/  IMAD.WIDE.U32 R14, R20, UR6, R2 ;  /* 0x00000006140e7c25 */ /* 0x000fc8000f8e0002 */
[----:B------:R-:W-:Y:S01]  /*3d90*/  IMAD R21, R20, UR7, R21 ;  /* 0x0000000714157c24 */ /* 0x000fe2000f8e0215 */
[----:B0-----:R-:W-:Y:S01]  /*3da0*/  LEA R2, P1, R14, UR10, 0x2 ;  /* 0x0000000a0e027c11 */ /* 0x001fe2000f8210ff */
[----:B------:R-:W-:-:S03]  /*3db0*/  FMUL.FTZ R20, R37, UR16 ;  /* 0x0000001025147c20 */ /* 0x000fc60008410000 */
[----:B------:R-:W-:-:S04]  /*3dc0*/  IADD3 R21, PT, PT, R15, R21, RZ ;  /* 0x000000150f157210 */ /* 0x000fc80007ffe0ff */
[----:B------:R-:W-:Y:S01]  /*3dd0*/  LEA.HI.X R3, R14, UR11, R21, 0x2, P1 ;  /* 0x0000000b0e037c11 */ /* 0x000fe200088f1415 */
[----:B------:R-:W-:-:S05]  /*3de0*/  FMUL.FTZ R21, R38, UR16 ;  /* 0x0000001026157c20 */ /* 0x000fca0008410000 */
[----:B------:R1:W-:Y:S02]  /*3df0*/  STG.E.64 desc[UR14][R2.64], R20 ;  /* 0x0000001402007986 */ /* 0x0003e4000c101b0e */
.L_x_1267:
[----:B------:R-:W-:Y:S05]  /*3e00*/  BSYNC.RECONVERGENT B0 ;  /* 0x0000000000007941 */ /* 0x000fea0003800200 */
.L_x_1266:
[----:B------:R-:W-:Y:S05]  /*3e10*/  BRA.U !UP0, `(.L_x_1268) ;  /* 0x0000000108487547 */ /* 0x000fea000b800000 */
        /* <DEDUP_REMOVED lines=18> */
.L_x_1268:
[----:B------:R-:W-:Y:S01]  /*3f40*/  BSSY.RECONVERGENT B0, `(.L_x_1269) ;  /* 0x0000012000007945 */ /* 0x000fe20003800200 */
[----:B------:R-:W-:Y:S01]  /*3f50*/  FFMA.FTZ R29, R24, R18, -R29 ;  /* 0x00000012181d7223 */ /* 0x000fe2000001081d */
[----:B------:R-:W-:Y:S01]  /*3f60*/  SHF.R.S32.HI R16, RZ, 0x1f, R7 ;  /* 0x0000001fff107819 */ /* 0x000fe20000011407 */
[----:B------:R-:W-:Y:S01]  /*3f70*/  FFMA.FTZ R28, R25, R19, -R28 ;  /* 0x00000013191c7223 */ /* 0x000fe2000001081c */
[----:B------:R-:W-:Y:S06]  /*3f80*/  @P3 BRA `(.L_x_1270) ;  /* 0x0000000000343947 */ /* 0x000fec0003800000 */
[----:B------:R-:W2:Y:S01]  /*3f90*/  LDCU.64 UR6, c[0x0][0x3f8] ;  /* 0x00007f00ff0677ac */ /* 0x000ea20008000a00 */
[----:B01----:R-:W-:Y:S02]  /*3fa0*/  MOV R2, R42 ;  /* 0x0000002a00027202 */ /* 0x003fe40000000f00 */
[----:B------:R-:W-:Y:S01]  /*3fb0*/  MOV R3, R45 ;  /* 0x0000002d00037202 */ /* 0x000fe20000000f00 */
[----:B------:R-:W0:Y:S01]  /*3fc0*/  LDCU.64 UR10, c[0x0][0x380] ;  /* 0x00007000ff0a77ac */ /* 0x000e220008000a00 */
[----:B--2---:R-:W-:Y:S02]  /*3fd0*/  IMAD R13, R13, UR6, RZ ;  /* 0x000000060d0d7c24 */ /* 0x004fe4000f8e02ff */
        /* <DEDUP_REMOVED lines=8> */
.L_x_1270:
[----:B------:R-:W-:Y:S05]  /*4060*/  BSYNC.RECONVERGENT B0 ;  /* 0x0000000000007941 */ /* 0x000fea0003800200 */
.L_x_1269:
[----:B------:R-:W-:Y:S05]  /*4070*/  BRA.U !UP0, `(.L_x_1271) ;  /* 0x0000000108487547 */ /* 0x000fea000b800000 */
[----:B------:R-:W-:Y:S01]  /*4080*/  FFMA.FTZ R8, R24, R11, R8 ;  /* 0x0000000b18087223 */ /* 0x000fe20000010008 */
[----:B------:R-:W-:-:S03]  /*4090*/  FFMA.FTZ R9, R25, R10, R9 ;  /* 0x0000000a19097223 */ /* 0x000fc60000010009 */
[----:B012---:R-:W-:Y:S01]  /*40a0*/  FMUL.FTZ R2, R8, -1.4426950216293334961 ;  /* 0xbfb8aa3b08027820 */ /* 0x007fe20000410000 */
        /* <DEDUP_REMOVED lines=15> */
.L_x_1271:
[----:B------:R-:W-:Y:S01]  /*41a0*/  ISETP.GE.AND.EX P0, PT, R16, UR9, PT, P0 ;  /* 0x0000000910007c0c */ /* 0x000fe2000bf06300 */
[----:B------:R-:W-:Y:S01]  /*41b0*/  FFMA.FTZ R27, R24, R22, -R27 ;  /* 0x00000016181b7223 */ /* 0x000fe2000001081b */
[----:B------:R-:W-:Y:S01]  /*41c0*/  FFMA.FTZ R26, R25, R23, -R26 ;  /* 0x00000017191a7223 */ /* 0x000fe2000001081a */
[----:B------:R-:W-:Y:S02]  /*41d0*/  BSSY.RECONVERGENT B0, `(.L_x_1272) ;  /* 0x000000e000007945 */ /* 0x000fe40003800200 */
[----:B------:R-:W-:Y:S01]  /*41e0*/  FMUL.FTZ R8, R27, UR16 ;  /* 0x000000101b087c20 */ /* 0x000fe20008410000 */
[----:B------:R-:W-:-:S07]  /*41f0*/  FMUL.FTZ R9, R26, UR16 ;  /* 0x000000101a097c20 */ /* 0x000fce0008410000 */
[----:B------:R-:W-:Y:S05]  /*4200*/  @P0 BRA `(.L_x_1273) ;  /* 0x0000000000280947 */ /* 0x000fea0003800000 */
[----:B------:R-:W3:Y:S01]  /*4210*/  LDCU.64 UR6, c[0x0][0x3f8] ;  /* 0x00007f00ff0677ac */ /* 0x000ee20008000a00 */
[----:B------:R-:W-:Y:S01]  /*4220*/  MOV R43, R45 ;  /* 0x0000002d002b7202 */ /* 0x000fe20000000f00 */
[----:B------:R-:W0:Y:S01]  /*4230*/  LDCU.64 UR8, c[0x0][0x380] ;  /* 0x00007000ff0877ac */ /* 0x000e220008000a00 */
[----:B---3--:R-:W-:Y:S02]  /*4240*/  IMAD R16, R16, UR6, RZ ;  /* 0x0000000610107c24 */ /* 0x008fe4000f8e02ff */
[----:B------:R-:W-:-:S04]  /*4250*/  IMAD.WIDE.U32 R42, R7, UR6, R42 ;  /* 0x00000006072a7c25 */ /* 0x000fc8000f8e002a */
[----:B------:R-:W-:Y:S01]  /*4260*/  IMAD R7, R7, UR7, R16 ;  /* 0x0000000707077c24 */ /* 0x000fe2000f8e0210 */
[----:B012---:R-:W-:-:S04]  /*4270*/  LEA R2, P0, R42, UR8, 0x2 ;  /* 0x000000082a027c11 */ /* 0x007fc8000f8010ff */
[----:B------:R-:W-:-:S04]  /*4280*/  IADD3 R7, PT, PT, R43, R7, RZ ;  /* 0x000000072b077210 */ /* 0x000fc80007ffe0ff */
[----:B------:R-:W-:-:S05]  /*4290*/  LEA.HI.X R3, R42, UR9, R7, 0x2, P0 ;  /* 0x000000092a037c11 */ /* 0x000fca00080f1407 */
[----:B------:R3:W-:Y:S02]  /*42a0*/  STG.E.64 desc[UR14][R2.64], R8 ;  /* 0x0000000802007986 */ /* 0x0007e4000c101b0e */
.L_x_1273:
[----:B------:R-:W-:Y:S05]  /*42b0*/  BSYNC.RECONVERGENT B0 ;  /* 0x0000000000007941 */ /* 0x000fea0003800200 */
.L_x_1272:
[----:B------:R-:W4:Y:S01]  /*42c0*/  LDCU UR6, c[0x0][0x374] ;  /* 0x00006e80ff0677ac */ /* 0x000f220008000800 */
[----:B------:R-:W5:Y:S01]  /*42d0*/  LDCU UR7, c[0x0][0x410] ;  /* 0x00008200ff0777ac */ /* 0x000f620008000800 */
[----:B------:R-:W5:Y:S01]  /*42e0*/  LDCU UR8, c[0x0][0x3e0] ;  /* 0x00007c00ff0877ac */ /* 0x000f620008000800 */
[----:B------:R-:W-:Y:S02]  /*42f0*/  UIADD3 UR4, UPT, UPT, UR4, 0x1, URZ ;  /* 0x0000000104047890 */ /* 0x000fe4000fffe0ff */
[----:B----4-:R-:W-:Y:S02]  /*4300*/  UIADD3 UR5, UPT, UPT, UR6, UR5, URZ ;  /* 0x0000000506057290 */ /* 0x010fe4000fffe0ff */
[----:B-----5:R-:W-:-:S04]  /*4310*/  UIMAD UR7, UR7, UR8, URZ ;  /* 0x00000008070772a4 */ /* 0x020fc8000f8e02ff */
[----:B------:R-:W-:-:S09]  /*4320*/  UISETP.GE.AND UP0, UPT, UR5, UR7, UPT ;  /* 0x000000070500728c */ /* 0x000fd2000bf06270 */
[----:B------:R-:W-:Y:S05]  /*4330*/  BRA.U !UP0, `(.L_x_1274) ;  /* 0xffffffbd08847547 */ /* 0x000fea000b83ffff */
.L_x_1243:
[----:B------:R-:W4:Y:S01]  /*4340*/  LDC R6, c[0x0][0x370] ;  /* 0x0000dc00ff067b82 */ /* 0x000f220000000800 */
[----:B------:R-:W-:Y:S01]  /*4350*/  ISETP.NE.AND P1, PT, R0, RZ, PT ;  /* 0x000000ff0000720c */ /* 0x000fe20003f25270 */
[----:B------:R-:W-:Y:S06]  /*4360*/  BSSY.RECONVERGENT B0, `(.L_x_1275) ;  /* 0x000000d000007945 */ /* 0x000fec0003800200 */
[----:B------:R-:W5:Y:S08]  /*4370*/  LDC R7, c[0x0][0x374] ;  /* 0x0000dd00ff077b82 */ /* 0x000f700000000800 */
[----:B0123--:R-:W0:Y:S01]  /*4380*/  LDC.64 R2, c[0x0][0x3c8] ;  /* 0x0000f200ff027b82 */ /* 0x00fe220000000a00 */
[----:B----4-:R-:W-:-:S02]  /*4390*/  ISETP.NE.AND P0, PT, R6, 0x1, PT ;  /* 0x000000010600780c */ /* 0x010fc40003f05270 */
[----:B-----5:R-:W-:-:S04]  /*43a0*/  SHF.L.U32 R4, R7, 0x1, RZ ;  /* 0x0000000107047819 */ /* 0x020fc800000006ff */
[----:B------:R-:W-:-:S05]  /*43b0*/  SEL R5, R4, RZ, P0 ;  /* 0x000000ff04057207 */ /* 0x000fca0000000000 */
[----:B0-----:R-:W-:Y:S01]  /*43c0*/  IMAD.WIDE.U32 R2, R5, 0x4, R2 ;  /* 0x0000000405027825 */ /* 0x001fe200078e0002 */
[----:B------:R-:W-:Y:S06]  /*43d0*/  @P1 BRA `(.L_x_1276) ;  /* 0x0000000000141947 */ /* 0x000fec0003800000 */
[----:B------:R-:W-:Y:S01]  /*43e0*/  HFMA2 R5, -RZ, RZ, 0, 5.9604644775390625e-08 ;  /* 0x00000001ff057431 */ /* 0x000fe200000001ff */
[----:B------:R-:W-:Y:S06]  /*43f0*/  MEMBAR.ALL.GPU ;  /* 0x0000000000007992 */ /* 0x000fec000000a000 */
[----:B------:R-:W-:-:S00]  /*4400*/  ERRBAR ;  /* 0x00000000000079ab */ /* 0x000fc00000000000 */
[----:B------:R-:W-:Y:S06]  /*4410*/  CGAERRBAR ;  /* 0x00000000000075ab */ /* 0x000fec0000000000 */
[----:B------:R0:W-:Y:S02]  /*4420*/  REDG.E.ADD.S32.STRONG.GPU desc[UR14][R2.64], R5 ;  /* 0x000000050200798e */ /* 0x0001e4000c12e30e */
.L_x_1276:
[----:B------:R-:W-:Y:S05]  /*4430*/  BSYNC.RECONVERGENT B0 ;  /* 0x0000000000007941 */ /* 0x000fea0003800200 */
.L_x_1275:
        /* <DEDUP_REMOVED lines=11> */
.L_x_1278:
[----:B------:R-:W2:Y:S04]  /*44f0*/  LDG.E.STRONG.GPU R5, desc[UR14][R2.64] ;  /* 0x0000000e02057981 */ /* 0x000ea8000c1ef900 */
[----:B--2---:R-:W-:Y:S01]  /*4500*/  CCTL.IVALL ;  /* 0x00000000ff00798f */ /* 0x004fe20002000000 */
[----:B------:R-:W-:Y:S05]  /*4510*/  YIELD ;  /* 0x0000000000007946 */ /* 0x000fea0003800000 */
[----:B------:R-:W-:-:S13]  /*4520*/  ISETP.NE.AND P0, PT, R5, R4, PT ;  /* 0x000000040500720c */ /* 0x000fda0003f05270 */
[----:B------:R-:W-:Y:S05]  /*4530*/  @P0 BRA `(.L_x_1278) ;  /* 0xfffffffc00ec0947 */ /* 0x000fea000383ffff */
.L_x_1277:
        /* <DEDUP_REMOVED lines=74> */
.L_x_1281:
        /* <DEDUP_REMOVED lines=29> */
.L_x_1280:
[----:B------:R-:W-:Y:S05]  /*4bb0*/  BSYNC.RECONVERGENT B0 ;  /* 0x0000000000007941 */ /* 0x000fea0003800200 */
.L_x_1279:
        /* <DEDUP_REMOVED lines=10> */
.L_x_1282:
        /* <DEDUP_REMOVED lines=82> */
.L_x_1283:
        /* <DEDUP_REMOVED lines=16> */
.L_x_4517:


//--------------------- .text._Z35group_norm_nhwc_bwd_one_pass_kernelI11Fp32IOFp32WLi128ELi84ELi672EEv26Group_norm_nhwc_bwd_params --------------------------
	.section	.text._Z35group_norm_nhwc_bwd_one_pass_kernelI11Fp32IOFp32WLi128ELi84ELi672EEv26Group_norm_nhwc_bwd_params,"ax",@progbits
	.align	128
        .global         _Z35group_norm_nhwc_bwd_one_pass_kernelI11Fp32IOFp32WLi128ELi84ELi672EEv26Group_norm_nhwc_bwd_params
        .type           _Z35group_norm_nhwc_bwd_one_pass_kernelI11Fp32IOFp32WLi128ELi84ELi672EEv26Group_norm_nhwc_bwd_params,@function
        .size           _Z35group_norm_nhwc_bwd_one_pass_kernelI11Fp32IOFp32WLi128ELi84ELi672EEv26Group_norm_nhwc_bwd_params,(.L_x_4518 - _Z35group_norm_nhwc_bwd_one_pass_kernelI11Fp32IOFp32WLi128ELi84ELi672EEv26Group_norm_nhwc_bwd_params)
        .other          _Z35group_norm_nhwc_bwd_one_pass_kernelI11Fp32IOFp32WLi128ELi84ELi672EEv26Group_norm_nhwc_bwd_params,@"STO_CUDA_ENTRY STV_DEFAULT"
_Z35group_norm_nhwc_bwd_one_pass_kernelI11Fp32IOFp32WLi128ELi84ELi672EEv26Group_norm_nhwc_bwd_params:
.text._Z35group_norm_nhwc_bwd_one_pass_kernelI11Fp32IOFp32WLi128ELi84ELi672EEv26Group_norm_nhwc_bwd_params:
        /* <DEDUP_REMOVED lines=10> */
[----:B------:R-:W-:Y:S01]  /*00a0*/  LOP3.LUT R0, R62, 0xffff, RZ, 0xc0, !PT ;  /* 0x0000ffff3e007812 */ /* 0x000fe200078ec0ff */
[----:B------:R-:W0:Y:S01]  /*00b0*/  S2UR UR7, SR_CgaCtaId ;  /* 0x00000000000779c3 */ /* 0x000e220000008800 */
[----:B------:R-:W1:Y:S01]  /*00c0*/  S2R R59, SR_LANEID ;  /* 0x00000000003b7919 */ /* 0x000e620000000000 */
[----:B------:R-:W-:Y:S01]  /*00d0*/  UMOV UR5, 0x400 ;  /* 0x0000040000057882 */ /* 0x000fe20000000000 */
[----:B------:R-:W-:Y:S01]  /*00e0*/  SHF.R.U32.HI R69, RZ, 0x2, R62 ;  /* 0x00000002ff457819 */ /* 0x000fe2000001163e */
[----:B------:R-:W-:Y:S01]  /*00f0*/  IMAD R0, R0, 0x619, RZ ;  /* 0x0000061900007824 */ /* 0x000fe200078e02ff */
[----:B------:R-:W-:Y:S01]  /*0100*/  UIADD3 UR6, UPT, UPT, UR5, 0xd0, URZ ;  /* 0x000000d005067890 */ /* 0x000fe2000fffe0ff */
[----:B------:R-:W-:Y:S01]  /*0110*/  HFMA2 R64, -RZ, RZ, 0, 0 ;  /* 0x00000000ff407431 */ /* 0x000fe200000001ff */
[----:B------:R-:W-:Y:S01]  /*0120*/  MOV R63, R61 ;  /* 0x0000003d003f7202 */ /* 0x000fe20000000f00 */
[----:B------:R-:W2:Y:S01]  /*0130*/  LDC R60, c[0x0][0x374] ;  /* 0x0000dd00ff3c7b82 */ /* 0x000ea20000000800 */
[----:B------:R-:W-:Y:S01]  /*0140*/  SHF.R.U32.HI R71, RZ, 0x10, R0 ;  /* 0x00000010ff477819 */ /* 0x000fe20000011600 */
[----:B------:R-:W3:Y:S01]  /*0150*/  LDCU.U8 UR11, c[0x0][0x414] ;  /* 0x00008280ff0b77ac */ /* 0x000ee20008000000 */
[----:B------:R-:W-:-:S02]  /*0160*/  LOP3.LUT R69, R69, 0xf8, RZ, 0xc0, !PT ;  /* 0x000000f845457812 */ /* 0x000fc400078ec0ff */
[----:B------:R-:W-:-:S03]  /*0170*/  PRMT R0, R71, 0x9910, RZ ;  /* 0x0000991047007816 */ /* 0x000fc600000000ff */
[----:B------:R-:W4:Y:S02]  /*0180*/  LDC R2, c[0x0][0x41c] ;  /* 0x00010700ff027b82 */ /* 0x000f240000000800 */
[----:B------:R-:W-:-:S05]  /*0190*/  IMAD R0, R0, 0x2a, RZ ;  /* 0x0000002a00007824 */ /* 0x000fca00078e02ff */
[----:B------:R-:W-:Y:S01]  /*01a0*/  IADD3 R0, PT, PT, RZ, -R0, RZ ;  /* 0x80000000ff007210 */ /* 0x000fe20007ffe0ff */
[----:B------:R-:W5:Y:S01]  /*01b0*/  LDC R58, c[0x0][0x370] ;  /* 0x0000dc00ff3a7b82 */ /* 0x000f620000000800 */
[----:B0-----:R-:W-:Y:S02]  /*01c0*/  ULEA UR6, UR7, UR6, 0x18 ;  /* 0x0000000607067291 */ /* 0x001fe4000f8ec0ff */
[----:B------:R-:W-:Y:S01]  /*01d0*/  PRMT R3, R0, 0x7710, RZ ;  /* 0x0000771000037816 */ /* 0x000fe200000000ff */
[----:B------:R-:W-:-:S03]  /*01e0*/  ULEA UR5, UR7, UR5, 0x18 ;  /* 0x0000000507057291 */ /* 0x000fc6000f8ec0ff */
[----:B------:R-:W-:Y:S01]  /*01f0*/  IADD3 R0, PT, PT, R3, R62, RZ ;  /* 0x0000003e03007210 */ /* 0x000fe20007ffe0ff */
[C---:B--2---:R-:W-:Y:S01]  /*0200*/  IMAD R66, R60.reuse, 0x7, R61 ;  /* 0x000000073c427824 */ /* 0x044fe200078e023d */
[----:B------:R-:W-:Y:S02]  /*0210*/  LEA R65, R60, R61, 0x1 ;  /* 0x0000003d3c417211 */ /* 0x000fe400078e08ff */
[----:B------:R-:W-:Y:S02]  /*0220*/  SHF.L.U32 R0, R0, 0x1, RZ ;  /* 0x0000000100007819 */ /* 0x000fe400000006ff */
[----:B------:R-:W-:Y:S02]  /*0230*/  LEA R70, R62, UR6, 0x4 ;  /* 0x000000063e467c11 */ /* 0x000fe4000f8e20ff */
[----:B------:R-:W-:Y:S01]  /*0240*/  LOP3.LUT R0, R0, 0xffff, RZ, 0xc0, !PT ;  /* 0x0000ffff00007812 */ /* 0x000fe200078ec0ff */
[----:B----4-:R-:W-:Y:S01]  /*0250*/  IMAD R71, R2, UR10, R71 ;  /* 0x0000000a02477c24 */ /* 0x010fe2000f8e0247 */
[----:B-----5:R-:W-:-:S02]  /*0260*/  LOP3.LUT R68, R58, 0x7, RZ, 0xc0, !PT ;  /* 0x000000073a447812 */ /* 0x020fc400078ec0ff */
[----:B-1-3--:R-:W-:-:S07]  /*0270*/  LOP3.LUT R67, R58, 0x7ffffff8, RZ, 0xc0, !PT ;  /* 0x7ffffff83a437812 */ /* 0x00afce00078ec0ff */
.L_x_1327:
[----:B0-----:R-:W0:Y:S01]  /*0280*/  LDC R8, c[0x0][0x410] ;  /* 0x00010400ff087b82 */ /* 0x001e220000000800 */
[----:B-1----:R-:W1:Y:S01]  /*0290*/  LDCU.128 UR12, c[0x0][0x400] ;  /* 0x00008000ff0c77ac */ /* 0x002e620008000c00 */
[----:B------:R-:W-:Y:S02]  /*02a0*/  ISETP.GE.AND P1, PT, R63, RZ, PT ;  /* 0x000000ff3f00720c */ /* 0x000fe40003f26270 */
[----:B------:R-:W-:Y:S02]  /*02b0*/  CS2R R54, SRZ ;  /* 0x0000000000367805 */ /* 0x000fe4000001ff00 */
[----:B------:R-:W-:Y:S02]  /*02c0*/  SHF.R.S32.HI R21, RZ, 0x1f, R71 ;  /* 0x0000001fff157819 */ /* 0x000fe40000011447 */
[----:B------:R-:W-:Y:S02]  /*02d0*/  CS2R R52, SRZ ;  /* 0x0000000000347805 */ /* 0x000fe4000001ff00 */
[----:B------:R-:W-:-:S02]  /*02e0*/  IADD3 R13, PT, PT, R71, 0x40, RZ ;  /* 0x00000040470d7810 */ /* 0x000fc40007ffe0ff */
[C---:B------:R-:W-:Y:S02]  /*02f0*/  IADD3 R15, PT, PT, R71.reuse, 0x10, RZ ;  /* 0x00000010470f7810 */ /* 0x040fe40007ffe0ff */
[----:B------:R-:W-:Y:S02]  /*0300*/  SHF.R.S32.HI R27, RZ, 0x1f, R13 ;  /* 0x0000001fff1b7819 */ /* 0x000fe4000001140d */
[----:B------:R-:W-:Y:S02]  /*0310*/  SHF.R.S32.HI R17, RZ, 0x1f, R15 ;  /* 0x0000001fff117819 */ /* 0x000fe4000001140f */
[C---:B--2---:R-:W-:Y:S02]  /*0320*/  IADD3 R24, PT, PT, R71.reuse, 0x30, RZ ;  /* 0x0000003047187810 */ /* 0x044fe40007ffe0ff */
[----:B------:R-:W-:Y:S02]  /*0330*/  IADD3 R20, PT, PT, R71, 0x50, RZ ;  /* 0x0000005047147810 */ /* 0x000fe40007ffe0ff */
[----:B------:R-:W-:-:S02]  /*0340*/  SHF.R.S32.HI R25, RZ, 0x1f, R24 ;  /* 0x0000001fff197819 */ /* 0x000fc40000011418 */
[----:B-1----:R-:W-:Y:S02]  /*0350*/  ISETP.GE.U32.AND P4, PT, R71, UR12, PT ;  /* 0x0000000c47007c0c */ /* 0x002fe4000bf86070 */
[----:B0-----:R-:W-:Y:S02]  /*0360*/  IABS R5, R8 ;  /* 0x0000000800057213 */ /* 0x001fe40000000000 */
[----:B------:R-:W-:Y:S02]  /*0370*/  ISETP.GE.AND.EX P4, PT, R21, UR13, PT, P4 ;  /* 0x0000000d15007c0c */ /* 0x000fe4000bf86340 */
[----:B------:R-:W0:Y:S11]  /*0380*/  I2F.RP R4, R5 ;  /* 0x0000000500047306 */ /* 0x000e360000209400 */
[----:B------:R-:W1:Y:S01]  /*0390*/  @!P4 LDC.64 R18, c[0x0][0x3a0] ;  /* 0x0000e800ff12cb82 */ /* 0x000e620000000a00 */
[----:B0-----:R-:W0:Y:S07]  /*03a0*/  MUFU.RCP R4, R4 ;  /* 0x0000000400047308 */ /* 0x001e2e0000001000 */
[----:B------:R-:W2:Y:S01]  /*03b0*/  @!P4 LDC.64 R10, c[0x0][0x398] ;  /* 0x0000e600ff0acb82 */ /* 0x000ea20000000a00 */
[----:B0-----:R-:W-:-:S04]  /*03c0*/  IADD3 R2, PT, PT, R4, 0xffffffe, RZ ;  /* 0x0ffffffe04027810 */ /* 0x001fc80007ffe0ff */
[----:B---3--:R0:W3:Y:S02]  /*03d0*/  F2I.FTZ.U32.TRUNC.NTZ R3, R2 ;  /* 0x0000000200037305 */ /* 0x0080e4000021f000 */
[----:B0-----:R-:W-:Y:S02]  /*03e0*/  MOV R2, RZ ;  /* 0x000000ff00027202 */ /* 0x001fe40000000f00 */
[----:B---3--:R-:W-:-:S05]  /*03f0*/  IADD3 R6, PT, PT, RZ, -R3, RZ ;  /* 0x80000003ff067210 */ /* 0x008fca0007ffe0ff */
[----:B------:R-:W-:Y:S01]  /*0400*/  IMAD R7, R6, R5, RZ ;  /* 0x0000000506077224 */ /* 0x000fe200078e02ff */
[----:B------:R-:W-:-:S03]  /*0410*/  IABS R6, R63 ;  /* 0x0000003f00067213 */ /* 0x000fc60000000000 */
[----:B------:R-:W-:Y:S01]  /*0420*/  IMAD.HI.U32 R3, R3, R7, R2 ;  /* 0x0000000703037227 */ /* 0x000fe200078e0002 */
[-C--:B------:R-:W-:Y:S02]  /*0430*/  LOP3.LUT R2, R63, R8.reuse, RZ, 0x3c, !PT ;  /* 0x000000083f027212 */ /* 0x080fe400078e3cff */
[----:B------:R-:W-:Y:S02]  /*0440*/  LOP3.LUT R7, RZ, R8, RZ, 0x33, !PT ;  /* 0x00000008ff077212 */ /* 0x000fe400078e33ff */
[----:B------:R-:W-:Y:S01]  /*0450*/  ISETP.GE.AND P5, PT, R2, RZ, PT ;  /* 0x000000ff0200720c */ /* 0x000fe20003fa6270 */
[----:B------:R-:W-:-:S05]  /*0460*/  IMAD.HI.U32 R3, R3, R6, RZ ;  /* 0x0000000603037227 */ /* 0x000fca00078e00ff */
[----:B------:R-:W-:-:S05]  /*0470*/  IADD3 R4, PT, PT, -R3, RZ, RZ ;  /* 0x000000ff03047210 */ /* 0x000fca0007ffe1ff */
[----:B------:R-:W-:-:S05]  /*0480*/  IMAD R4, R5, R4, R6 ;  /* 0x0000000405047224 */ /* 0x000fca00078e0206 */
[----:B------:R-:W-:-:S13]  /*0490*/  ISETP.GT.U32.AND P2, PT, R5, R4, PT ;  /* 0x000000040500720c */ /* 0x000fda0003f44070 */
[-C--:B------:R-:W-:Y:S02]  /*04a0*/  @!P2 IADD3 R4, PT, PT, R4, -R5.reuse, RZ ;  /* 0x800000050404a210 */ /* 0x080fe40007ffe0ff */
[----:B------:R-:W-:Y:S02]  /*04b0*/  @!P2 IADD3 R3, PT, PT, R3, 0x1, RZ ;  /* 0x000000010303a810 */ /* 0x000fe40007ffe0ff */
[CC--:B------:R-:W-:Y:S02]  /*04c0*/  ISETP.GE.U32.AND P0, PT, R4.reuse, R5.reuse, PT ;  /* 0x000000050400720c */ /* 0x0c0fe40003f06070 */
[----:B------:R-:W-:Y:S02]  /*04d0*/  ISETP.GT.U32.AND P3, PT, R5, R4, PT ;  /* 0x000000040500720c */ /* 0x000fe40003f64070 */
[----:B------:R-:W-:Y:S02]  /*04e0*/  IADD3 R5, PT, PT, R4, -R5, RZ ;  /* 0x8000000504057210 */ /* 0x000fe40007ffe0ff */
[----:B------:R-:W-:-:S02]  /*04f0*/  ISETP.NE.AND P2, PT, R8, RZ, PT ;  /* 0x000000ff0800720c */ /* 0x000fc40003f45270 */
[----:B------:R-:W-:Y:S02]  /*0500*/  SEL R4, R5, R4, !P3 ;  /* 0x0000000405047207 */ /* 0x000fe40005800000 */
[----:B------:R-:W-:Y:S02]  /*0510*/  ISETP.GE.U32.AND P3, PT, R15, UR12, PT ;  /* 0x0000000c0f007c0c */ /* 0x000fe4000bf66070 */
[----:B------:R-:W-:Y:S02]  /*0520*/  @!P1 IADD3 R4, PT, PT, -R4, RZ, RZ ;  /* 0x000000ff04049210 */ /* 0x000fe40007ffe1ff */
[----:B------:R-:W-:Y:S02]  /*0530*/  @P0 IADD3 R3, PT, PT, R3, 0x1, RZ ;  /* 0x0000000103030810 */ /* 0x000fe40007ffe0ff */
[----:B------:R-:W-:Y:S02]  /*0540*/  SEL R72, R7, R4, !P2 ;  /* 0x0000000407487207 */ /* 0x000fe40005000000 */
[----:B------:R-:W0:Y:S01]  /*0550*/  @!P4 LDC.64 R4, c[0x0][0x3f8] ;  /* 0x0000fe00ff04cb82 */ /* 0x000e220000000a00 */
[----:B------:R-:W-:-:S02]  /*0560*/  @!P5 IADD3 R3, PT, PT, -R3, RZ, RZ ;  /* 0x000000ff0303d210 */ /* 0x000fc40007ffe1ff */
[----:B------:R-:W-:Y:S01]  /*0570*/  ISETP.GE.U32.AND P5, PT, R13, UR12, PT ;  /* 0x0000000c0d007c0c */ /* 0x000fe2000bfa6070 */
[----:B------:R-:W-:Y:S01]  /*0580*/  IMAD R9, R72, 0x54, RZ ;  /* 0x0000005448097824 */ /* 0x000fe200078e02ff */
[----:B------:R-:W-:Y:S02]  /*0590*/  SEL R3, R7, R3, !P2 ;  /* 0x0000000307037207 */ /* 0x000fe40005000000 */
[----:B------:R-:W-:Y:S02]  /*05a0*/  ISETP.GE.AND.EX P5, PT, R27, UR13, PT, P5 ;  /* 0x0000000d1b007c0c */ /* 0x000fe4000bfa6350 */
[----:B------:R-:W-:Y:S02]  /*05b0*/  SHF.R.S32.HI R2, RZ, 0x1f, R3 ;  /* 0x0000001fff027819 */ /* 0x000fe40000011403 */
[----:B------:R-:W-:Y:S02]  /*05c0*/  IADD3 R74, P0, PT, R9, R0, RZ ;  /* 0x00000000094a7210 */ /* 0x000fe40007f1e0ff */
[----:B------:R-:W-:Y:S01]  /*05d0*/  ISETP.GE.AND.EX P3, PT, R17, UR13, PT, P3 ;  /* 0x0000000d11007c0c */ /* 0x000fe2000bf66330 */
[----:B------:R-:W-:Y:S01]  /*05e0*/  IMAD R2, R2, UR14, RZ ;  /* 0x0000000e02027c24 */ /* 0x000fe2000f8e02ff */
[----:B------:R-:W-:-:S02]  /*05f0*/  LEA.HI.X.SX32 R75, R9, RZ, 0x1, P0 ;  /* 0x000000ff094b7211 */ /* 0x000fc400000f0eff */
[----:B------:R-:W-:Y:S01]  /*0600*/  ISETP.GE.U32.AND P0, PT, R24, UR12, PT ;  /* 0x0000000c18007c0c */ /* 0x000fe2000bf06070 */
[C---:B------:R-:W-:Y:S01]  /*0610*/  IMAD R77, R3.reuse, UR15, R2 ;  /* 0x0000000f034d7c24 */ /* 0x040fe2000f8e0202 */
[----:B------:R-:W-:Y:S01]  /*0620*/  ISETP.GE.U32.AND P2, PT, R20, UR12, PT ;  /* 0x0000000c14007c0c */ /* 0x000fe2000bf46070 */
[----:B------:R-:W-:Y:S01]  /*0630*/  IMAD.WIDE.U32 R74, R3, UR14, R74 ;  /* 0x0000000e034a7c25 */ /* 0x000fe2000f8e004a */
[----:B------:R-:W-:Y:S01]  /*0640*/  ISETP.GE.AND.EX P0, PT, R25, UR13, PT, P0 ;  /* 0x0000000d19007c0c */ /* 0x000fe2000bf06300 */
[----:B------:R-:W3:Y:S02]  /*0650*/  @!P5 LDC.64 R2, c[0x0][0x3f8] ;  /* 0x0000fe00ff02db82 */ /* 0x000ee40000000a00 */
[----:B0-----:R-:W-:Y:S01]  /*0660*/  @!P4 IMAD R6, R21, R4, RZ ;  /* 0x000000041506c224 */ /* 0x001fe200078e02ff */
[----:B------:R-:W-:Y:S02]  /*0670*/  IADD3 R77, PT, PT, R75, R77, RZ ;  /* 0x0000004d4b4d7210 */ /* 0x000fe40007ffe0ff */
[-C--:B------:R-:W-:Y:S01]  /*0680*/  @!P4 MOV R76, R74.reuse ;  /* 0x0000004a004cc202 */ /* 0x080fe20000000f00 */
[C---:B------:R-:W-:Y:S01]  /*0690*/  @!P4 IMAD R7, R71.reuse, R5, R6 ;  /* 0x000000054707c224 */ /* 0x040fe200078e0206 */
[----:B------:R-:W-:Y:S01]  /*06a0*/  @!P5 MOV R26, R74 ;  /* 0x0000004a001ad202 */ /* 0x000fe20000000f00 */
[----:B------:R-:W0:Y:S01]  /*06b0*/  @!P3 LDC.64 R22, c[0x0][0x3f8] ;  /* 0x0000fe00ff16bb82 */ /* 0x000e220000000a00 */
[----:B------:R-:W-:Y:S01]  /*06c0*/  SHF.R.S32.HI R21, RZ, 0x1f, R20 ;  /* 0x0000001fff157819 */ /* 0x000fe20000011414 */
[----:B------:R-:W-:-:S03]  /*06d0*/  @!P4 IMAD.WIDE.U32 R4, R71, R4, R76 ;  /* 0x000000044704c225 */ /* 0x000fc600078e004c */
[----:B------:R-:W-:Y:S02]  /*06e0*/  ISETP.GE.AND.EX P2, PT, R21, UR13, PT, P2 ;  /* 0x0000000d15007c0c */ /* 0x000fe4000bf46320 */
[----:B------:R-:W-:Y:S01]  /*06f0*/  @!P4 IADD3 R5, PT, PT, R5, R7, RZ ;  /* 0x000000070505c210 */ /* 0x000fe20007ffe0ff */
[----:B------:R-:W4:Y:S01]  /*0700*/  @!P3 LDC.64 R32, c[0x0][0x3a0] ;  /* 0x0000e800ff20bb82 */ /* 0x000f220000000a00 */
[C---:B------:R-:W-:Y:S02]  /*0710*/  @!P4 SHF.L.U32 R7, R4.reuse, 0x2, RZ ;  /* 0x000000020407c819 */ /* 0x040fe400000006ff */
[----:B------:R-:W-:Y:S02]  /*0720*/  @!P4 SHF.L.U64.HI R12, R4, 0x2, R5 ;  /* 0x00000002040cc819 */ /* 0x000fe40000010205 */
[C---:B-1----:R-:W-:Y:S02]  /*0730*/  @!P4 IADD3 R18, P1, PT, R7.reuse, R18, RZ ;  /* 0x000000120712c210 */ /* 0x042fe40007f3e0ff */
[----:B--2---:R-:W-:Y:S01]  /*0740*/  @!P4 IADD3 R10, P6, PT, R7, R10, RZ ;  /* 0x0000000a070ac210 */ /* 0x004fe20007fde0ff */
[----:B------:R-:W1:Y:S01]  /*0750*/  @!P0 LDC.64 R4, c[0x0][0x3f8] ;  /* 0x0000fe00ff048b82 */ /* 0x000e620000000a00 */
[----:B---3--:R-:W-:Y:S01]  /*0760*/  @!P5 IMAD R14, R27, R2, RZ ;  /* 0x000000021b0ed224 */ /* 0x008fe200078e02ff */
[----:B------:R-:W-:-:S02]  /*0770*/  @!P5 MOV R27, R77 ;  /* 0x0000004d001bd202 */ /* 0x000fc40000000f00 */
[C---:B------:R-:W-:Y:S01]  /*0780*/  @!P4 IADD3.X R19, PT, PT, R12.reuse, R19, RZ, P1, !PT ;  /* 0x000000130c13c210 */ /* 0x040fe20000ffe4ff */
[C---:B------:R-:W-:Y:S01]  /*0790*/  @!P5 IMAD R29, R13.reuse, R3, R14 ;  /* 0x000000030d1dd224 */ /* 0x040fe200078e020e */
[----:B------:R-:W-:Y:S01]  /*07a0*/  @!P4 IADD3.X R11, PT, PT, R12, R11, RZ, P6, !PT ;  /* 0x0000000b0c0bc210 */ /* 0x000fe200037fe4ff */
[----:B------:R-:W-:Y:S01]  /*07b0*/  @!P5 IMAD.WIDE.U32 R26, R13, R2, R26 ;  /* 0x000000020d1ad225 */ /* 0x000fe200078e001a */
[----:B------:R-:W2:Y:S01]  /*07c0*/  @!P5 LDC.64 R6, c[0x0][0x3a0] ;  /* 0x0000e800ff06db82 */ /* 0x000ea20000000a00 */
[----:B------:R-:W-:Y:S01]  /*07d0*/  @!P3 MOV R2, R74 ;  /* 0x0000004a0002b202 */ /* 0x000fe20000000f00 */
[----:B------:R3:W5:Y:S01]  /*07e0*/  @!P4 LDG.E.64 R54, desc[UR8][R18.64] ;  /* 0x000000081236c981 */ /* 0x000762000c1e1b00 */
[-C--:B0-----:R-:W-:Y:S01]  /*07f0*/  @!P3 IMAD R12, R17, R22.reuse, RZ ;  /* 0x00000016110cb224 */ /* 0x081fe200078e02ff */
[----:B------:R-:W-:Y:S02]  /*0800*/  @!P3 MOV R3, R77 ;  /* 0x0000004d0003b202 */ /* 0x000fe40000000f00 */
[----:B------:R-:W-:Y:S01]  /*0810*/  @!P5 IADD3 R29, PT, PT, R27, R29, RZ ;  /* 0x0000001d1b1dd210 */ /* 0x000fe20007ffe0ff */
[C---:B------:R-:W-:Y:S01]  /*0820*/  @!P3 IMAD R31, R15.reuse, R23, R12 ;  /* 0x000000170f1fb224 */ /* 0x040fe200078e020c */
[----:B------:R-:W0:Y:S01]  /*0830*/  @!P5 LDC.64 R8, c[0x0][0x398] ;  /* 0x0000e600ff08db82 */ /* 0x000e220000000a00 */
[----:B------:R-:W-:Y:S01]  /*0840*/  @!P3 IMAD.WIDE.U32 R22, R15, R22, R2 ;  /* 0x000000160f16b225 */ /* 0x000fe200078e0002 */
[C---:B------:R-:W-:Y:S01]  /*0850*/  @!P5 SHF.L.U32 R27, R26.reuse, 0x2, RZ ;  /* 0x000000021a1bd819 */ /* 0x040fe200000006ff */
[----:B------:R-:W5:Y:S01]  /*0860*/  @!P4 LDG.E.64 R52, desc[UR8][R10.64] ;  /* 0x000000080a34c981 */ /* 0x000f62000c1e1b00 */
[----:B------:R-:W-:-:S02]  /*0870*/  @!P5 SHF.L.U64.HI R26, R26, 0x2, R29 ;  /* 0x000000021a1ad819 */ /* 0x000fc4000001021d */
[----:B------:R-:W-:Y:S02]  /*0880*/  @!P3 IADD3 R23, PT, PT, R23, R31, RZ ;  /* 0x0000001f1717b210 */ /* 0x000fe40007ffe0ff */
[----:B------:R-:W3:Y:S01]  /*0890*/  @!P0 LDC.64 R14, c[0x0][0x3a0] ;  /* 0x0000e800ff0e8b82 */ /* 0x000ee20000000a00 */
[----:B-1----:R-:W-:Y:S01]  /*08a0*/  @!P0 IMAD R29, R25, R4, RZ ;  /* 0x00000004191d8224 */ /* 0x002fe200078e02ff */
[C---:B------:R-:W-:Y:S02]  /*08b0*/  @!P3 SHF.L.U32 R25, R22.reuse, 0x2, RZ ;  /* 0x000000021619b819 */ /* 0x040fe400000006ff */
[----:B------:R-:W-:Y:S01]  /*08c0*/  @!P3 SHF.L.U64.HI R28, R22, 0x2, R23 ;  /* 0x00000002161cb819 */ /* 0x000fe20000010217 */
[C---:B------:R-:W-:Y:S01]  /*08d0*/  @!P0 IMAD R29, R24.reuse, R5, R29 ;  /* 0x00000005181d8224 */ /* 0x040fe200078e021d */
[----:B------:R-:W-:Y:S02]  /*08e0*/  @!P0 MOV R22, R74 ;  /* 0x0000004a00168202 */ /* 0x000fe40000000f00 */
[----:B------:R-:W-:Y:S01]  /*08f0*/  @!P0 MOV R23, R77 ;  /* 0x0000004d00178202 */ /* 0x000fe20000000f00 */
[----:B------:R-:W1:Y:S01]  /*0900*/  @!P3 LDC.64 R16, c[0x0][0x398] ;  /* 0x0000e600ff10bb82 */ /* 0x000e620000000a00 */
[----:B--2---:R-:W-:Y:S01]  /*0910*/  @!P5 IADD3 R6, P1, PT, R27, R6, RZ ;  /* 0x000000061b06d210 */ /* 0x004fe20007f3e0ff */
[----:B------:R-:W-:-:S03]  /*0920*/  @!P0 IMAD.WIDE.U32 R4, R24, R4, R22 ;  /* 0x0000000418048225 */ /* 0x000fc600078e0016 */
[----:B------:R-:W-:Y:S02]  /*0930*/  @!P5 IADD3.X R7, PT, PT, R26, R7, RZ, P1, !PT ;  /* 0x000000071a07d210 */ /* 0x000fe40000ffe4ff */
[----:B----4-:R-:W-:Y:S01]  /*0940*/  @!P3 IADD3 R32, P1, PT, R25, R32, RZ ;  /* 0x000000201920b210 */ /* 0x010fe20007f3e0ff */
[----:B------:R-:W2:Y:S01]  /*0950*/  @!P0 LDC.64 R12, c[0x0][0x398] ;  /* 0x0000e600ff0c8b82 */ /* 0x000ea20000000a00 */
[----:B------:R-:W-:Y:S02]  /*0960*/  @!P0 IADD3 R23, PT, PT, R5, R29, RZ ;  /* 0x0000001d05178210 */ /* 0x000fe40007ffe0ff */
[----:B0-----:R-:W-:Y:S02]  /*0970*/  @!P5 IADD3 R8, P6, PT, R27, R8, RZ ;  /* 0x000000081b08d210 */ /* 0x001fe40007fde0ff */
[----:B------:R-:W-:Y:S02]  /*0980*/  @!P0 SHF.L.U32 R5, R4, 0x2, RZ ;  /* 0x0000000204058819 */ /* 0x000fe400000006ff */
[----:B------:R-:W-:Y:S01]  /*0990*/  @!P3 IADD3.X R33, PT, PT, R28, R33, RZ, P1, !PT ;  /* 0x000000211c21b210 */ /* 0x000fe20000ffe4ff */
[----:B------:R-:W0:Y:S01]  /*09a0*/  @!P2 LDC.64 R2, c[0x0][0x3f8] ;  /* 0x0000fe00ff02ab82 */ /* 0x000e220000000a00 */
[----:B------:R-:W-:-:S02]  /*09b0*/  @!P5 IADD3.X R9, PT, PT, R26, R9, RZ, P6, !PT ;  /* 0x000000091a09d210 */ /* 0x000fc400037fe4ff */
[----:B------:R-:W-:Y:S02]  /*09c0*/  @!P0 SHF.L.U64.HI R22, R4, 0x2, R23 ;  /* 0x0000000204168819 */ /* 0x000fe40000010217 */
[----:B---3--:R-:W-:Y:S02]  /*09d0*/  @!P0 IADD3 R14, P1, PT, R5, R14, RZ ;  /* 0x0000000e050e8210 */ /* 0x008fe40007f3e0ff */
[----:B------:R-:W-:Y:S01]  /*09e0*/  IADD3 R26, PT, PT, R71, 0x60, RZ ;  /* 0x00000060471a7810 */ /* 0x000fe20007ffe0ff */
[----:B------:R-:W3:Y:S01]  /*09f0*/  @!P2 LDC.64 R30, c[0x0][0x3a0] ;  /* 0x0000e800ff1eab82 */ /* 0x000ee20000000a00 */
[----:B------:R-:W-:Y:S02]  /*0a00*/  @!P0 IADD3.X R15, PT, PT, R22, R15, RZ, P1, !PT ;  /* 0x0000000f160f8210 */ /* 0x000fe40000ffe4ff */
[----:B------:R-:W-:Y:S02]  /*0a10*/  ISETP.GE.U32.AND P1, PT, R26, UR12, PT ;  /* 0x0000000c1a007c0c */ /* 0x000fe4000bf26070 */
[----:B------:R-:W-:-:S02]  /*0a20*/  SHF.R.S32.HI R27, RZ, 0x1f, R26 ;  /* 0x0000001fff1b7819 */ /* 0x000fc4000001141a */
[----:B-1----:R-:W-:Y:S02]  /*0a30*/  @!P3 IADD3 R16, P6, PT, R25, R16, RZ ;  /* 0x000000101910b210 */ /* 0x002fe40007fde0ff */
[----:B------:R-:W-:Y:S02]  /*0a40*/  ISETP.GE.AND.EX P1, PT, R27, UR13, PT, P1 ;  /* 0x0000000d1b007c0c */ /* 0x000fe4000bf26310 */
[----:B------:R-:W-:Y:S02]  /*0a50*/  @!P3 IADD3.X R17, PT, PT, R28, R17, RZ, P6, !PT ;  /* 0x000000111c11b210 */ /* 0x000fe400037fe4ff */
[----:B--2---:R-:W-:Y:S02]  /*0a60*/  @!P0 IADD3 R12, P6, PT, R5, R12, RZ ;  /* 0x0000000c050c8210 */ /* 0x004fe40007fde0ff */
[----:B------:R-:W-:Y:S01]  /*0a70*/  @!P2 MOV R4, R74 ;  /* 0x0000004a0004a202 */ /* 0x000fe20000000f00 */
[----:B0-----:R-:W-:Y:S01]  /*0a80*/  @!P2 IMAD R21, R21, R2, RZ ;  /* 0x000000021515a224 */ /* 0x001fe200078e02ff */
[----:B------:R-:W-:-:S02]  /*0a90*/  @!P2 MOV R5, R77 ;  /* 0x0000004d0005a202 */ /* 0x000fc40000000f00 */
[C---:B------:R-:W-:Y:S01]  /*0aa0*/  IADD3 R29, PT, PT, R71.reuse, 0x20, RZ ;  /* 0x00000020471d7810 */ /* 0x040fe20007ffe0ff */
[C---:B------:R-:W-:Y:S01]  /*0ab0*/  @!P2 IMAD R21, R20.reuse, R3, R21 ;  /* 0x000000031415a224 */ /* 0x040fe200078e0215 */
[----:B------:R-:W-:Y:S01]  /*0ac0*/  IADD3 R35, PT, PT, R71, 0x70, RZ ;  /* 0x0000007047237810 */ /* 0x000fe20007ffe0ff */
[----:B------:R-:W0:Y:S01]  /*0ad0*/  @!P1 LDC.64 R24, c[0x0][0x3f8] ;  /* 0x0000fe00ff189b82 */ /* 0x000e220000000a00 */
[----:B------:R-:W-:Y:S01]  /*0ae0*/  @!P2 IMAD.WIDE.U32 R2, R20, R2, R4 ;  /* 0x000000021402a225 */ /* 0x000fe200078e0004 */
[----:B------:R-:W-:-:S04]  /*0af0*/  @!P0 IADD3.X R13, PT, PT, R22, R13, RZ, P6, !PT ;  /* 0x0000000d160d8210 */ /* 0x000fc800037fe4ff */
[----:B------:R-:W-:Y:S02]  /*0b00*/  @!P2 IADD3 R3, PT, PT, R3, R21, RZ ;  /* 0x000000150303a210 */ /* 0x000fe40007ffe0ff */
[C---:B------:R-:W-:Y:S01]  /*0b10*/  @!P2 SHF.L.U32 R23, R2.reuse, 0x2, RZ ;  /* 0x000000020217a819 */ /* 0x040fe200000006ff */
[----:B------:R-:W1:Y:S01]  /*0b20*/  @!P2 LDC.64 R20, c[0x0][0x398] ;  /* 0x0000e600ff14ab82 */ /* 0x000e620000000a00 */
[----:B------:R-:W-:Y:S02]  /*0b30*/  @!P2 SHF.L.U64.HI R28, R2, 0x2, R3 ;  /* 0x00000002021ca819 */ /* 0x000fe40000010203 */
[----:B------:R-:W-:Y:S02]  /*0b40*/  MOV R3, RZ ;  /* 0x000000ff00037202 */ /* 0x000fe40000000f00 */
[----:B------:R-:W-:Y:S02]  /*0b50*/  MOV R2, RZ ;  /* 0x000000ff00027202 */ /* 0x000fe40000000f00 */
[----:B------:R-:W-:Y:S01]  /*0b60*/  ISETP.GE.U32.AND P4, PT, R29, UR12, PT ;  /* 0x0000000c1d007c0c */ /* 0x000fe2000bf86070 */
[----:B------:R-:W2:Y:S01]  /*0b70*/  @!P1 LDC.64 R18, c[0x0][0x3a0] ;  /* 0x0000e800ff129b82 */ /* 0x000ea20000000a00 */
[----:B------:R-:W-:-:S02]  /*0b80*/  SHF.R.S32.HI R39, RZ, 0x1f, R29 ;  /* 0x0000001fff277819 */ /* 0x000fc4000001141d */
[----:B------:R0:W5:Y:S02]  /*0b90*/  @!P5 LDG.E.64 R2, desc[UR8][R6.64] ;  /* 0x000000080602d981 */ /* 0x000164000c1e1b00 */
[----:B------:R-:W-:Y:S02]  /*0ba0*/  ISETP.GE.AND.EX P4, PT, R39, UR13, PT, P4 ;  /* 0x0000000d27007c0c */ /* 0x000fe4000bf86340 */
[----:B------:R-:W-:Y:S02]  /*0bb0*/  CS2R R4, SRZ ;  /* 0x0000000000047805 */ /* 0x000fe4000001ff00 */
[----:B------:R-:W-:-:S04]  /*0bc0*/  SHF.R.S32.HI R37, RZ, 0x1f, R35 ;  /* 0x0000001fff257819 */ /* 0x000fc80000011423 */
[----:B------:R4:W5:Y:S01]  /*0bd0*/  @!P5 LDG.E.64 R4, desc[UR8][R8.64] ;  /* 0x000000080804d981 */ /* 0x000962000c1e1b00 */
[----:B0-----:R-:W-:Y:S01]  /*0be0*/  @!P1 IMAD R6, R27, R24, RZ ;  /* 0x000000181b069224 */ /* 0x001fe200078e02ff */
[----:B------:R-:W-:-:S03]  /*0bf0*/  @!P1 MOV R7, R77 ;  /* 0x0000004d00079202 */ /* 0x000fc60000000f00 */
[----:B------:R-:W-:Y:S01]  /*0c00*/  @!P1 IMAD R27, R26, R25, R6 ;  /* 0x000000191a1b9224 */ /* 0x000fe200078e0206 */
[----:B------:R-:W-:Y:S01]  /*0c10*/  @!P1 MOV R6, R74 ;  /* 0x0000004a00069202 */ /* 0x000fe20000000f00 */
[----:B------:R-:W0:Y:S01]  /*0c20*/  @!P4 LDC.64 R10, c[0x0][0x3f8] ;  /* 0x0000fe00ff0acb82 */ /* 0x000e220000000a00 */
[----:B------:R-:W-:-:S03]  /*0c30*/  ISETP.GE.U32.AND P5, PT, R35, UR12, PT ;  /* 0x0000000c23007c0c */ /* 0x000fc6000bfa6070 */
[----:B------:R-:W-:-:S04]  /*0c40*/  @!P1 IMAD.WIDE.U32 R24, R26, R24, R6 ;  /* 0x000000181a189225 */ /* 0x000fc800078e0006 */
[----:B------:R-:W2:Y:S01]  /*0c50*/  LDC.64 R6, c[0x0][0x3b8] ;  /* 0x0000ee00ff067b82 */ /* 0x000ea20000000a00 */
[----:B------:R-:W-:Y:S02]  /*0c60*/  ISETP.GE.AND.EX P5, PT, R37, UR13, PT, P5 ;  /* 0x0000000d25007c0c */ /* 0x000fe4000bfa6350 */
[----:B---3--:R-:W-:-:S04]  /*0c70*/  @!P2 IADD3 R30, P6, PT, R23, R30, RZ ;  /* 0x0000001e171ea210 */ /* 0x008fc80007fde0ff */
[----:B------:R-:W-:Y:S02]  /*0c80*/  @!P2 IADD3.X R31, PT, PT, R28, R31, RZ, P6, !PT ;  /* 0x0000001f1c1fa210 */ /* 0x000fe400037fe4ff */
[----:B-1----:R-:W-:Y:S02]  /*0c90*/  @!P2 IADD3 R20, P6, PT, R23, R20, RZ ;  /* 0x000000141714a210 */ /* 0x002fe40007fde0ff */
[----:B------:R-:W1:Y:S01]  /*0ca0*/  @!P1 LDC.64 R22, c[0x0][0x398] ;  /* 0x0000e600ff169b82 */ /* 0x000e620000000a00 */
[----:B------:R-:W-:Y:S02]  /*0cb0*/  CS2R R48, SRZ ;  /* 0x0000000000307805 */ /* 0x000fe4000001ff00 */
[----:B------:R-:W-:Y:S02]  /*0cc0*/  @!P1 IADD3 R25, PT, PT, R25, R27, RZ ;  /* 0x0000001b19199210 */ /* 0x000fe40007ffe0ff */
[----:B------:R-:W-:-:S03]  /*0cd0*/  CS2R R50, SRZ ;  /* 0x0000000000327805 */ /* 0x000fc6000001ff00 */
[----:B----4-:R-:W3:Y:S01]  /*0ce0*/  @!P5 LDC.64 R8, c[0x0][0x3f8] ;  /* 0x0000fe00ff08db82 */ /* 0x010ee20000000a00 */
[----:B------:R-:W-:Y:S01]  /*0cf0*/  @!P2 IADD3.X R21, PT, PT, R28, R21, RZ, P6, !PT ;  /* 0x000000151c15a210 */ /* 0x000fe200037fe4ff */
[----:B------:R4:W5:Y:S01]  /*0d00*/  @!P3 LDG.E.64 R48, desc[UR8][R16.64] ;  /* 0x000000081030b981 */ /* 0x000962000c1e1b00 */
[----:B--2---:R-:W-:-:S05]  /*0d10*/  IMAD.WIDE R6, R63, 0x8, R6 ;  /* 0x000000083f067825 */ /* 0x004fca00078e0206 */
[----:B------:R-:W2:Y:S01]  /*0d20*/  @!P4 LDC.64 R26, c[0x0][0x3a0] ;  /* 0x0000e800ff1acb82 */ /* 0x000ea20000000a00 */
[C---:B------:R-:W-:Y:S01]  /*0d30*/  @!P1 SHF.L.U32 R41, R24.reuse, 0x2, RZ ;  /* 0x0000000218299819 */ /* 0x040fe200000006ff */
[----:B0-----:R-:W-:Y:S01]  /*0d40*/  @!P4 IMAD R28, R39, R10, RZ ;  /* 0x0000000a271cc224 */ /* 0x001fe200078e02ff */
[----:B------:R-:W-:Y:S01]  /*0d50*/  @!P1 SHF.L.U64.HI R34, R24, 0x2, R25 ;  /* 0x0000000218229819 */ /* 0x000fe20000010219 */
[----:B------:R0:W5:Y:S01]  /*0d60*/  @!P3 LDG.E.64 R50, desc[UR8][R32.64] ;  /* 0x000000082032b981 */ /* 0x000162000c1e1b00 */
[----:B----4-:R-:W-:Y:S02]  /*0d70*/  @!P4 MOV R16, R74 ;  /* 0x0000004a0010c202 */ /* 0x010fe40000000f00 */
[----:B------:R-:W-:Y:S01]  /*0d80*/  @!P4 MOV R17, R77 ;  /* 0x0000004d0011c202 */ /* 0x000fe20000000f00 */
[----:B------:R-:W4:Y:S01]  /*0d90*/  @!P4 LDC.64 R24, c[0x0][0x398] ;  /* 0x0000e600ff18cb82 */ /* 0x000f220000000a00 */
[----:B------:R-:W4:Y:S01]  /*0da0*/  LDG.E.64 R6, desc[UR8][R6.64] ;  /* 0x0000000806067981 */ /* 0x000f22000c1e1b00 */
[----:B------:R-:W-:Y:S01]  /*0db0*/  @!P1 IADD3 R18, P3, PT, R41, R18, RZ ;  /* 0x0000001229129210 */ /* 0x000fe20007f7e0ff */
[----:B------:R-:W-:-:S02]  /*0dc0*/  @!P4 IMAD R39, R29, R11, R28 ;  /* 0x0000000b1d27c224 */ /* 0x000fc400078e021c */
[----:B------:R-:W-:Y:S01]  /*0dd0*/  @!P4 IMAD.WIDE.U32 R10, R29, R10, R16 ;  /* 0x0000000a1d0ac225 */ /* 0x000fe200078e0010 */
[----:B------:R-:W-:Y:S02]  /*0de0*/  @!P1 IADD3.X R19, PT, PT, R34, R19, RZ, P3, !PT ;  /* 0x0000001322139210 */ /* 0x000fe40001ffe4ff */
[----:B------:R-:W4:Y:S01]  /*0df0*/  @!P5 LDC.64 R28, c[0x0][0x3a0] ;  /* 0x0000e800ff1cdb82 */ /* 0x000f220000000a00 */
[----:B------:R-:W-:Y:S02]  /*0e00*/  ISETP.NE.AND P3, PT, RZ, UR11, PT ;  /* 0x0000000bff007c0c */ /* 0x000fe4000bf65270 */
[----:B------:R-:W-:Y:S01]  /*0e10*/  @!P4 IADD3 R11, PT, PT, R11, R39, RZ ;  /* 0x000000270b0bc210 */ /* 0x000fe20007ffe0ff */
[----:B---3--:R-:W-:Y:S01]  /*0e20*/  @!P5 IMAD R36, R37, R8, RZ ;  /* 0x000000082524d224 */ /* 0x008fe200078e02ff */
[----:B------:R-:W-:-:S03]  /*0e30*/  @!P4 SHF.L.U32 R17, R10, 0x2, RZ ;  /* 0x000000020a11c819 */ /* 0x000fc600000006ff */
[----:B0-----:R-:W0:Y:S01]  /*0e40*/  @!P5 LDC.64 R32, c[0x0][0x398] ;  /* 0x0000e600ff20db82 */ /* 0x001e220000000a00 */
[----:B------:R-:W-:Y:S02]  /*0e50*/  @!P4 SHF.L.U64.HI R16, R10, 0x2, R11 ;  /* 0x000000020a10c819 */ /* 0x000fe4000001020b */
[----:B-1----:R-:W-:Y:S02]  /*0e60*/  @!P1 IADD3 R22, P6, PT, R41, R22, RZ ;  /* 0x0000001629169210 */ /* 0x002fe40007fde0ff */
[----:B------:R-:W-:Y:S02]  /*0e70*/  @!P5 MOV R10, R74 ;  /* 0x0000004a000ad202 */ /* 0x000fe40000000f00 */
[----:B------:R-:W-:Y:S01]  /*0e80*/  @!P5 MOV R11, R77 ;  /* 0x0000004d000bd202 */ /* 0x000fe20000000f00 */
[----:B------:R-:W-:Y:S01]  /*0e90*/  @!P5 IMAD R39, R35, R9, R36 ;  /* 0x000000092327d224 */ /* 0x000fe200078e0224 */
[----:B------:R-:W-:Y:S01]  /*0ea0*/  @!P1 IADD3.X R23, PT, PT, R34, R23, RZ, P6, !PT ;  /* 0x0000001722179210 */ /* 0x000fe200037fe4ff */
[----:B------:R-:W1:Y:S01]  /*0eb0*/  LDC.64 R36, c[0x0][0x3a8] ;  /* 0x0000ea00ff247b82 */ /* 0x000e620000000a00 */
[----:B--2---:R-:W-:Y:S01]  /*0ec0*/  @!P4 IADD3 R26, P6, PT, R17, R26, RZ ;  /* 0x0000001a111ac210 */ /* 0x004fe20007fde0ff */
[----:B------:R-:W-:-:S03]  /*0ed0*/  @!P5 IMAD.WIDE.U32 R8, R35, R8, R10 ;  /* 0x000000082308d225 */ /* 0x000fc600078e000a */
[----:B------:R-:W-:-:S03]  /*0ee0*/  @!P4 IADD3.X R27, PT, PT, R16, R27, RZ, P6, !PT ;  /* 0x0000001b101bc210 */ /* 0x000fc600037fe4ff */
[----:B------:R-:W2:Y:S01]  /*0ef0*/  @P3 LDC.64 R34, c[0x0][0x3b0] ;  /* 0x0000ec00ff223b82 */ /* 0x000ea20000000a00 */
[----:B----4-:R-:W-:Y:S02]  /*0f00*/  @!P4 IADD3 R24, P6, PT, R17, R24, RZ ;  /* 0x000000181118c210 */ /* 0x010fe40007fde0ff */
[----:B------:R-:W-:Y:S02]  /*0f10*/  @!P5 IADD3 R11, PT, PT, R9, R39, RZ ;  /* 0x00000027090bd210 */ /* 0x000fe40007ffe0ff */
[----:B------:R-:W-:Y:S02]  /*0f20*/  @!P5 SHF.L.U32 R9, R8, 0x2, RZ ;  /* 0x000000020809d819 */ /* 0x000fe400000006ff */
[----:B------:R-:W-:Y:S02]  /*0f30*/  @!P4 IADD3.X R25, PT, PT, R16, R25, RZ, P6, !PT ;  /* 0x000000191019c210 */ /* 0x000fe400037fe4ff */
[----:B------:R-:W-:Y:S02]  /*0f40*/  @!P5 SHF.L.U64.HI R8, R8, 0x2, R11 ;  /* 0x000000020808d819 */ /* 0x000fe4000001020b */
[----:B------:R-:W-:Y:S01]  /*0f50*/  @!P5 IADD3 R28, P6, PT, R9, R28, RZ ;  /* 0x0000001c091cd210 */ /* 0x000fe20007fde0ff */
[----:B------:R-:W-:-:S03]  /*0f60*/  IMAD R17, R72, 0x54, RZ ;  /* 0x0000005448117824 */ /* 0x000fc600078e02ff */
[C---:B------:R-:W-:Y:S02]  /*0f70*/  @!P5 IADD3.X R29, PT, PT, R8.reuse, R29, RZ, P6, !PT ;  /* 0x0000001d081dd210 */ /* 0x040fe400037fe4ff */
[----:B0-----:R-:W-:Y:S02]  /*0f80*/  @!P5 IADD3 R32, P6, PT, R9, R32, RZ ;  /* 0x000000200920d210 */ /* 0x001fe40007fde0ff */
[----:B------:R-:W-:Y:S02]  /*0f90*/  CS2R R10, SRZ ;  /* 0x00000000000a7805 */ /* 0x000fe4000001ff00 */
[----:B------:R-:W-:Y:S02]  /*0fa0*/  IADD3 R17, PT, PT, R17, R0, RZ ;  /* 0x0000000011117210 */ /* 0x000fe40007ffe0ff */
[----:B------:R-:W-:Y:S02]  /*0fb0*/  @!P5 IADD3.X R33, PT, PT, R8, R33, RZ, P6, !PT ;  /* 0x000000210821d210 */ /* 0x000fe400037fe4ff */
[----:B------:R-:W-:Y:S01]  /*0fc0*/  CS2R R8, SRZ ;  /* 0x0000000000087805 */ /* 0x000fe2000001ff00 */
[C---:B-1----:R-:W-:Y:S01]  /*0fd0*/  IMAD.WIDE R36, R17.reuse, 0x4, R36 ;  /* 0x0000000411247825 */ /* 0x042fe200078e0224 */
[----:B------:R0:W5:Y:S03]  /*0fe0*/  @!P0 LDG.E.64 R10, desc[UR8][R12.64] ;  /* 0x000000080c0a8981 */ /* 0x000166000c1e1b00 */
[----:B--2---:R-:W-:Y:S01]  /*0ff0*/  @P3 IMAD.WIDE R34, R17, 0x4, R34 ;  /* 0x0000000411223825 */ /* 0x004fe200078e0222 */
[----:B------:R1:W5:Y:S01]  /*1000*/  @!P0 LDG.E.64 R8, desc[UR8][R14.64] ;  /* 0x000000080e088981 */ /* 0x000362000c1e1b00 */
[----:B------:R-:W-:-:S02]  /*1010*/  CS2R R16, SRZ ;  /* 0x0000000000107805 */ /* 0x000fc4000001ff00 */
[----:B0-----:R-:W-:-:S04]  /*1020*/  CS2R R12, SRZ ;  /* 0x00000000000c7805 */ /* 0x001fc8000001ff00 */
[----:B------:R0:W5:Y:S01]  /*1030*/  @!P1 LDG.E.64 R16, desc[UR8][R18.64] ;  /* 0x0000000812109981 */ /* 0x000162000c1e1b00 */
[----:B-1----:R-:W-:-:S03]  /*1040*/  CS2R R14, SRZ ;  /* 0x00000000000e7805 */ /* 0x002fc6000001ff00 */
[----:B------:R1:W5:Y:S04]  /*1050*/  @!P2 LDG.E.64 R12, desc[UR8][R30.64] ;  /* 0x000000081e0ca981 */ /* 0x000368000c1e1b00 */
[----:B------:R2:W5:Y:S01]  /*1060*/  @!P2 LDG.E.64 R14, desc[UR8][R20.64] ;  /* 0x00000008140ea981 */ /* 0x000562000c1e1b00 */
[----:B0-----:R-:W-:Y:S02]  /*1070*/  CS2R R18, SRZ ;  /* 0x0000000000127805 */ /* 0x001fe4000001ff00 */
[----:B-1----:R-:W-:-:S04]  /*1080*/  CS2R R30, SRZ ;  /* 0x00000000001e7805 */ /* 0x002fc8000001ff00 */
[----:B------:R0:W5:Y:S01]  /*1090*/  @!P1 LDG.E.64 R18, desc[UR8][R22.64] ;  /* 0x0000000816129981 */ /* 0x000162000c1e1b00 */
[----:B--2---:R-:W-:-:S03]  /*10a0*/  CS2R R20, SRZ ;  /* 0x0000000000147805 */ /* 0x004fc6000001ff00 */
[----:B------:R1:W5:Y:S04]  /*10b0*/  @!P4 LDG.E.64 R30, desc[UR8][R26.64] ;  /* 0x000000081a1ec981 */ /* 0x000368000c1e1b00 */
[----:B------:R2:W5:Y:S01]  /*10c0*/  @!P4 LDG.E.64 R20, desc[UR8][R24.64] ;  /* 0x000000081814c981 */ /* 0x000562000c1e1b00 */
[----:B0-----:R-:W-:Y:S02]  /*10d0*/  CS2R R22, SRZ ;  /* 0x0000000000167805 */ /* 0x001fe4000001ff00 */
[----:B-1----:R-:W-:-:S04]  /*10e0*/  CS2R R26, SRZ ;  /* 0x00000000001a7805 */ /* 0x002fc8000001ff00 */
[----:B------:R0:W5:Y:S01]  /*10f0*/  @!P5 LDG.E.64 R22, desc[UR8][R28.64] ;  /* 0x000000081c16d981 */ /* 0x000162000c1e1b00 */
[----:B--2---:R-:W-:-:S03]  /*1100*/  CS2R R24, SRZ ;  /* 0x0000000000187805 */ /* 0x004fc6000001ff00 */
[----:B------:R0:W5:Y:S04]  /*1110*/  @P3 LDG.E.64 R26, desc[UR8][R34.64] ;  /* 0x00000008221a3981 */ /* 0x000168000c1e1b00 */
[----:B------:R0:W5:Y:S04]  /*1120*/  @!P5 LDG.E.64 R24, desc[UR8][R32.64] ;  /* 0x000000082018d981 */ /* 0x000168000c1e1b00 */
        /* <DEDUP_REMOVED lines=9> */
[----:B0----5:R-:W-:Y:S01]  /*11c0*/  FADD.FTZ R32, -R6, R54 ;  /* 0x0000003606207221 */ /* 0x021fe20000010100 */
[----:B------:R-:W-:Y:S01]  /*11d0*/  FMUL.FTZ R36, R52, R28 ;  /* 0x0000001c34247220 */ /* 0x000fe20000410000 */
[----:B------:R-:W-:Y:S01]  /*11e0*/  FADD.FTZ R34, -R6, R55 ;  /* 0x0000003706227221 */ /* 0x000fe20000010100 */
[----:B------:R-:W-:Y:S01]  /*11f0*/  FMUL.FTZ R35, R53, R29 ;  /* 0x0000001d35237220 */ /* 0x000fe20000410000 */
[-C--:B-1----:R-:W-:Y:S01]  /*1200*/  FMUL.FTZ R33, R32, R7.reuse ;  /* 0x0000000720217220 */ /* 0x082fe20000410000 */
[----:B------:R-:W-:Y:S01]  /*1210*/  FADD.FTZ R38, -R6, R50 ;  /* 0x0000003206267221 */ /* 0x000fe20000010100 */
[-C--:B------:R-:W-:Y:S01]  /*1220*/  FMUL.FTZ R34, R34, R7.reuse ;  /* 0x0000000722227220 */ /* 0x080fe20000410000 */
[----:B------:R-:W-:Y:S01]  /*1230*/  FADD.FTZ R32, RZ, R36 ;  /* 0x00000024ff207221 */ /* 0x000fe20000010000 */
[----:B------:R-:W-:Y:S01]  /*1240*/  FFMA.FTZ R37, R33, R36, RZ ;  /* 0x0000002421257223 */ /* 0x000fe200000100ff */
[----:B------:R-:W-:Y:S01]  /*1250*/  FMUL.FTZ R39, R48, R28 ;  /* 0x0000001c30277220 */ /* 0x000fe20000410000 */
[----:B------:R-:W-:Y:S01]  /*1260*/  FMUL.FTZ R38, R38, R7 ;  /* 0x0000000726267220 */ /* 0x000fe20000410000 */
[----:B------:R-:W-:Y:S01]  /*1270*/  FFMA.FTZ R33, R52, R33, RZ ;  /* 0x0000002134217223 */ /* 0x000fe200000100ff */
[----:B------:R-:W-:Y:S01]  /*1280*/  FFMA.FTZ R37, R34, R35, R37 ;  /* 0x0000002322257223 */ /* 0x000fe20000010025 */
[----:B------:R-:W-:Y:S01]  /*1290*/  FADD.FTZ R36, -R6, R51 ;  /* 0x0000003306247221 */ /* 0x000fe20000010100 */
[----:B------:R-:W-:Y:S01]  /*12a0*/  FADD.FTZ R32, R35, R32 ;  /* 0x0000002023207221 */ /* 0x000fe20000010000 */
[----:B------:R-:W-:Y:S01]  /*12b0*/  FFMA.FTZ R33, R48, R38, R33 ;  /* 0x0000002630217223 */ /* 0x000fe20000010021 */
[----:B------:R-:W-:Y:S01]  /*12c0*/  FFMA.FTZ R37, R38, R39, R37 ;  /* 0x0000002726257223 */ /* 0x000fe20000010025 */
[----:B------:R-:W-:Y:S01]  /*12d0*/  FMUL.FTZ R36, R36, R7 ;  /* 0x0000000724247220 */ /* 0x000fe20000410000 */
[----:B------:R-:W-:Y:S01]  /*12e0*/  FFMA.FTZ R34, R53, R34, RZ ;  /* 0x0000002235227223 */ /* 0x000fe200000100ff */
[C---:B------:R-:W-:Y:S01]  /*12f0*/  FMUL.FTZ R35, R49.reuse, R29 ;  /* 0x0000001d31237220 */ /* 0x040fe20000410000 */
[----:B------:R-:W-:Y:S01]  /*1300*/  FADD.FTZ R32, R32, R39 ;  /* 0x0000002720207221 */ /* 0x000fe20000010000 */
[----:B------:R-:W-:Y:S01]  /*1310*/  FADD.FTZ R38, -R6, R30 ;  /* 0x0000001e06267221 */ /* 0x000fe20000010100 */
[----:B------:R-:W-:Y:S01]  /*1320*/  FFMA.FTZ R34, R49, R36, R34 ;  /* 0x0000002431227223 */ /* 0x000fe20000010022 */
[----:B------:R-:W-:Y:S01]  /*1330*/  FFMA.FTZ R37, R36, R35, R37 ;  /* 0x0000002324257223 */ /* 0x000fe20000010025 */
[----:B------:R-:W-:Y:S01]  /*1340*/  FMUL.FTZ R39, R20, R28 ;  /* 0x0000001c14277220 */ /* 0x000fe20000410000 */
[----:B------:R-:W-:Y:S01]  /*1350*/  FMUL.FTZ R38, R38, R7 ;  /* 0x0000000726267220 */ /* 0x000fe20000410000 */
[----:B------:R-:W-:Y:S01]  /*1360*/  FADD.FTZ R32, R35, R32 ;  /* 0x0000002023207221 */ /* 0x000fe20000010000 */
[----:B------:R-:W-:Y:S01]  /*1370*/  FADD.FTZ R36, -R6, R31 ;  /* 0x0000001f06247221 */ /* 0x000fe20000010100 */
[----:B------:R-:W-:Y:S01]  /*1380*/  FMUL.FTZ R35, R21, R29 ;  /* 0x0000001d15237220 */ /* 0x000fe20000410000 */
[----:B------:R-:W-:Y:S01]  /*1390*/  FFMA.FTZ R33, R20, R38, R33 ;  /* 0x0000002614217223 */ /* 0x000fe20000010021 */
[----:B------:R-:W-:Y:S01]  /*13a0*/  FADD.FTZ R32, R32, R39 ;  /* 0x0000002720207221 */ /* 0x000fe20000010000 */
[----:B------:R-:W-:Y:S01]  /*13b0*/  FFMA.FTZ R37, R38, R39, R37 ;  /* 0x0000002726257223 */ /* 0x000fe20000010025 */
[----:B------:R-:W-:Y:S01]  /*13c0*/  FMUL.FTZ R36, R36, R7 ;  /* 0x0000000724247220 */ /* 0x000fe20000410000 */
[----:B------:R-:W-:Y:S01]  /*13d0*/  FADD.FTZ R38, -R6, R8 ;  /* 0x0000000806267221 */ /* 0x000fe20000010100 */
[----:B------:R-:W-:Y:S01]  /*13e0*/  FMUL.FTZ R39, R10, R28 ;  /* 0x0000001c0a277220 */ /* 0x000fe20000410000 */
[----:B------:R-:W-:Y:S01]  /*13f0*/  FADD.FTZ R32, R35, R32 ;  /* 0x0000002023207221 */ /* 0x000fe20000010000 */
[----:B------:R-:W-:Y:S01]  /*1400*/  FFMA.FTZ R34, R21, R36, R34 ;  /* 0x0000002415227223 */ /* 0x000fe20000010022 */
[----:B------:R-:W-:Y:S01]  /*1410*/  FFMA.FTZ R37, R36, R35, R37 ;  /* 0x0000002324257223 */ /* 0x000fe20000010025 */
[----:B------:R-:W-:Y:S01]  /*1420*/  FMUL.FTZ R38, R38, R7 ;  /* 0x0000000726267220 */ /* 0x000fe20000410000 */
[----:B------:R-:W-:Y:S01]  /*1430*/  FADD.FTZ R36, -R6, R9 ;  /* 0x0000000906247221 */ /* 0x000fe20000010100 */
[----:B------:R-:W-:Y:S01]  /*1440*/  FADD.FTZ R32, R32, R39 ;  /* 0x0000002720207221 */ /* 0x000fe20000010000 */
[----:B------:R-:W-:Y:S01]  /*1450*/  FMUL.FTZ R35, R11, R29 ;  /* 0x0000001d0b237220 */ /* 0x000fe20000410000 */
[----:B------:R-:W-:Y:S01]  /*1460*/  FFMA.FTZ R37, R38, R39, R37 ;  /* 0x0000002726257223 */ /* 0x000fe20000010025 */
[----:B------:R-:W-:Y:S01]  /*1470*/  FMUL.FTZ R36, R36, R7 ;  /* 0x0000000724247220 */ /* 0x000fe20000410000 */
[----:B------:R-:W-:Y:S01]  /*1480*/  FFMA.FTZ R33, R10, R38, R33 ;  /* 0x000000260a217223 */ /* 0x000fe20000010021 */
[----:B------:R-:W-:Y:S01]  /*1490*/  FADD.FTZ R38, -R6, R2 ;  /* 0x0000000206267221 */ /* 0x000fe20000010100 */
[----:B------:R-:W-:Y:S01]  /*14a0*/  FMUL.FTZ R39, R4, R28 ;  /* 0x0000001c04277220 */ /* 0x000fe20000410000 */
[----:B------:R-:W-:Y:S01]  /*14b0*/  FADD.FTZ R32, R35, R32 ;  /* 0x0000002023207221 */ /* 0x000fe20000010000 */
[----:B------:R-:W-:Y:S01]  /*14c0*/  FFMA.FTZ R34, R11, R36, R34 ;  /* 0x000000240b227223 */ /* 0x000fe20000010022 */
[----:B------:R-:W-:Y:S01]  /*14d0*/  FFMA.FTZ R37, R36, R35, R37 ;  /* 0x0000002324257223 */ /* 0x000fe20000010025 */
[----:B------:R-:W-:Y:S01]  /*14e0*/  FADD.FTZ R36, -R6, R3 ;  /* 0x0000000306247221 */ /* 0x000fe20000010100 */
[-C--:B------:R-:W-:Y:S01]  /*14f0*/  FMUL.FTZ R38, R38, R7.reuse ;  /* 0x0000000726267220 */ /* 0x080fe20000410000 */
[----:B------:R-:W-:Y:S01]  /*1500*/  FADD.FTZ R40, R32, R39 ;  /* 0x0000002720287221 */ /* 0x000fe20000010000 */
[----:B------:R-:W-:Y:S01]  /*1510*/  FADD.FTZ R32, -R6, R12 ;  /* 0x0000000c06207221 */ /* 0x000fe20000010100 */
[----:B------:R-:W-:Y:S01]  /*1520*/  FMUL.FTZ R36, R36, R7 ;  /* 0x0000000724247220 */ /* 0x000fe20000410000 */
[----:B------:R-:W-:Y:S01]  /*1530*/  FFMA.FTZ R37, R38, R39, R37 ;  /* 0x0000002726257223 */ /* 0x000fe20000010025 */
[C---:B------:R-:W-:Y:S01]  /*1540*/  FMUL.FTZ R35, R5.reuse, R29 ;  /* 0x0000001d05237220 */ /* 0x040fe20000410000 */
[----:B------:R-:W-:Y:S01]  /*1550*/  FFMA.FTZ R33, R4, R38, R33 ;  /* 0x0000002604217223 */ /* 0x000fe20000010021 */
[----:B------:R-:W-:Y:S01]  /*1560*/  FMUL.FTZ R38, R32, R7 ;  /* 0x0000000720267220 */ /* 0x000fe20000410000 */
[----:B------:R-:W-:Y:S01]  /*1570*/  FFMA.FTZ R32, R5, R36, R34 ;  /* 0x0000002405207223 */ /* 0x000fe20000010022 */
[----:B------:R-:W-:Y:S01]  /*1580*/  FMUL.FTZ R39, R14, R28 ;  /* 0x0000001c0e277220 */ /* 0x000fe20000410000 */
[----:B------:R-:W-:Y:S01]  /*1590*/  FADD.FTZ R40, R35, R40 ;  /* 0x0000002823287221 */ /* 0x000fe20000010000 */
[----:B------:R-:W-:Y:S01]  /*15a0*/  FFMA.FTZ R37, R36, R35, R37 ;  /* 0x0000002324257223 */ /* 0x000fe20000010025 */
[----:B------:R-:W-:Y:S01]  /*15b0*/  FADD.FTZ R34, -R6, R13 ;  /* 0x0000000d06227221 */ /* 0x000fe20000010100 */
[----:B------:R-:W-:Y:S01]  /*15c0*/  FMUL.FTZ R35, R15, R29 ;  /* 0x0000001d0f237220 */ /* 0x000fe20000410000 */
[----:B------:R-:W-:Y:S01]  /*15d0*/  FADD.FTZ R40, R40, R39 ;  /* 0x0000002728287221 */ /* 0x000fe20000010000 */
[----:B------:R-:W-:Y:S01]  /*15e0*/  FFMA.FTZ R37, R38, R39, R37 ;  /* 0x0000002726257223 */ /* 0x000fe20000010025 */
[----:B------:R-:W-:Y:S01]  /*15f0*/  FMUL.FTZ R34, R34, R7 ;  /* 0x0000000722227220 */ /* 0x000fe20000410000 */
[----:B------:R-:W-:Y:S01]  /*1600*/  FADD.FTZ R36, -R6, R16 ;  /* 0x0000001006247221 */ /* 0x000fe20000010100 */
[----:B------:R-:W-:Y:S01]  /*1610*/  FADD.FTZ R40, R35, R40 ;  /* 0x0000002823287221 */ /* 0x000fe20000010000 */
[----:B------:R-:W-:Y:S01]  /*1620*/  FFMA.FTZ R33, R14, R38, R33 ;  /* 0x000000260e217223 */ /* 0x000fe20000010021 */
[----:B------:R-:W-:Y:S01]  /*1630*/  FFMA.FTZ R37, R34, R35, R37 ;  /* 0x0000002322257223 */ /* 0x000fe20000010025 */
[----:B------:R-:W-:Y:S01]  /*1640*/  FMUL.FTZ R39, R18, R28 ;  /* 0x0000001c12277220 */ /* 0x000fe20000410000 */
[----:B------:R-:W-:Y:S01]  /*1650*/  FFMA.FTZ R32, R15, R34, R32 ;  /* 0x000000220f207223 */ /* 0x000fe20000010020 */
[----:B------:R-:W-:Y:S01]  /*1660*/  FADD.FTZ R35, RZ, R52 ;  /* 0x00000034ff237221 */ /* 0x000fe20000010000 */
[----:B------:R-:W-:Y:S01]  /*1670*/  FMUL.FTZ R38, R36, R7 ;  /* 0x0000000724267220 */ /* 0x000fe20000410000 */
[----:B------:R-:W-:Y:S01]  /*1680*/  FADD.FTZ R34, RZ, R53 ;  /* 0x00000035ff227221 */ /* 0x000fe20000010000 */
[----:B------:R-:W-:Y:S01]  /*1690*/  FADD.FTZ R36, -R6, R17 ;  /* 0x0000001106247221 */ /* 0x000fe20000010100 */
[----:B------:R-:W-:Y:S01]  /*16a0*/  FADD.FTZ R40, R40, R39 ;  /* 0x0000002728287221 */ /* 0x000fe20000010000 */
[----:B------:R-:W-:Y:S01]  /*16b0*/  FADD.FTZ R35, R48, R35 ;  /* 0x0000002330237221 */ /* 0x000fe20000010000 */
[----:B------:R-:W-:Y:S01]  /*16c0*/  FFMA.FTZ R39, R38, R39, R37 ;  /* 0x0000002726277223 */ /* 0x000fe20000010025 */
[----:B------:R-:W-:Y:S01]  /*16d0*/  FADD.FTZ R34, R49, R34 ;  /* 0x0000002231227221 */ /* 0x000fe20000010000 */
[----:B------:R-:W-:Y:S01]  /*16e0*/  FMUL.FTZ R36, R36, R7 ;  /* 0x0000000724247220 */ /* 0x000fe20000410000 */
[----:B------:R-:W-:Y:S01]  /*16f0*/  FMUL.FTZ R37, R19, R29 ;  /* 0x0000001d13257220 */ /* 0x000fe20000410000 */
[----:B------:R-:W-:Y:S01]  /*1700*/  FADD.FTZ R35, R20, R35 ;  /* 0x0000002314237221 */ /* 0x000fe20000010000 */
[----:B------:R-:W-:Y:S01]  /*1710*/  FADD.FTZ R34, R21, R34 ;  /* 0x0000002215227221 */ /* 0x000fe20000010000 */
[----:B------:R-:W-:Y:S01]  /*1720*/  FFMA.FTZ R32, R19, R36, R32 ;  /* 0x0000002413207223 */ /* 0x000fe20000010020 */
[----:B------:R-:W-:Y:S01]  /*1730*/  FFMA.FTZ R39, R36, R37, R39 ;  /* 0x0000002524277223 */ /* 0x000fe20000010027 */
[----:B------:R-:W-:Y:S01]  /*1740*/  FADD.FTZ R36, -R6, R22 ;  /* 0x0000001606247221 */ /* 0x000fe20000010100 */
[----:B------:R-:W-:Y:S01]  /*1750*/  FADD.FTZ R35, R10, R35 ;  /* 0x000000230a237221 */ /* 0x000fe20000010000 */
[----:B------:R-:W-:Y:S01]  /*1760*/  FADD.FTZ R34, R11, R34 ;  /* 0x000000220b227221 */ /* 0x000fe20000010000 */
[----:B------:R-:W-:Y:S01]  /*1770*/  FADD.FTZ R40, R37, R40 ;  /* 0x0000002825287221 */ /* 0x000fe20000010000 */
[----:B------:R-:W-:Y:S01]  /*1780*/  FFMA.FTZ R33, R18, R38, R33 ;  /* 0x0000002612217223 */ /* 0x000fe20000010021 */
[----:B------:R-:W-:Y:S01]  /*1790*/  FMUL.FTZ R37, R24, R28 ;  /* 0x0000001c18257220 */ /* 0x000fe20000410000 */
[----:B------:R-:W-:Y:S01]  /*17a0*/  FMUL.FTZ R36, R36, R7 ;  /* 0x0000000724247220 */ /* 0x000fe20000410000 */
[----:B------:R-:W-:Y:S01]  /*17b0*/  FADD.FTZ R38, -R6, R23 ;  /* 0x0000001706267221 */ /* 0x000fe20000010100 */
[----:B------:R-:W-:Y:S01]  /*17c0*/  FADD.FTZ R35, R4, R35 ;  /* 0x0000002304237221 */ /* 0x000fe20000010000 */
[----:B------:R-:W-:Y:S01]  /*17d0*/  FADD.FTZ R34, R5, R34 ;  /* 0x0000002205227221 */ /* 0x000fe20000010000 */
[----:B------:R-:W-:Y:S01]  /*17e0*/  FADD.FTZ R43, R40, R37 ;  /* 0x00000025282b7221 */ /* 0x000fe20000010000 */
[----:B------:R-:W-:Y:S01]  /*17f0*/  FFMA.FTZ R42, R36, R37, R39 ;  /* 0x00000025242a7223 */ /* 0x000fe20000010027 */
[----:B------:R-:W-:Y:S01]  /*1800*/  FMUL.FTZ R40, R25, R29 ;  /* 0x0000001d19287220 */ /* 0x000fe20000410000 */
[----:B------:R-:W-:Y:S01]  /*1810*/  FMUL.FTZ R41, R38, R7 ;  /* 0x0000000726297220 */ /* 0x000fe20000410000 */
[----:B------:R-:W-:Y:S01]  /*1820*/  FADD.FTZ R37, R14, R35 ;  /* 0x000000230e257221 */ /* 0x000fe20000010000 */
[----:B------:R-:W-:Y:S01]  /*1830*/  FADD.FTZ R38, R15, R34 ;  /* 0x000000220f267221 */ /* 0x000fe20000010000 */
[----:B------:R-:W-:Y:S01]  /*1840*/  FADD.FTZ R35, R40, R43 ;  /* 0x0000002b28237221 */ /* 0x000fe20000010000 */
[----:B------:R-:W-:Y:S01]  /*1850*/  FFMA.FTZ R34, R41, R40, R42 ;  /* 0x0000002829227223 */ /* 0x000fe2000001002a */
[----:B------:R-:W-:Y:S01]  /*1860*/  FADD.FTZ R39, R18, R37 ;  /* 0x0000002512277221 */ /* 0x000fe20000010000 */
[----:B------:R-:W-:Y:S01]  /*1870*/  FADD.FTZ R40, R19, R38 ;  /* 0x0000002613287221 */ /* 0x000fe20000010000 */
[C---:B------:R-:W-:Y:S01]  /*1880*/  FFMA.FTZ R36, R24.reuse, R36, R33 ;  /* 0x0000002418247223 */ /* 0x040fe20000010021 */
[C---:B------:R-:W-:Y:S01]  /*1890*/  FFMA.FTZ R37, R25.reuse, R41, R32 ;  /* 0x0000002919257223 */ /* 0x040fe20000010020 */
[----:B------:R-:W-:Y:S01]  /*18a0*/  FADD.FTZ R38, R24, R39 ;  /* 0x0000002718267221 */ /* 0x000fe20000010000 */
[----:B------:R-:W-:Y:S01]  /*18b0*/  FADD.FTZ R39, R25, R40 ;  /* 0x0000002819277221 */ /* 0x000fe20000010000 */
[----:B------:R-:W-:Y:S06]  /*18c0*/  BRA `(.L_x_1286) ;  /* 0x0000001000007947 */ /* 0x000fec0003800000 */
.L_x_1285:
[C---:B0----5:R-:W-:Y:S01]  /*18d0*/  FADD.FTZ R32, -R6.reuse, R54 ;  /* 0x0000003606207221 */ /* 0x061fe20000010100 */
[----:B------:R-:W-:-:S03]  /*18e0*/  FADD.FTZ R44, -R6, R50 ;  /* 0x00000032062c7221 */ /* 0x000fc60000010100 */
[----:B-1----:R-:W-:Y:S01]  /*18f0*/  FMUL.FTZ R33, R32, R7 ;  /* 0x0000000720217220 */ /* 0x002fe20000410000 */
[----:B------:R-:W-:-:S03]  /*1900*/  FADD.FTZ R32, -R6, R55 ;  /* 0x0000003706207221 */ /* 0x000fc60000010100 */
[----:B------:R-:W-:Y:S01]  /*1910*/  FFMA.FTZ R34, R28, R33, R26 ;  /* 0x000000211c227223 */ /* 0x000fe2000001001a */
[----:B------:R-:W-:-:S03]  /*1920*/  FMUL.FTZ R32, R32, R7 ;  /* 0x0000000720207220 */ /* 0x000fc60000410000 */
[----:B------:R-:W-:Y:S01]  /*1930*/  FMUL.FTZ R35, R34, -1.4426950216293334961 ;  /* 0xbfb8aa3b22237820 */ /* 0x000fe20000410000 */
[----:B------:R-:W-:-:S04]  /*1940*/  FFMA.FTZ R39, R29, R32, R27 ;  /* 0x000000201d277223 */ /* 0x000fc8000001001b */
[----:B------:R-:W-:Y:S01]  /*1950*/  FMUL.FTZ R38, R39, -1.4426950216293334961 ;  /* 0xbfb8aa3b27267820 */ /* 0x000fe20000410000 */
[----:B------:R-:W0:Y:S05]  /*1960*/  MUFU.EX2 R35, R35 ;  /* 0x0000002300237308 */ /* 0x000e2a0000000800 */
[----:B------:R-:W1:Y:S01]  /*1970*/  MUFU.EX2 R38, R38 ;  /* 0x0000002600267308 */ /* 0x000e620000000800 */
[----:B0-----:R-:W-:-:S04]  /*1980*/  FADD.FTZ R36, R35, 1 ;  /* 0x3f80000023247421 */ /* 0x001fc80000010000 */
[----:B------:R-:W0:Y:S01]  /*1990*/  MUFU.RCP R37, R36 ;  /* 0x0000002400257308 */ /* 0x000e220000001000 */
[----:B-1----:R-:W-:Y:S01]  /*19a0*/  FADD.FTZ R56, R38, 1 ;  /* 0x3f80000026387421 */ /* 0x002fe20000010000 */
[----:B------:R-:W-:-:S04]  /*19b0*/  FADD.FTZ R38, -R6, R51 ;  /* 0x0000003306267221 */ /* 0x000fc80000010100 */
[----:B------:R-:W-:Y:S02]  /*19c0*/  FMUL.FTZ R38, R38, R7 ;  /* 0x0000000726267220 */ /* 0x000fe40000410000 */
[----:B------:R-:W1:Y:S01]  /*19d0*/  MUFU.RCP R56, R56 ;  /* 0x0000003800387308 */ /* 0x000e620000001000 */
[----:B0-----:R-:W-:Y:S01]  /*19e0*/  FADD.FTZ R41, -R37, 1 ;  /* 0x3f80000025297421 */ /* 0x001fe20000010100 */
[----:B------:R-:W-:Y:S01]  /*19f0*/  FMUL.FTZ R40, R52, R37 ;  /* 0x0000002534287220 */ /* 0x000fe20000410000 */
[----:B------:R-:W-:Y:S01]  /*1a00*/  FMUL.FTZ R37, R44, R7 ;  /* 0x000000072c257220 */ /* 0x000fe20000410000 */
[----:B------:R-:W-:Y:S01]  /*1a10*/  FADD.FTZ R44, -R6, R31 ;  /* 0x0000001f062c7221 */ /* 0x000fe20000010100 */
[----:B------:R-:W-:Y:S01]  /*1a20*/  FFMA.FTZ R41, R34, R41, 1 ;  /* 0x3f80000022297423 */ /* 0x000fe20000010029 */
[----:B------:R-:W-:Y:S01]  /*1a30*/  FADD.FTZ R34, -R6, R30 ;  /* 0x0000001e06227221 */ /* 0x000fe20000010100 */
[--C-:B------:R-:W-:Y:S01]  /*1a40*/  FFMA.FTZ R46, R28, R37, R26.reuse ;  /* 0x000000251c2e7223 */ /* 0x100fe2000001001a */
[----:B------:R-:W-:Y:S01]  /*1a50*/  FMUL.FTZ R44, R44, R7 ;  /* 0x000000072c2c7220 */ /* 0x000fe20000410000 */
[----:B-1----:R-:W-:Y:S01]  /*1a60*/  FADD.FTZ R42, -R56, 1 ;  /* 0x3f800000382a7421 */ /* 0x002fe20000010100 */
[----:B------:R-:W-:Y:S01]  /*1a70*/  FMUL.FTZ R40, R40, R41 ;  /* 0x0000002928287220 */ /* 0x000fe20000410000 */
[----:B------:R-:W-:Y:S01]  /*1a80*/  FMUL.FTZ R57, R46, -1.4426950216293334961 ;  /* 0xbfb8aa3b2e397820 */ /* 0x000fe20000410000 */
[----:B------:R-:W-:Y:S01]  /*1a90*/  FMUL.FTZ R45, R34, R7 ;  /* 0x00000007222d7220 */ /* 0x000fe20000410000 */
[----:B------:R-:W-:Y:S01]  /*1aa0*/  FFMA.FTZ R39, R39, R42, 1 ;  /* 0x3f80000027277423 */ /* 0x000fe2000001002a */
[C-C-:B------:R-:W-:Y:S01]  /*1ab0*/  FFMA.FTZ R42, R29.reuse, R38, R27.reuse ;  /* 0x000000261d2a7223 */ /* 0x140fe2000001001b */
[----:B------:R-:W0:Y:S01]  /*1ac0*/  MUFU.EX2 R41, R57 ;  /* 0x0000003900297308 */ /* 0x000e220000000800 */
[----:B------:R-:W-:Y:S01]  /*1ad0*/  FFMA.FTZ R34, R28, R45, R26 ;  /* 0x0000002d1c227223 */ /* 0x000fe2000001001a */
[----:B------:R-:W-:Y:S01]  /*1ae0*/  FFMA.FTZ R35, R29, R44, R27 ;  /* 0x0000002c1d237223 */ /* 0x000fe2000001001b */
[----:B------:R-:W-:Y:S01]  /*1af0*/  FMUL.FTZ R73, R42, -1.4426950216293334961 ;  /* 0xbfb8aa3b2a497820 */ /* 0x000fe20000410000 */
[----:B------:R-:W-:Y:S01]  /*1b00*/  FMUL.FTZ R56, R53, R56 ;  /* 0x0000003835387220 */ /* 0x000fe20000410000 */
[----:B------:R-:W-:Y:S01]  /*1b10*/  FMUL.FTZ R43, R34, -1.4426950216293334961 ;  /* 0xbfb8aa3b222b7820 */ /* 0x000fe20000410000 */
[----:B------:R-:W-:Y:S01]  /*1b20*/  FMUL.FTZ R47, R35, -1.4426950216293334961 ;  /* 0xbfb8aa3b232f7820 */ /* 0x000fe20000410000 */
[----:B------:R-:W1:Y:S01]  /*1b30*/  MUFU.EX2 R36, R73 ;  /* 0x0000004900247308 */ /* 0x000e620000000800 */
[----:B------:R-:W-:-:S03]  /*1b40*/  FMUL.FTZ R39, R56, R39 ;  /* 0x0000002738277220 */ /* 0x000fc60000410000 */
[----:B------:R-:W2:Y:S01]  /*1b50*/  MUFU.EX2 R43, R43 ;  /* 0x0000002b002b7308 */ /* 0x000ea20000000800 */
[----:B0-----:R-:W-:-:S03]  /*1b60*/  FADD.FTZ R41, R41, 1 ;  /* 0x3f80000029297421 */ /* 0x001fc60000010000 */
[----:B------:R-:W0:Y:S04]  /*1b70*/  MUFU.EX2 R47, R47 ;  /* 0x0000002f002f7308 */ /* 0x000e280000000800 */
[----:B------:R-:W3:Y:S01]  /*1b80*/  MUFU.RCP R41, R41 ;  /* 0x0000002900297308 */ /* 0x000ee20000001000 */
[----:B-1----:R-:W-:Y:S01]  /*1b90*/  FADD.FTZ R36, R36, 1 ;  /* 0x3f80000024247421 */ /* 0x002fe20000010000 */
[----:B--2---:R-:W-:-:S06]  /*1ba0*/  FADD.FTZ R73, R43, 1 ;  /* 0x3f8000002b497421 */ /* 0x004fcc0000010000 */
[----:B------:R-:W1:Y:S01]  /*1bb0*/  MUFU.RCP R36, R36 ;  /* 0x0000002400247308 */ /* 0x000e620000001000 */
[----:B0-----:R-:W-:-:S07]  /*1bc0*/  FADD.FTZ R56, R47, 1 ;  /* 0x3f8000002f387421 */ /* 0x001fce0000010000 */
[----:B------:R0:W2:Y:S01]  /*1bd0*/  MUFU.RCP R43, R73 ;  /* 0x00000049002b7308 */ /* 0x0000a20000001000 */
[----:B---3--:R-:W-:-:S04]  /*1be0*/  FADD.FTZ R47, -R41, 1 ;  /* 0x3f800000292f7421 */ /* 0x008fc80000010100 */
[----:B------:R-:W-:-:S03]  /*1bf0*/  FFMA.FTZ R47, R46, R47, 1 ;  /* 0x3f8000002e2f7423 */ /* 0x000fc6000001002f */
[----:B------:R3:W4:Y:S01]  /*1c00*/  MUFU.RCP R46, R56 ;  /* 0x00000038002e7308 */ /* 0x0007220000001000 */
[----:B0-----:R-:W-:Y:S01]  /*1c10*/  FMUL.FTZ R73, R29, R39 ;  /* 0x000000271d497220 */ /* 0x001fe20000410000 */
[----:B-1----:R-:W-:-:S04]  /*1c20*/  FADD.FTZ R57, -R36, 1 ;  /* 0x3f80000024397421 */ /* 0x002fc80000010100 */
[----:B---3--:R-:W-:Y:S01]  /*1c30*/  FFMA.FTZ R56, R42, R57, 1 ;  /* 0x3f8000002a387423 */ /* 0x008fe20000010039 */
[----:B------:R-:W-:Y:S01]  /*1c40*/  FMUL.FTZ R42, R48, R41 ;  /* 0x00000029302a7220 */ /* 0x000fe20000410000 */
[----:B------:R-:W-:-:S03]  /*1c50*/  FMUL.FTZ R57, R49, R36 ;  /* 0x0000002431397220 */ /* 0x000fc60000410000 */
[----:B------:R-:W-:Y:S01]  /*1c60*/  FMUL.FTZ R41, R42, R47 ;  /* 0x0000002f2a297220 */ /* 0x000fe20000410000 */
[----:B--2---:R-:W-:Y:S01]  /*1c70*/  FADD.FTZ R47, -R43, 1 ;  /* 0x3f8000002b2f7421 */ /* 0x004fe20000010100 */
[----:B------:R-:W-:Y:S01]  /*1c80*/  FMUL.FTZ R43, R20, R43 ;  /* 0x0000002b142b7220 */ /* 0x000fe20000410000 */
[----:B------:R-:W-:Y:S01]  /*1c90*/  FMUL.FTZ R57, R57, R56 ;  /* 0x0000003839397220 */ /* 0x000fe20000410000 */
[----:B----4-:R-:W-:Y:S01]  /*1ca0*/  FADD.FTZ R36, -R46, 1 ;  /* 0x3f8000002e247421 */ /* 0x010fe20000010100 */
[----:B------:R-:W-:Y:S01]  /*1cb0*/  FFMA.FTZ R34, R34, R47, 1 ;  /* 0x3f80000022227423 */ /* 0x000fe2000001002f */
[----:B------:R-:W-:Y:S01]  /*1cc0*/  FMUL.FTZ R47, R21, R46 ;  /* 0x0000002e152f7220 */ /* 0x000fe20000410000 */
[----:B------:R-:W-:Y:S01]  /*1cd0*/  FFMA.FTZ R42, R33, R40, RZ ;  /* 0x00000028212a7223 */ /* 0x000fe200000100ff */
[----:B------:R-:W-:Y:S01]  /*1ce0*/  FFMA.FTZ R36, R35, R36, 1 ;  /* 0x3f80000023247423 */ /* 0x000fe20000010024 */
[----:B------:R-:W-:Y:S01]  /*1cf0*/  FMUL.FTZ R43, R43, R34 ;  /* 0x000000222b2b7220 */ /* 0x000fe20000410000 */
[----:B------:R-:W-:Y:S01]  /*1d00*/  FMUL.FTZ R34, R28, R40 ;  /* 0x000000281c227220 */ /* 0x000fe20000410000 */
[----:B------:R-:W-:Y:S01]  /*1d10*/  FADD.FTZ R40, RZ, R40 ;  /* 0x00000028ff287221 */ /* 0x000fe20000010000 */
[----:B------:R-:W-:Y:S01]  /*1d20*/  FMUL.FTZ R47, R47, R36 ;  /* 0x000000242f2f7220 */ /* 0x000fe20000410000 */
[----:B------:R-:W-:Y:S01]  /*1d30*/  FFMA.FTZ R42, R37, R41, R42 ;  /* 0x00000029252a7223 */ /* 0x000fe2000001002a */
[----:B------:R-:W-:Y:S01]  /*1d40*/  FFMA.FTZ R36, R33, R34, RZ ;  /* 0x0000002221247223 */ /* 0x000fe200000100ff */
[----:B------:R-:W-:Y:S01]  /*1d50*/  FADD.FTZ R46, RZ, R34 ;  /* 0x00000022ff2e7221 */ /* 0x000fe20000010000 */
[----:B------:R-:W-:Y:S01]  /*1d60*/  FADD.FTZ R34, -R6, R8 ;  /* 0x0000000806227221 */ /* 0x000fe20000010100 */
[----:B------:R-:W-:Y:S01]  /*1d70*/  FADD.FTZ R40, R40, R41 ;  /* 0x0000002928287221 */ /* 0x000fe20000010000 */
[----:B------:R-:W-:Y:S01]  /*1d80*/  FFMA.FTZ R36, R32, R73, R36 ;  /* 0x0000004920247223 */ /* 0x000fe20000010024 */
[----:B------:R-:W-:Y:S01]  /*1d90*/  FADD.FTZ R46, R73, R46 ;  /* 0x0000002e492e7221 */ /* 0x000fe20000010000 */
[----:B------:R-:W-:Y:S01]  /*1da0*/  FMUL.FTZ R35, R34, R7 ;  /* 0x0000000722237220 */ /* 0x000fe20000410000 */
[----:B------:R-:W-:Y:S01]  /*1db0*/  FMUL.FTZ R41, R28, R41 ;  /* 0x000000291c297220 */ /* 0x000fe20000410000 */
[----:B------:R-:W-:Y:S01]  /*1dc0*/  FADD.FTZ R40, R40, R43 ;  /* 0x0000002b28287221 */ /* 0x000fe20000010000 */
[----:B------:R-:W-:Y:S01]  /*1dd0*/  FFMA.FTZ R42, R45, R43, R42 ;  /* 0x0000002b2d2a7223 */ /* 0x000fe2000001002a */
[----:B------:R-:W-:Y:S01]  /*1de0*/  FFMA.FTZ R34, R28, R35, R26 ;  /* 0x000000231c227223 */ /* 0x000fe2000001001a */
[----:B------:R-:W-:Y:S01]  /*1df0*/  FFMA.FTZ R37, R37, R41, R36 ;  /* 0x0000002925257223 */ /* 0x000fe20000010024 */
[----:B------:R-:W-:Y:S01]  /*1e00*/  FADD.FTZ R46, R46, R41 ;  /* 0x000000292e2e7221 */ /* 0x000fe20000010000 */
[----:B------:R-:W-:Y:S01]  /*1e10*/  FMUL.FTZ R43, R28, R43 ;  /* 0x0000002b1c2b7220 */ /* 0x000fe20000410000 */
[----:B------:R-:W-:-:S06]  /*1e20*/  FMUL.FTZ R56, R34, -1.4426950216293334961 ;  /* 0xbfb8aa3b22387820 */ /* 0x000fcc0000410000 */
[----:B------:R-:W0:Y:S02]  /*1e30*/  MUFU.EX2 R56, R56 ;  /* 0x0000003800387308 */ /* 0x000e240000000800 */
[----:B0-----:R-:W-:-:S06]  /*1e40*/  FADD.FTZ R73, R56, 1 ;  /* 0x3f80000038497421 */ /* 0x001fcc0000010000 */
[----:B------:R-:W0:Y:S02]  /*1e50*/  MUFU.RCP R73, R73 ;  /* 0x0000004900497308 */ /* 0x000e240000001000 */
[----:B0-----:R-:W-:-:S04]  /*1e60*/  FADD.FTZ R33, -R73, 1 ;  /* 0x3f80000049217421 */ /* 0x001fc80000010100 */
[----:B------:R-:W-:Y:S01]  /*1e70*/  FFMA.FTZ R34, R34, R33, 1 ;  /* 0x3f80000022227423 */ /* 0x000fe20000010021 */
[----:B------:R-:W-:Y:S01]  /*1e80*/  FMUL.FTZ R33, R10, R73 ;  /* 0x000000490a217220 */ /* 0x000fe20000410000 */
[----:B------:R-:W-:Y:S01]  /*1e90*/  FFMA.FTZ R73, R32, R39, RZ ;  /* 0x0000002720497223 */ /* 0x000fe200000100ff */
[----:B------:R-:W-:Y:S02]  /*1ea0*/  FADD.FTZ R32, RZ, R39 ;  /* 0x00000027ff207221 */ /* 0x000fe40000010000 */
[----:B------:R-:W-:Y:S01]  /*1eb0*/  FMUL.FTZ R33, R33, R34 ;  /* 0x0000002221217220 */ /* 0x000fe20000410000 */
[----:B------:R-:W-:Y:S01]  /*1ec0*/  FADD.FTZ R34, -R6, R9 ;  /* 0x0000000906227221 */ /* 0x000fe20000010100 */
[----:B------:R-:W-:Y:S02]  /*1ed0*/  FFMA.FTZ R39, R38, R57, R73 ;  /* 0x0000003926277223 */ /* 0x000fe40000010049 */
[----:B------:R-:W-:Y:S01]  /*1ee0*/  FFMA.FTZ R42, R35, R33, R42 ;  /* 0x00000021232a7223 */ /* 0x000fe2000001002a */
[----:B------:R-:W-:Y:S01]  /*1ef0*/  FMUL.FTZ R34, R34, R7 ;  /* 0x0000000722227220 */ /* 0x000fe20000410000 */
[----:B------:R-:W-:-:S03]  /*1f00*/  FFMA.FTZ R39, R44, R47, R39 ;  /* 0x0000002f2c277223 */ /* 0x000fc60000010027 */
[----:B------:R-:W-:-:S04]  /*1f10*/  FFMA.FTZ R36, R29, R34, R27 ;  /* 0x000000221d247223 */ /* 0x000fc8000001001b */
[----:B------:R-:W-:-:S06]  /*1f20*/  FMUL.FTZ R41, R36, -1.4426950216293334961 ;  /* 0xbfb8aa3b24297820 */ /* 0x000fcc0000410000 */
[----:B------:R-:W0:Y:S02]  /*1f30*/  MUFU.EX2 R41, R41 ;  /* 0x0000002900297308 */ /* 0x000e240000000800 */
[----:B0-----:R-:W-:Y:S01]  /*1f40*/  FADD.FTZ R56, R41, 1 ;  /* 0x3f80000029387421 */ /* 0x001fe20000010000 */
[----:B------:R-:W-:Y:S01]  /*1f50*/  FADD.FTZ R41, R32, R57 ;  /* 0x0000003920297221 */ /* 0x000fe20000010000 */
[----:B------:R-:W-:-:S03]  /*1f60*/  FMUL.FTZ R57, R29, R57 ;  /* 0x000000391d397220 */ /* 0x000fc60000410000 */
[----:B------:R-:W-:Y:S01]  /*1f70*/  FADD.FTZ R41, R41, R47 ;  /* 0x0000002f29297221 */ /* 0x000fe20000010000 */
[----:B------:R-:W0:Y:S01]  /*1f80*/  MUFU.RCP R56, R56 ;  /* 0x0000003800387308 */ /* 0x000e220000001000 */
[----:B------:R-:W-:Y:S01]  /*1f90*/  FFMA.FTZ R38, R38, R57, R37 ;  /* 0x0000003926267223 */ /* 0x000fe20000010025 */
[----:B------:R-:W-:Y:S01]  /*1fa0*/  FADD.FTZ R46, R57, R46 ;  /* 0x0000002e392e7221 */ /* 0x000fe20000010000 */
[----:B------:R-:W-:Y:S02]  /*1fb0*/  FMUL.FTZ R47, R29, R47 ;  /* 0x0000002f1d2f7220 */ /* 0x000fe40000410000 */
[----:B------:R-:W-:Y:S01]  /*1fc0*/  FFMA.FTZ R45, R45, R43, R38 ;  /* 0x0000002b2d2d7223 */ /* 0x000fe20000010026 */
[----:B------:R-:W-:Y:S01]  /*1fd0*/  FADD.FTZ R38, -R6, R3 ;  /* 0x0000000306267221 */ /* 0x000fe20000010100 */
[----:B------:R-:W-:Y:S02]  /*1fe0*/  FADD.FTZ R46, R46, R43 ;  /* 0x0000002b2e2e7221 */ /* 0x000fe40000010000 */
[----:B------:R-:W-:Y:S01]  /*1ff0*/  FFMA.FTZ R44, R44, R47, R45 ;  /* 0x0000002f2c2c7223 */ /* 0x000fe2000001002d */
[----:B------:R-:W-:Y:S01]  /*2000*/  FMUL.FTZ R38, R38, R7 ;  /* 0x0000000726267220 */ /* 0x000fe20000410000 */
[----:B------:R-:W-:-:S03]  /*2010*/  FADD.FTZ R46, R47, R46 ;  /* 0x0000002e2f2e7221 */ /* 0x000fc60000010000 */
[----:B------:R-:W-:Y:S01]  /*2020*/  FFMA.FTZ R43, R29, R38, R27 ;  /* 0x000000261d2b7223 */ /* 0x000fe2000001001b */
        /* <DEDUP_REMOVED lines=8> */
[-C--:B------:R-:W-:Y:S01]  /*20b0*/  FFMA.FTZ R39, R34, R32.reuse, R39 ;  /* 0x0000002022277223 */ /* 0x080fe20000010027 */
[----:B------:R-:W-:Y:S02]  /*20c0*/  FMUL.FTZ R32, R29, R32 ;  /* 0x000000201d207220 */ /* 0x000fe40000410000 */
[----:B------:R-:W-:-:S06]  /*20d0*/  FMUL.FTZ R56, R36, -1.4426950216293334961 ;  /* 0xbfb8aa3b24387820 */ /* 0x000fcc0000410000 */
[----:B------:R-:W0:Y:S02]  /*20e0*/  MUFU.EX2 R56, R56 ;  /* 0x0000003800387308 */ /* 0x000e240000000800 */
[----:B0-----:R-:W-:-:S06]  /*20f0*/  FADD.FTZ R57, R56, 1 ;  /* 0x3f80000038397421 */ /* 0x001fcc0000010000 */
[----:B------:R-:W0:Y:S02]  /*2100*/  MUFU.RCP R57, R57 ;  /* 0x0000003900397308 */ /* 0x000e240000001000 */
[----:B0-----:R-:W-:-:S04]  /*2110*/  FADD.FTZ R73, -R57, 1 ;  /* 0x3f80000039497421 */ /* 0x001fc80000010100 */
[----:B------:R-:W-:Y:S01]  /*2120*/  FFMA.FTZ R73, R36, R73, 1 ;  /* 0x3f80000024497423 */ /* 0x000fe20000010049 */
[----:B------:R-:W-:Y:S01]  /*2130*/  FMUL.FTZ R36, R4, R57 ;  /* 0x0000003904247220 */ /* 0x000fe20000410000 */
[----:B------:R-:W-:-:S03]  /*2140*/  FMUL.FTZ R57, R43, -1.4426950216293334961 ;  /* 0xbfb8aa3b2b397820 */ /* 0x000fc60000410000 */
[----:B------:R-:W-:Y:S01]  /*2150*/  FMUL.FTZ R36, R36, R73 ;  /* 0x0000004924247220 */ /* 0x000fe20000410000 */
[----:B------:R-:W-:Y:S01]  /*2160*/  FADD.FTZ R73, R40, R33 ;  /* 0x0000002128497221 */ /* 0x000fe20000010000 */
[----:B------:R-:W-:Y:S01]  /*2170*/  FMUL.FTZ R33, R28, R33 ;  /* 0x000000211c217220 */ /* 0x000fe20000410000 */
[----:B------:R-:W0:Y:S01]  /*2180*/  MUFU.EX2 R57, R57 ;  /* 0x0000003900397308 */ /* 0x000e220000000800 */
[----:B------:R-:W-:Y:S01]  /*2190*/  FFMA.FTZ R42, R37, R36, R42 ;  /* 0x00000024252a7223 */ /* 0x000fe2000001002a */
[----:B------:R-:W-:Y:S01]  /*21a0*/  FADD.FTZ R73, R73, R36 ;  /* 0x0000002449497221 */ /* 0x000fe20000010000 */
[----:B------:R-:W-:Y:S01]  /*21b0*/  FFMA.FTZ R35, R35, R33, R44 ;  /* 0x0000002123237223 */ /* 0x000fe2000001002c */
[----:B------:R-:W-:-:S03]  /*21c0*/  FADD.FTZ R46, R46, R33 ;  /* 0x000000212e2e7221 */ /* 0x000fc60000010000 */
[----:B------:R-:W-:Y:S01]  /*21d0*/  FFMA.FTZ R34, R34, R32, R35 ;  /* 0x0000002022227223 */ /* 0x000fe20000010023 */
[----:B------:R-:W-:Y:S01]  /*21e0*/  FADD.FTZ R46, R32, R46 ;  /* 0x0000002e202e7221 */ /* 0x000fe20000010000 */
[----:B0-----:R-:W-:-:S06]  /*21f0*/  FADD.FTZ R56, R57, 1 ;  /* 0x3f80000039387421 */ /* 0x001fcc0000010000 */
[----:B------:R-:W0:Y:S02]  /*2200*/  MUFU.RCP R56, R56 ;  /* 0x0000003800387308 */ /* 0x000e240000001000 */
[----:B0-----:R-:W-:-:S04]  /*2210*/  FADD.FTZ R45, -R56, 1 ;  /* 0x3f800000382d7421 */ /* 0x001fc80000010100 */
[----:B------:R-:W-:Y:S01]  /*2220*/  FFMA.FTZ R45, R43, R45, 1 ;  /* 0x3f8000002b2d7423 */ /* 0x000fe2000001002d */
[----:B------:R-:W-:-:S04]  /*2230*/  FMUL.FTZ R43, R5, R56 ;  /* 0x00000038052b7220 */ /* 0x000fc80000410000 */
[----:B------:R-:W-:Y:S01]  /*2240*/  FMUL.FTZ R43, R43, R45 ;  /* 0x0000002d2b2b7220 */ /* 0x000fe20000410000 */
[----:B------:R-:W-:-:S03]  /*2250*/  FADD.FTZ R45, -R6, R12 ;  /* 0x0000000c062d7221 */ /* 0x000fc60000010100 */
[----:B------:R-:W-:Y:S01]  /*2260*/  FADD.FTZ R41, R41, R43 ;  /* 0x0000002b29297221 */ /* 0x000fe20000010000 */
[----:B------:R-:W-:Y:S01]  /*2270*/  FMUL.FTZ R45, R45, R7 ;  /* 0x000000072d2d7220 */ /* 0x000fe20000410000 */
[-C--:B------:R-:W-:Y:S01]  /*2280*/  FFMA.FTZ R39, R38, R43.reuse, R39 ;  /* 0x0000002b26277223 */ /* 0x080fe20000010027 */
[----:B------:R-:W-:Y:S02]  /*2290*/  FMUL.FTZ R43, R29, R43 ;  /* 0x0000002b1d2b7220 */ /* 0x000fe40000410000 */
        /* <DEDUP_REMOVED lines=9> */
[----:B------:R-:W-:Y:S01]  /*2330*/  FADD.FTZ R40, -R6, R13 ;  /* 0x0000000d06287221 */ /* 0x000fe20000010100 */
[----:B------:R-:W-:Y:S01]  /*2340*/  FFMA.FTZ R37, R37, R57, R34 ;  /* 0x0000003925257223 */ /* 0x000fe20000010022 */
[----:B------:R-:W-:Y:S01]  /*2350*/  FADD.FTZ R46, R46, R57 ;  /* 0x000000392e2e7221 */ /* 0x000fe20000010000 */
[----:B------:R-:W-:Y:S01]  /*2360*/  FMUL.FTZ R44, R44, R47 ;  /* 0x0000002f2c2c7220 */ /* 0x000fe20000410000 */
[----:B------:R-:W-:Y:S01]  /*2370*/  FMUL.FTZ R40, R40, R7 ;  /* 0x0000000728287220 */ /* 0x000fe20000410000 */
[----:B------:R-:W-:Y:S01]  /*2380*/  FFMA.FTZ R38, R38, R43, R37 ;  /* 0x0000002b26267223 */ /* 0x000fe20000010025 */
[----:B------:R-:W-:Y:S01]  /*2390*/  FADD.FTZ R46, R43, R46 ;  /* 0x0000002e2b2e7221 */ /* 0x000fe20000010000 */
[----:B------:R-:W-:Y:S01]  /*23a0*/  FMUL.FTZ R57, R28, R44 ;  /* 0x0000002c1c397220 */ /* 0x000fe20000410000 */
[----:B------:R-:W-:Y:S01]  /*23b0*/  FFMA.FTZ R33, R29, R40, R27 ;  /* 0x000000281d217223 */ /* 0x000fe2000001001b */
[----:B------:R-:W-:Y:S01]  /*23c0*/  FFMA.FTZ R42, R45, R44, R42 ;  /* 0x0000002c2d2a7223 */ /* 0x000fe2000001002a */
[----:B------:R-:W-:Y:S01]  /*23d0*/  FADD.FTZ R73, R73, R44 ;  /* 0x0000002c49497221 */ /* 0x000fe20000010000 */
[----:B------:R-:W-:Y:S01]  /*23e0*/  FFMA.FTZ R45, R45, R57, R38 ;  /* 0x000000392d2d7223 */ /* 0x000fe20000010026 */
[----:B------:R-:W-:Y:S01]  /*23f0*/  FMUL.FTZ R47, R33, -1.4426950216293334961 ;  /* 0xbfb8aa3b212f7820 */ /* 0x000fe20000410000 */
[----:B------:R-:W-:Y:S01]  /*2400*/  FADD.FTZ R44, -R6, R23 ;  /* 0x00000017062c7221 */ /* 0x000fe20000010100 */
[----:B------:R-:W-:-:S03]  /*2410*/  FADD.FTZ R46, R46, R57 ;  /* 0x000000392e2e7221 */ /* 0x000fc60000010000 */
[----:B------:R-:W-:Y:S01]  /*2420*/  FMUL.FTZ R44, R44, R7 ;  /* 0x000000072c2c7220 */ /* 0x000fe20000410000 */
[----:B------:R-:W0:Y:S02]  /*2430*/  MUFU.EX2 R47, R47 ;  /* 0x0000002f002f7308 */ /* 0x000e240000000800 */
        /* <DEDUP_REMOVED lines=8> */
[----:B------:R-:W-:-:S04]  /*24c0*/  FMUL.FTZ R35, R35, R7 ;  /* 0x0000000723237220 */ /* 0x000fc80000410000 */
[----:B------:R-:W-:-:S04]  /*24d0*/  FFMA.FTZ R32, R28, R35, R26 ;  /* 0x000000231c207223 */ /* 0x000fc8000001001a */
[----:B------:R-:W-:-:S06]  /*24e0*/  FMUL.FTZ R56, R32, -1.4426950216293334961 ;  /* 0xbfb8aa3b20387820 */ /* 0x000fcc0000410000 */
        /* <DEDUP_REMOVED lines=8> */
[----:B------:R-:W-:Y:S01]  /*2570*/  FFMA.FTZ R42, R35, R34, R42 ;  /* 0x00000022232a7223 */ /* 0x000fe2000001002a */
[----:B------:R-:W-:Y:S01]  /*2580*/  FMUL.FTZ R32, R32, R7 ;  /* 0x0000000720207220 */ /* 0x000fe20000410000 */
[----:B------:R-:W-:-:S03]  /*2590*/  FADD.FTZ R73, R73, R34 ;  /* 0x0000002249497221 */ /* 0x000fc60000010000 */
        /* <DEDUP_REMOVED lines=9> */
[----:B------:R-:W-:-:S04]  /*2630*/  FADD.FTZ R37, -R6, R22 ;  /* 0x0000001606257221 */ /* 0x000fc80000010100 */
        /* <DEDUP_REMOVED lines=8> */
[----:B------:R-:W-:Y:S01]  /*26c0*/  FMUL.FTZ R38, R24, R47 ;  /* 0x0000002f18267220 */ /* 0x000fe20000410000 */
[-C--:B------:R-:W-:Y:S01]  /*26d0*/  FFMA.FTZ R47, R40, R33.reuse, R39 ;  /* 0x00000021282f7223 */ /* 0x080fe20000010027 */
[C---:B------:R-:W-:Y:S02]  /*26e0*/  FMUL.FTZ R33, R29.reuse, R33 ;  /* 0x000000211d217220 */ /* 0x040fe40000410000 */
[----:B------:R-:W-:Y:S01]  /*26f0*/  FMUL.FTZ R38, R38, R43 ;  /* 0x0000002b26267220 */ /* 0x000fe20000410000 */
[----:B------:R-:W-:Y:S01]  /*2700*/  FFMA.FTZ R43, R29, R44, R27 ;  /* 0x0000002c1d2b7223 */ /* 0x000fe2000001001b */
[----:B------:R-:W-:Y:S01]  /*2710*/  FFMA.FTZ R40, R40, R33, R45 ;  /* 0x0000002128287223 */ /* 0x000fe2000001002d */
[----:B------:R-:W-:Y:S01]  /*2720*/  FADD.FTZ R46, R33, R46 ;  /* 0x0000002e212e7221 */ /* 0x000fe20000010000 */
[----:B------:R-:W-:Y:S01]  /*2730*/  FMUL.FTZ R33, R28, R34 ;  /* 0x000000221c217220 */ /* 0x000fe20000410000 */
[----:B------:R-:W-:Y:S01]  /*2740*/  FMUL.FTZ R57, R43, -1.4426950216293334961 ;  /* 0xbfb8aa3b2b397820 */ /* 0x000fe20000410000 */
[----:B------:R-:W-:-:S02]  /*2750*/  FFMA.FTZ R47, R32, R36, R47 ;  /* 0x00000024202f7223 */ /* 0x000fc4000001002f */
[----:B------:R-:W-:Y:S01]  /*2760*/  FFMA.FTZ R35, R35, R33, R40 ;  /* 0x0000002123237223 */ /* 0x000fe20000010028 */
[----:B------:R-:W-:Y:S01]  /*2770*/  FADD.FTZ R46, R46, R33 ;  /* 0x000000212e2e7221 */ /* 0x000fe20000010000 */
[----:B------:R-:W-:Y:S01]  /*2780*/  FMUL.FTZ R33, R29, R36 ;  /* 0x000000241d217220 */ /* 0x000fe20000410000 */
[----:B------:R-:W0:Y:S03]  /*2790*/  MUFU.EX2 R57, R57 ;  /* 0x0000003900397308 */ /* 0x000e260000000800 */
[----:B------:R-:W-:Y:S01]  /*27a0*/  FFMA.FTZ R34, R32, R33, R35 ;  /* 0x0000002120227223 */ /* 0x000fe20000010023 */
[----:B------:R-:W-:Y:S01]  /*27b0*/  FADD.FTZ R46, R33, R46 ;  /* 0x0000002e212e7221 */ /* 0x000fe20000010000 */
[-C--:B------:R-:W-:Y:S01]  /*27c0*/  FMUL.FTZ R33, R28, R38.reuse ;  /* 0x000000261c217220 */ /* 0x080fe20000410000 */
[----:B------:R-:W-:Y:S01]  /*27d0*/  FADD.FTZ R32, R41, R36 ;  /* 0x0000002429207221 */ /* 0x000fe20000010000 */
[----:B------:R-:W-:Y:S01]  /*27e0*/  FFMA.FTZ R36, R37, R38, R42 ;  /* 0x0000002625247223 */ /* 0x000fe2000001002a */
[----:B------:R-:W-:Y:S01]  /*27f0*/  FADD.FTZ R38, R73, R38 ;  /* 0x0000002649267221 */ /* 0x000fe20000010000 */
[----:B------:R-:W-:Y:S01]  /*2800*/  FADD.FTZ R46, R46, R33 ;  /* 0x000000212e2e7221 */ /* 0x000fe20000010000 */
[----:B0-----:R-:W-:-:S06]  /*2810*/  FADD.FTZ R56, R57, 1 ;  /* 0x3f80000039387421 */ /* 0x001fcc0000010000 */
[----:B------:R-:W0:Y:S02]  /*2820*/  MUFU.RCP R56, R56 ;  /* 0x0000003800387308 */ /* 0x000e240000001000 */
[----:B0-----:R-:W-:-:S04]  /*2830*/  FADD.FTZ R39, -R56, 1 ;  /* 0x3f80000038277421 */ /* 0x001fc80000010100 */
[----:B------:R-:W-:Y:S01]  /*2840*/  FFMA.FTZ R43, R43, R39, 1 ;  /* 0x3f8000002b2b7423 */ /* 0x000fe20000010027 */
[----:B------:R-:W-:-:S04]  /*2850*/  FMUL.FTZ R39, R25, R56 ;  /* 0x0000003819277220 */ /* 0x000fc80000410000 */
[----:B------:R-:W-:Y:S01]  /*2860*/  FMUL.FTZ R39, R39, R43 ;  /* 0x0000002b27277220 */ /* 0x000fe20000410000 */
[----:B------:R-:W-:-:S03]  /*2870*/  FFMA.FTZ R43, R37, R33, R34 ;  /* 0x00000021252b7223 */ /* 0x000fc60000010022 */
[-C--:B------:R-:W-:Y:S01]  /*2880*/  FMUL.FTZ R35, R29, R39.reuse ;  /* 0x000000271d237220 */ /* 0x080fe20000410000 */
[----:B------:R-:W-:Y:S01]  /*2890*/  FFMA.FTZ R37, R44, R39, R47 ;  /* 0x000000272c257223 */ /* 0x000fe2000001002f */
[----:B------:R-:W-:Y:S02]  /*28a0*/  FADD.FTZ R39, R32, R39 ;  /* 0x0000002720277221 */ /* 0x000fe40000010000 */
[----:B------:R-:W-:Y:S01]  /*28b0*/  FFMA.FTZ R34, R44, R35, R43 ;  /* 0x000000232c227223 */ /* 0x000fe2000001002b */
[----:B------:R-:W-:-:S07]  /*28c0*/  FADD.FTZ R35, R35, R46 ;  /* 0x0000002e23237221 */ /* 0x000fce0000010000 */
.L_x_1286:
        /* <DEDUP_REMOVED lines=35> */
.L_x_1288:
[----:B------:R-:W-:Y:S05]  /*2b00*/  BSYNC.RECONVERGENT B0 ;  /* 0x0000000000007941 */ /* 0x000fea0003800200 */
.L_x_1287:
[----:B------:R-:W-:Y:S06]  /*2b10*/  BAR.SYNC.DEFER_BLOCKING 0x0 ;  /* 0x0000000000007b1d */ /* 0x000fec0000010000 */
[----:B------:R-:W-:Y:S04]  /*2b20*/  BSSY.RECONVERGENT B0, `(.L_x_1289) ;  /* 0x0000037000007945 */ /* 0x000fe80003800200 */
[----:B------:R-:W-:Y:S05]  /*2b30*/  @P1 BRA `(.L_x_1290) ;  /* 0x0000000000d41947 */ /* 0x000fea0003800000 */
[----:B------:R-:W4:Y:S01]  /*2b40*/  S2UR UR7, SR_CgaCtaId ;  /* 0x00000000000779c3 */ /* 0x000f220000008800 */
[----:B------:R-:W-:Y:S02]  /*2b50*/  UMOV UR6, 0x400 ;  /* 0x0000040000067882 */ /* 0x000fe40000000000 */
[----:B----4-:R-:W-:-:S09]  /*2b60*/  ULEA UR6, UR7, UR6, 0x18 ;  /* 0x0000000607067291 */ /* 0x010fd2000f8ec0ff */
[----:B------:R-:W4:Y:S04]  /*2b70*/  LDS.128 R44, [UR6+0x20] ;  /* 0x00002006ff2c7984 */ /* 0x000f280008000c00 */
[----:B-12---:R-:W1:Y:S04]  /*2b80*/  LDS.128 R32, [UR6+0x30] ;  /* 0x00003006ff207984 */ /* 0x006e680008000c00 */
[----:B------:R-:W2:Y:S01]  /*2b90*/  LDS.128 R40, [UR6+0x40] ;  /* 0x00004006ff287984 */ /* 0x000ea20008000c00 */
        /* <DEDUP_REMOVED lines=43> */
[----:B0-----:R-:W-:Y:S01]  /*2e50*/  FADD.FTZ R73, R73, R44 ;  /* 0x0000002c49497221 */ /* 0x001fe20000010000 */
[----:B------:R-:W-:-:S03]  /*2e60*/  FADD.FTZ R32, R56, R45 ;  /* 0x0000002d38207221 */ /* 0x000fc60000010000 */
[----:B------:R-:W-:Y:S01]  /*2e70*/  FADD.FTZ R56, R73, R46 ;  /* 0x0000002e49387221 */ /* 0x000fe20000010000 */
[----:B------:R-:W-:-:S07]  /*2e80*/  FADD.FTZ R57, R32, R47 ;  /* 0x0000002f20397221 */ /* 0x000fce0000010000 */
.L_x_1290:
[----:B------:R-:W-:Y:S05]  /*2e90*/  BSYNC.RECONVERGENT B0 ;  /* 0x0000000000007941 */ /* 0x000fea0003800200 */
.L_x_1289:
[----:B------:R-:W-:Y:S06]  /*2ea0*/  BAR.SYNC.DEFER_BLOCKING 0x0 ;  /* 0x0000000000007b1d */ /* 0x000fec0000010000 */
[----:B------:R-:W-:Y:S04]  /*2eb0*/  BSSY.RECONVERGENT B0, `(.L_x_1291) ;  /* 0x000004d000007945 */ /* 0x000fe80003800200 */
[----:B------:R-:W-:Y:S05]  /*2ec0*/  @P0 BRA `(.L_x_1292) ;  /* 0x00000004002c0947 */ /* 0x000fea0003800000 */
[----:B-12---:R-:W1:Y:S04]  /*2ed0*/  LDS.128 R32, [R70+0x2a0] ;  /* 0x0002a00046207984 */ /* 0x006e680000000c00 */
[----:B------:R-:W2:Y:S04]  /*2ee0*/  LDS.128 R40, [R70+0x540] ;  /* 0x0005400046287984 */ /* 0x000ea80000000c00 */
[----:B------:R-:W4:Y:S01]  /*2ef0*/  LDS.128 R44, [R70+0x7e0] ;  /* 0x0007e000462c7984 */ /* 0x000f220000000c00 */
        /* <DEDUP_REMOVED lines=9> */
[----:B----4-:R-:W-:Y:S01]  /*2f90*/  FADD.FTZ R73, R73, R44 ;  /* 0x0000002c49497221 */ /* 0x010fe20000010000 */
[----:B------:R-:W-:Y:S01]  /*2fa0*/  FADD.FTZ R40, R40, R45 ;  /* 0x0000002d28287221 */ /* 0x000fe20000010000 */
[----:B------:R-:W2:Y:S01]  /*2fb0*/  LDS.128 R36, [R70+0xd20] ;  /* 0x000d200046247984 */ /* 0x000ea20000000c00 */
[----:B------:R-:W-:Y:S01]  /*2fc0*/  FADD.FTZ R45, R41, R46 ;  /* 0x0000002e292d7221 */ /* 0x000fe20000010000 */
[----:B------:R-:W-:Y:S01]  /*2fd0*/  FADD.FTZ R46, R42, R47 ;  /* 0x0000002f2a2e7221 */ /* 0x000fe20000010000 */
[----:B-1----:R-:W-:Y:S01]  /*2fe0*/  FADD.FTZ R44, R40, R33 ;  /* 0x00000021282c7221 */ /* 0x002fe20000010000 */
[----:B------:R-:W-:Y:S01]  /*2ff0*/  FADD.FTZ R73, R73, R32 ;  /* 0x0000002049497221 */ /* 0x000fe20000010000 */
[----:B------:R-:W1:Y:S01]  /*3000*/  LDS.128 R40, [R70+0xfc0] ;  /* 0x000fc00046287984 */ /* 0x000e620000000c00 */
[----:B------:R-:W-:Y:S01]  /*3010*/  FADD.FTZ R45, R45, R34 ;  /* 0x000000222d2d7221 */ /* 0x000fe20000010000 */
[----:B------:R-:W-:-:S02]  /*3020*/  FADD.FTZ R46, R46, R35 ;  /* 0x000000232e2e7221 */ /* 0x000fc40000010000 */
[----:B------:R-:W4:Y:S01]  /*3030*/  LDS.128 R32, [R70+0x1260] ;  /* 0x0012600046207984 */ /* 0x000f220000000c00 */
[----:B--2---:R-:W-:Y:S01]  /*3040*/  FADD.FTZ R73, R73, R36 ;  /* 0x0000002449497221 */ /* 0x004fe20000010000 */
[----:B------:R-:W-:Y:S01]  /*3050*/  FADD.FTZ R44, R44, R37 ;  /* 0x000000252c2c7221 */ /* 0x000fe20000010000 */
[----:B------:R-:W-:Y:S01]  /*3060*/  FADD.FTZ R45, R45, R38 ;  /* 0x000000262d2d7221 */ /* 0x000fe20000010000 */
[----:B------:R-:W-:Y:S02]  /*3070*/  FADD.FTZ R46, R46, R39 ;  /* 0x000000272e2e7221 */ /* 0x000fe40000010000 */
[----:B------:R-:W2:Y:S01]  /*3080*/  LDS.128 R36, [R70+0x1500] ;  /* 0x0015000046247984 */ /* 0x000ea20000000c00 */
[----:B-1----:R-:W-:Y:S01]  /*3090*/  FADD.FTZ R73, R73, R40 ;  /* 0x0000002849497221 */ /* 0x002fe20000010000 */
[----:B------:R-:W-:Y:S01]  /*30a0*/  FADD.FTZ R44, R44, R41 ;  /* 0x000000292c2c7221 */ /* 0x000fe20000010000 */
[----:B------:R-:W-:Y:S01]  /*30b0*/  FADD.FTZ R45, R45, R42 ;  /* 0x0000002a2d2d7221 */ /* 0x000fe20000010000 */
[----:B------:R-:W-:Y:S01]  /*30c0*/  FADD.FTZ R46, R46, R43 ;  /* 0x0000002b2e2e7221 */ /* 0x000fe20000010000 */
[----:B----4-:R-:W-:Y:S01]  /*30d0*/  FADD.FTZ R73, R73, R32 ;  /* 0x0000002049497221 */ /* 0x010fe20000010000 */
[----:B------:R-:W1:Y:S01]  /*30e0*/  LDS.128 R40, [R70+0x17a0] ;  /* 0x0017a00046287984 */ /* 0x000e620000000c00 */
[----:B------:R-:W-:Y:S01]  /*30f0*/  FADD.FTZ R44, R44, R33 ;  /* 0x000000212c2c7221 */ /* 0x000fe20000010000 */
        /* <DEDUP_REMOVED lines=11> */
[----:B------:R-:W-:-:S02]  /*31b0*/  FADD.FTZ R46, R46, R43 ;  /* 0x0000002b2e2e7221 */ /* 0x000fc40000010000 */
[----:B------:R-:W1:Y:S01]  /*31c0*/  LDS.128 R40, [R70+0x1f80] ;  /* 0x001f800046287984 */ /* 0x000e620000000c00 */
[----:B----4-:R-:W-:Y:S01]  /*31d0*/  FADD.FTZ R73, R73, R32 ;  /* 0x0000002049497221 */ /* 0x010fe20000010000 */
[----:B------:R-:W-:Y:S01]  /*31e0*/  FADD.FTZ R44, R44, R33 ;  /* 0x000000212c2c7221 */ /* 0x000fe20000010000 */
[----:B------:R-:W-:Y:S01]  /*31f0*/  FADD.FTZ R45, R45, R34 ;  /* 0x000000222d2d7221 */ /* 0x000fe20000010000 */
[----:B------:R-:W-:Y:S02]  /*3200*/  FADD.FTZ R46, R46, R35 ;  /* 0x000000232e2e7221 */ /* 0x000fe40000010000 */
[----:B------:R-:W4:Y:S01]  /*3210*/  LDS.128 R32, [R70+0x2220] ;  /* 0x0022200046207984 */ /* 0x000f220000000c00 */
        /* <DEDUP_REMOVED lines=10> */
[----:B----4-:R-:W-:Y:S01]  /*32c0*/  FADD.FTZ R73, R73, R32 ;  /* 0x0000002049497221 */ /* 0x010fe20000010000 */
[----:B------:R-:W-:Y:S01]  /*32d0*/  FADD.FTZ R44, R44, R33 ;  /* 0x000000212c2c7221 */ /* 0x000fe20000010000 */
[----:B------:R-:W-:Y:S01]  /*32e0*/  FADD.FTZ R45, R45, R34 ;  /* 0x000000222d2d7221 */ /* 0x000fe20000010000 */
[----:B------:R-:W-:Y:S01]  /*32f0*/  FADD.FTZ R46, R46, R35 ;  /* 0x000000232e2e7221 */ /* 0x000fe20000010000 */
        /* <DEDUP_REMOVED lines=8> */
.L_x_1292:
[----:B------:R-:W-:Y:S05]  /*3380*/  BSYNC.RECONVERGENT B0 ;  /* 0x0000000000007941 */ /* 0x000fea0003800200 */
.L_x_1291:
[----:B------:R-:W-:Y:S04]  /*3390*/  BSSY.RECONVERGENT B0, `(.L_x_1293) ;  /* 0x000001d000007945 */ /* 0x000fe80003800200 */
[----:B------:R-:W-:Y:S05]  /*33a0*/  @P0 BRA `(.L_x_1294) ;  /* 0x00000000006c0947 */ /* 0x000fea0003800000 */
[----:B--2---:R-:W1:Y:S08]  /*33b0*/  LDC.64 R32, c[0x0][0x3f8] ;  /* 0x0000fe00ff207b82 */ /* 0x004e700000000a00 */
[----:B------:R-:W2:Y:S01]  /*33c0*/  LDC.64 R42, c[0x0][0x3d8] ;  /* 0x0000f600ff2a7b82 */ /* 0x000ea20000000a00 */
[----:B-1----:R-:W-:Y:S01]  /*33d0*/  IMAD.WIDE.U32 R34, R32, 0x3, RZ ;  /* 0x0000000320227825 */ /* 0x002fe200078e00ff */
[----:B------:R-:W-:-:S04]  /*33e0*/  LEA R45, R33, R33, 0x1 ;  /* 0x00000021212d7211 */ /* 0x000fc800078e08ff */
[----:B------:R-:W-:Y:S01]  /*33f0*/  IADD3 R45, PT, PT, R35, R45, RZ ;  /* 0x0000002d232d7210 */ /* 0x000fe20007ffe0ff */
[----:B------:R-:W-:-:S03]  /*3400*/  IMAD R35, R72, 0x2a, R62 ;  /* 0x0000002a48237824 */ /* 0x000fc600078e023e */
[----:B------:R-:W-:Y:S01]  /*3410*/  LEA.HI R34, P0, R45, R34, RZ, 0x1 ;  /* 0x000000222d227211 */ /* 0x000fe200078108ff */
[----:B--2---:R-:W-:-:S03]  /*3420*/  IMAD.WIDE R42, R35, 0x4, R42 ;  /* 0x00000004232a7825 */ /* 0x004fc600078e022a */
[----:B------:R-:W-:Y:S02]  /*3430*/  IADD3.X R45, PT, PT, RZ, R45, RZ, P0, !PT ;  /* 0x0000002dff2d7210 */ /* 0x000fe400007fe4ff */
[----:B------:R-:W-:Y:S01]  /*3440*/  LEA.HI R41, P0, R33, R32, RZ, 0x1 ;  /* 0x0000002021297211 */ /* 0x000fe200078108ff */
[----:B------:R4:W-:Y:S01]  /*3450*/  REDG.E.ADD.F32.FTZ.RN.STRONG.GPU desc[UR8][R42.64], R36 ;  /* 0x000000242a0079a6 */ /* 0x0009e2000c12f308 */
        /* <DEDUP_REMOVED lines=16> */
.L_x_1294:
[----:B------:R-:W-:Y:S05]  /*3560*/  BSYNC.RECONVERGENT B0 ;  /* 0x0000000000007941 */ /* 0x000fea0003800200 */
.L_x_1293:
[----:B------:R-:W-:Y:S05]  /*3570*/  @!P2 BRA `(.L_x_1295) ;  /* 0x000000080090a947 */ /* 0x000fea0003800000 */
[----:B------:R-:W5:Y:S01]  /*3580*/  LDC.64 R72, c[0x0][0x3d0] ;  /* 0x0000f400ff487b82 */ /* 0x000f620000000a00 */
[----:B--2-4-:R-:W-:Y:S02]  /*3590*/  LOP3.LUT R33, R64, 0x1, RZ, 0xc0, !PT ;  /* 0x0000000140217812 */ /* 0x014fe400078ec0ff */
[----:B------:R-:W-:-:S03]  /*35a0*/  ISETP.GE.U32.AND P2, PT, R58, 0x8, PT ;  /* 0x000000083a00780c */ /* 0x000fc60003f46070 */
[----:B------:R-:W-:-:S04]  /*35b0*/  IMAD R35, R33, R60, RZ ;  /* 0x0000003c21237224 */ /* 0x000fc800078e02ff */
[----:B------:R-:W-:-:S05]  /*35c0*/  IMAD R32, R35, R58, RZ ;  /* 0x0000003a23207224 */ /* 0x000fca00078e02ff */
[----:B------:R-:W-:-:S05]  /*35d0*/  SHF.L.U32 R33, R32, 0x1, RZ ;  /* 0x0000000120217819 */ /* 0x000fca00000006ff */
[----:B-----5:R-:W-:Y:S01]  /*35e0*/  IMAD.WIDE R72, R33, 0x4, R72 ;  /* 0x0000000421487825 */ /* 0x020fe200078e0248 */
[----:B------:R-:W-:Y:S06]  /*35f0*/  @P1 BRA `(.L_x_1296) ;  /* 0x0000000000501947 */ /* 0x000fec0003800000 */
[----:B------:R-:W2:Y:S01]  /*3600*/  LDC.64 R32, c[0x0][0x3c8] ;  /* 0x0000f200ff207b82 */ /* 0x000ea20000000a00 */
[----:B------:R-:W-:Y:S01]  /*3610*/  LOP3.LUT P0, R36, R64, 0x2, RZ, 0xc0, !PT ;  /* 0x0000000240247812 */ /* 0x000fe2000780c0ff */
[----:B------:R-:W-:Y:S01]  /*3620*/  IMAD R37, R60, UR10, R61 ;  /* 0x0000000a3c257c24 */ /* 0x000fe2000f8e023d */
[----:B------:R-:W-:Y:S02]  /*3630*/  IADD3 R35, PT, PT, R35, R61, RZ ;  /* 0x0000003d23237210 */ /* 0x000fe40007ffe0ff */
[----:B------:R-:W-:-:S04]  /*3640*/  SEL R39, R58, RZ, !P0 ;  /* 0x000000ff3a277207 */ /* 0x000fc80004000000 */
[----:B------:R-:W-:Y:S01]  /*3650*/  ISETP.NE.AND P0, PT, R39, -0x1, PT ;  /* 0xffffffff2700780c */ /* 0x000fe20003f05270 */
[----:B--2---:R-:W-:-:S04]  /*3660*/  IMAD.WIDE.U32 R32, R35, 0x4, R32 ;  /* 0x0000000423207825 */ /* 0x004fc800078e0020 */
[----:B-1----:R-:W-:Y:S01]  /*3670*/  IMAD.WIDE.U32 R34, R37, 0x8, R72 ;  /* 0x0000000825227825 */ /* 0x002fe200078e0048 */
[----:B------:R-:W-:-:S04]  /*3680*/  IADD3 R37, PT, PT, -R36, 0x1, RZ ;  /* 0x0000000124257810 */ /* 0x000fc80007ffe1ff */
[----:B------:R2:W-:Y:S01]  /*3690*/  STG.E.64 desc[UR8][R34.64], R56 ;  /* 0x0000003822007986 */ /* 0x0005e2000c101b08 */
[----:B------:R-:W-:Y:S06]  /*36a0*/  MEMBAR.ALL.GPU ;  /* 0x0000000000007992 */ /* 0x000fec000000a000 */
[----:B------:R-:W-:-:S00]  /*36b0*/  ERRBAR ;  /* 0x00000000000079ab */ /* 0x000fc00000000000 */
[----:B------:R-:W-:Y:S06]  /*36c0*/  CGAERRBAR ;  /* 0x00000000000075ab */ /* 0x000fec0000000000 */
[----:B------:R2:W-:Y:S01]  /*36d0*/  REDG.E.ADD.S32.STRONG.GPU desc[UR8][R32.64], R37 ;  /* 0x000000252000798e */ /* 0x0005e2000c12e308 */
[----:B------:R-:W-:Y:S05]  /*36e0*/  @!P0 BRA `(.L_x_1296) ;  /* 0x0000000000148947 */ /* 0x000fea0003800000 */
.L_x_1297:
[----:B--2---:R-:W2:Y:S04]  /*36f0*/  LDG.E.STRONG.GPU R34, desc[UR8][R32.64] ;  /* 0x0000000820227981 */ /* 0x004ea8000c1ef900 */
[----:B--2---:R-:W-:Y:S01]  /*3700*/  CCTL.IVALL ;  /* 0x00000000ff00798f */ /* 0x004fe20002000000 */
[----:B------:R-:W-:Y:S05]  /*3710*/  YIELD ;  /* 0x0000000000007946 */ /* 0x000fea0003800000 */
[----:B------:R-:W-:-:S13]  /*3720*/  ISETP.NE.AND P0, PT, R34, R39, PT ;  /* 0x000000272200720c */ /* 0x000fda0003f05270 */
[----:B------:R-:W-:Y:S05]  /*3730*/  @P0 BRA `(.L_x_1297) ;  /* 0xfffffffc00ec0947 */ /* 0x000fea000383ffff */
.L_x_1296:
[----:B------:R-:W-:Y:S05]  /*3740*/  WARPSYNC.ALL ;  /* 0x0000000000007948 */ /* 0x000fea0003800000 */
[----:B------:R-:W-:Y:S01]  /*3750*/  BAR.SYNC.DEFER_BLOCKING 0x0 ;  /* 0x0000000000007b1d */ /* 0x000fe20000010000 */
[----:B------:R-:W-:-:S05]  /*3760*/  HFMA2 R38, -RZ, RZ, 0, 0 ;  /* 0x00000000ff267431 */ /* 0x000fca00000001ff */
[----:B------:R-:W-:Y:S05]  /*3770*/  @!P2 BRA `(.L_x_1298) ;  /* 0x000000040018a947 */ /* 0x000fea0003800000 */
[CC--:B------:R-:W-:Y:S01]  /*3780*/  LEA R46, R60.reuse, R61.reuse, 0x2 ;  /* 0x0000003d3c2e7211 */ /* 0x0c0fe200078e10ff */
[C-C-:B------:R-:W-:Y:S01]  /*3790*/  IMAD R45, R60.reuse, 0x6, R61.reuse ;  /* 0x000000063c2d7824 */ /* 0x140fe200078e023d */
[----:B------:R-:W-:Y:S01]  /*37a0*/  IADD3 R42, PT, PT, R61, R60, RZ ;  /* 0x0000003c3d2a7210 */ /* 0x000fe20007ffe0ff */
[C-C-:B------:R-:W-:Y:S01]  /*37b0*/  IMAD R44, R60.reuse, 0x5, R61.reuse ;  /* 0x000000053c2c7824 */ /* 0x140fe200078e023d */
[----:B------:R-:W-:Y:S01]  /*37c0*/  MOV R41, RZ ;  /* 0x000000ff00297202 */ /* 0x000fe20000000f00 */
[----:B------:R-:W-:Y:S01]  /*37d0*/  IMAD R43, R60, 0x3, R61 ;  /* 0x000000033c2b7824 */ /* 0x000fe200078e023d */
[----:B------:R-:W-:Y:S01]  /*37e0*/  MOV R40, R61 ;  /* 0x0000003d00287202 */ /* 0x000fe20000000f00 */
[----:B------:R-:W-:Y:S01]  /*37f0*/  UIADD3 UR6, UPT, UPT, -UR10, URZ, URZ ;  /* 0x000000ff0a067290 */ /* 0x000fe2000fffe1ff */
[----:B------:R-:W-:Y:S02]  /*3800*/  MOV R38, R65 ;  /* 0x0000004100267202 */ /* 0x000fe40000000f00 */
[----:B------:R-:W-:-:S09]  /*3810*/  MOV R39, R66 ;  /* 0x0000004200277202 */ /* 0x000fd20000000f00 */
.L_x_1299:
[----:B------:R-:W-:Y:S02]  /*3820*/  ISETP.EQ.OR P5, PT, RZ, UR6, P1 ;  /* 0x00000006ff007c0c */ /* 0x000fe40008fa2670 */
[----:B--2---:R-:W-:-:S04]  /*3830*/  IADD3 R32, PT, PT, R41, 0x1, RZ ;  /* 0x0000000129207810 */ /* 0x004fc80007ffe0ff */
[----:B------:R-:W-:-:S07]  /*3840*/  ISETP.EQ.OR P6, PT, R32, UR10, P1 ;  /* 0x0000000a20007c0c */ /* 0x000fce0008fc2670 */
[----:B------:R-:W-:-:S06]  /*3850*/  @!P5 IMAD.WIDE.U32 R32, R40, 0x8, R72 ;  /* 0x000000082820d825 */ /* 0x000fcc00078e0048 */
[----:B------:R-:W0:Y:S01]  /*3860*/  @!P5 LDG.E.64 R32, desc[UR8][R32.64] ;  /* 0x000000082020d981 */ /* 0x000e22000c1e1b00 */
[----:B-1----:R-:W-:Y:S01]  /*3870*/  @!P6 IMAD.WIDE.U32 R34, R42, 0x8, R72 ;  /* 0x000000082a22e825 */ /* 0x002fe200078e0048 */
[----:B------:R-:W-:-:S04]  /*3880*/  IADD3 R36, PT, PT, R41, 0x2, RZ ;  /* 0x0000000229247810 */ /* 0x000fc80007ffe0ff */
[----:B------:R-:W-:Y:S01]  /*3890*/  ISETP.EQ.OR P0, PT, R36, UR10, P1 ;  /* 0x0000000a24007c0c */ /* 0x000fe20008f02670 */
[----:B------:R-:W2:Y:S01]  /*38a0*/  @!P6 LDG.E.64 R34, desc[UR8][R34.64] ;  /* 0x000000082222e981 */ /* 0x000ea2000c1e1b00 */
[----:B------:R-:W-:-:S04]  /*38b0*/  IADD3 R36, PT, PT, R41, 0x3, RZ ;  /* 0x0000000329247810 */ /* 0x000fc80007ffe0ff */
[----:B------:R-:W-:-:S07]  /*38c0*/  ISETP.EQ.OR P2, PT, R36, UR10, P1 ;  /* 0x0000000a24007c0c */ /* 0x000fce0008f42670 */
[----:B------:R-:W-:-:S06]  /*38d0*/  @!P0 IMAD.WIDE.U32 R36, R38, 0x8, R72 ;  /* 0x0000000826248825 */ /* 0x000fcc00078e0048 */
[----:B------:R-:W4:Y:S01]  /*38e0*/  @!P0 LDG.E.64 R36, desc[UR8][R36.64] ;  /* 0x0000000824248981 */ /* 0x000f22000c1e1b00 */
[----:B0--3--:R-:W-:Y:S01]  /*38f0*/  @!P5 FADD.FTZ R56, R56, R32 ;  /* 0x000000203838d221 */ /* 0x009fe20000010000 */
[----:B------:R-:W-:Y:S01]  /*3900*/  @!P5 FADD.FTZ R57, R57, R33 ;  /* 0x000000213939d221 */ /* 0x000fe20000010000 */
[----:B------:R-:W-:-:S04]  /*3910*/  @!P2 IMAD.WIDE.U32 R32, R43, 0x8, R72 ;  /* 0x000000082b20a825 */ /* 0x000fc800078e0048 */
[----:B--2---:R-:W-:Y:S02]  /*3920*/  @!P6 FADD.FTZ R56, R56, R34 ;  /* 0x000000223838e221 */ /* 0x004fe40000010000 */
[----:B------:R-:W2:Y:S01]  /*3930*/  @!P2 LDG.E.64 R32, desc[UR8][R32.64] ;  /* 0x000000082020a981 */ /* 0x000ea2000c1e1b00 */
[----:B------:R-:W-:-:S04]  /*3940*/  IADD3 R34, PT, PT, R41, 0x4, RZ ;  /* 0x0000000429227810 */ /* 0x000fc80007ffe0ff */
[----:B------:R-:W-:Y:S01]  /*3950*/  ISETP.EQ.OR P5, PT, R34, UR10, P1 ;  /* 0x0000000a22007c0c */ /* 0x000fe20008fa2670 */
[----:B------:R-:W-:Y:S01]  /*3960*/  @!P6 FADD.FTZ R57, R57, R35 ;  /* 0x000000233939e221 */ /* 0x000fe20000010000 */
[----:B----4-:R-:W-:-:S03]  /*3970*/  @!P0 FADD.FTZ R56, R56, R36 ;  /* 0x0000002438388221 */ /* 0x010fc60000010000 */
[----:B------:R-:W-:-:S08]  /*3980*/  @!P0 FADD.FTZ R57, R57, R37 ;  /* 0x0000002539398221 */ /* 0x000fd00000010000 */
[----:B------:R-:W-:-:S06]  /*3990*/  @!P5 IMAD.WIDE.U32 R36, R46, 0x8, R72 ;  /* 0x000000082e24d825 */ /* 0x000fcc00078e0048 */
[----:B------:R-:W3:Y:S01]  /*39a0*/  @!P5 LDG.E.64 R36, desc[UR8][R36.64] ;  /* 0x000000082424d981 */ /* 0x000ee2000c1e1b00 */
[----:B------:R-:W-:-:S04]  /*39b0*/  IADD3 R34, PT, PT, R41, 0x5, RZ ;  /* 0x0000000529227810 */ /* 0x000fc80007ffe0ff */
[----:B------:R-:W-:-:S13]  /*39c0*/  ISETP.EQ.OR P6, PT, R34, UR10, P1 ;  /* 0x0000000a22007c0c */ /* 0x000fda0008fc2670 */
[----:B------:R-:W-:-:S06]  /*39d0*/  @!P6 IMAD.WIDE.U32 R34, R44, 0x8, R72 ;  /* 0x000000082c22e825 */ /* 0x000fcc00078e0048 */
[----:B------:R-:W4:Y:S01]  /*39e0*/  @!P6 LDG.E.64 R34, desc[UR8][R34.64] ;  /* 0x000000082222e981 */ /* 0x000f22000c1e1b00 */
[----:B--2---:R-:W-:Y:S01]  /*39f0*/  @!P2 FADD.FTZ R56, R56, R32 ;  /* 0x000000203838a221 */ /* 0x004fe20000010000 */
[----:B------:R-:W-:-:S04]  /*3a00*/  IADD3 R32, PT, PT, R41, 0x6, RZ ;  /* 0x0000000629207810 */ /* 0x000fc80007ffe0ff */
[----:B------:R-:W-:Y:S02]  /*3a10*/  ISETP.EQ.OR P0, PT, R32, UR10, P1 ;  /* 0x0000000a20007c0c */ /* 0x000fe40008f02670 */
[----:B------:R-:W-:Y:S01]  /*3a20*/  IADD3 R32, PT, PT, R41, 0x7, RZ ;  /* 0x0000000729207810 */ /* 0x000fe20007ffe0ff */
[----:B------:R-:W-:-:S03]  /*3a30*/  @!P2 FADD.FTZ R57, R57, R33 ;  /* 0x000000213939a221 */ /* 0x000fc60000010000 */
[----:B------:R-:W-:-:S07]  /*3a40*/  ISETP.EQ.OR P2, PT, R32, UR10, P1 ;  /* 0x0000000a20007c0c */ /* 0x000fce0008f42670 */
[----:B------:R-:W-:-:S06]  /*3a50*/  @!P0 IMAD.WIDE.U32 R32, R45, 0x8, R72 ;  /* 0x000000082d208825 */ /* 0x000fcc00078e0048 */
[----:B------:R-:W2:Y:S01]  /*3a60*/  @!P0 LDG.E.64 R32, desc[UR8][R32.64] ;  /* 0x0000000820208981 */ /* 0x000ea2000c1e1b00 */
[----:B---3--:R-:W-:Y:S01]  /*3a70*/  @!P5 FADD.FTZ R56, R56, R36 ;  /* 0x000000243838d221 */ /* 0x008fe20000010000 */
[----:B------:R-:W-:Y:S01]  /*3a80*/  @!P5 FADD.FTZ R57, R57, R37 ;  /* 0x000000253939d221 */ /* 0x000fe20000010000 */
[----:B------:R-:W-:-:S06]  /*3a90*/  @!P2 IMAD.WIDE.U32 R36, R39, 0x8, R72 ;  /* 0x000000082724a825 */ /* 0x000fcc00078e0048 */
[----:B------:R-:W3:Y:S01]  /*3aa0*/  @!P2 LDG.E.64 R36, desc[UR8][R36.64] ;  /* 0x000000082424a981 */ /* 0x000ee2000c1e1b00 */
[----:B------:R-:W-:Y:S01]  /*3ab0*/  IADD3 R41, PT, PT, R41, 0x8, RZ ;  /* 0x0000000829297810 */ /* 0x000fe20007ffe0ff */
[----:B----4-:R-:W-:Y:S01]  /*3ac0*/  @!P6 FADD.FTZ R56, R56, R34 ;  /* 0x000000223838e221 */ /* 0x010fe20000010000 */
[----:B------:R-:W-:Y:S01]  /*3ad0*/  @!P6 FADD.FTZ R57, R57, R35 ;  /* 0x000000233939e221 */ /* 0x000fe20000010000 */
[----:B------:R-:W-:Y:S01]  /*3ae0*/  UIADD3 UR6, UPT, UPT, UR6, 0x8, URZ ;  /* 0x0000000806067890 */ /* 0x000fe2000fffe0ff */
        /* <DEDUP_REMOVED lines=10> */
[----:B------:R-:W-:Y:S02]  /*3b90*/  ISETP.NE.AND P0, PT, R41, R67, PT ;  /* 0x000000432900720c */ /* 0x000fe40003f05270 */
[----:B---3--:R-:W-:Y:S01]  /*3ba0*/  @!P2 FADD.FTZ R56, R56, R36 ;  /* 0x000000243838a221 */ /* 0x008fe20000010000 */
[----:B------:R-:W-:-:S10]  /*3bb0*/  @!P2 FADD.FTZ R57, R57, R37 ;  /* 0x000000253939a221 */ /* 0x000fd40000010000 */
[----:B------:R-:W-:Y:S05]  /*3bc0*/  @P0 BRA `(.L_x_1299) ;  /* 0xfffffffc00140947 */ /* 0x000fea000383ffff */
[----:B------:R-:W-:-:S07]  /*3bd0*/  MOV R38, R67 ;  /* 0x0000004300267202 */ /* 0x000fce0000000f00 */
.L_x_1298:
[----:B------:R-:W-:-:S13]  /*3be0*/  ISETP.NE.AND P0, PT, R68, RZ, PT ;  /* 0x000000ff4400720c */ /* 0x000fda0003f05270 */
[----:B------:R-:W-:Y:S05]  /*3bf0*/  @!P0 BRA `(.L_x_1295) ;  /* 0x0000000000f08947 */ /* 0x000fea0003800000 */
[----:B--2---:R-:W-:Y:S02]  /*3c00*/  IADD3 R32, PT, PT, R68, -0x1, RZ ;  /* 0xffffffff44207810 */ /* 0x004fe40007ffe0ff */
[----:B------:R-:W-:Y:S02]  /*3c10*/  LOP3.LUT P0, R39, R58, 0x3, RZ, 0xc0, !PT ;  /* 0x000000033a277812 */ /* 0x000fe4000780c0ff */
[----:B------:R-:W-:-:S13]  /*3c20*/  ISETP.GE.U32.AND P2, PT, R32, 0x3, PT ;  /* 0x000000032000780c */ /* 0x000fda0003f46070 */
[----:B------:R-:W-:Y:S05]  /*3c30*/  @!P2 BRA `(.L_x_1300) ;  /* 0x000000000070a947 */ /* 0x000fea0003800000 */
[----:B------:R-:W-:-:S13]  /*3c40*/  ISETP.EQ.OR P6, PT, R38, UR10, P1 ;  /* 0x0000000a26007c0c */ /* 0x000fda0008fc2670 */
[----:B------:R-:W-:-:S04]  /*3c50*/  @!P6 IMAD R33, R38, R60, R61 ;  /* 0x0000003c2621e224 */ /* 0x000fc800078e023d */
[----:B------:R-:W-:-:S06]  /*3c60*/  @!P6 IMAD.WIDE.U32 R32, R33, 0x8, R72 ;  /* 0x000000082120e825 */ /* 0x000fcc00078e0048 */
[----:B------:R-:W0:Y:S01]  /*3c70*/  @!P6 LDG.E.64 R32, desc[UR8][R32.64] ;  /* 0x000000082020e981 */ /* 0x000e22000c1e1b00 */
[C---:B------:R-:W-:Y:S02]  /*3c80*/  IADD3 R35, PT, PT, R38.reuse, 0x1, RZ ;  /* 0x0000000126237810 */ /* 0x040fe40007ffe0ff */
[C---:B------:R-:W-:Y:S02]  /*3c90*/  IADD3 R37, PT, PT, R38.reuse, 0x2, RZ ;  /* 0x0000000226257810 */ /* 0x040fe40007ffe0ff */
[----:B------:R-:W-:Y:S02]  /*3ca0*/  ISETP.EQ.OR P5, PT, R35, UR10, P1 ;  /* 0x0000000a23007c0c */ /* 0x000fe40008fa2670 */
[----:B------:R-:W-:Y:S02]  /*3cb0*/  IADD3 R41, PT, PT, R38, 0x3, RZ ;  /* 0x0000000326297810 */ /* 0x000fe40007ffe0ff */
[----:B------:R-:W-:-:S09]  /*3cc0*/  ISETP.EQ.OR P2, PT, R37, UR10, P1 ;  /* 0x0000000a25007c0c */ /* 0x000fd20008f42670 */
[----:B------:R-:W-:-:S04]  /*3cd0*/  @!P5 IMAD R35, R35, R60, R61 ;  /* 0x0000003c2323d224 */ /* 0x000fc800078e023d */
[----:B------:R-:W-:Y:S02]  /*3ce0*/  @!P2 IMAD R37, R37, R60, R61 ;  /* 0x0000003c2525a224 */ /* 0x000fe400078e023d */
[----:B0--3--:R-:W-:Y:S01]  /*3cf0*/  @!P6 FADD.FTZ R56, R56, R32 ;  /* 0x000000203838e221 */ /* 0x009fe20000010000 */
[----:B------:R-:W-:Y:S01]  /*3d00*/  @!P6 FADD.FTZ R57, R57, R33 ;  /* 0x000000213939e221 */ /* 0x000fe20000010000 */
[----:B------:R-:W-:Y:S01]  /*3d10*/  ISETP.EQ.OR P6, PT, R41, UR10, P1 ;  /* 0x0000000a29007c0c */ /* 0x000fe20008fc2670 */
[----:B------:R-:W-:-:S04]  /*3d20*/  @!P5 IMAD.WIDE.U32 R32, R35, 0x8, R72 ;  /* 0x000000082320d825 */ /* 0x000fc800078e0048 */
[----:B-1----:R-:W-:Y:S02]  /*3d30*/  @!P2 IMAD.WIDE.U32 R34, R37, 0x8, R72 ;  /* 0x000000082522a825 */ /* 0x002fe400078e0048 */
[----:B------:R-:W2:Y:S04]  /*3d40*/  @!P5 LDG.E.64 R32, desc[UR8][R32.64] ;  /* 0x000000082020d981 */ /* 0x000ea8000c1e1b00 */
[----:B------:R-:W3:Y:S02]  /*3d50*/  @!P2 LDG.E.64 R34, desc[UR8][R34.64] ;  /* 0x000000082222a981 */ /* 0x000ee4000c1e1b00 */
[----:B------:R-:W-:-:S04]  /*3d60*/  @!P6 IMAD R41, R41, R60, R61 ;  /* 0x0000003c2929e224 */ /* 0x000fc800078e023d */
[----:B------:R-:W-:-:S06]  /*3d70*/  @!P6 IMAD.WIDE.U32 R36, R41, 0x8, R72 ;  /* 0x000000082924e825 */ /* 0x000fcc00078e0048 */
[----:B------:R-:W4:Y:S01]  /*3d80*/  @!P6 LDG.E.64 R36, desc[UR8][R36.64] ;  /* 0x000000082424e981 */ /* 0x000f22000c1e1b00 */
[----:B------:R-:W-:Y:S01]  /*3d90*/  IADD3 R38, PT, PT, R38, 0x4, RZ ;  /* 0x0000000426267810 */ /* 0x000fe20007ffe0ff */
[----:B--2---:R-:W-:Y:S01]  /*3da0*/  @!P5 FADD.FTZ R56, R56, R32 ;  /* 0x000000203838d221 */ /* 0x004fe20000010000 */
[----:B------:R-:W-:-:S03]  /*3db0*/  @!P5 FADD.FTZ R57, R57, R33 ;  /* 0x000000213939d221 */ /* 0x000fc60000010000 */
[----:B---3--:R-:W-:Y:S01]  /*3dc0*/  @!P2 FADD.FTZ R56, R56, R34 ;  /* 0x000000223838a221 */ /* 0x008fe20000010000 */
[----:B------:R-:W-:-:S03]  /*3dd0*/  @!P2 FADD.FTZ R57, R57, R35 ;  /* 0x000000233939a221 */ /* 0x000fc60000010000 */
[----:B----4-:R-:W-:Y:S01]  /*3de0*/  @!P6 FADD.FTZ R56, R56, R36 ;  /* 0x000000243838e221 */ /* 0x010fe20000010000 */
[----:B------:R-:W-:-:S07]  /*3df0*/  @!P6 FADD.FTZ R57, R57, R37 ;  /* 0x000000253939e221 */ /* 0x000fce0000010000 */
.L_x_1300:
        /* <DEDUP_REMOVED lines=10> */
[----:B-1----:R-:W-:Y:S02]  /*3ea0*/  @!P0 IMAD.WIDE.U32 R34, R35, 0x8, R72 ;  /* 0x0000000823228825 */ /* 0x002fe400078e0048 */
[----:B------:R-:W0:Y:S04]  /*3eb0*/  @!P2 LDG.E.64 R32, desc[UR8][R32.64] ;  /* 0x000000082020a981 */ /* 0x000e28000c1e1b00 */
[----:B------:R-:W2:Y:S01]  /*3ec0*/  @!P0 LDG.E.64 R34, desc[UR8][R34.64] ;  /* 0x0000000822228981 */ /* 0x000ea2000c1e1b00 */
[----:B------:R-:W-:Y:S01]  /*3ed0*/  IADD3 R38, PT, PT, R38, 0x2, RZ ;  /* 0x0000000226267810 */ /* 0x000fe20007ffe0ff */
[----:B0--3--:R-:W-:Y:S01]  /*3ee0*/  @!P2 FADD.FTZ R56, R56, R32 ;  /* 0x000000203838a221 */ /* 0x009fe20000010000 */
[----:B------:R-:W-:-:S03]  /*3ef0*/  @!P2 FADD.FTZ R57, R57, R33 ;  /* 0x000000213939a221 */ /* 0x000fc60000010000 */
[----:B--2---:R-:W-:Y:S01]  /*3f00*/  @!P0 FADD.FTZ R56, R56, R34 ;  /* 0x0000002238388221 */ /* 0x004fe20000010000 */
[----:B------:R-:W-:-:S07]  /*3f10*/  @!P0 FADD.FTZ R57, R57, R35 ;  /* 0x0000002339398221 */ /* 0x000fce0000010000 */
.L_x_1301:
        /* <DEDUP_REMOVED lines=9> */
.L_x_1302:
[----:B------:R-:W-:Y:S05]  /*3fb0*/  BSYNC.RECONVERGENT B0 ;  /* 0x0000000000007941 */ /* 0x000fea0003800200 */
.L_x_1295:
[----:B------:R-:W5:Y:S01]  /*3fc0*/  S2UR UR7, SR_CgaCtaId ;  /* 0x00000000000779c3 */ /* 0x000f620000008800 */
[----:B------:R-:W-:Y:S01]  /*3fd0*/  UMOV UR6, 0x400 ;  /* 0x0000040000067882 */ /* 0x000fe20000000000 */
[----:B------:R-:W0:Y:S01]  /*3fe0*/  LDCU.64 UR12, c[0x0][0x400] ;  /* 0x00008000ff0c77ac */ /* 0x000e220008000a00 */
[C---:B----4-:R-:W-:Y:S01]  /*3ff0*/  IADD3 R39, PT, PT, R71.reuse, 0x10, RZ ;  /* 0x0000001047277810 */ /* 0x050fe20007ffe0ff */
[C---:B------:R-:W-:Y:S01]  /*4000*/  FADD.FTZ R54, -R6.reuse, R54 ;  /* 0x0000003606367221 */ /* 0x040fe20000010100 */
        /* <DEDUP_REMOVED lines=13> */
[C---:B-12---:R-:W-:Y:S01]  /*40e0*/  FADD.FTZ R34, -R6.reuse, R16 ;  /* 0x0000001006227221 */ /* 0x046fe20000010100 */
[C---:B------:R-:W-:Y:S01]  /*40f0*/  FADD.FTZ R35, -R6.reuse, R17 ;  /* 0x0000001106237221 */ /* 0x040fe20000010100 */
[----:B0-----:R-:W-:Y:S01]  /*4100*/  ISETP.GE.U32.AND P0, PT, R71, UR12, PT ;  /* 0x0000000c47007c0c */ /* 0x001fe2000bf06070 */
[C---:B------:R-:W-:Y:S01]  /*4110*/  FADD.FTZ R36, -R6.reuse, R22 ;  /* 0x0000001606247221 */ /* 0x040fe20000010100 */
[----:B------:R-:W-:Y:S01]  /*4120*/  FADD.FTZ R6, -R6, R23 ;  /* 0x0000001706067221 */ /* 0x000fe20000010100 */
[-C--:B------:R-:W-:Y:S01]  /*4130*/  FMUL.FTZ R17, R54, R7.reuse ;  /* 0x0000000736117220 */ /* 0x080fe20000410000 */
[----:B-----5:R-:W-:Y:S01]  /*4140*/  ULEA UR6, UR7, UR6, 0x18 ;  /* 0x0000000607067291 */ /* 0x020fe2000f8ec0ff */
[----:B------:R-:W-:Y:S01]  /*4150*/  ISETP.GE.AND.EX P0, PT, R43, UR13, PT, P0 ;  /* 0x0000000d2b007c0c */ /* 0x000fe2000bf06300 */
[----:B------:R-:W-:-:S07]  /*4160*/  FMUL.FTZ R40, R40, R7 ;  /* 0x0000000728287220 */ /* 0x000fce0000410000 */
[----:B------:R-:W-:Y:S01]  /*4170*/  @!P1 STS.64 [UR6+0xc8], R56 ;  /* 0x0000c838ff009988 */ /* 0x000fe20008000a06 */
[----:B------:R-:W-:Y:S01]  /*4180*/  BAR.SYNC.DEFER_BLOCKING 0x0 ;  /* 0x0000000000007b1d */ /* 0x000fe20000010000 */
[----:B------:R-:W-:-:S04]  /*4190*/  ISETP.GE.U32.AND P1, PT, R39, UR12, PT ;  /* 0x0000000c27007c0c */ /* 0x000fc8000bf26070 */
[----:B------:R-:W-:Y:S01]  /*41a0*/  ISETP.GE.AND.EX P1, PT, R41, UR13, PT, P1 ;  /* 0x0000000d29007c0c */ /* 0x000fe2000bf26310 */
[----:B------:R-:W0:Y:S01]  /*41b0*/  LDS.64 R32, [UR6+0xc8] ;  /* 0x0000c806ff207984 */ /* 0x000e220008000a00 */
[----:B------:R-:W0:Y:S02]  /*41c0*/  LDCU UR6, c[0x0][0x42c] ;  /* 0x00008580ff0677ac */ /* 0x000e240008000800 */
[----:B0-----:R-:W-:Y:S01]  /*41d0*/  FMUL.FTZ R37, R32, UR6 ;  /* 0x0000000620257c20 */ /* 0x001fe20008410000 */
[----:B------:R-:W-:Y:S01]  /*41e0*/  FMUL.FTZ R38, R33, UR6 ;  /* 0x0000000621267c20 */ /* 0x000fe20008410000 */
[----:B------:R-:W-:Y:S07]  /*41f0*/  @!P3 BRA `(.L_x_1303) ;  /* 0x000000000048b947 */ /* 0x000fee0003800000 */
        /* <DEDUP_REMOVED lines=18> */
.L_x_1303:
[C-C-:B------:R-:W-:Y:S01]  /*4320*/  FFMA.FTZ R17, R37.reuse, R17, R38.reuse ;  /* 0x0000001125117223 */ /* 0x140fe20000010026 */
[-C--:B------:R-:W-:Y:S01]  /*4330*/  FMUL.FTZ R47, R50, R7.reuse ;  /* 0x00000007322f7220 */ /* 0x080fe20000410000 */
[----:B------:R-:W-:Y:S01]  /*4340*/  FMUL.FTZ R42, R42, R7 ;  /* 0x000000072a2a7220 */ /* 0x000fe20000410000 */
[C-C-:B------:R-:W-:Y:S01]  /*4350*/  FFMA.FTZ R16, R37.reuse, R40, R38.reuse ;  /* 0x0000002825107223 */ /* 0x140fe20000010026 */
[----:B------:R-:W-:Y:S01]  /*4360*/  BSSY.RECONVERGENT B0, `(.L_x_1304) ;  /* 0x0000013000007945 */ /* 0x000fe20003800200 */
[----:B------:R-:W-:Y:S01]  /*4370*/  FFMA.FTZ R32, R28, R52, -R17 ;  /* 0x000000341c207223 */ /* 0x000fe20000010811 */
[C-C-:B------:R-:W-:Y:S01]  /*4380*/  FFMA.FTZ R45, R37.reuse, R47, R38.reuse ;  /* 0x0000002f252d7223 */ /* 0x140fe20000010026 */
[----:B------:R-:W-:Y:S01]  /*4390*/  FFMA.FTZ R40, R37, R42, R38 ;  /* 0x0000002a25287223 */ /* 0x000fe20000010026 */
[----:B------:R-:W-:Y:S01]  /*43a0*/  FFMA.FTZ R44, R29, R53, -R16 ;  /* 0x000000351d2c7223 */ /* 0x000fe20000010810 */
        /* <DEDUP_REMOVED lines=11> */
[----:B------:R-:W-:-:S04]  /*4460*/  IADD3 R23, PT, PT, R17, R23, RZ ;  /* 0x0000001711177210 */ /* 0x000fc80007ffe0ff */
[----:B------:R-:W-:-:S05]  /*4470*/  LEA.HI.X R23, R16, UR7, R23, 0x2, P0 ;  /* 0x0000000710177c11 */ /* 0x000fca00080f1417 */
[----:B------:R0:W-:Y:S02]  /*4480*/  STG.E.64 desc[UR8][R22.64], R32 ;  /* 0x0000002016007986 */ /* 0x0001e4000c101b08 */
.L_x_1305:
[----:B------:R-:W-:Y:S05]  /*4490*/  BSYNC.RECONVERGENT B0 ;  /* 0x0000000000007941 */ /* 0x000fea0003800200 */
.L_x_1304:
[----:B------:R-:W-:Y:S05]  /*44a0*/  @!P3 BRA `(.L_x_1306) ;  /* 0x000000000048b947 */ /* 0x000fea0003800000 */
        /* <DEDUP_REMOVED lines=18> */
.L_x_1306:
        /* <DEDUP_REMOVED lines=17> */
.L_x_1308:
[----:B------:R-:W-:Y:S05]  /*46e0*/  BSYNC.RECONVERGENT B0 ;  /* 0x0000000000007941 */ /* 0x000fea0003800200 */
.L_x_1307:
[-C--:B------:R-:W-:Y:S01]  /*46f0*/  FMUL.FTZ R39, R30, R7.reuse ;  /* 0x000000071e277220 */ /* 0x080fe20000410000 */
[----:B------:R-:W-:Y:S01]  /*4700*/  FMUL.FTZ R42, R31, R7 ;  /* 0x000000071f2a7220 */ /* 0x000fe20000410000 */
        /* <DEDUP_REMOVED lines=19> */
.L_x_1309:
[----:B------:R-:W-:Y:S04]  /*4840*/  BSSY.RECONVERGENT B0, `(.L_x_1310) ;  /* 0x0000015000007945 */ /* 0x000fe80003800200 */
[----:B------:R-:W-:Y:S05]  /*4850*/  @P4 BRA `(.L_x_1311) ;  /* 0x00000000004c4947 */ /* 0x000fea0003800000 */
[----:B------:R-:W1:Y:S01]  /*4860*/  LDCU.64 UR6, c[0x0][0x3f8] ;  /* 0x00007f00ff0677ac */ /* 0x000e620008000a00 */
[----:B------:R-:W-:Y:S01]  /*4870*/  IADD3 R31, PT, PT, R71, 0x20, RZ ;  /* 0x00000020471f7810 */ /* 0x000fe20007ffe0ff */
[C-C-:B------:R-:W-:Y:S01]  /*4880*/  FFMA.FTZ R17, R37.reuse, R39, R38.reuse ;  /* 0x0000002725117223 */ /* 0x140fe20000010026 */
[----:B0-----:R-:W-:Y:S01]  /*4890*/  MOV R22, R74 ;  /* 0x0000004a00167202 */ /* 0x001fe20000000f00 */
[----:B------:R-:W0:Y:S01]  /*48a0*/  LDCU.64 UR14, c[0x0][0x380] ;  /* 0x00007000ff0e77ac */ /* 0x000e220008000a00 */
[----:B------:R-:W-:Y:S01]  /*48b0*/  SHF.R.S32.HI R16, RZ, 0x1f, R31 ;  /* 0x0000001fff107819 */ /* 0x000fe2000001141f */
[----:B------:R-:W-:Y:S01]  /*48c0*/  FFMA.FTZ R30, R37, R42, R38 ;  /* 0x0000002a251e7223 */ /* 0x000fe20000010026 */
[----:B------:R-:W-:Y:S01]  /*48d0*/  MOV R23, R77 ;  /* 0x0000004d00177202 */ /* 0x000fe20000000f00 */
[----:B------:R-:W-:Y:S02]  /*48e0*/  FFMA.FTZ R20, R28, R20, -R17 ;  /* 0x000000141c147223 */ /* 0x000fe40000010811 */
[----:B------:R-:W-:-:S02]  /*48f0*/  FFMA.FTZ R30, R29, R21, -R30 ;  /* 0x000000151d1e7223 */ /* 0x000fc4000001081e */
[-C--:B------:R-:W-:Y:S02]  /*4900*/  FMUL.FTZ R20, R20, R7.reuse ;  /* 0x0000000714147220 */ /* 0x080fe40000410000 */
[----:B------:R-:W-:Y:S01]  /*4910*/  FMUL.FTZ R21, R30, R7 ;  /* 0x000000071e157220 */ /* 0x000fe20000410000 */
[----:B-1----:R-:W-:Y:S02]  /*4920*/  IMAD R16, R16, UR6, RZ ;  /* 0x0000000610107c24 */ /* 0x002fe4000f8e02ff */
[----:B------:R-:W-:-:S04]  /*4930*/  IMAD.WIDE.U32 R22, R31, UR6, R22 ;  /* 0x000000061f167c25 */ /* 0x000fc8000f8e0016 */
[----:B------:R-:W-:Y:S01]  /*4940*/  IMAD R31, R31, UR7, R16 ;  /* 0x000000071f1f7c24 */ /* 0x000fe2000f8e0210 */
[----:B0-----:R-:W-:-:S04]  /*4950*/  LEA R16, P0, R22, UR14, 0x2 ;  /* 0x0000000e16107c11 */ /* 0x001fc8000f8010ff */
[----:B------:R-:W-:-:S04]  /*4960*/  IADD3 R31, PT, PT, R23, R31, RZ ;  /* 0x0000001f171f7210 */ /* 0x000fc80007ffe0ff */
[----:B------:R-:W-:-:S05]  /*4970*/  LEA.HI.X R17, R22, UR15, R31, 0x2, P0 ;  /* 0x0000000f16117c11 */ /* 0x000fca00080f141f */
[----:B------:R1:W-:Y:S02]  /*4980*/  STG.E.64 desc[UR8][R16.64], R20 ;  /* 0x0000001410007986 */ /* 0x0003e4000c101b08 */
.L_x_1311:
[----:B------:R-:W-:Y:S05]  /*4990*/  BSYNC.RECONVERGENT B0 ;  /* 0x0000000000007941 */ /* 0x000fea0003800200 */
.L_x_1310:
[----:B------:R-:W-:Y:S01]  /*49a0*/  UISETP.NE.AND UP0, UPT, UR11, URZ, UPT ;  /* 0x000000ff0b00728c */ /* 0x000fe2000bf05270 */
[C---:B------:R-:W-:Y:S01]  /*49b0*/  IADD3 R47, PT, PT, R71.reuse, 0x30, RZ ;  /* 0x00000030472f7810 */ /* 0x040fe20007ffe0ff */
[-C--:B------:R-:W-:Y:S01]  /*49c0*/  FMUL.FTZ R51, R8, R7.reuse ;  /* 0x0000000708337220 */ /* 0x080fe20000410000 */
[----:B-1----:R-:W-:Y:S01]  /*49d0*/  IADD3 R21, PT, PT, R71, 0x40, RZ ;  /* 0x0000004047157810 */ /* 0x002fe20007ffe0ff */
[-C--:B------:R-:W-:Y:S01]  /*49e0*/  FMUL.FTZ R44, R9, R7.reuse ;  /* 0x00000007092c7220 */ /* 0x080fe20000410000 */
[C---:B------:R-:W-:Y:S01]  /*49f0*/  IADD3 R20, PT, PT, R71.reuse, 0x50, RZ ;  /* 0x0000005047147810 */ /* 0x040fe20007ffe0ff */
[-C--:B------:R-:W-:Y:S01]  /*4a00*/  FMUL.FTZ R45, R2, R7.reuse ;  /* 0x00000007022d7220 */ /* 0x080fe20000410000 */
[----:B------:R-:W-:Y:S01]  /*4a10*/  IADD3 R17, PT, PT, R71, 0x60, RZ ;  /* 0x0000006047117810 */ /* 0x000fe20007ffe0ff */
[-C--:B------:R-:W-:Y:S01]  /*4a20*/  FMUL.FTZ R40, R3, R7.reuse ;  /* 0x0000000703287220 */ /* 0x080fe20000410000 */
[-C--:B0-----:R-:W-:Y:S01]  /*4a30*/  FMUL.FTZ R23, R12, R7.reuse ;  /* 0x000000070c177220 */ /* 0x081fe20000410000 */
[-C--:B------:R-:W-:Y:S01]  /*4a40*/  FMUL.FTZ R13, R13, R7.reuse ;  /* 0x000000070d0d7220 */ /* 0x080fe20000410000 */
[-C--:B------:R-:W-:Y:S01]  /*4a50*/  FMUL.FTZ R31, R34, R7.reuse ;  /* 0x00000007221f7220 */ /* 0x080fe20000410000 */
[-C--:B------:R-:W-:Y:S01]  /*4a60*/  FMUL.FTZ R35, R35, R7.reuse ;  /* 0x0000000723237220 */ /* 0x080fe20000410000 */
[-C--:B------:R-:W-:Y:S01]  /*4a70*/  FMUL.FTZ R33, R36, R7.reuse ;  /* 0x0000000724217220 */ /* 0x080fe20000410000 */
[----:B------:R-:W-:Y:S01]  /*4a80*/  FMUL.FTZ R22, R6, R7 ;  /* 0x0000000706167220 */ /* 0x000fe20000410000 */
[----:B------:R-:W-:Y:S01]  /*4a90*/  IADD3 R16, PT, PT, R71, 0x70, RZ ;  /* 0x0000007047107810 */ /* 0x000fe20007ffe0ff */
[--C-:B------:R-:W-:Y:S01]  /*4aa0*/  FFMA.FTZ R3, R37, R51, R38.reuse ;  /* 0x0000003325037223 */ /* 0x100fe20000010026 */
[----:B------:R-:W-:Y:S01]  /*4ab0*/  ISETP.GE.U32.AND P1, PT, R47, UR12, PT ;  /* 0x0000000c2f007c0c */ /* 0x000fe2000bf26070 */
[--C-:B------:R-:W-:Y:S01]  /*4ac0*/  FFMA.FTZ R8, R37, R44, R38.reuse ;  /* 0x0000002c25087223 */ /* 0x100fe20000010026 */
[----:B------:R-:W-:Y:S01]  /*4ad0*/  ISETP.GE.U32.AND P3, PT, R21, UR12, PT ;  /* 0x0000000c15007c0c */ /* 0x000fe2000bf66070 */
[C-C-:B------:R-:W-:Y:S01]  /*4ae0*/  FFMA.FTZ R49, R37.reuse, R45, R38.reuse ;  /* 0x0000002d25317223 */ /* 0x140fe20000010026 */
[----:B------:R-:W-:Y:S01]  /*4af0*/  ISETP.GE.U32.AND P4, PT, R20, UR12, PT ;  /* 0x0000000c14007c0c */ /* 0x000fe2000bf86070 */
[--C-:B------:R-:W-:Y:S01]  /*4b00*/  FFMA.FTZ R36, R37, R40, R38.reuse ;  /* 0x0000002825247223 */ /* 0x100fe20000010026 */
[----:B------:R-:W-:Y:S01]  /*4b10*/  ISETP.GE.U32.AND P2, PT, R17, UR12, PT ;  /* 0x0000000c11007c0c */ /* 0x000fe2000bf46070 */
[C-C-:B------:R-:W-:Y:S01]  /*4b20*/  FFMA.FTZ R39, R37.reuse, R23, R38.reuse ;  /* 0x0000001725277223 */ /* 0x140fe20000010026 */
[----:B------:R-:W-:Y:S01]  /*4b30*/  SHF.R.S32.HI R2, RZ, 0x1f, R47 ;  /* 0x0000001fff027819 */ /* 0x000fe2000001142f */
[C-C-:B------:R-:W-:Y:S01]  /*4b40*/  FFMA.FTZ R30, R37.reuse, R13, R38.reuse ;  /* 0x0000000d251e7223 */ /* 0x140fe20000010026 */
[----:B------:R-:W-:Y:S01]  /*4b50*/  SHF.R.S32.HI R34, RZ, 0x1f, R21 ;  /* 0x0000001fff227819 */ /* 0x000fe20000011415 */
[C---:B------:R-:W-:Y:S01]  /*4b60*/  FFMA.FTZ R41, R37.reuse, R31, R38 ;  /* 0x0000001f25297223 */ /* 0x040fe20000010026 */
[----:B------:R-:W-:Y:S01]  /*4b70*/  SHF.R.S32.HI R12, RZ, 0x1f, R20 ;  /* 0x0000001fff0c7819 */ /* 0x000fe20000011414 */
[C-C-:B------:R-:W-:Y:S01]  /*4b80*/  FFMA.FTZ R32, R37.reuse, R35, R38.reuse ;  /* 0x0000002325207223 */ /* 0x140fe20000010026 */
[----:B------:R-:W-:Y:S01]  /*4b90*/  SHF.R.S32.HI R6, RZ, 0x1f, R17 ;  /* 0x0000001fff067819 */ /* 0x000fe20000011411 */
[C-C-:B------:R-:W-:Y:S01]  /*4ba0*/  FFMA.FTZ R43, R37.reuse, R33, R38.reuse ;  /* 0x00000021252b7223 */ /* 0x140fe20000010026 */
[----:B------:R-:W-:Y:S01]  /*4bb0*/  ISETP.GE.U32.AND P0, PT, R16, UR12, PT ;  /* 0x0000000c10007c0c */ /* 0x000fe2000bf06070 */
[----:B------:R-:W-:Y:S01]  /*4bc0*/  FFMA.FTZ R38, R37, R22, R38 ;  /* 0x0000001625267223 */ /* 0x000fe20000010026 */
        /* <DEDUP_REMOVED lines=23> */
.L_x_1312:
[----:B------:R-:W-:Y:S01]  /*4d40*/  BSSY.RECONVERGENT B0, `(.L_x_1313) ;  /* 0x0000011000007945 */ /* 0x000fe20003800200 */
[----:B------:R-:W-:Y:S01]  /*4d50*/  FFMA.FTZ R10, R28, R10, -R3 ;  /* 0x0000000a1c0a7223 */ /* 0x000fe20000010803 */
[----:B------:R-:W-:Y:S02]  /*4d60*/  FFMA.FTZ R42, R29, R11, -R8 ;  /* 0x0000000b1d2a7223 */ /* 0x000fe40000010808 */
[----:B------:R-:W-:Y:S05]  /*4d70*/  @P1 BRA `(.L_x_1314) ;  /* 0x0000000000341947 */ /* 0x000fea0003800000 */
        /* <DEDUP_REMOVED lines=10> */
[----:B------:R-:W-:-:S04]  /*4e20*/  IADD3 R47, PT, PT, R3, R47, RZ ;  /* 0x0000002f032f7210 */ /* 0x000fc80007ffe0ff */
[----:B------:R-:W-:-:S05]  /*4e30*/  LEA.HI.X R9, R2, UR15, R47, 0x2, P1 ;  /* 0x0000000f02097c11 */ /* 0x000fca00088f142f */
[----:B------:R0:W-:Y:S02]  /*4e40*/  STG.E.64 desc[UR8][R8.64], R10 ;  /* 0x0000000a08007986 */ /* 0x0001e4000c101b08 */
.L_x_1314:
[----:B------:R-:W-:Y:S05]  /*4e50*/  BSYNC.RECONVERGENT B0 ;  /* 0x0000000000007941 */ /* 0x000fea0003800200 */
.L_x_1313:
[----:B------:R-:W-:Y:S05]  /*4e60*/  BRA.U !UP0, `(.L_x_1315) ;  /* 0x0000000108487547 */ /* 0x000fea000b800000 */
        /* <DEDUP_REMOVED lines=18> */
.L_x_1315:
        /* <DEDUP_REMOVED lines=17> */
.L_x_1317:
[----:B------:R-:W-:Y:S05]  /*50a0*/  BSYNC.RECONVERGENT B0 ;  /* 0x0000000000007941 */ /* 0x000fea0003800200 */
.L_x_1316:
        /* <DEDUP_REMOVED lines=19> */
.L_x_1318:
        /* <DEDUP_REMOVED lines=17> */
.L_x_1320:
[----:B------:R-:W-:Y:S05]  /*52f0*/  BSYNC.RECONVERGENT B0 ;  /* 0x0000000000007941 */ /* 0x000fea0003800200 */
.L_x_1319:
[----:B------:R-:W-:Y:S05]  /*5300*/  BRA.U !UP0, `(.L_x_1321) ;  /* 0x0000000108487547 */ /* 0x000fea000b800000 */
        /* <DEDUP_REMOVED lines=18> */
.L_x_1321:
[----:B------:R-:W-:Y:S01]  /*5430*/  BSSY.RECONVERGENT B0, `(.L_x_1322) ;  /* 0x0000012000007945 */ /* 0x000fe20003800200 */
[----:B------:R-:W-:Y:S01]  /*5440*/  FFMA.FTZ R18, R28, R18, -R41 ;  /* 0x000000121c127223 */ /* 0x000fe20000010829 */
[----:B0-----:R-:W-:Y:S01]  /*5450*/  SHF.R.S32.HI R8, RZ, 0x1f, R16 ;  /* 0x0000001fff087819 */ /* 0x001fe20000011410 */
[----:B------:R-:W-:Y:S01]  /*5460*/  FFMA.FTZ R32, R29, R19, -R32 ;  /* 0x000000131d207223 */ /* 0x000fe20000010820 */
[----:B------:R-:W-:Y:S06]  /*5470*/  @P2 BRA `(.L_x_1323) ;  /* 0x0000000000342947 */ /* 0x000fec0003800000 */
[----:B------:R-:W0:Y:S01]  /*5480*/  LDCU.64 UR6, c[0x0][0x3f8] ;  /* 0x00007f00ff0677ac */ /* 0x000e220008000a00 */
[----:B------:R-:W-:Y:S01]  /*5490*/  MOV R2, R74 ;  /* 0x0000004a00027202 */ /* 0x000fe20000000f00 */
[----:B------:R-:W-:Y:S01]  /*54a0*/  FMUL.FTZ R18, R18, R7 ;  /* 0x0000000712127220 */ /* 0x000fe20000410000 */
[----:B------:R-:W-:Y:S01]  /*54b0*/  MOV R3, R77 ;  /* 0x0000004d00037202 */ /* 0x000fe20000000f00 */
[----:B------:R-:W2:Y:S01]  /*54c0*/  LDCU.64 UR14, c[0x0][0x380] ;  /* 0x00007000ff0e77ac */ /* 0x000ea20008000a00 */
[----:B------:R-:W-:Y:S01]  /*54d0*/  FMUL.FTZ R19, R32, R7 ;  /* 0x0000000720137220 */ /* 0x000fe20000410000 */
[----:B0-----:R-:W-:Y:S02]  /*54e0*/  IMAD R6, R6, UR6, RZ ;  /* 0x0000000606067c24 */ /* 0x001fe4000f8e02ff */
[----:B-1----:R-:W-:-:S04]  /*54f0*/  IMAD.WIDE.U32 R4, R17, UR6, R2 ;  /* 0x0000000611047c25 */ /* 0x002fc8000f8e0002 */
[----:B------:R-:W-:Y:S01]  /*5500*/  IMAD R17, R17, UR7, R6 ;  /* 0x0000000711117c24 */ /* 0x000fe2000f8e0206 */
[----:B--2---:R-:W-:-:S04]  /*5510*/  LEA R2, P1, R4, UR14, 0x2 ;  /* 0x0000000e04027c11 */ /* 0x004fc8000f8210ff */
[----:B------:R-:W-:-:S04]  /*5520*/  IADD3 R17, PT, PT, R5, R17, RZ ;  /* 0x0000001105117210 */ /* 0x000fc80007ffe0ff */
[----:B------:R-:W-:-:S05]  /*5530*/  LEA.HI.X R3, R4, UR15, R17, 0x2, P1 ;  /* 0x0000000f04037c11 */ /* 0x000fca00088f1411 */
[----:B------:R0:W-:Y:S02]  /*5540*/  STG.E.64 desc[UR8][R2.64], R18 ;  /* 0x0000001202007986 */ /* 0x0001e4000c101b08 */
.L_x_1323:
[----:B------:R-:W-:Y:S05]  /*5550*/  BSYNC.RECONVERGENT B0 ;  /* 0x0000000000007941 */ /* 0x000fea0003800200 */
.L_x_1322:
[----:B------:R-:W-:Y:S05]  /*5560*/  BRA.U !UP0, `(.L_x_1324) ;  /* 0x0000000108487547 */ /* 0x000fea000b800000 */
[----:B------:R-:W-:Y:S01]  /*5570*/  FFMA.FTZ R26, R28, R33, R26 ;  /* 0x000000211c1a7223 */ /* 0x000fe2000001001a */
[----:B------:R-:W-:-:S03]  /*5580*/  FFMA.FTZ R22, R29, R22, R27 ;  /* 0x000000161d167223 */ /* 0x000fc6000001001b */
[----:B0-----:R-:W-:Y:S01]  /*5590*/  FMUL.FTZ R2, R26, -1.4426950216293334961 ;  /* 0xbfb8aa3b1a027820 */ /* 0x001fe20000410000 */
        /* <DEDUP_REMOVED lines=15> */
.L_x_1324:
        /* <DEDUP_REMOVED lines=9> */
[----:B------:R-:W2:Y:S01]  /*5720*/  LDCU.64 UR12, c[0x0][0x380] ;  /* 0x00007000ff0c77ac */ /* 0x000ea20008000a00 */
[----:B0-----:R-:W-:Y:S02]  /*5730*/  IMAD R3, R8, UR6, RZ ;  /* 0x0000000608037c24 */ /* 0x001fe4000f8e02ff */
[----:B------:R-:W-:-:S04]  /*5740*/  IMAD.WIDE.U32 R74, R16, UR6, R74 ;  /* 0x00000006104a7c25 */ /* 0x000fc8000f8e004a */
[----:B------:R-:W-:Y:S01]  /*5750*/  IMAD R3, R16, UR7, R3 ;  /* 0x0000000710037c24 */ /* 0x000fe2000f8e0203 */
[----:B--2---:R-:W-:-:S04]  /*5760*/  LEA R2, P0, R74, UR12, 0x2 ;  /* 0x0000000c4a027c11 */ /* 0x004fc8000f8010ff */
[----:B------:R-:W-:-:S04]  /*5770*/  IADD3 R3, PT, PT, R75, R3, RZ ;  /* 0x000000034b037210 */ /* 0x000fc80007ffe0ff */
[----:B------:R-:W-:-:S05]  /*5780*/  LEA.HI.X R3, R74, UR13, R3, 0x2, P0 ;  /* 0x0000000d4a037c11 */ /* 0x000fca00080f1403 */
[----:B------:R2:W-:Y:S02]  /*5790*/  STG.E.64 desc[UR8][R2.64], R24 ;  /* 0x0000001802007986 */ /* 0x0005e4000c101b08 */
.L_x_1326:
[----:B------:R-:W-:Y:S05]  /*57a0*/  BSYNC.RECONVERGENT B0 ;  /* 0x0000000000007941 */ /* 0x000fea0003800200 */
.L_x_1325:
[----:B------:R-:W-:Y:S02]  /*57b0*/  IADD3 R63, PT, PT, R60, R63, RZ ;  /* 0x0000003f3c3f7210 */ /* 0x000fe40007ffe0ff */
[----:B------:R-:W-:Y:S02]  /*57c0*/  IADD3 R64, PT, PT, R64, 0x1, RZ ;  /* 0x0000000140407810 */ /* 0x000fe40007ffe0ff */
[----:B------:R-:W-:-:S13]  /*57d0*/  ISETP.GE.AND P0, PT, R63, UR4, PT ;  /* 0x000000043f007c0c */ /* 0x000fda000bf06270 */
[----:B------:R-:W-:Y:S05]  /*57e0*/  @!P0 BRA `(.L_x_1327) ;  /* 0xffffffa800a48947 */ /* 0x000fea000383ffff */
.L_x_1284:
[----:B-1----:R-:W1:Y:S01]  /*57f0*/  LDC R4, c[0x0][0x370] ;  /* 0x0000dc00ff047b82 */ /* 0x002e620000000800 */
[----:B------:R-:W-:Y:S01]  /*5800*/  ISETP.NE.AND P2, PT, R62, RZ, PT ;  /* 0x000000ff3e00720c */ /* 0x000fe20003f45270 */
[----:B------:R-:W-:Y:S06]  /*5810*/  BSSY.RECONVERGENT B0, `(.L_x_1328) ;  /* 0x0000011000007945 */ /* 0x000fec0003800200 */
[----:B------:R-:W4:Y:S08]  /*5820*/  LDC R7, c[0x0][0x374] ;  /* 0x0000dd00ff077b82 */ /* 0x000f300000000800 */
[----:B0-2---:R-:W0:Y:S01]  /*5830*/  LDC.64 R2, c[0x0][0x3c8] ;  /* 0x0000f200ff027b82 */ /* 0x005e220000000a00 */
[----:B-1----:R-:W-:-:S02]  /*5840*/  IADD3 R5, PT, PT, R4, -0x1, RZ ;  /* 0xffffffff04057810 */ /* 0x002fc40007ffe0ff */
[----:B------:R-:W-:Y:S02]  /*5850*/  ISETP.NE.AND P1, PT, R4, 0x1, PT ;  /* 0x000000010400780c */ /* 0x000fe40003f25270 */
[----:B----4-:R-:W-:-:S04]  /*5860*/  IADD3 R0, PT, PT, R7, -0x1, RZ ;  /* 0xffffffff07007810 */ /* 0x010fc80007ffe0ff */
[----:B------:R-:W-:Y:S02]  /*5870*/  ISETP.NE.AND P0, PT, R61, R0, PT ;  /* 0x000000003d00720c */ /* 0x000fe40003f05270 */
[----:B------:R-:W-:Y:S02]  /*5880*/  SHF.L.U32 R0, R7, 0x1, RZ ;  /* 0x0000000107007819 */ /* 0x000fe400000006ff */
[----:B------:R-:W-:Y:S02]  /*5890*/  ISETP.NE.OR P0, PT, R5, UR10, P0 ;  /* 0x0000000a05007c0c */ /* 0x000fe40008705670 */
        /* <DEDUP_REMOVED lines=8> */
.L_x_1329:
[----:B------:R-:W-:Y:S05]  /*5920*/  BSYNC.RECONVERGENT B0 ;  /* 0x0000000000007941 */ /* 0x000fea0003800200 */
.L_x_1328:
[----:B------:R-:W-:Y:S05]  /*5930*/  @P0 EXIT ;  /* 0x000000000000094d */ /* 0x000fea0003800000 */
[----:B------:R-:W-:Y:S05]  /*5940*/  @P2 BRA `(.L_x_1330) ;  /* 0x0000000000202947 */ /* 0x000fea0003800000 */
[----:B------:R-:W-:-:S05]  /*5950*/  IMAD R0, R4, R7, RZ ;  /* 0x0000000704007224 */ /* 0x000fca00078e02ff */
[----:B------:R-:W-:-:S13]  /*5960*/  ISETP.NE.AND P0, PT, R0, -0x1, PT ;  /* 0xffffffff0000780c */ /* 0x000fda0003f05270 */
[----:B------:R-:W-:Y:S05]  /*5970*/  @!P0 BRA `(.L_x_1330) ;  /* 0x0000000000148947 */ /* 0x000fea0003800000 */
.L_x_1331:
[----:B0-----:R-:W2:Y:S04]  /*5980*/  LDG.E.STRONG.GPU R5, desc[UR8][R2.64] ;  /* 0x0000000802057981 */ /* 0x001ea8000c1ef900 */
[----:B--2---:R-:W-:Y:S01]  /*5990*/  CCTL.IVALL ;  /* 0x00000000ff00798f */ /* 0x004fe20002000000 */
[----:B------:R-:W-:Y:S05]  /*59a0*/  YIELD ;  /* 0x0000000000007946 */ /* 0x000fea0003800000 */
[----:B------:R-:W-:-:S13]  /*59b0*/  ISETP.NE.AND P0, PT, R5, R0, PT ;  /* 0x000000000500720c */ /* 0x000fda0003f05270 */
[----:B------:R-:W-:Y:S05]  /*59c0*/  @P0 BRA `(.L_x_1331) ;  /* 0xfffffffc00ec0947 */ /* 0x000fea000383ffff */
.L_x_1330:
        /* <DEDUP_REMOVED lines=51> */
[C---:B------:R-:W-:Y:S01]  /*5d00*/  SHF.L.U32 R21, R62.reuse, 0x3, RZ ;  /* 0x000000033e157819 */ /* 0x040fe200000006ff */
[----:B------:R-:W1:Y:S01]  /*5d10*/  LDCU.64 UR6, c[0x0][0x390] ;  /* 0x00007200ff0677ac */ /* 0x000e620008000a00 */
[----:B------:R-:W-:Y:S02]  /*5d20*/  LOP3.LUT R9, R9, 0x3, RZ, 0xc0, !PT ;  /* 0x0000000309097812 */ /* 0x000fe400078ec0ff */
[--C-:B------:R-:W-:Y:S01]  /*5d30*/  SHF.L.U64.HI R22, R62, 0x3, R63.reuse ;  /* 0x000000033e167819 */ /* 0x100fe2000001023f */
[----:B------:R-:W2:Y:S01]  /*5d40*/  LDCU.64 UR10, c[0x0][0x388] ;  /* 0x00007100ff0a77ac */ /* 0x000ea20008000a00 */
[----:B------:R-:W-:Y:S01]  /*5d50*/  SHF.L.U32 R29, R7, 0x2, RZ ;  /* 0x00000002071d7819 */ /* 0x000fe200000006ff */
        /* <DEDUP_REMOVED lines=11> */
[----:B--2---:R-:W-:Y:S02]  /*5e10*/  IADD3 R21, P1, PT, R21, UR10, RZ ;  /* 0x0000000a15157c10 */ /* 0x004fe4000ff3e0ff */
[----:B------:R-:W-:Y:S02]  /*5e20*/  IADD3 R2, P2, PT, RZ, -R9, RZ ;  /* 0x80000009ff027210 */ /* 0x000fe40007f5e0ff */
[----:B------:R-:W-:Y:S02]  /*5e30*/  IADD3.X R22, PT, PT, R22, UR11, RZ, P1, !PT ;  /* 0x0000000b16167c10 */ /* 0x000fe40008ffe4ff */
[----:B------:R-:W-:Y:S02]  /*5e40*/  IADD3 R29, PT, PT, R5, R29, RZ ;  /* 0x0000001d051d7210 */ /* 0x000fe40007ffe0ff */
[----:B------:R-:W-:-:S07]  /*5e50*/  IADD3.X R20, PT, PT, RZ, -0x1, RZ, P2, !PT ;  /* 0xffffffffff147810 */ /* 0x000fce00017fe4ff */
.L_x_1334:
        /* <DEDUP_REMOVED lines=10> */
[----:B------:R-:W4:Y:S04]  /*5f00*/  LDG.E R18, desc[UR8][R12.64] ;  /* 0x000000080c127981 */ /* 0x000f28000c1e1900 */
[----:B------:R-:W4:Y:S01]  /*5f10*/  LDG.E R19, desc[UR8][R14.64] ;  /* 0x000000080e137981 */ /* 0x000f22000c1e1900 */
        /* <DEDUP_REMOVED lines=15> */
[----:B----4-:R0:W-:Y:S01]  /*6010*/  STG.E.64 desc[UR8][R10.64], R18 ;  /* 0x000000120a007986 */ /* 0x0101e2000c101b08 */
[----:B------:R-:W-:Y:S05]  /*6020*/  @P1 BRA `(.L_x_1334) ;  /* 0xfffffffc008c1947 */ /* 0x000fea000383ffff */
.L_x_1333:
[----:B------:R-:W-:Y:S05]  /*6030*/  BSYNC.RECONVERGENT B0 ;  /* 0x0000000000007941 */ /* 0x000fea0003800200 */
.L_x_1332:
        /* <DEDUP_REMOVED lines=10> */
.L_x_1335:
[C---:B------:R-:W-:Y:S02]  /*60e0*/  SHF.L.U32 R22, R62.reuse, 0x2, RZ ;  /* 0x000000023e167819 */ /* 0x040fe400000006ff */
[----:B------:R-:W-:Y:S02]  /*60f0*/  SHF.L.U64.HI R9, R62, 0x2, R63 ;  /* 0x000000023e097819 */ /* 0x000fe4000001023f */
[----:B-1----:R-:W-:-:S04]  /*6100*/  IADD3 R10, P0, PT, R22, UR4, RZ ;  /* 0x00000004160a7c10 */ /* 0x002fc8000ff1e0ff */
        /* <DEDUP_REMOVED lines=9> */
[----:B------:R-:W3:Y:S04]  /*61a0*/  LDG.E R27, desc[UR8][R16.64] ;  /* 0x00000008101b7981 */ /* 0x000ee8000c1e1900 */
[----:B------:R5:W3:Y:S01]  /*61b0*/  LDG.E R26, desc[UR8][R14.64] ;  /* 0x000000080e1a7981 */ /* 0x000ae2000c1e1900 */
[C---:B------:R-:W-:Y:S02]  /*61c0*/  SHF.L.U32 R33, R62.reuse, 0x3, RZ ;  /* 0x000000033e217819 */ /* 0x040fe400000006ff */
[----:B------:R-:W-:Y:S02]  /*61d0*/  SHF.L.U64.HI R63, R62, 0x3, R63 ;  /* 0x000000033e3f7819 */ /* 0x000fe4000001023f */
[----:B------:R-:W-:Y:S02]  /*61e0*/  LOP3.LUT R20, R33, 0xfffffff8, RZ, 0xc0, !PT ;  /* 0xfffffff821147812 */ /* 0x000fe400078ec0ff */
[----:B------:R-:W-:-:S02]  /*61f0*/  LOP3.LUT R22, R22, 0xfffffffc, RZ, 0xc0, !PT ;  /* 0xfffffffc16167812 */ /* 0x000fc400078ec0ff */
[C---:B--2---:R-:W-:Y:S02]  /*6200*/  IADD3 R18, P0, PT, R20.reuse, UR6, RZ ;  /* 0x0000000614127c10 */ /* 0x044fe4000ff1e0ff */
[----:B-1----:R-:W-:Y:S02]  /*6210*/  LOP3.LUT R10, R63, 0x3, RZ, 0xc0, !PT ;  /* 0x000000033f0a7812 */ /* 0x002fe400078ec0ff */
[----:B0-----:R-:W-:Y:S02]  /*6220*/  IADD3 R20, P1, PT, R20, UR10, RZ ;  /* 0x0000000a14147c10 */ /* 0x001fe4000ff3e0ff */
[----:B------:R-:W-:Y:S02]  /*6230*/  LOP3.LUT R9, R9, 0x3, RZ, 0xc0, !PT ;  /* 0x0000000309097812 */ /* 0x000fe400078ec0ff */
[----:B------:R-:W-:Y:S02]  /*6240*/  IADD3 R22, P2, PT, R22, UR4, RZ ;  /* 0x0000000416167c10 */ /* 0x000fe4000ff5e0ff */
[----:B------:R-:W-:-:S02]  /*6250*/  IADD3.X R19, PT, PT, R10, UR7, RZ, P0, !PT ;  /* 0x000000070a137c10 */ /* 0x000fc400087fe4ff */
[----:B------:R-:W-:Y:S02]  /*6260*/  IADD3.X R21, PT, PT, R10, UR11, RZ, P1, !PT ;  /* 0x0000000b0a157c10 */ /* 0x000fe40008ffe4ff */
[----:B------:R-:W-:Y:S02]  /*6270*/  IADD3.X R23, PT, PT, R9, UR5, RZ, P2, !PT ;  /* 0x0000000509177c10 */ /* 0x000fe400097fe4ff */
[C---:B------:R-:W-:Y:S02]  /*6280*/  IADD3 R10, P0, PT, R22.reuse, R5, RZ ;  /* 0x00000005160a7210 */ /* 0x040fe40007f1e0ff */
[C---:B-----5:R-:W-:Y:S02]  /*6290*/  IADD3 R12, P1, PT, R22.reuse, R6, RZ ;  /* 0x00000006160c7210 */ /* 0x060fe40007f3e0ff */
[----:B------:R-:W-:Y:S02]  /*62a0*/  IADD3 R14, P2, PT, R22, R8, RZ ;  /* 0x00000008160e7210 */ /* 0x000fe40007f5e0ff */
[----:B------:R-:W-:-:S02]  /*62b0*/  IADD3.X R11, PT, PT, R23, R4, RZ, P0, !PT ;  /* 0x00000004170b7210 */ /* 0x000fc400007fe4ff */
[C---:B------:R-:W-:Y:S02]  /*62c0*/  IADD3.X R13, PT, PT, R23.reuse, R2, RZ, P1, !PT ;  /* 0x00000002170d7210 */ /* 0x040fe40000ffe4ff */
[----:B------:R-:W-:Y:S01]  /*62d0*/  IADD3.X R15, PT, PT, R23, R7, RZ, P2, !PT ;  /* 0x00000007170f7210 */ /* 0x000fe200017fe4ff */
[----:B----4-:R0:W-:Y:S04]  /*62e0*/  STG.E.64 desc[UR8][R18.64], R24 ;  /* 0x0000001812007986 */ /* 0x0101e8000c101b08 */
[----:B---3--:R1:W-:Y:S04]  /*62f0*/  STG.E.64 desc[UR8][R20.64], R26 ;  /* 0x0000001a14007986 */ /* 0x0083e8000c101b08 */
        /* <DEDUP_REMOVED lines=14> */
[----:B------:R-:W3:Y:S04]  /*63e0*/  LDG.E R24, desc[UR8][R22.64+0x1500] ;  /* 0x0015000816187981 */ /* 0x000ee8000c1e1900 */
[----:B------:R-:W3:Y:S04]  /*63f0*/  LDG.E R25, desc[UR8][R10.64+0x1500] ;  /* 0x001500080a197981 */ /* 0x000ee8000c1e1900 */
[----:B-1----:R-:W4:Y:S04]  /*6400*/  LDG.E R26, desc[UR8][R12.64+0x1500] ;  /* 0x001500080c1a7981 */ /* 0x002f28000c1e1900 */
        /* <DEDUP_REMOVED lines=11> */
[----:B------:R-:W3:Y:S04]  /*64c0*/  LDG.E R28, desc[UR8][R22.64+0x1f80] ;  /* 0x001f8008161c7981 */ /* 0x000ee8000c1e1900 */
[----:B------:R-:W3:Y:S04]  /*64d0*/  LDG.E R29, desc[UR8][R10.64+0x1f80] ;  /* 0x001f80080a1d7981 */ /* 0x000ee8000c1e1900 */
[----:B--2---:R-:W2:Y:S04]  /*64e0*/  LDG.E R30, desc[UR8][R12.64+0x1f80] ;  /* 0x001f80080c1e7981 */ /* 0x004ea8000c1e1900 */
[----:B------:R-:W2:Y:S01]  /*64f0*/  LDG.E R31, desc[UR8][R14.64+0x1f80] ;  /* 0x001f80080e1f7981 */ /* 0x000ea2000c1e1900 */
        /* <DEDUP_REMOVED lines=11> */
[----:B------:R-:W-:Y:S01]  /*65b0*/  HFMA2 R63, -RZ, RZ, 0, 0 ;  /* 0x00000000ff3f7431 */ /* 0x000fe200000001ff */
[----:B---3--:R4:W-:Y:S04]  /*65c0*/  STG.E.64 desc[UR8][R18.64], R28 ;  /* 0x0000001c12007986 */ /* 0x0089e8000c101b08 */
[----:B--2---:R4:W-:Y:S07]  /*65d0*/  STG.E.64 desc[UR8][R20.64], R30 ;  /* 0x0000001e14007986 */ /* 0x0049ee000c101b08 */
[----:B------:R-:W-:Y:S05]  /*65e0*/  @P0 BRA `(.L_x_1335) ;  /* 0xfffffff800bc0947 */ /* 0x000fea000383ffff */
[----:B------:R-:W-:Y:S05]  /*65f0*/  EXIT ;  /* 0x000000000000794d */ /* 0x000fea0003800000 */
.L_x_1336:
        /* <DEDUP_REMOVED lines=16> */
.L_x_4518:


//--------------------- .text._Z35group_norm_nhwc_bwd_one_pass_kernelI11Fp32IOFp32WLi256ELi84ELi672EEv26Group_norm_nhwc_bwd_params --------------------------
	.section	.text._Z35group_norm_nhwc_bwd_one_pass_kernelI11Fp32IOFp32WLi256ELi84ELi672EEv26Group_norm_nhwc_bwd_params,"ax",@progbits
	.align	128
        .global         _Z35group_norm_nhwc_bwd_one_pass_kernelI11Fp32IOFp32WLi256ELi84ELi672EEv26Group_norm_nhwc_bwd_params
        .type           _Z35group_norm_nhwc_bwd_one_pass_kernelI11Fp32IOFp32WLi256ELi84ELi672EEv26Group_norm_nhwc_bwd_params,@function
        .size           _Z35group_norm_nhwc_bwd_one_pass_kernelI11Fp32IOFp32WLi256ELi84ELi672EEv26Group_norm_nhwc_bwd_params,(.L_x_4519 - _Z35group_norm_nhwc_bwd_one_pass_kernelI11Fp32IOFp32WLi256ELi84ELi672EEv26Group_norm_nhwc_bwd_params)
        .other          _Z35group_norm_nhwc_bwd_one_pass_kernelI11Fp32IOFp32WLi256ELi84ELi672EEv26Group_norm_nhwc_bwd_params,@"STO_CUDA_ENTRY STV_DEFAULT"
_Z35group_norm_nhwc_bwd_one_pass_kernelI11Fp32IOFp32WLi256ELi84ELi672EEv26Group_norm_nhwc_bwd_params:
.text._Z35group_norm_nhwc_bwd_one_pass_kernelI11Fp32IOFp32WLi256ELi84ELi672EEv26Group_norm_nhwc_bwd_params:
[----:B------:R-:W0:Y:S08]  /*0000*/  LDC R1, c[0x0][0x37c] ;  /* 0x0000df00ff017b82 */ /* 0x000e300000000800 */
[----:B------:R-:W1:Y:S01]  /*0010*/  S2UR UR5, SR_CTAID.Y ;  /* 0x00000000000579c3 */ /* 0x000e620000002600 */
[----:B------:R-:W2:Y:S01]  /*0020*/  LDCU UR4, c[0x0][0x410] ;  /* 0x00008200ff0477ac */ /* 0x000ea20008000800 */
[----:B------:R-:W3:Y:S01]  /*0030*/  S2R R0, SR_TID.X ;  /* 0x0000000000007919 */ /* 0x000ee20000002100 */
[----:B0-----:R-:W-:Y:S01]  /*0040*/  IADD3 R1, PT, PT, R1, -0x30, RZ ;  /* 0xffffffd001017810 */ /* 0x001fe20007ffe0ff */
[----:B------:R-:W2:Y:S01]  /*0050*/  LDCU UR6, c[0x0][0x3e0] ;  /* 0x00007c00ff0677ac */ /* 0x000ea20008000800 */
[----:B------:R-:W0:Y:S01]  /*0060*/  LDCU.64 UR12, c[0x0][0x358] ;  /* 0x00006b00ff0c77ac */ /* 0x000e220008000a00 */
[----:B--2---:R-:W-:-:S04]  /*0070*/  UIMAD UR4, UR4, UR6, URZ ;  /* 0x00000006040472a4 */ /* 0x004fc8000f8e02ff */
[----:B-1----:R-:W-:-:S09]  /*0080*/  UISETP.GE.AND UP0, UPT, UR5, UR4, UPT ;  /* 0x000000040500728c */ /* 0x002fd2000bf06270 */
[----:B0--3--:R-:W-:Y:S05]  /*0090*/  BRA.U UP0, `(.L_x_1337) ;  /* 0x0000009d00e47547 */ /* 0x009fea000b800000 */
[----:B------:R-:W-:Y:S01]  /*00a0*/  LOP3.LUT R2, R0, 0xffff, RZ, 0xc0, !PT ;  /* 0x0000ffff00027812 */ /* 0x000fe200078ec0ff */
[----:B------:R-:W-:-:S04]  /*00b0*/  UMOV UR4, URZ ;  /* 0x000000ff00047c82 */ /* 0x000fc80008000000 */
[----:B------:R-:W-:-:S05]  /*00c0*/  IMAD R2, R2, 0x619, RZ ;  /* 0x0000061902027824 */ /* 0x000fca00078e02ff */
[----:B------:R-:W-:-:S04]  /*00d0*/  SHF.R.U32.HI R3, RZ, 0x10, R2 ;  /* 0x00000010ff037819 */ /* 0x000fc80000011602 */
[----:B------:R-:W-:Y:S01]  /*00e0*/  PRMT R2, R3, 0x9910, RZ ;  /* 0x0000991003027816 */ /* 0x000fe200000000ff */
[----:B------:R0:W-:Y:S04]  /*00f0*/  STL [R1+0x28], R3 ;  /* 0x0000280301007387 */ /* 0x0001e80000100800 */
[----:B------:R-:W-:-:S05]  /*0100*/  IMAD R2, R2, 0x2a, RZ ;  /* 0x0000002a02027824 */ /* 0x000fca00078e02ff */
[----:B------:R-:W-:-:S04]  /*0110*/  IADD3 R2, PT, PT, RZ, -R2, RZ ;  /* 0x80000002ff027210 */ /* 0x000fc80007ffe0ff */
[----:B0-----:R-:W-:-:S04]  /*0120*/  PRMT R3, R2, 0x7710, RZ ;  /* 0x0000771002037816 */ /* 0x001fc800000000ff */
[----:B------:R-:W-:-:S04]  /*0130*/  IADD3 R0, PT, PT, R3, R0, RZ ;  /* 0x0000000003007210 */ /* 0x000fc80007ffe0ff */
[----:B------:R-:W-:-:S04]  /*0140*/  SHF.L.U32 R4, R0, 0x1, RZ ;  /* 0x0000000100047819 */ /* 0x000fc800000006ff */
[----:B------:R-:W-:Y:S01]  /*0150*/  LOP3.LUT R0, R4, 0xffff, RZ, 0xc0, !PT ;  /* 0x0000ffff04007812 */ /* 0x000fe200078ec0ff */
[----:B------:R0:W-:Y:S04]  /*0160*/  STL [R1+0x2c], R4 ;  /* 0x00002c0401007387 */ /* 0x0001e80000100800 */
[----:B------:R0:W-:Y:S02]  /*0170*/  STL [R1+0xc], R0 ;  /* 0x00000c0001007387 */ /* 0x0001e40000100800 */
.L_x_1404:
[----:B--2---:R-:W2:Y:S01]  /*0180*/  LDL R5, [R1+0x28] ;  /* 0x0000280001057983 */ /* 0x004ea20000100800 */
[----:B-1----:R-:W1:Y:S01]  /*0190*/  LDCU UR14, c[0x0][0x410] ;  /* 0x00008200ff0e77ac */ /* 0x002e620008000800 */
[----:B0--3--:R-:W-:Y:S01]  /*01a0*/  IABS R3, UR5 ;  /* 0x0000000500037c13 */ /* 0x009fe20008000000 */
[----:B------:R-:W2:Y:S01]  /*01b0*/  S2UR UR10, SR_CTAID.X ;  /* 0x00000000000a79c3 */ /* 0x000ea20000002500 */
[----:B0-----:R-:W3:Y:S01]  /*01c0*/  LDL.LU R4, [R1+0xc] ;  /* 0x00000c0001047983 */ /* 0x001ee20000300800 */
[----:B------:R-:W-:Y:S01]  /*01d0*/  UMOV UR6, URZ ;  /* 0x000000ff00067c82 */ /* 0x000fe20008000000 */
[----:B------:R-:W-:Y:S01]  /*01e0*/  R2UR UR9, R3 ;  /* 0x00000000030972ca */ /* 0x000fe200000e0000 */
[----:B------:R-:W0:Y:S01]  /*01f0*/  LDCU.128 UR16, c[0x0][0x400] ;  /* 0x00008000ff1077ac */ /* 0x000e220008000c00 */
[----:B------:R-:W4:Y:S03]  /*0200*/  LDL R16, [R1+0x2c] ;  /* 0x00002c0001107983 */ /* 0x000f260000100800 */
[----:B------:R-:W2:Y:S01]  /*0210*/  LDC R39, c[0x0][0x41c] ;  /* 0x00010700ff277b82 */ /* 0x000ea20000000800 */
[----:B------:R-:W-:Y:S01]  /*0220*/  UISETP.GE.AND UP4, UPT, UR5, URZ, UPT ;  /* 0x000000ff0500728c */ /* 0x000fe2000bf86270 */
[----:B-1----:R-:W-:Y:S01]  /*0230*/  MOV R0, UR14 ;  /* 0x0000000e00007c02 */ /* 0x002fe20008000f00 */
[----:B------:R-:W-:-:S03]  /*0240*/  UISETP.NE.AND UP0, UPT, UR14, URZ, UPT ;  /* 0x000000ff0e00728c */ /* 0x000fc6000bf05270 */
[----:B------:R-:W-:-:S04]  /*0250*/  IABS R0, R0 ;  /* 0x0000000000007213 */ /* 0x000fc80000000000 */
[----:B------:R-:W-:-:S13]  /*0260*/  R2UR UR11, R0 ;  /* 0x00000000000b72ca */ /* 0x000fda00000e0000 */
[----:B------:R-:W1:Y:S08]  /*0270*/  I2F.RP R0, UR11 ;  /* 0x0000000b00007d06 */ /* 0x000e700008209400 */
[----:B-1----:R-:W1:Y:S02]  /*0280*/  MUFU.RCP R0, R0 ;  /* 0x0000000000007308 */ /* 0x002e640000001000 */
[----:B-1----:R-:W-:-:S06]  /*0290*/  IADD3 R2, PT, PT, R0, 0xffffffe, RZ ;  /* 0x0ffffffe00027810 */ /* 0x002fcc0007ffe0ff */
[----:B------:R-:W1:Y:S02]  /*02a0*/  F2I.FTZ.U32.TRUNC.NTZ R2, R2 ;  /* 0x0000000200027305 */ /* 0x000e64000021f000 */
[----:B-1----:R-:W-:-:S13]  /*02b0*/  R2UR UR7, R2 ;  /* 0x00000000020772ca */ /* 0x002fda00000e0000 */
[----:B------:R-:W-:-:S04]  /*02c0*/  UIADD3 UR8, UPT, UPT, URZ, -UR7, URZ ;  /* 0x80000007ff087290 */ /* 0x000fc8000fffe0ff */
        /* <DEDUP_REMOVED lines=11> */
[----:B------:R-:W-:Y:S02]  /*0380*/  UISETP.GE.U32.AND UP1, UPT, UR6, UR11, UPT ;  /* 0x0000000b0600728c */ /* 0x000fe4000bf26070 */
[----:B------:R-:W-:Y:S02]  /*0390*/  UIADD3 UR8, UPT, UPT, UR6, -UR11, URZ ;  /* 0x8000000b06087290 */ /* 0x000fe4000fffe0ff */
[----:B------:R-:W-:-:S04]  /*03a0*/  UISETP.GT.U32.AND UP3, UPT, UR11, UR6, UPT ;  /* 0x000000060b00728c */ /* 0x000fc8000bf64070 */
[----:B------:R-:W-:-:S03]  /*03b0*/  USEL UR6, UR8, UR6, !UP3 ;  /* 0x0000000608067287 */ /* 0x000fc6000d800000 */
[----:B------:R-:W-:Y:S02]  /*03c0*/  @UP1 UIADD3 UR7, UPT, UPT, UR7, 0x1, URZ ;  /* 0x0000000107071890 */ /* 0x000fe4000fffe0ff */
[----:B------:R-:W-:Y:S02]  /*03d0*/  @!UP4 UIADD3 UR6, UPT, UPT, -UR6, URZ, URZ ;  /* 0x000000ff0606c290 */ /* 0x000fe4000fffe1ff */
[----:B------:R-:W-:Y:S02]  /*03e0*/  @!UP5 UIADD3 UR7, UPT, UPT, -UR7, URZ, URZ ;  /* 0x000000ff0707d290 */ /* 0x000fe4000fffe1ff */
[----:B------:R-:W-:Y:S02]  /*03f0*/  USEL UR8, UR9, UR6, !UP0 ;  /* 0x0000000609087287 */ /* 0x000fe4000c000000 */
[----:B------:R-:W-:Y:S02]  /*0400*/  USEL UR7, UR9, UR7, !UP0 ;  /* 0x0000000709077287 */ /* 0x000fe4000c000000 */
[----:B------:R-:W-:Y:S01]  /*0410*/  UIMAD UR6, UR8, 0x54, URZ ;  /* 0x00000054080678a4 */ /* 0x000fe2000f8e02ff */
[----:B0-----:R-:W-:Y:S01]  /*0420*/  MOV R7, UR18 ;  /* 0x0000001200077c02 */ /* 0x001fe20008000f00 */
[----:B------:R-:W0:Y:S04]  /*0430*/  LDCU.U8 UR9, c[0x0][0x414] ;  /* 0x00008280ff0977ac */ /* 0x000e280008000000 */
[----:B------:R-:W-:Y:S01]  /*0440*/  MOV R0, UR6 ;  /* 0x0000000600007c02 */ /* 0x000fe20008000f00 */
[----:B--2---:R-:W-:Y:S01]  /*0450*/  IMAD R39, R39, UR10, R5 ;  /* 0x0000000a27277c24 */ /* 0x004fe2000f8e0205 */
[----:B---3--:R-:W-:-:S04]  /*0460*/  IADD3 R4, P1, PT, R4, UR6, RZ ;  /* 0x0000000604047c10 */ /* 0x008fc8000ff3e0ff */
[C---:B------:R-:W-:Y:S02]  /*0470*/  ISETP.GE.U32.AND P0, PT, R39.reuse, UR16, PT ;  /* 0x0000001027007c0c */ /* 0x040fe4000bf06070 */
[----:B------:R-:W-:Y:S02]  /*0480*/  SHF.R.S32.HI R3, RZ, 0x1f, R39 ;  /* 0x0000001fff037819 */ /* 0x000fe40000011427 */
[----:B------:R-:W-:Y:S02]  /*0490*/  IADD3 R13, PT, PT, R39, 0x10, RZ ;  /* 0x00000010270d7810 */ /* 0x000fe40007ffe0ff */
[----:B------:R-:W-:Y:S02]  /*04a0*/  ISETP.GE.AND.EX P0, PT, R3, UR17, PT, P0 ;  /* 0x0000001103007c0c */ /* 0x000fe4000bf06300 */
[----:B------:R-:W-:Y:S02]  /*04b0*/  ISETP.GE.U32.AND P6, PT, R13, UR16, PT ;  /* 0x000000100d007c0c */ /* 0x000fe4000bfc6070 */
[----:B------:R-:W-:-:S04]  /*04c0*/  SHF.R.S32.HI R11, RZ, 0x1f, R13 ;  /* 0x0000001fff0b7819 */ /* 0x000fc8000001140d */
[----:B------:R-:W-:-:S05]  /*04d0*/  ISETP.GE.AND.EX P6, PT, R11, UR17, PT, P6 ;  /* 0x000000110b007c0c */ /* 0x000fca000bfc6360 */
[----:B------:R-:W1:Y:S01]  /*04e0*/  @!P0 LDC.64 R18, c[0x0][0x3f8] ;  /* 0x0000fe00ff128b82 */ /* 0x000e620000000a00 */
[----:B------:R-:W-:-:S07]  /*04f0*/  USHF.R.S32.HI UR6, URZ, 0x1f, UR7 ;  /* 0x0000001fff067899 */ /* 0x000fce0008011407 */
[----:B------:R-:W2:Y:S01]  /*0500*/  @!P6 LDC.64 R22, c[0x0][0x3f8] ;  /* 0x0000fe00ff16eb82 */ /* 0x000ea20000000a00 */
[----:B------:R-:W-:Y:S01]  /*0510*/  LEA.HI.X.SX32 R5, R0, RZ, 0x1, P1 ;  /* 0x000000ff00057211 */ /* 0x000fe200008f0eff */
[----:B------:R-:W-:-:S06]  /*0520*/  UIMAD UR6, UR6, UR18, URZ ;  /* 0x00000012060672a4 */ /* 0x000fcc000f8e02ff */
[----:B------:R-:W3:Y:S01]  /*0530*/  @!P0 LDC.64 R32, c[0x0][0x3a0] ;  /* 0x0000e800ff208b82 */ /* 0x000ee20000000a00 */
[----:B------:R-:W-:Y:S02]  /*0540*/  UIMAD UR6, UR7, UR19, UR6 ;  /* 0x00000013070672a4 */ /* 0x000fe4000f8e0206 */
[----:B------:R-:W-:-:S05]  /*0550*/  IMAD.WIDE.U32 R4, R7, UR7, R4 ;  /* 0x0000000707047c25 */ /* 0x000fca000f8e0004 */
[----:B------:R-:W4:Y:S01]  /*0560*/  @!P6 LDC.64 R30, c[0x0][0x3a0] ;  /* 0x0000e800ff1eeb82 */ /* 0x000f220000000a00 */
[----:B-1----:R-:W-:Y:S01]  /*0570*/  @!P0 IMAD R0, R3, R18, RZ ;  /* 0x0000001203008224 */ /* 0x002fe200078e02ff */
[----:B------:R-:W-:Y:S02]  /*0580*/  IADD3 R7, PT, PT, R5, UR6, RZ ;  /* 0x0000000605077c10 */ /* 0x000fe4000fffe0ff */
[-C--:B------:R-:W-:Y:S01]  /*0590*/  @!P0 MOV R6, R4.reuse ;  /* 0x0000000400068202 */ /* 0x080fe20000000f00 */
[----:B------:R-:W-:Y:S01]  /*05a0*/  @!P0 IMAD R19, R39, R19, R0 ;  /* 0x0000001327138224 */ /* 0x000fe200078e0200 */
[----:B------:R-:W-:Y:S02]  /*05b0*/  @!P6 MOV R10, R4 ;  /* 0x00000004000ae202 */ /* 0x000fe40000000f00 */
[----:B------:R-:W-:Y:S01]  /*05c0*/  CS2R R52, SRZ ;  /* 0x0000000000347805 */ /* 0x000fe2000001ff00 */
[----:B--2---:R-:W-:Y:S01]  /*05d0*/  @!P6 IMAD R0, R11, R22, RZ ;  /* 0x000000160b00e224 */ /* 0x004fe200078e02ff */
[----:B------:R-:W-:Y:S01]  /*05e0*/  @!P6 MOV R11, R7 ;  /* 0x00000007000be202 */ /* 0x000fe20000000f00 */
[C---:B------:R-:W-:Y:S01]  /*05f0*/  @!P0 IMAD.WIDE.U32 R8, R39.reuse, R18, R6 ;  /* 0x0000001227088225 */ /* 0x040fe200078e0006 */
[----:B------:R-:W-:Y:S01]  /*0600*/  IADD3 R25, PT, PT, R39, 0x20, RZ ;  /* 0x0000002027197810 */ /* 0x000fe20007ffe0ff */
[----:B------:R-:W1:Y:S01]  /*0610*/  @!P0 LDC.64 R28, c[0x0][0x398] ;  /* 0x0000e600ff1c8b82 */ /* 0x000e620000000a00 */
[----:B0-----:R-:W-:Y:S01]  /*0620*/  ISETP.NE.AND P3, PT, RZ, UR9, PT ;  /* 0x00000009ff007c0c */ /* 0x001fe2000bf65270 */
[----:B------:R-:W-:Y:S01]  /*0630*/  @!P6 IMAD R23, R13, R23, R0 ;  /* 0x000000170d17e224 */ /* 0x000fe200078e0200 */
[----:B------:R-:W-:Y:S01]  /*0640*/  @!P0 IADD3 R9, PT, PT, R9, R19, RZ ;  /* 0x0000001309098210 */ /* 0x000fe20007ffe0ff */
[----:B------:R-:W-:Y:S01]  /*0650*/  @!P6 IMAD.WIDE.U32 R10, R13, R22, R10 ;  /* 0x000000160d0ae225 */ /* 0x000fe200078e000a */
[----:B------:R-:W-:-:S02]  /*0660*/  @!P0 SHF.L.U32 R21, R8, 0x2, RZ ;  /* 0x0000000208158819 */ /* 0x000fc400000006ff */
[----:B------:R-:W-:Y:S02]  /*0670*/  CS2R R76, SRZ ;  /* 0x00000000004c7805 */ /* 0x000fe4000001ff00 */
[----:B------:R-:W-:Y:S01]  /*0680*/  @!P0 SHF.L.U64.HI R8, R8, 0x2, R9 ;  /* 0x0000000208088819 */ /* 0x000fe20000010209 */
[----:B------:R-:W0:Y:S01]  /*0690*/  @!P6 LDC.64 R34, c[0x0][0x398] ;  /* 0x0000e600ff22eb82 */ /* 0x000e220000000a00 */
[----:B---3--:R-:W-:Y:S02]  /*06a0*/  @!P0 IADD3 R32, P4, PT, R21, R32, RZ ;  /* 0x0000002015208210 */ /* 0x008fe40007f9e0ff */
[----:B------:R-:W-:Y:S02]  /*06b0*/  CS2R R74, SRZ ;  /* 0x00000000004a7805 */ /* 0x000fe4000001ff00 */
[----:B------:R-:W-:Y:S02]  /*06c0*/  @!P6 IADD3 R11, PT, PT, R11, R23, RZ ;  /* 0x000000170b0be210 */ /* 0x000fe40007ffe0ff */
[----:B------:R-:W-:-:S02]  /*06d0*/  CS2R R72, SRZ ;  /* 0x0000000000487805 */ /* 0x000fc4000001ff00 */
[----:B------:R-:W-:Y:S01]  /*06e0*/  @!P6 SHF.L.U32 R9, R10, 0x2, RZ ;  /* 0x000000020a09e819 */ /* 0x000fe200000006ff */
[----:B------:R-:W2:Y:S01]  /*06f0*/  LDCU.64 UR6, c[0x0][0x3b8] ;  /* 0x00007700ff0677ac */ /* 0x000ea20008000a00 */
[----:B------:R-:W-:Y:S01]  /*0700*/  @!P0 IADD3.X R33, PT, PT, R8, R33, RZ, P4, !PT ;  /* 0x0000002108218210 */ /* 0x000fe200027fe4ff */
[----:B------:R-:W3:Y:S01]  /*0710*/  @P3 LDC.64 R18, c[0x0][0x3b0] ;  /* 0x0000ec00ff123b82 */ /* 0x000ee20000000a00 */
[----:B------:R-:W-:Y:S02]  /*0720*/  @!P6 SHF.L.U64.HI R10, R10, 0x2, R11 ;  /* 0x000000020a0ae819 */ /* 0x000fe4000001020b */
[----:B----4-:R-:W-:-:S04]  /*0730*/  @!P6 IADD3 R22, P4, PT, R9, R30, RZ ;  /* 0x0000001e0916e210 */ /* 0x010fc80007f9e0ff */
[----:B------:R-:W-:Y:S02]  /*0740*/  @!P6 IADD3.X R23, PT, PT, R10, R31, RZ, P4, !PT ;  /* 0x0000001f0a17e210 */ /* 0x000fe400027fe4ff */
[----:B------:R-:W-:Y:S02]  /*0750*/  CS2R R30, SRZ ;  /* 0x00000000001e7805 */ /* 0x000fe4000001ff00 */
[----:B------:R-:W-:Y:S02]  /*0760*/  ISETP.GE.U32.AND P1, PT, R25, UR16, PT ;  /* 0x0000001019007c0c */ /* 0x000fe4000bf26070 */
[----:B------:R-:W-:Y:S01]  /*0770*/  SHF.R.S32.HI R15, RZ, 0x1f, R25 ;  /* 0x0000001fff0f7819 */ /* 0x000fe20000011419 */
[----:B------:R-:W4:Y:S04]  /*0780*/  @!P6 LDG.E.64 R52, desc[UR12][R22.64] ;  /* 0x0000000c1634e981 */ /* 0x000f28000c1e1b00 */
[----:B------:R2:W4:Y:S01]  /*0790*/  @!P0 LDG.E.64 R30, desc[UR12][R32.64] ;  /* 0x0000000c201e8981 */ /* 0x000522000c1e1b00 */
[----:B------:R-:W-:-:S02]  /*07a0*/  ISETP.GE.AND.EX P1, PT, R15, UR17, PT, P1 ;  /* 0x000000110f007c0c */ /* 0x000fc4000bf26310 */
[----:B------:R-:W-:-:S11]  /*07b0*/  IADD3 R17, PT, PT, R39, 0x30, RZ ;  /* 0x0000003027117810 */ /* 0x000fd60007ffe0ff */
[----:B------:R-:W2:Y:S01]  /*07c0*/  @!P1 LDC.64 R2, c[0x0][0x3f8] ;  /* 0x0000fe00ff029b82 */ /* 0x000ea20000000a00 */
[----:B------:R-:W-:Y:S02]  /*07d0*/  ISETP.GE.U32.AND P2, PT, R17, UR16, PT ;  /* 0x0000001011007c0c */ /* 0x000fe4000bf46070 */
[----:B------:R-:W-:Y:S02]  /*07e0*/  SHF.R.S32.HI R27, RZ, 0x1f, R17 ;  /* 0x0000001fff1b7819 */ /* 0x000fe40000011411 */
[----:B-1----:R-:W-:Y:S02]  /*07f0*/  @!P0 IADD3 R20, P5, PT, R21, R28, RZ ;  /* 0x0000001c15148210 */ /* 0x002fe40007fbe0ff */
[----:B------:R-:W-:Y:S01]  /*0800*/  ISETP.GE.AND.EX P2, PT, R27, UR17, PT, P2 ;  /* 0x000000111b007c0c */ /* 0x000fe2000bf46320 */
[----:B------:R-:W1:Y:S01]  /*0810*/  @!P1 LDC.64 R40, c[0x0][0x3a0] ;  /* 0x0000e800ff289b82 */ /* 0x000e620000000a00 */
[----:B------:R-:W-:Y:S02]  /*0820*/  @!P0 IADD3.X R21, PT, PT, R8, R29, RZ, P5, !PT ;  /* 0x0000001d08158210 */ /* 0x000fe40002ffe4ff */
[----:B0-----:R-:W-:-:S02]  /*0830*/  @!P6 IADD3 R14, P5, PT, R9, R34, RZ ;  /* 0x00000022090ee210 */ /* 0x001fc40007fbe0ff */
[----:B------:R-:W-:-:S04]  /*0840*/  IADD3 R29, PT, PT, R39, 0x40, RZ ;  /* 0x00000040271d7810 */ /* 0x000fc80007ffe0ff */
[----:B------:R-:W-:-:S03]  /*0850*/  SHF.R.S32.HI R37, RZ, 0x1f, R29 ;  /* 0x0000001fff257819 */ /* 0x000fc6000001141d */
[----:B------:R-:W0:Y:S01]  /*0860*/  @!P2 LDC.64 R12, c[0x0][0x3f8] ;  /* 0x0000fe00ff0cab82 */ /* 0x000e220000000a00 */
[----:B--2---:R-:W-:Y:S01]  /*0870*/  @!P1 IMAD R0, R15, R2, RZ ;  /* 0x000000020f009224 */ /* 0x004fe200078e02ff */
[----:B------:R-:W-:Y:S02]  /*0880*/  @!P6 IADD3.X R15, PT, PT, R10, R35, RZ, P5, !PT ;  /* 0x000000230a0fe210 */ /* 0x000fe40002ffe4ff */
[----:B------:R-:W-:Y:S01]  /*0890*/  ISETP.GE.U32.AND P5, PT, R29, UR16, PT ;  /* 0x000000101d007c0c */ /* 0x000fe2000bfa6070 */
[----:B------:R-:W-:Y:S01]  /*08a0*/  @!P1 IMAD R11, R25, R3, R0 ;  /* 0x00000003190b9224 */ /* 0x000fe200078e0200 */
[----:B------:R-:W-:Y:S02]  /*08b0*/  @!P1 MOV R8, R4 ;  /* 0x0000000400089202 */ /* 0x000fe40000000f00 */
[----:B------:R-:W2:Y:S01]  /*08c0*/  @!P1 LDC.64 R34, c[0x0][0x398] ;  /* 0x0000e600ff229b82 */ /* 0x000ea20000000a00 */
[----:B------:R-:W-:Y:S02]  /*08d0*/  ISETP.GE.AND.EX P5, PT, R37, UR17, PT, P5 ;  /* 0x0000001125007c0c */ /* 0x000fe4000bfa6350 */
[----:B------:R-:W-:-:S02]  /*08e0*/  @!P1 MOV R9, R7 ;  /* 0x0000000700099202 */ /* 0x000fc40000000f00 */
[----:B------:R-:W-:Y:S02]  /*08f0*/  MOV R0, UR8 ;  /* 0x0000000800007c02 */ /* 0x000fe40008000f00 */
[----:B------:R-:W-:Y:S01]  /*0900*/  LOP3.LUT R16, R16, 0xffff, RZ, 0xc0, !PT ;  /* 0x0000ffff10107812 */ /* 0x000fe200078ec0ff */
[----:B------:R-:W-:Y:S01]  /*0910*/  @!P1 IMAD.WIDE.U32 R2, R25, R2, R8 ;  /* 0x0000000219029225 */ /* 0x000fe200078e0008 */
[----:B------:R-:W-:Y:S01]  /*0920*/  IADD3 R28, PT, PT, R39, 0x50, RZ ;  /* 0x00000050271c7810 */ /* 0x000fe20007ffe0ff */
[----:B------:R-:W2:Y:S02]  /*0930*/  @!P2 LDC.64 R24, c[0x0][0x3a0] ;  /* 0x0000e800ff18ab82 */ /* 0x000ea40000000a00 */
[----:B------:R-:W-:Y:S01]  /*0940*/  IMAD R0, R0, 0x54, R16 ;  /* 0x0000005400007824 */ /* 0x000fe200078e0210 */
[----:B------:R-:W-:-:S03]  /*0950*/  @!P1 IADD3 R3, PT, PT, R3, R11, RZ ;  /* 0x0000000b03039210 */ /* 0x000fc60007ffe0ff */
[----:B---3--:R-:W-:Y:S01]  /*0960*/  @P3 IMAD.WIDE R10, R0, 0x4, R18 ;  /* 0x00000004000a3825 */ /* 0x008fe200078e0212 */
[----:B------:R-:W-:Y:S01]  /*0970*/  ISETP.GE.U32.AND P4, PT, R28, UR16, PT ;  /* 0x000000101c007c0c */ /* 0x000fe2000bf86070 */
[----:B------:R-:W3:Y:S01]  /*0980*/  @!P5 LDC.64 R18, c[0x0][0x3f8] ;  /* 0x0000fe00ff12db82 */ /* 0x000ee20000000a00 */
[----:B------:R-:W-:-:S04]  /*0990*/  SHF.R.S32.HI R45, RZ, 0x1f, R28 ;  /* 0x0000001fff2d7819 */ /* 0x000fc8000001141c */
[----:B------:R-:W-:Y:S02]  /*09a0*/  ISETP.GE.AND.EX P4, PT, R45, UR17, PT, P4 ;  /* 0x000000112d007c0c */ /* 0x000fe4000bf86340 */
[C---:B------:R-:W-:Y:S02]  /*09b0*/  @!P1 SHF.L.U32 R47, R2.reuse, 0x2, RZ ;  /* 0x00000002022f9819 */ /* 0x040fe400000006ff */
[----:B------:R-:W-:Y:S01]  /*09c0*/  @!P1 SHF.L.U64.HI R38, R2, 0x2, R3 ;  /* 0x0000000202269819 */ /* 0x000fe20000010203 */
[----:B0-----:R-:W-:Y:S01]  /*09d0*/  @!P2 IMAD R2, R27, R12, RZ ;  /* 0x0000000c1b02a224 */ /* 0x001fe200078e02ff */
[----:B------:R-:W-:Y:S01]  /*09e0*/  CS2R R8, SRZ ;  /* 0x0000000000087805 */ /* 0x000fe2000001ff00 */
[----:B------:R1:W-:Y:S01]  /*09f0*/  STL [R1+0xc], R16 ;  /* 0x00000c1001007387 */ /* 0x0003e20000100800 */
[----:B------:R-:W-:Y:S02]  /*0a00*/  @!P2 MOV R42, R4 ;  /* 0x00000004002aa202 */ /* 0x000fe40000000f00 */
[----:B------:R-:W-:Y:S01]  /*0a10*/  @!P2 MOV R43, R7 ;  /* 0x00000007002ba202 */ /* 0x000fe20000000f00 */
[C---:B------:R-:W-:Y:S01]  /*0a20*/  @!P2 IMAD R49, R17.reuse, R13, R2 ;  /* 0x0000000d1131a224 */ /* 0x040fe200078e0202 */
[----:B------:R-:W-:Y:S01]  /*0a30*/  CS2R R2, SRZ ;  /* 0x0000000000027805 */ /* 0x000fe2000001ff00 */
[----:B------:R0:W5:Y:S01]  /*0a40*/  @P3 LDG.E.64 R8, desc[UR12][R10.64] ;  /* 0x0000000c0a083981 */ /* 0x000162000c1e1b00 */
[----:B------:R-:W4:Y:S01]  /*0a50*/  @!P5 LDC.64 R26, c[0x0][0x3a0] ;  /* 0x0000e800ff1adb82 */ /* 0x000f220000000a00 */
[----:B------:R-:W-:-:S03]  /*0a60*/  @!P2 IMAD.WIDE.U32 R42, R17, R12, R42 ;  /* 0x0000000c112aa225 */ /* 0x000fc600078e002a */
[----:B------:R2:W5:Y:S01]  /*0a70*/  @!P0 LDG.E.64 R2, desc[UR12][R20.64] ;  /* 0x0000000c14028981 */ /* 0x000562000c1e1b00 */
[----:B-1----:R-:W-:Y:S02]  /*0a80*/  @!P1 IADD3 R16, P0, PT, R47, R40, RZ ;  /* 0x000000282f109210 */ /* 0x002fe40007f1e0ff */
[----:B------:R-:W-:Y:S01]  /*0a90*/  @!P5 MOV R32, R4 ;  /* 0x000000040020d202 */ /* 0x000fe20000000f00 */
[----:B------:R-:W1:Y:S01]  /*0aa0*/  @!P4 LDC.64 R22, c[0x0][0x398] ;  /* 0x0000e600ff16cb82 */ /* 0x000e620000000a00 */
[----:B------:R-:W-:Y:S01]  /*0ab0*/  @!P2 IADD3 R33, PT, PT, R43, R49, RZ ;  /* 0x000000312b21a210 */ /* 0x000fe20007ffe0ff */
[----:B---3--:R-:W-:-:S06]  /*0ac0*/  @!P5 IMAD R12, R37, R18, RZ ;  /* 0x00000012250cd224 */ /* 0x008fcc00078e02ff */
[----:B0-----:R-:W0:Y:S01]  /*0ad0*/  @!P4 LDC.64 R10, c[0x0][0x3f8] ;  /* 0x0000fe00ff0acb82 */ /* 0x001e220000000a00 */
[----:B------:R-:W-:Y:S02]  /*0ae0*/  @!P2 SHF.L.U32 R37, R42, 0x2, RZ ;  /* 0x000000022a25a819 */ /* 0x000fe400000006ff */
[----:B------:R-:W-:Y:S02]  /*0af0*/  @!P1 IADD3.X R17, PT, PT, R38, R41, RZ, P0, !PT ;  /* 0x0000002926119210 */ /* 0x000fe400007fe4ff */
[----:B------:R-:W-:-:S03]  /*0b00*/  @!P2 SHF.L.U64.HI R42, R42, 0x2, R33 ;  /* 0x000000022a2aa819 */ /* 0x000fc60000010221 */
[----:B--2---:R-:W2:Y:S01]  /*0b10*/  @!P5 LDC.64 R20, c[0x0][0x398] ;  /* 0x0000e600ff14db82 */ /* 0x004ea20000000a00 */
[----:B------:R-:W-:Y:S02]  /*0b20*/  @!P1 IADD3 R34, P0, PT, R47, R34, RZ ;  /* 0x000000222f229210 */ /* 0x000fe40007f1e0ff */
[----:B------:R-:W-:Y:S01]  /*0b30*/  @!P5 MOV R33, R7 ;  /* 0x000000070021d202 */ /* 0x000fe20000000f00 */
[----:B------:R-:W-:Y:S01]  /*0b40*/  @!P5 IMAD R41, R29, R19, R12 ;  /* 0x000000131d29d224 */ /* 0x000fe200078e020c */
[----:B------:R-:W-:Y:S02]  /*0b50*/  @!P1 IADD3.X R35, PT, PT, R38, R35, RZ, P0, !PT ;  /* 0x0000002326239210 */ /* 0x000fe400007fe4ff */
[----:B------:R-:W-:Y:S01]  /*0b60*/  @!P2 IADD3 R24, P0, PT, R37, R24, RZ ;  /* 0x000000182518a210 */ /* 0x000fe20007f1e0ff */
[----:B------:R-:W-:-:S03]  /*0b70*/  @!P5 IMAD.WIDE.U32 R32, R29, R18, R32 ;  /* 0x000000121d20d225 */ /* 0x000fc600078e0020 */
[----:B------:R-:W-:Y:S02]  /*0b80*/  @!P2 IADD3.X R25, PT, PT, R42, R25, RZ, P0, !PT ;  /* 0x000000192a19a210 */ /* 0x000fe400007fe4ff */
[----:B------:R-:W-:Y:S02]  /*0b90*/  @!P5 IADD3 R33, PT, PT, R33, R41, RZ ;  /* 0x000000292121d210 */ /* 0x000fe40007ffe0ff */
[C---:B------:R-:W-:Y:S01]  /*0ba0*/  @!P5 SHF.L.U32 R29, R32.reuse, 0x2, RZ ;  /* 0x00000002201dd819 */ /* 0x040fe200000006ff */
[----:B0-----:R-:W-:Y:S01]  /*0bb0*/  @!P4 IMAD R45, R45, R10, RZ ;  /* 0x0000000a2d2dc224 */ /* 0x001fe200078e02ff */
[----:B------:R-:W-:Y:S02]  /*0bc0*/  @!P5 SHF.L.U64.HI R12, R32, 0x2, R33 ;  /* 0x00000002200cd819 */ /* 0x000fe40000010221 */
[----:B------:R-:W-:Y:S02]  /*0bd0*/  @!P4 MOV R32, R4 ;  /* 0x000000040020c202 */ /* 0x000fe40000000f00 */
[----:B------:R-:W-:Y:S01]  /*0be0*/  @!P4 MOV R33, R7 ;  /* 0x000000070021c202 */ /* 0x000fe20000000f00 */
[----:B------:R-:W-:-:S02]  /*0bf0*/  @!P4 IMAD R45, R28, R11, R45 ;  /* 0x0000000b1c2dc224 */ /* 0x000fc400078e022d */
[----:B------:R-:W-:Y:S01]  /*0c00*/  @!P4 IMAD.WIDE.U32 R10, R28, R10, R32 ;  /* 0x0000000a1c0ac225 */ /* 0x000fe200078e0020 */
[----:B------:R-:W-:-:S06]  /*0c10*/  CS2R R46, SRZ ;  /* 0x00000000002e7805 */ /* 0x000fcc000001ff00 */
[----:B------:R-:W3:Y:S04]  /*0c20*/  @!P2 LDG.E.64 R46, desc[UR12][R24.64] ;  /* 0x0000000c182ea981 */ /* 0x000ee8000c1e1b00 */
[----:B----4-:R0:W-:Y:S02]  /*0c30*/  STL.64 [R1+0x10], R30 ;  /* 0x0000101e01007387 */ /* 0x0101e40000100a00 */
[----:B0-----:R-:W0:Y:S02]  /*0c40*/  @!P2 LDC.64 R30, c[0x0][0x398] ;  /* 0x0000e600ff1eab82 */ /* 0x001e240000000a00 */
[----:B0-----:R-:W-:-:S04]  /*0c50*/  @!P2 IADD3 R30, P0, PT, R37, R30, RZ ;  /* 0x0000001e251ea210 */ /* 0x001fc80007f1e0ff */
[----:B------:R-:W-:Y:S02]  /*0c60*/  @!P2 IADD3.X R31, PT, PT, R42, R31, RZ, P0, !PT ;  /* 0x0000001f2a1fa210 */ /* 0x000fe400007fe4ff */
[----:B------:R-:W-:-:S04]  /*0c70*/  @!P5 IADD3 R26, P0, PT, R29, R26, RZ ;  /* 0x0000001a1d1ad210 */ /* 0x000fc80007f1e0ff */
[----:B------:R-:W-:Y:S02]  /*0c80*/  @!P5 IADD3.X R27, PT, PT, R12, R27, RZ, P0, !PT ;  /* 0x0000001b0c1bd210 */ /* 0x000fe400007fe4ff */
[----:B--2---:R-:W-:Y:S02]  /*0c90*/  @!P5 IADD3 R20, P0, PT, R29, R20, RZ ;  /* 0x000000141d14d210 */ /* 0x004fe40007f1e0ff */
[----:B------:R-:W-:Y:S02]  /*0ca0*/  CS2R R28, SRZ ;  /* 0x00000000001c7805 */ /* 0x000fe4000001ff00 */
[----:B------:R-:W-:Y:S01]  /*0cb0*/  IADD3 R36, PT, PT, R39, 0x60, RZ ;  /* 0x0000006027247810 */ /* 0x000fe20007ffe0ff */
[----:B------:R-:W5:Y:S04]  /*0cc0*/  @!P5 LDG.E.64 R76, desc[UR12][R26.64] ;  /* 0x0000000c1a4cd981 */ /* 0x000f68000c1e1b00 */
[----:B------:R0:W2:Y:S01]  /*0cd0*/  @!P1 LDG.E.64 R28, desc[UR12][R16.64] ;  /* 0x0000000c101c9981 */ /* 0x0000a2000c1e1b00 */
[----:B------:R-:W-:-:S02]  /*0ce0*/  ISETP.GE.U32.AND P3, PT, R36, UR16, PT ;  /* 0x0000001024007c0c */ /* 0x000fc4000bf66070 */
[----:B------:R-:W-:-:S04]  /*0cf0*/  SHF.R.S32.HI R13, RZ, 0x1f, R36 ;  /* 0x0000001fff0d7819 */ /* 0x000fc80000011424 */
[----:B------:R-:W-:-:S13]  /*0d00*/  ISETP.GE.AND.EX P3, PT, R13, UR17, PT, P3 ;  /* 0x000000110d007c0c */ /* 0x000fda000bf66330 */
[----:B------:R-:W4:Y:S01]  /*0d10*/  @!P3 LDC.64 R18, c[0x0][0x3f8] ;  /* 0x0000fe00ff12bb82 */ /* 0x000f220000000a00 */
[----:B------:R-:W-:Y:S02]  /*0d20*/  IADD3 R38, PT, PT, R39, 0x70, RZ ;  /* 0x0000007027267810 */ /* 0x000fe40007ffe0ff */
[----:B------:R-:W-:Y:S02]  /*0d30*/  @!P5 IADD3.X R21, PT, PT, R12, R21, RZ, P0, !PT ;  /* 0x000000150c15d210 */ /* 0x000fe400007fe4ff */
[----:B------:R-:W-:Y:S02]  /*0d40*/  ISETP.GE.U32.AND P0, PT, R38, UR16, PT ;  /* 0x0000001026007c0c */ /* 0x000fe4000bf06070 */
[----:B------:R-:W-:Y:S01]  /*0d50*/  SHF.R.S32.HI R37, RZ, 0x1f, R38 ;  /* 0x0000001fff257819 */ /* 0x000fe20000011426 */
[----:B------:R-:W1:Y:S03]  /*0d60*/  @!P3 LDC.64 R40, c[0x0][0x3a0] ;  /* 0x0000e800ff28bb82 */ /* 0x000e660000000a00 */
[----:B------:R-:W-:-:S02]  /*0d70*/  ISETP.GE.AND.EX P0, PT, R37, UR17, PT, P0 ;  /* 0x0000001125007c0c */ /* 0x000fc4000bf06300 */
[----:B------:R-:W-:Y:S01]  /*0d80*/  IADD3 R33, PT, PT, R39, 0x80, RZ ;  /* 0x0000008027217810 */ /* 0x000fe20007ffe0ff */
[----:B----4-:R-:W-:Y:S01]  /*0d90*/  @!P3 IMAD R13, R13, R18, RZ ;  /* 0x000000120d0db224 */ /* 0x010fe200078e02ff */
[----:B------:R-:W-:-:S09]  /*0da0*/  @!P4 IADD3 R11, PT, PT, R11, R45, RZ ;  /* 0x0000002d0b0bc210 */ /* 0x000fd20007ffe0ff */
[----:B0-----:R-:W0:Y:S01]  /*0db0*/  @!P0 LDC.64 R16, c[0x0][0x3f8] ;  /* 0x0000fe00ff108b82 */ /* 0x001e220000000a00 */
[----:B------:R-:W-:Y:S01]  /*0dc0*/  @!P3 IMAD R51, R36, R19, R13 ;  /* 0x000000132433b224 */ /* 0x000fe200078e020d */
[----:B------:R-:W-:Y:S02]  /*0dd0*/  CS2R R12, SRZ ;  /* 0x00000000000c7805 */ /* 0x000fe4000001ff00 */
[----:B------:R-:W-:Y:S02]  /*0de0*/  SHF.R.S32.HI R45, RZ, 0x1f, R33 ;  /* 0x0000001fff2d7819 */ /* 0x000fe40000011421 */
[C---:B------:R-:W-:Y:S02]  /*0df0*/  @!P4 SHF.L.U32 R49, R10.reuse, 0x2, RZ ;  /* 0x000000020a31c819 */ /* 0x040fe400000006ff */
[----:B------:R-:W-:Y:S01]  /*0e00*/  IADD3 R32, PT, PT, R39, 0x90, RZ ;  /* 0x0000009027207810 */ /* 0x000fe20007ffe0ff */
[----:B------:R4:W5:Y:S01]  /*0e10*/  @!P1 LDG.E.64 R12, desc[UR12][R34.64] ;  /* 0x0000000c220c9981 */ /* 0x000962000c1e1b00 */
[----:B------:R-:W-:Y:S01]  /*0e20*/  ISETP.GE.U32.AND P1, PT, R33, UR16, PT ;  /* 0x0000001021007c0c */ /* 0x000fe2000bf26070 */
[----:B------:R-:W1:Y:S01]  /*0e30*/  @!P0 LDC.64 R24, c[0x0][0x3a0] ;  /* 0x0000e800ff188b82 */ /* 0x000e620000000a00 */
[----:B------:R-:W-:-:S02]  /*0e40*/  @!P4 SHF.L.U64.HI R42, R10, 0x2, R11 ;  /* 0x000000020a2ac819 */ /* 0x000fc4000001020b */
[----:B------:R-:W-:Y:S02]  /*0e50*/  CS2R R10, SRZ ;  /* 0x00000000000a7805 */ /* 0x000fe4000001ff00 */
[----:B------:R-:W-:-:S03]  /*0e60*/  ISETP.GE.AND.EX P1, PT, R45, UR17, PT, P1 ;  /* 0x000000112d007c0c */ /* 0x000fc6000bf26310 */
[----:B----4-:R-:W4:Y:S01]  /*0e70*/  @!P3 LDC.64 R34, c[0x0][0x398] ;  /* 0x0000e600ff22bb82 */ /* 0x010f220000000a00 */
[----:B------:R0:W5:Y:S01]  /*0e80*/  @!P6 LDG.E.64 R10, desc[UR12][R14.64] ;  /* 0x0000000c0e0ae981 */ /* 0x000162000c1e1b00 */
[----:B------:R-:W-:Y:S02]  /*0e90*/  SHF.R.S32.HI R43, RZ, 0x1f, R32 ;  /* 0x0000001fff2b7819 */ /* 0x000fe40000011420 */
[----:B0-----:R-:W-:-:S06]  /*0ea0*/  CS2R R14, SRZ ;  /* 0x00000000000e7805 */ /* 0x001fcc000001ff00 */
[----:B------:R0:W5:Y:S01]  /*0eb0*/  @!P2 LDG.E.64 R14, desc[UR12][R30.64] ;  /* 0x0000000c1e0ea981 */ /* 0x000162000c1e1b00 */
[----:B------:R-:W-:-:S04]  /*0ec0*/  ISETP.GE.U32.AND P2, PT, R32, UR16, PT ;  /* 0x0000001020007c0c */ /* 0x000fc8000bf46070 */
[----:B------:R-:W-:Y:S01]  /*0ed0*/  ISETP.GE.AND.EX P2, PT, R43, UR17, PT, P2 ;  /* 0x000000112b007c0c */ /* 0x000fe2000bf46320 */
[----:B------:R-:W-:Y:S01]  /*0ee0*/  @!P0 IMAD R44, R37, R16, RZ ;  /* 0x00000010252c8224 */ /* 0x000fe200078e02ff */
[----:B0-----:R-:W0:Y:S01]  /*0ef0*/  @!P0 LDC.64 R30, c[0x0][0x398] ;  /* 0x0000e600ff1e8b82 */ /* 0x001e220000000a00 */
[----:B------:R-:W-:Y:S02]  /*0f00*/  IADD3 R26, PT, PT, R39, 0xc0, RZ ;  /* 0x000000c0271a7810 */ /* 0x000fe40007ffe0ff */
[----:B------:R-:W-:Y:S01]  /*0f10*/  CS2R R62, SRZ ;  /* 0x00000000003e7805 */ /* 0x000fe2000001ff00 */
[----:B------:R-:W-:Y:S01]  /*0f20*/  UIMAD.WIDE UR6, UR5, 0x8, UR6 ;  /* 0x00000008050678a5 */ /* 0x000fe2000f8e0206 */
[----:B--2---:R2:W-:Y:S03]  /*0f30*/  STL.64 [R1+0x18], R28 ;  /* 0x0000181c01007387 */ /* 0x0045e60000100a00 */
[----:B--2---:R-:W2:Y:S01]  /*0f40*/  @!P4 LDC.64 R28, c[0x0][0x3a0] ;  /* 0x0000e800ff1ccb82 */ /* 0x004ea20000000a00 */
[----:B---3--:R3:W-:Y:S02]  /*0f50*/  STL.64 [R1], R46 ;  /* 0x0000002e01007387 */ /* 0x0087e40000100a00 */
[----:B---3--:R-:W-:-:S02]  /*0f60*/  @!P3 MOV R46, R4 ;  /* 0x00000004002eb202 */ /* 0x008fc40000000f00 */
[----:B------:R-:W-:-:S03]  /*0f70*/  @!P3 MOV R47, R7 ;  /* 0x00000007002fb202 */ /* 0x000fc60000000f00 */
[----:B------:R-:W-:Y:S02]  /*0f80*/  @!P3 IMAD.WIDE.U32 R46, R36, R18, R46 ;  /* 0x00000012242eb225 */ /* 0x000fe400078e002e */
[----:B------:R-:W3:Y:S01]  /*0f90*/  @!P1 LDC.64 R18, c[0x0][0x3f8] ;  /* 0x0000fe00ff129b82 */ /* 0x000ee20000000a00 */
[----:B--2---:R-:W-:-:S04]  /*0fa0*/  @!P4 IADD3 R28, P6, PT, R49, R28, RZ ;  /* 0x0000001c311cc210 */ /* 0x004fc80007fde0ff */
[----:B------:R-:W-:Y:S02]  /*0fb0*/  @!P4 IADD3.X R29, PT, PT, R42, R29, RZ, P6, !PT ;  /* 0x0000001d2a1dc210 */ /* 0x000fe400037fe4ff */
[----:B-1----:R-:W-:Y:S01]  /*0fc0*/  @!P4 IADD3 R22, P6, PT, R49, R22, RZ ;  /* 0x000000163116c210 */ /* 0x002fe20007fde0ff */
[----:B------:R-:W1:Y:S01]  /*0fd0*/  @!P2 LDC.64 R36, c[0x0][0x3f8] ;  /* 0x0000fe00ff24ab82 */ /* 0x000e620000000a00 */
[----:B------:R-:W-:Y:S01]  /*0fe0*/  @!P3 IADD3 R49, PT, PT, R47, R51, RZ ;  /* 0x000000332f31b210 */ /* 0x000fe20007ffe0ff */
[----:B------:R2:W-:Y:S01]  /*0ff0*/  STL.64 [R1+0x20], R52 ;  /* 0x0000203401007387 */ /* 0x0005e20000100a00 */
[----:B------:R-:W-:Y:S02]  /*1000*/  @!P3 SHF.L.U32 R47, R46, 0x2, RZ ;  /* 0x000000022e2fb819 */ /* 0x000fe400000006ff */
[----:B------:R-:W-:Y:S01]  /*1010*/  @!P4 IADD3.X R23, PT, PT, R42, R23, RZ, P6, !PT ;  /* 0x000000172a17c210 */ /* 0x000fe200037fe4ff */
[----:B------:R0:W5:Y:S01]  /*1020*/  @!P4 LDG.E.64 R74, desc[UR12][R28.64] ;  /* 0x0000000c1c4ac981 */ /* 0x000162000c1e1b00 */
[----:B------:R-:W-:Y:S01]  /*1030*/  @!P3 SHF.L.U64.HI R42, R46, 0x2, R49 ;  /* 0x000000022e2ab819 */ /* 0x000fe20000010231 */
[----:B------:R-:W1:Y:S01]  /*1040*/  @!P1 LDC.64 R50, c[0x0][0x398] ;  /* 0x0000e600ff329b82 */ /* 0x000e620000000a00 */
[----:B------:R-:W-:-:S02]  /*1050*/  @!P3 IADD3 R40, P6, PT, R47, R40, RZ ;  /* 0x000000282f28b210 */ /* 0x000fc40007fde0ff */
[----:B------:R-:W-:Y:S02]  /*1060*/  @!P0 MOV R46, R4 ;  /* 0x00000004002e8202 */ /* 0x000fe40000000f00 */
[----:B------:R-:W-:Y:S02]  /*1070*/  @!P3 IADD3.X R41, PT, PT, R42, R41, RZ, P6, !PT ;  /* 0x000000292a29b210 */ /* 0x000fe400037fe4ff */
[----:B----4-:R-:W-:Y:S01]  /*1080*/  @!P3 IADD3 R34, P6, PT, R47, R34, RZ ;  /* 0x000000222f22b210 */ /* 0x010fe20007fde0ff */
[----:B--2---:R-:W2:Y:S01]  /*1090*/  @!P1 LDC.64 R52, c[0x0][0x3a0] ;  /* 0x0000e800ff349b82 */ /* 0x004ea20000000a00 */
[----:B------:R-:W-:Y:S01]  /*10a0*/  @!P0 MOV R47, R7 ;  /* 0x00000007002f8202 */ /* 0x000fe20000000f00 */
[C---:B------:R-:W-:Y:S01]  /*10b0*/  @!P0 IMAD R49, R38.reuse, R17, R44 ;  /* 0x0000001126318224 */ /* 0x040fe200078e022c */
[----:B------:R-:W5:Y:S01]  /*10c0*/  @!P3 LDG.E.64 R72, desc[UR12][R40.64] ;  /* 0x0000000c2848b981 */ /* 0x000f62000c1e1b00 */
[----:B------:R-:W-:Y:S01]  /*10d0*/  @!P0 IMAD.WIDE.U32 R16, R38, R16, R46 ;  /* 0x0000001026108225 */ /* 0x000fe200078e002e */
[----:B------:R-:W-:-:S03]  /*10e0*/  @!P3 IADD3.X R35, PT, PT, R42, R35, RZ, P6, !PT ;  /* 0x000000232a23b210 */ /* 0x000fc600037fe4ff */
[----:B0-----:R-:W0:Y:S01]  /*10f0*/  @!P2 LDC.64 R28, c[0x0][0x398] ;  /* 0x0000e600ff1cab82 */ /* 0x001e220000000a00 */
[----:B------:R-:W-:Y:S01]  /*1100*/  @!P0 IADD3 R17, PT, PT, R17, R49, RZ ;  /* 0x0000003111118210 */ /* 0x000fe20007ffe0ff */
[----:B---3--:R-:W-:Y:S01]  /*1110*/  @!P1 IMAD R42, R45, R18, RZ ;  /* 0x000000122d2a9224 */ /* 0x008fe200078e02ff */
[C---:B------:R-:W-:Y:S02]  /*1120*/  @!P0 SHF.L.U32 R45, R16.reuse, 0x2, RZ ;  /* 0x00000002102d8819 */ /* 0x040fe400000006ff */
[----:B------:R-:W-:Y:S01]  /*1130*/  @!P0 SHF.L.U64.HI R38, R16, 0x2, R17 ;  /* 0x0000000210268819 */ /* 0x000fe20000010211 */
[----:B-1----:R-:W-:Y:S01]  /*1140*/  @!P2 IMAD R43, R43, R36, RZ ;  /* 0x000000242b2ba224 */ /* 0x002fe200078e02ff */
[----:B------:R-:W-:Y:S01]  /*1150*/  @!P1 MOV R16, R4 ;  /* 0x0000000400109202 */ /* 0x000fe20000000f00 */
[----:B------:R-:W1:Y:S01]  /*1160*/  @!P2 LDC.64 R48, c[0x0][0x3a0] ;  /* 0x0000e800ff30ab82 */ /* 0x000e620000000a00 */
[----:B------:R-:W-:Y:S01]  /*1170*/  @!P1 MOV R17, R7 ;  /* 0x0000000700119202 */ /* 0x000fe20000000f00 */
[----:B------:R-:W-:-:S02]  /*1180*/  @!P1 IMAD R47, R33, R19, R42 ;  /* 0x00000013212f9224 */ /* 0x000fc400078e022a */
[----:B------:R-:W-:-:S05]  /*1190*/  @!P1 IMAD.WIDE.U32 R18, R33, R18, R16 ;  /* 0x0000001221129225 */ /* 0x000fca00078e0010 */
[----:B------:R-:W-:Y:S02]  /*11a0*/  @!P1 IADD3 R17, PT, PT, R19, R47, RZ ;  /* 0x0000002f13119210 */ /* 0x000fe40007ffe0ff */
[C---:B------:R-:W-:Y:S02]  /*11b0*/  @!P1 SHF.L.U32 R19, R18.reuse, 0x2, RZ ;  /* 0x0000000212139819 */ /* 0x040fe400000006ff */
[----:B------:R-:W-:Y:S02]  /*11c0*/  @!P1 SHF.L.U64.HI R18, R18, 0x2, R17 ;  /* 0x0000000212129819 */ /* 0x000fe40000010211 */
[----:B------:R-:W-:Y:S02]  /*11d0*/  @!P2 MOV R16, R4 ;  /* 0x000000040010a202 */ /* 0x000fe40000000f00 */
[----:B------:R-:W-:Y:S01]  /*11e0*/  @!P2 MOV R17, R7 ;  /* 0x000000070011a202 */ /* 0x000fe20000000f00 */
[C---:B------:R-:W-:Y:S02]  /*11f0*/  @!P2 IMAD R37, R32.reuse, R37, R43 ;  /* 0x000000252025a224 */ /* 0x040fe400078e022b */
[----:B------:R-:W-:Y:S01]  /*1200*/  @!P2 IMAD.WIDE.U32 R32, R32, R36, R16 ;  /* 0x000000242020a225 */ /* 0x000fe200078e0010 */
[----:B------:R-:W-:-:S04]  /*1210*/  @!P0 IADD3 R24, P6, PT, R45, R24, RZ ;  /* 0x000000182d188210 */ /* 0x000fc80007fde0ff */
[----:B------:R-:W-:-:S04]  /*1220*/  @!P2 IADD3 R17, PT, PT, R33, R37, RZ ;  /* 0x000000252111a210 */ /* 0x000fc80007ffe0ff */
[----:B------:R-:W-:Y:S02]  /*1230*/  @!P2 SHF.L.U64.HI R42, R32, 0x2, R17 ;  /* 0x00000002202aa819 */ /* 0x000fe40000010211 */
[----:B------:R-:W-:Y:S02]  /*1240*/  CS2R R16, SRZ ;  /* 0x0000000000107805 */ /* 0x000fe4000001ff00 */
[C---:B------:R-:W-:Y:S02]  /*1250*/  @!P0 IADD3.X R25, PT, PT, R38.reuse, R25, RZ, P6, !PT ;  /* 0x0000001926198210 */ /* 0x040fe400037fe4ff */
[----:B------:R-:W-:Y:S02]  /*1260*/  @!P0 IADD3 R30, P6, PT, R45, R30, RZ ;  /* 0x0000001e2d1e8210 */ /* 0x000fe40007fde0ff */
[----:B------:R-:W-:Y:S01]  /*1270*/  IADD3 R43, PT, PT, R39, 0xa0, RZ ;  /* 0x000000a0272b7810 */ /* 0x000fe20007ffe0ff */
[----:B------:R3:W5:Y:S01]  /*1280*/  @!P5 LDG.E.64 R16, desc[UR12][R20.64] ;  /* 0x0000000c1410d981 */ /* 0x000762000c1e1b00 */
[----:B------:R-:W-:-:S02]  /*1290*/  @!P0 IADD3.X R31, PT, PT, R38, R31, RZ, P6, !PT ;  /* 0x0000001f261f8210 */ /* 0x000fc400037fe4ff */
[----:B------:R-:W-:Y:S02]  /*12a0*/  ISETP.GE.U32.AND P5, PT, R43, UR16, PT ;  /* 0x000000102b007c0c */ /* 0x000fe4000bfa6070 */
[----:B------:R-:W-:Y:S02]  /*12b0*/  SHF.R.S32.HI R47, RZ, 0x1f, R43 ;  /* 0x0000001fff2f7819 */ /* 0x000fe4000001142b */
[----:B--2---:R-:W-:Y:S02]  /*12c0*/  @!P1 IADD3 R52, P6, PT, R19, R52, RZ ;  /* 0x0000003413349210 */ /* 0x004fe40007fde0ff */
[----:B------:R-:W-:Y:S02]  /*12d0*/  ISETP.GE.AND.EX P5, PT, R47, UR17, PT, P5 ;  /* 0x000000112f007c0c */ /* 0x000fe4000bfa6350 */
[----:B------:R-:W-:Y:S02]  /*12e0*/  @!P1 IADD3.X R53, PT, PT, R18, R53, RZ, P6, !PT ;  /* 0x0000003512359210 */ /* 0x000fe400037fe4ff */
[----:B------:R-:W-:-:S04]  /*12f0*/  @!P1 IADD3 R50, P6, PT, R19, R50, RZ ;  /* 0x0000003213329210 */ /* 0x000fc80007fde0ff */
[----:B------:R-:W-:Y:S02]  /*1300*/  @!P1 IADD3.X R51, PT, PT, R18, R51, RZ, P6, !PT ;  /* 0x0000003312339210 */ /* 0x000fe400037fe4ff */
[----:B------:R-:W-:Y:S02]  /*1310*/  CS2R R18, SRZ ;  /* 0x0000000000127805 */ /* 0x000fe4000001ff00 */
[----:B------:R-:W-:Y:S02]  /*1320*/  IADD3 R45, PT, PT, R39, 0xb0, RZ ;  /* 0x000000b0272d7810 */ /* 0x000fe40007ffe0ff */
[----:B------:R-:W-:Y:S02]  /*1330*/  @!P2 SHF.L.U32 R37, R32, 0x2, RZ ;  /* 0x000000022025a819 */ /* 0x000fe400000006ff */
[----:B---3--:R-:W-:Y:S01]  /*1340*/  CS2R R20, SRZ ;  /* 0x0000000000147805 */ /* 0x008fe2000001ff00 */
[----:B------:R-:W2:Y:S01]  /*1350*/  @!P5 LDC.64 R32, c[0x0][0x3f8] ;  /* 0x0000fe00ff20db82 */ /* 0x000ea20000000a00 */
[----:B------:R3:W5:Y:S01]  /*1360*/  @!P4 LDG.E.64 R18, desc[UR12][R22.64] ;  /* 0x0000000c1612c981 */ /* 0x000762000c1e1b00 */
[----:B------:R-:W-:-:S02]  /*1370*/  ISETP.GE.U32.AND P4, PT, R45, UR16, PT ;  /* 0x000000102d007c0c */ /* 0x000fc4000bf86070 */
[----:B------:R-:W-:Y:S01]  /*1380*/  SHF.R.S32.HI R27, RZ, 0x1f, R45 ;  /* 0x0000001fff1b7819 */ /* 0x000fe2000001142d */
[----:B------:R2:W5:Y:S03]  /*1390*/  @!P3 LDG.E.64 R20, desc[UR12][R34.64] ;  /* 0x0000000c2214b981 */ /* 0x000566000c1e1b00 */
[----:B------:R-:W-:Y:S01]  /*13a0*/  ISETP.GE.AND.EX P4, PT, R27, UR17, PT, P4 ;  /* 0x000000111b007c0c */ /* 0x000fe2000bf86340 */
[----:B------:R-:W4:Y:S01]  /*13b0*/  @!P5 LDC.64 R40, c[0x0][0x3a0] ;  /* 0x0000e800ff28db82 */ /* 0x000f220000000a00 */
[----:B------:R-:W-:Y:S02]  /*13c0*/  ISETP.GE.U32.AND P3, PT, R26, UR16, PT ;  /* 0x000000101a007c0c */ /* 0x000fe4000bf66070 */
[----:B------:R-:W-:-:S04]  /*13d0*/  SHF.R.S32.HI R38, RZ, 0x1f, R26 ;  /* 0x0000001fff267819 */ /* 0x000fc8000001141a */
[----:B------:R-:W-:-:S05]  /*13e0*/  ISETP.GE.AND.EX P3, PT, R38, UR17, PT, P3 ;  /* 0x0000001126007c0c */ /* 0x000fca000bf66330 */
[----:B------:R-:W4:Y:S01]  /*13f0*/  @!P4 LDC.64 R54, c[0x0][0x3f8] ;  /* 0x0000fe00ff36cb82 */ /* 0x000f220000000a00 */
[----:B---3--:R-:W-:Y:S02]  /*1400*/  CS2R R22, SRZ ;  /* 0x0000000000167805 */ /* 0x008fe4000001ff00 */
[----:B-1----:R-:W-:Y:S01]  /*1410*/  @!P2 IADD3 R48, P6, PT, R37, R48, RZ ;  /* 0x000000302530a210 */ /* 0x002fe20007fde0ff */
[----:B--2---:R-:W-:Y:S01]  /*1420*/  @!P5 IMAD R34, R47, R32, RZ ;  /* 0x000000202f22d224 */ /* 0x004fe200078e02ff */
[----:B------:R-:W-:Y:S02]  /*1430*/  @!P5 MOV R35, R7 ;  /* 0x000000070023d202 */ /* 0x000fe40000000f00 */
[----:B------:R-:W-:Y:S01]  /*1440*/  @!P2 IADD3.X R49, PT, PT, R42, R49, RZ, P6, !PT ;  /* 0x000000312a31a210 */ /* 0x000fe200037fe4ff */
[----:B------:R-:W-:Y:S01]  /*1450*/  @!P5 IMAD R57, R43, R33, R34 ;  /* 0x000000212b39d224 */ /* 0x000fe200078e0222 */
[----:B------:R-:W-:Y:S01]  /*1460*/  @!P5 MOV R34, R4 ;  /* 0x000000040022d202 */ /* 0x000fe20000000f00 */
[----:B------:R1:W5:Y:S01]  /*1470*/  @!P0 LDG.E.64 R22, desc[UR12][R30.64] ;  /* 0x0000000c1e168981 */ /* 0x000362000c1e1b00 */
[----:B0-----:R-:W-:Y:S01]  /*1480*/  @!P2 IADD3 R28, P6, PT, R37, R28, RZ ;  /* 0x0000001c251ca210 */ /* 0x001fe20007fde0ff */
[----:B------:R-:W0:Y:S02]  /*1490*/  @!P4 LDC.64 R46, c[0x0][0x3a0] ;  /* 0x0000e800ff2ecb82 */ /* 0x000e240000000a00 */
[----:B------:R-:W-:-:S06]  /*14a0*/  @!P5 IMAD.WIDE.U32 R32, R43, R32, R34 ;  /* 0x000000202b20d225 */ /* 0x000fcc00078e0022 */
[----:B-1----:R-:W1:Y:S08]  /*14b0*/  @!P5 LDC.64 R30, c[0x0][0x398] ;  /* 0x0000e600ff1edb82 */ /* 0x002e700000000a00 */
[----:B------:R-:W2:Y:S01]  /*14c0*/  @!P3 LDC.64 R36, c[0x0][0x3f8] ;  /* 0x0000fe00ff24bb82 */ /* 0x000ea20000000a00 */
[----:B------:R-:W-:Y:S01]  /*14d0*/  @!P5 IADD3 R33, PT, PT, R33, R57, RZ ;  /* 0x000000392121d210 */ /* 0x000fe20007ffe0ff */
[----:B----4-:R-:W-:Y:S01]  /*14e0*/  @!P4 IMAD R56, R27, R54, RZ ;  /* 0x000000361b38c224 */ /* 0x010fe200078e02ff */
[----:B------:R-:W-:-:S02]  /*14f0*/  @!P5 SHF.L.U32 R44, R32, 0x2, RZ ;  /* 0x00000002202cd819 */ /* 0x000fc400000006ff */
[----:B------:R-:W-:Y:S02]  /*1500*/  @!P5 SHF.L.U64.HI R27, R32, 0x2, R33 ;  /* 0x00000002201bd819 */ /* 0x000fe40000010221 */
[----:B------:R-:W-:Y:S02]  /*1510*/  @!P4 MOV R32, R4 ;  /* 0x000000040020c202 */ /* 0x000fe40000000f00 */
[----:B------:R-:W-:Y:S01]  /*1520*/  @!P4 MOV R33, R7 ;  /* 0x000000070021c202 */ /* 0x000fe20000000f00 */
[C---:B------:R-:W-:Y:S01]  /*1530*/  @!P4 IMAD R56, R45.reuse, R55, R56 ;  /* 0x000000372d38c224 */ /* 0x040fe200078e0238 */
[----:B------:R-:W-:Y:S02]  /*1540*/  @!P2 IADD3.X R29, PT, PT, R42, R29, RZ, P6, !PT ;  /* 0x0000001d2a1da210 */ /* 0x000fe400037fe4ff */
[----:B------:R-:W-:Y:S01]  /*1550*/  @!P5 IADD3 R40, P6, PT, R44, R40, RZ ;  /* 0x000000282c28d210 */ /* 0x000fe20007fde0ff */
[----:B------:R-:W-:Y:S01]  /*1560*/  @!P4 IMAD.WIDE.U32 R54, R45, R54, R32 ;  /* 0x000000362d36c225 */ /* 0x000fe200078e0020 */
[----:B------:R-:W-:Y:S01]  /*1570*/  CS2R R70, SRZ ;  /* 0x0000000000467805 */ /* 0x000fe2000001ff00 */
[----:B------:R-:W3:Y:S01]  /*1580*/  @!P4 LDC.64 R42, c[0x0][0x398] ;  /* 0x0000e600ff2acb82 */ /* 0x000ee20000000a00 */
[----:B------:R-:W-:-:S02]  /*1590*/  @!P5 IADD3.X R41, PT, PT, R27, R41, RZ, P6, !PT ;  /* 0x000000291b29d210 */ /* 0x000fc400037fe4ff */
[----:B------:R-:W-:Y:S02]  /*15a0*/  @!P4 IADD3 R56, PT, PT, R55, R56, RZ ;  /* 0x000000383738c210 */ /* 0x000fe40007ffe0ff */
[----:B-1----:R-:W-:Y:S01]  /*15b0*/  @!P5 IADD3 R30, P6, PT, R44, R30, RZ ;  /* 0x0000001e2c1ed210 */ /* 0x002fe20007fde0ff */
[----:B------:R-:W5:Y:S01]  /*15c0*/  @!P0 LDG.E.64 R70, desc[UR12][R24.64] ;  /* 0x0000000c18468981 */ /* 0x000f62000c1e1b00 */
[----:B--2---:R-:W-:Y:S01]  /*15d0*/  @!P3 IMAD R55, R38, R36, RZ ;  /* 0x000000242637b224 */ /* 0x004fe200078e02ff */
[C---:B------:R-:W-:Y:S01]  /*15e0*/  @!P4 SHF.L.U32 R38, R54.reuse, 0x2, RZ ;  /* 0x000000023626c819 */ /* 0x040fe200000006ff */
[----:B------:R-:W1:Y:S01]  /*15f0*/  @!P3 LDC.64 R32, c[0x0][0x3a0] ;  /* 0x0000e800ff20bb82 */ /* 0x000e620000000a00 */
[----:B------:R-:W-:Y:S02]  /*1600*/  @!P5 IADD3.X R31, PT, PT, R27, R31, RZ, P6, !PT ;  /* 0x0000001f1b1fd210 */ /* 0x000fe400037fe4ff */
[----:B------:R-:W-:Y:S02]  /*1610*/  @!P4 SHF.L.U64.HI R27, R54, 0x2, R56 ;  /* 0x00000002361bc819 */ /* 0x000fe40000010238 */
[----:B0-----:R-:W-:-:S03]  /*1620*/  @!P4 IADD3 R46, P6, PT, R38, R46, RZ ;  /* 0x0000002e262ec210 */ /* 0x001fc60007fde0ff */
[----:B------:R-:W0:Y:S01]  /*1630*/  @!P3 LDC.64 R44, c[0x0][0x398] ;  /* 0x0000e600ff2cbb82 */ /* 0x000e220000000a00 */
[----:B------:R-:W-:-:S05]  /*1640*/  @!P4 IADD3.X R47, PT, PT, R27, R47, RZ, P6, !PT ;  /* 0x0000002f1b2fc210 */ /* 0x000fca00037fe4ff */
[----:B------:R2:W5:Y:S02]  /*1650*/  @!P4 LDG.E.64 R62, desc[UR12][R46.64] ;  /* 0x0000000c2e3ec981 */ /* 0x000564000c1e1b00 */
[----:B--2---:R-:W-:Y:S02]  /*1660*/  MOV R46, UR6 ;  /* 0x00000006002e7c02 */ /* 0x004fe40008000f00 */
[----:B------:R-:W-:-:S06]  /*1670*/  MOV R47, UR7 ;  /* 0x00000007002f7c02 */ /* 0x000fcc0008000f00 */
[----:B------:R-:W2:Y:S01]  /*1680*/  LDG.E.64 R46, desc[UR12][R46.64] ;  /* 0x0000000c2e2e7981 */ /* 0x000ea2000c1e1b00 */
[----:B------:R-:W-:-:S04]  /*1690*/  IADD3 R24, PT, PT, R39, 0xd0, RZ ;  /* 0x000000d027187810 */ /* 0x000fc80007ffe0ff */
[----:B------:R-:W-:Y:S02]  /*16a0*/  ISETP.GE.U32.AND P0, PT, R24, UR16, PT ;  /* 0x0000001018007c0c */ /* 0x000fe4000bf06070 */
[----:B------:R-:W-:-:S04]  /*16b0*/  SHF.R.S32.HI R25, RZ, 0x1f, R24 ;  /* 0x0000001fff197819 */ /* 0x000fc80000011418 */
[----:B------:R-:W-:-:S13]  /*16c0*/  ISETP.GE.AND.EX P0, PT, R25, UR17, PT, P0 ;  /* 0x0000001119007c0c */ /* 0x000fda000bf06300 */
[----:B------:R-:W4:Y:S01]  /*16d0*/  @!P0 LDC.64 R34, c[0x0][0x3f8] ;  /* 0x0000fe00ff228b82 */ /* 0x000f220000000a00 */
[----:B------:R-:W-:Y:S01]  /*16e0*/  @!P3 IMAD R37, R26, R37, R55 ;  /* 0x000000251a25b224 */ /* 0x000fe200078e0237 */
[----:B------:R-:W-:Y:S02]  /*16f0*/  @!P3 MOV R54, R4 ;  /* 0x000000040036b202 */ /* 0x000fe40000000f00 */
[----:B------:R-:W-:Y:S02]  /*1700*/  @!P3 MOV R55, R7 ;  /* 0x000000070037b202 */ /* 0x000fe40000000f00 */
[----:B---3--:R-:W-:Y:S01]  /*1710*/  @!P4 IADD3 R42, P6, PT, R38, R42, RZ ;  /* 0x0000002a262ac210 */ /* 0x008fe20007fde0ff */
[----:B------:R-:W-:-:S03]  /*1720*/  @!P3 IMAD.WIDE.U32 R54, R26, R36, R54 ;  /* 0x000000241a36b225 */ /* 0x000fc600078e0036 */
[----:B------:R-:W-:Y:S02]  /*1730*/  @!P4 IADD3.X R43, PT, PT, R27, R43, RZ, P6, !PT ;  /* 0x0000002b1b2bc210 */ /* 0x000fe400037fe4ff */
[----:B------:R-:W-:Y:S02]  /*1740*/  @!P0 MOV R27, R7 ;  /* 0x00000007001b8202 */ /* 0x000fe40000000f00 */
[----:B------:R-:W-:Y:S01]  /*1750*/  @!P3 IADD3 R37, PT, PT, R55, R37, RZ ;  /* 0x000000253725b210 */ /* 0x000fe20007ffe0ff */
[----:B----4-:R-:W-:Y:S01]  /*1760*/  @!P0 IMAD R26, R25, R34, RZ ;  /* 0x00000022191a8224 */ /* 0x010fe200078e02ff */
[----:B------:R-:W-:-:S03]  /*1770*/  @!P3 SHF.L.U32 R25, R54, 0x2, RZ ;  /* 0x000000023619b819 */ /* 0x000fc600000006ff */
[----:B------:R-:W-:Y:S01]  /*1780*/  @!P0 IMAD R35, R24, R35, R26 ;  /* 0x0000002318238224 */ /* 0x000fe200078e021a */
[----:B------:R-:W-:Y:S02]  /*1790*/  @!P0 MOV R26, R4 ;  /* 0x00000004001a8202 */ /* 0x000fe40000000f00 */
[----:B------:R-:W-:Y:S02]  /*17a0*/  @!P3 SHF.L.U64.HI R54, R54, 0x2, R37 ;  /* 0x000000023636b819 */ /* 0x000fe40000010225 */
[----:B-1----:R-:W-:Y:S01]  /*17b0*/  @!P3 IADD3 R32, P6, PT, R25, R32, RZ ;  /* 0x000000201920b210 */ /* 0x002fe20007fde0ff */
[----:B------:R-:W-:-:S03]  /*17c0*/  @!P0 IMAD.WIDE.U32 R26, R24, R34, R26 ;  /* 0x00000022181a8225 */ /* 0x000fc600078e001a */
[----:B------:R-:W-:Y:S02]  /*17d0*/  @!P3 IADD3.X R33, PT, PT, R54, R33, RZ, P6, !PT ;  /* 0x000000213621b210 */ /* 0x000fe400037fe4ff */
[----:B0-----:R-:W-:Y:S02]  /*17e0*/  @!P3 IADD3 R44, P6, PT, R25, R44, RZ ;  /* 0x0000002c192cb210 */ /* 0x001fe40007fde0ff */
[----:B------:R-:W-:Y:S02]  /*17f0*/  CS2R R24, SRZ ;  /* 0x0000000000187805 */ /* 0x000fe4000001ff00 */
[----:B------:R-:W-:Y:S02]  /*1800*/  @!P0 IADD3 R37, PT, PT, R27, R35, RZ ;  /* 0x000000231b258210 */ /* 0x000fe40007ffe0ff */
[----:B------:R-:W-:Y:S02]  /*1810*/  CS2R R68, SRZ ;  /* 0x0000000000447805 */ /* 0x000fe4000001ff00 */
[----:B------:R-:W-:-:S02]  /*1820*/  @!P0 SHF.L.U32 R35, R26, 0x2, RZ ;  /* 0x000000021a238819 */ /* 0x000fc400000006ff */
[----:B------:R-:W-:Y:S01]  /*1830*/  @!P0 SHF.L.U64.HI R37, R26, 0x2, R37 ;  /* 0x000000021a258819 */ /* 0x000fe20000010225 */
[----:B------:R0:W5:Y:S01]  /*1840*/  @!P1 LDG.E.64 R24, desc[UR12][R50.64] ;  /* 0x0000000c32189981 */ /* 0x000162000c1e1b00 */
[----:B------:R-:W-:-:S03]  /*1850*/  CS2R R26, SRZ ;  /* 0x00000000001a7805 */ /* 0x000fc6000001ff00 */
[----:B------:R-:W5:Y:S04]  /*1860*/  @!P1 LDG.E.64 R68, desc[UR12][R52.64] ;  /* 0x0000000c34449981 */ /* 0x000f68000c1e1b00 */
[----:B------:R1:W5:Y:S01]  /*1870*/  @!P2 LDG.E.64 R26, desc[UR12][R28.64] ;  /* 0x0000000c1c1aa981 */ /* 0x000362000c1e1b00 */
[----:B0-----:R-:W-:-:S04]  /*1880*/  IADD3 R50, PT, PT, R39, 0xe0, RZ ;  /* 0x000000e027327810 */ /* 0x001fc80007ffe0ff */
[----:B------:R-:W-:Y:S02]  /*1890*/  ISETP.GE.U32.AND P1, PT, R50, UR16, PT ;  /* 0x0000001032007c0c */ /* 0x000fe4000bf26070 */
[----:B------:R-:W-:Y:S02]  /*18a0*/  CS2R R64, SRZ ;  /* 0x0000000000407805 */ /* 0x000fe4000001ff00 */
[----:B------:R-:W-:Y:S02]  /*18b0*/  SHF.R.S32.HI R34, RZ, 0x1f, R50 ;  /* 0x0000001fff227819 */ /* 0x000fe40000011432 */
[----:B------:R-:W-:Y:S02]  /*18c0*/  CS2R R66, SRZ ;  /* 0x0000000000427805 */ /* 0x000fe4000001ff00 */
[----:B-1----:R-:W-:Y:S02]  /*18d0*/  CS2R R28, SRZ ;  /* 0x00000000001c7805 */ /* 0x002fe4000001ff00 */
[----:B------:R-:W-:-:S02]  /*18e0*/  CS2R R60, SRZ ;  /* 0x00000000003c7805 */ /* 0x000fc4000001ff00 */
[----:B------:R-:W-:Y:S01]  /*18f0*/  ISETP.GE.AND.EX P1, PT, R34, UR17, PT, P1 ;  /* 0x0000001122007c0c */ /* 0x000fe2000bf26310 */
[----:B------:R0:W5:Y:S04]  /*1900*/  @!P5 LDG.E.64 R64, desc[UR12][R40.64] ;  /* 0x0000000c2840d981 */ /* 0x000168000c1e1b00 */
[----:B------:R1:W5:Y:S04]  /*1910*/  @!P5 LDG.E.64 R28, desc[UR12][R30.64] ;  /* 0x0000000c1e1cd981 */ /* 0x000368000c1e1b00 */
[----:B------:R3:W5:Y:S01]  /*1920*/  @!P2 LDG.E.64 R66, desc[UR12][R48.64] ;  /* 0x0000000c3042a981 */ /* 0x000762000c1e1b00 */
[----:B0-----:R-:W0:Y:S01]  /*1930*/  @!P0 LDC.64 R40, c[0x0][0x3a0] ;  /* 0x0000e800ff288b82 */ /* 0x001e220000000a00 */
[----:B------:R-:W-:-:S02]  /*1940*/  IADD3 R39, PT, PT, R39, 0xf0, RZ ;  /* 0x000000f027277810 */ /* 0x000fc40007ffe0ff */
[----:B------:R-:W5:Y:S01]  /*1950*/  @!P3 LDG.E.64 R60, desc[UR12][R32.64] ;  /* 0x0000000c203cb981 */ /* 0x000f62000c1e1b00 */
[----:B-1----:R-:W-:Y:S02]  /*1960*/  CS2R R30, SRZ ;  /* 0x00000000001e7805 */ /* 0x002fe4000001ff00 */
[----:B------:R-:W-:Y:S02]  /*1970*/  @!P3 IADD3.X R45, PT, PT, R54, R45, RZ, P6, !PT ;  /* 0x0000002d362db210 */ /* 0x000fe400037fe4ff */
[----:B------:R-:W-:Y:S02]  /*1980*/  CS2R R58, SRZ ;  /* 0x00000000003a7805 */ /* 0x000fe4000001ff00 */
[----:B------:R-:W-:Y:S01]  /*1990*/  CS2R R56, SRZ ;  /* 0x0000000000387805 */ /* 0x000fe2000001ff00 */
[----:B---3--:R-:W1:Y:S01]  /*19a0*/  @!P0 LDC.64 R48, c[0x0][0x398] ;  /* 0x0000e600ff308b82 */ /* 0x008e620000000a00 */
[----:B------:R-:W5:Y:S04]  /*19b0*/  LDL R52, [R1] ;  /* 0x0000000001347983 */ /* 0x000f680000100800 */
[----:B------:R3:W5:Y:S04]  /*19c0*/  @!P4 LDG.E.64 R30, desc[UR12][R42.64] ;  /* 0x0000000c2a1ec981 */ /* 0x000768000c1e1b00 */
[----:B------:R-:W5:Y:S01]  /*19d0*/  LDL R53, [R1+0x4] ;  /* 0x0000040001357983 */ /* 0x000f620000100800 */
[----:B---3--:R-:W3:Y:S01]  /*19e0*/  @!P1 LDC.64 R42, c[0x0][0x3f8] ;  /* 0x0000fe00ff2a9b82 */ /* 0x008ee20000000a00 */
[----:B------:R-:W-:-:S02]  /*19f0*/  ISETP.GE.U32.AND P2, PT, R39, UR16, PT ;  /* 0x0000001027007c0c */ /* 0x000fc4000bf46070 */
[----:B------:R-:W-:Y:S02]  /*1a00*/  SHF.R.S32.HI R38, RZ, 0x1f, R39 ;  /* 0x0000001fff267819 */ /* 0x000fe40000011427 */
[----:B------:R-:W-:Y:S02]  /*1a10*/  CS2R R32, SRZ ;  /* 0x0000000000207805 */ /* 0x000fe4000001ff00 */
[----:B------:R-:W-:Y:S02]  /*1a20*/  ISETP.GE.AND.EX P2, PT, R38, UR17, PT, P2 ;  /* 0x0000001126007c0c */ /* 0x000fe4000bf46320 */
[C---:B0-----:R-:W-:Y:S02]  /*1a30*/  @!P0 IADD3 R40, P4, PT, R35.reuse, R40, RZ ;  /* 0x0000002823288210 */ /* 0x041fe40007f9e0ff */
[----:B------:R0:W5:Y:S01]  /*1a40*/  @!P3 LDG.E.64 R32, desc[UR12][R44.64] ;  /* 0x0000000c2c20b981 */ /* 0x000162000c1e1b00 */
[----:B-1----:R-:W-:Y:S02]  /*1a50*/  @!P0 IADD3 R48, P3, PT, R35, R48, RZ ;  /* 0x0000003023308210 */ /* 0x002fe40007f7e0ff */
[----:B------:R-:W-:-:S02]  /*1a60*/  @!P1 MOV R35, R7 ;  /* 0x0000000700239202 */ /* 0x000fc40000000f00 */
[C---:B------:R-:W-:Y:S01]  /*1a70*/  @!P0 IADD3.X R41, PT, PT, R37.reuse, R41, RZ, P4, !PT ;  /* 0x0000002925298210 */ /* 0x040fe200027fe4ff */
[----:B---3--:R-:W-:Y:S01]  /*1a80*/  @!P1 IMAD R36, R34, R42, RZ ;  /* 0x0000002a22249224 */ /* 0x008fe200078e02ff */
[----:B------:R-:W-:Y:S02]  /*1a90*/  @!P1 MOV R34, R4 ;  /* 0x0000000400229202 */ /* 0x000fe40000000f00 */
[----:B0-----:R-:W0:Y:S01]  /*1aa0*/  @!P2 LDC.64 R44, c[0x0][0x3f8] ;  /* 0x0000fe00ff2cab82 */ /* 0x001e220000000a00 */
[----:B------:R1:W5:Y:S01]  /*1ab0*/  @!P0 LDG.E.64 R58, desc[UR12][R40.64] ;  /* 0x0000000c283a8981 */ /* 0x000362000c1e1b00 */
[C---:B------:R-:W-:Y:S02]  /*1ac0*/  @!P1 IMAD R36, R50.reuse, R43, R36 ;  /* 0x0000002b32249224 */ /* 0x040fe400078e0224 */
[----:B------:R-:W-:Y:S01]  /*1ad0*/  @!P1 IMAD.WIDE.U32 R42, R50, R42, R34 ;  /* 0x0000002a322a9225 */ /* 0x000fe200078e0022 */
[----:B------:R-:W-:Y:S02]  /*1ae0*/  CS2R R34, SRZ ;  /* 0x0000000000227805 */ /* 0x000fe4000001ff00 */
[----:B------:R-:W-:Y:S01]  /*1af0*/  @!P0 IADD3.X R49, PT, PT, R37, R49, RZ, P3, !PT ;  /* 0x0000003125318210 */ /* 0x000fe20001ffe4ff */
[----:B------:R-:W3:Y:S04]  /*1b00*/  LDC.64 R50, c[0x0][0x3a8] ;  /* 0x0000ea00ff327b82 */ /* 0x000ee80000000a00 */
[----:B------:R4:W5:Y:S04]  /*1b10*/  @!P0 LDG.E.64 R34, desc[UR12][R48.64] ;  /* 0x0000000c30228981 */ /* 0x000968000c1e1b00 */
[----:B-1----:R-:W1:Y:S08]  /*1b20*/  @!P1 LDC.64 R40, c[0x0][0x3a0] ;  /* 0x0000e800ff289b82 */ /* 0x002e700000000a00 */
[----:B----4-:R-:W4:Y:S01]  /*1b30*/  @!P1 LDC.64 R48, c[0x0][0x398] ;  /* 0x0000e600ff309b82 */ /* 0x010f220000000a00 */
[----:B------:R-:W-:Y:S01]  /*1b40*/  @!P1 IADD3 R36, PT, PT, R43, R36, RZ ;  /* 0x000000242b249210 */ /* 0x000fe20007ffe0ff */
[----:B0-----:R-:W-:Y:S01]  /*1b50*/  @!P2 IMAD R38, R38, R44, RZ ;  /* 0x0000002c2626a224 */ /* 0x001fe200078e02ff */
[----:B------:R-:W-:-:S02]  /*1b60*/  @!P1 SHF.L.U32 R37, R42, 0x2, RZ ;  /* 0x000000022a259819 */ /* 0x000fc400000006ff */
[----:B------:R-:W-:Y:S02]  /*1b70*/  @!P1 SHF.L.U64.HI R36, R42, 0x2, R36 ;  /* 0x000000022a249819 */ /* 0x000fe40000010224 */
[----:B------:R-:W-:Y:S02]  /*1b80*/  @!P2 MOV R42, R4 ;  /* 0x00000004002aa202 */ /* 0x000fe40000000f00 */
[----:B------:R-:W-:Y:S01]  /*1b90*/  @!P2 MOV R43, R7 ;  /* 0x00000007002ba202 */ /* 0x000fe20000000f00 */
[C---:B------:R-:W-:Y:S02]  /*1ba0*/  @!P2 IMAD R38, R39.reuse, R45, R38 ;  /* 0x0000002d2726a224 */ /* 0x040fe400078e0226 */
[----:B------:R-:W-:Y:S01]  /*1bb0*/  @!P2 IMAD.WIDE.U32 R44, R39, R44, R42 ;  /* 0x0000002c272ca225 */ /* 0x000fe200078e002a */
[----:B-1----:R-:W-:Y:S02]  /*1bc0*/  @!P1 IADD3 R40, P0, PT, R37, R40, RZ ;  /* 0x0000002825289210 */ /* 0x002fe40007f1e0ff */
[----:B------:R-:W0:Y:S02]  /*1bd0*/  @!P2 LDC.64 R42, c[0x0][0x3a0] ;  /* 0x0000e800ff2aab82 */ /* 0x000e240000000a00 */
[----:B------:R-:W-:-:S02]  /*1be0*/  @!P1 IADD3.X R41, PT, PT, R36, R41, RZ, P0, !PT ;  /* 0x0000002924299210 */ /* 0x000fc400007fe4ff */
[----:B----4-:R-:W-:Y:S02]  /*1bf0*/  @!P1 IADD3 R48, P0, PT, R37, R48, RZ ;  /* 0x0000003025309210 */ /* 0x010fe40007f1e0ff */
[----:B------:R-:W-:Y:S02]  /*1c00*/  CS2R R54, SRZ ;  /* 0x0000000000367805 */ /* 0x000fe4000001ff00 */
[----:B------:R-:W-:Y:S01]  /*1c10*/  @!P2 IADD3 R38, PT, PT, R45, R38, RZ ;  /* 0x000000262d26a210 */ /* 0x000fe20007ffe0ff */
[----:B------:R1:W5:Y:S01]  /*1c20*/  @!P1 LDG.E.64 R56, desc[UR12][R40.64] ;  /* 0x0000000c28389981 */ /* 0x000362000c1e1b00 */
[----:B------:R-:W-:Y:S02]  /*1c30*/  @!P1 IADD3.X R49, PT, PT, R36, R49, RZ, P0, !PT ;  /* 0x0000003124319210 */ /* 0x000fe400007fe4ff */
[----:B------:R-:W4:Y:S01]  /*1c40*/  @!P2 LDC.64 R36, c[0x0][0x398] ;  /* 0x0000e600ff24ab82 */ /* 0x000f220000000a00 */
[C---:B------:R-:W-:Y:S02]  /*1c50*/  @!P2 SHF.L.U64.HI R38, R44.reuse, 0x2, R38 ;  /* 0x000000022c26a819 */ /* 0x040fe40000010226 */
[----:B------:R-:W-:-:S04]  /*1c60*/  @!P2 SHF.L.U32 R44, R44, 0x2, RZ ;  /* 0x000000022c2ca819 */ /* 0x000fc800000006ff */
[----:B0-----:R-:W-:-:S04]  /*1c70*/  @!P2 IADD3 R42, P0, PT, R44, R42, RZ ;  /* 0x0000002a2c2aa210 */ /* 0x001fc80007f1e0ff */
[----:B------:R-:W-:Y:S02]  /*1c80*/  @!P2 IADD3.X R43, PT, PT, R38, R43, RZ, P0, !PT ;  /* 0x0000002b262ba210 */ /* 0x000fe400007fe4ff */
[----:B-1----:R-:W-:-:S03]  /*1c90*/  CS2R R40, SRZ ;  /* 0x0000000000287805 */ /* 0x002fc6000001ff00 */
[----:B------:R0:W5:Y:S01]  /*1ca0*/  @!P2 LDG.E.64 R54, desc[UR12][R42.64] ;  /* 0x0000000c2a36a981 */ /* 0x000162000c1e1b00 */
[----:B----4-:R-:W-:Y:S01]  /*1cb0*/  @!P2 IADD3 R36, P0, PT, R44, R36, RZ ;  /* 0x000000242c24a210 */ /* 0x010fe20007f1e0ff */
[----:B---3--:R-:W-:Y:S02]  /*1cc0*/  IMAD.WIDE R44, R0, 0x4, R50 ;  /* 0x00000004002c7825 */ /* 0x008fe400078e0232 */
[----:B------:R1:W5:Y:S01]  /*1cd0*/  @!P1 LDG.E.64 R40, desc[UR12][R48.64] ;  /* 0x0000000c30289981 */ /* 0x000362000c1e1b00 */
[----:B------:R-:W-:Y:S02]  /*1ce0*/  @!P2 IADD3.X R37, PT, PT, R38, R37, RZ, P0, !PT ;  /* 0x000000252625a210 */ /* 0x000fe400007fe4ff */
[----:B0-----:R-:W-:Y:S01]  /*1cf0*/  CS2R R42, SRZ ;  /* 0x00000000002a7805 */ /* 0x001fe2000001ff00 */
[----:B------:R1:W5:Y:S04]  /*1d00*/  LDL R50, [R1+0x14] ;  /* 0x0000140001327983 */ /* 0x0003680000100800 */
[----:B------:R1:W5:Y:S04]  /*1d10*/  LDL R51, [R1+0x1c] ;  /* 0x00001c0001337983 */ /* 0x0003680000100800 */
[----:B------:R1:W5:Y:S04]  /*1d20*/  LDL R48, [R1+0x20] ;  /* 0x0000200001307983 */ /* 0x0003680000100800 */
[----:B------:R1:W5:Y:S04]  /*1d30*/  @!P2 LDG.E.64 R42, desc[UR12][R36.64] ;  /* 0x0000000c242aa981 */ /* 0x000368000c1e1b00 */
[----:B------:R-:W5:Y:S01]  /*1d40*/  LDG.E.64 R44, desc[UR12][R44.64] ;  /* 0x0000000c2c2c7981 */ /* 0x000f62000c1e1b00 */
[----:B--2---:R-:W-:-:S03]  /*1d50*/  R2UR UR11, R46 ;  /* 0x000000002e0b72ca */ /* 0x004fc600000e0000 */
[----:B------:R1:W5:Y:S10]  /*1d60*/  LDL R46, [R1+0x10] ;  /* 0x00001000012e7983 */ /* 0x0003740000100800 */
        /* <DEDUP_REMOVED lines=8> */
[----:B------:R-:W-:Y:S01]  /*1df0*/  UISETP.NE.AND UP1, UPT, UR9, URZ, UPT ;  /* 0x000000ff0900728c */ /* 0x000fe2000bf25270 */
[----:B------:R-:W-:Y:S01]  /*1e00*/  UMOV UR14, 0x3f800000 ;  /* 0x3f800000000e7882 */ /* 0x000fe20000000000 */
[----:B0-----:R-:W-:-:S13]  /*1e10*/  @P0 R2UR UR6, R0 ;  /* 0x00000000000602ca */ /* 0x001fda00000e0000 */
[----:B------:R-:W-:Y:S01]  /*1e20*/  @UP0 UMOV UR14, UR6 ;  /* 0x00000006000e0c82 */ /* 0x000fe20008000000 */
[----:B-1----:R-:W-:Y:S05]  /*1e30*/  BRA.U UP1, `(.L_x_1338) ;  /* 0x0000000d01907547 */ /* 0x002fea000b800000 */
[----:B------:R-:W2:Y:S04]  /*1e40*/  LDL R49, [R1+0x24] ;  /* 0x0000240001317983 */ /* 0x000ea80000100800 */
[----:B------:R-:W3:Y:S01]  /*1e50*/  LDL R39, [R1+0x18] ;  /* 0x0000180001277983 */ /* 0x000ee20000100800 */
[----:B-----5:R-:W-:Y:S01]  /*1e60*/  FADD.FTZ R36, R46, -UR11 ;  /* 0x8000000b2e247e21 */ /* 0x020fe20008010000 */
[----:B------:R-:W-:Y:S01]  /*1e70*/  FMUL.FTZ R47, R2, R44 ;  /* 0x0000002c022f7220 */ /* 0x000fe20000410000 */
[----:B------:R-:W-:Y:S01]  /*1e80*/  FADD.FTZ R0, R50, -UR11 ;  /* 0x8000000b32007e21 */ /* 0x000fe20008010000 */
[----:B------:R-:W-:Y:S01]  /*1e90*/  FMUL.FTZ R37, R3, R45 ;  /* 0x0000002d03257220 */ /* 0x000fe20000410000 */
[----:B------:R-:W-:Y:S01]  /*1ea0*/  FMUL.FTZ R36, R36, UR14 ;  /* 0x0000000e24247c20 */ /* 0x000fe20008410000 */
[----:B------:R-:W-:Y:S01]  /*1eb0*/  FADD.FTZ R38, R48, -UR11 ;  /* 0x8000000b30267e21 */ /* 0x000fe20008010000 */
[----:B------:R-:W-:-:S03]  /*1ec0*/  FMUL.FTZ R0, R0, UR14 ;  /* 0x0000000e00007c20 */ /* 0x000fc60008410000 */
[----:B------:R-:W-:Y:S01]  /*1ed0*/  FMUL.FTZ R38, R38, UR14 ;  /* 0x0000000e26267c20 */ /* 0x000fe20008410000 */
[----:B--2---:R-:W-:Y:S01]  /*1ee0*/  MOV R46, R49 ;  /* 0x00000031002e7202 */ /* 0x004fe20000000f00 */
[----:B------:R-:W-:Y:S01]  /*1ef0*/  FADD.FTZ R49, RZ, R47 ;  /* 0x0000002fff317221 */ /* 0x000fe20000010000 */
[----:B------:R-:W-:Y:S01]  /*1f00*/  FFMA.FTZ R47, R36, R47, RZ ;  /* 0x0000002f242f7223 */ /* 0x000fe200000100ff */
[----:B------:R-:W-:Y:S02]  /*1f10*/  FFMA.FTZ R36, R2, R36, RZ ;  /* 0x0000002402247223 */ /* 0x000fe400000100ff */
[----:B------:R-:W-:Y:S01]  /*1f20*/  FADD.FTZ R49, R37, R49 ;  /* 0x0000003125317221 */ /* 0x000fe20000010000 */
[----:B------:R-:W-:Y:S01]  /*1f30*/  FFMA.FTZ R47, R0, R37, R47 ;  /* 0x00000025002f7223 */ /* 0x000fe2000001002f */
[C---:B------:R-:W-:Y:S01]  /*1f40*/  FMUL.FTZ R37, R10.reuse, R44 ;  /* 0x0000002c0a257220 */ /* 0x040fe20000410000 */
[----:B------:R-:W-:-:S03]  /*1f50*/  FFMA.FTZ R36, R10, R38, R36 ;  /* 0x000000260a247223 */ /* 0x000fc60000010024 */
[----:B------:R-:W-:Y:S01]  /*1f60*/  FFMA.FTZ R47, R38, R37, R47 ;  /* 0x00000025262f7223 */ /* 0x000fe2000001002f */
[----:B------:R-:W-:Y:S01]  /*1f70*/  FADD.FTZ R38, R46, -UR11 ;  /* 0x8000000b2e267e21 */ /* 0x000fe20008010000 */
[----:B------:R-:W-:Y:S01]  /*1f80*/  FADD.FTZ R49, R49, R37 ;  /* 0x0000002531317221 */ /* 0x000fe20000010000 */
[----:B------:R-:W-:Y:S01]  /*1f90*/  FFMA.FTZ R37, R3, R0, RZ ;  /* 0x0000000003257223 */ /* 0x000fe200000100ff */
[----:B------:R-:W-:Y:S01]  /*1fa0*/  FMUL.FTZ R0, R11, R45 ;  /* 0x0000002d0b007220 */ /* 0x000fe20000410000 */
[----:B------:R-:W-:-:S03]  /*1fb0*/  FMUL.FTZ R38, R38, UR14 ;  /* 0x0000000e26267c20 */ /* 0x000fc60008410000 */
[----:B------:R-:W-:Y:S01]  /*1fc0*/  FADD.FTZ R49, R0, R49 ;  /* 0x0000003100317221 */ /* 0x000fe20000010000 */
[----:B------:R-:W-:Y:S01]  /*1fd0*/  FFMA.FTZ R37, R11, R38, R37 ;  /* 0x000000260b257223 */ /* 0x000fe20000010025 */
[----:B------:R-:W-:Y:S01]  /*1fe0*/  FFMA.FTZ R47, R38, R0, R47 ;  /* 0x00000000262f7223 */ /* 0x000fe2000001002f */
[----:B---3--:R-:W-:Y:S01]  /*1ff0*/  FADD.FTZ R38, R39, -UR11 ;  /* 0x8000000b27267e21 */ /* 0x008fe20008010000 */
[----:B------:R-:W-:Y:S01]  /*2000*/  FMUL.FTZ R0, R12, R44 ;  /* 0x0000002c0c007220 */ /* 0x000fe20000410000 */
[----:B------:R-:W-:Y:S02]  /*2010*/  FADD.FTZ R39, RZ, R3 ;  /* 0x00000003ff277221 */ /* 0x000fe40000010000 */
[----:B------:R-:W-:Y:S01]  /*2020*/  FMUL.FTZ R38, R38, UR14 ;  /* 0x0000000e26267c20 */ /* 0x000fe20008410000 */
[----:B------:R-:W-:Y:S01]  /*2030*/  FADD.FTZ R49, R49, R0 ;  /* 0x0000000031317221 */ /* 0x000fe20000010000 */
[----:B------:R-:W-:Y:S02]  /*2040*/  FADD.FTZ R39, R11, R39 ;  /* 0x000000270b277221 */ /* 0x000fe40000010000 */
[----:B------:R-:W-:Y:S01]  /*2050*/  FFMA.FTZ R36, R12, R38, R36 ;  /* 0x000000260c247223 */ /* 0x000fe20000010024 */
[----:B------:R-:W-:Y:S01]  /*2060*/  FFMA.FTZ R47, R38, R0, R47 ;  /* 0x00000000262f7223 */ /* 0x000fe2000001002f */
[----:B------:R-:W-:Y:S01]  /*2070*/  FADD.FTZ R38, R51, -UR11 ;  /* 0x8000000b33267e21 */ /* 0x000fe20008010000 */
[C---:B------:R-:W-:Y:S01]  /*2080*/  FMUL.FTZ R0, R13.reuse, R45 ;  /* 0x0000002d0d007220 */ /* 0x040fe20000410000 */
[----:B------:R-:W-:-:S02]  /*2090*/  FADD.FTZ R39, R13, R39 ;  /* 0x000000270d277221 */ /* 0x000fc40000010000 */
[----:B------:R-:W-:Y:S01]  /*20a0*/  FMUL.FTZ R38, R38, UR14 ;  /* 0x0000000e26267c20 */ /* 0x000fe20008410000 */
[----:B------:R-:W-:Y:S01]  /*20b0*/  FADD.FTZ R49, R0, R49 ;  /* 0x0000003100317221 */ /* 0x000fe20000010000 */
[----:B------:R-:W-:Y:S02]  /*20c0*/  FADD.FTZ R39, R15, R39 ;  /* 0x000000270f277221 */ /* 0x000fe40000010000 */
[----:B------:R-:W-:Y:S01]  /*20d0*/  FFMA.FTZ R37, R13, R38, R37 ;  /* 0x000000260d257223 */ /* 0x000fe20000010025 */
[----:B------:R-:W-:Y:S01]  /*20e0*/  FFMA.FTZ R47, R38, R0, R47 ;  /* 0x00000000262f7223 */ /* 0x000fe2000001002f */
[----:B------:R-:W-:Y:S01]  /*20f0*/  FADD.FTZ R38, R52, -UR11 ;  /* 0x8000000b34267e21 */ /* 0x000fe20008010000 */
[----:B------:R-:W-:Y:S01]  /*2100*/  FMUL.FTZ R0, R14, R44 ;  /* 0x0000002c0e007220 */ /* 0x000fe20000410000 */
[----:B------:R-:W-:Y:S02]  /*2110*/  FADD.FTZ R39, R17, R39 ;  /* 0x0000002711277221 */ /* 0x000fe40000010000 */
[----:B------:R-:W-:Y:S01]  /*2120*/  FMUL.FTZ R38, R38, UR14 ;  /* 0x0000000e26267c20 */ /* 0x000fe20008410000 */
[----:B------:R-:W-:Y:S01]  /*2130*/  FADD.FTZ R49, R49, R0 ;  /* 0x0000000031317221 */ /* 0x000fe20000010000 */
[----:B------:R-:W-:-:S02]  /*2140*/  FADD.FTZ R39, R19, R39 ;  /* 0x0000002713277221 */ /* 0x000fc40000010000 */
[----:B------:R-:W-:Y:S01]  /*2150*/  FFMA.FTZ R36, R14, R38, R36 ;  /* 0x000000260e247223 */ /* 0x000fe20000010024 */
[----:B------:R-:W-:Y:S01]  /*2160*/  FFMA.FTZ R47, R38, R0, R47 ;  /* 0x00000000262f7223 */ /* 0x000fe2000001002f */
[----:B------:R-:W-:Y:S01]  /*2170*/  FADD.FTZ R38, R53, -UR11 ;  /* 0x8000000b35267e21 */ /* 0x000fe20008010000 */
[----:B------:R-:W-:Y:S01]  /*2180*/  FMUL.FTZ R0, R15, R45 ;  /* 0x0000002d0f007220 */ /* 0x000fe20000410000 */
[----:B------:R-:W-:Y:S02]  /*2190*/  FADD.FTZ R39, R21, R39 ;  /* 0x0000002715277221 */ /* 0x000fe40000010000 */
[----:B------:R-:W-:Y:S01]  /*21a0*/  FMUL.FTZ R38, R38, UR14 ;  /* 0x0000000e26267c20 */ /* 0x000fe20008410000 */
[----:B------:R-:W-:Y:S01]  /*21b0*/  FADD.FTZ R49, R0, R49 ;  /* 0x0000003100317221 */ /* 0x000fe20000010000 */
[----:B------:R-:W-:Y:S02]  /*21c0*/  FADD.FTZ R39, R23, R39 ;  /* 0x0000002717277221 */ /* 0x000fe40000010000 */
[----:B------:R-:W-:Y:S01]  /*21d0*/  FFMA.FTZ R37, R15, R38, R37 ;  /* 0x000000260f257223 */ /* 0x000fe20000010025 */
[----:B------:R-:W-:Y:S01]  /*21e0*/  FFMA.FTZ R47, R38, R0, R47 ;  /* 0x00000000262f7223 */ /* 0x000fe2000001002f */
[----:B------:R-:W-:Y:S01]  /*21f0*/  FADD.FTZ R38, R76, -UR11 ;  /* 0x8000000b4c267e21 */ /* 0x000fe20008010000 */
[----:B------:R-:W-:Y:S01]  /*2200*/  FMUL.FTZ R0, R16, R44 ;  /* 0x0000002c10007220 */ /* 0x000fe20000410000 */
        /* <DEDUP_REMOVED lines=31> */
[----:B------:R-:W-:-:S03]  /*2400*/  FMUL.FTZ R0, R20, R44 ;  /* 0x0000002c14007220 */ /* 0x000fc60000410000 */
[----:B------:R-:W-:Y:S01]  /*2410*/  FMUL.FTZ R38, R38, UR14 ;  /* 0x0000000e26267c20 */ /* 0x000fe20008410000 */
[----:B------:R-:W-:-:S03]  /*2420*/  FADD.FTZ R49, R49, R0 ;  /* 0x0000000031317221 */ /* 0x000fc60000010000 */
        /* <DEDUP_REMOVED lines=116> */
[----:B------:R-:W-:-:S04]  /*2b70*/  FADD.FTZ R38, RZ, R2 ;  /* 0x00000002ff267221 */ /* 0x000fc80000010000 */
[----:B------:R-:W-:-:S04]  /*2b80*/  FADD.FTZ R38, R10, R38 ;  /* 0x000000260a267221 */ /* 0x000fc80000010000 */
        /* <DEDUP_REMOVED lines=13> */
[----:B------:R-:W-:Y:S01]  /*2c60*/  FADD.FTZ R38, R42, R38 ;  /* 0x000000262a267221 */ /* 0x000fe20000010000 */
[----:B------:R-:W-:Y:S06]  /*2c70*/  BRA `(.L_x_1339) ;  /* 0x0000002000087947 */ /* 0x000fec0003800000 */
.L_x_1338:
[----:B-----5:R-:W-:Y:S01]  /*2c80*/  FADD.FTZ R36, R46, -UR11 ;  /* 0x8000000b2e247e21 */ /* 0x020fe20008010000 */
[----:B------:R-:W-:-:S03]  /*2c90*/  FADD.FTZ R0, R50, -UR11 ;  /* 0x8000000b32007e21 */ /* 0x000fc60008010000 */
[----:B------:R-:W-:Y:S01]  /*2ca0*/  FMUL.FTZ R36, R36, UR14 ;  /* 0x0000000e24247c20 */ /* 0x000fe20008410000 */
[----:B------:R-:W-:-:S03]  /*2cb0*/  FMUL.FTZ R0, R0, UR14 ;  /* 0x0000000e00007c20 */ /* 0x000fc60008410000 */
        /* <DEDUP_REMOVED lines=24> */
[----:B------:R-:W-:-:S04]  /*2e40*/  FADD.FTZ R46, R48, -UR11 ;  /* 0x8000000b302e7e21 */ /* 0x000fc80008010000 */
[----:B------:R-:W-:-:S04]  /*2e50*/  FMUL.FTZ R46, R46, UR14 ;  /* 0x0000000e2e2e7c20 */ /* 0x000fc80008410000 */
[----:B------:R-:W-:-:S04]  /*2e60*/  FFMA.FTZ R48, R44, R46, R8 ;  /* 0x0000002e2c307223 */ /* 0x000fc80000010008 */
[----:B------:R-:W-:-:S06]  /*2e70*/  FMUL.FTZ R49, R48, -1.4426950216293334961 ;  /* 0xbfb8aa3b30317820 */ /* 0x000fcc0000410000 */
[----:B------:R-:W0:Y:S02]  /*2e80*/  MUFU.EX2 R49, R49 ;  /* 0x0000003100317308 */ /* 0x000e240000000800 */
[----:B0-----:R-:W-:-:S06]  /*2e90*/  FADD.FTZ R49, R49, 1 ;  /* 0x3f80000031317421 */ /* 0x001fcc0000010000 */
[----:B------:R-:W0:Y:S02]  /*2ea0*/  MUFU.RCP R49, R49 ;  /* 0x0000003100317308 */ /* 0x000e240000001000 */
[----:B0-----:R-:W-:-:S04]  /*2eb0*/  FADD.FTZ R50, -R49, 1 ;  /* 0x3f80000031327421 */ /* 0x001fc80000010100 */
[----:B------:R-:W-:Y:S02]  /*2ec0*/  FFMA.FTZ R48, R48, R50, 1 ;  /* 0x3f80000030307423 */ /* 0x000fe40000010032 */
[----:B------:R-:W2:Y:S01]  /*2ed0*/  LDL R50, [R1+0x24] ;  /* 0x0000240001327983 */ /* 0x000ea20000100800 */
[----:B------:R-:W-:Y:S01]  /*2ee0*/  FMUL.FTZ R49, R10, R49 ;  /* 0x000000310a317220 */ /* 0x000fe20000410000 */
[----:B------:R-:W-:Y:S01]  /*2ef0*/  FFMA.FTZ R36, R36, R47, RZ ;  /* 0x0000002f24247223 */ /* 0x000fe200000100ff */
[----:B------:R-:W-:Y:S02]  /*2f00*/  FADD.FTZ R47, RZ, R47 ;  /* 0x0000002fff2f7221 */ /* 0x000fe40000010000 */
[----:B------:R-:W-:-:S04]  /*2f10*/  FMUL.FTZ R48, R49, R48 ;  /* 0x0000003031307220 */ /* 0x000fc80000410000 */
[----:B------:R-:W-:Y:S01]  /*2f20*/  FADD.FTZ R47, R47, R48 ;  /* 0x000000302f2f7221 */ /* 0x000fe20000010000 */
[-C--:B------:R-:W-:Y:S01]  /*2f30*/  FFMA.FTZ R36, R46, R48.reuse, R36 ;  /* 0x000000302e247223 */ /* 0x080fe20000010024 */
[----:B------:R-:W-:-:S04]  /*2f40*/  FMUL.FTZ R48, R44, R48 ;  /* 0x000000302c307220 */ /* 0x000fc80000410000 */
[----:B------:R-:W-:Y:S01]  /*2f50*/  FFMA.FTZ R37, R46, R48, R37 ;  /* 0x000000302e257223 */ /* 0x000fe20000010025 */
[----:B------:R-:W-:Y:S01]  /*2f60*/  FADD.FTZ R39, R39, R48 ;  /* 0x0000003027277221 */ /* 0x000fe20000010000 */
[----:B--2---:R-:W-:-:S04]  /*2f70*/  FADD.FTZ R46, R50, -UR11 ;  /* 0x8000000b322e7e21 */ /* 0x004fc80008010000 */
        /* <DEDUP_REMOVED lines=28> */
[----:B------:R-:W-:-:S04]  /*3140*/  FMUL.FTZ R48, R49, R48 ;  /* 0x0000003031307220 */ /* 0x000fc80000410000 */
[----:B------:R-:W-:Y:S01]  /*3150*/  FADD.FTZ R47, R47, R48 ;  /* 0x000000302f2f7221 */ /* 0x000fe20000010000 */
[-C--:B------:R-:W-:Y:S01]  /*3160*/  FFMA.FTZ R36, R46, R48.reuse, R36 ;  /* 0x000000302e247223 */ /* 0x080fe20000010024 */
[----:B------:R-:W-:-:S04]  /*3170*/  FMUL.FTZ R48, R44, R48 ;  /* 0x000000302c307220 */ /* 0x000fc80000410000 */
[----:B------:R-:W-:Y:S01]  /*3180*/  FFMA.FTZ R37, R46, R48, R37 ;  /* 0x000000302e257223 */ /* 0x000fe20000010025 */
[----:B------:R-:W-:Y:S01]  /*3190*/  FADD.FTZ R46, R51, -UR11 ;  /* 0x8000000b332e7e21 */ /* 0x000fe20008010000 */
[----:B------:R-:W-:-:S03]  /*31a0*/  FADD.FTZ R39, R39, R48 ;  /* 0x0000003027277221 */ /* 0x000fc60000010000 */
        /* <DEDUP_REMOVED lines=411> */
[----:B------:R-:W-:Y:S01]  /*4b60*/  FADD.FTZ R47, R55, -UR11 ;  /* 0x8000000b372f7e21 */ /* 0x000fe20008010000 */
[-C--:B------:R-:W-:Y:S01]  /*4b70*/  FFMA.FTZ R36, R48, R49.reuse, R36 ;  /* 0x0000003130247223 */ /* 0x080fe20000010024 */
[----:B------:R-:W-:Y:S02]  /*4b80*/  FMUL.FTZ R49, R44, R49 ;  /* 0x000000312c317220 */ /* 0x000fe40000410000 */
[----:B------:R-:W-:Y:S02]  /*4b90*/  FMUL.FTZ R47, R47, UR14 ;  /* 0x0000000e2f2f7c20 */ /* 0x000fe40008410000 */
[----:B------:R-:W-:Y:S01]  /*4ba0*/  FFMA.FTZ R48, R48, R49, R37 ;  /* 0x0000003130307223 */ /* 0x000fe20000010025 */
[----:B------:R-:W-:Y:S01]  /*4bb0*/  FADD.FTZ R46, R46, R49 ;  /* 0x000000312e2e7221 */ /* 0x000fe20000010000 */
        /* <DEDUP_REMOVED lines=13> */
[----:B------:R-:W-:-:S07]  /*4c90*/  FADD.FTZ R49, R49, R46 ;  /* 0x0000002e31317221 */ /* 0x000fce0000010000 */
.L_x_1339:
[----:B------:R-:W0:Y:S01]  /*4ca0*/  S2R R53, SR_LANEID ;  /* 0x0000000000357919 */ /* 0x000e220000000000 */
[----:B------:R-:W-:Y:S01]  /*4cb0*/  MOV R46, R47 ;  /* 0x0000002f002e7202 */ /* 0x000fe20000000f00 */
[----:B------:R-:W1:Y:S01]  /*4cc0*/  S2UR UR9, SR_CgaCtaId ;  /* 0x00000000000979c3 */ /* 0x000e620000008800 */
[----:B------:R-:W-:Y:S01]  /*4cd0*/  MOV R47, R49 ;  /* 0x00000031002f7202 */ /* 0x000fe20000000f00 */
[----:B------:R-:W-:Y:S01]  /*4ce0*/  UMOV UR7, 0x400 ;  /* 0x0000040000077882 */ /* 0x000fe20000000000 */
[----:B------:R-:W-:Y:S01]  /*4cf0*/  BSSY.RECONVERGENT B0, `(.L_x_1340) ;  /* 0x0000028000007945 */ /* 0x000fe20003800200 */
[----:B------:R-:W2:Y:S01]  /*4d00*/  SHFL.DOWN PT, R0, R46, 0x1, 0x1f ;  /* 0x08201f002e007f89 */ /* 0x000ea200000e0000 */
[----:B------:R-:W-:-:S03]  /*4d10*/  UIADD3 UR6, UPT, UPT, UR7, 0xd0, URZ ;  /* 0x000000d007067890 */ /* 0x000fc6000fffe0ff */
[----:B------:R-:W3:Y:S01]  /*4d20*/  SHFL.DOWN PT, R48, R47, 0x1, 0x1f ;  /* 0x08201f002f307f89 */ /* 0x000ee200000e0000 */
[----:B-1----:R-:W-:Y:S01]  /*4d30*/  ULEA UR6, UR9, UR6, 0x18 ;  /* 0x0000000609067291 */ /* 0x002fe2000f8ec0ff */
[C---:B0-----:R-:W-:Y:S02]  /*4d40*/  ISETP.GT.AND P0, PT, R53.reuse, 0x1e, PT ;  /* 0x0000001e3500780c */ /* 0x041fe40003f04270 */
[----:B------:R-:W-:-:S11]  /*4d50*/  ISETP.GT.AND P1, PT, R53, 0xf, PT ;  /* 0x0000000f3500780c */ /* 0x000fd60003f24270 */
[----:B--2---:R-:W-:Y:S01]  /*4d60*/  @!P0 FADD.FTZ R46, R0, R46 ;  /* 0x0000002e002e8221 */ /* 0x004fe20000010000 */
[----:B---3--:R-:W-:Y:S01]  /*4d70*/  @!P0 FADD.FTZ R47, R48, R47 ;  /* 0x0000002f302f8221 */ /* 0x008fe20000010000 */
[----:B------:R-:W-:-:S03]  /*4d80*/  ISETP.GT.AND P0, PT, R53, 0x1d, PT ;  /* 0x0000001d3500780c */ /* 0x000fc60003f04270 */
[----:B------:R-:W0:Y:S04]  /*4d90*/  SHFL.DOWN PT, R0, R46, 0x2, 0x1f ;  /* 0x08401f002e007f89 */ /* 0x000e2800000e0000 */
[----:B------:R-:W1:Y:S06]  /*4da0*/  SHFL.DOWN PT, R48, R47, 0x2, 0x1f ;  /* 0x08401f002f307f89 */ /* 0x000e6c00000e0000 */
[----:B0-----:R-:W-:Y:S01]  /*4db0*/  @!P0 FADD.FTZ R46, R46, R0 ;  /* 0x000000002e2e8221 */ /* 0x001fe20000010000 */
[----:B-1----:R-:W-:-:S04]  /*4dc0*/  @!P0 FADD.FTZ R47, R47, R48 ;  /* 0x000000302f2f8221 */ /* 0x002fc80000010000 */
        /* <DEDUP_REMOVED lines=8> */
[----:B------:R-:W2:Y:S01]  /*4e50*/  SHFL.DOWN PT, R48, R47, 0x8, 0x1f ;  /* 0x09001f002f307f89 */ /* 0x000ea200000e0000 */
[----:B-1----:R-:W-:Y:S01]  /*4e60*/  FADD.FTZ R49, R46, R49 ;  /* 0x000000312e317221 */ /* 0x002fe20000010000 */
[----:B0-----:R-:W-:Y:S01]  /*4e70*/  LEA R52, R0, UR6, 0x4 ;  /* 0x0000000600347c11 */ /* 0x001fe2000f8e20ff */
[----:B--2---:R-:W-:-:S03]  /*4e80*/  FADD.FTZ R48, R47, R48 ;  /* 0x000000302f307221 */ /* 0x004fc60000010000 */
[----:B------:R-:W-:Y:S01]  /*4e90*/  FSEL R46, R46, R49, P0 ;  /* 0x000000312e2e7208 */ /* 0x000fe20000000000 */
[----:B------:R0:W-:Y:S01]  /*4ea0*/  STS.128 [R52], R36 ;  /* 0x0000002434007388 */ /* 0x0001e20000000c00 */
[----:B------:R-:W-:-:S03]  /*4eb0*/  FSEL R47, R47, R48, P0 ;  /* 0x000000302f2f7208 */ /* 0x000fc60000000000 */
[----:B------:R0:W1:Y:S04]  /*4ec0*/  SHFL.DOWN PT, R51, R46, 0x10, 0x1f ;  /* 0x0a001f002e337f89 */ /* 0x00006800000e0000 */
[----:B------:R0:W2:Y:S01]  /*4ed0*/  SHFL.DOWN PT, R50, R47, 0x10, 0x1f ;  /* 0x0a001f002f327f89 */ /* 0x0000a200000e0000 */
        /* <DEDUP_REMOVED lines=9> */
.L_x_1341:
[----:B------:R-:W-:Y:S05]  /*4f70*/  BSYNC.RECONVERGENT B0 ;  /* 0x0000000000007941 */ /* 0x000fea0003800200 */
.L_x_1340:
[----:B------:R-:W-:Y:S01]  /*4f80*/  BAR.SYNC.DEFER_BLOCKING 0x0 ;  /* 0x0000000000007b1d */ /* 0x000fe20000010000 */
[C---:B------:R-:W-:Y:S02]  /*4f90*/  ISETP.NE.AND P0, PT, R0.reuse, RZ, PT ;  /* 0x000000ff0000720c */ /* 0x040fe40003f05270 */
[----:B------:R-:W-:-:S03]  /*4fa0*/  ISETP.GT.U32.AND P1, PT, R0, 0x29, PT ;  /* 0x000000290000780c */ /* 0x000fc60003f24070 */
[----:B------:R-:W-:Y:S08]  /*4fb0*/  BSSY.RECONVERGENT B0, `(.L_x_1342) ;  /* 0x0000035000007945 */ /* 0x000ff00003800200 */
[----:B------:R-:W-:Y:S05]  /*4fc0*/  @P0 BRA `(.L_x_1343) ;  /* 0x0000000000cc0947 */ /* 0x000fea0003800000 */
[----:B------:R-:W-:-:S09]  /*4fd0*/  ULEA UR6, UR9, UR7, 0x18 ;  /* 0x0000000709067291 */ /* 0x000fd2000f8ec0ff */
[----:B-123--:R-:W1:Y:S02]  /*4fe0*/  LDS.128 R48, [UR6+0x20] ;  /* 0x00002006ff307984 */ /* 0x00ee640008000c00 */
[----:B-1----:R-:W-:Y:S01]  /*4ff0*/  FADD.FTZ R48, R46, R48 ;  /* 0x000000302e307221 */ /* 0x002fe20000010000 */
[----:B0-----:R-:W-:-:S03]  /*5000*/  FADD.FTZ R46, R47, R49 ;  /* 0x000000312f2e7221 */ /* 0x001fc60000010000 */
[----:B------:R-:W-:Y:S01]  /*5010*/  FADD.FTZ R47, R48, R50 ;  /* 0x00000032302f7221 */ /* 0x000fe20000010000 */
[----:B------:R-:W-:Y:S02]  /*5020*/  FADD.FTZ R46, R46, R51 ;  /* 0x000000332e2e7221 */ /* 0x000fe40000010000 */
[----:B------:R-:W0:Y:S02]  /*5030*/  LDS.128 R48, [UR6+0x30] ;  /* 0x00003006ff307984 */ /* 0x000e240008000c00 */
[----:B0-----:R-:W-:Y:S01]  /*5040*/  FADD.FTZ R47, R47, R48 ;  /* 0x000000302f2f7221 */ /* 0x001fe20000010000 */
[----:B------:R-:W-:-:S03]  /*5050*/  FADD.FTZ R46, R46, R49 ;  /* 0x000000312e2e7221 */ /* 0x000fc60000010000 */
        /* <DEDUP_REMOVED lines=41> */
[----:B------:R-:W-:-:S07]  /*52f0*/  FADD.FTZ R47, R49, R51 ;  /* 0x00000033312f7221 */ /* 0x000fce0000010000 */
.L_x_1343:
[----:B------:R-:W-:Y:S05]  /*5300*/  BSYNC.RECONVERGENT B0 ;  /* 0x0000000000007941 */ /* 0x000fea0003800200 */
.L_x_1342:
[----:B------:R-:W-:Y:S06]  /*5310*/  BAR.SYNC.DEFER_BLOCKING 0x0 ;  /* 0x0000000000007b1d */ /* 0x000fec0000010000 */
[----:B------:R-:W-:Y:S04]  /*5320*/  BSSY.RECONVERGENT B0, `(.L_x_1344) ;  /* 0x000004e000007945 */ /* 0x000fe80003800200 */
[----:B------:R-:W-:Y:S05]  /*5330*/  @P1 BRA `(.L_x_1345) ;  /* 0x0000000400301947 */ /* 0x000fea0003800000 */
[----:B-123--:R-:W0:Y:S02]  /*5340*/  LDS.128 R48, [R52+0x2a0] ;  /* 0x0002a00034307984 */ /* 0x00ee240000000c00 */
[----:B0-----:R-:W-:Y:S01]  /*5350*/  FADD.FTZ R36, R36, R48 ;  /* 0x0000003024247221 */ /* 0x001fe20000010000 */
[----:B------:R-:W-:Y:S01]  /*5360*/  FADD.FTZ R53, R37, R49 ;  /* 0x0000003125357221 */ /* 0x000fe20000010000 */
[----:B------:R-:W-:Y:S01]  /*5370*/  FADD.FTZ R49, R38, R50 ;  /* 0x0000003226317221 */ /* 0x000fe20000010000 */
[----:B------:R-:W-:Y:S02]  /*5380*/  FADD.FTZ R48, R39, R51 ;  /* 0x0000003327307221 */ /* 0x000fe40000010000 */
[----:B------:R-:W-:Y:S02]  /*5390*/  MOV R50, R36 ;  /* 0x0000002400327202 */ /* 0x000fe40000000f00 */
[----:B------:R-:W0:Y:S03]  /*53a0*/  LDS.128 R36, [R52+0x540] ;  /* 0x0005400034247984 */ /* 0x000e260000000c00 */
[----:B0-----:R-:W-:Y:S01]  /*53b0*/  FADD.FTZ R51, R50, R36 ;  /* 0x0000002432337221 */ /* 0x001fe20000010000 */
[----:B------:R-:W-:Y:S01]  /*53c0*/  FADD.FTZ R50, R53, R37 ;  /* 0x0000002535327221 */ /* 0x000fe20000010000 */
[----:B------:R-:W-:Y:S01]  /*53d0*/  FADD.FTZ R49, R49, R38 ;  /* 0x0000002631317221 */ /* 0x000fe20000010000 */
[----:B------:R-:W-:-:S02]  /*53e0*/  FADD.FTZ R48, R48, R39 ;  /* 0x0000002730307221 */ /* 0x000fc40000010000 */
[----:B------:R-:W0:Y:S02]  /*53f0*/  LDS.128 R36, [R52+0x7e0] ;  /* 0x0007e00034247984 */ /* 0x000e240000000c00 */
[----:B0-----:R-:W-:Y:S01]  /*5400*/  FADD.FTZ R51, R51, R36 ;  /* 0x0000002433337221 */ /* 0x001fe20000010000 */
[----:B------:R-:W-:Y:S01]  /*5410*/  FADD.FTZ R50, R50, R37 ;  /* 0x0000002532327221 */ /* 0x000fe20000010000 */
[----:B------:R-:W-:Y:S01]  /*5420*/  FADD.FTZ R49, R49, R38 ;  /* 0x0000002631317221 */ /* 0x000fe20000010000 */
[----:B------:R-:W-:Y:S02]  /*5430*/  FADD.FTZ R48, R48, R39 ;  /* 0x0000002730307221 */ /* 0x000fe40000010000 */
[----:B------:R-:W0:Y:S02]  /*5440*/  LDS.128 R36, [R52+0xa80] ;  /* 0x000a800034247984 */ /* 0x000e240000000c00 */
        /* <DEDUP_REMOVED lines=58> */
[----:B------:R-:W-:-:S07]  /*57f0*/  FADD.FTZ R39, R48, R39 ;  /* 0x0000002730277221 */ /* 0x000fce0000010000 */
.L_x_1345:
[----:B------:R-:W-:Y:S05]  /*5800*/  BSYNC.RECONVERGENT B0 ;  /* 0x0000000000007941 */ /* 0x000fea0003800200 */
.L_x_1344:
[----:B------:R-:W-:Y:S04]  /*5810*/  BSSY.RECONVERGENT B0, `(.L_x_1346) ;  /* 0x000001e000007945 */ /* 0x000fe80003800200 */
[----:B------:R-:W-:Y:S05]  /*5820*/  @P1 BRA `(.L_x_1347) ;  /* 0x0000000000701947 */ /* 0x000fea0003800000 */
[----:B0-----:R-:W1:Y:S01]  /*5830*/  LDC.64 R52, c[0x0][0x3d8] ;  /* 0x0000f600ff347b82 */ /* 0x001e620000000a00 */
[----:B--2---:R-:W-:-:S05]  /*5840*/  MOV R50, UR8 ;  /* 0x0000000800327c02 */ /* 0x004fca0008000f00 */
[----:B------:R-:W-:Y:S02]  /*5850*/  IMAD R50, R50, 0x2a, R0 ;  /* 0x0000002a32327824 */ /* 0x000fe400078e0200 */
[----:B---3--:R-:W0:Y:S02]  /*5860*/  LDC.64 R48, c[0x0][0x3f8] ;  /* 0x0000fe00ff307b82 */ /* 0x008e240000000a00 */
[----:B-1----:R-:W-:-:S05]  /*5870*/  IMAD.WIDE R50, R50, 0x4, R52 ;  /* 0x0000000432327825 */ /* 0x002fca00078e0234 */
[----:B------:R1:W-:Y:S01]  /*5880*/  REDG.E.ADD.F32.FTZ.RN.STRONG.GPU desc[UR12][R50.64], R36 ;  /* 0x00000024320079a6 */ /* 0x0003e2000c12f30c */
[----:B0-----:R-:W-:-:S04]  /*5890*/  LEA.HI R52, P1, R49, R48, RZ, 0x1 ;  /* 0x0000003031347211 */ /* 0x001fc800078308ff */
[----:B------:R-:W-:-:S04]  /*58a0*/  IADD3.X R53, PT, PT, RZ, R49, RZ, P1, !PT ;  /* 0x00000031ff357210 */ /* 0x000fc80000ffe4ff */
[C---:B------:R-:W-:Y:S02]  /*58b0*/  SHF.L.U64.HI R53, R52.reuse, 0x1, R53 ;  /* 0x0000000134357819 */ /* 0x040fe40000010235 */
[----:B------:R-:W-:-:S04]  /*58c0*/  SHF.L.U32 R52, R52, 0x1, RZ ;  /* 0x0000000134347819 */ /* 0x000fc800000006ff */
[----:B------:R-:W-:-:S04]  /*58d0*/  LOP3.LUT R52, R52, 0xfffffffc, RZ, 0xc0, !PT ;  /* 0xfffffffc34347812 */ /* 0x000fc800078ec0ff */
[----:B------:R-:W-:-:S04]  /*58e0*/  IADD3 R52, P1, PT, R50, R52, RZ ;  /* 0x0000003432347210 */ /* 0x000fc80007f3e0ff */
[----:B------:R-:W-:Y:S02]  /*58f0*/  IADD3.X R53, PT, PT, R51, R53, RZ, P1, !PT ;  /* 0x0000003533357210 */ /* 0x000fe40000ffe4ff */
[----:B-1----:R-:W-:-:S03]  /*5900*/  LEA R36, R49, R49, 0x1 ;  /* 0x0000003131247211 */ /* 0x002fc600078e08ff */
[----:B------:R0:W-:Y:S02]  /*5910*/  REDG.E.ADD.F32.FTZ.RN.STRONG.GPU desc[UR12][R52.64], R37 ;  /* 0x00000025340079a6 */ /* 0x0001e4000c12f30c */
[----:B0-----:R-:W-:-:S05]  /*5920*/  IMAD.WIDE.U32 R52, R48, 0x3, RZ ;  /* 0x0000000330347825 */ /* 0x001fca00078e00ff */
[----:B------:R-:W-:-:S04]  /*5930*/  IADD3 R36, PT, PT, R53, R36, RZ ;  /* 0x0000002435247210 */ /* 0x000fc80007ffe0ff */
[----:B------:R-:W-:-:S04]  /*5940*/  LEA.HI R52, P1, R36, R52, RZ, 0x1 ;  /* 0x0000003424347211 */ /* 0x000fc800078308ff */
[C---:B------:R-:W-:Y:S02]  /*5950*/  SHF.L.U32 R37, R52.reuse, 0x1, RZ ;  /* 0x0000000134257819 */ /* 0x040fe400000006ff */
[----:B------:R-:W-:Y:S02]  /*5960*/  IADD3.X R36, PT, PT, RZ, R36, RZ, P1, !PT ;  /* 0x00000024ff247210 */ /* 0x000fe40000ffe4ff */
[----:B------:R-:W-:Y:S02]  /*5970*/  LOP3.LUT R37, R37, 0xfffffffc, RZ, 0xc0, !PT ;  /* 0xfffffffc25257812 */ /* 0x000fe400078ec0ff */
[----:B------:R-:W-:Y:S02]  /*5980*/  SHF.L.U64.HI R52, R52, 0x1, R36 ;  /* 0x0000000134347819 */ /* 0x000fe40000010224 */
[----:B------:R-:W-:Y:S02]  /*5990*/  LEA R36, P1, R48, R50, 0x2 ;  /* 0x0000003230247211 */ /* 0x000fe400078210ff */
[----:B------:R-:W-:-:S02]  /*59a0*/  IADD3 R50, P2, PT, R50, R37, RZ ;  /* 0x0000002532327210 */ /* 0x000fc40007f5e0ff */
[----:B------:R-:W-:Y:S02]  /*59b0*/  LEA.HI.X R37, R48, R51, R49, 0x2, P1 ;  /* 0x0000003330257211 */ /* 0x000fe400008f1431 */
[----:B------:R-:W-:-:S03]  /*59c0*/  IADD3.X R51, PT, PT, R51, R52, RZ, P2, !PT ;  /* 0x0000003433337210 */ /* 0x000fc600017fe4ff */
[----:B------:R4:W-:Y:S04]  /*59d0*/  REDG.E.ADD.F32.FTZ.RN.STRONG.GPU desc[UR12][R36.64], R38 ;  /* 0x00000026240079a6 */ /* 0x0009e8000c12f30c */
[----:B------:R4:W-:Y:S02]  /*59e0*/  REDG.E.ADD.F32.FTZ.RN.STRONG.GPU desc[UR12][R50.64], R39 ;  /* 0x00000027320079a6 */ /* 0x0009e4000c12f30c */
.L_x_1347:
[----:B------:R-:W-:Y:S05]  /*59f0*/  BSYNC.RECONVERGENT B0 ;  /* 0x0000000000007941 */ /* 0x000fea0003800200 */
.L_x_1346:
[----:B0---4-:R-:W0:Y:S02]  /*5a00*/  LDC R36, c[0x0][0x370] ;  /* 0x0000dc00ff247b82 */ /* 0x011e240000000800 */
[----:B0-----:R-:W-:-:S13]  /*5a10*/  ISETP.GE.U32.AND P1, PT, R36, 0x2, PT ;  /* 0x000000022400780c */ /* 0x001fda0003f26070 */
[----:B------:R-:W-:Y:S05]  /*5a20*/  @!P1 BRA `(.L_x_1348) ;  /* 0x0000001400449947 */ /* 0x000fea0003800000 */
[----:B------:R-:W-:Y:S05]  /*5a30*/  @P0 BRA `(.L_x_1349) ;  /* 0x0000000000900947 */ /* 0x000fea0003800000 */
[----:B------:R-:W0:Y:S01]  /*5a40*/  S2R R37, SR_CTAID.Y ;  /* 0x0000000000257919 */ /* 0x000e220000002600 */
[----:B---3--:R-:W3:Y:S01]  /*5a50*/  LDC R48, c[0x0][0x374] ;  /* 0x0000dd00ff307b82 */ /* 0x008ee20000000800 */
[----:B------:R-:W-:-:S07]  /*5a60*/  ULOP3.LUT UR6, UR4, 0x1, URZ, 0xc0, !UPT ;  /* 0x0000000104067892 */ /* 0x000fce000f8ec0ff */
[----:B-12---:R-:W1:Y:S01]  /*5a70*/  LDC.64 R50, c[0x0][0x3d0] ;  /* 0x0000f400ff327b82 */ /* 0x006e620000000a00 */
[C---:B---3--:R-:W-:Y:S02]  /*5a80*/  IMAD R38, R48.reuse, UR6, RZ ;  /* 0x0000000630267c24 */ /* 0x048fe4000f8e02ff */
[----:B0-----:R-:W-:-:S03]  /*5a90*/  IMAD R48, R48, UR10, R37 ;  /* 0x0000000a30307c24 */ /* 0x001fc6000f8e0225 */
[C---:B------:R-:W-:Y:S01]  /*5aa0*/  IADD3 R37, PT, PT, R38.reuse, R37, RZ ;  /* 0x0000002526257210 */ /* 0x040fe20007ffe0ff */
[----:B------:R-:W-:-:S05]  /*5ab0*/  IMAD R38, R38, R36, RZ ;  /* 0x0000002426267224 */ /* 0x000fca00078e02ff */
[----:B------:R-:W-:-:S05]  /*5ac0*/  SHF.L.U32 R38, R38, 0x1, RZ ;  /* 0x0000000126267819 */ /* 0x000fca00000006ff */
[----:B-1----:R-:W-:-:S04]  /*5ad0*/  IMAD.WIDE R38, R38, 0x4, R50 ;  /* 0x0000000426267825 */ /* 0x002fc800078e0232 */
[----:B------:R-:W-:Y:S01]  /*5ae0*/  IMAD.WIDE.U32 R38, R48, 0x8, R38 ;  /* 0x0000000830267825 */ /* 0x000fe200078e0026 */
[----:B------:R-:W-:-:S04]  /*5af0*/  MOV R48, UR4 ;  /* 0x0000000400307c02 */ /* 0x000fc80008000f00 */
[----:B------:R-:W-:Y:S01]  /*5b00*/  LOP3.LUT P1, R48, R48, 0x2, RZ, 0xc0, !PT ;  /* 0x0000000230307812 */ /* 0x000fe2000782c0ff */
[----:B------:R0:W-:Y:S03]  /*5b10*/  STG.E.64 desc[UR12][R38.64], R46 ;  /* 0x0000002e26007986 */ /* 0x0001e6000c101b0c */
[----:B------:R-:W-:Y:S02]  /*5b20*/  IADD3 R48, PT, PT, -R48, 0x1, RZ ;  /* 0x0000000130307810 */ /* 0x000fe40007ffe1ff */
[----:B0-----:R-:W-:-:S04]  /*5b30*/  SEL R38, R36, RZ, !P1 ;  /* 0x000000ff24267207 */ /* 0x001fc80004800000 */
[----:B------:R-:W-:Y:S02]  /*5b40*/  ISETP.NE.AND P0, PT, R38, -0x1, PT ;  /* 0xffffffff2600780c */ /* 0x000fe40003f05270 */
[----:B------:R-:W0:Y:S02]  /*5b50*/  LDC.64 R38, c[0x0][0x3c8] ;  /* 0x0000f200ff267b82 */ /* 0x000e240000000a00 */
[----:B0-----:R-:W-:Y:S01]  /*5b60*/  IMAD.WIDE.U32 R38, R37, 0x4, R38 ;  /* 0x0000000425267825 */ /* 0x001fe200078e0026 */
[----:B------:R-:W-:Y:S06]  /*5b70*/  MEMBAR.ALL.GPU ;  /* 0x0000000000007992 */ /* 0x000fec000000a000 */
[----:B------:R-:W-:-:S00]  /*5b80*/  ERRBAR ;  /* 0x00000000000079ab */ /* 0x000fc00000000000 */
[----:B------:R-:W-:Y:S06]  /*5b90*/  CGAERRBAR ;  /* 0x00000000000075ab */ /* 0x000fec0000000000 */
[----:B------:R0:W-:Y:S01]  /*5ba0*/  REDG.E.ADD.S32.STRONG.GPU desc[UR12][R38.64], R48 ;  /* 0x000000302600798e */ /* 0x0001e2000c12e30c */
[----:B------:R-:W-:Y:S05]  /*5bb0*/  @!P0 BRA `(.L_x_1349) ;  /* 0x0000000000308947 */ /* 0x000fea0003800000 */
[----:B------:R-:W1:Y:S01]  /*5bc0*/  LDC R37, c[0x0][0x2f8] ;  /* 0x0000be00ff257b82 */ /* 0x000e620000000800 */
[----:B0-----:R-:W-:-:S07]  /*5bd0*/  MOV R48, 0xffffffff ;  /* 0xffffffff00307802 */ /* 0x001fce0000000f00 */
.L_x_1350:
[----:B-1----:R-:W-:-:S04]  /*5be0*/  IADD3 R49, PT, PT, R37, -R37, RZ ;  /* 0x8000002525317210 */ /* 0x002fc80007ffe0ff */
[----:B------:R-:W-:Y:S02]  /*5bf0*/  ISETP.EQ.AND P0, PT, R49, RZ, PT ;  /* 0x000000ff3100720c */ /* 0x000fe40003f02270 */
[----:B------:R-:W2:Y:S04]  /*5c00*/  LDG.E.STRONG.GPU R49, desc[UR12][R38.64] ;  /* 0x0000000c26317981 */ /* 0x000ea8000c1ef900 */
[----:B--2---:R-:W-:Y:S01]  /*5c10*/  CCTL.IVALL ;  /* 0x00000000ff00798f */ /* 0x004fe20002000000 */
[----:B------:R-:W-:Y:S06]  /*5c20*/  YIELD ;  /* 0x0000000000007946 */ /* 0x000fec0003800000 */
[----:B------:R-:W-:-:S02]  /*5c30*/  @P0 MOV R48, R49 ;  /* 0x0000003100300202 */ /* 0x000fc40000000f00 */
[----:B------:R-:W0:Y:S02]  /*5c40*/  LDC R49, c[0x0][0x370] ;  /* 0x0000dc00ff317b82 */ /* 0x000e240000000800 */
[----:B0-----:R-:W-:-:S04]  /*5c50*/  SEL R49, R49, RZ, !P1 ;  /* 0x000000ff31317207 */ /* 0x001fc80004800000 */
[----:B------:R-:W-:-:S13]  /*5c60*/  ISETP.NE.AND P0, PT, R48, R49, PT ;  /* 0x000000313000720c */ /* 0x000fda0003f05270 */
[----:B------:R-:W-:Y:S05]  /*5c70*/  @P0 BRA `(.L_x_1350) ;  /* 0xfffffffc00d80947 */ /* 0x000fea000383ffff */
.L_x_1349:
[----:B------:R-:W-:Y:S05]  /*5c80*/  WARPSYNC.ALL ;  /* 0x0000000000007948 */ /* 0x000fea0003800000 */
[----:B------:R-:W-:Y:S01]  /*5c90*/  ISETP.GE.U32.AND P0, PT, R36, 0x8, PT ;  /* 0x000000082400780c */ /* 0x000fe20003f06070 */
[----:B------:R-:W-:Y:S01]  /*5ca0*/  BAR.SYNC.DEFER_BLOCKING 0x0 ;  /* 0x0000000000007b1d */ /* 0x000fe20000010000 */
[----:B------:R-:W-:-:S11]  /*5cb0*/  HFMA2 R37, -RZ, RZ, 0, 0 ;  /* 0x00000000ff257431 */ /* 0x000fd600000001ff */
[----:B------:R-:W-:Y:S05]  /*5cc0*/  @!P0 BRA `(.L_x_1351) ;  /* 0x0000000800948947 */ /* 0x000fea0003800000 */
[----:B------:R-:W4:Y:S01]  /*5cd0*/  S2UR UR6, SR_CTAID.Y ;  /* 0x00000000000679c3 */ /* 0x000f220000002600 */
[----:B------:R-:W4:Y:S01]  /*5ce0*/  LDCU UR7, c[0x0][0x374] ;  /* 0x00006e80ff0777ac */ /* 0x000f220008000800 */
[----:B------:R-:W-:Y:S01]  /*5cf0*/  MOV R36, RZ ;  /* 0x000000ff00247202 */ /* 0x000fe20000000f00 */
[----:B------:R-:W-:-:S05]  /*5d00*/  UIADD3 UR21, UPT, UPT, -UR10, URZ, URZ ;  /* 0x000000ff0a157290 */ /* 0x000fca000fffe1ff */
[----:B------:R-:W0:Y:S01]  /*5d10*/  S2UR UR9, SR_CTAID.X ;  /* 0x00000000000979c3 */ /* 0x000e220000002500 */
[----:B----4-:R-:W-:Y:S02]  /*5d20*/  UIMAD UR15, UR7, 0x3, UR6 ;  /* 0x00000003070f78a4 */ /* 0x010fe4000f8e0206 */
[----:B------:R-:W-:Y:S02]  /*5d30*/  ULEA UR16, UR7, UR6, 0x1 ;  /* 0x0000000607107291 */ /* 0x000fe4000f8e08ff */
[----:B------:R-:W-:Y:S02]  /*5d40*/  UIMAD UR17, UR7, 0x7, UR6 ;  /* 0x00000007071178a4 */ /* 0x000fe4000f8e0206 */
[----:B------:R-:W-:Y:S02]  /*5d50*/  UIMAD UR18, UR7, 0x6, UR6 ;  /* 0x00000006071278a4 */ /* 0x000fe4000f8e0206 */
[----:B------:R-:W-:Y:S02]  /*5d60*/  UIMAD UR19, UR7, 0x5, UR6 ;  /* 0x00000005071378a4 */ /* 0x000fe4000f8e0206 */
[----:B------:R-:W-:-:S02]  /*5d70*/  ULEA UR20, UR7, UR6, 0x2 ;  /* 0x0000000607147291 */ /* 0x000fc4000f8e10ff */
[----:B0-----:R-:W-:-:S12]  /*5d80*/  UIADD3 UR7, UPT, UPT, UR6, UR7, URZ ;  /* 0x0000000706077290 */ /* 0x001fd8000fffe0ff */
.L_x_1352:
[----:B------:R-:W-:Y:S01]  /*5d90*/  ISETP.NE.AND P2, PT, RZ, UR21, PT ;  /* 0x00000015ff007c0c */ /* 0x000fe2000bf45270 */
[----:B---3--:R-:W0:Y:S01]  /*5da0*/  S2R R48, SR_TID.X ;  /* 0x0000000000307919 */ /* 0x008e220000002100 */
[----:B------:R-:W-:Y:S01]  /*5db0*/  MOV R39, UR4 ;  /* 0x0000000400277c02 */ /* 0x000fe20008000f00 */
[----:B------:R-:W-:Y:S01]  /*5dc0*/  UMOV UR10, UR9 ;  /* 0x00000009000a7c82 */ /* 0x000fe20008000000 */
[----:B------:R-:W-:Y:S02]  /*5dd0*/  ISETP.NE.OR P2, PT, R0, RZ, !P2 ;  /* 0x000000ff0000720c */ /* 0x000fe40005745670 */
[----:B------:R-:W-:Y:S02]  /*5de0*/  IADD3 R0, PT, PT, R36, 0x1, RZ ;  /* 0x0000000124007810 */ /* 0x000fe40007ffe0ff */
[----:B------:R-:W-:Y:S02]  /*5df0*/  MOV R49, UR4 ;  /* 0x0000000400317c02 */ /* 0x000fe40008000f00 */
[----:B------:R-:W-:-:S07]  /*5e00*/  ISETP.NE.AND P4, PT, R0, UR10, PT ;  /* 0x0000000a00007c0c */ /* 0x000fce000bf85270 */
[----:B------:R-:W3:Y:S01]  /*5e10*/  @!P2 LDC R38, c[0x0][0x374] ;  /* 0x0000dd00ff26ab82 */ /* 0x000ee20000000800 */
[----:B------:R-:W-:-:S07]  /*5e20*/  @!P2 LOP3.LUT R39, R39, 0x1, RZ, 0xc0, !PT ;  /* 0x000000012727a812 */ /* 0x000fce00078ec0ff */
[----:B------:R-:W4:Y:S08]  /*5e30*/  @!P2 LDC R37, c[0x0][0x370] ;  /* 0x0000dc00ff25ab82 */ /* 0x000f300000000800 */
[----:B-12---:R-:W1:Y:S01]  /*5e40*/  @!P2 LDC.64 R50, c[0x0][0x3d0] ;  /* 0x0000f400ff32ab82 */ /* 0x006e620000000a00 */
[----:B0-----:R-:W-:-:S04]  /*5e50*/  MOV R0, R48 ;  /* 0x0000003000007202 */ /* 0x001fc80000000f00 */
[----:B------:R-:W-:Y:S01]  /*5e60*/  ISETP.NE.OR P4, PT, R0, RZ, !P4 ;  /* 0x000000ff0000720c */ /* 0x000fe20006785670 */
[----:B---3--:R-:W-:-:S04]  /*5e70*/  @!P2 IMAD R38, R39, R38, RZ ;  /* 0x000000262726a224 */ /* 0x008fc800078e02ff */
[----:B----4-:R-:W-:Y:S01]  /*5e80*/  @!P2 IMAD R37, R38, R37, RZ ;  /* 0x000000252625a224 */ /* 0x010fe200078e02ff */
[----:B------:R-:W-:-:S07]  /*5e90*/  MOV R38, UR6 ;  /* 0x0000000600267c02 */ /* 0x000fce0008000f00 */
[----:B------:R-:W0:Y:S01]  /*5ea0*/  @!P4 LDC R48, c[0x0][0x374] ;  /* 0x0000dd00ff30cb82 */ /* 0x000e220000000800 */
[----:B------:R-:W-:Y:S02]  /*5eb0*/  @!P4 LOP3.LUT R49, R49, 0x1, RZ, 0xc0, !PT ;  /* 0x000000013131c812 */ /* 0x000fe400078ec0ff */
[----:B------:R-:W-:-:S05]  /*5ec0*/  @!P2 SHF.L.U32 R37, R37, 0x1, RZ ;  /* 0x000000012525a819 */ /* 0x000fca00000006ff */
[----:B-1----:R-:W-:Y:S02]  /*5ed0*/  @!P2 IMAD.WIDE R50, R37, 0x4, R50 ;  /* 0x000000042532a825 */ /* 0x002fe400078e0232 */
[----:B------:R-:W1:Y:S02]  /*5ee0*/  @!P4 LDC R37, c[0x0][0x370] ;  /* 0x0000dc00ff25cb82 */ /* 0x000e640000000800 */
[----:B------:R-:W-:-:S06]  /*5ef0*/  @!P2 IMAD.WIDE.U32 R50, R38, 0x8, R50 ;  /* 0x000000082632a825 */ /* 0x000fcc00078e0032 */
[----:B------:R-:W2:Y:S01]  /*5f00*/  @!P4 LDC.64 R38, c[0x0][0x3d0] ;  /* 0x0000f400ff26cb82 */ /* 0x000ea20000000a00 */
[----:B------:R-:W3:Y:S01]  /*5f10*/  @!P2 LDG.E.64 R50, desc[UR12][R50.64] ;  /* 0x0000000c3232a981 */ /* 0x000ee2000c1e1b00 */
[----:B0-----:R-:W-:-:S04]  /*5f20*/  @!P4 IMAD R48, R49, R48, RZ ;  /* 0x000000303130c224 */ /* 0x001fc800078e02ff */
[----:B-1----:R-:W-:-:S05]  /*5f30*/  @!P4 IMAD R37, R48, R37, RZ ;  /* 0x000000253025c224 */ /* 0x002fca00078e02ff */
[----:B------:R-:W-:-:S05]  /*5f40*/  @!P4 SHF.L.U32 R37, R37, 0x1, RZ ;  /* 0x000000012525c819 */ /* 0x000fca00000006ff */
[----:B--2---:R-:W-:Y:S01]  /*5f50*/  @!P4 IMAD.WIDE R38, R37, 0x4, R38 ;  /* 0x000000042526c825 */ /* 0x004fe200078e0226 */
[----:B------:R-:W-:-:S05]  /*5f60*/  MOV R37, UR7 ;  /* 0x0000000700257c02 */ /* 0x000fca0008000f00 */
[----:B------:R-:W-:-:S05]  /*5f70*/  @!P4 IMAD.WIDE.U32 R38, R37, 0x8, R38 ;  /* 0x000000082526c825 */ /* 0x000fca00078e0026 */
[----:B------:R0:W2:Y:S01]  /*5f80*/  @!P4 LDG.E.64 R48, desc[UR12][R38.64] ;  /* 0x0000000c2630c981 */ /* 0x0000a2000c1e1b00 */
[----:B------:R-:W-:-:S04]  /*5f90*/  IADD3 R37, PT, PT, R36, 0x2, RZ ;  /* 0x0000000224257810 */ /* 0x000fc80007ffe0ff */
[----:B------:R-:W-:Y:S02]  /*5fa0*/  ISETP.NE.AND P3, PT, R37, UR10, PT ;  /* 0x0000000a25007c0c */ /* 0x000fe4000bf65270 */
[----:B------:R-:W-:Y:S02]  /*5fb0*/  IADD3 R37, PT, PT, R36, 0x3, RZ ;  /* 0x0000000324257810 */ /* 0x000fe40007ffe0ff */
[----:B------:R-:W-:Y:S02]  /*5fc0*/  ISETP.NE.OR P3, PT, R0, RZ, !P3 ;  /* 0x000000ff0000720c */ /* 0x000fe40005f65670 */
[----:B------:R-:W-:-:S04]  /*5fd0*/  ISETP.NE.AND P1, PT, R37, UR10, PT ;  /* 0x0000000a25007c0c */ /* 0x000fc8000bf25270 */
[----:B------:R-:W-:-:S07]  /*5fe0*/  ISETP.NE.OR P1, PT, R0, RZ, !P1 ;  /* 0x000000ff0000720c */ /* 0x000fce0004f25670 */
[----:B0-----:R-:W0:Y:S01]  /*5ff0*/  @!P3 LDC R38, c[0x0][0x374] ;  /* 0x0000dd00ff26bb82 */ /* 0x001e220000000800 */
[----:B------:R-:W-:-:S07]  /*6000*/  MOV R52, UR4 ;  /* 0x0000000400347c02 */ /* 0x000fce0008000f00 */
[----:B------:R-:W1:Y:S08]  /*6010*/  @!P3 LDC R39, c[0x0][0x370] ;  /* 0x0000dc00ff27bb82 */ /* 0x000e700000000800 */
[----:B------:R-:W4:Y:S01]  /*6020*/  @!P1 LDC R37, c[0x0][0x374] ;  /* 0x0000dd00ff259b82 */ /* 0x000f220000000800 */
[----:B------:R-:W-:-:S05]  /*6030*/  @!P3 LOP3.LUT R52, R52, 0x1, RZ, 0xc0, !PT ;  /* 0x000000013434b812 */ /* 0x000fca00078ec0ff */
[----:B0-----:R-:W-:Y:S01]  /*6040*/  @!P3 IMAD R38, R52, R38, RZ ;  /* 0x000000263426b224 */ /* 0x001fe200078e02ff */
[----:B------:R-:W-:-:S04]  /*6050*/  MOV R52, UR4 ;  /* 0x0000000400347c02 */ /* 0x000fc80008000f00 */
[----:B------:R-:W-:-:S05]  /*6060*/  @!P1 LOP3.LUT R52, R52, 0x1, RZ, 0xc0, !PT ;  /* 0x0000000134349812 */ /* 0x000fca00078ec0ff */
[----:B----4-:R-:W-:Y:S01]  /*6070*/  @!P1 IMAD R37, R52, R37, RZ ;  /* 0x0000002534259224 */ /* 0x010fe200078e02ff */
[----:B------:R-:W-:-:S04]  /*6080*/  IADD3 R52, PT, PT, R36, 0x4, RZ ;  /* 0x0000000424347810 */ /* 0x000fc80007ffe0ff */
[----:B------:R-:W-:Y:S02]  /*6090*/  ISETP.NE.AND P0, PT, R52, UR10, PT ;  /* 0x0000000a34007c0c */ /* 0x000fe4000bf05270 */
[----:B------:R-:W0:Y:S01]  /*60a0*/  @!P3 LDC.64 R52, c[0x0][0x3d0] ;  /* 0x0000f400ff34bb82 */ /* 0x000e220000000a00 */
[----:B-1----:R-:W-:-:S05]  /*60b0*/  @!P3 IMAD R38, R38, R39, RZ ;  /* 0x000000272626b224 */ /* 0x002fca00078e02ff */
[----:B------:R-:W-:Y:S02]  /*60c0*/  @!P3 SHF.L.U32 R38, R38, 0x1, RZ ;  /* 0x000000012626b819 */ /* 0x000fe400000006ff */
[----:B------:R-:W1:Y:S01]  /*60d0*/  @!P1 LDC R39, c[0x0][0x370] ;  /* 0x0000dc00ff279b82 */ /* 0x000e620000000800 */
[----:B------:R-:W-:Y:S01]  /*60e0*/  ISETP.NE.OR P0, PT, R0, RZ, !P0 ;  /* 0x000000ff0000720c */ /* 0x000fe20004705670 */
[----:B-1----:R-:W-:-:S12]  /*60f0*/  @!P1 IMAD R39, R37, R39, RZ ;  /* 0x0000002725279224 */ /* 0x002fd800078e02ff */
[----:B------:R-:W1:Y:S01]  /*6100*/  @!P0 LDC R37, c[0x0][0x374] ;  /* 0x0000dd00ff258b82 */ /* 0x000e620000000800 */
[----:B------:R-:W-:Y:S01]  /*6110*/  @!P1 SHF.L.U32 R39, R39, 0x1, RZ ;  /* 0x0000000127279819 */ /* 0x000fe200000006ff */
[----:B---3--:R-:W-:Y:S01]  /*6120*/  @!P2 FADD.FTZ R46, R46, R50 ;  /* 0x000000322e2ea221 */ /* 0x008fe20000010000 */
[----:B------:R-:W-:Y:S01]  /*6130*/  @!P2 FADD.FTZ R47, R47, R51 ;  /* 0x000000332f2fa221 */ /* 0x000fe20000010000 */
[----:B0-----:R-:W-:Y:S01]  /*6140*/  @!P3 IMAD.WIDE R50, R38, 0x4, R52 ;  /* 0x000000042632b825 */ /* 0x001fe200078e0234 */
[----:B------:R-:W-:-:S03]  /*6150*/  MOV R38, UR16 ;  /* 0x0000001000267c02 */ /* 0x000fc60008000f00 */
[----:B------:R-:W0:Y:S02]  /*6160*/  @!P1 LDC.64 R52, c[0x0][0x3d0] ;  /* 0x0000f400ff349b82 */ /* 0x000e240000000a00 */
[----:B------:R-:W-:-:S06]  /*6170*/  @!P3 IMAD.WIDE.U32 R50, R38, 0x8, R50 ;  /* 0x000000082632b825 */ /* 0x000fcc00078e0032 */
[----:B------:R-:W3:Y:S01]  /*6180*/  @!P3 LDG.E.64 R50, desc[UR12][R50.64] ;  /* 0x0000000c3232b981 */ /* 0x000ee2000c1e1b00 */
[----:B------:R-:W4:Y:S01]  /*6190*/  @!P0 LDC R38, c[0x0][0x370] ;  /* 0x0000dc00ff268b82 */ /* 0x000f220000000800 */
[----:B--2---:R-:W-:Y:S01]  /*61a0*/  @!P4 FADD.FTZ R46, R46, R48 ;  /* 0x000000302e2ec221 */ /* 0x004fe20000010000 */
[----:B------:R-:W-:Y:S01]  /*61b0*/  MOV R48, UR4 ;  /* 0x0000000400307c02 */ /* 0x000fe20008000f00 */
[----:B0-----:R-:W-:-:S03]  /*61c0*/  @!P1 IMAD.WIDE R52, R39, 0x4, R52 ;  /* 0x0000000427349825 */ /* 0x001fc600078e0234 */
[----:B------:R-:W-:Y:S02]  /*61d0*/  @!P0 LOP3.LUT R48, R48, 0x1, RZ, 0xc0, !PT ;  /* 0x0000000130308812 */ /* 0x000fe400078ec0ff */
[----:B------:R-:W-:-:S03]  /*61e0*/  MOV R39, UR15 ;  /* 0x0000000f00277c02 */ /* 0x000fc60008000f00 */
[----:B-1----:R-:W-:Y:S02]  /*61f0*/  @!P0 IMAD R37, R48, R37, RZ ;  /* 0x0000002530258224 */ /* 0x002fe400078e02ff */
[----:B------:R-:W-:-:S04]  /*6200*/  @!P1 IMAD.WIDE.U32 R52, R39, 0x8, R52 ;  /* 0x0000000827349825 */ /* 0x000fc800078e0034 */
[----:B----4-:R-:W-:Y:S02]  /*6210*/  @!P0 IMAD R37, R37, R38, RZ ;  /* 0x0000002625258224 */ /* 0x010fe400078e02ff */
[----:B------:R-:W0:Y:S01]  /*6220*/  @!P0 LDC.64 R38, c[0x0][0x3d0] ;  /* 0x0000f400ff268b82 */ /* 0x000e220000000a00 */
[----:B------:R-:W2:Y:S02]  /*6230*/  @!P1 LDG.E.64 R52, desc[UR12][R52.64] ;  /* 0x0000000c34349981 */ /* 0x000ea4000c1e1b00 */
[----:B------:R-:W-:-:S05]  /*6240*/  @!P0 SHF.L.U32 R37, R37, 0x1, RZ ;  /* 0x0000000125258819 */ /* 0x000fca00000006ff */
[----:B0-----:R-:W-:Y:S01]  /*6250*/  @!P0 IMAD.WIDE R38, R37, 0x4, R38 ;  /* 0x0000000425268825 */ /* 0x001fe200078e0226 */
[----:B------:R-:W-:-:S05]  /*6260*/  MOV R37, UR20 ;  /* 0x0000001400257c02 */ /* 0x000fca0008000f00 */
[----:B------:R-:W-:-:S06]  /*6270*/  @!P0 IMAD.WIDE.U32 R38, R37, 0x8, R38 ;  /* 0x0000000825268825 */ /* 0x000fcc00078e0026 */
[----:B------:R-:W4:Y:S01]  /*6280*/  @!P0 LDG.E.64 R38, desc[UR12][R38.64] ;  /* 0x0000000c26268981 */ /* 0x000f22000c1e1b00 */
[----:B------:R-:W-:-:S04]  /*6290*/  IADD3 R37, PT, PT, R36, 0x5, RZ ;  /* 0x0000000524257810 */ /* 0x000fc80007ffe0ff */
[----:B------:R-:W-:-:S04]  /*62a0*/  ISETP.NE.AND P2, PT, R37, UR10, PT ;  /* 0x0000000a25007c0c */ /* 0x000fc8000bf45270 */
[----:B------:R-:W-:-:S13]  /*62b0*/  ISETP.NE.OR P2, PT, R0, RZ, !P2 ;  /* 0x000000ff0000720c */ /* 0x000fda0005745670 */
[----:B------:R-:W0:Y:S01]  /*62c0*/  @!P2 LDC R37, c[0x0][0x374] ;  /* 0x0000dd00ff25ab82 */ /* 0x000e220000000800 */
[----:B------:R-:W-:-:S04]  /*62d0*/  MOV R48, UR4 ;  /* 0x0000000400307c02 */ /* 0x000fc80008000f00 */
[----:B------:R-:W-:-:S05]  /*62e0*/  @!P2 LOP3.LUT R48, R48, 0x1, RZ, 0xc0, !PT ;  /* 0x000000013030a812 */ /* 0x000fca00078ec0ff */
[----:B0-----:R-:W-:Y:S02]  /*62f0*/  @!P2 IMAD R37, R48, R37, RZ ;  /* 0x000000253025a224 */ /* 0x001fe400078e02ff */
[----:B------:R-:W0:Y:S01]  /*6300*/  @!P2 LDC R48, c[0x0][0x370] ;  /* 0x0000dc00ff30ab82 */ /* 0x000e220000000800 */
[----:B------:R-:W-:Y:S01]  /*6310*/  @!P4 FADD.FTZ R47, R47, R49 ;  /* 0x000000312f2fc221 */ /* 0x000fe20000010000 */
[----:B0-----:R-:W-:Y:S01]  /*6320*/  @!P2 IMAD R37, R37, R48, RZ ;  /* 0x000000302525a224 */ /* 0x001fe200078e02ff */
[----:B------:R-:W-:-:S04]  /*6330*/  IADD3 R48, PT, PT, R36, 0x6, RZ ;  /* 0x0000000624307810 */ /* 0x000fc80007ffe0ff */
[----:B------:R-:W-:-:S04]  /*6340*/  ISETP.NE.AND P4, PT, R48, UR10, PT ;  /* 0x0000000a30007c0c */ /* 0x000fc8000bf85270 */
[----:B------:R-:W-:-:S13]  /*6350*/  ISETP.NE.OR P4, PT, R0, RZ, !P4 ;  /* 0x000000ff0000720c */ /* 0x000fda0006785670 */
[----:B------:R-:W0:Y:S01]  /*6360*/  @!P4 LDC R48, c[0x0][0x374] ;  /* 0x0000dd00ff30cb82 */ /* 0x000e220000000800 */
[----:B------:R-:W-:-:S04]  /*6370*/  MOV R49, UR4 ;  /* 0x0000000400317c02 */ /* 0x000fc80008000f00 */
[----:B------:R-:W-:-:S05]  /*6380*/  @!P4 LOP3.LUT R49, R49, 0x1, RZ, 0xc0, !PT ;  /* 0x000000013131c812 */ /* 0x000fca00078ec0ff */
[----:B0-----:R-:W-:Y:S01]  /*6390*/  @!P4 IMAD R48, R49, R48, RZ ;  /* 0x000000303130c224 */ /* 0x001fe200078e02ff */
[----:B------:R-:W-:Y:S02]  /*63a0*/  IADD3 R49, PT, PT, R36, 0x7, RZ ;  /* 0x0000000724317810 */ /* 0x000fe40007ffe0ff */
[----:B------:R-:W-:Y:S01]  /*63b0*/  @!P2 SHF.L.U32 R37, R37, 0x1, RZ ;  /* 0x000000012525a819 */ /* 0x000fe200000006ff */
[----:B---3--:R-:W-:Y:S02]  /*63c0*/  @!P3 FADD.FTZ R46, R46, R50 ;  /* 0x000000322e2eb221 */ /* 0x008fe40000010000 */
[----:B------:R-:W0:Y:S01]  /*63d0*/  @!P4 LDC R50, c[0x0][0x370] ;  /* 0x0000dc00ff32cb82 */ /* 0x000e220000000800 */
[----:B------:R-:W-:Y:S01]  /*63e0*/  @!P3 FADD.FTZ R47, R47, R51 ;  /* 0x000000332f2fb221 */ /* 0x000fe20000010000 */
[----:B------:R-:W-:Y:S01]  /*63f0*/  ISETP.NE.AND P3, PT, R49, UR10, PT ;  /* 0x0000000a31007c0c */ /* 0x000fe2000bf65270 */
[----:B0-----:R-:W-:-:S05]  /*6400*/  @!P4 IMAD R50, R48, R50, RZ ;  /* 0x000000323032c224 */ /* 0x001fca00078e02ff */
[----:B------:R-:W0:Y:S01]  /*6410*/  @!P2 LDC.64 R48, c[0x0][0x3d0] ;  /* 0x0000f400ff30ab82 */ /* 0x000e220000000a00 */
[----:B------:R-:W-:Y:S01]  /*6420*/  ISETP.NE.OR P3, PT, R0, RZ, !P3 ;  /* 0x000000ff0000720c */ /* 0x000fe20005f65670 */
[----:B--2---:R-:W-:Y:S01]  /*6430*/  @!P1 FADD.FTZ R46, R46, R52 ;  /* 0x000000342e2e9221 */ /* 0x004fe20000010000 */
[----:B------:R-:W-:Y:S01]  /*6440*/  MOV R52, UR19 ;  /* 0x0000001300347c02 */ /* 0x000fe20008000f00 */
[----:B------:R-:W-:Y:S01]  /*6450*/  @!P1 FADD.FTZ R47, R47, R53 ;  /* 0x000000352f2f9221 */ /* 0x000fe20000010000 */
[----:B0-----:R-:W-:-:S04]  /*6460*/  @!P2 IMAD.WIDE R48, R37, 0x4, R48 ;  /* 0x000000042530a825 */ /* 0x001fc800078e0230 */
[----:B------:R-:W-:Y:S02]  /*6470*/  @!P2 IMAD.WIDE.U32 R52, R52, 0x8, R48 ;  /* 0x000000083434a825 */ /* 0x000fe400078e0030 */
[----:B------:R-:W0:Y:S08]  /*6480*/  @!P4 LDC.64 R48, c[0x0][0x3d0] ;  /* 0x0000f400ff30cb82 */ /* 0x000e300000000a00 */
[----:B------:R-:W1:Y:S01]  /*6490*/  @!P3 LDC R51, c[0x0][0x374] ;  /* 0x0000dd00ff33bb82 */ /* 0x000e620000000800 */
[----:B------:R-:W-:Y:S01]  /*64a0*/  @!P4 SHF.L.U32 R50, R50, 0x1, RZ ;  /* 0x000000013232c819 */ /* 0x000fe200000006ff */
[----:B------:R-:W2:Y:S01]  /*64b0*/  @!P2 LDG.E.64 R52, desc[UR12][R52.64] ;  /* 0x0000000c3434a981 */ /* 0x000ea2000c1e1b00 */
[----:B------:R-:W-:Y:S01]  /*64c0*/  MOV R37, UR4 ;  /* 0x0000000400257c02 */ /* 0x000fe20008000f00 */
[----:B----4-:R-:W-:-:S04]  /*64d0*/  @!P0 FADD.FTZ R46, R46, R38 ;  /* 0x000000262e2e8221 */ /* 0x010fc80000010000 */
[----:B------:R-:W3:Y:S01]  /*64e0*/  @!P3 LDC R38, c[0x0][0x370] ;  /* 0x0000dc00ff26bb82 */ /* 0x000ee20000000800 */
[----:B------:R-:W-:Y:S01]  /*64f0*/  @!P3 LOP3.LUT R37, R37, 0x1, RZ, 0xc0, !PT ;  /* 0x000000012525b812 */ /* 0x000fe200078ec0ff */
[----:B0-----:R-:W-:Y:S01]  /*6500*/  @!P4 IMAD.WIDE R48, R50, 0x4, R48 ;  /* 0x000000043230c825 */ /* 0x001fe200078e0230 */
[----:B------:R-:W-:-:S05]  /*6510*/  MOV R50, UR18 ;  /* 0x0000001200327c02 */ /* 0x000fca0008000f00 */
[----:B------:R-:W-:-:S04]  /*6520*/  @!P4 IMAD.WIDE.U32 R48, R50, 0x8, R48 ;  /* 0x000000083230c825 */ /* 0x000fc800078e0030 */
[----:B-1----:R-:W-:Y:S02]  /*6530*/  @!P3 IMAD R37, R37, R51, RZ ;  /* 0x000000332525b224 */ /* 0x002fe400078e02ff */
[----:B------:R-:W0:Y:S01]  /*6540*/  @!P3 LDC.64 R50, c[0x0][0x3d0] ;  /* 0x0000f400ff32bb82 */ /* 0x000e220000000a00 */
[----:B------:R-:W4:Y:S01]  /*6550*/  @!P4 LDG.E.64 R48, desc[UR12][R48.64] ;  /* 0x0000000c3030c981 */ /* 0x000f22000c1e1b00 */
[----:B---3--:R-:W-:-:S05]  /*6560*/  @!P3 IMAD R37, R37, R38, RZ ;  /* 0x000000262525b224 */ /* 0x008fca00078e02ff */
[----:B------:R-:W-:-:S05]  /*6570*/  @!P3 SHF.L.U32 R37, R37, 0x1, RZ ;  /* 0x000000012525b819 */ /* 0x000fca00000006ff */
[----:B0-----:R-:W-:Y:S01]  /*6580*/  @!P3 IMAD.WIDE R50, R37, 0x4, R50 ;  /* 0x000000042532b825 */ /* 0x001fe200078e0232 */
[----:B------:R-:W-:-:S05]  /*6590*/  MOV R37, UR17 ;  /* 0x0000001100257c02 */ /* 0x000fca0008000f00 */
[----:B------:R-:W-:-:S06]  /*65a0*/  @!P3 IMAD.WIDE.U32 R50, R37, 0x8, R50 ;  /* 0x000000082532b825 */ /* 0x000fcc00078e0032 */
[----:B------:R-:W3:Y:S01]  /*65b0*/  @!P3 LDG.E.64 R50, desc[UR12][R50.64] ;  /* 0x0000000c3232b981 */ /* 0x000ee2000c1e1b00 */
[----:B------:R-:W0:Y:S01]  /*65c0*/  LDCU UR8, c[0x0][0x374] ;  /* 0x00006e80ff0877ac */ /* 0x000e220008000800 */
[----:B------:R-:W1:Y:S01]  /*65d0*/  LDC R37, c[0x0][0x370] ;  /* 0x0000dc00ff257b82 */ /* 0x000e620000000800 */
[----:B------:R-:W-:Y:S01]  /*65e0*/  IADD3 R36, PT, PT, R36, 0x8, RZ ;  /* 0x0000000824247810 */ /* 0x000fe20007ffe0ff */
[----:B------:R-:W-:Y:S01]  /*65f0*/  @!P0 FADD.FTZ R47, R47, R39 ;  /* 0x000000272f2f8221 */ /* 0x000fe20000010000 */
[----:B------:R-:W-:Y:S01]  /*6600*/  UIADD3 UR21, UPT, UPT, UR21, 0x8, URZ ;  /* 0x0000000815157890 */ /* 0x000fe2000fffe0ff */
[----:B-1----:R-:W-:-:S04]  /*6610*/  LOP3.LUT R37, R37, 0x7ffffff8, RZ, 0xc0, !PT ;  /* 0x7ffffff825257812 */ /* 0x002fc800078ec0ff */
[----:B------:R-:W-:Y:S01]  /*6620*/  ISETP.NE.AND P0, PT, R36, R37, PT ;  /* 0x000000252400720c */ /* 0x000fe20003f05270 */
[----:B0-----:R-:W-:Y:S02]  /*6630*/  ULEA UR17, UR8, UR17, 0x3 ;  /* 0x0000001108117291 */ /* 0x001fe4000f8e18ff */
[----:B------:R-:W-:Y:S02]  /*6640*/  ULEA UR18, UR8, UR18, 0x3 ;  /* 0x0000001208127291 */ /* 0x000fe4000f8e18ff */
[----:B------:R-:W-:Y:S02]  /*6650*/  ULEA UR19, UR8, UR19, 0x3 ;  /* 0x0000001308137291 */ /* 0x000fe4000f8e18ff */
[----:B------:R-:W-:Y:S02]  /*6660*/  ULEA UR20, UR8, UR20, 0x3 ;  /* 0x0000001408147291 */ /* 0x000fe4000f8e18ff */
[----:B------:R-:W-:Y:S02]  /*6670*/  ULEA UR15, UR8, UR15, 0x3 ;  /* 0x0000000f080f7291 */ /* 0x000fe4000f8e18ff */
[----:B------:R-:W-:-:S02]  /*6680*/  ULEA UR16, UR8, UR16, 0x3 ;  /* 0x0000001008107291 */ /* 0x000fc4000f8e18ff */
[----:B------:R-:W-:Y:S02]  /*6690*/  ULEA UR7, UR8, UR7, 0x3 ;  /* 0x0000000708077291 */ /* 0x000fe4000f8e18ff */
[----:B------:R-:W-:Y:S01]  /*66a0*/  ULEA UR6, UR8, UR6, 0x3 ;  /* 0x0000000608067291 */ /* 0x000fe2000f8e18ff */
[----:B--2---:R-:W-:Y:S01]  /*66b0*/  @!P2 FADD.FTZ R46, R46, R52 ;  /* 0x000000342e2ea221 */ /* 0x004fe20000010000 */
[----:B------:R-:W-:-:S03]  /*66c0*/  @!P2 FADD.FTZ R47, R47, R53 ;  /* 0x000000352f2fa221 */ /* 0x000fc60000010000 */
[----:B----4-:R-:W-:Y:S01]  /*66d0*/  @!P4 FADD.FTZ R46, R46, R48 ;  /* 0x000000302e2ec221 */ /* 0x010fe20000010000 */
[----:B------:R-:W-:-:S03]  /*66e0*/  @!P4 FADD.FTZ R47, R47, R49 ;  /* 0x000000312f2fc221 */ /* 0x000fc60000010000 */
[----:B---3--:R-:W-:Y:S01]  /*66f0*/  @!P3 FADD.FTZ R46, R46, R50 ;  /* 0x000000322e2eb221 */ /* 0x008fe20000010000 */
[----:B------:R-:W-:Y:S01]  /*6700*/  @!P3 FADD.FTZ R47, R47, R51 ;  /* 0x000000332f2fb221 */ /* 0x000fe20000010000 */
[----:B------:R-:W-:Y:S06]  /*6710*/  @P0 BRA `(.L_x_1352) ;  /* 0xfffffff4009c0947 */ /* 0x000fec000383ffff */
.L_x_1351:
[----:B------:R-:W0:Y:S02]  /*6720*/  LDC R36, c[0x0][0x370] ;  /* 0x0000dc00ff247b82 */ /* 0x000e240000000800 */
[----:B0-----:R-:W-:-:S13]  /*6730*/  LOP3.LUT P0, R38, R36, 0x7, RZ, 0xc0, !PT ;  /* 0x0000000724267812 */ /* 0x001fda000780c0ff */
[----:B------:R-:W-:Y:S05]  /*6740*/  @!P0 BRA `(.L_x_1348) ;  /* 0x0000000400fc8947 */ /* 0x000fea0003800000 */
[----:B------:R-:W-:-:S04]  /*6750*/  IADD3 R38, PT, PT, R38, -0x1, RZ ;  /* 0xffffffff26267810 */ /* 0x000fc80007ffe0ff */
[----:B------:R-:W-:-:S13]  /*6760*/  ISETP.GE.U32.AND P0, PT, R38, 0x3, PT ;  /* 0x000000032600780c */ /* 0x000fda0003f06070 */
[----:B------:R-:W-:Y:S05]  /*6770*/  @!P0 BRA `(.L_x_1353) ;  /* 0x0000000400088947 */ /* 0x000fea0003800000 */
[----:B------:R-:W-:Y:S02]  /*6780*/  ISETP.NE.AND P0, PT, R0, RZ, PT ;  /* 0x000000ff0000720c */ /* 0x000fe40003f05270 */
[----:B--2---:R-:W-:Y:S02]  /*6790*/  MOV R50, UR4 ;  /* 0x0000000400327c02 */ /* 0x004fe40008000f00 */
[----:B------:R-:W-:-:S13]  /*67a0*/  ISETP.EQ.OR P1, PT, R37, UR10, P0 ;  /* 0x0000000a25007c0c */ /* 0x000fda0008722670 */
[----:B------:R-:W0:Y:S01]  /*67b0*/  @!P1 LDC R49, c[0x0][0x374] ;  /* 0x0000dd00ff319b82 */ /* 0x000e220000000800 */
[----:B---3--:R-:W2:Y:S01]  /*67c0*/  @!P1 S2R R48, SR_CTAID.Y ;  /* 0x0000000000309919 */ /* 0x008ea20000002600 */
[----:B------:R-:W-:-:S06]  /*67d0*/  @!P1 LOP3.LUT R50, R50, 0x1, RZ, 0xc0, !PT ;  /* 0x0000000132329812 */ /* 0x000fcc00078ec0ff */
[----:B------:R-:W3:Y:S01]  /*67e0*/  @!P1 LDC.64 R38, c[0x0][0x3d0] ;  /* 0x0000f400ff269b82 */ /* 0x000ee20000000a00 */
[----:B0-----:R-:W-:-:S04]  /*67f0*/  @!P1 IMAD R50, R50, R49, RZ ;  /* 0x0000003132329224 */ /* 0x001fc800078e02ff */
[----:B------:R-:W-:-:S05]  /*6800*/  @!P1 IMAD R50, R50, R36, RZ ;  /* 0x0000002432329224 */ /* 0x000fca00078e02ff */
[----:B------:R-:W-:Y:S01]  /*6810*/  @!P1 SHF.L.U32 R50, R50, 0x1, RZ ;  /* 0x0000000132329819 */ /* 0x000fe200000006ff */
[----:B--2---:R-:W-:-:S04]  /*6820*/  @!P1 IMAD R48, R37, R49, R48 ;  /* 0x0000003125309224 */ /* 0x004fc800078e0230 */
[----:B---3--:R-:W-:-:S04]  /*6830*/  @!P1 IMAD.WIDE R38, R50, 0x4, R38 ;  /* 0x0000000432269825 */ /* 0x008fc800078e0226 */
[----:B------:R-:W-:-:S05]  /*6840*/  @!P1 IMAD.WIDE.U32 R38, R48, 0x8, R38 ;  /* 0x0000000830269825 */ /* 0x000fca00078e0026 */
[----:B------:R0:W2:Y:S02]  /*6850*/  @!P1 LDG.E.64 R48, desc[UR12][R38.64] ;  /* 0x0000000c26309981 */ /* 0x0000a4000c1e1b00 */
[----:B0-----:R-:W-:Y:S02]  /*6860*/  IADD3 R38, PT, PT, R37, 0x1, RZ ;  /* 0x0000000125267810 */ /* 0x001fe40007ffe0ff */
[----:B------:R-:W-:Y:S02]  /*6870*/  MOV R39, UR4 ;  /* 0x0000000400277c02 */ /* 0x000fe40008000f00 */
[----:B------:R-:W-:-:S13]  /*6880*/  ISETP.EQ.OR P2, PT, R38, UR10, P0 ;  /* 0x0000000a26007c0c */ /* 0x000fda0008742670 */
[----:B------:R-:W0:Y:S01]  /*6890*/  @!P2 S2R R38, SR_CTAID.Y ;  /* 0x000000000026a919 */ /* 0x000e220000002600 */
[----:B------:R-:W3:Y:S01]  /*68a0*/  @!P2 LDC R50, c[0x0][0x374] ;  /* 0x0000dd00ff32ab82 */ /* 0x000ee20000000800 */
[----:B------:R-:W-:Y:S01]  /*68b0*/  @!P2 LOP3.LUT R39, R39, 0x1, RZ, 0xc0, !PT ;  /* 0x000000012727a812 */ /* 0x000fe200078ec0ff */
[----:B--2---:R-:W-:Y:S01]  /*68c0*/  @!P1 FADD.FTZ R46, R46, R48 ;  /* 0x000000302e2e9221 */ /* 0x004fe20000010000 */
[----:B---3--:R-:W-:-:S03]  /*68d0*/  @!P2 IMAD R48, R37, R50, R50 ;  /* 0x000000322530a224 */ /* 0x008fc600078e0232 */
[----:B------:R-:W-:Y:S02]  /*68e0*/  @!P2 IMAD R50, R39, R50, RZ ;  /* 0x000000322732a224 */ /* 0x000fe400078e02ff */
[----:B0-----:R-:W-:Y:S02]  /*68f0*/  @!P2 IADD3 R48, PT, PT, R48, R38, RZ ;  /* 0x000000263030a210 */ /* 0x001fe40007ffe0ff */
[----:B------:R-:W-:Y:S01]  /*6900*/  @!P2 IMAD R50, R50, R36, RZ ;  /* 0x000000243232a224 */ /* 0x000fe200078e02ff */
[----:B------:R-:W0:Y:S04]  /*6910*/  @!P2 LDC.64 R38, c[0x0][0x3d0] ;  /* 0x0000f400ff26ab82 */ /* 0x000e280000000a00 */
[----:B------:R-:W-:-:S05]  /*6920*/  @!P2 SHF.L.U32 R50, R50, 0x1, RZ ;  /* 0x000000013232a819 */ /* 0x000fca00000006ff */
[----:B0-----:R-:W-:-:S04]  /*6930*/  @!P2 IMAD.WIDE R38, R50, 0x4, R38 ;  /* 0x000000043226a825 */ /* 0x001fc800078e0226 */
[----:B------:R-:W-:-:S06]  /*6940*/  @!P2 IMAD.WIDE.U32 R38, R48, 0x8, R38 ;  /* 0x000000083026a825 */ /* 0x000fcc00078e0026 */
[----:B------:R-:W2:Y:S01]  /*6950*/  @!P2 LDG.E.64 R38, desc[UR12][R38.64] ;  /* 0x0000000c2626a981 */ /* 0x000ea2000c1e1b00 */
[----:B------:R-:W-:Y:S01]  /*6960*/  IADD3 R50, PT, PT, R37, 0x2, RZ ;  /* 0x0000000225327810 */ /* 0x000fe20007ffe0ff */
[----:B------:R-:W-:Y:S01]  /*6970*/  @!P1 FADD.FTZ R47, R47, R49 ;  /* 0x000000312f2f9221 */ /* 0x000fe20000010000 */
[----:B------:R-:W-:Y:S02]  /*6980*/  MOV R49, UR4 ;  /* 0x0000000400317c02 */ /* 0x000fe40008000f00 */
[----:B------:R-:W-:-:S13]  /*6990*/  ISETP.EQ.OR P3, PT, R50, UR10, P0 ;  /* 0x0000000a32007c0c */ /* 0x000fda0008762670 */
[----:B-1----:R-:W0:Y:S01]  /*69a0*/  @!P3 S2R R51, SR_CTAID.Y ;  /* 0x000000000033b919 */ /* 0x002e220000002600 */
[----:B------:R-:W0:Y:S01]  /*69b0*/  @!P3 LDC R48, c[0x0][0x374] ;  /* 0x0000dd00ff30bb82 */ /* 0x000e220000000800 */
[----:B------:R-:W-:Y:S01]  /*69c0*/  @!P3 LOP3.LUT R49, R49, 0x1, RZ, 0xc0, !PT ;  /* 0x000000013131b812 */ /* 0x000fe200078ec0ff */
[----:B0-----:R-:W-:-:S04]  /*69d0*/  @!P3 IMAD R50, R50, R48, R51 ;  /* 0x000000303232b224 */ /* 0x001fc800078e0233 */
[----:B------:R-:W-:Y:S02]  /*69e0*/  @!P3 IMAD R51, R49, R48, RZ ;  /* 0x000000303133b224 */ /* 0x000fe400078e02ff */
[----:B------:R-:W0:Y:S02]  /*69f0*/  @!P3 LDC.64 R48, c[0x0][0x3d0] ;  /* 0x0000f400ff30bb82 */ /* 0x000e240000000a00 */
[----:B------:R-:W-:-:S05]  /*6a00*/  @!P3 IMAD R51, R51, R36, RZ ;  /* 0x000000243333b224 */ /* 0x000fca00078e02ff */
[----:B------:R-:W-:-:S05]  /*6a10*/  @!P3 SHF.L.U32 R51, R51, 0x1, RZ ;  /* 0x000000013333b819 */ /* 0x000fca00000006ff */
[----:B0-----:R-:W-:-:S04]  /*6a20*/  @!P3 IMAD.WIDE R48, R51, 0x4, R48 ;  /* 0x000000043330b825 */ /* 0x001fc800078e0230 */
[----:B------:R-:W-:Y:S01]  /*6a30*/  @!P3 IMAD.WIDE.U32 R48, R50, 0x8, R48 ;  /* 0x000000083230b825 */ /* 0x000fe200078e0030 */
[----:B------:R-:W-:-:S04]  /*6a40*/  IADD3 R50, PT, PT, R37, 0x3, RZ ;  /* 0x0000000325327810 */ /* 0x000fc80007ffe0ff */
[----:B------:R-:W-:Y:S01]  /*6a50*/  ISETP.EQ.OR P0, PT, R50, UR10, P0 ;  /* 0x0000000a32007c0c */ /* 0x000fe20008702670 */
[----:B------:R-:W3:-:S12]  /*6a60*/  @!P3 LDG.E.64 R48, desc[UR12][R48.64] ;  /* 0x0000000c3030b981 */ /* 0x000ed8000c1e1b00 */
[----:B------:R-:W0:Y:S01]  /*6a70*/  @!P0 S2R R51, SR_CTAID.Y ;  /* 0x0000000000338919 */ /* 0x000e220000002600 */
[----:B--2---:R-:W-:Y:S02]  /*6a80*/  @!P2 FADD.FTZ R46, R46, R38 ;  /* 0x000000262e2ea221 */ /* 0x004fe40000010000 */
[----:B------:R-:W0:Y:S01]  /*6a90*/  @!P0 LDC R38, c[0x0][0x374] ;  /* 0x0000dd00ff268b82 */ /* 0x000e220000000800 */
[----:B------:R-:W-:Y:S01]  /*6aa0*/  @!P2 FADD.FTZ R47, R47, R39 ;  /* 0x000000272f2fa221 */ /* 0x000fe20000010000 */
[----:B------:R-:W-:-:S04]  /*6ab0*/  MOV R39, UR4 ;  /* 0x0000000400277c02 */ /* 0x000fc80008000f00 */
[----:B------:R-:W-:Y:S01]  /*6ac0*/  @!P0 LOP3.LUT R39, R39, 0x1, RZ, 0xc0, !PT ;  /* 0x0000000127278812 */ /* 0x000fe200078ec0ff */
[----:B0-----:R-:W-:-:S04]  /*6ad0*/  @!P0 IMAD R50, R50, R38, R51 ;  /* 0x0000002632328224 */ /* 0x001fc800078e0233 */
[----:B------:R-:W-:Y:S02]  /*6ae0*/  @!P0 IMAD R51, R39, R38, RZ ;  /* 0x0000002627338224 */ /* 0x000fe400078e02ff */
[----:B------:R-:W0:Y:S02]  /*6af0*/  @!P0 LDC.64 R38, c[0x0][0x3d0] ;  /* 0x0000f400ff268b82 */ /* 0x000e240000000a00 */
[----:B------:R-:W-:-:S05]  /*6b00*/  @!P0 IMAD R51, R51, R36, RZ ;  /* 0x0000002433338224 */ /* 0x000fca00078e02ff */
[----:B------:R-:W-:-:S05]  /*6b10*/  @!P0 SHF.L.U32 R51, R51, 0x1, RZ ;  /* 0x0000000133338819 */ /* 0x000fca00000006ff */
[----:B0-----:R-:W-:-:S04]  /*6b20*/  @!P0 IMAD.WIDE R38, R51, 0x4, R38 ;  /* 0x0000000433268825 */ /* 0x001fc800078e0226 */
[----:B------:R-:W-:-:S06]  /*6b30*/  @!P0 IMAD.WIDE.U32 R38, R50, 0x8, R38 ;  /* 0x0000000832268825 */ /* 0x000fcc00078e0026 */
[----:B------:R-:W2:Y:S01]  /*6b40*/  @!P0 LDG.E.64 R38, desc[UR12][R38.64] ;  /* 0x0000000c26268981 */ /* 0x000ea2000c1e1b00 */
[----:B------:R-:W-:Y:S01]  /*6b50*/  IADD3 R37, PT, PT, R37, 0x4, RZ ;  /* 0x0000000425257810 */ /* 0x000fe20007ffe0ff */
[----:B---3--:R-:W-:Y:S01]  /*6b60*/  @!P3 FADD.FTZ R46, R46, R48 ;  /* 0x000000302e2eb221 */ /* 0x008fe20000010000 */
[----:B------:R-:W-:-:S03]  /*6b70*/  @!P3 FADD.FTZ R47, R47, R49 ;  /* 0x000000312f2fb221 */ /* 0x000fc60000010000 */
[----:B--2---:R-:W-:Y:S01]  /*6b80*/  @!P0 FADD.FTZ R46, R46, R38 ;  /* 0x000000262e2e8221 */ /* 0x004fe20000010000 */
[----:B------:R-:W-:-:S07]  /*6b90*/  @!P0 FADD.FTZ R47, R47, R39 ;  /* 0x000000272f2f8221 */ /* 0x000fce0000010000 */
.L_x_1353:
[----:B------:R-:W-:-:S13]  /*6ba0*/  LOP3.LUT P0, R38, R36, 0x3, RZ, 0xc0, !PT ;  /* 0x0000000324267812 */ /* 0x000fda000780c0ff */
[----:B------:R-:W-:Y:S05]  /*6bb0*/  @!P0 BRA `(.L_x_1348) ;  /* 0x0000000000e08947 */ /* 0x000fea0003800000 */
[----:B------:R-:W-:-:S13]  /*6bc0*/  ISETP.NE.AND P0, PT, R38, 0x1, PT ;  /* 0x000000012600780c */ /* 0x000fda0003f05270 */
[----:B------:R-:W-:Y:S05]  /*6bd0*/  @!P0 BRA `(.L_x_1354) ;  /* 0x0000000000888947 */ /* 0x000fea0003800000 */
[----:B------:R-:W-:Y:S02]  /*6be0*/  ISETP.NE.AND P0, PT, R0, RZ, PT ;  /* 0x000000ff0000720c */ /* 0x000fe40003f05270 */
[----:B------:R-:W-:Y:S02]  /*6bf0*/  MOV R39, UR4 ;  /* 0x0000000400277c02 */ /* 0x000fe40008000f00 */
[----:B------:R-:W-:-:S13]  /*6c00*/  ISETP.EQ.OR P1, PT, R37, UR10, P0 ;  /* 0x0000000a25007c0c */ /* 0x000fda0008722670 */
[----:B---3--:R-:W0:Y:S01]  /*6c10*/  @!P1 S2R R48, SR_CTAID.Y ;  /* 0x0000000000309919 */ /* 0x008e220000002600 */
[----:B------:R-:W3:Y:S01]  /*6c20*/  @!P1 LDC R38, c[0x0][0x374] ;  /* 0x0000dd00ff269b82 */ /* 0x000ee20000000800 */
[----:B------:R-:W-:-:S05]  /*6c30*/  @!P1 LOP3.LUT R39, R39, 0x1, RZ, 0xc0, !PT ;  /* 0x0000000127279812 */ /* 0x000fca00078ec0ff */
[----:B---3--:R-:W-:-:S04]  /*6c40*/  @!P1 IMAD R49, R39, R38, RZ ;  /* 0x0000002627319224 */ /* 0x008fc800078e02ff */
[----:B------:R-:W-:Y:S02]  /*6c50*/  @!P1 IMAD R49, R49, R36, RZ ;  /* 0x0000002431319224 */ /* 0x000fe400078e02ff */
[----:B0-----:R-:W-:Y:S02]  /*6c60*/  @!P1 IMAD R48, R37, R38, R48 ;  /* 0x0000002625309224 */ /* 0x001fe400078e0230 */
[----:B------:R-:W0:Y:S01]  /*6c70*/  @!P1 LDC.64 R38, c[0x0][0x3d0] ;  /* 0x0000f400ff269b82 */ /* 0x000e220000000a00 */
[----:B------:R-:W-:-:S05]  /*6c80*/  @!P1 SHF.L.U32 R49, R49, 0x1, RZ ;  /* 0x0000000131319819 */ /* 0x000fca00000006ff */
[----:B0-----:R-:W-:-:S04]  /*6c90*/  @!P1 IMAD.WIDE R38, R49, 0x4, R38 ;  /* 0x0000000431269825 */ /* 0x001fc800078e0226 */
[----:B------:R-:W-:-:S06]  /*6ca0*/  @!P1 IMAD.WIDE.U32 R38, R48, 0x8, R38 ;  /* 0x0000000830269825 */ /* 0x000fcc00078e0026 */
[----:B------:R-:W3:Y:S01]  /*6cb0*/  @!P1 LDG.E.64 R38, desc[UR12][R38.64] ;  /* 0x0000000c26269981 */ /* 0x000ee2000c1e1b00 */
[----:B------:R-:W-:-:S04]  /*6cc0*/  IADD3 R48, PT, PT, R37, 0x1, RZ ;  /* 0x0000000125307810 */ /* 0x000fc80007ffe0ff */
[----:B------:R-:W-:-:S13]  /*6cd0*/  ISETP.EQ.OR P0, PT, R48, UR10, P0 ;  /* 0x0000000a30007c0c */ /* 0x000fda0008702670 */
[----:B------:R-:W0:Y:S01]  /*6ce0*/  @!P0 S2R R48, SR_CTAID.Y ;  /* 0x0000000000308919 */ /* 0x000e220000002600 */
[----:B------:R-:W4:Y:S01]  /*6cf0*/  @!P0 LDC R49, c[0x0][0x374] ;  /* 0x0000dd00ff318b82 */ /* 0x000f220000000800 */
[----:B---3--:R-:W-:Y:S01]  /*6d00*/  @!P1 FADD.FTZ R46, R46, R38 ;  /* 0x000000262e2e9221 */ /* 0x008fe20000010000 */
[----:B----4-:R-:W-:Y:S02]  /*6d10*/  @!P0 IMAD R38, R37, R49, R49 ;  /* 0x0000003125268224 */ /* 0x010fe400078e0231 */
[----:B------:R-:W-:-:S03]  /*6d20*/  @!P1 FADD.FTZ R47, R47, R39 ;  /* 0x000000272f2f9221 */ /* 0x000fc60000010000 */
[----:B0-----:R-:W-:Y:S02]  /*6d30*/  @!P0 IADD3 R48, PT, PT, R38, R48, RZ ;  /* 0x0000003026308210 */ /* 0x001fe40007ffe0ff */
[----:B------:R-:W-:-:S04]  /*6d40*/  MOV R38, UR4 ;  /* 0x0000000400267c02 */ /* 0x000fc80008000f00 */
[----:B------:R-:W-:-:S05]  /*6d50*/  @!P0 LOP3.LUT R38, R38, 0x1, RZ, 0xc0, !PT ;  /* 0x0000000126268812 */ /* 0x000fca00078ec0ff */
[----:B------:R-:W-:Y:S02]  /*6d60*/  @!P0 IMAD R49, R38, R49, RZ ;  /* 0x0000003126318224 */ /* 0x000fe400078e02ff */
[----:B------:R-:W0:Y:S02]  /*6d70*/  @!P0 LDC.64 R38, c[0x0][0x3d0] ;  /* 0x0000f400ff268b82 */ /* 0x000e240000000a00 */
[----:B------:R-:W-:-:S05]  /*6d80*/  @!P0 IMAD R49, R49, R36, RZ ;  /* 0x0000002431318224 */ /* 0x000fca00078e02ff */
[----:B------:R-:W-:-:S05]  /*6d90*/  @!P0 SHF.L.U32 R49, R49, 0x1, RZ ;  /* 0x0000000131318819 */ /* 0x000fca00000006ff */
[----:B0-----:R-:W-:-:S04]  /*6da0*/  @!P0 IMAD.WIDE R38, R49, 0x4, R38 ;  /* 0x0000000431268825 */ /* 0x001fc800078e0226 */
[----:B------:R-:W-:-:S06]  /*6db0*/  @!P0 IMAD.WIDE.U32 R38, R48, 0x8, R38 ;  /* 0x0000000830268825 */ /* 0x000fcc00078e0026 */
[----:B------:R-:W3:Y:S01]  /*6dc0*/  @!P0 LDG.E.64 R38, desc[UR12][R38.64] ;  /* 0x0000000c26268981 */ /* 0x000ee2000c1e1b00 */
[----:B------:R-:W-:Y:S01]  /*6dd0*/  IADD3 R37, PT, PT, R37, 0x2, RZ ;  /* 0x0000000225257810 */ /* 0x000fe20007ffe0ff */
[----:B---3--:R-:W-:Y:S01]  /*6de0*/  @!P0 FADD.FTZ R46, R46, R38 ;  /* 0x000000262e2e8221 */ /* 0x008fe20000010000 */
[----:B------:R-:W-:-:S07]  /*6df0*/  @!P0 FADD.FTZ R47, R47, R39 ;  /* 0x000000272f2f8221 */ /* 0x000fce0000010000 */
.L_x_1354:
[----:B------:R-:W-:Y:S01]  /*6e00*/  ISETP.NE.AND P0, PT, R37, UR10, PT ;  /* 0x0000000a25007c0c */ /* 0x000fe2000bf05270 */
[----:B------:R-:W-:Y:S01]  /*6e10*/  BSSY.RECONVERGENT B0, `(.L_x_1348) ;  /* 0x0000012000007945 */ /* 0x000fe20003800200 */
[----:B------:R-:W-:Y:S02]  /*6e20*/  LOP3.LUT R38, R36, 0x1, RZ, 0xc0, !PT ;  /* 0x0000000124267812 */ /* 0x000fe400078ec0ff */
[----:B------:R-:W-:-:S04]  /*6e30*/  ISETP.NE.OR P0, PT, R0, RZ, !P0 ;  /* 0x000000ff0000720c */ /* 0x000fc80004705670 */
[----:B------:R-:W-:-:S13]  /*6e40*/  ISETP.NE.U32.OR P0, PT, R38, 0x1, P0 ;  /* 0x000000012600780c */ /* 0x000fda0000705470 */
[----:B------:R-:W-:Y:S05]  /*6e50*/  @P0 BRA `(.L_x_1355) ;  /* 0x0000000000340947 */ /* 0x000fea0003800000 */
[----:B------:R-:W0:Y:S01]  /*6e60*/  S2R R38, SR_CTAID.Y ;  /* 0x0000000000267919 */ /* 0x000e220000002600 */
[----:B------:R-:W0:Y:S01]  /*6e70*/  LDCU UR6, c[0x0][0x374] ;  /* 0x00006e80ff0677ac */ /* 0x000e220008000800 */
[----:B---3--:R-:W3:Y:S01]  /*6e80*/  LDC.64 R48, c[0x0][0x3d0] ;  /* 0x0000f400ff307b82 */ /* 0x008ee20000000a00 */
[----:B------:R-:W-:Y:S01]  /*6e90*/  ULOP3.LUT UR7, UR4, 0x1, URZ, 0xc0, !UPT ;  /* 0x0000000104077892 */ /* 0x000fe2000f8ec0ff */
[----:B0-----:R-:W-:-:S03]  /*6ea0*/  IMAD R38, R37, UR6, R38 ;  /* 0x0000000625267c24 */ /* 0x001fc6000f8e0226 */
[----:B------:R-:W-:-:S06]  /*6eb0*/  UIMAD UR6, UR7, UR6, URZ ;  /* 0x00000006070672a4 */ /* 0x000fcc000f8e02ff */
[----:B------:R-:W-:-:S05]  /*6ec0*/  IMAD R36, R36, UR6, RZ ;  /* 0x0000000624247c24 */ /* 0x000fca000f8e02ff */
[----:B------:R-:W-:-:S05]  /*6ed0*/  SHF.L.U32 R36, R36, 0x1, RZ ;  /* 0x0000000124247819 */ /* 0x000fca00000006ff */
[----:B---3--:R-:W-:-:S04]  /*6ee0*/  IMAD.WIDE R36, R36, 0x4, R48 ;  /* 0x0000000424247825 */ /* 0x008fc800078e0230 */
[----:B------:R-:W-:-:S06]  /*6ef0*/  IMAD.WIDE.U32 R36, R38, 0x8, R36 ;  /* 0x0000000826247825 */ /* 0x000fcc00078e0024 */
[----:B------:R-:W3:Y:S02]  /*6f00*/  LDG.E.64 R36, desc[UR12][R36.64] ;  /* 0x0000000c24247981 */ /* 0x000ee4000c1e1b00 */
[----:B---3--:R-:W-:Y:S01]  /*6f10*/  FADD.FTZ R46, R46, R36 ;  /* 0x000000242e2e7221 */ /* 0x008fe20000010000 */
[----:B------:R-:W-:-:S07]  /*6f20*/  FADD.FTZ R47, R47, R37 ;  /* 0x000000252f2f7221 */ /* 0x000fce0000010000 */
.L_x_1355:
[----:B------:R-:W-:Y:S05]  /*6f30*/  BSYNC.RECONVERGENT B0 ;  /* 0x0000000000007941 */ /* 0x000fea0003800200 */
.L_x_1348:
[----:B------:R-:W4:Y:S04]  /*6f40*/  LDL.LU R38, [R1+0x10] ;  /* 0x0000100001267983 */ /* 0x000f280000300800 */
[----:B------:R-:W5:Y:S01]  /*6f50*/  LDL.LU R39, [R1+0x14] ;  /* 0x0000140001277983 */ /* 0x000f620000300800 */
[----:B------:R-:W0:Y:S01]  /*6f60*/  S2UR UR7, SR_CgaCtaId ;  /* 0x00000000000779c3 */ /* 0x000e220000008800 */
[----:B------:R-:W-:Y:S01]  /*6f70*/  ISETP.NE.AND P0, PT, R0, RZ, PT ;  /* 0x000000ff0000720c */ /* 0x000fe20003f05270 */
[----:B------:R-:W-:Y:S02]  /*6f80*/  UMOV UR6, 0x400 ;  /* 0x0000040000067882 */ /* 0x000fe40000000000 */
[----:B0-----:R-:W-:Y:S01]  /*6f90*/  ULEA UR6, UR7, UR6, 0x18 ;  /* 0x0000000607067291 */ /* 0x001fe2000f8ec0ff */
[----:B------:R-:W0:Y:S09]  /*6fa0*/  LDCU.U8 UR7, c[0x0][0x414] ;  /* 0x00008280ff0777ac */ /* 0x000e320008000000 */
[----:B------:R-:W-:Y:S01]  /*6fb0*/  @!P0 STS.64 [UR6+0xc8], R46 ;  /* 0x0000c82eff008988 */ /* 0x000fe20008000a06 */
[----:B------:R-:W-:Y:S01]  /*6fc0*/  BAR.SYNC.DEFER_BLOCKING 0x0 ;  /* 0x0000000000007b1d */ /* 0x000fe20000010000 */
[----:B0-----:R-:W-:-:S05]  /*6fd0*/  UISETP.NE.AND UP0, UPT, UR7, URZ, UPT ;  /* 0x000000ff0700728c */ /* 0x001fca000bf05270 */
[----:B------:R-:W0:Y:S01]  /*6fe0*/  LDS.64 R36, [UR6+0xc8] ;  /* 0x0000c806ff247984 */ /* 0x000e220008000a00 */
[----:B------:R-:W0:Y:S02]  /*6ff0*/  LDCU UR6, c[0x0][0x42c] ;  /* 0x00008580ff0677ac */ /* 0x000e240008000800 */
[----:B0-----:R-:W-:-:S05]  /*7000*/  FMUL.FTZ R36, R36, UR6 ;  /* 0x0000000624247c20 */ /* 0x001fca0008410000 */
[----:B------:R-:W-:Y:S01]  /*7010*/  R2UR UR8, R36 ;  /* 0x00000000240872ca */ /* 0x000fe200000e0000 */
[----:B------:R-:W-:Y:S01]  /*7020*/  FMUL.FTZ R36, R37, UR6 ;  /* 0x0000000625247c20 */ /* 0x000fe20008410000 */
[----:B----4-:R-:W-:Y:S01]  /*7030*/  FADD.FTZ R38, R38, -UR11 ;  /* 0x8000000b26267e21 */ /* 0x010fe20008010000 */
[----:B-----5:R-:W-:-:S03]  /*7040*/  FADD.FTZ R39, R39, -UR11 ;  /* 0x8000000b27277e21 */ /* 0x020fc60008010000 */
[----:B------:R-:W-:Y:S01]  /*7050*/  FMUL.FTZ R38, R38, UR14 ;  /* 0x0000000e26267c20 */ /* 0x000fe20008410000 */
[----:B------:R-:W-:Y:S01]  /*7060*/  FMUL.FTZ R37, R39, UR14 ;  /* 0x0000000e27257c20 */ /* 0x000fe20008410000 */
[----:B------:R-:W-:Y:S07]  /*7070*/  BRA.U !UP0, `(.L_x_1356) ;  /* 0x0000000108487547 */ /* 0x000fee000b800000 */
[----:B------:R-:W-:-:S04]  /*7080*/  FFMA.FTZ R39, R44, R38, R8 ;  /* 0x000000262c277223 */ /* 0x000fc80000010008 */
[----:B---3--:R-:W-:-:S06]  /*7090*/  FMUL.FTZ R46, R39, -1.4426950216293334961 ;  /* 0xbfb8aa3b272e7820 */ /* 0x008fcc0000410000 */
        /* <DEDUP_REMOVED lines=11> */
[----:B------:R-:W0:Y:S02]  /*7150*/  MUFU.RCP R46, R46 ;  /* 0x0000002e002e7308 */ /* 0x000e240000001000 */
[----:B0-----:R-:W-:Y:S01]  /*7160*/  FMUL.FTZ R3, R3, R46 ;  /* 0x0000002e03037220 */ /* 0x001fe20000410000 */
[----:B------:R-:W-:-:S04]  /*7170*/  FADD.FTZ R46, -R46, 1 ;  /* 0x3f8000002e2e7421 */ /* 0x000fc80000010100 */
[----:B------:R-:W-:-:S04]  /*7180*/  FFMA.FTZ R46, R39, R46, 1 ;  /* 0x3f800000272e7423 */ /* 0x000fc8000001002e */
[----:B------:R-:W-:-:S07]  /*7190*/  FMUL.FTZ R3, R3, R46 ;  /* 0x0000002e03037220 */ /* 0x000fce0000410000 */
.L_x_1356:
[----:B------:R-:W4:Y:S01]  /*71a0*/  LDL R39, [R1+0x28] ;  /* 0x0000280001277983 */ /* 0x000f220000100800 */
[----:B------:R-:W-:Y:S01]  /*71b0*/  FFMA.FTZ R38, R38, UR8, R36 ;  /* 0x0000000826267c23 */ /* 0x000fe20008010024 */
[----:B------:R-:W0:Y:S01]  /*71c0*/  LDCU.64 UR6, c[0x0][0x400] ;  /* 0x00008000ff0677ac */ /* 0x000e220008000a00 */
[----:B------:R-:W-:Y:S02]  /*71d0*/  BSSY.RECONVERGENT B0, `(.L_x_1357) ;  /* 0x0000017000007945 */ /* 0x000fe40003800200 */
[----:B------:R-:W-:Y:S01]  /*71e0*/  FFMA.FTZ R2, R44, R2, -R38 ;  /* 0x000000022c027223 */ /* 0x000fe20000010826 */
[----:B------:R-:W-:-:S04]  /*71f0*/  FFMA.FTZ R38, R37, UR8, R36 ;  /* 0x0000000825267c23 */ /* 0x000fc80008010024 */
[----:B------:R-:W-:Y:S02]  /*7200*/  FFMA.FTZ R37, R45, R3, -R38 ;  /* 0x000000032d257223 */ /* 0x000fe40000010826 */
[----:B------:R-:W4:Y:S02]  /*7210*/  LDC R3, c[0x0][0x41c] ;  /* 0x00010700ff037b82 */ /* 0x000f240000000800 */
[----:B----4-:R-:W-:-:S05]  /*7220*/  IMAD R3, R3, UR10, R39 ;  /* 0x0000000a03037c24 */ /* 0x010fca000f8e0227 */
[----:B0-----:R-:W-:Y:S02]  /*7230*/  ISETP.GE.U32.AND P0, PT, R3, UR6, PT ;  /* 0x0000000603007c0c */ /* 0x001fe4000bf06070 */
[----:B---3--:R-:W-:-:S04]  /*7240*/  SHF.R.S32.HI R46, RZ, 0x1f, R3 ;  /* 0x0000001fff2e7819 */ /* 0x008fc80000011403 */
[----:B------:R-:W-:-:S13]  /*7250*/  ISETP.GE.AND.EX P0, PT, R46, UR7, PT, P0 ;  /* 0x000000072e007c0c */ /* 0x000fda000bf06300 */
[----:B------:R-:W-:Y:S05]  /*7260*/  @P0 BRA `(.L_x_1358) ;  /* 0x0000000000340947 */ /* 0x000fea0003800000 */
[----:B------:R-:W0:Y:S01]  /*7270*/  LDCU.64 UR18, c[0x0][0x3f8] ;  /* 0x00007f00ff1277ac */ /* 0x000e220008000a00 */
[----:B------:R-:W-:Y:S02]  /*7280*/  MOV R38, R4 ;  /* 0x0000000400267202 */ /* 0x000fe40000000f00 */
[----:B------:R-:W-:Y:S01]  /*7290*/  MOV R39, R7 ;  /* 0x0000000700277202 */ /* 0x000fe20000000f00 */
[----:B------:R-:W3:Y:S01]  /*72a0*/  LDCU.64 UR16, c[0x0][0x380] ;  /* 0x00007000ff1077ac */ /* 0x000ee20008000a00 */
[----:B0-----:R-:W-:Y:S02]  /*72b0*/  IMAD R46, R46, UR18, RZ ;  /* 0x000000122e2e7c24 */ /* 0x001fe4000f8e02ff */
[----:B------:R-:W-:-:S04]  /*72c0*/  IMAD.WIDE.U32 R38, R3, UR18, R38 ;  /* 0x0000001203267c25 */ /* 0x000fc8000f8e0026 */
[----:B------:R-:W-:-:S05]  /*72d0*/  IMAD R46, R3, UR19, R46 ;  /* 0x00000013032e7c24 */ /* 0x000fca000f8e022e */
[----:B------:R-:W-:Y:S02]  /*72e0*/  IADD3 R39, PT, PT, R39, R46, RZ ;  /* 0x0000002e27277210 */ /* 0x000fe40007ffe0ff */
[----:B---3--:R-:W-:-:S04]  /*72f0*/  LEA R46, P0, R38, UR16, 0x2 ;  /* 0x00000010262e7c11 */ /* 0x008fc8000f8010ff */
[----:B------:R-:W-:Y:S01]  /*7300*/  LEA.HI.X R47, R38, UR17, R39, 0x2, P0 ;  /* 0x00000011262f7c11 */ /* 0x000fe200080f1427 */
[----:B------:R-:W-:Y:S01]  /*7310*/  FMUL.FTZ R38, R2, UR14 ;  /* 0x0000000e02267c20 */ /* 0x000fe20008410000 */
[----:B------:R-:W-:-:S05]  /*7320*/  FMUL.FTZ R39, R37, UR14 ;  /* 0x0000000e25277c20 */ /* 0x000fca0008410000 */
[----:B------:R0:W-:Y:S02]  /*7330*/  STG.E.64 desc[UR12][R46.64], R38 ;  /* 0x000000262e007986 */ /* 0x0001e4000c101b0c */
.L_x_1358:
[----:B------:R-:W-:Y:S05]  /*7340*/  BSYNC.RECONVERGENT B0 ;  /* 0x0000000000007941 */ /* 0x000fea0003800200 */
.L_x_1357:
[----:B------:R-:W3:Y:S04]  /*7350*/  LDL.LU R2, [R1+0x20] ;  /* 0x0000200001027983 */ /* 0x000ee80000300800 */
[----:B------:R-:W4:Y:S01]  /*7360*/  LDL.LU R37, [R1+0x24] ;  /* 0x0000240001257983 */ /* 0x000f220000300800 */
[----:B---3--:R-:W-:Y:S01]  /*7370*/  FADD.FTZ R2, R2, -UR11 ;  /* 0x8000000b02027e21 */ /* 0x008fe20008010000 */
[----:B----4-:R-:W-:-:S03]  /*7380*/  FADD.FTZ R37, R37, -UR11 ;  /* 0x8000000b25257e21 */ /* 0x010fc60008010000 */
[----:B0-----:R-:W-:Y:S01]  /*7390*/  FMUL.FTZ R47, R2, UR14 ;  /* 0x0000000e022f7c20 */ /* 0x001fe20008410000 */
[----:B------:R-:W-:-:S03]  /*73a0*/  FMUL.FTZ R37, R37, UR14 ;  /* 0x0000000e25257c20 */ /* 0x000fc60008410000 */
[----:B------:R-:W-:Y:S01]  /*73b0*/  FFMA.FTZ R39, R47, UR8, R36 ;  /* 0x000000082f277c23 */ /* 0x000fe20008010024 */
[----:B------:R-:W-:Y:S06]  /*73c0*/  BRA.U !UP0, `(.L_x_1359) ;  /* 0x0000000108487547 */ /* 0x000fec000b800000 */
        /* <DEDUP_REMOVED lines=8> */
[----:B------:R-:W-:-:S03]  /*7450*/  FFMA.FTZ R2, R45, R37, R9 ;  /* 0x000000252d027223 */ /* 0x000fc60000010009 */
[----:B------:R-:W-:Y:S01]  /*7460*/  FMUL.FTZ R10, R10, R49 ;  /* 0x000000310a0a7220 */ /* 0x000fe20000410000 */
[----:B------:R-:W-:-:S06]  /*7470*/  FMUL.FTZ R46, R2, -1.4426950216293334961 ;  /* 0xbfb8aa3b022e7820 */ /* 0x000fcc0000410000 */
[----:B------:R-:W0:Y:S02]  /*7480*/  MUFU.EX2 R46, R46 ;  /* 0x0000002e002e7308 */ /* 0x000e240000000800 */
[----:B0-----:R-:W-:-:S04]  /*7490*/  FADD.FTZ R48, R46, 1 ;  /* 0x3f8000002e307421 */ /* 0x001fc80000010000 */
[----:B------:R-:W0:Y:S02]  /*74a0*/  MUFU.RCP R38, R48 ;  /* 0x0000003000267308 */ /* 0x000e240000001000 */
[----:B0-----:R-:W-:Y:S01]  /*74b0*/  FADD.FTZ R47, -R38, 1 ;  /* 0x3f800000262f7421 */ /* 0x001fe20000010100 */
[----:B------:R-:W-:-:S03]  /*74c0*/  FMUL.FTZ R11, R11, R38 ;  /* 0x000000260b0b7220 */ /* 0x000fc60000410000 */
[----:B------:R-:W-:-:S04]  /*74d0*/  FFMA.FTZ R2, R2, R47, 1 ;  /* 0x3f80000002027423 */ /* 0x000fc8000001002f */
[----:B------:R-:W-:-:S07]  /*74e0*/  FMUL.FTZ R11, R11, R2 ;  /* 0x000000020b0b7220 */ /* 0x000fce0000410000 */
.L_x_1359:
[----:B------:R-:W-:Y:S01]  /*74f0*/  FFMA.FTZ R2, R44, R10, -R39 ;  /* 0x0000000a2c027223 */ /* 0x000fe20000010827 */
[----:B------:R-:W-:Y:S01]  /*7500*/  IADD3 R39, PT, PT, R3, 0x10, RZ ;  /* 0x0000001003277810 */ /* 0x000fe20007ffe0ff */
[----:B------:R-:W-:Y:S01]  /*7510*/  FFMA.FTZ R38, R37, UR8, R36 ;  /* 0x0000000825267c23 */ /* 0x000fe20008010024 */
[----:B------:R-:W-:Y:S02]  /*7520*/  BSSY.RECONVERGENT B0, `(.L_x_1360) ;  /* 0x0000013000007945 */ /* 0x000fe40003800200 */
[----:B------:R-:W-:Y:S01]  /*7530*/  ISETP.GE.U32.AND P0, PT, R39, UR6, PT ;  /* 0x0000000627007c0c */ /* 0x000fe2000bf06070 */
[----:B------:R-:W-:Y:S01]  /*7540*/  FFMA.FTZ R37, R45, R11, -R38 ;  /* 0x0000000b2d257223 */ /* 0x000fe20000010826 */
[----:B------:R-:W-:-:S04]  /*7550*/  SHF.R.S32.HI R10, RZ, 0x1f, R39 ;  /* 0x0000001fff0a7819 */ /* 0x000fc80000011427 */
[----:B------:R-:W-:-:S13]  /*7560*/  ISETP.GE.AND.EX P0, PT, R10, UR7, PT, P0 ;  /* 0x000000070a007c0c */ /* 0x000fda000bf06300 */
[----:B------:R-:W-:Y:S05]  /*7570*/  @P0 BRA `(.L_x_1361) ;  /* 0x0000000000340947 */ /* 0x000fea0003800000 */
[----:B------:R-:W0:Y:S01]  /*7580*/  LDCU.64 UR16, c[0x0][0x3f8] ;  /* 0x00007f00ff1077ac */ /* 0x000e220008000a00 */
[----:B------:R-:W-:Y:S01]  /*7590*/  MOV R11, R7 ;  /* 0x00000007000b7202 */ /* 0x000fe20000000f00 */
[----:B------:R-:W3:Y:S01]  /*75a0*/  LDCU.64 UR18, c[0x0][0x380] ;  /* 0x00007000ff1277ac */ /* 0x000ee20008000a00 */
[----:B0-----:R-:W-:Y:S01]  /*75b0*/  IMAD R38, R10, UR16, RZ ;  /* 0x000000100a267c24 */ /* 0x001fe2000f8e02ff */
[----:B------:R-:W-:-:S03]  /*75c0*/  MOV R10, R4 ;  /* 0x00000004000a7202 */ /* 0x000fc60000000f00 */
[C---:B------:R-:W-:Y:S02]  /*75d0*/  IMAD R38, R39.reuse, UR17, R38 ;  /* 0x0000001127267c24 */ /* 0x040fe4000f8e0226 */
[----:B------:R-:W-:-:S05]  /*75e0*/  IMAD.WIDE.U32 R10, R39, UR16, R10 ;  /* 0x00000010270a7c25 */ /* 0x000fca000f8e000a */
[----:B------:R-:W-:Y:S02]  /*75f0*/  IADD3 R11, PT, PT, R11, R38, RZ ;  /* 0x000000260b0b7210 */ /* 0x000fe40007ffe0ff */
[----:B---3--:R-:W-:-:S04]  /*7600*/  LEA R38, P0, R10, UR18, 0x2 ;  /* 0x000000120a267c11 */ /* 0x008fc8000f8010ff */
[----:B------:R-:W-:Y:S01]  /*7610*/  LEA.HI.X R39, R10, UR19, R11, 0x2, P0 ;  /* 0x000000130a277c11 */ /* 0x000fe200080f140b */
[----:B------:R-:W-:Y:S01]  /*7620*/  FMUL.FTZ R10, R2, UR14 ;  /* 0x0000000e020a7c20 */ /* 0x000fe20008410000 */
[----:B------:R-:W-:-:S05]  /*7630*/  FMUL.FTZ R11, R37, UR14 ;  /* 0x0000000e250b7c20 */ /* 0x000fca0008410000 */
[----:B------:R0:W-:Y:S02]  /*7640*/  STG.E.64 desc[UR12][R38.64], R10 ;  /* 0x0000000a26007986 */ /* 0x0001e4000c101b0c */
.L_x_1361:
[----:B------:R-:W-:Y:S05]  /*7650*/  BSYNC.RECONVERGENT B0 ;  /* 0x0000000000007941 */ /* 0x000fea0003800200 */
.L_x_1360:
[----:B0-----:R-:W3:Y:S04]  /*7660*/  LDL.LU R11, [R1+0x18] ;  /* 0x00001800010b7983 */ /* 0x001ee80000300800 */
[----:B------:R-:W4:Y:S01]  /*7670*/  LDL.LU R2, [R1+0x1c] ;  /* 0x00001c0001027983 */ /* 0x000f220000300800 */
[----:B------:R-:W-:-:S04]  /*7680*/  IADD3 R39, PT, PT, R3, 0x20, RZ ;  /* 0x0000002003277810 */ /* 0x000fc80007ffe0ff */
[----:B------:R-:W-:Y:S02]  /*7690*/  ISETP.GE.U32.AND P0, PT, R39, UR6, PT ;  /* 0x0000000627007c0c */ /* 0x000fe4000bf06070 */
[----:B------:R-:W-:-:S04]  /*76a0*/  SHF.R.S32.HI R10, RZ, 0x1f, R39 ;  /* 0x0000001fff0a7819 */ /* 0x000fc80000011427 */
[----:B------:R-:W-:Y:S01]  /*76b0*/  ISETP.GE.AND.EX P0, PT, R10, UR7, PT, P0 ;  /* 0x000000070a007c0c */ /* 0x000fe2000bf06300 */
[----:B---3--:R-:W-:Y:S01]  /*76c0*/  FADD.FTZ R37, R11, -UR11 ;  /* 0x8000000b0b257e21 */ /* 0x008fe20008010000 */
[----:B----4-:R-:W-:-:S03]  /*76d0*/  FADD.FTZ R11, R2, -UR11 ;  /* 0x8000000b020b7e21 */ /* 0x010fc60008010000 */
[----:B------:R-:W-:Y:S01]  /*76e0*/  FMUL.FTZ R37, R37, UR14 ;  /* 0x0000000e25257c20 */ /* 0x000fe20008410000 */
[----:B------:R-:W-:Y:S01]  /*76f0*/  FMUL.FTZ R11, R11, UR14 ;  /* 0x0000000e0b0b7c20 */ /* 0x000fe20008410000 */
[----:B------:R-:W-:Y:S06]  /*7700*/  BRA.U !UP0, `(.L_x_1362) ;  /* 0x0000000108487547 */ /* 0x000fec000b800000 */
        /* <DEDUP_REMOVED lines=14> */
[----:B0-----:R-:W-:Y:S01]  /*77f0*/  FADD.FTZ R49, -R48, 1 ;  /* 0x3f80000030317421 */ /* 0x001fe20000010100 */
[----:B------:R-:W-:-:S03]  /*7800*/  FMUL.FTZ R13, R13, R48 ;  /* 0x000000300d0d7220 */ /* 0x000fc60000410000 */
[----:B------:R-:W-:-:S04]  /*7810*/  FFMA.FTZ R2, R2, R49, 1 ;  /* 0x3f80000002027423 */ /* 0x000fc80000010031 */
[----:B------:R-:W-:-:S07]  /*7820*/  FMUL.FTZ R13, R13, R2 ;  /* 0x000000020d0d7220 */ /* 0x000fce0000410000 */
.L_x_1362:
[--C-:B------:R-:W-:Y:S01]  /*7830*/  FFMA.FTZ R37, R37, UR8, R36.reuse ;  /* 0x0000000825257c23 */ /* 0x100fe20008010024 */
[----:B------:R-:W-:Y:S01]  /*7840*/  FFMA.FTZ R38, R11, UR8, R36 ;  /* 0x000000080b267c23 */ /* 0x000fe20008010024 */
[----:B------:R-:W-:Y:S01]  /*7850*/  BSSY.RECONVERGENT B0, `(.L_x_1363) ;  /* 0x0000012000007945 */ /* 0x000fe20003800200 */
[----:B------:R-:W-:Y:S01]  /*7860*/  IADD3 R2, PT, PT, R3, 0x30, RZ ;  /* 0x0000003003027810 */ /* 0x000fe20007ffe0ff */
[----:B------:R-:W-:Y:S01]  /*7870*/  FFMA.FTZ R37, R44, R12, -R37 ;  /* 0x0000000c2c257223 */ /* 0x000fe20000010825 */
[----:B------:R-:W-:Y:S01]  /*7880*/  FFMA.FTZ R38, R45, R13, -R38 ;  /* 0x0000000d2d267223 */ /* 0x000fe20000010826 */
[----:B------:R-:W-:Y:S06]  /*7890*/  @P0 BRA `(.L_x_1364) ;  /* 0x0000000000340947 */ /* 0x000fec0003800000 */
[----:B------:R-:W0:Y:S01]  /*78a0*/  LDCU.64 UR16, c[0x0][0x3f8] ;  /* 0x00007f00ff1077ac */ /* 0x000e220008000a00 */
[----:B------:R-:W-:Y:S01]  /*78b0*/  MOV R11, R7 ;  /* 0x00000007000b7202 */ /* 0x000fe20000000f00 */
[----:B------:R-:W3:Y:S01]  /*78c0*/  LDCU.64 UR18, c[0x0][0x380] ;  /* 0x00007000ff1277ac */ /* 0x000ee20008000a00 */
[----:B0-----:R-:W-:-:S04]  /*78d0*/  IMAD R10, R10, UR16, RZ ;  /* 0x000000100a0a7c24 */ /* 0x001fc8000f8e02ff */
[----:B------:R-:W-:Y:S01]  /*78e0*/  IMAD R47, R39, UR17, R10 ;  /* 0x00000011272f7c24 */ /* 0x000fe2000f8e020a */
[----:B------:R-:W-:-:S05]  /*78f0*/  MOV R10, R4 ;  /* 0x00000004000a7202 */ /* 0x000fca0000000f00 */
[----:B------:R-:W-:-:S05]  /*7900*/  IMAD.WIDE.U32 R12, R39, UR16, R10 ;  /* 0x00000010270c7c25 */ /* 0x000fca000f8e000a */
[----:B------:R-:W-:Y:S01]  /*7910*/  IADD3 R47, PT, PT, R13, R47, RZ ;  /* 0x0000002f0d2f7210 */ /* 0x000fe20007ffe0ff */
[----:B------:R-:W-:Y:S01]  /*7920*/  FMUL.FTZ R13, R38, UR14 ;  /* 0x0000000e260d7c20 */ /* 0x000fe20008410000 */
[----:B---3--:R-:W-:-:S04]  /*7930*/  LEA R10, P0, R12, UR18, 0x2 ;  /* 0x000000120c0a7c11 */ /* 0x008fc8000f8010ff */
[----:B------:R-:W-:Y:S01]  /*7940*/  LEA.HI.X R11, R12, UR19, R47, 0x2, P0 ;  /* 0x000000130c0b7c11 */ /* 0x000fe200080f142f */
[----:B------:R-:W-:-:S05]  /*7950*/  FMUL.FTZ R12, R37, UR14 ;  /* 0x0000000e250c7c20 */ /* 0x000fca0008410000 */
[----:B------:R0:W-:Y:S03]  /*7960*/  STG.E.64 desc[UR12][R10.64], R12 ;  /* 0x0000000c0a007986 */ /* 0x0001e6000c101b0c */
.L_x_1364:
[----:B------:R-:W-:Y:S05]  /*7970*/  BSYNC.RECONVERGENT B0 ;  /* 0x0000000000007941 */ /* 0x000fea0003800200 */
.L_x_1363:
[----:B0-----:R-:W3:Y:S04]  /*7980*/  LDL.LU R11, [R1] ;  /* 0x00000000010b7983 */ /* 0x001ee80000300800 */
[----:B------:R-:W4:Y:S01]  /*7990*/  LDL.LU R12, [R1+0x4] ;  /* 0x00000400010c7983 */ /* 0x000f220000300800 */
[----:B------:R-:W-:Y:S02]  /*79a0*/  ISETP.GE.U32.AND P0, PT, R2, UR6, PT ;  /* 0x0000000602007c0c */ /* 0x000fe4000bf06070 */
[----:B------:R-:W-:-:S04]  /*79b0*/  SHF.R.S32.HI R10, RZ, 0x1f, R2 ;  /* 0x0000001fff0a7819 */ /* 0x000fc80000011402 */
[----:B------:R-:W-:Y:S01]  /*79c0*/  ISETP.GE.AND.EX P0, PT, R10, UR7, PT, P0 ;  /* 0x000000070a007c0c */ /* 0x000fe2000bf06300 */
[----:B---3--:R-:W-:-:S04]  /*79d0*/  FADD.FTZ R11, R11, -UR11 ;  /* 0x8000000b0b0b7e21 */ /* 0x008fc80008010000 */
[----:B------:R-:W-:Y:S01]  /*79e0*/  FMUL.FTZ R37, R11, UR14 ;  /* 0x0000000e0b257c20 */ /* 0x000fe20008410000 */
[----:B----4-:R-:W-:-:S03]  /*79f0*/  FADD.FTZ R11, R12, -UR11 ;  /* 0x8000000b0c0b7e21 */ /* 0x010fc60008010000 */
        /* <DEDUP_REMOVED lines=8> */
[----:B------:R-:W3:Y:S01]  /*7a80*/  MUFU.EX2 R46, R46 ;  /* 0x0000002e002e7308 */ /* 0x000ee20000000800 */
[----:B0-----:R-:W-:Y:S01]  /*7a90*/  FADD.FTZ R39, R38, 1 ;  /* 0x3f80000026277421 */ /* 0x001fe20000010000 */
[----:B---3--:R-:W-:-:S05]  /*7aa0*/  FADD.FTZ R47, R46, 1 ;  /* 0x3f8000002e2f7421 */ /* 0x008fca0000010000 */
[----:B------:R-:W2:Y:S08]  /*7ab0*/  MUFU.RCP R39, R39 ;  /* 0x0000002700277308 */ /* 0x000eb00000001000 */
[----:B------:R-:W0:Y:S01]  /*7ac0*/  MUFU.RCP R48, R47 ;  /* 0x0000002f00307308 */ /* 0x000e220000001000 */
[----:B--2---:R-:W-:Y:S01]  /*7ad0*/  FADD.FTZ R50, -R39, 1 ;  /* 0x3f80000027327421 */ /* 0x004fe20000010100 */
[----:B------:R-:W-:-:S03]  /*7ae0*/  FMUL.FTZ R14, R14, R39 ;  /* 0x000000270e0e7220 */ /* 0x000fc60000410000 */
[----:B------:R-:W-:Y:S01]  /*7af0*/  FFMA.FTZ R37, R37, R50, 1 ;  /* 0x3f80000025257423 */ /* 0x000fe20000010032 */
[----:B0-----:R-:W-:Y:S01]  /*7b00*/  FADD.FTZ R49, -R48, 1 ;  /* 0x3f80000030317421 */ /* 0x001fe20000010100 */
[----:B------:R-:W-:Y:S02]  /*7b10*/  FMUL.FTZ R15, R15, R48 ;  /* 0x000000300f0f7220 */ /* 0x000fe40000410000 */
[----:B------:R-:W-:Y:S01]  /*7b20*/  FMUL.FTZ R14, R14, R37 ;  /* 0x000000250e0e7220 */ /* 0x000fe20000410000 */
[----:B------:R-:W-:-:S04]  /*7b30*/  FFMA.FTZ R12, R12, R49, 1 ;  /* 0x3f8000000c0c7423 */ /* 0x000fc80000010031 */
[----:B------:R-:W-:-:S07]  /*7b40*/  FMUL.FTZ R15, R15, R12 ;  /* 0x0000000c0f0f7220 */ /* 0x000fce0000410000 */
.L_x_1365:
[----:B------:R-:W-:Y:S01]  /*7b50*/  FFMA.FTZ R12, R11, UR8, R36 ;  /* 0x000000080b0c7c23 */ /* 0x000fe20008010024 */
[----:B------:R-:W-:Y:S01]  /*7b60*/  BSSY.RECONVERGENT B0, `(.L_x_1366) ;  /* 0x0000013000007945 */ /* 0x000fe20003800200 */
[----:B------:R-:W-:Y:S01]  /*7b70*/  FFMA.FTZ R38, R44, R14, -R13 ;  /* 0x0000000e2c267223 */ /* 0x000fe2000001080d */
[----:B------:R-:W-:Y:S01]  /*7b80*/  IADD3 R14, PT, PT, R3, 0x40, RZ ;  /* 0x00000040030e7810 */ /* 0x000fe20007ffe0ff */
[----:B------:R-:W-:Y:S01]  /*7b90*/  FFMA.FTZ R15, R45, R15, -R12 ;  /* 0x0000000f2d0f7223 */ /* 0x000fe2000001080c */
[----:B------:R-:W-:Y:S01]  /*7ba0*/  IADD3 R37, PT, PT, R3, 0x50, RZ ;  /* 0x0000005003257810 */ /* 0x000fe20007ffe0ff */
[----:B------:R-:W-:Y:S06]  /*7bb0*/  @P0 BRA `(.L_x_1367) ;  /* 0x0000000000340947 */ /* 0x000fec0003800000 */
[----:B------:R-:W0:Y:S01]  /*7bc0*/  LDCU.64 UR16, c[0x0][0x3f8] ;  /* 0x00007f00ff1077ac */ /* 0x000e220008000a00 */
[----:B------:R-:W3:Y:S01]  /*7bd0*/  LDCU.64 UR18, c[0x0][0x380] ;  /* 0x00007000ff1277ac */ /* 0x000ee20008000a00 */
[----:B0-----:R-:W-:Y:S01]  /*7be0*/  IMAD R11, R10, UR16, RZ ;  /* 0x000000100a0b7c24 */ /* 0x001fe2000f8e02ff */
[----:B------:R-:W-:-:S03]  /*7bf0*/  MOV R10, R4 ;  /* 0x00000004000a7202 */ /* 0x000fc60000000f00 */
[----:B------:R-:W-:Y:S01]  /*7c00*/  IMAD R13, R2, UR17, R11 ;  /* 0x00000011020d7c24 */ /* 0x000fe2000f8e020b */
[----:B------:R-:W-:-:S03]  /*7c10*/  MOV R11, R7 ;  /* 0x00000007000b7202 */ /* 0x000fc60000000f00 */
[----:B------:R-:W-:-:S05]  /*7c20*/  IMAD.WIDE.U32 R10, R2, UR16, R10 ;  /* 0x00000010020a7c25 */ /* 0x000fca000f8e000a */
[----:B------:R-:W-:Y:S01]  /*7c30*/  IADD3 R13, PT, PT, R11, R13, RZ ;  /* 0x0000000d0b0d7210 */ /* 0x000fe20007ffe0ff */
[----:B------:R-:W-:Y:S01]  /*7c40*/  FMUL.FTZ R11, R15, UR14 ;  /* 0x0000000e0f0b7c20 */ /* 0x000fe20008410000 */
[----:B---3--:R-:W-:-:S04]  /*7c50*/  LEA R12, P0, R10, UR18, 0x2 ;  /* 0x000000120a0c7c11 */ /* 0x008fc8000f8010ff */
[----:B------:R-:W-:Y:S01]  /*7c60*/  LEA.HI.X R13, R10, UR19, R13, 0x2, P0 ;  /* 0x000000130a0d7c11 */ /* 0x000fe200080f140d */
[----:B------:R-:W-:-:S05]  /*7c70*/  FMUL.FTZ R10, R38, UR14 ;  /* 0x0000000e260a7c20 */ /* 0x000fca0008410000 */
[----:B------:R0:W-:Y:S03]  /*7c80*/  STG.E.64 desc[UR12][R12.64], R10 ;  /* 0x0000000a0c007986 */ /* 0x0001e6000c101b0c */
.L_x_1367:
[----:B------:R-:W-:Y:S05]  /*7c90*/  BSYNC.RECONVERGENT B0 ;  /* 0x0000000000007941 */ /* 0x000fea0003800200 */
.L_x_1366:
[C---:B------:R-:W-:Y:S01]  /*7ca0*/  IADD3 R2, PT, PT, R3.reuse, 0x60, RZ ;  /* 0x0000006003027810 */ /* 0x040fe20007ffe0ff */
[----:B------:R-:W-:Y:S01]  /*7cb0*/  FADD.FTZ R47, R76, -UR11 ;  /* 0x8000000b4c2f7e21 */ /* 0x000fe20008010000 */
[----:B0-----:R-:W-:Y:S01]  /*7cc0*/  IADD3 R10, PT, PT, R3, 0x70, RZ ;  /* 0x00000070030a7810 */ /* 0x001fe20007ffe0ff */
[----:B------:R-:W-:Y:S01]  /*7cd0*/  FADD.FTZ R39, R77, -UR11 ;  /* 0x8000000b4d277e21 */ /* 0x000fe20008010000 */
[----:B------:R-:W-:Y:S01]  /*7ce0*/  ISETP.GE.U32.AND P0, PT, R14, UR6, PT ;  /* 0x000000060e007c0c */ /* 0x000fe2000bf06070 */
[----:B------:R-:W-:Y:S01]  /*7cf0*/  FMUL.FTZ R47, R47, UR14 ;  /* 0x0000000e2f2f7c20 */ /* 0x000fe20008410000 */
[----:B------:R-:W-:Y:S01]  /*7d00*/  ISETP.GE.U32.AND P1, PT, R37, UR6, PT ;  /* 0x0000000625007c0c */ /* 0x000fe2000bf26070 */
[----:B------:R-:W-:Y:S01]  /*7d10*/  FMUL.FTZ R39, R39, UR14 ;  /* 0x0000000e27277c20 */ /* 0x000fe20008410000 */
[----:B------:R-:W-:Y:S02]  /*7d20*/  ISETP.GE.U32.AND P2, PT, R2, UR6, PT ;  /* 0x0000000602007c0c */ /* 0x000fe4000bf46070 */
[----:B------:R-:W-:-:S02]  /*7d30*/  ISETP.GE.U32.AND P3, PT, R10, UR6, PT ;  /* 0x000000060a007c0c */ /* 0x000fc4000bf66070 */
[----:B------:R-:W-:Y:S02]  /*7d40*/  SHF.R.S32.HI R15, RZ, 0x1f, R14 ;  /* 0x0000001fff0f7819 */ /* 0x000fe4000001140e */
[----:B------:R-:W-:Y:S02]  /*7d50*/  SHF.R.S32.HI R11, RZ, 0x1f, R37 ;  /* 0x0000001fff0b7819 */ /* 0x000fe40000011425 */
[----:B------:R-:W-:Y:S02]  /*7d60*/  SHF.R.S32.HI R12, RZ, 0x1f, R2 ;  /* 0x0000001fff0c7819 */ /* 0x000fe40000011402 */
[----:B------:R-:W-:Y:S02]  /*7d70*/  SHF.R.S32.HI R13, RZ, 0x1f, R10 ;  /* 0x0000001fff0d7819 */ /* 0x000fe4000001140a */
[----:B------:R-:W-:Y:S02]  /*7d80*/  ISETP.GE.AND.EX P0, PT, R15, UR7, PT, P0 ;  /* 0x000000070f007c0c */ /* 0x000fe4000bf06300 */
[----:B------:R-:W-:-:S02]  /*7d90*/  ISETP.GE.AND.EX P1, PT, R11, UR7, PT, P1 ;  /* 0x000000070b007c0c */ /* 0x000fc4000bf26310 */
[----:B------:R-:W-:Y:S02]  /*7da0*/  ISETP.GE.AND.EX P2, PT, R12, UR7, PT, P2 ;  /* 0x000000070c007c0c */ /* 0x000fe4000bf46320 */
[----:B------:R-:W-:Y:S01]  /*7db0*/  ISETP.GE.AND.EX P3, PT, R13, UR7, PT, P3 ;  /* 0x000000070d007c0c */ /* 0x000fe2000bf66330 */
[----:B------:R-:W-:-:S12]  /*7dc0*/  BRA.U !UP0, `(.L_x_1368) ;  /* 0x0000000108487547 */ /* 0x000fd8000b800000 */
[----:B------:R-:W-:Y:S01]  /*7dd0*/  FFMA.FTZ R38, R44, R47, R8 ;  /* 0x0000002f2c267223 */ /* 0x000fe20000010008 */
[----:B------:R-:W-:-:S03]  /*7de0*/  FFMA.FTZ R46, R45, R39, R9 ;  /* 0x000000272d2e7223 */ /* 0x000fc60000010009 */
[----:B--2---:R-:W-:Y:S01]  /*7df0*/  FMUL.FTZ R50, R38, -1.4426950216293334961 ;  /* 0xbfb8aa3b26327820 */ /* 0x004fe20000410000 */
        /* <DEDUP_REMOVED lines=15> */
.L_x_1368:
[--C-:B------:R-:W-:Y:S01]  /*7ef0*/  FFMA.FTZ R47, R47, UR8, R36.reuse ;  /* 0x000000082f2f7c23 */ /* 0x100fe20008010024 */
[----:B------:R-:W-:Y:S01]  /*7f00*/  FADD.FTZ R74, R74, -UR11 ;  /* 0x8000000b4a4a7e21 */ /* 0x000fe20008010000 */
[----:B------:R-:W-:Y:S01]  /*7f10*/  FFMA.FTZ R46, R39, UR8, R36 ;  /* 0x00000008272e7c23 */ /* 0x000fe20008010024 */
[----:B------:R-:W-:Y:S01]  /*7f20*/  BSSY.RECONVERGENT B0, `(.L_x_1369) ;  /* 0x0000013000007945 */ /* 0x000fe20003800200 */
[----:B------:R-:W-:Y:S01]  /*7f30*/  FFMA.FTZ R38, R44, R16, -R47 ;  /* 0x000000102c267223 */ /* 0x000fe2000001082f */
[----:B------:R-:W-:Y:S01]  /*7f40*/  FADD.FTZ R75, R75, -UR11 ;  /* 0x8000000b4b4b7e21 */ /* 0x000fe20008010000 */
[----:B------:R-:W-:Y:S01]  /*7f50*/  FMUL.FTZ R39, R74, UR14 ;  /* 0x0000000e4a277c20 */ /* 0x000fe20008410000 */
[----:B------:R-:W-:Y:S01]  /*7f60*/  FFMA.FTZ R46, R45, R17, -R46 ;  /* 0x000000112d2e7223 */ /* 0x000fe2000001082e */
[----:B------:R-:W-:Y:S06]  /*7f70*/  @P0 BRA `(.L_x_1370) ;  /* 0x0000000000340947 */ /* 0x000fec0003800000 */
[----:B------:R-:W0:Y:S01]  /*7f80*/  LDCU.64 UR16, c[0x0][0x3f8] ;  /* 0x00007f00ff1077ac */ /* 0x000e220008000a00 */
[----:B------:R-:W-:Y:S02]  /*7f90*/  MOV R16, R4 ;  /* 0x0000000400107202 */ /* 0x000fe40000000f00 */
[----:B------:R-:W-:Y:S01]  /*7fa0*/  MOV R17, R7 ;  /* 0x0000000700117202 */ /* 0x000fe20000000f00 */
[----:B------:R-:W3:Y:S01]  /*7fb0*/  LDCU.64 UR18, c[0x0][0x380] ;  /* 0x00007000ff1277ac */ /* 0x000ee20008000a00 */
[----:B0-----:R-:W-:Y:S02]  /*7fc0*/  IMAD R15, R15, UR16, RZ ;  /* 0x000000100f0f7c24 */ /* 0x001fe4000f8e02ff */
[----:B------:R-:W-:-:S04]  /*7fd0*/  IMAD.WIDE.U32 R16, R14, UR16, R16 ;  /* 0x000000100e107c25 */ /* 0x000fc8000f8e0010 */
[----:B------:R-:W-:Y:S01]  /*7fe0*/  IMAD R15, R14, UR17, R15 ;  /* 0x000000110e0f7c24 */ /* 0x000fe2000f8e020f */
[----:B---3--:R-:W-:-:S04]  /*7ff0*/  LEA R14, P0, R16, UR18, 0x2 ;  /* 0x00000012100e7c11 */ /* 0x008fc8000f8010ff */
[----:B------:R-:W-:Y:S01]  /*8000*/  IADD3 R15, PT, PT, R17, R15, RZ ;  /* 0x0000000f110f7210 */ /* 0x000fe20007ffe0ff */
[----:B------:R-:W-:-:S03]  /*8010*/  FMUL.FTZ R17, R46, UR14 ;  /* 0x0000000e2e117c20 */ /* 0x000fc60008410000 */
[----:B------:R-:W-:Y:S01]  /*8020*/  LEA.HI.X R15, R16, UR19, R15, 0x2, P0 ;  /* 0x00000013100f7c11 */ /* 0x000fe200080f140f */
[----:B------:R-:W-:-:S05]  /*8030*/  FMUL.FTZ R16, R38, UR14 ;  /* 0x0000000e26107c20 */ /* 0x000fca0008410000 */
[----:B------:R0:W-:Y:S02]  /*8040*/  STG.E.64 desc[UR12][R14.64], R16 ;  /* 0x000000100e007986 */ /* 0x0001e4000c101b0c */
.L_x_1370:
[----:B------:R-:W-:Y:S05]  /*8050*/  BSYNC.RECONVERGENT B0 ;  /* 0x0000000000007941 */ /* 0x000fea0003800200 */
.L_x_1369:
[----:B0-----:R-:W-:Y:S01]  /*8060*/  FFMA.FTZ R15, R39, UR8, R36 ;  /* 0x00000008270f7c23 */ /* 0x001fe20008010024 */
        /* <DEDUP_REMOVED lines=10> */
[----:B------:R-:W0:Y:S08]  /*8110*/  MUFU.RCP R17, R17 ;  /* 0x0000001100117308 */ /* 0x000e300000001000 */
[----:B------:R-:W3:Y:S01]  /*8120*/  MUFU.RCP R46, R46 ;  /* 0x0000002e002e7308 */ /* 0x000ee20000001000 */
[----:B0-----:R-:W-:Y:S01]  /*8130*/  FADD.FTZ R48, -R17, 1 ;  /* 0x3f80000011307421 */ /* 0x001fe20000010100 */
[----:B------:R-:W-:-:S03]  /*8140*/  FMUL.FTZ R18, R18, R17 ;  /* 0x0000001112127220 */ /* 0x000fc60000410000 */
[----:B------:R-:W-:Y:S01]  /*8150*/  FFMA.FTZ R39, R39, R48, 1 ;  /* 0x3f80000027277423 */ /* 0x000fe20000010030 */
[----:B---3--:R-:W-:Y:S01]  /*8160*/  FADD.FTZ R47, -R46, 1 ;  /* 0x3f8000002e2f7421 */ /* 0x008fe20000010100 */
[----:B------:R-:W-:Y:S02]  /*8170*/  FMUL.FTZ R19, R19, R46 ;  /* 0x0000002e13137220 */ /* 0x000fe40000410000 */
[----:B------:R-:W-:Y:S01]  /*8180*/  FMUL.FTZ R18, R18, R39 ;  /* 0x0000002712127220 */ /* 0x000fe20000410000 */
[----:B------:R-:W-:-:S04]  /*8190*/  FFMA.FTZ R14, R14, R47, 1 ;  /* 0x3f8000000e0e7423 */ /* 0x000fc8000001002f */
[----:B------:R-:W-:-:S07]  /*81a0*/  FMUL.FTZ R19, R19, R14 ;  /* 0x0000000e13137220 */ /* 0x000fce0000410000 */
.L_x_1371:
        /* <DEDUP_REMOVED lines=9> */
[----:B------:R-:W-:Y:S01]  /*8240*/  MOV R14, R4 ;  /* 0x00000004000e7202 */ /* 0x000fe20000000f00 */
[----:B------:R-:W-:Y:S01]  /*8250*/  FMUL.FTZ R18, R18, UR14 ;  /* 0x0000000e12127c20 */ /* 0x000fe20008410000 */
[----:B------:R-:W-:Y:S01]  /*8260*/  MOV R15, R7 ;  /* 0x00000007000f7202 */ /* 0x000fe20000000f00 */
[----:B------:R-:W3:Y:S01]  /*8270*/  LDCU.64 UR18, c[0x0][0x380] ;  /* 0x00007000ff1277ac */ /* 0x000ee20008000a00 */
[----:B------:R-:W-:Y:S01]  /*8280*/  FMUL.FTZ R19, R19, UR14 ;  /* 0x0000000e13137c20 */ /* 0x000fe20008410000 */
[----:B0-----:R-:W-:Y:S02]  /*8290*/  IMAD R16, R11, UR16, RZ ;  /* 0x000000100b107c24 */ /* 0x001fe4000f8e02ff */
[----:B------:R-:W-:-:S04]  /*82a0*/  IMAD.WIDE.U32 R14, R37, UR16, R14 ;  /* 0x00000010250e7c25 */ /* 0x000fc8000f8e000e */
[----:B------:R-:W-:Y:S01]  /*82b0*/  IMAD R37, R37, UR17, R16 ;  /* 0x0000001125257c24 */ /* 0x000fe2000f8e0210 */
[----:B---3--:R-:W-:-:S04]  /*82c0*/  LEA R16, P0, R14, UR18, 0x2 ;  /* 0x000000120e107c11 */ /* 0x008fc8000f8010ff */
[----:B------:R-:W-:-:S04]  /*82d0*/  IADD3 R37, PT, PT, R15, R37, RZ ;  /* 0x000000250f257210 */ /* 0x000fc80007ffe0ff */
[----:B------:R-:W-:-:S05]  /*82e0*/  LEA.HI.X R17, R14, UR19, R37, 0x2, P0 ;  /* 0x000000130e117c11 */ /* 0x000fca00080f1425 */
[----:B------:R0:W-:Y:S02]  /*82f0*/  STG.E.64 desc[UR12][R16.64], R18 ;  /* 0x0000001210007986 */ /* 0x0001e4000c101b0c */
.L_x_1373:
[----:B------:R-:W-:Y:S05]  /*8300*/  BSYNC.RECONVERGENT B0 ;  /* 0x0000000000007941 */ /* 0x000fea0003800200 */
.L_x_1372:
[----:B------:R-:W-:Y:S01]  /*8310*/  FFMA.FTZ R11, R39, UR8, R36 ;  /* 0x00000008270b7c23 */ /* 0x000fe20008010024 */
[----:B------:R-:W-:Y:S01]  /*8320*/  FMUL.FTZ R73, R73, UR14 ;  /* 0x0000000e49497c20 */ /* 0x000fe20008410000 */
[----:B------:R-:W-:Y:S06]  /*8330*/  BRA.U !UP0, `(.L_x_1374) ;  /* 0x0000000108487547 */ /* 0x000fec000b800000 */
[----:B------:R-:W-:Y:S01]  /*8340*/  FFMA.FTZ R39, R44, R39, R8 ;  /* 0x000000272c277223 */ /* 0x000fe20000010008 */
[----:B------:R-:W-:-:S03]  /*8350*/  FFMA.FTZ R14, R45, R73, R9 ;  /* 0x000000492d0e7223 */ /* 0x000fc60000010009 */
[----:B------:R-:W-:Y:S01]  /*8360*/  FMUL.FTZ R15, R39, -1.4426950216293334961 ;  /* 0xbfb8aa3b270f7820 */ /* 0x000fe20000410000 */
[----:B0-----:R-:W-:-:S05]  /*8370*/  FMUL.FTZ R18, R14, -1.4426950216293334961 ;  /* 0xbfb8aa3b0e127820 */ /* 0x001fca0000410000 */
[----:B------:R-:W0:Y:S04]  /*8380*/  MUFU.EX2 R15, R15 ;  /* 0x0000000f000f7308 */ /* 0x000e280000000800 */
[----:B------:R-:W3:Y:S01]  /*8390*/  MUFU.EX2 R18, R18 ;  /* 0x0000001200127308 */ /* 0x000ee20000000800 */
[----:B0-----:R-:W-:Y:S01]  /*83a0*/  FADD.FTZ R16, R15, 1 ;  /* 0x3f8000000f107421 */ /* 0x001fe20000010000 */
[----:B---3--:R-:W-:-:S03]  /*83b0*/  FADD.FTZ R19, R18, 1 ;  /* 0x3f80000012137421 */ /* 0x008fc60000010000 */
        /* <DEDUP_REMOVED lines=10> */
.L_x_1374:
[----:B------:R-:W-:Y:S01]  /*8460*/  FADD.FTZ R70, R70, -UR11 ;  /* 0x8000000b46467e21 */ /* 0x000fe20008010000 */
[----:B------:R-:W-:Y:S01]  /*8470*/  FFMA.FTZ R14, R73, UR8, R36 ;  /* 0x00000008490e7c23 */ /* 0x000fe20008010024 */
[----:B------:R-:W-:Y:S01]  /*8480*/  BSSY.RECONVERGENT B0, `(.L_x_1375) ;  /* 0x0000013000007945 */ /* 0x000fe20003800200 */
[----:B------:R-:W-:Y:S01]  /*8490*/  FFMA.FTZ R11, R44, R20, -R11 ;  /* 0x000000142c0b7223 */ /* 0x000fe2000001080b */
[----:B------:R-:W-:Y:S01]  /*84a0*/  FADD.FTZ R71, R71, -UR11 ;  /* 0x8000000b47477e21 */ /* 0x000fe20008010000 */
[----:B------:R-:W-:Y:S01]  /*84b0*/  FMUL.FTZ R37, R70, UR14 ;  /* 0x0000000e46257c20 */ /* 0x000fe20008410000 */
[----:B0-----:R-:W-:Y:S01]  /*84c0*/  FFMA.FTZ R19, R45, R21, -R14 ;  /* 0x000000152d137223 */ /* 0x001fe2000001080e */
        /* <DEDUP_REMOVED lines=14> */
.L_x_1376:
[----:B------:R-:W-:Y:S05]  /*85b0*/  BSYNC.RECONVERGENT B0 ;  /* 0x0000000000007941 */ /* 0x000fea0003800200 */
.L_x_1375:
        /* <DEDUP_REMOVED lines=21> */
.L_x_1377:
[----:B------:R-:W-:Y:S01]  /*8710*/  FFMA.FTZ R2, R71, UR8, R36 ;  /* 0x0000000847027c23 */ /* 0x000fe20008010024 */
[----:B------:R-:W-:Y:S01]  /*8720*/  BSSY.RECONVERGENT B0, `(.L_x_1378) ;  /* 0x0000013000007945 */ /* 0x000fe20003800200 */
[----:B------:R-:W-:Y:S01]  /*8730*/  FFMA.FTZ R21, R44, R22, -R21 ;  /* 0x000000162c157223 */ /* 0x000fe20000010815 */
[----:B------:R-:W-:Y:S01]  /*8740*/  FADD.FTZ R68, R68, -UR11 ;  /* 0x8000000b44447e21 */ /* 0x000fe20008010000 */
[----:B0-----:R-:W-:Y:S01]  /*8750*/  IADD3 R19, PT, PT, R3, 0x80, RZ ;  /* 0x0000008003137810 */ /* 0x001fe20007ffe0ff */
[----:B------:R-:W-:Y:S01]  /*8760*/  FFMA.FTZ R2, R45, R23, -R2 ;  /* 0x000000172d027223 */ /* 0x000fe20000010802 */
[----:B------:R-:W-:Y:S06]  /*8770*/  @P3 BRA `(.L_x_1379) ;  /* 0x0000000000343947 */ /* 0x000fec0003800000 */
[----:B------:R-:W0:Y:S01]  /*8780*/  LDCU.64 UR16, c[0x0][0x3f8] ;  /* 0x00007f00ff1077ac */ /* 0x000e220008000a00 */
[----:B------:R-:W-:Y:S01]  /*8790*/  MOV R12, R4 ;  /* 0x00000004000c7202 */ /* 0x000fe20000000f00 */
[----:B------:R-:W-:Y:S01]  /*87a0*/  FMUL.FTZ R14, R21, UR14 ;  /* 0x0000000e150e7c20 */ /* 0x000fe20008410000 */
[----:B------:R-:W-:Y:S01]  /*87b0*/  FMUL.FTZ R15, R2, UR14 ;  /* 0x0000000e020f7c20 */ /* 0x000fe20008410000 */
[----:B------:R-:W3:Y:S01]  /*87c0*/  LDCU.64 UR18, c[0x0][0x380] ;  /* 0x00007000ff1277ac */ /* 0x000ee20008000a00 */
[----:B0-----:R-:W-:Y:S01]  /*87d0*/  IMAD R11, R13, UR16, RZ ;  /* 0x000000100d0b7c24 */ /* 0x001fe2000f8e02ff */
[----:B------:R-:W-:-:S03]  /*87e0*/  MOV R13, R7 ;  /* 0x00000007000d7202 */ /* 0x000fc60000000f00 */
[C---:B------:R-:W-:Y:S02]  /*87f0*/  IMAD R11, R10.reuse, UR17, R11 ;  /* 0x000000110a0b7c24 */ /* 0x040fe4000f8e020b */
[----:B------:R-:W-:-:S03]  /*8800*/  IMAD.WIDE.U32 R12, R10, UR16, R12 ;  /* 0x000000100a0c7c25 */ /* 0x000fc6000f8e000c */
[----:B---3--:R-:W-:Y:S02]  /*8810*/  LEA R10, P0, R12, UR18, 0x2 ;  /* 0x000000120c0a7c11 */ /* 0x008fe4000f8010ff */
[----:B------:R-:W-:-:S04]  /*8820*/  IADD3 R11, PT, PT, R13, R11, RZ ;  /* 0x0000000b0d0b7210 */ /* 0x000fc80007ffe0ff */
[----:B------:R-:W-:-:S05]  /*8830*/  LEA.HI.X R11, R12, UR19, R11, 0x2, P0 ;  /* 0x000000130c0b7c11 */ /* 0x000fca00080f140b */
[----:B------:R0:W-:Y:S02]  /*8840*/  STG.E.64 desc[UR12][R10.64], R14 ;  /* 0x0000000e0a007986 */ /* 0x0001e4000c101b0c */
.L_x_1379:
[----:B------:R-:W-:Y:S05]  /*8850*/  BSYNC.RECONVERGENT B0 ;  /* 0x0000000000007941 */ /* 0x000fea0003800200 */
.L_x_1378:
[C---:B------:R-:W-:Y:S01]  /*8860*/  IADD3 R21, PT, PT, R3.reuse, 0x90, RZ ;  /* 0x0000009003157810 */ /* 0x040fe20007ffe0ff */
[----:B------:R-:W-:Y:S01]  /*8870*/  FMUL.FTZ R37, R68, UR14 ;  /* 0x0000000e44257c20 */ /* 0x000fe20008410000 */
[----:B------:R-:W-:Y:S01]  /*8880*/  IADD3 R18, PT, PT, R3, 0xa0, RZ ;  /* 0x000000a003127810 */ /* 0x000fe20007ffe0ff */
[----:B------:R-:W-:Y:S01]  /*8890*/  FADD.FTZ R23, R69, -UR11 ;  /* 0x8000000b45177e21 */ /* 0x000fe20008010000 */
[----:B------:R-:W-:Y:S01]  /*88a0*/  IADD3 R16, PT, PT, R3, 0xb0, RZ ;  /* 0x000000b003107810 */ /* 0x000fe20007ffe0ff */
[----:B0-----:R-:W-:Y:S01]  /*88b0*/  FFMA.FTZ R11, R37, UR8, R36 ;  /* 0x00000008250b7c23 */ /* 0x001fe20008010024 */
[----:B------:R-:W-:Y:S01]  /*88c0*/  IADD3 R14, PT, PT, R3, 0xc0, RZ ;  /* 0x000000c0030e7810 */ /* 0x000fe20007ffe0ff */
[----:B------:R-:W-:Y:S01]  /*88d0*/  FMUL.FTZ R23, R23, UR14 ;  /* 0x0000000e17177c20 */ /* 0x000fe20008410000 */
[C---:B------:R-:W-:Y:S02]  /*88e0*/  IADD3 R2, PT, PT, R3.reuse, 0xd0, RZ ;  /* 0x000000d003027810 */ /* 0x040fe40007ffe0ff */
[----:B------:R-:W-:-:S02]  /*88f0*/  IADD3 R12, PT, PT, R3, 0xe0, RZ ;  /* 0x000000e0030c7810 */ /* 0x000fc40007ffe0ff */
[----:B------:R-:W-:Y:S02]  /*8900*/  ISETP.GE.U32.AND P2, PT, R19, UR6, PT ;  /* 0x0000000613007c0c */ /* 0x000fe4000bf46070 */
[----:B------:R-:W-:Y:S02]  /*8910*/  ISETP.GE.U32.AND P1, PT, R21, UR6, PT ;  /* 0x0000000615007c0c */ /* 0x000fe4000bf26070 */
[----:B------:R-:W-:Y:S02]  /*8920*/  ISETP.GE.U32.AND P0, PT, R18, UR6, PT ;  /* 0x0000000612007c0c */ /* 0x000fe4000bf06070 */
[----:B------:R-:W-:Y:S02]  /*8930*/  ISETP.GE.U32.AND P6, PT, R16, UR6, PT ;  /* 0x0000000610007c0c */ /* 0x000fe4000bfc6070 */
[----:B------:R-:W-:Y:S02]  /*8940*/  ISETP.GE.U32.AND P4, PT, R14, UR6, PT ;  /* 0x000000060e007c0c */ /* 0x000fe4000bf86070 */
[----:B------:R-:W-:-:S02]  /*8950*/  ISETP.GE.U32.AND P5, PT, R2, UR6, PT ;  /* 0x0000000602007c0c */ /* 0x000fc4000bfa6070 */
[----:B------:R-:W-:Y:S02]  /*8960*/  SHF.R.S32.HI R10, RZ, 0x1f, R19 ;  /* 0x0000001fff0a7819 */ /* 0x000fe40000011413 */
[----:B------:R-:W-:Y:S02]  /*8970*/  SHF.R.S32.HI R22, RZ, 0x1f, R21 ;  /* 0x0000001fff167819 */ /* 0x000fe40000011415 */
[----:B------:R-:W-:Y:S02]  /*8980*/  SHF.R.S32.HI R20, RZ, 0x1f, R18 ;  /* 0x0000001fff147819 */ /* 0x000fe40000011412 */
[----:B------:R-:W-:Y:S02]  /*8990*/  SHF.R.S32.HI R17, RZ, 0x1f, R16 ;  /* 0x0000001fff117819 */ /* 0x000fe40000011410 */
[----:B------:R-:W-:Y:S02]  /*89a0*/  SHF.R.S32.HI R15, RZ, 0x1f, R14 ;  /* 0x0000001fff0f7819 */ /* 0x000fe4000001140e */
[----:B------:R-:W-:-:S02]  /*89b0*/  SHF.R.S32.HI R13, RZ, 0x1f, R2 ;  /* 0x0000001fff0d7819 */ /* 0x000fc40000011402 */
[----:B------:R-:W-:Y:S02]  /*89c0*/  ISETP.GE.U32.AND P3, PT, R12, UR6, PT ;  /* 0x000000060c007c0c */ /* 0x000fe4000bf66070 */
[----:B------:R-:W-:Y:S02]  /*89d0*/  ISETP.GE.AND.EX P2, PT, R10, UR7, PT, P2 ;  /* 0x000000070a007c0c */ /* 0x000fe4000bf46320 */
[----:B------:R-:W-:Y:S02]  /*89e0*/  ISETP.GE.AND.EX P1, PT, R22, UR7, PT, P1 ;  /* 0x0000000716007c0c */ /* 0x000fe4000bf26310 */
[----:B------:R-:W-:Y:S02]  /*89f0*/  ISETP.GE.AND.EX P0, PT, R20, UR7, PT, P0 ;  /* 0x0000000714007c0c */ /* 0x000fe4000bf06300 */
[----:B------:R-:W-:Y:S02]  /*8a00*/  ISETP.GE.AND.EX P6, PT, R17, UR7, PT, P6 ;  /* 0x0000000711007c0c */ /* 0x000fe4000bfc6360 */
[----:B------:R-:W-:-:S02]  /*8a10*/  ISETP.GE.AND.EX P4, PT, R15, UR7, PT, P4 ;  /* 0x000000070f007c0c */ /* 0x000fc4000bf86340 */
[----:B------:R-:W-:Y:S01]  /*8a20*/  ISETP.GE.AND.EX P5, PT, R13, UR7, PT, P5 ;  /* 0x000000070d007c0c */ /* 0x000fe2000bfa6350 */
[----:B------:R-:W-:-:S12]  /*8a30*/  BRA.U !UP0, `(.L_x_1380) ;  /* 0x0000000108487547 */ /* 0x000fd8000b800000 */
[----:B------:R-:W-:Y:S01]  /*8a40*/  FFMA.FTZ R37, R44, R37, R8 ;  /* 0x000000252c257223 */ /* 0x000fe20000010008 */
[----:B------:R-:W-:-:S03]  /*8a50*/  FFMA.FTZ R38, R45, R23, R9 ;  /* 0x000000172d267223 */ /* 0x000fc60000010009 */
[----:B------:R-:W-:Y:S01]  /*8a60*/  FMUL.FTZ R39, R37, -1.4426950216293334961 ;  /* 0xbfb8aa3b25277820 */ /* 0x000fe20000410000 */
[----:B------:R-:W-:-:S05]  /*8a70*/  FMUL.FTZ R48, R38, -1.4426950216293334961 ;  /* 0xbfb8aa3b26307820 */ /* 0x000fca0000410000 */
[----:B------:R-:W0:Y:S04]  /*8a80*/  MUFU.EX2 R39, R39 ;  /* 0x0000002700277308 */ /* 0x000e280000000800 */
[----:B------:R-:W3:Y:S01]  /*8a90*/  MUFU.EX2 R48, R48 ;  /* 0x0000003000307308 */ /* 0x000ee20000000800 */
[----:B0-----:R-:W-:Y:S01]  /*8aa0*/  FADD.FTZ R46, R39, 1 ;  /* 0x3f800000272e7421 */ /* 0x001fe20000010000 */
[----:B---3--:R-:W-:-:S03]  /*8ab0*/  FADD.FTZ R49, R48, 1 ;  /* 0x3f80000030317421 */ /* 0x008fc60000010000 */
[----:B------:R-:W0:Y:S08]  /*8ac0*/  MUFU.RCP R47, R46 ;  /* 0x0000002e002f7308 */ /* 0x000e300000001000 */
[----:B--2---:R-:W1:Y:S01]  /*8ad0*/  MUFU.RCP R50, R49 ;  /* 0x0000003100327308 */ /* 0x004e620000001000 */
        /* <DEDUP_REMOVED lines=8> */
.L_x_1380:
        /* <DEDUP_REMOVED lines=14> */
[----:B------:R-:W-:-:S05]  /*8c40*/  MOV R10, R4 ;  /* 0x00000004000a7202 */ /* 0x000fca0000000f00 */
[----:B------:R-:W-:-:S04]  /*8c50*/  IMAD.WIDE.U32 R10, R19, UR16, R10 ;  /* 0x00000010130a7c25 */ /* 0x000fc8000f8e000a */
[----:B------:R-:W-:Y:S01]  /*8c60*/  IMAD R19, R19, UR17, R24 ;  /* 0x0000001113137c24 */ /* 0x000fe2000f8e0218 */
[----:B---3--:R-:W-:-:S04]  /*8c70*/  LEA R24, P2, R10, UR18, 0x2 ;  /* 0x000000120a187c11 */ /* 0x008fc8000f8410ff */
[----:B------:R-:W-:-:S04]  /*8c80*/  IADD3 R19, PT, PT, R11, R19, RZ ;  /* 0x000000130b137210 */ /* 0x000fc80007ffe0ff */
[----:B------:R-:W-:-:S05]  /*8c90*/  LEA.HI.X R25, R10, UR19, R19, 0x2, P2 ;  /* 0x000000130a197c11 */ /* 0x000fca00090f1413 */
[----:B------:R0:W-:Y:S02]  /*8ca0*/  STG.E.64 desc[UR12][R24.64], R38 ;  /* 0x0000002618007986 */ /* 0x0001e4000c101b0c */
.L_x_1382:
[----:B------:R-:W-:Y:S05]  /*8cb0*/  BSYNC.RECONVERGENT B0 ;  /* 0x0000000000007941 */ /* 0x000fea0003800200 */
.L_x_1381:
        /* <DEDUP_REMOVED lines=21> */
.L_x_1383:
        /* <DEDUP_REMOVED lines=21> */
.L_x_1385:
[----:B------:R-:W-:Y:S05]  /*8f60*/  BSYNC.RECONVERGENT B0 ;  /* 0x0000000000007941 */ /* 0x000fea0003800200 */
.L_x_1384:
        /* <DEDUP_REMOVED lines=21> */
.L_x_1386:
        /* <DEDUP_REMOVED lines=13> */
[----:B0-----:R-:W-:Y:S02]  /*9190*/  IMAD R23, R20, UR16, RZ ;  /* 0x0000001014177c24 */ /* 0x001fe4000f8e02ff */
[----:B------:R-:W-:-:S04]  /*91a0*/  IMAD.WIDE.U32 R20, R18, UR16, R10 ;  /* 0x0000001012147c25 */ /* 0x000fc8000f8e000a */
[----:B------:R-:W-:Y:S01]  /*91b0*/  IMAD R23, R18, UR17, R23 ;  /* 0x0000001112177c24 */ /* 0x000fe2000f8e0217 */
[----:B---3--:R-:W-:Y:S01]  /*91c0*/  LEA R10, P0, R20, UR18, 0x2 ;  /* 0x00000012140a7c11 */ /* 0x008fe2000f8010ff */
[----:B------:R-:W-:-:S03]  /*91d0*/  FMUL.FTZ R18, R27, UR14 ;  /* 0x0000000e1b127c20 */ /* 0x000fc60008410000 */
[----:B------:R-:W-:-:S04]  /*91e0*/  IADD3 R23, PT, PT, R21, R23, RZ ;  /* 0x0000001715177210 */ /* 0x000fc80007ffe0ff */
[----:B------:R-:W-:-:S05]  /*91f0*/  LEA.HI.X R11, R20, UR19, R23, 0x2, P0 ;  /* 0x00000013140b7c11 */ /* 0x000fca00080f1417 */
[----:B------:R3:W-:Y:S02]  /*9200*/  STG.E.64 desc[UR12][R10.64], R18 ;  /* 0x000000120a007986 */ /* 0x0007e4000c101b0c */
.L_x_1388:
[----:B------:R-:W-:Y:S05]  /*9210*/  BSYNC.RECONVERGENT B0 ;  /* 0x0000000000007941 */ /* 0x000fea0003800200 */
.L_x_1387:
[----:B0-----:R-:W-:Y:S01]  /*9220*/  FFMA.FTZ R25, R37, UR8, R36 ;  /* 0x0000000825197c23 */ /* 0x001fe20008010024 */
[----:B------:R-:W-:Y:S01]  /*9230*/  FMUL.FTZ R63, R63, UR14 ;  /* 0x0000000e3f3f7c20 */ /* 0x000fe20008410000 */
[----:B------:R-:W-:Y:S06]  /*9240*/  BRA.U !UP0, `(.L_x_1389) ;  /* 0x0000000108487547 */ /* 0x000fec000b800000 */
[----:B---3--:R-:W-:Y:S01]  /*9250*/  FFMA.FTZ R10, R44, R37, R8 ;  /* 0x000000252c0a7223 */ /* 0x008fe20000010008 */
        /* <DEDUP_REMOVED lines=17> */
.L_x_1389:
[----:B------:R-:W-:Y:S01]  /*9370*/  FADD.FTZ R60, R60, -UR11 ;  /* 0x8000000b3c3c7e21 */ /* 0x000fe20008010000 */
[----:B---3--:R-:W-:Y:S01]  /*9380*/  FFMA.FTZ R10, R63, UR8, R36 ;  /* 0x000000083f0a7c23 */ /* 0x008fe20008010024 */
        /* <DEDUP_REMOVED lines=16> */
[----:B------:R-:W-:Y:S01]  /*9490*/  LEA.HI.X R11, R18, UR19, R17, 0x2, P0 ;  /* 0x00000013120b7c11 */ /* 0x000fe200080f1411 */
[----:B------:R-:W-:-:S05]  /*94a0*/  FMUL.FTZ R17, R31, UR14 ;  /* 0x0000000e1f117c20 */ /* 0x000fca0008410000 */
[----:B------:R0:W-:Y:S02]  /*94b0*/  STG.E.64 desc[UR12][R10.64], R16 ;  /* 0x000000100a007986 */ /* 0x0001e4000c101b0c */
.L_x_1391:
[----:B------:R-:W-:Y:S05]  /*94c0*/  BSYNC.RECONVERGENT B0 ;  /* 0x0000000000007941 */ /* 0x000fea0003800200 */
.L_x_1390:
[----:B------:R-:W-:Y:S01]  /*94d0*/  FFMA.FTZ R23, R21, UR8, R36 ;  /* 0x0000000815177c23 */ /* 0x000fe20008010024 */
[----:B------:R-:W-:Y:S01]  /*94e0*/  FMUL.FTZ R61, R61, UR14 ;  /* 0x0000000e3d3d7c20 */ /* 0x000fe20008410000 */
[----:B------:R-:W-:Y:S06]  /*94f0*/  BRA.U !UP0, `(.L_x_1392) ;  /* 0x0000000108487547 */ /* 0x000fec000b800000 */
[----:B0-----:R-:W-:Y:S01]  /*9500*/  FFMA.FTZ R10, R44, R21, R8 ;  /* 0x000000152c0a7223 */ /* 0x001fe20000010008 */
        /* <DEDUP_REMOVED lines=17> */
.L_x_1392:
[----:B------:R-:W-:Y:S01]  /*9620*/  FADD.FTZ R58, R58, -UR11 ;  /* 0x8000000b3a3a7e21 */ /* 0x000fe20008010000 */
[----:B0-----:R-:W-:Y:S01]  /*9630*/  FFMA.FTZ R10, R61, UR8, R36 ;  /* 0x000000083d0a7c23 */ /* 0x001fe20008010024 */
        /* <DEDUP_REMOVED lines=19> */
.L_x_1394:
[----:B------:R-:W-:Y:S05]  /*9770*/  BSYNC.RECONVERGENT B0 ;  /* 0x0000000000007941 */ /* 0x000fea0003800200 */
.L_x_1393:
        /* <DEDUP_REMOVED lines=21> */
.L_x_1395:
        /* <DEDUP_REMOVED lines=21> */
.L_x_1397:
[----:B------:R-:W-:Y:S05]  /*9a20*/  BSYNC.RECONVERGENT B0 ;  /* 0x0000000000007941 */ /* 0x000fea0003800200 */
.L_x_1396:
[----:B------:R-:W-:Y:S01]  /*9a30*/  FFMA.FTZ R21, R19, UR8, R36 ;  /* 0x0000000813157c23 */ /* 0x000fe20008010024 */
[----:B------:R-:W-:Y:S01]  /*9a40*/  FMUL.FTZ R57, R57, UR14 ;  /* 0x0000000e39397c20 */ /* 0x000fe20008410000 */
[----:B------:R-:W-:Y:S06]  /*9a50*/  BRA.U !UP0, `(.L_x_1398) ;  /* 0x0000000108487547 */ /* 0x000fec000b800000 */
[----:B------:R-:W-:Y:S01]  /*9a60*/  FFMA.FTZ R2, R44, R19, R8 ;  /* 0x000000132c027223 */ /* 0x000fe20000010008 */
[----:B0-----:R-:W-:-:S03]  /*9a70*/  FFMA.FTZ R10, R45, R57, R9 ;  /* 0x000000392d0a7223 */ /* 0x001fc60000010009 */
        /* <DEDUP_REMOVED lines=16> */
.L_x_1398:
[----:B0-----:R-:W-:Y:S01]  /*9b80*/  SHF.R.S32.HI R10, RZ, 0x1f, R12 ;  /* 0x0000001fff0a7819 */ /* 0x001fe2000001140c */
[----:B------:R-:W-:Y:S01]  /*9b90*/  FADD.FTZ R54, R54, -UR11 ;  /* 0x8000000b36367e21 */ /* 0x000fe20008010000 */
[----:B------:R-:W-:Y:S01]  /*9ba0*/  FADD.FTZ R55, R55, -UR11 ;  /* 0x8000000b37377e21 */ /* 0x000fe20008010000 */
[----:B------:R-:W-:Y:S01]  /*9bb0*/  IADD3 R23, PT, PT, R3, 0xf0, RZ ;  /* 0x000000f003177810 */ /* 0x000fe20007ffe0ff */
[--C-:B------:R-:W-:Y:S01]  /*9bc0*/  FFMA.FTZ R2, R57, UR8, R36.reuse ;  /* 0x0000000839027c23 */ /* 0x100fe20008010024 */
[----:B------:R-:W-:Y:S01]  /*9bd0*/  ISETP.GE.AND.EX P3, PT, R10, UR7, PT, P3 ;  /* 0x000000070a007c0c */ /* 0x000fe2000bf66330 */
[----:B------:R-:W-:Y:S01]  /*9be0*/  FMUL.FTZ R19, R54, UR14 ;  /* 0x0000000e36137c20 */ /* 0x000fe20008410000 */
[----:B------:R-:W-:Y:S01]  /*9bf0*/  FMUL.FTZ R55, R55, UR14 ;  /* 0x0000000e37377c20 */ /* 0x000fe20008410000 */
[----:B------:R-:W-:Y:S01]  /*9c00*/  BSSY.RECONVERGENT B0, `(.L_x_1399) ;  /* 0x0000015000007945 */ /* 0x000fe20003800200 */
[----:B------:R-:W-:Y:S01]  /*9c10*/  FFMA.FTZ R21, R44, R40, -R21 ;  /* 0x000000282c157223 */ /* 0x000fe20000010815 */
[--C-:B------:R-:W-:Y:S01]  /*9c20*/  FFMA.FTZ R15, R19, UR8, R36.reuse ;  /* 0x00000008130f7c23 */ /* 0x100fe20008010024 */
[----:B------:R-:W-:Y:S01]  /*9c30*/  ISETP.GE.U32.AND P0, PT, R23, UR6, PT ;  /* 0x0000000617007c0c */ /* 0x000fe2000bf06070 */
[----:B------:R-:W-:Y:S01]  /*9c40*/  FFMA.FTZ R36, R55, UR8, R36 ;  /* 0x0000000837247c23 */ /* 0x000fe20008010024 */
[----:B------:R-:W-:Y:S01]  /*9c50*/  SHF.R.S32.HI R16, RZ, 0x1f, R23 ;  /* 0x0000001fff107819 */ /* 0x000fe20000011417 */
[----:B------:R-:W-:-:S04]  /*9c60*/  FFMA.FTZ R13, R45, R41, -R2 ;  /* 0x000000292d0d7223 */ /* 0x000fc80000010802 */
        /* <DEDUP_REMOVED lines=14> */
.L_x_1400:
[----:B------:R-:W-:Y:S05]  /*9d50*/  BSYNC.RECONVERGENT B0 ;  /* 0x0000000000007941 */ /* 0x000fea0003800200 */
.L_x_1399:
[----:B------:R-:W-:Y:S05]  /*9d60*/  BRA.U !UP0, `(.L_x_1401) ;  /* 0x0000000108487547 */ /* 0x000fea000b800000 */
[----:B------:R-:W-:Y:S01]  /*9d70*/  FFMA.FTZ R8, R44, R19, R8 ;  /* 0x000000132c087223 */ /* 0x000fe20000010008 */
[----:B------:R-:W-:-:S03]  /*9d80*/  FFMA.FTZ R9, R45, R55, R9 ;  /* 0x000000372d097223 */ /* 0x000fc60000010009 */
[----:B0-----:R-:W-:Y:S01]  /*9d90*/  FMUL.FTZ R2, R8, -1.4426950216293334961 ;  /* 0xbfb8aa3b08027820 */ /* 0x001fe20000410000 */
        /* <DEDUP_REMOVED lines=15> */
.L_x_1401:
        /* <DEDUP_REMOVED lines=13> */
[----:B0-----:R-:W-:-:S04]  /*9f60*/  LEA R2, P0, R4, UR8, 0x2 ;  /* 0x0000000804027c11 */ /* 0x001fc8000f8010ff */
[----:B------:R-:W-:-:S04]  /*9f70*/  IADD3 R23, PT, PT, R5, R23, RZ ;  /* 0x0000001705177210 */ /* 0x000fc80007ffe0ff */
[----:B------:R-:W-:-:S05]  /*9f80*/  LEA.HI.X R3, R4, UR9, R23, 0x2, P0 ;  /* 0x0000000904037c11 */ /* 0x000fca00080f1417 */
[----:B------:R3:W-:Y:S02]  /*9f90*/  STG.E.64 desc[UR12][R2.64], R8 ;  /* 0x0000000802007986 */ /* 0x0007e4000c101b0c */
.L_x_1403:
[----:B------:R-:W-:Y:S05]  /*9fa0*/  BSYNC.RECONVERGENT B0 ;  /* 0x0000000000007941 */ /* 0x000fea0003800200 */
.L_x_1402:
        /* <DEDUP_REMOVED lines=8> */
.L_x_1337:
[----:B------:R-:W4:Y:S01]  /*a030*/  LDC R6, c[0x0][0x370] ;  /* 0x0000dc00ff067b82 */ /* 0x000f220000000800 */
[----:B------:R-:W-:Y:S01]  /*a040*/  ISETP.NE.AND P1, PT, R0, RZ, PT ;  /* 0x000000ff0000720c */ /* 0x000fe20003f25270 */
[----:B------:R-:W-:Y:S06]  /*a050*/  BSSY.RECONVERGENT B0, `(.L_x_1405) ;  /* 0x000000d000007945 */ /* 0x000fec0003800200 */
[----:B------:R-:W5:Y:S08]  /*a060*/  LDC R7, c[0x0][0x374] ;  /* 0x0000dd00ff077b82 */ /* 0x000f700000000800 */
[----:B0--3--:R-:W0:Y:S01]  /*a070*/  LDC.64 R2, c[0x0][0x3c8] ;  /* 0x0000f200ff027b82 */ /* 0x009e220000000a00 */
        /* <DEDUP_REMOVED lines=10> */
.L_x_1406:
[----:B------:R-:W-:Y:S05]  /*a120*/  BSYNC.RECONVERGENT B0 ;  /* 0x0000000000007941 */ /* 0x000fea0003800200 */
.L_x_1405:
[----:B------:R-:W3:Y:S01]  /*a130*/  S2UR UR5, SR_CTAID.Y ;  /* 0x00000000000579c3 */ /* 0x000ee20000002600 */
[----:B0-----:R-:W-:Y:S02]  /*a140*/  IADD3 R5, PT, PT, R7, -0x1, RZ ;  /* 0xffffffff07057810 */ /* 0x001fe40007ffe0ff */
[----:B------:R-:W-:-:S05]  /*a150*/  IADD3 R4, PT, PT, R6, -0x1, RZ ;  /* 0xffffffff06047810 */ /* 0x000fca0007ffe0ff */
[----:B------:R-:W0:Y:S01]  /*a160*/  S2UR UR4, SR_CTAID.X ;  /* 0x00000000000479c3 */ /* 0x000e220000002500 */
[----:B---3--:R-:W-:-:S04]  /*a170*/  ISETP.NE.AND P0, PT, R5, UR5, PT ;  /* 0x0000000505007c0c */ /* 0x008fc8000bf05270 */
[----:B0-----:R-:W-:-:S13]  /*a180*/  ISETP.NE.OR P0, PT, R4, UR4, P0 ;  /* 0x0000000404007c0c */ /* 0x001fda0008705670 */
[----:B------:R-:W-:Y:S05]  /*a190*/  @P0 EXIT ;  /* 0x000000000000094d */ /* 0x000fea0003800000 */
[----:B------:R-:W-:Y:S05]  /*a1a0*/  @P1 BRA `(.L_x_1407) ;  /* 0x0000000000201947 */ /* 0x000fea0003800000 */
[----:B------:R-:W-:-:S05]  /*a1b0*/  IMAD R4, R6, R7, RZ ;  /* 0x0000000706047224 */ /* 0x000fca00078e02ff */
[----:B------:R-:W-:-:S13]  /*a1c0*/  ISETP.NE.AND P0, PT, R4, -0x1, PT ;  /* 0xffffffff0400780c */ /* 0x000fda0003f05270 */
[----:B------:R-:W-:Y:S05]  /*a1d0*/  @!P0 BRA `(.L_x_1407) ;  /* 0x0000000000148947 */ /* 0x000fea0003800000 */
.L_x_1408:
[----:B------:R-:W3:Y:S04]  /*a1e0*/  LDG.E.STRONG.GPU R5, desc[UR12][R2.64] ;  /* 0x0000000c02057981 */ /* 0x000ee8000c1ef900 */
[----:B---3--:R-:W-:Y:S01]  /*a1f0*/  CCTL.IVALL ;  /* 0x00000000ff00798f */ /* 0x008fe20002000000 */
[----:B------:R-:W-:Y:S05]  /*a200*/  YIELD ;  /* 0x0000000000007946 */ /* 0x000fea0003800000 */
[----:B------:R-:W-:-:S13]  /*a210*/  ISETP.NE.AND P0, PT, R5, R4, PT ;  /* 0x000000040500720c */ /* 0x000fda0003f05270 */
[----:B------:R-:W-:Y:S05]  /*a220*/  @P0 BRA `(.L_x_1408) ;  /* 0xfffffffc00ec0947 */ /* 0x000fea000383ffff */
.L_x_1407:
        /* <DEDUP_REMOVED lines=52> */
[----:B------:R-:W3:Y:S01]  /*a570*/  LDCU.64 UR6, c[0x0][0x390] ;  /* 0x00007200ff0677ac */ /* 0x000ee20008000a00 */
[----:B------:R-:W-:Y:S02]  /*a580*/  LOP3.LUT R9, R9, 0x3, RZ, 0xc0, !PT ;  /* 0x0000000309097812 */ /* 0x000fe400078ec0ff */
[C---:B------:R-:W-:Y:S01]  /*a590*/  SHF.L.U32 R23, R0.reuse, 0x3, RZ ;  /* 0x0000000300177819 */ /* 0x040fe200000006ff */
[----:B------:R-:W4:Y:S01]  /*a5a0*/  LDCU.64 UR8, c[0x0][0x388] ;  /* 0x00007100ff0877ac */ /* 0x000f220008000a00 */
[--C-:B------:R-:W-:Y:S01]  /*a5b0*/  SHF.L.U64.HI R24, R0, 0x3, R11.reuse ;  /* 0x0000000300187819 */ /* 0x100fe2000001020b */
[----:B------:R-:W-:Y:S01]  /*a5c0*/  IMAD.WIDE.U32 R4, R9, 0x2a0, R10 ;  /* 0x000002a009047825 */ /* 0x000fe200078e000a */
[----:B------:R-:W-:-:S02]  /*a5d0*/  SHF.L.U32 R31, R7, 0x2, RZ ;  /* 0x00000002071f7819 */ /* 0x000fc400000006ff */
[----:B------:R-:W-:Y:S02]  /*a5e0*/  SHF.L.U64.HI R33, R3, 0x2, R2 ;  /* 0x0000000203217819 */ /* 0x000fe40000010202 */
[----:B------:R-:W-:Y:S02]  /*a5f0*/  SHF.L.U64.HI R29, R30, 0x2, R35 ;  /* 0x000000021e1d7819 */ /* 0x000fe40000010223 */
[C---:B0-----:R-:W-:Y:S01]  /*a600*/  LEA R27, P1, R0.reuse, UR4, 0x2 ;  /* 0x00000004001b7c11 */ /* 0x041fe2000f8210ff */
[----:B------:R-:W-:Y:S01]  /*a610*/  UMOV UR4, URZ ;  /* 0x000000ff00047c82 */ /* 0x000fe20008000000 */
[----:B---3--:R-:W-:Y:S02]  /*a620*/  IADD3 R25, P2, PT, R23, UR6, RZ ;  /* 0x0000000617197c10 */ /* 0x008fe4000ff5e0ff */
[----:B------:R-:W-:Y:S02]  /*a630*/  LEA.HI.X R28, R0, UR5, R11, 0x2, P1 ;  /* 0x00000005001c7c11 */ /* 0x000fe400088f140b */
[----:B------:R-:W-:-:S02]  /*a640*/  IADD3 R11, PT, PT, R5, UR4, RZ ;  /* 0x00000004050b7c10 */ /* 0x000fc4000fffe0ff */
[----:B------:R-:W-:Y:S01]  /*a650*/  MOV R0, R4 ;  /* 0x0000000400007202 */ /* 0x000fe20000000f00 */
[----:B------:R-:W-:Y:S01]  /*a660*/  IMAD.WIDE.U32 R4, R6, 0x4, RZ ;  /* 0x0000000406047825 */ /* 0x000fe200078e00ff */
[C---:B------:R-:W-:Y:S02]  /*a670*/  IADD3.X R26, PT, PT, R24.reuse, UR7, RZ, P2, !PT ;  /* 0x00000007181a7c10 */ /* 0x040fe400097fe4ff */
[----:B----4-:R-:W-:Y:S02]  /*a680*/  IADD3 R23, P1, PT, R23, UR8, RZ ;  /* 0x0000000817177c10 */ /* 0x010fe4000ff3e0ff */
[----:B------:R-:W-:Y:S02]  /*a690*/  IADD3 R10, P2, PT, RZ, -R9, RZ ;  /* 0x80000009ff0a7210 */ /* 0x000fe40007f5e0ff */
[----:B------:R-:W-:Y:S02]  /*a6a0*/  IADD3.X R24, PT, PT, R24, UR9, RZ, P1, !PT ;  /* 0x0000000918187c10 */ /* 0x000fe40008ffe4ff */
[----:B------:R-:W-:-:S02]  /*a6b0*/  IADD3 R31, PT, PT, R5, R31, RZ ;  /* 0x0000001f051f7210 */ /* 0x000fc40007ffe0ff */
[----:B------:R-:W-:-:S07]  /*a6c0*/  IADD3.X R22, PT, PT, RZ, -0x1, RZ, P2, !PT ;  /* 0xffffffffff167810 */ /* 0x000fce00017fe4ff */
.L_x_1411:
[-C--:B0-----:R-:W-:Y:S02]  /*a6d0*/  LEA R12, P1, R3, R27.reuse, 0x2 ;  /* 0x0000001b030c7211 */ /* 0x081fe400078210ff */
[----:B------:R-:W-:Y:S02]  /*a6e0*/  IADD3 R14, P2, PT, R27, R4, RZ ;  /* 0x000000041b0e7210 */ /* 0x000fe40007f5e0ff */
[----:B------:R-:W-:Y:S02]  /*a6f0*/  LEA R16, P3, R30, R27, 0x2 ;  /* 0x0000001b1e107211 */ /* 0x000fe400078610ff */
[C---:B------:R-:W-:Y:S02]  /*a700*/  IADD3.X R13, PT, PT, R28.reuse, R33, RZ, P1, !PT ;  /* 0x000000211c0d7210 */ /* 0x040fe40000ffe4ff */
[----:B------:R-:W-:Y:S02]  /*a710*/  MOV R8, R27 ;  /* 0x0000001b00087202 */ /* 0x000fe40000000f00 */
[----:B------:R-:W-:Y:S01]  /*a720*/  MOV R9, R28 ;  /* 0x0000001c00097202 */ /* 0x000fe20000000f00 */
[----:B------:R0:W3:Y:S01]  /*a730*/  LDG.E R19, desc[UR12][R12.64] ;  /* 0x0000000c0c137981 */ /* 0x0000e2000c1e1900 */
[----:B------:R-:W-:-:S02]  /*a740*/  IADD3.X R15, PT, PT, R28, R31, RZ, P2, !PT ;  /* 0x0000001f1c0f7210 */ /* 0x000fc400017fe4ff */
[----:B------:R-:W-:Y:S01]  /*a750*/  IADD3.X R17, PT, PT, R28, R29, RZ, P3, !PT ;  /* 0x0000001d1c117210 */ /* 0x000fe20001ffe4ff */
[----:B------:R4:W3:Y:S04]  /*a760*/  LDG.E R18, desc[UR12][R8.64] ;  /* 0x0000000c08127981 */ /* 0x0008e8000c1e1900 */
[----:B------:R-:W5:Y:S04]  /*a770*/  LDG.E R20, desc[UR12][R14.64] ;  /* 0x0000000c0e147981 */ /* 0x000f68000c1e1900 */
[----:B------:R-:W5:Y:S01]  /*a780*/  LDG.E R21, desc[UR12][R16.64] ;  /* 0x0000000c10157981 */ /* 0x000f62000c1e1900 */
[----:B0-----:R-:W-:-:S02]  /*a790*/  MOV R12, R25 ;  /* 0x00000019000c7202 */ /* 0x001fc40000000f00 */
[----:B----4-:R-:W-:Y:S02]  /*a7a0*/  MOV R8, R23 ;  /* 0x0000001700087202 */ /* 0x010fe40000000f00 */
        /* <DEDUP_REMOVED lines=12> */
[----:B---3--:R0:W-:Y:S04]  /*a870*/  STG.E.64 desc[UR12][R8.64], R18 ;  /* 0x0000001208007986 */ /* 0x0081e8000c101b0c */
[----:B-----5:R0:W-:Y:S01]  /*a880*/  STG.E.64 desc[UR12][R12.64], R20 ;  /* 0x000000140c007986 */ /* 0x0201e2000c101b0c */
[----:B------:R-:W-:Y:S05]  /*a890*/  @P1 BRA `(.L_x_1411) ;  /* 0xfffffffc008c1947 */ /* 0x000fea000383ffff */
.L_x_1410:
[----:B------:R-:W-:Y:S05]  /*a8a0*/  BSYNC.RECONVERGENT B0 ;  /* 0x0000000000007941 */ /* 0x000fea0003800200 */
.L_x_1409:
[----:B------:R-:W-:Y:S05]  /*a8b0*/  @!P0 EXIT ;  /* 0x000000000000894d */ /* 0x000fea0003800000 */
[C---:B------:R-:W-:Y:S01]  /*a8c0*/  SHF.L.U64.HI R4, R6.reuse, 0x2, R7 ;  /* 0x0000000206047819 */ /* 0x040fe20000010207 */
[----:B------:R-:W3:Y:S01]  /*a8d0*/  LDCU.64 UR4, c[0x0][0x3d8] ;  /* 0x00007b00ff0477ac */ /* 0x000ee20008000a00 */
[----:B------:R-:W-:Y:S02]  /*a8e0*/  SHF.L.U32 R7, R6, 0x2, RZ ;  /* 0x0000000206077819 */ /* 0x000fe400000006ff */
[C---:B0-----:R-:W-:Y:S01]  /*a8f0*/  SHF.L.U64.HI R8, R30.reuse, 0x2, R35 ;  /* 0x000000021e087819 */ /* 0x041fe20000010223 */
[----:B------:R-:W0:Y:S01]  /*a900*/  LDCU.64 UR6, c[0x0][0x388] ;  /* 0x00007100ff0677ac */ /* 0x000e220008000a00 */
[----:B------:R-:W-:Y:S02]  /*a910*/  SHF.L.U32 R9, R30, 0x2, RZ ;  /* 0x000000021e097819 */ /* 0x000fe400000006ff */
[C---:B------:R-:W-:Y:S01]  /*a920*/  SHF.L.U64.HI R5, R3.reuse, 0x2, R2 ;  /* 0x0000000203057819 */ /* 0x040fe20000010202 */
[----:B------:R-:W4:Y:S01]  /*a930*/  LDCU.64 UR8, c[0x0][0x390] ;  /* 0x00007200ff0877ac */ /* 0x000f220008000a00 */
[----:B------:R-:W-:-:S07]  /*a940*/  SHF.L.U32 R6, R3, 0x2, RZ ;  /* 0x0000000203067819 */ /* 0x000fce00000006ff */
.L_x_1412:
[C---:B------:R-:W-:Y:S02]  /*a950*/  SHF.L.U32 R24, R0.reuse, 0x2, RZ ;  /* 0x0000000200187819 */ /* 0x040fe400000006ff */
[----:B------:R-:W-:Y:S02]  /*a960*/  SHF.L.U64.HI R10, R0, 0x2, R11 ;  /* 0x00000002000a7819 */ /* 0x000fe4000001020b */
[----:B---3--:R-:W-:-:S04]  /*a970*/  IADD3 R12, P0, PT, R24, UR4, RZ ;  /* 0x00000004180c7c10 */ /* 0x008fc8000ff1e0ff */
[----:B------:R-:W-:Y:S02]  /*a980*/  IADD3.X R13, PT, PT, R10, UR5, RZ, P0, !PT ;  /* 0x000000050a0d7c10 */ /* 0x000fe400087fe4ff */
[C---:B------:R-:W-:Y:S02]  /*a990*/  IADD3 R14, P0, PT, R12.reuse, R6, RZ ;  /* 0x000000060c0e7210 */ /* 0x040fe40007f1e0ff */
[C---:B-1----:R-:W-:Y:S01]  /*a9a0*/  IADD3 R18, P1, PT, R12.reuse, R9, RZ ;  /* 0x000000090c127210 */ /* 0x042fe20007f3e0ff */
[----:B------:R3:W5:Y:S01]  /*a9b0*/  LDG.E R26, desc[UR12][R12.64] ;  /* 0x0000000c0c1a7981 */ /* 0x000762000c1e1900 */
[C---:B------:R-:W-:Y:S02]  /*a9c0*/  IADD3.X R15, PT, PT, R13.reuse, R5, RZ, P0, !PT ;  /* 0x000000050d0f7210 */ /* 0x040fe400007fe4ff */
[----:B------:R-:W-:Y:S02]  /*a9d0*/  IADD3 R16, P0, PT, R12, R7, RZ ;  /* 0x000000070c107210 */ /* 0x000fe40007f1e0ff */
[C---:B------:R-:W-:Y:S01]  /*a9e0*/  IADD3.X R19, PT, PT, R13.reuse, R8, RZ, P1, !PT ;  /* 0x000000080d137210 */ /* 0x040fe20000ffe4ff */
[----:B------:R1:W5:Y:S01]  /*a9f0*/  LDG.E R27, desc[UR12][R14.64] ;  /* 0x0000000c0e1b7981 */ /* 0x000362000c1e1900 */
[----:B------:R-:W-:-:S03]  /*aa00*/  IADD3.X R17, PT, PT, R13, R4, RZ, P0, !PT ;  /* 0x000000040d117210 */ /* 0x000fc600007fe4ff */
[----:B------:R-:W2:Y:S04]  /*aa10*/  LDG.E R29, desc[UR12][R18.64] ;  /* 0x0000000c121d7981 */ /* 0x000ea8000c1e1900 */
[----:B------:R-:W2:Y:S01]  /*aa20*/  LDG.E R28, desc[UR12][R16.64] ;  /* 0x0000000c101c7981 */ /* 0x000ea2000c1e1900 */
        /* <DEDUP_REMOVED lines=8> */
[----:B----4-:R-:W-:Y:S02]  /*aab0*/  IADD3 R22, P1, PT, R22, UR8, RZ ;  /* 0x0000000816167c10 */ /* 0x010fe4000ff3e0ff */
[----:B------:R-:W-:-:S02]  /*aac0*/  IADD3.X R21, PT, PT, R11, UR7, RZ, P0, !PT ;  /* 0x000000070b157c10 */ /* 0x000fc400087fe4ff */
[----:B------:R-:W-:Y:S02]  /*aad0*/  IADD3.X R25, PT, PT, R10, UR5, RZ, P2, !PT ;  /* 0x000000050a197c10 */ /* 0x000fe400097fe4ff */
[----:B------:R-:W-:Y:S02]  /*aae0*/  IADD3.X R23, PT, PT, R11, UR9, RZ, P1, !PT ;  /* 0x000000090b177c10 */ /* 0x000fe40008ffe4ff */
[C---:B------:R-:W-:Y:S02]  /*aaf0*/  IADD3 R10, P0, PT, R24.reuse, R6, RZ ;  /* 0x00000006180a7210 */ /* 0x040fe40007f1e0ff */
[C---:B---3--:R-:W-:Y:S02]  /*ab00*/  IADD3 R12, P1, PT, R24.reuse, R7, RZ ;  /* 0x00000007180c7210 */ /* 0x048fe40007f3e0ff */
[----:B-1----:R-:W-:Y:S02]  /*ab10*/  IADD3 R14, P2, PT, R24, R9, RZ ;  /* 0x00000009180e7210 */ /* 0x002fe40007f5e0ff */
[----:B------:R-:W-:-:S02]  /*ab20*/  IADD3.X R11, PT, PT, R25, R5, RZ, P0, !PT ;  /* 0x00000005190b7210 */ /* 0x000fc400007fe4ff */
[C---:B------:R-:W-:Y:S02]  /*ab30*/  IADD3.X R13, PT, PT, R25.reuse, R4, RZ, P1, !PT ;  /* 0x00000004190d7210 */ /* 0x040fe40000ffe4ff */
[----:B------:R-:W-:Y:S01]  /*ab40*/  IADD3.X R15, PT, PT, R25, R8, RZ, P2, !PT ;  /* 0x00000008190f7210 */ /* 0x000fe200017fe4ff */
[----:B-----5:R-:W-:Y:S04]  /*ab50*/  STG.E.64 desc[UR12][R20.64], R26 ;  /* 0x0000001a14007986 */ /* 0x020fe8000c101b0c */
[----:B--2---:R0:W-:Y:S04]  /*ab60*/  STG.E.64 desc[UR12][R22.64], R28 ;  /* 0x0000001c16007986 */ /* 0x0041e8000c101b0c */
        /* <DEDUP_REMOVED lines=43> */
[----:B----4-:R-:W-:Y:S01]  /*ae20*/  HFMA2 R11, -RZ, RZ, 0, 0 ;  /* 0x00000000ff0b7431 */ /* 0x010fe200000001ff */
[----:B---3--:R1:W-:Y:S04]  /*ae30*/  STG.E.64 desc[UR12][R18.64], R28 ;  /* 0x0000001c12007986 */ /* 0x0083e8000c101b0c */
[----:B-----5:R1:W-:Y:S07]  /*ae40*/  STG.E.64 desc[UR12][R20.64], R30 ;  /* 0x0000001e14007986 */ /* 0x0203ee000c101b0c */
[----:B------:R-:W-:Y:S05]  /*ae50*/  @P0 BRA `(.L_x_1412) ;  /* 0xfffffff800bc0947 */ /* 0x000fea000383ffff */
[----:B------:R-:W-:Y:S05]  /*ae60*/  EXIT ;  /* 0x000000000000794d */ /* 0x000fea0003800000 */
.L_x_1413:
        /* <DEDUP_REMOVED lines=9> */
.L_x_4519:


//--------------------- .text._Z35group_norm_nhwc_bwd_one_pass_kernelI11Fp32IOFp32WLi512ELi84ELi672EEv26Group_norm_nhwc_bwd_params --------------------------
	.section	.text._Z35group_norm_nhwc_bwd_one_pass_kernelI11Fp32IOFp32WLi512ELi84ELi672EEv26Group_norm_nhwc_bwd_params,"ax",@progbits
	.align	128
        .global         _Z35group_norm_nhwc_bwd_one_pass_kernelI11Fp32IOFp32WLi512ELi84ELi672EEv26Group_norm_nhwc_bwd_params
        .type           _Z35group_norm_nhwc_bwd_one_pass_kernelI11Fp32IOFp32WLi512ELi84ELi672EEv26Group_norm_nhwc_bwd_params,@function
        .size           _Z35group_norm_nhwc_bwd_one_pass_kernelI11Fp32IOFp32WLi512ELi84ELi672EEv26Group_norm_nhwc_bwd_params,(.L_x_4520 - _Z35group_norm_nhwc_bwd_one_pass_kernelI11Fp32IOFp32WLi512ELi84ELi672EEv26Group_norm_nhwc_bwd_params)
        .other          _Z35group_norm_nhwc_bwd_one_pass_kernelI11Fp32IOFp32WLi512ELi84ELi672EEv26Group_norm_nhwc_bwd_params,@"STO_CUDA_ENTRY STV_DEFAULT"
_Z35group_norm_nhwc_bwd_one_pass_kernelI11Fp32IOFp32WLi512ELi84ELi672EEv26Group_norm_nhwc_bwd_params:
.text._Z35group_norm_nhwc_bwd_one_pass_kernelI11Fp32IOFp32WLi512ELi84ELi672EEv26Group_norm_nhwc_bwd_params:
        /* <DEDUP_REMOVED lines=28> */
.L_x_1440:
        /* <DEDUP_REMOVED lines=31> */
[----:B------:R-:W-:Y:S01]  /*03b0*/  UISETP.GE.AND UP2, UPT, UR12, URZ, UPT ;  /* 0x000000ff0c00728c */ /* 0x000fe2000bf46270 */
[----:B------:R-:W-:Y:S01]  /*03c0*/  IADD3 R9, PT, PT, R0, 0x10, RZ ;  /* 0x0000001000097810 */ /* 0x000fe20007ffe0ff */
[----:B------:R-:W-:-:S02]  /*03d0*/  ULOP3.LUT UR9, URZ, UR14, URZ, 0x33, !UPT ;  /* 0x0000000eff097292 */ /* 0x000fc4000f8e33ff */
[----:B------:R-:W-:Y:S02]  /*03e0*/  UISETP.NE.AND UP0, UPT, UR14, URZ, UPT ;  /* 0x000000ff0e00728c */ /* 0x000fe4000bf05270 */
[----:B------:R-:W-:Y:S01]  /*03f0*/  @!UP4 UIADD3 UR5, UPT, UPT, -UR5, URZ, URZ ;  /* 0x000000ff0505c290 */ /* 0x000fe2000fffe1ff */
[----:B------:R-:W-:Y:S01]  /*0400*/  ISETP.GE.U32.AND P1, PT, R9, UR16, PT ;  /* 0x0000001009007c0c */ /* 0x000fe2000bf26070 */
[----:B------:R-:W-:Y:S01]  /*0410*/  @UP1 UIADD3 UR7, UPT, UPT, UR7, 0x1, URZ ;  /* 0x0000000107071890 */ /* 0x000fe2000fffe0ff */
[----:B------:R-:W-:Y:S01]  /*0420*/  SHF.R.S32.HI R17, RZ, 0x1f, R9 ;  /* 0x0000001fff117819 */ /* 0x000fe20000011409 */
[----:B------:R-:W-:Y:S02]  /*0430*/  USEL UR13, UR9, UR5, !UP0 ;  /* 0x00000005090d7287 */ /* 0x000fe4000c000000 */
[----:B------:R-:W-:Y:S01]  /*0440*/  @!UP2 UIADD3 UR7, UPT, UPT, -UR7, URZ, URZ ;  /* 0x000000ff0707a290 */ /* 0x000fe2000fffe1ff */
[----:B------:R-:W-:Y:S01]  /*0450*/  ISETP.GE.AND.EX P4, PT, R17, UR17, PT, P1 ;  /* 0x0000001111007c0c */ /* 0x000fe2000bf86310 */
[----:B------:R-:W-:-:S02]  /*0460*/  UIMAD UR5, UR13, 0x54, URZ ;  /* 0x000000540d0578a4 */ /* 0x000fc4000f8e02ff */
[----:B------:R-:W-:-:S04]  /*0470*/  USEL UR7, UR9, UR7, !UP0 ;  /* 0x0000000709077287 */ /* 0x000fc8000c000000 */
[----:B------:R-:W-:Y:S02]  /*0480*/  MOV R3, UR5 ;  /* 0x0000000500037c02 */ /* 0x000fe40008000f00 */
[----:B------:R-:W-:-:S04]  /*0490*/  IADD3 R30, PT, PT, R0, 0x20, RZ ;  /* 0x00000020001e7810 */ /* 0x000fc80007ffe0ff */
[----:B------:R-:W0:Y:S01]  /*04a0*/  @!P4 LDC.64 R14, c[0x0][0x3f8] ;  /* 0x0000fe00ff0ecb82 */ /* 0x000e220000000a00 */
[----:B------:R-:W-:Y:S02]  /*04b0*/  ISETP.GE.U32.AND P1, PT, R30, UR16, PT ;  /* 0x000000101e007c0c */ /* 0x000fe4000bf26070 */
[----:B------:R-:W-:-:S04]  /*04c0*/  SHF.R.S32.HI R7, RZ, 0x1f, R30 ;  /* 0x0000001fff077819 */ /* 0x000fc8000001141e */
[----:B------:R-:W-:Y:S01]  /*04d0*/  ISETP.GE.AND.EX P3, PT, R7, UR17, PT, P1 ;  /* 0x0000001107007c0c */ /* 0x000fe2000bf66310 */
[----:B------:R-:W1:Y:S01]  /*04e0*/  @!P4 LDC.64 R32, c[0x0][0x398] ;  /* 0x0000e600ff20cb82 */ /* 0x000e620000000a00 */
[----:B------:R-:W-:Y:S02]  /*04f0*/  LOP3.LUT R22, R22, 0xfeffffff, RZ, 0xc0, !PT ;  /* 0xfeffffff16167812 */ /* 0x000fe400078ec0ff */
[----:B------:R-:W-:Y:S02]  /*0500*/  IADD3 R26, PT, PT, R0, 0x30, RZ ;  /* 0x00000030001a7810 */ /* 0x000fe40007ffe0ff */
[----:B------:R-:W-:Y:S02]  /*0510*/  @P4 LOP3.LUT R22, R22, 0x1000000, RZ, 0xfc, !PT ;  /* 0x0100000016164812 */ /* 0x000fe400078efcff */
[----:B------:R-:W-:Y:S02]  /*0520*/  ISETP.GE.U32.AND P1, PT, R26, UR16, PT ;  /* 0x000000101a007c0c */ /* 0x000fe4000bf26070 */
[----:B------:R-:W-:-:S03]  /*0530*/  LOP3.LUT R22, R22, 0xff7fffff, RZ, 0xc0, !PT ;  /* 0xff7fffff16167812 */ /* 0x000fc600078ec0ff */
[----:B------:R-:W4:Y:S01]  /*0540*/  @!P3 LDC.64 R28, c[0x0][0x3f8] ;  /* 0x0000fe00ff1cbb82 */ /* 0x000f220000000a00 */
[----:B------:R-:W-:Y:S02]  /*0550*/  SHF.R.S32.HI R8, RZ, 0x1f, R26 ;  /* 0x0000001fff087819 */ /* 0x000fe4000001141a */
[----:B------:R-:W-:Y:S02]  /*0560*/  @P3 LOP3.LUT R22, R22, 0x800000, RZ, 0xfc, !PT ;  /* 0x0080000016163812 */ /* 0x000fe400078efcff */
[----:B------:R-:W-:Y:S02]  /*0570*/  ISETP.GE.AND.EX P6, PT, R8, UR17, PT, P1 ;  /* 0x0000001108007c0c */ /* 0x000fe4000bfc6310 */
[----:B------:R-:W-:-:S04]  /*0580*/  IADD3 R31, PT, PT, R0, 0x40, RZ ;  /* 0x00000040001f7810 */ /* 0x000fc80007ffe0ff */
[----:B------:R-:W-:Y:S02]  /*0590*/  ISETP.GE.U32.AND P1, PT, R31, UR16, PT ;  /* 0x000000101f007c0c */ /* 0x000fe4000bf26070 */
[----:B------:R-:W-:-:S04]  /*05a0*/  IADD3 R23, PT, PT, R0, 0x50, RZ ;  /* 0x0000005000177810 */ /* 0x000fc80007ffe0ff */
[----:B------:R-:W-:Y:S02]  /*05b0*/  SHF.R.S32.HI R34, RZ, 0x1f, R23 ;  /* 0x0000001fff227819 */ /* 0x000fe40000011417 */
        /* <DEDUP_REMOVED lines=11> */
[----:B------:R-:W1:Y:S01]  /*0670*/  @!P0 LDC.64 R12, c[0x0][0x3a0] ;  /* 0x0000e800ff0c8b82 */ /* 0x000e620000000a00 */
[----:B------:R-:W-:Y:S01]  /*0680*/  IADD3 R5, PT, PT, R3, UR5, RZ ;  /* 0x0000000503057c10 */ /* 0x000fe2000fffe0ff */
[----:B--2---:R-:W-:Y:S01]  /*0690*/  @!P0 IMAD R4, R6, R18, RZ ;  /* 0x0000001206048224 */ /* 0x004fe200078e02ff */
[----:B------:R0:W-:Y:S01]  /*06a0*/  @!P0 STL [R1+0x4a8], R6 ;  /* 0x0004a80601008387 */ /* 0x0001e20000100800 */
[----:B------:R-:W2:Y:S02]  /*06b0*/  LDCU.64 UR6, c[0x0][0x3b8] ;  /* 0x00007700ff0677ac */ /* 0x000ea40008000a00 */
[----:B------:R-:W-:Y:S01]  /*06c0*/  @!P0 IMAD R21, R0, R19, R4 ;  /* 0x0000001300158224 */ /* 0x000fe200078e0204 */
[----:B------:R-:W-:-:S05]  /*06d0*/  @!P0 MOV R4, R2 ;  /* 0x0000000200048202 */ /* 0x000fca0000000f00 */
[----:B------:R-:W-:-:S05]  /*06e0*/  @!P0 IMAD.WIDE.U32 R18, R0, R18, R4 ;  /* 0x0000001200128225 */ /* 0x000fca00078e0004 */
[----:B------:R-:W-:Y:S02]  /*06f0*/  @!P0 IADD3 R21, PT, PT, R19, R21, RZ ;  /* 0x0000001513158210 */ /* 0x000fe40007ffe0ff */
[C---:B------:R-:W-:Y:S01]  /*0700*/  @!P0 SHF.L.U32 R19, R18.reuse, 0x2, RZ ;  /* 0x0000000212138819 */ /* 0x040fe200000006ff */
[----:B0-----:R-:W-:Y:S01]  /*0710*/  @!P4 IMAD R6, R17, R14, RZ ;  /* 0x0000000e1106c224 */ /* 0x001fe200078e02ff */
[----:B------:R-:W-:Y:S02]  /*0720*/  @!P0 SHF.L.U64.HI R18, R18, 0x2, R21 ;  /* 0x0000000212128819 */ /* 0x000fe40000010215 */
[----:B------:R-:W0:Y:S01]  /*0730*/  @!P4 LDC.64 R20, c[0x0][0x3a0] ;  /* 0x0000e800ff14cb82 */ /* 0x000e220000000a00 */
[C---:B---3--:R-:W-:Y:S02]  /*0740*/  @!P0 IADD3 R10, P3, PT, R19.reuse, R10, RZ ;  /* 0x0000000a130a8210 */ /* 0x048fe40007f7e0ff */
[----:B-1----:R-:W-:Y:S01]  /*0750*/  @!P0 IADD3 R12, P2, PT, R19, R12, RZ ;  /* 0x0000000c130c8210 */ /* 0x002fe20007f5e0ff */
[----:B------:R-:W-:Y:S01]  /*0760*/  @!P4 IMAD R19, R9, R15, R6 ;  /* 0x0000000f0913c224 */ /* 0x000fe200078e0206 */
[----:B------:R-:W-:-:S02]  /*0770*/  @!P0 IADD3.X R11, PT, PT, R18, R11, RZ, P3, !PT ;  /* 0x0000000b120b8210 */ /* 0x000fc40001ffe4ff */
[----:B------:R-:W-:Y:S02]  /*0780*/  SHF.R.S32.HI R6, RZ, 0x1f, R31 ;  /* 0x0000001fff067819 */ /* 0x000fe4000001141f */
[----:B------:R-:W-:Y:S02]  /*0790*/  LOP3.LUT P3, RZ, R22, 0x800000, RZ, 0xc0, !PT ;  /* 0x0080000016ff7812 */ /* 0x000fe4000786c0ff */
[----:B------:R-:W-:Y:S02]  /*07a0*/  ISETP.GE.AND.EX P5, PT, R6, UR17, PT, P1 ;  /* 0x0000001106007c0c */ /* 0x000fe4000bfa6310 */
[----:B------:R-:W-:Y:S02]  /*07b0*/  LOP3.LUT R22, R22, 0xffbfffff, RZ, 0xc0, !PT ;  /* 0xffbfffff16167812 */ /* 0x000fe400078ec0ff */
[----:B------:R-:W-:Y:S02]  /*07c0*/  @!P4 MOV R16, R2 ;  /* 0x000000020010c202 */ /* 0x000fe40000000f00 */
[----:B------:R-:W-:-:S02]  /*07d0*/  @!P4 MOV R17, R5 ;  /* 0x000000050011c202 */ /* 0x000fc40000000f00 */
[----:B------:R-:W-:Y:S01]  /*07e0*/  @P6 LOP3.LUT R22, R22, 0x400000, RZ, 0xfc, !PT ;  /* 0x0040000016166812 */ /* 0x000fe200078efcff */
[----:B------:R-:W-:-:S03]  /*07f0*/  @!P4 IMAD.WIDE.U32 R14, R9, R14, R16 ;  /* 0x0000000e090ec225 */ /* 0x000fc600078e0010 */
[----:B------:R-:W-:Y:S01]  /*0800*/  LOP3.LUT R22, R22, 0xffdfffff, RZ, 0xc0, !PT ;  /* 0xffdfffff16167812 */ /* 0x000fe200078ec0ff */
[----:B------:R-:W1:Y:S01]  /*0810*/  @!P3 LDC.64 R24, c[0x0][0x3a0] ;  /* 0x0000e800ff18bb82 */ /* 0x000e620000000a00 */
[----:B------:R-:W-:Y:S01]  /*0820*/  @!P0 IADD3.X R13, PT, PT, R18, R13, RZ, P2, !PT ;  /* 0x0000000d120d8210 */ /* 0x000fe200017fe4ff */
[----:B----4-:R-:W-:Y:S01]  /*0830*/  @!P3 IMAD R27, R7, R28, RZ ;  /* 0x0000001c071bb224 */ /* 0x010fe200078e02ff */
[----:B------:R-:W-:Y:S02]  /*0840*/  @!P4 IADD3 R9, PT, PT, R15, R19, RZ ;  /* 0x000000130f09c210 */ /* 0x000fe40007ffe0ff */
[----:B------:R-:W-:Y:S02]  /*0850*/  @!P4 SHF.L.U32 R7, R14, 0x2, RZ ;  /* 0x000000020e07c819 */ /* 0x000fe400000006ff */
[----:B------:R-:W-:Y:S01]  /*0860*/  ISETP.GE.U32.AND P2, PT, R23, UR16, PT ;  /* 0x0000001017007c0c */ /* 0x000fe2000bf46070 */
[----:B------:R-:W3:Y:S01]  /*0870*/  @!P6 LDC.64 R16, c[0x0][0x3f8] ;  /* 0x0000fe00ff10eb82 */ /* 0x000ee20000000a00 */
[----:B------:R-:W-:-:S02]  /*0880*/  @P5 LOP3.LUT R22, R22, 0x200000, RZ, 0xfc, !PT ;  /* 0x0020000016165812 */ /* 0x000fc400078efcff */
[----:B------:R-:W-:Y:S02]  /*0890*/  @!P4 SHF.L.U64.HI R9, R14, 0x2, R9 ;  /* 0x000000020e09c819 */ /* 0x000fe40000010209 */
[----:B0-----:R-:W-:Y:S02]  /*08a0*/  @!P4 IADD3 R36, P1, PT, R7, R20, RZ ;  /* 0x000000140724c210 */ /* 0x001fe40007f3e0ff */
[----:B------:R-:W-:Y:S01]  /*08b0*/  ISETP.GE.AND.EX P4, PT, R34, UR17, PT, P2 ;  /* 0x0000001122007c0c */ /* 0x000fe2000bf86320 */
[----:B------:R-:W0:Y:S01]  /*08c0*/  @!P3 LDC.64 R18, c[0x0][0x398] ;  /* 0x0000e600ff12bb82 */ /* 0x000e220000000a00 */
[----:B------:R-:W-:Y:S02]  /*08d0*/  LOP3.LUT P2, RZ, R22, 0x1000000, RZ, 0xc0, !PT ;  /* 0x0100000016ff7812 */ /* 0x000fe4000784c0ff */
[----:B------:R-:W-:Y:S02]  /*08e0*/  @!P3 MOV R14, R2 ;  /* 0x00000002000eb202 */ /* 0x000fe40000000f00 */
[----:B------:R-:W-:Y:S01]  /*08f0*/  @!P3 MOV R15, R5 ;  /* 0x00000005000fb202 */ /* 0x000fe20000000f00 */
[----:B------:R4:W-:Y:S01]  /*0900*/  STL.64 [R1+0x588], R10 ;  /* 0x0005880a01007387 */ /* 0x0009e20000100a00 */
[----:B------:R-:W-:-:S02]  /*0910*/  @!P3 IMAD R27, R30, R29, R27 ;  /* 0x0000001d1e1bb224 */ /* 0x000fc400078e021b */
[----:B------:R-:W-:Y:S02]  /*0920*/  @!P3 IMAD.WIDE.U32 R28, R30, R28, R14 ;  /* 0x0000001c1e1cb225 */ /* 0x000fe400078e000e */
[----:B------:R-:W2:Y:S03]  /*0930*/  @!P5 LDC.64 R14, c[0x0][0x3f8] ;  /* 0x0000fe00ff0edb82 */ /* 0x000ea60000000a00 */
[----:B------:R-:W-:Y:S02]  /*0940*/  @!P2 IADD3.X R37, PT, PT, R9, R21, RZ, P1, !PT ;  /* 0x000000150925a210 */ /* 0x000fe40000ffe4ff */
[----:B----4-:R-:W-:Y:S02]  /*0950*/  @!P2 IADD3 R10, P1, PT, R7, R32, RZ ;  /* 0x00000020070aa210 */ /* 0x010fe40007f3e0ff */
[----:B------:R-:W-:Y:S01]  /*0960*/  @!P3 IADD3 R7, PT, PT, R29, R27, RZ ;  /* 0x0000001b1d07b210 */ /* 0x000fe20007ffe0ff */
[----:B------:R-:W4:Y:S01]  /*0970*/  @!P6 LDC.64 R20, c[0x0][0x3a0] ;  /* 0x0000e800ff14eb82 */ /* 0x000f220000000a00 */
[----:B------:R-:W-:-:S02]  /*0980*/  @!P2 IADD3.X R11, PT, PT, R9, R33, RZ, P1, !PT ;  /* 0x00000021090ba210 */ /* 0x000fc40000ffe4ff */
[C---:B------:R-:W-:Y:S02]  /*0990*/  @!P3 SHF.L.U32 R27, R28.reuse, 0x2, RZ ;  /* 0x000000021c1bb819 */ /* 0x040fe400000006ff */
[----:B------:R-:W-:Y:S01]  /*09a0*/  @!P3 SHF.L.U64.HI R7, R28, 0x2, R7 ;  /* 0x000000021c07b819 */ /* 0x000fe20000010207 */
[----:B------:R1:W-:Y:S02]  /*09b0*/  @!P2 STL.64 [R1+0x278], R10 ;  /* 0x0002780a0100a387 */ /* 0x0003e40000100a00 */
[----:B------:R-:W4:Y:S02]  /*09c0*/  @!P4 LDC.64 R28, c[0x0][0x3a0] ;  /* 0x0000e800ff1ccb82 */ /* 0x000f240000000a00 */
[----:B------:R0:W-:Y:S01]  /*09d0*/  STL.64 [R1+0x298], R36 ;  /* 0x0002982401007387 */ /* 0x0001e20000100a00 */
[----:B-1----:R-:W-:Y:S01]  /*09e0*/  @!P3 IADD3 R10, P1, PT, R27, R24, RZ ;  /* 0x000000181b0ab210 */ /* 0x002fe20007f3e0ff */
[----:B---3--:R-:W-:-:S04]  /*09f0*/  @!P6 IMAD R24, R8, R16, RZ ;  /* 0x000000100818e224 */ /* 0x008fc800078e02ff */
[----:B------:R-:W1:Y:S01]  /*0a00*/  @!P4 LDC.64 R8, c[0x0][0x3f8] ;  /* 0x0000fe00ff08cb82 */ /* 0x000e620000000a00 */
[----:B------:R-:W-:Y:S02]  /*0a10*/  @!P3 IADD3.X R11, PT, PT, R7, R25, RZ, P1, !PT ;  /* 0x00000019070bb210 */ /* 0x000fe40000ffe4ff */
[----:B0-----:R-:W-:Y:S01]  /*0a20*/  @!P3 IADD3 R18, P1, PT, R27, R18, RZ ;  /* 0x000000121b12b210 */ /* 0x001fe20007f3e0ff */
[C---:B------:R-:W-:Y:S01]  /*0a30*/  @!P6 IMAD R27, R26.reuse, R17, R24 ;  /* 0x000000111a1be224 */ /* 0x040fe200078e0218 */
[----:B------:R-:W-:Y:S02]  /*0a40*/  @!P6 MOV R24, R2 ;  /* 0x000000020018e202 */ /* 0x000fe40000000f00 */
[----:B------:R-:W-:Y:S01]  /*0a50*/  @!P6 MOV R25, R5 ;  /* 0x000000050019e202 */ /* 0x000fe20000000f00 */
[----:B------:R-:W0:Y:S02]  /*0a60*/  @!P6 LDC.64 R36, c[0x0][0x398] ;  /* 0x0000e600ff24eb82 */ /* 0x000e240000000a00 */
[----:B------:R-:W-:Y:S01]  /*0a70*/  @!P6 IMAD.WIDE.U32 R16, R26, R16, R24 ;  /* 0x000000101a10e225 */ /* 0x000fe200078e0018 */
[----:B------:R-:W-:-:S05]  /*0a80*/  @!P3 IADD3.X R19, PT, PT, R7, R19, RZ, P1, !PT ;  /* 0x000000130713b210 */ /* 0x000fca0000ffe4ff */
[----:B------:R-:W3:Y:S01]  /*0a90*/  @!P5 LDC.64 R24, c[0x0][0x3a0] ;  /* 0x0000e800ff18db82 */ /* 0x000ee20000000a00 */
[----:B------:R-:W-:Y:S01]  /*0aa0*/  @!P6 IADD3 R7, PT, PT, R17, R27, RZ ;  /* 0x0000001b1107e210 */ /* 0x000fe20007ffe0ff */
[----:B--2---:R-:W-:Y:S01]  /*0ab0*/  @!P5 IMAD R17, R6, R14, RZ ;  /* 0x0000000e0611d224 */ /* 0x004fe200078e02ff */
[C---:B------:R-:W-:Y:S02]  /*0ac0*/  @!P6 SHF.L.U32 R30, R16.reuse, 0x2, RZ ;  /* 0x00000002101ee819 */ /* 0x040fe400000006ff */
[----:B------:R-:W-:Y:S01]  /*0ad0*/  @!P6 SHF.L.U64.HI R6, R16, 0x2, R7 ;  /* 0x000000021006e819 */ /* 0x000fe20000010207 */
[C---:B------:R-:W-:Y:S01]  /*0ae0*/  @!P5 IMAD R7, R31.reuse, R15, R17 ;  /* 0x0000000f1f07d224 */ /* 0x040fe200078e0211 */
[----:B------:R-:W-:Y:S01]  /*0af0*/  @!P5 MOV R16, R2 ;  /* 0x000000020010d202 */ /* 0x000fe20000000f00 */
[----:B------:R-:W2:Y:S01]  /*0b00*/  @!P5 LDC.64 R26, c[0x0][0x398] ;  /* 0x0000e600ff1adb82 */ /* 0x000ea20000000a00 */
[----:B------:R-:W-:Y:S02]  /*0b10*/  @!P5 MOV R17, R5 ;  /* 0x000000050011d202 */ /* 0x000fe40000000f00 */
[----:B----4-:R-:W-:Y:S01]  /*0b20*/  @!P6 IADD3 R20, P1, PT, R30, R20, RZ ;  /* 0x000000141e14e210 */ /* 0x010fe20007f3e0ff */
[----:B------:R-:W-:-:S03]  /*0b30*/  @!P5 IMAD.WIDE.U32 R14, R31, R14, R16 ;  /* 0x0000000e1f0ed225 */ /* 0x000fc600078e0010 */
[----:B------:R-:W-:Y:S02]  /*0b40*/  @!P6 IADD3.X R21, PT, PT, R6, R21, RZ, P1, !PT ;  /* 0x000000150615e210 */ /* 0x000fe40000ffe4ff */
[----:B0-----:R-:W-:Y:S02]  /*0b50*/  @!P6 IADD3 R36, P1, PT, R30, R36, RZ ;  /* 0x000000241e24e210 */ /* 0x001fe40007f3e0ff */
[----:B------:R-:W-:Y:S01]  /*0b60*/  @!P5 IADD3 R7, PT, PT, R15, R7, RZ ;  /* 0x000000070f07d210 */ /* 0x000fe20007ffe0ff */
[----:B------:R-:W0:Y:S01]  /*0b70*/  @!P4 LDC.64 R30, c[0x0][0x398] ;  /* 0x0000e600ff1ecb82 */ /* 0x000e220000000a00 */
[----:B------:R-:W-:Y:S02]  /*0b80*/  @!P5 SHF.L.U32 R15, R14, 0x2, RZ ;  /* 0x000000020e0fd819 */ /* 0x000fe400000006ff */
[----:B------:R-:W-:Y:S02]  /*0b90*/  @!P6 IADD3.X R37, PT, PT, R6, R37, RZ, P1, !PT ;  /* 0x000000250625e210 */ /* 0x000fe40000ffe4ff */
[----:B------:R-:W-:Y:S01]  /*0ba0*/  @!P5 SHF.L.U64.HI R14, R14, 0x2, R7 ;  /* 0x000000020e0ed819 */ /* 0x000fe20000010207 */
[----:B-1----:R-:W-:Y:S01]  /*0bb0*/  @!P4 IMAD R34, R34, R8, RZ ;  /* 0x000000082222c224 */ /* 0x002fe200078e02ff */
[----:B------:R-:W-:-:S02]  /*0bc0*/  @!P4 MOV R6, R2 ;  /* 0x000000020006c202 */ /* 0x000fc40000000f00 */
[----:B------:R-:W-:Y:S01]  /*0bd0*/  @!P4 MOV R7, R5 ;  /* 0x000000050007c202 */ /* 0x000fe20000000f00 */
[----:B------:R-:W-:Y:S01]  /*0be0*/  @!P4 IMAD R9, R23, R9, R34 ;  /* 0x000000091709c224 */ /* 0x000fe200078e0222 */
[----:B---3--:R-:W-:Y:S01]  /*0bf0*/  @!P5 IADD3 R24, P1, PT, R15, R24, RZ ;  /* 0x000000180f18d210 */ /* 0x008fe20007f3e0ff */
[----:B------:R-:W-:-:S03]  /*0c00*/  @!P4 IMAD.WIDE.U32 R6, R23, R8, R6 ;  /* 0x000000081706c225 */ /* 0x000fc600078e0006 */
[----:B------:R-:W-:Y:S02]  /*0c10*/  @!P5 IADD3.X R25, PT, PT, R14, R25, RZ, P1, !PT ;  /* 0x000000190e19d210 */ /* 0x000fe40000ffe4ff */
[----:B--2---:R-:W-:Y:S02]  /*0c20*/  @!P5 IADD3 R26, P1, PT, R15, R26, RZ ;  /* 0x0000001a0f1ad210 */ /* 0x004fe40007f3e0ff */
        /* <DEDUP_REMOVED lines=14> */
[----:B------:R-:W-:-:S07]  /*0d10*/  @!P2 MOV R8, R2 ;  /* 0x000000020008a202 */ /* 0x000fce0000000f00 */
[----:B------:R-:W2:Y:S01]  /*0d20*/  @!P2 LDC.64 R34, c[0x0][0x398] ;  /* 0x0000e600ff22ab82 */ /* 0x000ea20000000a00 */
[----:B0-----:R-:W-:Y:S01]  /*0d30*/  @!P2 IMAD R15, R9, R6, RZ ;  /* 0x00000006090fa224 */ /* 0x001fe200078e02ff */
[----:B------:R-:W-:-:S03]  /*0d40*/  @!P2 MOV R9, R5 ;  /* 0x000000050009a202 */ /* 0x000fc60000000f00 */
[C---:B------:R-:W-:Y:S02]  /*0d50*/  @!P2 IMAD R15, R14.reuse, R7, R15 ;  /* 0x000000070e0fa224 */ /* 0x040fe400078e020f */
[----:B------:R-:W-:-:S05]  /*0d60*/  @!P2 IMAD.WIDE.U32 R6, R14, R6, R8 ;  /* 0x000000060e06a225 */ /* 0x000fca00078e0008 */
[----:B------:R-:W-:Y:S02]  /*0d70*/  @!P2 IADD3 R15, PT, PT, R7, R15, RZ ;  /* 0x0000000f070fa210 */ /* 0x000fe40007ffe0ff */
[C---:B------:R-:W-:Y:S02]  /*0d80*/  @!P2 SHF.L.U32 R7, R6.reuse, 0x2, RZ ;  /* 0x000000020607a819 */ /* 0x040fe400000006ff */
[----:B------:R-:W-:Y:S02]  /*0d90*/  @!P2 SHF.L.U64.HI R6, R6, 0x2, R15 ;  /* 0x000000020606a819 */ /* 0x000fe4000001020f */
[----:B-1----:R-:W-:Y:S02]  /*0da0*/  @!P2 IADD3 R32, P1, PT, R7, R32, RZ ;  /* 0x000000200720a210 */ /* 0x002fe40007f3e0ff */
[----:B------:R-:W-:Y:S02]  /*0db0*/  LOP3.LUT R22, R22, 0xffefffff, RZ, 0xc0, !PT ;  /* 0xffefffff16167812 */ /* 0x000fe400078ec0ff */
[----:B------:R-:W-:-:S02]  /*0dc0*/  @!P2 IADD3.X R33, PT, PT, R6, R33, RZ, P1, !PT ;  /* 0x000000210621a210 */ /* 0x000fc40000ffe4ff */
[----:B------:R-:W-:Y:S02]  /*0dd0*/  @P4 LOP3.LUT R22, R22, 0x100000, RZ, 0xfc, !PT ;  /* 0x0010000016164812 */ /* 0x000fe400078efcff */
[----:B--2---:R-:W-:Y:S02]  /*0de0*/  @!P2 IADD3 R34, P1, PT, R7, R34, RZ ;  /* 0x000000220722a210 */ /* 0x004fe40007f3e0ff */
[----:B------:R-:W-:Y:S02]  /*0df0*/  IADD3 R17, PT, PT, R0, 0x70, RZ ;  /* 0x0000007000117810 */ /* 0x000fe40007ffe0ff */
[----:B------:R-:W-:Y:S02]  /*0e00*/  LOP3.LUT R22, R22, 0xfff7ffff, RZ, 0xc0, !PT ;  /* 0xfff7ffff16167812 */ /* 0x000fe400078ec0ff */
[----:B------:R-:W-:Y:S02]  /*0e10*/  @!P2 IADD3.X R35, PT, PT, R6, R35, RZ, P1, !PT ;  /* 0x000000230623a210 */ /* 0x000fe40000ffe4ff */
[----:B------:R-:W-:-:S02]  /*0e20*/  SHF.R.S32.HI R14, RZ, 0x1f, R17 ;  /* 0x0000001fff0e7819 */ /* 0x000fc40000011411 */
[----:B------:R-:W-:Y:S02]  /*0e30*/  ISETP.GE.U32.AND P1, PT, R17, UR16, PT ;  /* 0x0000001011007c0c */ /* 0x000fe4000bf26070 */
        /* <DEDUP_REMOVED lines=9> */
[----:B------:R1:W-:Y:S04]  /*0ed0*/  STL.64 [R1+0x580], R12 ;  /* 0x0005800c01007387 */ /* 0x0003e80000100a00 */
[----:B------:R-:W-:Y:S02]  /*0ee0*/  @!P2 IADD3 R16, PT, PT, R9, R16, RZ ;  /* 0x000000100910a210 */ /* 0x000fe40007ffe0ff */
[C---:B------:R-:W-:Y:S02]  /*0ef0*/  @!P2 SHF.L.U32 R9, R8.reuse, 0x2, RZ ;  /* 0x000000020809a819 */ /* 0x040fe400000006ff */
[----:B------:R-:W-:-:S02]  /*0f00*/  @!P2 SHF.L.U64.HI R8, R8, 0x2, R16 ;  /* 0x000000020808a819 */ /* 0x000fc40000010210 */
[----:B-1----:R-:W-:-:S04]  /*0f10*/  @!P2 IADD3 R12, P1, PT, R9, R6, RZ ;  /* 0x00000006090ca210 */ /* 0x002fc80007f3e0ff */
        /* <DEDUP_REMOVED lines=378> */
[----:B------:R-:W-:Y:S01]  /*26c0*/  @!P2 STL.64 [R1+0x318], R12 ;  /* 0x0003180c0100a387 */ /* 0x000fe20000100a00 */
        /* <DEDUP_REMOVED lines=14> */
[----:B------:R-:W0:Y:S01]  /*27b0*/  @!P2 LDC.64 R6, c[0x0][0x398] ;  /* 0x0000e600ff06ab82 */ /* 0x000e220000000a00 */
[----:B------:R-:W-:Y:S02]  /*27c0*/  IADD3 R17, PT, PT, R0, 0x190, RZ ;  /* 0x0000019000117810 */ /* 0x000fe40007ffe0ff */
        /* <DEDUP_REMOVED lines=21> */
[----:B------:R0:W-:Y:S01]  /*2920*/  STL.64 [R1+0x560], R34 ;  /* 0x0005602201007387 */ /* 0x0001e20000100a00 */
[----:B------:R-:W-:-:S04]  /*2930*/  IADD3 R17, PT, PT, R0, 0x1a0, RZ ;  /* 0x000001a000117810 */ /* 0x000fc80007ffe0ff */
        /* <DEDUP_REMOVED lines=13> */
[----:B------:R1:W-:Y:S04]  /*2a10*/  STL.64 [R1+0x548], R32 ;  /* 0x0005482001007387 */ /* 0x0003e80000100a00 */
[----:B------:R-:W-:Y:S02]  /*2a20*/  @!P1 IADD3 R16, PT, PT, R9, R16, RZ ;  /* 0x0000001009109210 */ /* 0x000fe40007ffe0ff */
[----:B------:R-:W-:Y:S01]  /*2a30*/  @!P1 SHF.L.U32 R9, R8, 0x2, RZ ;  /* 0x0000000208099819 */ /* 0x000fe200000006ff */
[----:B------:R0:W-:Y:S01]  /*2a40*/  @!P2 STL.64 [R1+0x2d8], R24 ;  /* 0x0002d8180100a387 */ /* 0x0001e20000100a00 */
[----:B------:R-:W-:-:S02]  /*2a50*/  @P2 LOP3.LUT R22, R22, 0x1, RZ, 0xfc, !PT ;  /* 0x0000000116162812 */ /* 0x000fc400078efcff */
[----:B------:R-:W-:Y:S02]  /*2a60*/  @!P1 SHF.L.U64.HI R8, R8, 0x2, R16 ;  /* 0x0000000208089819 */ /* 0x000fe40000010210 */
[----:B-1----:R-:W-:-:S04]  /*2a70*/  @!P1 IADD3 R32, P2, PT, R9, R6, RZ ;  /* 0x0000000609209210 */ /* 0x002fc80007f5e0ff */
[----:B------:R-:W-:Y:S02]  /*2a80*/  @!P1 IADD3.X R33, PT, PT, R8, R7, RZ, P2, !PT ;  /* 0x0000000708219210 */ /* 0x000fe400017fe4ff */
[----:B------:R-:W0:Y:S01]  /*2a90*/  @!P1 LDC.64 R6, c[0x0][0x398] ;  /* 0x0000e600ff069b82 */ /* 0x000e220000000a00 */
        /* <DEDUP_REMOVED lines=20> */
[----:B------:R0:W-:Y:S01]  /*2be0*/  @!P1 STL.64 [R1+0x2d0], R24 ;  /* 0x0002d01801009387 */ /* 0x0001e20000100a00 */
        /* <DEDUP_REMOVED lines=60> */
[----:B------:R-:W0:Y:S03]  /*2fb0*/  @!P5 LDC.64 R6, c[0x0][0x398] ;  /* 0x0000e600ff06db82 */ /* 0x000e260000000a00 */
[----:B------:R0:W-:Y:S01]  /*2fc0*/  @!P5 STL.64 [R1+0x270], R14 ;  /* 0x0002700e0100d387 */ /* 0x0001e20000100a00 */
[----:B------:R-:W-:Y:S02]  /*2fd0*/  IADD3 R16, PT, PT, R0, 0x1f0, RZ ;  /* 0x000001f000107810 */ /* 0x000fe40007ffe0ff */
[----:B0-----:R-:W-:-:S04]  /*2fe0*/  @!P5 IADD3 R14, P6, PT, R9, R6, RZ ;  /* 0x00000006090ed210 */ /* 0x001fc80007fde0ff */
[----:B------:R-:W-:Y:S02]  /*2ff0*/  @!P5 IADD3.X R15, PT, PT, R8, R7, RZ, P6, !PT ;  /* 0x00000007080fd210 */ /* 0x000fe400037fe4ff */
[----:B------:R-:W-:-:S03]  /*3000*/  ISETP.GE.U32.AND P6, PT, R16, UR16, PT ;  /* 0x0000001010007c0c */ /* 0x000fc6000bfc6070 */
[----:B------:R0:W-:Y:S02]  /*3010*/  @!P5 STL.64 [R1+0x280], R14 ;  /* 0x0002800e0100d387 */ /* 0x0001e40000100a00 */
[----:B0-----:R-:W-:-:S04]  /*3020*/  SHF.R.S32.HI R14, RZ, 0x1f, R16 ;  /* 0x0000001fff0e7819 */ /* 0x001fc80000011410 */
[----:B------:R-:W-:-:S13]  /*3030*/  ISETP.GE.AND.EX P6, PT, R14, UR17, PT, P6 ;  /* 0x000000110e007c0c */ /* 0x000fda000bfc6360 */
[----:B------:R-:W0:Y:S08]  /*3040*/  @!P6 LDC.64 R8, c[0x0][0x3f8] ;  /* 0x0000fe00ff08eb82 */ /* 0x000e300000000a00 */
[----:B------:R-:W1:Y:S01]  /*3050*/  @!P6 LDC.64 R6, c[0x0][0x3a0] ;  /* 0x0000e800ff06eb82 */ /* 0x000e620000000a00 */
[----:B------:R-:W-:Y:S01]  /*3060*/  @!P6 MOV R15, R5 ;  /* 0x00000005000fe202 */ /* 0x000fe20000000f00 */
[----:B------:R2:W-:Y:S01]  /*3070*/  STL [R1+0x4c0], R4 ;  /* 0x0004c00401007387 */ /* 0x0005e20000100800 */
[----:B0-----:R-:W-:-:S04]  /*3080*/  @!P6 IMAD R14, R14, R8, RZ ;  /* 0x000000080e0ee224 */ /* 0x001fc800078e02ff */
[C---:B------:R-:W-:Y:S01]  /*3090*/  @!P6 IMAD R9, R16.reuse, R9, R14 ;  /* 0x000000091009e224 */ /* 0x040fe200078e020e */
[----:B------:R-:W-:Y:S01]  /*30a0*/  @!P6 MOV R14, R2 ;  /* 0x00000002000ee202 */ /* 0x000fe20000000f00 */
[----:B------:R0:W-:Y:S04]  /*30b0*/  STL [R1+0x4ac], R0 ;  /* 0x0004ac0001007387 */ /* 0x0001e80000100800 */
[----:B------:R-:W-:Y:S01]  /*30c0*/  @!P6 IMAD.WIDE.U32 R14, R16, R8, R14 ;  /* 0x00000008100ee225 */ /* 0x000fe200078e000e */
[----:B------:R-:W-:Y:S02]  /*30d0*/  LOP3.LUT R22, R22, 0xfbffffff, RZ, 0xc0, !PT ;  /* 0xfbffffff16167812 */ /* 0x000fe400078ec0ff */
[----:B--2---:R-:W-:Y:S02]  /*30e0*/  MOV R4, R10 ;  /* 0x0000000a00047202 */ /* 0x004fe40000000f00 */
[----:B------:R-:W-:-:S02]  /*30f0*/  @!P6 IADD3 R9, PT, PT, R15, R9, RZ ;  /* 0x000000090f09e210 */ /* 0x000fc40007ffe0ff */
[----:B0-----:R-:W-:Y:S02]  /*3100*/  @!P6 SHF.L.U32 R0, R14, 0x2, RZ ;  /* 0x000000020e00e819 */ /* 0x001fe400000006ff */
[----:B------:R-:W-:Y:S02]  /*3110*/  @P1 LOP3.LUT R22, R22, 0x4000000, RZ, 0xfc, !PT ;  /* 0x0400000016161812 */ /* 0x000fe400078efcff */
[----:B------:R-:W-:Y:S02]  /*3120*/  MOV R16, R4 ;  /* 0x0000000400107202 */ /* 0x000fe40000000f00 */
[----:B------:R-:W-:Y:S02]  /*3130*/  MOV R8, R12 ;  /* 0x0000000c00087202 */ /* 0x000fe40000000f00 */
[----:B------:R-:W-:Y:S02]  /*3140*/  @!P6 SHF.L.U64.HI R4, R14, 0x2, R9 ;  /* 0x000000020e04e819 */ /* 0x000fe40000010209 */
[----:B-1----:R-:W-:Y:S01]  /*3150*/  @!P6 IADD3 R12, P1, PT, R0, R6, RZ ;  /* 0x00000006000ce210 */ /* 0x002fe20007f3e0ff */
[----:B------:R0:W-:Y:S01]  /*3160*/  STL [R1+0x4b0], R5 ;  /* 0x0004b00501007387 */ /* 0x0001e20000100800 */
[----:B------:R-:W-:-:S02]  /*3170*/  MOV R9, R13 ;  /* 0x0000000d00097202 */ /* 0x000fc40000000f00 */
[----:B------:R-:W-:Y:S01]  /*3180*/  @!P6 IADD3.X R13, PT, PT, R4, R7, RZ, P1, !PT ;  /* 0x00000007040de210 */ /* 0x000fe20000ffe4ff */
[----:B------:R-:W2:Y:S04]  /*3190*/  LDL.LU.64 R14, [R1+0x278] ;  /* 0x00027800010e7983 */ /* 0x000ea80000300a00 */
[----:B------:R1:W-:Y:S01]  /*31a0*/  @!P6 STL.64 [R1+0x238], R12 ;  /* 0x0002380c0100e387 */ /* 0x0003e20000100a00 */
[----:B0-----:R-:W-:-:S03]  /*31b0*/  MOV R5, R11 ;  /* 0x0000000b00057202 */ /* 0x001fc60000000f00 */
[----:B------:R-:W3:Y:S04]  /*31c0*/  LDL.LU.64 R10, [R1+0x588] ;  /* 0x00058800010a7983 */ /* 0x000ee80000300a00 */
[----:B-1----:R-:W4:Y:S01]  /*31d0*/  LDL.LU.64 R12, [R1+0x580] ;  /* 0x00058000010c7983 */ /* 0x002f220000300a00 */
[----:B------:R-:W-:Y:S02]  /*31e0*/  MOV R17, R5 ;  /* 0x0000000500117202 */ /* 0x000fe40000000f00 */
[----:B------:R-:W-:Y:S02]  /*31f0*/  CS2R R6, SRZ ;  /* 0x0000000000067805 */ /* 0x000fe4000001ff00 */
[----:B------:R-:W-:Y:S01]  /*3200*/  MOV R5, R9 ;  /* 0x0000000900057202 */ /* 0x000fe20000000f00 */
[----:B------:R0:W-:Y:S02]  /*3210*/  STL [R1+0x4d0], R4 ;  /* 0x0004d00401007387 */ /* 0x0001e40000100800 */
[----:B0-----:R-:W-:-:S02]  /*3220*/  MOV R4, R8 ;  /* 0x0000000800047202 */ /* 0x001fc40000000f00 */
[----:B------:R-:W-:-:S06]  /*3230*/  CS2R R8, SRZ ;  /* 0x0000000000087805 */ /* 0x000fcc000001ff00 */
[----:B---3--:R0:W3:Y:S04]  /*3240*/  @!P0 LDG.E.64 R8, desc[UR10][R10.64] ;  /* 0x0000000a0a088981 */ /* 0x0080e8000c1e1b00 */
[----:B----4-:R-:W4:Y:S04]  /*3250*/  @!P0 LDG.E.64 R6, desc[UR10][R12.64] ;  /* 0x0000000a0c068981 */ /* 0x010f28000c1e1b00 */
[----:B------:R-:W2:Y:S01]  /*3260*/  LDL.LU.64 R12, [R1+0x298] ;  /* 0x00029800010c7983 */ /* 0x000ea20000300a00 */
[----:B------:R-:W-:Y:S02]  /*3270*/  LOP3.LUT R22, R22, 0xf7ffffff, RZ, 0xc0, !PT ;  /* 0xf7ffffff16167812 */ /* 0x000fe400078ec0ff */
[----:B0-----:R-:W-:-:S02]  /*3280*/  CS2R R10, SRZ ;  /* 0x00000000000a7805 */ /* 0x001fc4000001ff00 */
[----:B------:R-:W-:Y:S01]  /*3290*/  MOV R23, RZ ;  /* 0x000000ff00177202 */ /* 0x000fe20000000f00 */
[----:B------:R0:W-:Y:S01]  /*32a0*/  STL [R1+0x558], R31 ;  /* 0x0005581f01007387 */ /* 0x0001e20000100800 */
[----:B------:R-:W-:-:S03]  /*32b0*/  @P2 LOP3.LUT R22, R22, 0x8000000, RZ, 0xfc, !PT ;  /* 0x0800000016162812 */ /* 0x000fc600078efcff */
[----:B------:R1:W-:Y:S01]  /*32c0*/  @!P6 STL [R1+0x368], R0 ;  /* 0x000368000100e387 */ /* 0x0003e20000100800 */
[----:B0-----:R-:W-:Y:S02]  /*32d0*/  HFMA2 R31, -RZ, RZ, 0, 0 ;  /* 0x00000000ff1f7431 */ /* 0x001fe400000001ff */
[----:B-1----:R-:W-:Y:S01]  /*32e0*/  HFMA2 R0, -RZ, RZ, 0, 0 ;  /* 0x00000000ff007431 */ /* 0x002fe200000001ff */
[----:B------:R0:W-:Y:S02]  /*32f0*/  STL.64 [R1+0x4b8], R2 ;  /* 0x0004b80201007387 */ /* 0x0001e40000100a00 */
[----:B0-----:R-:W-:Y:S02]  /*3300*/  MOV R2, R18 ;  /* 0x0000001200027202 */ /* 0x001fe40000000f00 */
[----:B------:R-:W-:Y:S02]  /*3310*/  MOV R3, R19 ;  /* 0x0000001300037202 */ /* 0x000fe40000000f00 */
[----:B------:R-:W2:Y:S01]  /*3320*/  LDL.LU.64 R18, [R1+0x590] ;  /* 0x0005900001127983 */ /* 0x000ea20000300a00 */
[----:B---3--:R-:W-:-:S02]  /*3330*/  @!P0 MOV R23, R8 ;  /* 0x0000000800178202 */ /* 0x008fc40000000f00 */
[----:B------:R-:W-:Y:S02]  /*3340*/  @!P0 MOV R0, R9 ;  /* 0x0000000900008202 */ /* 0x000fe40000000f00 */
[----:B----4-:R-:W-:Y:S02]  /*3350*/  @!P0 MOV R11, R6 ;  /* 0x00000006000b8202 */ /* 0x010fe40000000f00 */
[----:B------:R-:W-:Y:S02]  /*3360*/  @!P0 MOV R31, R7 ;  /* 0x00000007001f8202 */ /* 0x000fe40000000f00 */
[----:B------:R-:W-:Y:S01]  /*3370*/  LOP3.LUT P0, RZ, R22, 0x1000000, RZ, 0xc0, !PT ;  /* 0x0100000016ff7812 */ /* 0x000fe2000780c0ff */
[----:B------:R0:W-:Y:S02]  /*3380*/  STL [R1+0x2f4], R11 ;  /* 0x0002f40b01007387 */ /* 0x0001e40000100800 */
[----:B0-----:R-:W-:-:S10]  /*3390*/  HFMA2 R11, -RZ, RZ, 0, 0 ;  /* 0x00000000ff0b7431 */ /* 0x001fd400000001ff */
[----:B--2---:R0:W2:Y:S02]  /*33a0*/  @!P0 LDG.E.64 R10, desc[UR10][R12.64] ;  /* 0x0000000a0c0a8981 */ /* 0x0040a4000c1e1b00 */
[----:B0-----:R-:W-:-:S06]  /*33b0*/  CS2R R12, SRZ ;  /* 0x00000000000c7805 */ /* 0x001fcc000001ff00 */
[----:B------:R0:W3:Y:S01]  /*33c0*/  @!P0 LDG.E.64 R12, desc[UR10][R14.64] ;  /* 0x0000000a0e0c8981 */ /* 0x0000e2000c1e1b00 */
[----:B------:R-:W-:Y:S02]  /*33d0*/  LOP3.LUT P2, RZ, R22, 0x800000, RZ, 0xc0, !PT ;  /* 0x0080000016ff7812 */ /* 0x000fe4000784c0ff */
[----:B0-----:R-:W-:Y:S01]  /*33e0*/  CS2R R14, SRZ ;  /* 0x00000000000e7805 */ /* 0x001fe2000001ff00 */
[----:B------:R0:W-:Y:S02]  /*33f0*/  STL.64 [R1+0x10], R6 ;  /* 0x0000100601007387 */ /* 0x0001e40000100a00 */
[----:B0-----:R-:W-:Y:S02]  /*3400*/  MOV R6, R24 ;  /* 0x0000001800067202 */ /* 0x001fe40000000f00 */
[----:B------:R-:W-:Y:S02]  /*3410*/  MOV R7, R25 ;  /* 0x0000001900077202 */ /* 0x000fe40000000f00 */
[----:B------:R-:W4:Y:S01]  /*3420*/  LDL.LU.64 R24, [R1+0x570] ;  /* 0x0005700001187983 */ /* 0x000f220000300a00 */
[----:B--2---:R-:W-:-:S05]  /*3430*/  @!P0 MOV R15, R11 ;  /* 0x0000000b000f8202 */ /* 0x004fca0000000f00 */
[----:B------:R-:W-:Y:S01]  /*3440*/  STL [R1+0x34c], R15 ;  /* 0x00034c0f01007387 */ /* 0x000fe20000100800 */
[----:B---3--:R-:W-:-:S05]  /*3450*/  @!P0 MOV R14, R12 ;  /* 0x0000000c000e8202 */ /* 0x008fca0000000f00 */
[----:B------:R0:W-:Y:S02]  /*3460*/  STL [R1+0x278], R14 ;  /* 0x0002780e01007387 */ /* 0x0001e40000100800 */
[----:B0-----:R-:W-:-:S06]  /*3470*/  CS2R R14, SRZ ;  /* 0x00000000000e7805 */ /* 0x001fcc000001ff00 */
[----:B------:R0:W2:Y:S02]  /*3480*/  @!P2 LDG.E.64 R14, desc[UR10][R16.64] ;  /* 0x0000000a100ea981 */ /* 0x0000a4000c1e1b00 */
[----:B0-----:R-:W-:-:S06]  /*3490*/  CS2R R16, SRZ ;  /* 0x0000000000107805 */ /* 0x001fcc000001ff00 */
[----:B------:R0:W3:Y:S01]  /*34a0*/  @!P2 LDG.E.64 R16, desc[UR10][R18.64] ;  /* 0x0000000a1210a981 */ /* 0x0000e2000c1e1b00 */
[----:B------:R-:W-:-:S03]  /*34b0*/  LOP3.LUT P1, RZ, R22, 0x400000, RZ, 0xc0, !PT ;  /* 0x0040000016ff7812 */ /* 0x000fc6000782c0ff */
[----:B------:R1:W-:Y:S01]  /*34c0*/  STL [R1+0x268], R0 ;  /* 0x0002680001007387 */ /* 0x0003e20000100800 */
[----:B0-----:R-:W-:Y:S02]  /*34d0*/  CS2R R18, SRZ ;  /* 0x0000000000127805 */ /* 0x001fe4000001ff00 */
[----:B-1----:R-:W-:Y:S02]  /*34e0*/  MOV R0, RZ ;  /* 0x000000ff00007202 */ /* 0x002fe40000000f00 */
[----:B------:R-:W-:-:S05]  /*34f0*/  @!P0 MOV R0, R10 ;  /* 0x0000000a00008202 */ /* 0x000fca0000000f00 */
[----:B------:R0:W-:Y:S02]  /*3500*/  STL [R1+0x324], R0 ;  /* 0x0003240001007387 */ /* 0x0001e40000100800 */
[----:B0-----:R-:W-:Y:S01]  /*3510*/  HFMA2 R0, -RZ, RZ, 0, 0 ;  /* 0x00000000ff007431 */ /* 0x001fe200000001ff */
[----:B------:R-:W-:Y:S02]  /*3520*/  @!P0 MOV R0, R13 ;  /* 0x0000000d00008202 */ /* 0x000fe40000000f00 */
[----:B------:R-:W-:Y:S01]  /*3530*/  LOP3.LUT P0, RZ, R22, 0x200000, RZ, 0xc0, !PT ;  /* 0x0020000016ff7812 */ /* 0x000fe2000780c0ff */
[----:B------:R0:W-:Y:S02]  /*3540*/  STL.64 [R1+0x110], R8 ;  /* 0x0001100801007387 */ /* 0x0001e40000100a00 */
[----:B0-----:R-:W-:Y:S02]  /*3550*/  MOV R8, R6 ;  /* 0x0000000600087202 */ /* 0x001fe40000000f00 */
[----:B------:R-:W-:-:S02]  /*3560*/  MOV R9, R7 ;  /* 0x0000000700097202 */ /* 0x000fc40000000f00 */
[----:B------:R-:W-:-:S06]  /*3570*/  CS2R R6, SRZ ;  /* 0x0000000000067805 */ /* 0x000fcc000001ff00 */
[----:B----4-:R-:W4:Y:S01]  /*3580*/  @!P0 LDG.E.64 R6, desc[UR10][R24.64] ;  /* 0x0000000a18068981 */ /* 0x010f22000c1e1b00 */
[----:B--2---:R-:W-:-:S05]  /*3590*/  @!P2 MOV R19, R15 ;  /* 0x0000000f0013a202 */ /* 0x004fca0000000f00 */
[----:B------:R-:W-:Y:S01]  /*35a0*/  STL [R1+0x38c], R19 ;  /* 0x00038c1301007387 */ /* 0x000fe20000100800 */
[----:B---3--:R-:W-:-:S05]  /*35b0*/  @!P2 MOV R18, R16 ;  /* 0x000000100012a202 */ /* 0x008fca0000000f00 */
[----:B------:R0:W-:Y:S02]  /*35c0*/  STL [R1+0x29c], R18 ;  /* 0x00029c1201007387 */ /* 0x0001e40000100800 */
[----:B0-----:R-:W-:-:S06]  /*35d0*/  CS2R R18, SRZ ;  /* 0x0000000000127805 */ /* 0x001fcc000001ff00 */
[----:B------:R0:W2:Y:S02]  /*35e0*/  @!P1 LDG.E.64 R18, desc[UR10][R20.64] ;  /* 0x0000000a14129981 */ /* 0x0000a4000c1e1b00 */
[----:B0-----:R-:W-:-:S06]  /*35f0*/  CS2R R20, SRZ ;  /* 0x0000000000147805 */ /* 0x001fcc000001ff00 */
[----:B------:R0:W3:Y:S02]  /*3600*/  @!P1 LDG.E.64 R20, desc[UR10][R36.64] ;  /* 0x0000000a24149981 */ /* 0x0000e4000c1e1b00 */
[----:B0-----:R-:W-:Y:S02]  /*3610*/  MOV R36, R26 ;  /* 0x0000001a00247202 */ /* 0x001fe40000000f00 */
[----:B------:R-:W-:Y:S02]  /*3620*/  MOV R37, R27 ;  /* 0x0000001b00257202 */ /* 0x000fe40000000f00 */
[----:B------:R-:W3:Y:S04]  /*3630*/  LDL.LU.64 R26, [R1+0x578] ;  /* 0x00057800011a7983 */ /* 0x000ee80000300a00 */
[----:B------:R0:W-:Y:S02]  /*3640*/  STL [R1+0x298], R0 ;  /* 0x0002980001007387 */ /* 0x0001e40000100800 */
[----:B0-----:R-:W-:Y:S01]  /*3650*/  HFMA2 R0, -RZ, RZ, 0, 0 ;  /* 0x00000000ff007431 */ /* 0x001fe200000001ff */
[----:B------:R-:W-:-:S05]  /*3660*/  @!P2 MOV R0, R14 ;  /* 0x0000000e0000a202 */ /* 0x000fca0000000f00 */
[----:B------:R0:W-:Y:S02]  /*3670*/  STL [R1+0x378], R0 ;  /* 0x0003780001007387 */ /* 0x0001e40000100800 */
[----:B0-----:R-:W-:Y:S01]  /*3680*/  HFMA2 R0, -RZ, RZ, 0, 0 ;  /* 0x00000000ff007431 */ /* 0x001fe200000001ff */
[----:B------:R-:W-:-:S05]  /*3690*/  @!P2 MOV R0, R17 ;  /* 0x000000110000a202 */ /* 0x000fca0000000f00 */
[----:B------:R0:W-:Y:S04]  /*36a0*/  STL [R1+0x27c], R0 ;  /* 0x00027c0001007387 */ /* 0x0001e80000100800 */
[----:B------:R1:W-:Y:S01]  /*36b0*/  STL [R1+0x2fc], R31 ;  /* 0x0002fc1f01007387 */ /* 0x0003e20000100800 */
[----:B0-----:R-:W-:Y:S02]  /*36c0*/  HFMA2 R0, -RZ, RZ, 0, 0 ;  /* 0x00000000ff007431 */ /* 0x001fe400000001ff */
[----:B-1----:R-:W-:Y:S01]  /*36d0*/  HFMA2 R31, -RZ, RZ, 0, 0 ;  /* 0x00000000ff1f7431 */ /* 0x002fe200000001ff */
[----:B----4-:R-:W-:Y:S01]  /*36e0*/  STL.64 [R1+0x540], R6 ;  /* 0x0005400601007387 */ /* 0x010fe20000100a00 */
[----:B------:R-:W-:Y:S02]  /*36f0*/  MOV R24, R8 ;  /* 0x0000000800187202 */ /* 0x000fe40000000f00 */
[----:B------:R-:W-:-:S02]  /*3700*/  MOV R25, R9 ;  /* 0x0000000900197202 */ /* 0x000fc40000000f00 */
[----:B------:R-:W-:Y:S02]  /*3710*/  CS2R R8, SRZ ;  /* 0x0000000000087805 */ /* 0x000fe4000001ff00 */
[----:B--2---:R-:W-:Y:S02]  /*3720*/  @!P1 MOV R0, R18 ;  /* 0x0000001200009202 */ /* 0x004fe40000000f00 */
[----:B------:R-:W-:-:S03]  /*3730*/  @!P1 MOV R31, R19 ;  /* 0x00000013001f9202 */ /* 0x000fc60000000f00 */
[----:B------:R0:W-:Y:S04]  /*3740*/  STL [R1+0x39c], R0 ;  /* 0x00039c0001007387 */ /* 0x0001e80000100800 */
[----:B------:R1:W-:Y:S01]  /*3750*/  STL [R1+0x3b8], R31 ;  /* 0x0003b81f01007387 */ /* 0x0003e20000100800 */
[----:B0-----:R-:W-:Y:S01]  /*3760*/  HFMA2 R0, -RZ, RZ, 0, 0 ;  /* 0x00000000ff007431 */ /* 0x001fe200000001ff */
[----:B---3--:R-:W-:Y:S01]  /*3770*/  @!P1 MOV R0, R21 ;  /* 0x0000001500009202 */ /* 0x008fe20000000f00 */
[----:B-1----:R-:W-:-:S04]  /*3780*/  HFMA2 R31, -RZ, RZ, 0, 0 ;  /* 0x00000000ff1f7431 */ /* 0x002fc800000001ff */
[----:B------:R0:W-:Y:S01]  /*3790*/  STL [R1+0x2cc], R0 ;  /* 0x0002cc0001007387 */ /* 0x0001e20000100800 */
[----:B------:R-:W-:Y:S02]  /*37a0*/  @!P0 MOV R31, R7 ;  /* 0x00000007001f8202 */ /* 0x000fe40000000f00 */
[----:B------:R-:W-:Y:S01]  /*37b0*/  MOV R7, R29 ;  /* 0x0000001d00077202 */ /* 0x000fe20000000f00 */
[----:B------:R1:W2:Y:S01]  /*37c0*/  @!P0 LDG.E.64 R8, desc[UR10][R26.64] ;  /* 0x0000000a1a088981 */ /* 0x0002a2000c1e1b00 */
[----:B0-----:R-:W-:Y:S01]  /*37d0*/  HFMA2 R0, -RZ, RZ, 0, 0 ;  /* 0x00000000ff007431 */ /* 0x001fe200000001ff */
[----:B------:R-:W-:Y:S02]  /*37e0*/  @!P0 MOV R0, R6 ;  /* 0x0000000600008202 */ /* 0x000fe40000000f00 */
[----:B------:R-:W-:Y:S02]  /*37f0*/  MOV R6, R28 ;  /* 0x0000001c00067202 */ /* 0x000fe40000000f00 */
[----:B------:R-:W3:Y:S04]  /*3800*/  LDL.LU.64 R28, [R1+0x550] ;  /* 0x00055000011c7983 */ /* 0x000ee80000300a00 */
[----:B------:R0:W-:Y:S01]  /*3810*/  STL [R1+0x3d8], R31 ;  /* 0x0003d81f01007387 */ /* 0x0001e20000100800 */
[----:B-1----:R-:W-:-:S02]  /*3820*/  MOV R26, R32 ;  /* 0x00000020001a7202 */ /* 0x002fc40000000f00 */
[----:B------:R-:W-:Y:S02]  /*3830*/  MOV R27, R33 ;  /* 0x00000021001b7202 */ /* 0x000fe40000000f00 */
[----:B------:R-:W4:Y:S04]  /*3840*/  LDL.LU.64 R32, [R1+0x568] ;  /* 0x0005680001207983 */ /* 0x000f280000300a00 */
[----:B0-----:R-:W2:Y:S01]  /*3850*/  LDL.LU R31, [R1+0x558] ;  /* 0x00055800011f7983 */ /* 0x001ea20000300800 */
[----:B------:R-:W-:-:S03]  /*3860*/  LOP3.LUT P2, RZ, R22, 0x100000, RZ, 0xc0, !PT ;  /* 0x0010000016ff7812 */ /* 0x000fc6000784c0ff */
[----:B------:R0:W-:Y:S04]  /*3870*/  STL.64 [R1+0x18], R10 ;  /* 0x0000180a01007387 */ /* 0x0001e80000100a00 */
[----:B------:R1:W-:Y:S01]  /*3880*/  STL.64 [R1+0x118], R12 ;  /* 0x0001180c01007387 */ /* 0x0003e20000100a00 */
[----:B0-----:R-:W-:Y:S02]  /*3890*/  MOV R10, R34 ;  /* 0x00000022000a7202 */ /* 0x001fe40000000f00 */
[----:B------:R-:W-:Y:S02]  /*38a0*/  MOV R11, R35 ;  /* 0x00000023000b7202 */ /* 0x000fe40000000f00 */
[----:B-1----:R-:W-:Y:S01]  /*38b0*/  MOV R12, R10 ;  /* 0x0000000a000c7202 */ /* 0x002fe20000000f00 */
[----:B------:R-:W-:Y:S01]  /*38c0*/  HFMA2 R10, -RZ, RZ, 0, 0 ;  /* 0x00000000ff0a7431 */ /* 0x000fe200000001ff */
[----:B------:R-:W-:Y:S01]  /*38d0*/  MOV R13, R11 ;  /* 0x0000000b000d7202 */ /* 0x000fe20000000f00 */
[----:B------:R-:W4:Y:S01]  /*38e0*/  LDL.LU.64 R34, [R1+0x560] ;  /* 0x0005600001227983 */ /* 0x000f220000300a00 */
[----:B------:R-:W-:-:S06]  /*38f0*/  MOV R11, RZ ;  /* 0x000000ff000b7202 */ /* 0x000fcc0000000f00 */
[----:B---3--:R0:W3:Y:S02]  /*3900*/  @!P2 LDG.E.64 R10, desc[UR10][R28.64] ;  /* 0x0000000a1c0aa981 */ /* 0x0080e4000c1e1b00 */
[----:B0-----:R-:W-:Y:S02]  /*3910*/  MOV R28, R12 ;  /* 0x0000000c001c7202 */ /* 0x001fe40000000f00 */
[----:B------:R-:W-:Y:S02]  /*3920*/  MOV R29, R13 ;  /* 0x0000000d001d7202 */ /* 0x000fe40000000f00 */
[----:B------:R-:W-:-:S06]  /*3930*/  CS2R R12, SRZ ;  /* 0x00000000000c7805 */ /* 0x000fcc000001ff00 */
[----:B--2---:R4:W2:Y:S02]  /*3940*/  @!P2 LDG.E.64 R12, desc[UR10][R30.64] ;  /* 0x0000000a1e0ca981 */ /* 0x0048a4000c1e1b00 */
[----:B----4-:R-:W-:Y:S02]  /*3950*/  MOV R30, R32 ;  /* 0x00000020001e7202 */ /* 0x010fe40000000f00 */
[----:B------:R-:W-:Y:S02]  /*3960*/  MOV R31, R33 ;  /* 0x00000021001f7202 */ /* 0x000fe40000000f00 */
[----:B------:R-:W4:Y:S04]  /*3970*/  LDL.LU.64 R32, [R1+0x548] ;  /* 0x0005480001207983 */ /* 0x000f280000300a00 */
[----:B------:R0:W-:Y:S04]  /*3980*/  STL [R1+0x26c], R23 ;  /* 0x00026c1701007387 */ /* 0x0001e80000100800 */
[----:B------:R1:W-:Y:S01]  /*3990*/  STL.64 [R1+0x20], R14 ;  /* 0x0000200e01007387 */ /* 0x0003e20000100a00 */
[----:B0-----:R-:W-:-:S02]  /*39a0*/  MOV R23, RZ ;  /* 0x000000ff00177202 */ /* 0x001fc40000000f00 */
[----:B------:R-:W-:Y:S02]  /*39b0*/  @!P1 MOV R23, R20 ;  /* 0x0000001400179202 */ /* 0x000fe40000000f00 */
[----:B------:R-:W-:Y:S02]  /*39c0*/  LOP3.LUT P1, RZ, R22, 0x80000, RZ, 0xc0, !PT ;  /* 0x0008000016ff7812 */ /* 0x000fe4000782c0ff */
[----:B-1----:R-:W-:Y:S02]  /*39d0*/  MOV R14, R30 ;  /* 0x0000001e000e7202 */ /* 0x002fe40000000f00 */
[----:B------:R-:W-:Y:S01]  /*39e0*/  MOV R15, R31 ;  /* 0x0000001f000f7202 */ /* 0x000fe20000000f00 */
[----:B------:R0:W-:Y:S02]  /*39f0*/  STL.64 [R1+0x120], R16 ;  /* 0x0001201001007387 */ /* 0x0001e40000100a00 */
[----:B0-----:R-:W-:Y:S02]  /*3a00*/  MOV R16, R14 ;  /* 0x0000000e00107202 */ /* 0x001fe40000000f00 */
[----:B------:R-:W-:-:S02]  /*3a10*/  MOV R17, R15 ;  /* 0x0000000f00117202 */ /* 0x000fc40000000f00 */
[----:B------:R-:W-:Y:S01]  /*3a20*/  CS2R R14, SRZ ;  /* 0x00000000000e7805 */ /* 0x000fe2000001ff00 */
[----:B------:R-:W-:Y:S01]  /*3a30*/  HFMA2 R30, -RZ, RZ, 0, 0 ;  /* 0x00000000ff1e7431 */ /* 0x000fe200000001ff */
[----:B------:R0:W-:Y:S01]  /*3a40*/  STL [R1+0x3bc], R0 ;  /* 0x0003bc0001007387 */ /* 0x0001e20000100800 */
[----:B------:R-:W-:Y:S01]  /*3a50*/  MOV R31, R7 ;  /* 0x00000007001f7202 */ /* 0x000fe20000000f00 */
[----:B0-----:R-:W-:Y:S01]  /*3a60*/  HFMA2 R0, -RZ, RZ, 0, 0 ;  /* 0x00000000ff007431 */ /* 0x001fe200000001ff */
[----:B------:R-:W-:-:S05]  /*3a70*/  @!P0 MOV R0, R9 ;  /* 0x0000000900008202 */ /* 0x000fca0000000f00 */
[----:B------:R0:W-:Y:S02]  /*3a80*/  STL [R1+0x2e4], R0 ;  /* 0x0002e40001007387 */ /* 0x0001e40000100800 */
[----:B0-----:R-:W-:Y:S01]  /*3a90*/  HFMA2 R0, -RZ, RZ, 0, 0 ;  /* 0x00000000ff007431 */ /* 0x001fe200000001ff */
[----:B---3--:R-:W-:-:S05]  /*3aa0*/  @!P2 MOV R30, R11 ;  /* 0x0000000b001ea202 */ /* 0x008fca0000000f00 */
[----:B------:R0:W-:Y:S01]  /*3ab0*/  STL [R1+0x400], R30 ;  /* 0x0004001e01007387 */ /* 0x0001e20000100800 */
[----:B------:R-:W-:-:S03]  /*3ac0*/  @!P2 MOV R0, R10 ;  /* 0x0000000a0000a202 */ /* 0x000fc60000000f00 */
[----:B------:R1:W-:Y:S01]  /*3ad0*/  STL.64 [R1+0x538], R10 ;  /* 0x0005380a01007387 */ /* 0x0003e20000100a00 */
[----:B0-----:R-:W-:-:S03]  /*3ae0*/  MOV R30, R6 ;  /* 0x00000006001e7202 */ /* 0x001fc60000000f00 */
[----:B------:R-:W3:Y:S04]  /*3af0*/  LDL.LU.64 R6, [R1+0x420] ;  /* 0x0004200001067983 */ /* 0x000ee80000300a00 */
[----:B-1----:R-:W3:Y:S04]  /*3b00*/  LDL.LU.64 R10, [R1+0x418] ;  /* 0x00041800010a7983 */ /* 0x002ee80000300a00 */
[----:B----4-:R0:W4:Y:S02]  /*3b10*/  @!P1 LDG.E.64 R14, desc[UR10][R32.64] ;  /* 0x0000000a200e9981 */ /* 0x010124000c1e1b00 */
[----:B0-----:R-:W-:-:S02]  /*3b20*/  MOV R32, R16 ;  /* 0x0000001000207202 */ /* 0x001fc40000000f00 */
[----:B------:R-:W-:Y:S02]  /*3b30*/  MOV R33, R17 ;  /* 0x0000001100217202 */ /* 0x000fe40000000f00 */
[----:B------:R-:W-:-:S06]  /*3b40*/  CS2R R16, SRZ ;  /* 0x0000000000107805 */ /* 0x000fcc000001ff00 */
[----:B------:R-:W4:Y:S04]  /*3b50*/  @!P1 LDG.E.64 R16, desc[UR10][R34.64] ;  /* 0x0000000a22109981 */ /* 0x000f28000c1e1b00 */
[----:B------:R0:W-:Y:S04]  /*3b60*/  STL [R1+0x264], R23 ;  /* 0x0002641701007387 */ /* 0x0001e80000100800 */
[----:B------:R1:W-:Y:S04]  /*3b70*/  STL.64 [R1+0x28], R18 ;  /* 0x0000281201007387 */ /* 0x0003e80000100a00 */
[----:B------:R2:W-:Y:S01]  /*3b80*/  STL.64 [R1+0x128], R20 ;  /* 0x0001281401007387 */ /* 0x0005e20000100a00 */
[----:B0-----:R-:W-:-:S02]  /*3b90*/  MOV R23, RZ ;  /* 0x000000ff00177202 */ /* 0x001fc40000000f00 */
[----:B------:R-:W-:Y:S01]  /*3ba0*/  @!P0 MOV R23, R8 ;  /* 0x0000000800178202 */ /* 0x000fe20000000f00 */
[----:B------:R0:W-:Y:S01]  /*3bb0*/  STL [R1+0x3dc], R0 ;  /* 0x0003dc0001007387 */ /* 0x0001e20000100800 */
[----:B------:R-:W-:Y:S02]  /*3bc0*/  LOP3.LUT P0, RZ, R22, 0x40000, RZ, 0xc0, !PT ;  /* 0x0004000016ff7812 */ /* 0x000fe4000780c0ff */
[----:B-1----:R-:W-:Y:S01]  /*3bd0*/  CS2R R18, SRZ ;  /* 0x0000000000127805 */ /* 0x002fe2000001ff00 */
[----:B------:R-:W-:Y:S01]  /*3be0*/  STL.64 [R1+0x130], R8 ;  /* 0x0001300801007387 */ /* 0x000fe20000100a00 */
[----:B--2---:R-:W-:-:S03]  /*3bf0*/  CS2R R20, SRZ ;  /* 0x0000000000147805 */ /* 0x004fc6000001ff00 */
[----:B------:R-:W-:Y:S01]  /*3c00*/  STL.64 [R1+0x138], R12 ;  /* 0x0001380c01007387 */ /* 0x000fe20000100a00 */
[----:B0-----:R-:W-:Y:S01]  /*3c10*/  HFMA2 R0, -RZ, RZ, 0, 0 ;  /* 0x00000000ff007431 */ /* 0x001fe200000001ff */
[----:B------:R-:W-:Y:S02]  /*3c20*/  @!P2 MOV R0, R13 ;  /* 0x0000000d0000a202 */ /* 0x000fe40000000f00 */
[----:B------:R-:W2:Y:S04]  /*3c30*/  LDL.LU.64 R34, [R1+0x288] ;  /* 0x0002880001227983 */ /* 0x000ea80000300a00 */
[----:B------:R0:W-:Y:S02]  /*3c40*/  STL [R1+0x2f8], R0 ;  /* 0x0002f80001007387 */ /* 0x0001e40000100800 */
[----:B0-----:R-:W-:-:S02]  /*3c50*/  HFMA2 R0, -RZ, RZ, 0, 0 ;  /* 0x00000000ff007431 */ /* 0x001fc400000001ff */
[----:B---3--:R0:W3:Y:S04]  /*3c60*/  @!P0 LDG.E.64 R20, desc[UR10][R6.64] ;  /* 0x0000000a06148981 */ /* 0x0080e8000c1e1b00 */
[----:B------:R-:W2:Y:S01]  /*3c70*/  LDL.LU.64 R6, [R1+0x540] ;  /* 0x0005400001067983 */ /* 0x000ea20000300a00 */
[----:B----4-:R-:W-:-:S05]  /*3c80*/  @!P1 MOV R19, R15 ;  /* 0x0000000f00139202 */ /* 0x010fca0000000f00 */
[----:B------:R-:W-:Y:S01]  /*3c90*/  STL [R1+0x428], R19 ;  /* 0x0004281301007387 */ /* 0x000fe20000100800 */
[----:B------:R-:W-:-:S05]  /*3ca0*/  @!P1 MOV R18, R16 ;  /* 0x0000001000129202 */ /* 0x000fca0000000f00 */
[----:B------:R1:W-:Y:S02]  /*3cb0*/  STL [R1+0x2f0], R18 ;  /* 0x0002f01201007387 */ /* 0x0003e40000100800 */
[----:B-1----:R-:W-:-:S06]  /*3cc0*/  CS2R R18, SRZ ;  /* 0x0000000000127805 */ /* 0x002fcc000001ff00 */
[----:B------:R-:W4:Y:S01]  /*3cd0*/  @!P0 LDG.E.64 R18, desc[UR10][R10.64] ;  /* 0x0000000a0a128981 */ /* 0x000f22000c1e1b00 */
[----:B------:R-:W-:-:S03]  /*3ce0*/  @!P1 MOV R0, R14 ;  /* 0x0000000e00009202 */ /* 0x000fc60000000f00 */
[----:B------:R1:W-:Y:S04]  /*3cf0*/  STL.64 [R1+0x530], R14 ;  /* 0x0005300e01007387 */ /* 0x0003e80000100a00 */
[----:B------:R-:W4:Y:S04]  /*3d00*/  LDL.LU.64 R10, [R1+0x410] ;  /* 0x00041000010a7983 */ /* 0x000f280000300a00 */
[----:B-1----:R-:W4:Y:S04]  /*3d10*/  LDL.LU.64 R14, [R1+0x330] ;  /* 0x00033000010e7983 */ /* 0x002f280000300a00 */
[----:B------:R1:W-:Y:S01]  /*3d20*/  STL [R1+0x2c8], R23 ;  /* 0x0002c81701007387 */ /* 0x0003e20000100800 */
[----:B------:R-:W-:-:S02]  /*3d30*/  CS2R R8, SRZ ;  /* 0x0000000000087805 */ /* 0x000fc4000001ff00 */
[----:B-1----:R-:W-:Y:S02]  /*3d40*/  MOV R23, RZ ;  /* 0x000000ff00177202 */ /* 0x002fe40000000f00 */
[----:B------:R-:W-:Y:S02]  /*3d50*/  @!P2 MOV R23, R12 ;  /* 0x0000000c0017a202 */ /* 0x000fe40000000f00 */
[----:B------:R-:W-:Y:S01]  /*3d60*/  LOP3.LUT P2, RZ, R22, 0x20000, RZ, 0xc0, !PT ;  /* 0x0002000016ff7812 */ /* 0x000fe2000784c0ff */
[----:B------:R1:W-:Y:S02]  /*3d70*/  STL [R1+0x404], R0 ;  /* 0x0004040001007387 */ /* 0x0003e40000100800 */
[----:B-1----:R-:W-:Y:S01]  /*3d80*/  HFMA2 R0, -RZ, RZ, 0, 0 ;  /* 0x00000000ff007431 */ /* 0x002fe200000001ff */
[----:B------:R-:W-:-:S05]  /*3d90*/  @!P1 MOV R0, R17 ;  /* 0x0000001100009202 */ /* 0x000fca0000000f00 */
[----:B------:R1:W-:Y:S02]  /*3da0*/  STL [R1+0x308], R0 ;  /* 0x0003080001007387 */ /* 0x0003e40000100800 */
[----:B-1----:R-:W-:Y:S02]  /*3db0*/  HFMA2 R0, -RZ, RZ, 0, 0 ;  /* 0x00000000ff007431 */ /* 0x002fe400000001ff */
[----:B--2---:R0:W-:Y:S02]  /*3dc0*/  STL.64 [R1+0x30], R6 ;  /* 0x0000300601007387 */ /* 0x0041e40000100a00 */
[----:B0-----:R-:W-:Y:S02]  /*3dd0*/  CS2R R6, SRZ ;  /* 0x0000000000067805 */ /* 0x001fe4000001ff00 */
[----:B---3--:R-:W-:-:S05]  /*3de0*/  @!P0 MOV R6, R20 ;  /* 0x0000001400068202 */ /* 0x008fca0000000f00 */
[----:B------:R-:W-:Y:S01]  /*3df0*/  STL [R1+0x30c], R6 ;  /* 0x00030c0601007387 */ /* 0x000fe20000100800 */
[----:B----4-:R-:W-:-:S05]  /*3e00*/  @!P0 MOV R7, R19 ;  /* 0x0000001300078202 */ /* 0x010fca0000000f00 */
[----:B------:R0:W-:Y:S04]  /*3e10*/  STL [R1+0x41c], R7 ;  /* 0x00041c0701007387 */ /* 0x0001e80000100800 */
[----:B------:R1:W2:Y:S01]  /*3e20*/  @!P2 LDG.E.64 R8, desc[UR10][R10.64] ;  /* 0x0000000a0a08a981 */ /* 0x0002a2000c1e1b00 */
[----:B0-----:R-:W-:-:S03]  /*3e30*/  CS2R R6, SRZ ;  /* 0x0000000000067805 */ /* 0x001fc6000001ff00 */
[----:B------:R-:W3:Y:S04]  /*3e40*/  LDL.LU.64 R10, [R1+0x538] ;  /* 0x00053800010a7983 */ /* 0x000ee80000300a00 */
[----:B------:R-:W4:Y:S01]  /*3e50*/  @!P2 LDG.E.64 R6, desc[UR10][R14.64] ;  /* 0x0000000a0e06a981 */ /* 0x000f22000c1e1b00 */
[----:B------:R-:W-:-:S03]  /*3e60*/  @!P0 MOV R0, R18 ;  /* 0x0000001200008202 */ /* 0x000fc60000000f00 */
[----:B------:R0:W-:Y:S04]  /*3e70*/  STL.64 [R1+0x528], R18 ;  /* 0x0005281201007387 */ /* 0x0001e80000100a00 */
[----:B------:R-:W2:Y:S01]  /*3e80*/  LDL.LU.64 R14, [R1+0x408] ;  /* 0x00040800010e7983 */ /* 0x000ea20000300a00 */
[----:B0-----:R-:W-:Y:S02]  /*3e90*/  MOV R18, R24 ;  /* 0x0000001800127202 */ /* 0x001fe40000000f00 */
[----:B------:R-:W-:Y:S02]  /*3ea0*/  MOV R19, R25 ;  /* 0x0000001900137202 */ /* 0x000fe40000000f00 */
[----:B------:R-:W2:Y:S01]  /*3eb0*/  LDL.LU.64 R24, [R1+0x358] ;  /* 0x0003580001187983 */ /* 0x000ea20000300a00 */
[----:B------:R-:W-:-:S03]  /*3ec0*/  LOP3.LUT P1, RZ, R22, 0x10000, RZ, 0xc0, !PT ;  /* 0x0001000016ff7812 */ /* 0x000fc6000782c0ff */
[----:B------:R0:W-:Y:S02]  /*3ed0*/  STL [R1+0x418], R0 ;  /* 0x0004180001007387 */ /* 0x0001e40000100800 */
[----:B0-----:R-:W-:Y:S01]  /*3ee0*/  HFMA2 R0, -RZ, RZ, 0, 0 ;  /* 0x00000000ff007431 */ /* 0x001fe200000001ff */
[----:B------:R-:W-:-:S05]  /*3ef0*/  @!P0 MOV R0, R21 ;  /* 0x0000001500008202 */ /* 0x000fca0000000f00 */
[----:B------:R0:W-:Y:S01]  /*3f00*/  STL [R1+0x320], R0 ;  /* 0x0003200001007387 */ /* 0x0001e20000100800 */
[----:B------:R-:W-:Y:S01]  /*3f10*/  MOV R12, R18 ;  /* 0x00000012000c7202 */ /* 0x000fe20000000f00 */
[----:B0-----:R-:W-:Y:S01]  /*3f20*/  HFMA2 R0, -RZ, RZ, 0, 0 ;  /* 0x00000000ff007431 */ /* 0x001fe200000001ff */
[----:B------:R-:W-:Y:S02]  /*3f30*/  MOV R13, R19 ;  /* 0x00000013000d7202 */ /* 0x000fe40000000f00 */
[----:B------:R-:W2:Y:S04]  /*3f40*/  LDL.LU.64 R18, [R1+0x3f8] ;  /* 0x0003f80001127983 */ /* 0x000ea80000300a00 */
[----:B---3--:R1:W-:Y:S02]  /*3f50*/  STL.64 [R1+0x38], R10 ;  /* 0x0000380a01007387 */ /* 0x0083e40000100a00 */
[----:B-1----:R-:W-:-:S02]  /*3f60*/  CS2R R10, SRZ ;  /* 0x00000000000a7805 */ /* 0x002fc4000001ff00 */
[----:B----4-:R-:W-:Y:S02]  /*3f70*/  @!P2 MOV R11, R7 ;  /* 0x00000007000ba202 */ /* 0x010fe40000000f00 */
[----:B--2---:R-:W-:-:S03]  /*3f80*/  @!P2 MOV R10, R8 ;  /* 0x00000008000aa202 */ /* 0x004fc60000000f00 */
[----:B------:R-:W-:Y:S04]  /*3f90*/  STL [R1+0x414], R11 ;  /* 0x0004140b01007387 */ /* 0x000fe80000100800 */
[----:B------:R0:W-:Y:S02]  /*3fa0*/  STL [R1+0x330], R10 ;  /* 0x0003300a01007387 */ /* 0x0001e40000100800 */
[----:B0-----:R-:W-:-:S06]  /*3fb0*/  CS2R R10, SRZ ;  /* 0x00000000000a7805 */ /* 0x001fcc000001ff00 */
[----:B------:R0:W2:Y:S02]  /*3fc0*/  @!P1 LDG.E.64 R10, desc[UR10][R24.64] ;  /* 0x0000000a180a9981 */ /* 0x0000a4000c1e1b00 */
[----:B0-----:R-:W-:-:S06]  /*3fd0*/  CS2R R24, SRZ ;  /* 0x0000000000187805 */ /* 0x001fcc000001ff00 */
[----:B------:R0:W3:Y:S04]  /*3fe0*/  @!P1 LDG.E.64 R24, desc[UR10][R14.64] ;  /* 0x0000000a0e189981 */ /* 0x0000e8000c1e1b00 */
[----:B------:R-:W4:Y:S01]  /*3ff0*/  LDL.LU.64 R14, [R1+0x530] ;  /* 0x00053000010e7983 */ /* 0x000f220000300a00 */
[----:B------:R-:W-:-:S03]  /*4000*/  @!P2 MOV R0, R6 ;  /* 0x000000060000a202 */ /* 0x000fc60000000f00 */
[----:B------:R1:W-:Y:S02]  /*4010*/  STL.64 [R1+0x520], R6 ;  /* 0x0005200601007387 */ /* 0x0003e40000100a00 */
[----:B-1----:R-:W-:Y:S02]  /*4020*/  MOV R6, R26 ;  /* 0x0000001a00067202 */ /* 0x002fe40000000f00 */
[----:B------:R-:W-:Y:S02]  /*4030*/  MOV R7, R27 ;  /* 0x0000001b00077202 */ /* 0x000fe40000000f00 */
[----:B------:R-:W3:Y:S04]  /*4040*/  LDL.LU.64 R26, [R1+0x3f0] ;  /* 0x0003f000011a7983 */ /* 0x000ee80000300a00 */
[----:B------:R1:W-:Y:S01]  /*4050*/  STL [R1+0x410], R0 ;  /* 0x0004100001007387 */ /* 0x0003e20000100800 */
[----:B------:R-:W-:Y:S01]  /*4060*/  LOP3.LUT P0, RZ, R22, 0x8000, RZ, 0xc0, !PT ;  /* 0x0000800016ff7812 */ /* 0x000fe2000780c0ff */
[----:B-1----:R-:W-:Y:S01]  /*4070*/  HFMA2 R0, -RZ, RZ, 0, 0 ;  /* 0x00000000ff007431 */ /* 0x002fe200000001ff */
[----:B------:R-:W-:-:S05]  /*4080*/  @!P2 MOV R0, R9 ;  /* 0x000000090000a202 */ /* 0x000fca0000000f00 */
[----:B------:R1:W-:Y:S02]  /*4090*/  STL [R1+0x334], R0 ;  /* 0x0003340001007387 */ /* 0x0003e40000100800 */
[----:B-1----:R-:W-:Y:S02]  /*40a0*/  HFMA2 R0, -RZ, RZ, 0, 0 ;  /* 0x00000000ff007431 */ /* 0x002fe400000001ff */
[----:B------:R1:W-:Y:S02]  /*40b0*/  STL.64 [R1+0x140], R16 ;  /* 0x0001401001007387 */ /* 0x0003e40000100a00 */
[----:B-1----:R-:W-:Y:S02]  /*40c0*/  MOV R16, R6 ;  /* 0x0000000600107202 */ /* 0x002fe40000000f00 */
[----:B------:R-:W-:Y:S02]  /*40d0*/  MOV R17, R7 ;  /* 0x0000000700117202 */ /* 0x000fe40000000f00 */
[----:B------:R-:W3:Y:S01]  /*40e0*/  LDL.LU.64 R6, [R1+0x3e8] ;  /* 0x0003e80001067983 */ /* 0x000ee20000300a00 */
[----:B--2---:R-:W-:-:S03]  /*40f0*/  @!P1 MOV R0, R10 ;  /* 0x0000000a00009202 */ /* 0x004fc60000000f00 */
[----:B------:R-:W-:Y:S04]  /*4100*/  STL.64 [R1+0x518], R10 ;  /* 0x0005180a01007387 */ /* 0x000fe80000100a00 */
[----:B----4-:R0:W-:Y:S02]  /*4110*/  STL.64 [R1+0x40], R14 ;  /* 0x0000400e01007387 */ /* 0x0101e40000100a00 */
[----:B0-----:R-:W-:Y:S02]  /*4120*/  MOV R14, R12 ;  /* 0x0000000c000e7202 */ /* 0x001fe40000000f00 */
[----:B------:R-:W-:Y:S02]  /*4130*/  MOV R15, R13 ;  /* 0x0000000d000f7202 */ /* 0x000fe40000000f00 */
[----:B------:R-:W-:-:S02]  /*4140*/  CS2R R12, SRZ ;  /* 0x00000000000c7805 */ /* 0x000fc4000001ff00 */
[----:B------:R-:W-:Y:S02]  /*4150*/  @!P1 MOV R13, R11 ;  /* 0x0000000b000d9202 */ /* 0x000fe40000000f00 */
[----:B---3--:R-:W-:Y:S02]  /*4160*/  @!P1 MOV R12, R24 ;  /* 0x00000018000c9202 */ /* 0x008fe40000000f00 */
[----:B------:R-:W-:Y:S01]  /*4170*/  MOV R10, R14 ;  /* 0x0000000e000a7202 */ /* 0x000fe20000000f00 */
[----:B------:R-:W-:Y:S01]  /*4180*/  STL [R1+0x40c], R13 ;  /* 0x00040c0d01007387 */ /* 0x000fe20000100800 */
[----:B------:R-:W-:Y:S02]  /*4190*/  MOV R11, R15 ;  /* 0x0000000f000b7202 */ /* 0x000fe40000000f00 */
[----:B------:R-:W-:Y:S01]  /*41a0*/  CS2R R14, SRZ ;  /* 0x00000000000e7805 */ /* 0x000fe2000001ff00 */
[----:B------:R0:W-:Y:S05]  /*41b0*/  STL [R1+0x348], R12 ;  /* 0x0003480c01007387 */ /* 0x0001ea0000100800 */
[----:B------:R1:W2:Y:S04]  /*41c0*/  @!P0 LDG.E.64 R14, desc[UR10][R26.64] ;  /* 0x0000000a1a0e8981 */ /* 0x0002a8000c1e1b00 */
[----:B0-----:R-:W3:Y:S01]  /*41d0*/  LDL.LU.64 R12, [R1+0x3e0] ;  /* 0x0003e000010c7983 */ /* 0x001ee20000300a00 */
[----:B-1----:R-:W-:-:S06]  /*41e0*/  CS2R R26, SRZ ;  /* 0x00000000001a7805 */ /* 0x002fcc000001ff00 */
[----:B------:R-:W4:Y:S04]  /*41f0*/  @!P0 LDG.E.64 R26, desc[UR10][R18.64] ;  /* 0x0000000a121a8981 */ /* 0x000f28000c1e1b00 */
[----:B------:R-:W2:Y:S01]  /*4200*/  LDL.LU.64 R18, [R1+0x528] ;  /* 0x0005280001127983 */ /* 0x000ea20000300a00 */
[----:B------:R-:W-:-:S03]  /*4210*/  LOP3.LUT P2, RZ, R22, 0x4000, RZ, 0xc0, !PT ;  /* 0x0000400016ff7812 */ /* 0x000fc6000784c0ff */
[----:B------:R0:W-:Y:S02]  /*4220*/  STL.64 [R1+0x148], R20 ;  /* 0x0001481401007387 */ /* 0x0001e40000100a00 */
[----:B0-----:R-:W-:Y:S02]  /*4230*/  MOV R20, R28 ;  /* 0x0000001c00147202 */ /* 0x001fe40000000f00 */
[----:B------:R-:W-:Y:S02]  /*4240*/  MOV R21, R29 ;  /* 0x0000001d00157202 */ /* 0x000fe40000000f00 */
[----:B------:R-:W-:Y:S01]  /*4250*/  CS2R R28, SRZ ;  /* 0x00000000001c7805 */ /* 0x000fe2000001ff00 */
[----:B------:R0:W-:Y:S02]  /*4260*/  STL [R1+0x408], R0 ;  /* 0x0004080001007387 */ /* 0x0001e40000100800 */
[----:B0-----:R-:W-:Y:S01]  /*4270*/  HFMA2 R0, -RZ, RZ, 0, 0 ;  /* 0x00000000ff007431 */ /* 0x001fe200000001ff */
[----:B------:R-:W-:-:S05]  /*4280*/  @!P1 MOV R0, R25 ;  /* 0x0000001900009202 */ /* 0x000fca0000000f00 */
[----:B------:R0:W-:Y:S02]  /*4290*/  STL [R1+0x358], R0 ;  /* 0x0003580001007387 */ /* 0x0001e40000100800 */
[----:B0-----:R-:W-:Y:S02]  /*42a0*/  HFMA2 R0, -RZ, RZ, 0, 0 ;  /* 0x00000000ff007431 */ /* 0x001fe400000001ff */
[----:B---3--:R0:W3:Y:S02]  /*42b0*/  @!P2 LDG.E.64 R28, desc[UR10][R12.64] ;  /* 0x0000000a0c1ca981 */ /* 0x0080e4000c1e1b00 */
[----:B0-----:R-:W-:-:S06]  /*42c0*/  CS2R R12, SRZ ;  /* 0x00000000000c7805 */ /* 0x001fcc000001ff00 */
[----:B------:R0:W3:Y:S04]  /*42d0*/  @!P2 LDG.E.64 R12, desc[UR10][R6.64] ;  /* 0x0000000a060ca981 */ /* 0x0000e8000c1e1b00 */
[----:B--2---:R1:W-:Y:S04]  /*42e0*/  STL.64 [R1+0x48], R18 ;  /* 0x0000481201007387 */ /* 0x0043e80000100a00 */
[----:B------:R-:W2:Y:S01]  /*42f0*/  LDL.LU.64 R6, [R1+0x520] ;  /* 0x0005200001067983 */ /* 0x000ea20000300a00 */
[----:B------:R-:W-:Y:S02]  /*4300*/  @!P0 MOV R0, R14 ;  /* 0x0000000e00008202 */ /* 0x000fe40000000f00 */
[----:B-1----:R-:W-:-:S02]  /*4310*/  MOV R18, R10 ;  /* 0x0000000a00127202 */ /* 0x002fc40000000f00 */
[----:B------:R-:W-:Y:S02]  /*4320*/  MOV R19, R11 ;  /* 0x0000000b00137202 */ /* 0x000fe40000000f00 */
[----:B------:R-:W-:Y:S01]  /*4330*/  CS2R R10, SRZ ;  /* 0x00000000000a7805 */ /* 0x000fe2000001ff00 */
[----:B------:R1:W-:Y:S01]  /*4340*/  STL.64 [R1+0x510], R14 ;  /* 0x0005100e01007387 */ /* 0x0003e20000100a00 */
[----:B------:R-:W-:Y:S02]  /*4350*/  @!P0 MOV R11, R15 ;  /* 0x0000000f000b8202 */ /* 0x000fe40000000f00 */
[----:B----4-:R-:W-:Y:S02]  /*4360*/  @!P0 MOV R10, R26 ;  /* 0x0000001a000a8202 */ /* 0x010fe40000000f00 */
[----:B-1----:R-:W-:Y:S02]  /*4370*/  MOV R14, R16 ;  /* 0x00000010000e7202 */ /* 0x002fe40000000f00 */
[----:B------:R-:W-:-:S02]  /*4380*/  MOV R15, R17 ;  /* 0x00000011000f7202 */ /* 0x000fc40000000f00 */
[----:B------:R-:W4:Y:S04]  /*4390*/  LDL.LU.64 R16, [R1+0x3a8] ;  /* 0x0003a80001107983 */ /* 0x000f280000300a00 */
[----:B------:R-:W-:Y:S04]  /*43a0*/  STL [R1+0x3f4], R11 ;  /* 0x0003f40b01007387 */ /* 0x000fe80000100800 */
[----:B------:R1:W-:Y:S04]  /*43b0*/  STL [R1+0x35c], R10 ;  /* 0x00035c0a01007387 */ /* 0x0003e80000100800 */
[----:B-1----:R-:W4:Y:S04]  /*43c0*/  LDL.LU.64 R10, [R1+0x3d0] ;  /* 0x0003d000010a7983 */ /* 0x002f280000300a00 */
[----:B------:R1:W-:Y:S01]  /*43d0*/  STL [R1+0x3f0], R0 ;  /* 0x0003f00001007387 */ /* 0x0003e20000100800 */
[----:B------:R-:W-:Y:S01]  /*43e0*/  LOP3.LUT P1, RZ, R22, 0x2000, RZ, 0xc0, !PT ;  /* 0x0000200016ff7812 */ /* 0x000fe2000782c0ff */
[----:B-1----:R-:W-:Y:S01]  /*43f0*/  HFMA2 R0, -RZ, RZ, 0, 0 ;  /* 0x00000000ff007431 */ /* 0x002fe200000001ff */
[----:B------:R-:W-:-:S05]  /*4400*/  @!P0 MOV R0, R27 ;  /* 0x0000001b00008202 */ /* 0x000fca0000000f00 */
[----:B------:R1:W-:Y:S02]  /*4410*/  STL [R1+0x36c], R0 ;  /* 0x00036c0001007387 */ /* 0x0003e40000100800 */
[----:B-1----:R-:W-:Y:S02]  /*4420*/  HFMA2 R0, -RZ, RZ, 0, 0 ;  /* 0x00000000ff007431 */ /* 0x002fe400000001ff */
[----:B------:R1:W-:Y:S04]  /*4430*/  STL.64 [R1+0x150], R8 ;  /* 0x0001500801007387 */ /* 0x0003e80000100a00 */
[----:B-1----:R-:W4:Y:S01]  /*4440*/  LDL.LU.64 R8, [R1+0x3c0] ;  /* 0x0003c00001087983 */ /* 0x002f220000300a00 */
[----:B---3--:R-:W-:-:S03]  /*4450*/  @!P2 MOV R0, R28 ;  /* 0x0000001c0000a202 */ /* 0x008fc60000000f00 */
[----:B------:R1:W-:Y:S02]  /*4460*/  STL.64 [R1+0x508], R28 ;  /* 0x0005081c01007387 */ /* 0x0003e40000100a00 */
[----:B-1----:R-:W-:Y:S02]  /*4470*/  MOV R28, R20 ;  /* 0x00000014001c7202 */ /* 0x002fe40000000f00 */
[----:B--2---:R0:W-:Y:S02]  /*4480*/  STL.64 [R1+0x50], R6 ;  /* 0x0000500601007387 */ /* 0x0041e40000100a00 */
[----:B0-----:R-:W-:Y:S02]  /*4490*/  MOV R6, R14 ;  /* 0x0000000e00067202 */ /* 0x001fe40000000f00 */
[----:B------:R-:W-:Y:S02]  /*44a0*/  MOV R7, R15 ;  /* 0x0000000f00077202 */ /* 0x000fe40000000f00 */
[----:B------:R-:W-:-:S02]  /*44b0*/  CS2R R14, SRZ ;  /* 0x00000000000e7805 */ /* 0x000fc4000001ff00 */
[----:B------:R-:W-:Y:S02]  /*44c0*/  @!P2 MOV R15, R29 ;  /* 0x0000001d000fa202 */ /* 0x000fe40000000f00 */
[----:B------:R-:W-:Y:S02]  /*44d0*/  MOV R29, R21 ;  /* 0x00000015001d7202 */ /* 0x000fe40000000f00 */
[----:B------:R-:W-:-:S06]  /*44e0*/  CS2R R20, SRZ ;  /* 0x0000000000147805 */ /* 0x000fcc000001ff00 */
[----:B----4-:R0:W2:Y:S02]  /*44f0*/  @!P1 LDG.E.64 R20, desc[UR10][R16.64] ;  /* 0x0000000a10149981 */ /* 0x0100a4000c1e1b00 */
[----:B0-----:R-:W-:-:S06]  /*4500*/  CS2R R16, SRZ ;  /* 0x0000000000107805 */ /* 0x001fcc000001ff00 */
[----:B------:R-:W3:Y:S04]  /*4510*/  @!P1 LDG.E.64 R16, desc[UR10][R10.64] ;  /* 0x0000000a0a109981 */ /* 0x000ee8000c1e1b00 */
[----:B------:R-:W4:Y:S01]  /*4520*/  LDL.LU.64 R10, [R1+0x518] ;  /* 0x00051800010a7983 */ /* 0x000f220000300a00 */
[----:B------:R-:W-:-:S03]  /*4530*/  @!P2 MOV R14, R12 ;  /* 0x0000000c000ea202 */ /* 0x000fc60000000f00 */
[----:B------:R-:W-:Y:S04]  /*4540*/  STL [R1+0x3e4], R15 ;  /* 0x0003e40f01007387 */ /* 0x000fe80000100800 */
[----:B------:R0:W-:Y:S04]  /*4550*/  STL [R1+0x37c], R14 ;  /* 0x00037c0e01007387 */ /* 0x0001e80000100800 */
[----:B0-----:R-:W3:Y:S01]  /*4560*/  LDL.LU.64 R14, [R1+0x3c8] ;  /* 0x0003c800010e7983 */ /* 0x001ee20000300a00 */
[----:B------:R-:W-:-:S03]  /*4570*/  LOP3.LUT P0, RZ, R22, 0x1000, RZ, 0xc0, !PT ;  /* 0x0000100016ff7812 */ /* 0x000fc6000780c0ff */
[----:B------:R0:W-:Y:S02]  /*4580*/  STL [R1+0x3e0], R0 ;  /* 0x0003e00001007387 */ /* 0x0001e40000100800 */
[----:B0-----:R-:W-:Y:S01]  /*4590*/  HFMA2 R0, -RZ, RZ, 0, 0 ;  /* 0x00000000ff007431 */ /* 0x001fe200000001ff */
[----:B------:R-:W-:Y:S01]  /*45a0*/  @!P2 MOV R0, R13 ;  /* 0x0000000d0000a202 */ /* 0x000fe20000000f00 */
[----:B------:R0:W-:Y:S04]  /*45b0*/  STL.64 [R1+0x158], R24 ;  /* 0x0001581801007387 */ /* 0x0001e80000100a00 */
[----:B------:R1:W-:Y:S01]  /*45c0*/  STL [R1+0x388], R0 ;  /* 0x0003880001007387 */ /* 0x0003e20000100800 */
[----:B0-----:R-:W-:Y:S01]  /*45d0*/  MOV R24, R18 ;  /* 0x0000001200187202 */ /* 0x001fe20000000f00 */
[----:B-1----:R-:W-:Y:S01]  /*45e0*/  HFMA2 R0, -RZ, RZ, 0, 0 ;  /* 0x00000000ff007431 */ /* 0x002fe200000001ff */
[----:B------:R-:W-:-:S02]  /*45f0*/  MOV R25, R19 ;  /* 0x0000001300197202 */ /* 0x000fc40000000f00 */
[----:B------:R-:W-:-:S06]  /*4600*/  CS2R R18, SRZ ;  /* 0x0000000000127805 */ /* 0x000fcc000001ff00 */
[----:B------:R0:W3:Y:S02]  /*4610*/  @!P0 LDG.E.64 R18, desc[UR10][R8.64] ;  /* 0x0000000a08128981 */ /* 0x0000e4000c1e1b00 */
[----:B0-----:R-:W-:Y:S02]  /*4620*/  CS2R R8, SRZ ;  /* 0x0000000000087805 */ /* 0x001fe4000001ff00 */
[----:B--2---:R-:W-:Y:S01]  /*4630*/  @!P1 MOV R0, R20 ;  /* 0x0000001400009202 */ /* 0x004fe20000000f00 */
[----:B------:R-:W-:Y:S04]  /*4640*/  STL.64 [R1+0x500], R20 ;  /* 0x0005001401007387 */ /* 0x000fe80000100a00 */
[----:B----4-:R0:W-:Y:S02]  /*4650*/  STL.64 [R1+0x58], R10 ;  /* 0x0000580a01007387 */ /* 0x0101e40000100a00 */
[----:B0-----:R-:W-:-:S02]  /*4660*/  CS2R R10, SRZ ;  /* 0x00000000000a7805 */ /* 0x001fc4000001ff00 */
[----:B------:R-:W-:Y:S02]  /*4670*/  @!P1 MOV R11, R21 ;  /* 0x00000015000b9202 */ /* 0x000fe40000000f00 */
[----:B---3--:R-:W-:Y:S01]  /*4680*/  @!P1 MOV R10, R16 ;  /* 0x00000010000a9202 */ /* 0x008fe20000000f00 */
[----:B------:R-:W2:Y:S04]  /*4690*/  @!P0 LDG.E.64 R8, desc[UR10][R14.64] ;  /* 0x0000000a0e088981 */ /* 0x000ea8000c1e1b00 */
[----:B------:R0:W-:Y:S04]  /*46a0*/  STL [R1+0x3d4], R11 ;  /* 0x0003d40b01007387 */ /* 0x0001e80000100800 */
[----:B------:R1:W-:Y:S01]  /*46b0*/  STL [R1+0x398], R10 ;  /* 0x0003980a01007387 */ /* 0x0003e20000100800 */
[----:B------:R-:W-:-:S02]  /*46c0*/  MOV R20, R28 ;  /* 0x0000001c00147202 */ /* 0x000fc40000000f00 */
[----:B------:R-:W-:Y:S01]  /*46d0*/  MOV R21, R29 ;  /* 0x0000001d00157202 */ /* 0x000fe20000000f00 */
[----:B------:R-:W3:Y:S01]  /*46e0*/  LDL.LU.64 R14, [R1+0x510] ;  /* 0x00051000010e7983 */ /* 0x000ee20000300a00 */
[----:B0-----:R-:W-:-:S03]  /*46f0*/  MOV R11, R7 ;  /* 0x00000007000b7202 */ /* 0x001fc60000000f00 */
[----:B------:R-:W4:Y:S01]  /*4700*/  LDL.LU.64 R28, [R1+0x3b0] ;  /* 0x0003b000011c7983 */ /* 0x000f220000300a00 */
[----:B-1----:R-:W-:-:S03]  /*4710*/  MOV R10, R6 ;  /* 0x00000006000a7202 */ /* 0x002fc60000000f00 */
[----:B------:R-:W2:Y:S01]  /*4720*/  LDL.LU.64 R6, [R1+0x258] ;  /* 0x0002580001067983 */ /* 0x000ea20000300a00 */
[----:B------:R-:W-:-:S03]  /*4730*/  LOP3.LUT P2, RZ, R22, 0x800, RZ, 0xc0, !PT ;  /* 0x0000080016ff7812 */ /* 0x000fc6000784c0ff */
[----:B------:R0:W-:Y:S02]  /*4740*/  STL.64 [R1+0x160], R26 ;  /* 0x0001601a01007387 */ /* 0x0001e40000100a00 */
[----:B0-----:R-:W-:Y:S02]  /*4750*/  MOV R26, R10 ;  /* 0x0000000a001a7202 */ /* 0x001fe40000000f00 */
[----:B------:R-:W-:Y:S02]  /*4760*/  MOV R27, R11 ;  /* 0x0000000b001b7202 */ /* 0x000fe40000000f00 */
[----:B------:R-:W-:Y:S01]  /*4770*/  CS2R R10, SRZ ;  /* 0x00000000000a7805 */ /* 0x000fe2000001ff00 */
[----:B------:R0:W-:Y:S04]  /*4780*/  STL.64 [R1+0x168], R12 ;  /* 0x0001680c01007387 */ /* 0x0001e80000100a00 */
[----:B0-----:R-:W3:Y:S04]  /*4790*/  LDL.LU.64 R12, [R1+0x250] ;  /* 0x00025000010c7983 */ /* 0x001ee80000300a00 */
[----:B--2---:R0:W2:Y:S02]  /*47a0*/  @!P2 LDG.E.64 R10, desc[UR10][R6.64] ;  /* 0x0000000a060aa981 */ /* 0x0040a4000c1e1b00 */
[----:B0-----:R-:W-:-:S06]  /*47b0*/  CS2R R6, SRZ ;  /* 0x0000000000067805 */ /* 0x001fcc000001ff00 */
[----:B----4-:R0:W4:Y:S04]  /*47c0*/  @!P2 LDG.E.64 R6, desc[UR10][R28.64] ;  /* 0x0000000a1c06a981 */ /* 0x010128000c1e1b00 */
[----:B------:R-:W2:Y:S04]  /*47d0*/  LDL.LU.64 R28, [R1+0x508] ;  /* 0x00050800011c7983 */ /* 0x000ea80000300a00 */
[----:B---3--:R1:W-:Y:S02]  /*47e0*/  STL.64 [R1+0x60], R14 ;  /* 0x0000600e01007387 */ /* 0x0083e40000100a00 */
[----:B-1----:R-:W-:-:S02]  /*47f0*/  MOV R14, R24 ;  /* 0x00000018000e7202 */ /* 0x002fc40000000f00 */
[----:B------:R-:W-:Y:S02]  /*4800*/  MOV R15, R25 ;  /* 0x00000019000f7202 */ /* 0x000fe40000000f00 */
[----:B------:R-:W-:Y:S02]  /*4810*/  MOV R24, R20 ;  /* 0x0000001400187202 */ /* 0x000fe40000000f00 */
[----:B------:R-:W-:Y:S02]  /*4820*/  MOV R25, R21 ;  /* 0x0000001500197202 */ /* 0x000fe40000000f00 */
[----:B------:R-:W-:Y:S02]  /*4830*/  CS2R R20, SRZ ;  /* 0x0000000000147805 */ /* 0x000fe4000001ff00 */
[----:B------:R-:W-:Y:S02]  /*4840*/  @!P0 MOV R21, R19 ;  /* 0x0000001300158202 */ /* 0x000fe40000000f00 */
[----:B------:R-:W-:-:S03]  /*4850*/  @!P0 MOV R20, R8 ;  /* 0x0000000800148202 */ /* 0x000fc60000000f00 */
[----:B------:R-:W-:Y:S04]  /*4860*/  STL [R1+0x3c8], R21 ;  /* 0x0003c81501007387 */ /* 0x000fe80000100800 */
[----:B------:R1:W-:Y:S04]  /*4870*/  STL [R1+0x3ac], R20 ;  /* 0x0003ac1401007387 */ /* 0x0003e80000100800 */
[----:B-1----:R-:W3:Y:S04]  /*4880*/  LDL.LU.64 R20, [R1+0x3a0] ;  /* 0x0003a00001147983 */ /* 0x002ee80000300a00 */
[----:B------:R1:W-:Y:S02]  /*4890*/  STL [R1+0x3d0], R0 ;  /* 0x0003d00001007387 */ /* 0x0003e40000100800 */
[----:B-1----:R-:W-:Y:S01]  /*48a0*/  HFMA2 R0, -RZ, RZ, 0, 0 ;  /* 0x00000000ff007431 */ /* 0x002fe200000001ff */
[----:B------:R-:W-:-:S02]  /*48b0*/  @!P1 MOV R0, R17 ;  /* 0x0000001100009202 */ /* 0x000fc40000000f00 */
[----:B------:R-:W-:Y:S01]  /*48c0*/  LOP3.LUT P1, RZ, R22, 0x400, RZ, 0xc0, !PT ;  /* 0x0000040016ff7812 */ /* 0x000fe2000782c0ff */
[----:B------:R1:W-:Y:S04]  /*48d0*/  STL.64 [R1+0x170], R16 ;  /* 0x0001701001007387 */ /* 0x0003e80000100a00 */
[----:B-1----:R-:W4:Y:S04]  /*48e0*/  LDL.LU.64 R16, [R1+0x248] ;  /* 0x0002480001107983 */ /* 0x002f280000300a00 */
[----:B--2---:R0:W-:Y:S02]  /*48f0*/  STL.64 [R1+0x68], R28 ;  /* 0x0000681c01007387 */ /* 0x0041e40000100a00 */
[----:B0-----:R-:W-:Y:S01]  /*4900*/  MOV R28, R26 ;  /* 0x0000001a001c7202 */ /* 0x001fe20000000f00 */
[----:B------:R-:W-:Y:S01]  /*4910*/  HFMA2 R26, -RZ, RZ, 0, 0 ;  /* 0x00000000ff1a7431 */ /* 0x000fe200000001ff */
[----:B------:R-:W-:-:S02]  /*4920*/  @!P2 MOV R26, R11 ;  /* 0x0000000b001aa202 */ /* 0x000fc40000000f00 */
[----:B------:R-:W-:Y:S02]  /*4930*/  MOV R29, R27 ;  /* 0x0000001b001d7202 */ /* 0x000fe40000000f00 */
[----:B------:R-:W-:Y:S01]  /*4940*/  MOV R27, R15 ;  /* 0x0000000f001b7202 */ /* 0x000fe20000000f00 */
[----:B------:R0:W-:Y:S02]  /*4950*/  STL [R1+0x3cc], R26 ;  /* 0x0003cc1a01007387 */ /* 0x0001e40000100800 */
[----:B0-----:R-:W-:Y:S02]  /*4960*/  MOV R26, R14 ;  /* 0x0000000e001a7202 */ /* 0x001fe40000000f00 */
[----:B------:R-:W-:-:S06]  /*4970*/  CS2R R14, SRZ ;  /* 0x00000000000e7805 */ /* 0x000fcc000001ff00 */
[----:B------:R0:W2:Y:S02]  /*4980*/  @!P1 LDG.E.64 R14, desc[UR10][R12.64] ;  /* 0x0000000a0c0e9981 */ /* 0x0000a4000c1e1b00 */
[----:B0-----:R-:W-:-:S06]  /*4990*/  CS2R R12, SRZ ;  /* 0x00000000000c7805 */ /* 0x001fcc000001ff00 */
[----:B---3--:R0:W3:Y:S04]  /*49a0*/  @!P1 LDG.E.64 R12, desc[UR10][R20.64] ;  /* 0x0000000a140c9981 */ /* 0x0080e8000c1e1b00 */
[----:B------:R-:W3:Y:S04]  /*49b0*/  LDL.LU.64 R20, [R1+0x500] ;  /* 0x0005000001147983 */ /* 0x000ee80000300a00 */
[----:B------:R1:W-:Y:S02]  /*49c0*/  STL [R1+0x3a8], R0 ;  /* 0x0003a80001007387 */ /* 0x0003e40000100800 */
[----:B-1----:R-:W-:Y:S01]  /*49d0*/  HFMA2 R0, -RZ, RZ, 0, 0 ;  /* 0x00000000ff007431 */ /* 0x002fe200000001ff */
[----:B------:R-:W-:-:S05]  /*49e0*/  @!P0 MOV R0, R18 ;  /* 0x0000001200008202 */ /* 0x000fca0000000f00 */
[----:B------:R1:W-:Y:S02]  /*49f0*/  STL [R1+0x3c4], R0 ;  /* 0x0003c40001007387 */ /* 0x0003e40000100800 */
[----:B-1----:R-:W-:Y:S01]  /*4a00*/  HFMA2 R0, -RZ, RZ, 0, 0 ;  /* 0x00000000ff007431 */ /* 0x002fe200000001ff */
[----:B------:R-:W-:-:S05]  /*4a10*/  @!P0 MOV R0, R9 ;  /* 0x0000000900008202 */ /* 0x000fca0000000f00 */
[----:B------:R1:W-:Y:S01]  /*4a20*/  STL [R1+0x3c0], R0 ;  /* 0x0003c00001007387 */ /* 0x0003e20000100800 */
[----:B------:R-:W-:Y:S01]  /*4a30*/  LOP3.LUT P0, RZ, R22, 0x200, RZ, 0xc0, !PT ;  /* 0x0000020016ff7812 */ /* 0x000fe2000780c0ff */
[----:B-1----:R-:W-:Y:S01]  /*4a40*/  HFMA2 R0, -RZ, RZ, 0, 0 ;  /* 0x00000000ff007431 */ /* 0x002fe200000001ff */
[----:B------:R-:W-:-:S05]  /*4a50*/  @!P2 MOV R0, R10 ;  /* 0x0000000a0000a202 */ /* 0x000fca0000000f00 */
[----:B------:R1:W-:Y:S02]  /*4a60*/  STL [R1+0x3b4], R0 ;  /* 0x0003b40001007387 */ /* 0x0003e40000100800 */
[----:B-1----:R-:W-:Y:S01]  /*4a70*/  HFMA2 R0, -RZ, RZ, 0, 0 ;  /* 0x00000000ff007431 */ /* 0x002fe200000001ff */
[----:B----4-:R-:W-:-:S05]  /*4a80*/  @!P2 MOV R0, R7 ;  /* 0x000000070000a202 */ /* 0x010fca0000000f00 */
[----:B------:R1:W-:Y:S02]  /*4a90*/  STL [R1+0x3b0], R0 ;  /* 0x0003b00001007387 */ /* 0x0003e40000100800 */
[----:B-1----:R-:W-:Y:S01]  /*4aa0*/  HFMA2 R0, -RZ, RZ, 0, 0 ;  /* 0x00000000ff007431 */ /* 0x002fe200000001ff */
[----:B--2---:R-:W-:Y:S01]  /*4ab0*/  @!P1 MOV R0, R14 ;  /* 0x0000000e00009202 */ /* 0x004fe20000000f00 */
[----:B------:R-:W-:Y:S04]  /*4ac0*/  STL.64 [R1+0x4f8], R14 ;  /* 0x0004f80e01007387 */ /* 0x000fe80000100a00 */
[----:B---3--:R0:W-:Y:S02]  /*4ad0*/  STL.64 [R1+0x70], R20 ;  /* 0x0000701401007387 */ /* 0x0081e40000100a00 */
[----:B0-----:R-:W-:-:S02]  /*4ae0*/  CS2R R20, SRZ ;  /* 0x0000000000147805 */ /* 0x001fc4000001ff00 */
[----:B------:R-:W-:Y:S02]  /*4af0*/  @!P1 MOV R21, R15 ;  /* 0x0000000f00159202 */ /* 0x000fe40000000f00 */
[----:B------:R-:W-:Y:S01]  /*4b00*/  @!P1 MOV R20, R12 ;  /* 0x0000000c00149202 */ /* 0x000fe20000000f00 */
[----:B------:R-:W2:Y:S04]  /*4b10*/  LDL.LU.64 R14, [R1+0x390] ;  /* 0x00039000010e7983 */ /* 0x000ea80000300a00 */
[----:B------:R-:W-:Y:S04]  /*4b20*/  STL [R1+0x3a4], R21 ;  /* 0x0003a41501007387 */ /* 0x000fe80000100800 */
[----:B------:R0:W-:Y:S02]  /*4b30*/  STL [R1+0x258], R20 ;  /* 0x0002581401007387 */ /* 0x0001e40000100800 */
[----:B0-----:R-:W-:-:S06]  /*4b40*/  CS2R R20, SRZ ;  /* 0x0000000000147805 */ /* 0x001fcc000001ff00 */
[----:B------:R0:W3:Y:S04]  /*4b50*/  @!P0 LDG.E.64 R20, desc[UR10][R16.64] ;  /* 0x0000000a10148981 */ /* 0x0000e8000c1e1b00 */
[----:B------:R1:W-:Y:S04]  /*4b60*/  STL [R1+0x3a0], R0 ;  /* 0x0003a00001007387 */ /* 0x0003e80000100800 */
[----:B------:R4:W-:Y:S01]  /*4b70*/  STL.64 [R1+0x178], R8 ;  /* 0x0001780801007387 */ /* 0x0009e20000100a00 */
[----:B0-----:R-:W-:Y:S01]  /*4b80*/  CS2R R16, SRZ ;  /* 0x0000000000107805 */ /* 0x001fe2000001ff00 */
[----:B-1----:R-:W-:Y:S01]  /*4b90*/  HFMA2 R0, -RZ, RZ, 0, 0 ;  /* 0x00000000ff007431 */ /* 0x002fe200000001ff */
[----:B------:R-:W-:Y:S01]  /*4ba0*/  @!P1 MOV R0, R13 ;  /* 0x0000000d00009202 */ /* 0x000fe20000000f00 */
[----:B----4-:R-:W4:Y:S04]  /*4bb0*/  LDL.LU.64 R8, [R1+0x240] ;  /* 0x0002400001087983 */ /* 0x010f280000300a00 */
[----:B------:R0:W-:Y:S02]  /*4bc0*/  STL [R1+0x254], R0 ;  /* 0x0002540001007387 */ /* 0x0001e40000100800 */
[----:B0-----:R-:W-:-:S02]  /*4bd0*/  HFMA2 R0, -RZ, RZ, 0, 0 ;  /* 0x00000000ff007431 */ /* 0x001fc400000001ff */
[----:B--2---:R0:W2:Y:S02]  /*4be0*/  @!P0 LDG.E.64 R16, desc[UR10][R14.64] ;  /* 0x0000000a0e108981 */ /* 0x0040a4000c1e1b00 */
[----:B0-----:R-:W-:Y:S02]  /*4bf0*/  CS2R R14, SRZ ;  /* 0x00000000000e7805 */ /* 0x001fe4000001ff00 */
[----:B---3--:R-:W-:Y:S01]  /*4c00*/  @!P0 MOV R0, R20 ;  /* 0x0000001400008202 */ /* 0x008fe20000000f00 */
[----:B------:R0:W-:Y:S01]  /*4c10*/  STL.64 [R1+0x4f0], R20 ;  /* 0x0004f01401007387 */ /* 0x0001e20000100a00 */
[----:B------:R-:W-:-:S03]  /*4c20*/  @!P0 MOV R15, R21 ;  /* 0x00000015000f8202 */ /* 0x000fc60000000f00 */
[----:B0-----:R-:W3:Y:S04]  /*4c30*/  LDL.LU.64 R20, [R1+0x380] ;  /* 0x0003800001147983 */ /* 0x001ee80000300a00 */
[----:B------:R0:W-:Y:S02]  /*4c40*/  STL [R1+0x2e0], R23 ;  /* 0x0002e01701007387 */ /* 0x0001e40000100800 */
[----:B0-----:R-:W-:Y:S02]  /*4c50*/  MOV R23, RZ ;  /* 0x000000ff00177202 */ /* 0x001fe40000000f00 */
[----:B------:R-:W-:Y:S02]  /*4c60*/  @!P2 MOV R23, R6 ;  /* 0x000000060017a202 */ /* 0x000fe40000000f00 */
[----:B------:R-:W-:Y:S01]  /*4c70*/  LOP3.LUT P2, RZ, R22, 0x100, RZ, 0xc0, !PT ;  /* 0x0000010016ff7812 */ /* 0x000fe2000784c0ff */
[----:B------:R0:W-:Y:S02]  /*4c80*/  STL.64 [R1+0x78], R18 ;  /* 0x0000781201007387 */ /* 0x0001e40000100a00 */
[----:B0-----:R-:W-:-:S10]  /*4c90*/  CS2R R18, SRZ ;  /* 0x0000000000127805 */ /* 0x001fd4000001ff00 */
[----:B----4-:R0:W4:Y:S02]  /*4ca0*/  @!P2 LDG.E.64 R18, desc[UR10][R8.64] ;  /* 0x0000000a0812a981 */ /* 0x010124000c1e1b00 */
[----:B0-----:R-:W-:Y:S02]  /*4cb0*/  CS2R R8, SRZ ;  /* 0x0000000000087805 */ /* 0x001fe4000001ff00 */
[----:B------:R0:W-:Y:S04]  /*4cc0*/  STL.64 [R1+0x180], R6 ;  /* 0x0001800601007387 */ /* 0x0001e80000100a00 */
[----:B------:R-:W-:Y:S04]  /*4cd0*/  STL [R1+0x394], R15 ;  /* 0x0003940f01007387 */ /* 0x000fe80000100800 */
[----:B0-----:R-:W4:Y:S01]  /*4ce0*/  LDL.LU.64 R6, [R1+0x230] ;  /* 0x0002300001067983 */ /* 0x001f220000300a00 */
[----:B--2---:R-:W-:-:S05]  /*4cf0*/  @!P0 MOV R14, R16 ;  /* 0x00000010000e8202 */ /* 0x004fca0000000f00 */
[----:B------:R0:W-:Y:S04]  /*4d00*/  STL [R1+0x250], R14 ;  /* 0x0002500e01007387 */ /* 0x0001e80000100800 */
[----:B0-----:R-:W2:Y:S04]  /*4d10*/  LDL.LU.64 R14, [R1+0x370] ;  /* 0x00037000010e7983 */ /* 0x001ea80000300a00 */
[----:B---3--:R-:W3:Y:S01]  /*4d20*/  @!P2 LDG.E.64 R8, desc[UR10][R20.64] ;  /* 0x0000000a1408a981 */ /* 0x008ee2000c1e1b00 */
[----:B------:R-:W-:-:S03]  /*4d30*/  LOP3.LUT P1, RZ, R22, 0x80, RZ, 0xc0, !PT ;  /* 0x0000008016ff7812 */ /* 0x000fc6000782c0ff */
[----:B------:R0:W-:Y:S04]  /*4d40*/  STL.64 [R1+0x80], R10 ;  /* 0x0000800a01007387 */ /* 0x0001e80000100a00 */
[----:B------:R1:W-:Y:S04]  /*4d50*/  STL.64 [R1+0x188], R12 ;  /* 0x0001880c01007387 */ /* 0x0003e80000100a00 */
[----:B------:R-:W2:Y:S01]  /*4d60*/  LDL.LU.64 R20, [R1+0x360] ;  /* 0x0003600001147983 */ /* 0x000ea20000300a00 */
[----:B0-----:R-:W-:-:S03]  /*4d70*/  CS2R R10, SRZ ;  /* 0x00000000000a7805 */ /* 0x001fc6000001ff00 */
[----:B-1----:R-:W2:Y:S01]  /*4d80*/  LDL.LU.64 R12, [R1+0x228] ;  /* 0x00022800010c7983 */ /* 0x002ea20000300a00 */
[----:B----4-:R-:W-:-:S05]  /*4d90*/  @!P2 MOV R11, R19 ;  /* 0x00000013000ba202 */ /* 0x010fca0000000f00 */
[----:B------:R-:W-:Y:S01]  /*4da0*/  STL [R1+0x384], R11 ;  /* 0x0003840b01007387 */ /* 0x000fe20000100800 */
[----:B---3--:R-:W-:-:S05]  /*4db0*/  @!P2 MOV R10, R8 ;  /* 0x00000008000aa202 */ /* 0x008fca0000000f00 */
[----:B------:R0:W-:Y:S02]  /*4dc0*/  STL [R1+0x248], R10 ;  /* 0x0002480a01007387 */ /* 0x0001e40000100800 */
[----:B0-----:R-:W-:-:S06]  /*4dd0*/  CS2R R10, SRZ ;  /* 0x00000000000a7805 */ /* 0x001fcc000001ff00 */
[----:B------:R0:W3:Y:S02]  /*4de0*/  @!P1 LDG.E.64 R10, desc[UR10][R6.64] ;  /* 0x0000000a060a9981 */ /* 0x0000e4000c1e1b00 */
[----:B0-----:R-:W-:-:S06]  /*4df0*/  CS2R R6, SRZ ;  /* 0x0000000000067805 */ /* 0x001fcc000001ff00 */
[----:B--2---:R0:W2:Y:S04]  /*4e00*/  @!P1 LDG.E.64 R6, desc[UR10][R14.64] ;  /* 0x0000000a0e069981 */ /* 0x0040a8000c1e1b00 */
[----:B------:R-:W4:Y:S04]  /*4e10*/  LDL.LU.64 R14, [R1+0x4f8] ;  /* 0x0004f800010e7983 */ /* 0x000f280000300a00 */
[----:B------:R1:W-:Y:S02]  /*4e20*/  STL [R1+0x390], R0 ;  /* 0x0003900001007387 */ /* 0x0003e40000100800 */
[----:B-1----:R-:W-:Y:S01]  /*4e30*/  HFMA2 R0, -RZ, RZ, 0, 0 ;  /* 0x00000000ff007431 */ /* 0x002fe200000001ff */
[----:B------:R-:W-:-:S02]  /*4e40*/  @!P0 MOV R0, R17 ;  /* 0x0000001100008202 */ /* 0x000fc40000000f00 */
[----:B------:R-:W-:Y:S01]  /*4e50*/  LOP3.LUT P0, RZ, R22, 0x40, RZ, 0xc0, !PT ;  /* 0x0000004016ff7812 */ /* 0x000fe2000780c0ff */
[----:B----4-:R0:W-:Y:S02]  /*4e60*/  STL.64 [R1+0x88], R14 ;  /* 0x0000880e01007387 */ /* 0x0101e40000100a00 */
[----:B0-----:R-:W-:Y:S02]  /*4e70*/  CS2R R14, SRZ ;  /* 0x00000000000e7805 */ /* 0x001fe4000001ff00 */
[----:B---3--:R-:W-:Y:S02]  /*4e80*/  @!P1 MOV R15, R11 ;  /* 0x0000000b000f9202 */ /* 0x008fe40000000f00 */
[----:B--2---:R-:W-:-:S03]  /*4e90*/  @!P1 MOV R14, R6 ;  /* 0x00000006000e9202 */ /* 0x004fc60000000f00 */
[----:B------:R-:W-:Y:S04]  /*4ea0*/  STL [R1+0x374], R15 ;  /* 0x0003740f01007387 */ /* 0x000fe80000100800 */
[----:B------:R0:W-:Y:S02]  /*4eb0*/  STL [R1+0x240], R14 ;  /* 0x0002400e01007387 */ /* 0x0001e40000100800 */
[----:B0-----:R-:W-:-:S06]  /*4ec0*/  CS2R R14, SRZ ;  /* 0x00000000000e7805 */ /* 0x001fcc000001ff00 */
[----:B------:R0:W2:Y:S02]  /*4ed0*/  @!P0 LDG.E.64 R14, desc[UR10][R12.64] ;  /* 0x0000000a0c0e8981 */ /* 0x0000a4000c1e1b00 */
[----:B0-----:R-:W-:-:S06]  /*4ee0*/  CS2R R12, SRZ ;  /* 0x00000000000c7805 */ /* 0x001fcc000001ff00 */
[----:B------:R-:W3:Y:S04]  /*4ef0*/  @!P0 LDG.E.64 R12, desc[UR10][R20.64] ;  /* 0x0000000a140c8981 */ /* 0x000ee8000c1e1b00 */
[----:B------:R-:W4:Y:S04]  /*4f00*/  LDL.LU.64 R20, [R1+0x4f0] ;  /* 0x0004f00001147983 */ /* 0x000f280000300a00 */
[----:B------:R0:W-:Y:S02]  /*4f10*/  STL [R1+0x24c], R0 ;  /* 0x00024c0001007387 */ /* 0x0001e40000100800 */
[----:B0-----:R-:W-:Y:S01]  /*4f20*/  HFMA2 R0, -RZ, RZ, 0, 0 ;  /* 0x00000000ff007431 */ /* 0x001fe200000001ff */
[----:B------:R-:W-:Y:S01]  /*4f30*/  @!P2 MOV R0, R18 ;  /* 0x000000120000a202 */ /* 0x000fe20000000f00 */
[----:B------:R0:W-:Y:S04]  /*4f40*/  STL [R1+0x4e8], R16 ;  /* 0x0004e81001007387 */ /* 0x0001e80000100800 */
[----:B------:R1:W-:Y:S01]  /*4f50*/  STL [R1+0x380], R0 ;  /* 0x0003800001007387 */ /* 0x0003e20000100800 */
[----:B0-----:R-:W-:-:S02]  /*4f60*/  HFMA2 R16, -RZ, RZ, 0, 0 ;  /* 0x00000000ff107431 */ /* 0x001fc400000001ff */
[----:B-1----:R-:W-:Y:S01]  /*4f70*/  HFMA2 R0, -RZ, RZ, 0, 0 ;  /* 0x00000000ff007431 */ /* 0x002fe200000001ff */
[----:B------:R-:W-:-:S05]  /*4f80*/  @!P2 MOV R0, R9 ;  /* 0x000000090000a202 */ /* 0x000fca0000000f00 */
[----:B------:R0:W-:Y:S02]  /*4f90*/  STL [R1+0x244], R0 ;  /* 0x0002440001007387 */ /* 0x0001e40000100800 */
[----:B0-----:R-:W-:Y:S01]  /*4fa0*/  HFMA2 R0, -RZ, RZ, 0, 0 ;  /* 0x00000000ff007431 */ /* 0x001fe200000001ff */
[----:B------:R-:W-:-:S05]  /*4fb0*/  @!P1 MOV R0, R10 ;  /* 0x0000000a00009202 */ /* 0x000fca0000000f00 */
[----:B------:R0:W-:Y:S02]  /*4fc0*/  STL [R1+0x370], R0 ;  /* 0x0003700001007387 */ /* 0x0001e40000100800 */
[----:B0-----:R-:W-:Y:S01]  /*4fd0*/  HFMA2 R0, -RZ, RZ, 0, 0 ;  /* 0x00000000ff007431 */ /* 0x001fe200000001ff */
[----:B------:R-:W-:-:S05]  /*4fe0*/  @!P1 MOV R0, R7 ;  /* 0x0000000700009202 */ /* 0x000fca0000000f00 */
[----:B------:R0:W-:Y:S02]  /*4ff0*/  STL [R1+0x234], R0 ;  /* 0x0002340001007387 */ /* 0x0001e40000100800 */
[----:B0-----:R-:W-:Y:S01]  /*5000*/  HFMA2 R0, -RZ, RZ, 0, 0 ;  /* 0x00000000ff007431 */ /* 0x001fe200000001ff */
[----:B--2---:R-:W-:-:S05]  /*5010*/  @!P0 MOV R16, R15 ;  /* 0x0000000f00108202 */ /* 0x004fca0000000f00 */
[----:B------:R0:W-:Y:S04]  /*5020*/  STL [R1+0x3ec], R16 ;  /* 0x0003ec1001007387 */ /* 0x0001e80000100800 */
[----:B0-----:R-:W2:Y:S01]  /*5030*/  LDL.LU R16, [R1+0x4e8] ;  /* 0x0004e80001107983 */ /* 0x001ea20000300800 */
[----:B------:R-:W-:-:S03]  /*5040*/  @!P0 MOV R0, R14 ;  /* 0x0000000e00008202 */ /* 0x000fc60000000f00 */
[----:B------:R0:W-:Y:S04]  /*5050*/  STL.64 [R1+0x4e0], R14 ;  /* 0x0004e00e01007387 */ /* 0x0001e80000100a00 */
[----:B----4-:R1:W-:Y:S04]  /*5060*/  STL.64 [R1+0x90], R20 ;  /* 0x0000901401007387 */ /* 0x0103e80000100a00 */
[----:B0-----:R-:W4:Y:S04]  /*5070*/  LDL.LU.64 R14, [R1+0x350] ;  /* 0x00035000010e7983 */ /* 0x001f280000300a00 */
[----:B-1----:R-:W3:Y:S01]  /*5080*/  LDL.LU.64 R20, [R1+0x220] ;  /* 0x0002200001147983 */ /* 0x002ee20000300a00 */
[----:B------:R-:W-:-:S03]  /*5090*/  LOP3.LUT P2, RZ, R22, 0x20, RZ, 0xc0, !PT ;  /* 0x0000002016ff7812 */ /* 0x000fc6000784c0ff */
[----:B--2---:R0:W-:Y:S02]  /*50a0*/  STL.64 [R1+0x190], R16 ;  /* 0x0001901001007387 */ /* 0x0041e40000100a00 */
[----:B0-----:R-:W-:-:S08]  /*50b0*/  CS2R R16, SRZ ;  /* 0x0000000000107805 */ /* 0x001fd0000001ff00 */
[----:B---3--:R0:W2:Y:S02]  /*50c0*/  @!P2 LDG.E.64 R16, desc[UR10][R20.64] ;  /* 0x0000000a1410a981 */ /* 0x0080a4000c1e1b00 */
[----:B0-----:R-:W-:-:S06]  /*50d0*/  CS2R R20, SRZ ;  /* 0x0000000000147805 */ /* 0x001fcc000001ff00 */
[----:B----4-:R0:W3:Y:S04]  /*50e0*/  @!P2 LDG.E.64 R20, desc[UR10][R14.64] ;  /* 0x0000000a0e14a981 */ /* 0x0100e8000c1e1b00 */
[----:B------:R1:W-:Y:S04]  /*50f0*/  STL.64 [R1+0xa0], R10 ;  /* 0x0000a00a01007387 */ /* 0x0003e80000100a00 */
[----:B------:R4:W-:Y:S01]  /*5100*/  STL [R1+0x3e8], R0 ;  /* 0x0003e80001007387 */ /* 0x0009e20000100800 */
[----:B0-----:R-:W-:-:S03]  /*5110*/  CS2R R14, SRZ ;  /* 0x00000000000e7805 */ /* 0x001fc6000001ff00 */
[----:B------:R0:W-:Y:S04]  /*5120*/  STL.64 [R1+0x98], R18 ;  /* 0x0000981201007387 */ /* 0x0001e80000100a00 */
[----:B-1----:R-:W3:Y:S01]  /*5130*/  LDL.LU.64 R10, [R1+0x218] ;  /* 0x00021800010a7983 */ /* 0x002ee20000300a00 */
[----:B----4-:R-:W-:Y:S01]  /*5140*/  HFMA2 R0, -RZ, RZ, 0, 0 ;  /* 0x00000000ff007431 */ /* 0x010fe200000001ff */
[----:B------:R-:W-:Y:S02]  /*5150*/  @!P0 MOV R0, R13 ;  /* 0x0000000d00008202 */ /* 0x000fe40000000f00 */
[----:B0-----:R-:W4:Y:S04]  /*5160*/  LDL.LU.64 R18, [R1+0x338] ;  /* 0x0003380001127983 */ /* 0x001f280000300a00 */
[----:B------:R0:W-:Y:S02]  /*5170*/  STL [R1+0x22c], R0 ;  /* 0x00022c0001007387 */ /* 0x0001e40000100800 */
[----:B0-----:R-:W-:Y:S01]  /*5180*/  HFMA2 R0, -RZ, RZ, 0, 0 ;  /* 0x00000000ff007431 */ /* 0x001fe200000001ff */
[----:B--2---:R-:W-:Y:S01]  /*5190*/  @!P2 MOV R15, R17 ;  /* 0x00000011000fa202 */ /* 0x004fe20000000f00 */
[----:B------:R0:W-:Y:S01]  /*51a0*/  STL.64 [R1+0x4d8], R16 ;  /* 0x0004d81001007387 */ /* 0x0001e20000100a00 */
[----:B------:R-:W-:-:S03]  /*51b0*/  @!P2 MOV R0, R16 ;  /* 0x000000100000a202 */ /* 0x000fc60000000f00 */
[----:B------:R-:W-:Y:S04]  /*51c0*/  STL [R1+0x3fc], R15 ;  /* 0x0003fc0f01007387 */ /* 0x000fe80000100800 */
[----:B0-----:R-:W2:Y:S01]  /*51d0*/  LDL.LU.64 R16, [R1+0x340] ;  /* 0x0003400001107983 */ /* 0x001ea20000300a00 */
[----:B---3--:R-:W-:-:S05]  /*51e0*/  @!P2 MOV R14, R20 ;  /* 0x00000014000ea202 */ /* 0x008fca0000000f00 */
[----:B------:R0:W-:Y:S04]  /*51f0*/  STL [R1+0x228], R14 ;  /* 0x0002280e01007387 */ /* 0x0001e80000100800 */
[----:B0-----:R-:W3:Y:S04]  /*5200*/  LDL.LU.64 R14, [R1+0x328] ;  /* 0x00032800010e7983 */ /* 0x001ee80000300a00 */
[----:B------:R0:W-:Y:S01]  /*5210*/  STL [R1+0x25c], R23 ;  /* 0x00025c1701007387 */ /* 0x0001e20000100800 */
[----:B------:R-:W-:Y:S02]  /*5220*/  LOP3.LUT P1, RZ, R22, 0x10, RZ, 0xc0, !PT ;  /* 0x0000001016ff7812 */ /* 0x000fe4000782c0ff */
[----:B0-----:R-:W-:-:S02]  /*5230*/  MOV R23, RZ ;  /* 0x000000ff00177202 */ /* 0x001fc40000000f00 */
[----:B------:R-:W-:Y:S02]  /*5240*/  @!P0 MOV R23, R12 ;  /* 0x0000000c00178202 */ /* 0x000fe40000000f00 */
[----:B------:R-:W-:Y:S01]  /*5250*/  LOP3.LUT P0, RZ, R22, 0x8, RZ, 0xc0, !PT ;  /* 0x0000000816ff7812 */ /* 0x000fe2000780c0ff */
[----:B------:R0:W-:Y:S04]  /*5260*/  STL.64 [R1+0x1a0], R6 ;  /* 0x0001a00601007387 */ /* 0x0001e80000100a00 */
[----:B------:R1:W-:Y:S01]  /*5270*/  STL.64 [R1+0x198], R8 ;  /* 0x0001980801007387 */ /* 0x0003e20000100a00 */
[----:B0-----:R-:W-:Y:S02]  /*5280*/  CS2R R6, SRZ ;  /* 0x0000000000067805 */ /* 0x001fe4000001ff00 */
[----:B-1----:R-:W-:-:S05]  /*5290*/  CS2R R8, SRZ ;  /* 0x0000000000087805 */ /* 0x002fca000001ff00 */
[----:B------:R0:W3:Y:S04]  /*52a0*/  @!P0 LDG.E.64 R6, desc[UR10][R10.64] ;  /* 0x0000000a0a068981 */ /* 0x0000e8000c1e1b00 */
[----:B----4-:R1:W4:Y:S01]  /*52b0*/  @!P1 LDG.E.64 R8, desc[UR10][R18.64] ;  /* 0x0000000a12089981 */ /* 0x010322000c1e1b00 */
[----:B0-----:R-:W-:Y:S02]  /*52c0*/  CS2R R10, SRZ ;  /* 0x00000000000a7805 */ /* 0x001fe4000001ff00 */
[----:B-1----:R-:W-:-:S06]  /*52d0*/  CS2R R18, SRZ ;  /* 0x0000000000127805 */ /* 0x002fcc000001ff00 */
[----:B--2---:R0:W2:Y:S04]  /*52e0*/  @!P1 LDG.E.64 R18, desc[UR10][R16.64] ;  /* 0x0000000a10129981 */ /* 0x0040a8000c1e1b00 */
[----:B---3--:R-:W3:Y:S04]  /*52f0*/  @!P0 LDG.E.64 R10, desc[UR10][R14.64] ;  /* 0x0000000a0e0a8981 */ /* 0x008ee8000c1e1b00 */
[----:B------:R-:W3:Y:S01]  /*5300*/  LDL.LU.64 R14, [R1+0x4e0] ;  /* 0x0004e000010e7983 */ /* 0x000ee20000300a00 */
[----:B0-----:R-:W-:Y:S02]  /*5310*/  CS2R R16, SRZ ;  /* 0x0000000000107805 */ /* 0x001fe4000001ff00 */
[----:B----4-:R-:W-:-:S05]  /*5320*/  @!P1 MOV R17, R9 ;  /* 0x0000000900119202 */ /* 0x010fca0000000f00 */
[----:B------:R-:W-:Y:S01]  /*5330*/  STL [R1+0x424], R17 ;  /* 0x0004241101007387 */ /* 0x000fe20000100800 */
[----:B--2---:R-:W-:-:S05]  /*5340*/  @!P1 MOV R16, R18 ;  /* 0x0000001200109202 */ /* 0x004fca0000000f00 */
[----:B------:R0:W-:Y:S04]  /*5350*/  STL [R1+0x220], R16 ;  /* 0x0002201001007387 */ /* 0x0001e80000100800 */
[----:B0-----:R-:W2:Y:S04]  /*5360*/  LDL.LU.64 R16, [R1+0x318] ;  /* 0x0003180001107983 */ /* 0x001ea80000300a00 */
[----:B---3--:R0:W-:Y:S04]  /*5370*/  STL.64 [R1+0xa8], R14 ;  /* 0x0000a80e01007387 */ /* 0x0081e80000100a00 */
[----:B0-----:R-:W3:Y:S04]  /*5380*/  LDL.LU.64 R14, [R1+0x310] ;  /* 0x00031000010e7983 */ /* 0x001ee80000300a00 */
[----:B------:R0:W-:Y:S02]  /*5390*/  STL [R1+0x3f8], R0 ;  /* 0x0003f80001007387 */ /* 0x0001e40000100800 */
[----:B0-----:R-:W-:Y:S01]  /*53a0*/  HFMA2 R0, -RZ, RZ, 0, 0 ;  /* 0x00000000ff007431 */ /* 0x001fe200000001ff */
[----:B------:R-:W-:-:S02]  /*53b0*/  @!P2 MOV R0, R21 ;  /* 0x000000150000a202 */ /* 0x000fc40000000f00 */
[----:B------:R-:W-:Y:S01]  /*53c0*/  LOP3.LUT P2, RZ, R22, 0x4, RZ, 0xc0, !PT ;  /* 0x0000000416ff7812 */ /* 0x000fe2000784c0ff */
[----:B------:R0:W-:Y:S02]  /*53d0*/  STL.64 [R1+0x1a8], R12 ;  /* 0x0001a80c01007387 */ /* 0x0001e40000100a00 */
[----:B0-----:R-:W-:-:S10]  /*53e0*/  CS2R R12, SRZ ;  /* 0x00000000000c7805 */ /* 0x001fd4000001ff00 */
[----:B---3--:R0:W3:Y:S02]  /*53f0*/  @!P2 LDG.E.64 R12, desc[UR10][R14.64] ;  /* 0x0000000a0e0ca981 */ /* 0x0080e4000c1e1b00 */
[----:B0-----:R-:W-:-:S06]  /*5400*/  CS2R R14, SRZ ;  /* 0x00000000000e7805 */ /* 0x001fcc000001ff00 */
[----:B--2---:R0:W2:Y:S04]  /*5410*/  @!P2 LDG.E.64 R14, desc[UR10][R16.64] ;  /* 0x0000000a100ea981 */ /* 0x0040a8000c1e1b00 */
[----:B------:R-:W4:Y:S04]  /*5420*/  LDL.LU.64 R16, [R1+0x4d8] ;  /* 0x0004d80001107983 */ /* 0x000f280000300a00 */
[----:B------:R1:W-:Y:S02]  /*5430*/  STL [R1+0x4d4], R20 ;  /* 0x0004d41401007387 */ /* 0x0003e40000100800 */
[----:B-1----:R-:W-:-:S02]  /*5440*/  MOV R20, RZ ;  /* 0x000000ff00147202 */ /* 0x002fc40000000f00 */
[----:B------:R-:W-:-:S05]  /*5450*/  @!P0 MOV R20, R10 ;  /* 0x0000000a00148202 */ /* 0x000fca0000000f00 */
[----:B------:R1:W-:Y:S02]  /*5460*/  STL [R1+0x21c], R20 ;  /* 0x00021c1401007387 */ /* 0x0003e40000100800 */
[----:B-1----:R-:W-:Y:S01]  /*5470*/  HFMA2 R20, -RZ, RZ, 0, 0 ;  /* 0x00000000ff147431 */ /* 0x002fe200000001ff */
[----:B---3--:R-:W-:-:S05]  /*5480*/  @!P2 MOV R20, R13 ;  /* 0x0000000d0014a202 */ /* 0x008fca0000000f00 */
[----:B------:R1:W-:Y:S04]  /*5490*/  STL [R1+0x444], R20 ;  /* 0x0004441401007387 */ /* 0x0003e80000100800 */
[----:B-1----:R-:W3:Y:S04]  /*54a0*/  LDL.LU R20, [R1+0x4d4] ;  /* 0x0004d40001147983 */ /* 0x002ee80000300800 */
[----:B----4-:R1:W-:Y:S04]  /*54b0*/  STL.64 [R1+0xb0], R16 ;  /* 0x0000b01001007387 */ /* 0x0103e80000100a00 */
[----:B-1----:R-:W4:Y:S04]  /*54c0*/  LDL.LU.64 R16, [R1+0x2b8] ;  /* 0x0002b80001107983 */ /* 0x002f280000300a00 */
[----:B------:R1:W-:Y:S02]  /*54d0*/  STL [R1+0x224], R0 ;  /* 0x0002240001007387 */ /* 0x0003e40000100800 */
[----:B-1----:R-:W-:Y:S01]  /*54e0*/  HFMA2 R0, -RZ, RZ, 0, 0 ;  /* 0x00000000ff007431 */ /* 0x002fe200000001ff */
[----:B------:R-:W-:-:S05]  /*54f0*/  @!P1 MOV R0, R8 ;  /* 0x0000000800009202 */ /* 0x000fca0000000f00 */
[----:B------:R1:W-:Y:S02]  /*5500*/  STL [R1+0x420], R0 ;  /* 0x0004200001007387 */ /* 0x0003e40000100800 */
[----:B-1----:R-:W-:Y:S01]  /*5510*/  HFMA2 R0, -RZ, RZ, 0, 0 ;  /* 0x00000000ff007431 */ /* 0x002fe200000001ff */
[----:B------:R-:W-:Y:S02]  /*5520*/  @!P1 MOV R0, R19 ;  /* 0x0000001300009202 */ /* 0x000fe40000000f00 */
[----:B------:R-:W-:Y:S01]  /*5530*/  LOP3.LUT P1, RZ, R22, 0x2, RZ, 0xc0, !PT ;  /* 0x0000000216ff7812 */ /* 0x000fe2000782c0ff */
[----:B---3--:R4:W-:Y:S02]  /*5540*/  STL.64 [R1+0x1b0], R20 ;  /* 0x0001b01401007387 */ /* 0x0089e40000100a00 */
[----:B----4-:R-:W-:Y:S02]  /*5550*/  MOV R20, R16 ;  /* 0x0000001000147202 */ /* 0x010fe40000000f00 */
[----:B------:R-:W-:-:S02]  /*5560*/  MOV R21, R17 ;  /* 0x0000001100157202 */ /* 0x000fc40000000f00 */
[----:B0-----:R-:W-:-:S06]  /*5570*/  CS2R R16, SRZ ;  /* 0x0000000000107805 */ /* 0x001fcc000001ff00 */
[----:B------:R0:W3:Y:S02]  /*5580*/  @!P1 LDG.E.64 R16, desc[UR10][R2.64] ;  /* 0x0000000a02109981 */ /* 0x0000e4000c1e1b00 */
[----:B0-----:R-:W-:-:S06]  /*5590*/  CS2R R2, SRZ ;  /* 0x0000000000027805 */ /* 0x001fcc000001ff00 */
[----:B------:R-:W4:Y:S04]  /*55a0*/  @!P1 LDG.E.64 R2, desc[UR10][R4.64] ;  /* 0x0000000a04029981 */ /* 0x000f28000c1e1b00 */
[----:B------:R0:W-:Y:S04]  /*55b0*/  STL [R1+0x338], R0 ;  /* 0x0003380001007387 */ /* 0x0001e80000100800 */
[----:B------:R1:W-:Y:S04]  /*55c0*/  STL.64 [R1+0xb8], R8 ;  /* 0x0000b80801007387 */ /* 0x0003e80000100a00 */
[----:B------:R-:W-:Y:S01]  /*55d0*/  STL [R1+0x230], R23 ;  /* 0x0002301701007387 */ /* 0x000fe20000100800 */
[----:B0-----:R-:W-:Y:S01]  /*55e0*/  HFMA2 R0, -RZ, RZ, 0, 0 ;  /* 0x00000000ff007431 */ /* 0x001fe200000001ff */
[----:B------:R-:W-:-:S02]  /*55f0*/  @!P0 MOV R0, R6 ;  /* 0x0000000600008202 */ /* 0x000fc40000000f00 */
[----:B------:R-:W-:Y:S04]  /*5600*/  STL.64 [R1+0x1c0], R10 ;  /* 0x0001c00a01007387 */ /* 0x000fe80000100a00 */
[----:B------:R0:W-:Y:S04]  /*5610*/  STL [R1+0x42c], R0 ;  /* 0x00042c0001007387 */ /* 0x0001e80000100800 */
[----:B-1----:R-:W4:Y:S04]  /*5620*/  LDL.LU.64 R8, [R1+0x2d8] ;  /* 0x0002d80001087983 */ /* 0x002f280000300a00 */
[----:B------:R-:W-:Y:S01]  /*5630*/  STL.64 [R1+0xc8], R12 ;  /* 0x0000c80c01007387 */ /* 0x000fe20000100a00 */
[----:B0-----:R-:W-:Y:S01]  /*5640*/  HFMA2 R0, -RZ, RZ, 0, 0 ;  /* 0x00000000ff007431 */ /* 0x001fe200000001ff */
[----:B------:R-:W-:-:S02]  /*5650*/  @!P0 MOV R0, R11 ;  /* 0x0000000b00008202 */ /* 0x000fc40000000f00 */
[----:B------:R-:W-:Y:S04]  /*5660*/  STL.64 [R1+0x1b8], R18 ;  /* 0x0001b81201007387 */ /* 0x000fe80000100a00 */
[----:B------:R0:W-:Y:S01]  /*5670*/  STL [R1+0x328], R0 ;  /* 0x0003280001007387 */ /* 0x0001e20000100800 */
[----:B------:R-:W-:-:S03]  /*5680*/  UIMAD.WIDE UR6, UR8, 0x8, UR6 ;  /* 0x00000008080678a5 */ /* 0x000fc6000f8e0206 */
[----:B------:R-:W-:Y:S04]  /*5690*/  STL.64 [R1+0xc0], R6 ;  /* 0x0000c00601007387 */ /* 0x000fe80000100a00 */
[----:B--2---:R-:W-:Y:S01]  /*56a0*/  STL.64 [R1+0x1c8], R14 ;  /* 0x0001c80e01007387 */ /* 0x004fe20000100a00 */
[----:B0-----:R-:W-:Y:S01]  /*56b0*/  HFMA2 R0, -RZ, RZ, 0, 0 ;  /* 0x00000000ff007431 */ /* 0x001fe200000001ff */
[----:B------:R-:W-:Y:S02]  /*56c0*/  @!P2 MOV R0, R12 ;  /* 0x0000000c0000a202 */ /* 0x000fe40000000f00 */
[----:B------:R-:W2:Y:S04]  /*56d0*/  LDL.LU R4, [R1+0x4d0] ;  /* 0x0004d00001047983 */ /* 0x000ea80000300800 */
[----:B------:R0:W-:Y:S02]  /*56e0*/  STL [R1+0x438], R0 ;  /* 0x0004380001007387 */ /* 0x0001e40000100800 */
[----:B0-----:R-:W-:Y:S01]  /*56f0*/  HFMA2 R0, -RZ, RZ, 0, 0 ;  /* 0x00000000ff007431 */ /* 0x001fe200000001ff */
[----:B------:R-:W-:-:S05]  /*5700*/  @!P2 MOV R0, R15 ;  /* 0x0000000f0000a202 */ /* 0x000fca0000000f00 */
[----:B------:R0:W-:Y:S02]  /*5710*/  STL [R1+0x314], R0 ;  /* 0x0003140001007387 */ /* 0x0001e40000100800 */
[----:B0-----:R-:W-:Y:S01]  /*5720*/  HFMA2 R0, -RZ, RZ, 0, 0 ;  /* 0x00000000ff007431 */ /* 0x001fe200000001ff */
[----:B---3--:R-:W-:-:S05]  /*5730*/  @!P1 MOV R0, R16 ;  /* 0x0000001000009202 */ /* 0x008fca0000000f00 */
[----:B------:R0:W-:Y:S02]  /*5740*/  STL [R1+0x44c], R0 ;  /* 0x00044c0001007387 */ /* 0x0001e40000100800 */
[----:B0-----:R-:W-:Y:S02]  /*5750*/  MOV R0, RZ ;  /* 0x000000ff00007202 */ /* 0x001fe40000000f00 */
[----:B----4-:R-:W-:Y:S02]  /*5760*/  STL.64 [R1+0x4c8], R2 ;  /* 0x0004c80201007387 */ /* 0x010fe40000100a00 */
[----:B------:R-:W-:Y:S02]  /*5770*/  MOV R5, R0 ;  /* 0x0000000000057202 */ /* 0x000fe40000000f00 */
[----:B------:R-:W-:Y:S01]  /*5780*/  STL [R1+0x300], R0 ;  /* 0x0003000001007387 */ /* 0x000fe20000100800 */
[----:B------:R-:W-:-:S03]  /*5790*/  @!P1 MOV R5, R2 ;  /* 0x0000000200059202 */ /* 0x000fc60000000f00 */
[----:B------:R0:W-:Y:S02]  /*57a0*/  STL [R1+0x304], R0 ;  /* 0x0003040001007387 */ /* 0x0001e40000100800 */
[----:B0-----:R-:W-:Y:S02]  /*57b0*/  @!P1 MOV R0, R3 ;  /* 0x0000000300009202 */ /* 0x001fe40000000f00 */
[----:B------:R-:W3:Y:S01]  /*57c0*/  LDL.LU.64 R2, [R1+0x2d0] ;  /* 0x0002d00001027983 */ /* 0x000ee20000300a00 */
[----:B------:R-:W-:Y:S01]  /*57d0*/  HFMA2 R23, -RZ, RZ, 0, 0 ;  /* 0x00000000ff177431 */ /* 0x000fe200000001ff */
[----:B------:R-:W-:-:S05]  /*57e0*/  @!P0 MOV R23, R7 ;  /* 0x0000000700178202 */ /* 0x000fca0000000f00 */
[----:B------:R0:W-:Y:S01]  /*57f0*/  STL [R1+0x430], R23 ;  /* 0x0004301701007387 */ /* 0x0001e20000100800 */
[----:B------:R-:W-:Y:S02]  /*5800*/  LOP3.LUT P0, RZ, R22, 0x1, RZ, 0xc0, !PT ;  /* 0x0000000116ff7812 */ /* 0x000fe4000780c0ff */
[----:B0-----:R-:W-:Y:S02]  /*5810*/  MOV R23, RZ ;  /* 0x000000ff00177202 */ /* 0x001fe40000000f00 */
[----:B------:R-:W-:-:S05]  /*5820*/  @!P2 MOV R23, R14 ;  /* 0x0000000e0017a202 */ /* 0x000fca0000000f00 */
[----:B------:R0:W-:Y:S01]  /*5830*/  STL [R1+0x310], R23 ;  /* 0x0003101701007387 */ /* 0x0001e20000100800 */
[----:B------:R-:W-:-:S03]  /*5840*/  LOP3.LUT P2, RZ, R22, 0x8000000, RZ, 0xc0, !PT ;  /* 0x0800000016ff7812 */ /* 0x000fc6000784c0ff */
[----:B------:R-:W-:Y:S01]  /*5850*/  @!P1 STL [R1+0x300], R5 ;  /* 0x0003000501009387 */ /* 0x000fe20000100800 */
[----:B0-----:R-:W-:Y:S01]  /*5860*/  HFMA2 R23, -RZ, RZ, 0, 0 ;  /* 0x00000000ff177431 */ /* 0x001fe200000001ff */
[----:B------:R-:W-:Y:S02]  /*5870*/  @!P1 MOV R23, R17 ;  /* 0x0000001100179202 */ /* 0x000fe40000000f00 */
[----:B------:R-:W-:Y:S01]  /*5880*/  @!P1 STL [R1+0x304], R0 ;  /* 0x0003040001009387 */ /* 0x000fe20000100800 */
[----:B------:R-:W-:Y:S02]  /*5890*/  LOP3.LUT P1, RZ, R22, 0x4000000, RZ, 0xc0, !PT ;  /* 0x0400000016ff7812 */ /* 0x000fe4000782c0ff */
[----:B------:R-:W-:Y:S01]  /*58a0*/  MOV R22, R36 ;  /* 0x0000002400167202 */ /* 0x000fe20000000f00 */
[----:B------:R0:W-:Y:S02]  /*58b0*/  STL [R1+0x45c], R23 ;  /* 0x00045c1701007387 */ /* 0x0001e40000100800 */
[----:B0-----:R-:W-:-:S02]  /*58c0*/  MOV R23, R37 ;  /* 0x0000002500177202 */ /* 0x001fc40000000f00 */
[----:B------:R-:W-:-:S06]  /*58d0*/  CS2R R36, SRZ ;  /* 0x0000000000247805 */ /* 0x000fcc000001ff00 */
[----:B------:R0:W4:Y:S01]  /*58e0*/  @!P0 LDG.E.64 R36, desc[UR10][R8.64] ;  /* 0x0000000a08248981 */ /* 0x000122000c1e1b00 */
[----:B------:R-:W-:Y:S02]  /*58f0*/  CS2R R10, SRZ ;  /* 0x00000000000a7805 */ /* 0x000fe4000001ff00 */
[----:B------:R-:W-:-:S04]  /*5900*/  CS2R R12, SRZ ;  /* 0x00000000000c7805 */ /* 0x000fc8000001ff00 */
[----:B------:R-:W2:Y:S01]  /*5910*/  @!P1 LDG.E.64 R10, desc[UR10][R32.64] ;  /* 0x0000000a200a9981 */ /* 0x000ea2000c1e1b00 */
[----:B0-----:R-:W-:-:S06]  /*5920*/  CS2R R8, SRZ ;  /* 0x0000000000087805 */ /* 0x001fcc000001ff00 */
[----:B------:R0:W2:Y:S04]  /*5930*/  @!P0 LDG.E.64 R8, desc[UR10][R24.64] ;  /* 0x0000000a18088981 */ /* 0x0000a8000c1e1b00 */
[----:B------:R-:W4:Y:S01]  /*5940*/  LDL.LU.64 R32, [R1+0x280] ;  /* 0x0002800001207983 */ /* 0x000f220000300a00 */
[----:B0-----:R-:W-:Y:S02]  /*5950*/  MOV R24, R30 ;  /* 0x0000001e00187202 */ /* 0x001fe40000000f00 */
[----:B------:R-:W-:Y:S02]  /*5960*/  MOV R25, R31 ;  /* 0x0000001f00197202 */ /* 0x000fe40000000f00 */
[----:B------:R-:W2:Y:S04]  /*5970*/  LDL.LU.64 R30, [R1+0x270] ;  /* 0x00027000011e7983 */ /* 0x000ea80000300a00 */
[----:B---3--:R-:W3:Y:S04]  /*5980*/  @!P1 LDG.E.64 R12, desc[UR10][R2.64] ;  /* 0x0000000a020c9981 */ /* 0x008ee8000c1e1b00 */
[----:B------:R-:W3:Y:S01]  /*5990*/  LDL.LU.64 R2, [R1+0x238] ;  /* 0x0002380001027983 */ /* 0x000ee20000300a00 */
[----:B------:R-:W-:-:S06]  /*59a0*/  CS2R R18, SRZ ;  /* 0x0000000000127805 */ /* 0x000fcc000001ff00 */
[----:B------:R0:W3:Y:S02]  /*59b0*/  @!P3 LDG.E.64 R18, desc[UR10][R28.64] ;  /* 0x0000000a1c12b981 */ /* 0x0000e4000c1e1b00 */
[----:B0-----:R-:W-:Y:S02]  /*59c0*/  CS2R R28, SRZ ;  /* 0x00000000001c7805 */ /* 0x001fe4000001ff00 */
[----:B------:R-:W-:Y:S02]  /*59d0*/  MOV R6, UR6 ;  /* 0x0000000600067c02 */ /* 0x000fe40008000f00 */
[----:B------:R-:W-:Y:S02]  /*59e0*/  MOV R7, UR7 ;  /* 0x0000000700077c02 */ /* 0x000fe40008000f00 */
[----:B------:R-:W-:Y:S01]  /*59f0*/  CS2R R14, SRZ ;  /* 0x00000000000e7805 */ /* 0x000fe2000001ff00 */
[----:B------:R0:W-:Y:S01]  /*5a00*/  STL.64 [R1+0xd0], R16 ;  /* 0x0000d01001007387 */ /* 0x0001e20000100a00 */
[----:B------:R-:W1:Y:S04]  /*5a10*/  LDCU.U8 UR6, c[0x0][0x414] ;  /* 0x00008280ff0677ac */ /* 0x000e680008000000 */
[----:B------:R0:W3:Y:S02]  /*5a20*/  @!P2 LDG.E.64 R14, desc[UR10][R22.64] ;  /* 0x0000000a160ea981 */ /* 0x0000e4000c1e1b00 */
[----:B0-----:R-:W-:Y:S01]  /*5a30*/  HFMA2 R22, -RZ, RZ, 0, 0 ;  /* 0x00000000ff167431 */ /* 0x001fe200000001ff */
[----:B------:R-:W-:-:S06]  /*5a40*/  MOV R23, RZ ;  /* 0x000000ff00177202 */ /* 0x000fcc0000000f00 */
[----:B------:R-:W3:Y:S04]  /*5a50*/  @!P4 LDG.E.64 R22, desc[UR10][R34.64] ;  /* 0x0000000a2216c981 */ /* 0x000ee8000c1e1b00 */
[----:B------:R-:W3:Y:S04]  /*5a60*/  LDL.LU R35, [R1+0x368] ;  /* 0x0003680001237983 */ /* 0x000ee80000300800 */
[----:B--2---:R0:W2:Y:S02]  /*5a70*/  @!P5 LDG.E.64 R28, desc[UR10][R30.64] ;  /* 0x0000000a1e1cd981 */ /* 0x0040a4000c1e1b00 */
[----:B0-----:R-:W-:-:S06]  /*5a80*/  CS2R R30, SRZ ;  /* 0x00000000001e7805 */ /* 0x001fcc000001ff00 */
[----:B----4-:R0:W4:Y:S02]  /*5a90*/  @!P5 LDG.E.64 R30, desc[UR10][R32.64] ;  /* 0x0000000a201ed981 */ /* 0x010124000c1e1b00 */
[----:B0-----:R-:W-:-:S06]  /*5aa0*/  CS2R R32, SRZ ;  /* 0x0000000000207805 */ /* 0x001fcc000001ff00 */
[----:B---3--:R-:W3:Y:S04]  /*5ab0*/  @!P6 LDG.E.64 R32, desc[UR10][R2.64] ;  /* 0x0000000a0220e981 */ /* 0x008ee8000c1e1b00 */
[----:B------:R0:W2:Y:S01]  /*5ac0*/  LDG.E.64 R2, desc[UR10][R6.64] ;  /* 0x0000000a06027981 */ /* 0x0000a2000c1e1b00 */
[----:B------:R-:W-:-:S06]  /*5ad0*/  CS2R R16, SRZ ;  /* 0x0000000000107805 */ /* 0x000fcc000001ff00 */
[----:B------:R1:W3:Y:S01]  /*5ae0*/  @!P2 LDG.E.64 R16, desc[UR10][R20.64] ;  /* 0x0000000a1410a981 */ /* 0x0002e2000c1e1b00 */
[----:B0-----:R-:W0:Y:S01]  /*5af0*/  @!P6 LDC.64 R6, c[0x0][0x398] ;  /* 0x0000e600ff06eb82 */ /* 0x001e220000000a00 */
[----:B-1----:R-:W-:-:S06]  /*5b00*/  CS2R R20, SRZ ;  /* 0x0000000000147805 */ /* 0x002fcc000001ff00 */
[----:B------:R1:W4:Y:S02]  /*5b10*/  @!P3 LDG.E.64 R20, desc[UR10][R26.64] ;  /* 0x0000000a1a14b981 */ /* 0x000324000c1e1b00 */
[----:B-1----:R-:W-:-:S06]  /*5b20*/  CS2R R26, SRZ ;  /* 0x00000000001a7805 */ /* 0x002fcc000001ff00 */
[----:B------:R1:W3:Y:S02]  /*5b30*/  @!P4 LDG.E.64 R26, desc[UR10][R24.64] ;  /* 0x0000000a181ac981 */ /* 0x0002e4000c1e1b00 */
[----:B-1----:R-:W1:Y:S01]  /*5b40*/  S2R R25, SR_TID.X ;  /* 0x0000000000197919 */ /* 0x002e620000002100 */
[----:B------:R-:W-:Y:S01]  /*5b50*/  HFMA2 R34, -RZ, RZ, 0, 0 ;  /* 0x00000000ff227431 */ /* 0x000fe200000001ff */
[----:B------:R-:W-:Y:S02]  /*5b60*/  @!P0 MOV R34, R37 ;  /* 0x0000002500228202 */ /* 0x000fe40000000f00 */
[----:B-1----:R-:W-:-:S05]  /*5b70*/  LOP3.LUT R24, R25, 0xffff, RZ, 0xc0, !PT ;  /* 0x0000ffff19187812 */ /* 0x002fca00078ec0ff */
[----:B------:R-:W-:-:S05]  /*5b80*/  IMAD R24, R24, 0x619, RZ ;  /* 0x0000061918187824 */ /* 0x000fca00078e02ff */
[----:B------:R-:W-:-:S04]  /*5b90*/  SHF.R.U32.HI R24, RZ, 0x10, R24 ;  /* 0x00000010ff187819 */ /* 0x000fc80000011618 */
[----:B------:R-:W-:-:S05]  /*5ba0*/  PRMT R24, R24, 0x9910, RZ ;  /* 0x0000991018187816 */ /* 0x000fca00000000ff */
[----:B------:R-:W-:Y:S01]  /*5bb0*/  IMAD R24, R24, 0x2a, RZ ;  /* 0x0000002a18187824 */ /* 0x000fe200078e02ff */
[----:B------:R-:W-:Y:S04]  /*5bc0*/  STL [R1+0x2ac], R34 ;  /* 0x0002ac2201007387 */ /* 0x000fe80000100800 */
[----:B------:R-:W-:-:S04]  /*5bd0*/  IADD3 R24, PT, PT, RZ, -R24, RZ ;  /* 0x80000018ff187210 */ /* 0x000fc80007ffe0ff */
[----:B------:R-:W-:-:S04]  /*5be0*/  PRMT R24, R24, 0x7710, RZ ;  /* 0x0000771018187816 */ /* 0x000fc800000000ff */
[----:B------:R-:W-:Y:S02]  /*5bf0*/  IADD3 R24, PT, PT, R24, R25, RZ ;  /* 0x0000001918187210 */ /* 0x000fe40007ffe0ff */
[----:B--2---:R-:W-:Y:S02]  /*5c00*/  MOV R5, R3 ;  /* 0x0000000300057202 */ /* 0x004fe40000000f00 */
[----:B------:R-:W-:Y:S02]  /*5c10*/  MOV R0, R2 ;  /* 0x0000000200007202 */ /* 0x000fe40000000f00 */
[----:B------:R-:W-:Y:S02]  /*5c20*/  CS2R R2, SRZ ;  /* 0x0000000000027805 */ /* 0x000fe4000001ff00 */
[----:B------:R-:W-:Y:S02]  /*5c30*/  @!P0 MOV R2, R36 ;  /* 0x0000002400028202 */ /* 0x000fe40000000f00 */
[----:B------:R-:W-:-:S03]  /*5c40*/  @!P0 MOV R3, R8 ;  /* 0x0000000800038202 */ /* 0x000fc60000000f00 */
[----:B------:R1:W-:Y:S02]  /*5c50*/  STL [R1+0x28c], R2 ;  /* 0x00028c0201007387 */ /* 0x0003e40000100800 */
[----:B-1----:R-:W-:Y:S02]  /*5c60*/  MOV R2, RZ ;  /* 0x000000ff00027202 */ /* 0x002fe40000000f00 */
[----:B------:R-:W-:Y:S02]  /*5c70*/  @!P0 MOV R2, R9 ;  /* 0x0000000900028202 */ /* 0x000fe40000000f00 */
[----:B0-----:R-:W-:-:S04]  /*5c80*/  @!P6 IADD3 R6, P0, PT, R35, R6, RZ ;  /* 0x000000062306e210 */ /* 0x001fc80007f1e0ff */
[----:B------:R-:W-:Y:S02]  /*5c90*/  @!P6 IADD3.X R7, PT, PT, R4, R7, RZ, P0, !PT ;  /* 0x000000070407e210 */ /* 0x000fe400007fe4ff */
[----:B------:R-:W-:Y:S01]  /*5ca0*/  ISETP.NE.AND P0, PT, RZ, UR6, PT ;  /* 0x00000006ff007c0c */ /* 0x000fe2000bf05270 */
[----:B------:R-:W-:Y:S04]  /*5cb0*/  STL [R1+0x218], R3 ;  /* 0x0002180301007387 */ /* 0x000fe80000100800 */
[----:B------:R0:W-:Y:S08]  /*5cc0*/  STL [R1+0x280], R2 ;  /* 0x0002800201007387 */ /* 0x0001f00000100800 */
[----:B0-----:R-:W0:Y:S01]  /*5cd0*/  @P0 LDC.64 R2, c[0x0][0x3b0] ;  /* 0x0000ec00ff020b82 */ /* 0x001e220000000a00 */
[----:B------:R-:W-:-:S06]  /*5ce0*/  CS2R R34, SRZ ;  /* 0x0000000000227805 */ /* 0x000fcc000001ff00 */
[----:B------:R1:W2:Y:S02]  /*5cf0*/  @!P6 LDG.E.64 R34, desc[UR10][R6.64] ;  /* 0x0000000a0622e981 */ /* 0x0002a4000c1e1b00 */
[----:B-1----:R-:W-:Y:S02]  /*5d00*/  SHF.L.U32 R6, R24, 0x1, RZ ;  /* 0x0000000118067819 */ /* 0x002fe400000006ff */
[----:B0-----:R-:W-:Y:S02]  /*5d10*/  MOV R24, R2 ;  /* 0x0000000200187202 */ /* 0x001fe40000000f00 */
[----:B------:R-:W-:Y:S02]  /*5d20*/  MOV R25, R3 ;  /* 0x0000000300197202 */ /* 0x000fe40000000f00 */
[----:B------:R-:W2:Y:S04]  /*5d30*/  LDL.LU.64 R2, [R1+0x4c8] ;  /* 0x0004c80001027983 */ /* 0x000ea80000300a00 */
[----:B------:R0:W-:Y:S04]  /*5d40*/  STL.64 [R1+0xd8], R36 ;  /* 0x0000d82401007387 */ /* 0x0001e80000100a00 */
[----:B------:R1:W-:Y:S01]  /*5d50*/  STL.64 [R1+0xe0], R10 ;  /* 0x0000e00a01007387 */ /* 0x0003e20000100a00 */
[----:B0-----:R-:W-:Y:S01]  /*5d60*/  HFMA2 R36, -RZ, RZ, 0, 0 ;  /* 0x00000000ff247431 */ /* 0x001fe200000001ff */
[----:B------:R-:W-:Y:S01]  /*5d70*/  @!P1 MOV R36, R10 ;  /* 0x0000000a00249202 */ /* 0x000fe20000000f00 */
[----:B-1----:R-:W-:Y:S01]  /*5d80*/  HFMA2 R10, -RZ, RZ, 0, 0 ;  /* 0x00000000ff0a7431 */ /* 0x002fe200000001ff */
[----:B------:R-:W-:-:S05]  /*5d90*/  @!P2 MOV R10, R14 ;  /* 0x0000000e000aa202 */ /* 0x000fca0000000f00 */
[----:B------:R0:W-:Y:S02]  /*5da0*/  STL [R1+0x458], R10 ;  /* 0x0004580a01007387 */ /* 0x0001e40000100800 */
[----:B0-----:R-:W-:Y:S01]  /*5db0*/  HFMA2 R10, -RZ, RZ, 0, 0 ;  /* 0x00000000ff0a7431 */ /* 0x001fe200000001ff */
[----:B------:R-:W-:-:S05]  /*5dc0*/  @!P2 MOV R10, R15 ;  /* 0x0000000f000aa202 */ /* 0x000fca0000000f00 */
[----:B------:R0:W-:Y:S01]  /*5dd0*/  STL [R1+0x464], R10 ;  /* 0x0004640a01007387 */ /* 0x0001e20000100800 */
[----:B------:R-:W-:Y:S02]  /*5de0*/  R2UR UR28, R0 ;  /* 0x00000000001c72ca */ /* 0x000fe400000e0000 */
[----:B------:R-:W-:Y:S01]  /*5df0*/  MOV R37, R5 ;  /* 0x0000000500257202 */ /* 0x000fe20000000f00 */
[----:B------:R-:W-:Y:S01]  /*5e00*/  STL.64 [R1+0x1d8], R8 ;  /* 0x0001d80801007387 */ /* 0x000fe20000100a00 */
[----:B------:R-:W-:Y:S01]  /*5e10*/  LOP3.LUT R4, R6, 0xffff, RZ, 0xc0, !PT ;  /* 0x0000ffff06047812 */ /* 0x000fe200078ec0ff */
[----:B0-----:R-:W-:Y:S01]  /*5e20*/  HFMA2 R10, -RZ, RZ, 0, 0 ;  /* 0x00000000ff0a7431 */ /* 0x001fe200000001ff */
[----:B------:R-:W-:Y:S01]  /*5e30*/  @!P3 MOV R10, R18 ;  /* 0x00000012000ab202 */ /* 0x000fe20000000f00 */
[----:B------:R-:W-:Y:S04]  /*5e40*/  STL.64 [R1+0xf8], R22 ;  /* 0x0000f81601007387 */ /* 0x000fe80000100a00 */
[----:B------:R0:W-:Y:S04]  /*5e50*/  STL [R1+0x46c], R10 ;  /* 0x00046c0a01007387 */ /* 0x0001e80000100800 */
[----:B----4-:R-:W-:Y:S04]  /*5e60*/  STL.64 [R1+0x1f0], R20 ;  /* 0x0001f01401007387 */ /* 0x010fe80000100a00 */
[----:B------:R-:W-:Y:S01]  /*5e70*/  STL.64 [R1+0x200], R30 ;  /* 0x0002001e01007387 */ /* 0x000fe20000100a00 */
[----:B0-----:R-:W-:Y:S01]  /*5e80*/  HFMA2 R10, -RZ, RZ, 0, 0 ;  /* 0x00000000ff0a7431 */ /* 0x001fe200000001ff */
[----:B------:R-:W-:-:S02]  /*5e90*/  @!P3 MOV R10, R19 ;  /* 0x00000013000ab202 */ /* 0x000fc40000000f00 */
[----:B---3--:R-:W-:Y:S04]  /*5ea0*/  STL.64 [R1+0x1f8], R26 ;  /* 0x0001f81a01007387 */ /* 0x008fe80000100a00 */
[----:B------:R0:W-:Y:S01]  /*5eb0*/  STL [R1+0x474], R10 ;  /* 0x0004740a01007387 */ /* 0x0001e20000100800 */
[----:B------:R-:W-:Y:S01]  /*5ec0*/  HFMA2 R8, -RZ, RZ, 0, 0 ;  /* 0x00000000ff087431 */ /* 0x000fe200000001ff */
[----:B------:R-:W-:Y:S02]  /*5ed0*/  @!P1 MOV R8, R11 ;  /* 0x0000000b00089202 */ /* 0x000fe40000000f00 */
[----:B------:R-:W-:Y:S04]  /*5ee0*/  STL.64 [R1+0x108], R32 ;  /* 0x0001082001007387 */ /* 0x000fe80000100a00 */
[----:B------:R-:W-:Y:S01]  /*5ef0*/  STL [R1+0x284], R36 ;  /* 0x0002842401007387 */ /* 0x000fe20000100800 */
[----:B0-----:R-:W-:Y:S01]  /*5f00*/  HFMA2 R10, -RZ, RZ, 0, 0 ;  /* 0x00000000ff0a7431 */ /* 0x001fe200000001ff */
[----:B------:R-:W-:-:S02]  /*5f10*/  @!P3 MOV R10, R20 ;  /* 0x00000014000ab202 */ /* 0x000fc40000000f00 */
[----:B------:R-:W-:Y:S01]  /*5f20*/  STL.64 [R1+0x100], R28 ;  /* 0x0001001c01007387 */ /* 0x000fe20000100a00 */
[----:B------:R-:W-:-:S03]  /*5f30*/  MOV R11, R37 ;  /* 0x00000025000b7202 */ /* 0x000fc60000000f00 */
[----:B------:R0:W-:Y:S01]  /*5f40*/  STL [R1+0x274], R10 ;  /* 0x0002740a01007387 */ /* 0x0001e20000100800 */
[----:B------:R-:W-:-:S03]  /*5f50*/  MOV R6, UR13 ;  /* 0x0000000d00067c02 */ /* 0x000fc60008000f00 */
[----:B------:R1:W-:Y:S04]  /*5f60*/  STL [R1+0x4a4], R4 ;  /* 0x0004a40401007387 */ /* 0x0003e80000100800 */
[----:B------:R-:W-:Y:S01]  /*5f70*/  STL [R1+0x2a0], R8 ;  /* 0x0002a00801007387 */ /* 0x000fe20000100800 */
[----:B0-----:R-:W-:-:S03]  /*5f80*/  MOV R10, UR28 ;  /* 0x0000001c000a7c02 */ /* 0x001fc60008000f00 */
[----:B------:R-:W5:Y:S02]  /*5f90*/  LDL.LU R5, [R1+0x4b0] ;  /* 0x0004b00001057983 */ /* 0x000f640000300800 */
[----:B------:R-:W-:Y:S01]  /*5fa0*/  FFMA.FTZ R10, -R10, UR28, R11 ;  /* 0x0000001c0a0a7c23 */ /* 0x000fe2000801010b */
[----:B------:R-:W-:Y:S01]  /*5fb0*/  HFMA2 R11, -RZ, RZ, 0, 0 ;  /* 0x00000000ff0b7431 */ /* 0x000fe200000001ff */
[----:B------:R-:W-:Y:S01]  /*5fc0*/  @!P3 MOV R11, R21 ;  /* 0x00000015000bb202 */ /* 0x000fe20000000f00 */
[----:B-1----:R-:W-:Y:S01]  /*5fd0*/  IMAD R4, R6, 0x54, R4 ;  /* 0x0000005406047824 */ /* 0x002fe200078e0204 */
[----:B------:R-:W-:Y:S01]  /*5fe0*/  CS2R R6, SRZ ;  /* 0x0000000000067805 */ /* 0x000fe2000001ff00 */
[----:B------:R-:W5:Y:S02]  /*5ff0*/  LDL.LU R0, [R1+0x4ac] ;  /* 0x0004ac0001007983 */ /* 0x000f640000300800 */
[----:B------:R-:W-:Y:S02]  /*6000*/  @P0 IMAD.WIDE R24, R4, 0x4, R24 ;  /* 0x0000000404180825 */ /* 0x000fe400078e0218 */
[----:B------:R0:W-:Y:S04]  /*6010*/  STL [R1+0x2c4], R11 ;  /* 0x0002c40b01007387 */ /* 0x0001e80000100800 */
[----:B------:R1:W5:Y:S04]  /*6020*/  @P0 LDG.E.64 R6, desc[UR10][R24.64] ;  /* 0x0000000a18060981 */ /* 0x000368000c1e1b00 */
[----:B------:R3:W5:Y:S01]  /*6030*/  LDL R20, [R1+0x284] ;  /* 0x0002840001147983 */ /* 0x0007620000100800 */
[----:B0-----:R-:W-:Y:S01]  /*6040*/  HFMA2 R11, -RZ, RZ, 0, 0 ;  /* 0x00000000ff0b7431 */ /* 0x001fe200000001ff */
[----:B------:R-:W-:Y:S01]  /*6050*/  @!P4 MOV R11, R22 ;  /* 0x00000016000bc202 */ /* 0x000fe20000000f00 */
[----:B------:R-:W-:Y:S01]  /*6060*/  HFMA2 R21, -RZ, RZ, 0, 0 ;  /* 0x00000000ff157431 */ /* 0x000fe200000001ff */
[----:B------:R3:W5:Y:S01]  /*6070*/  LDL R22, [R1+0x2a0] ;  /* 0x0002a00001167983 */ /* 0x0007620000100800 */
[----:B-1----:R-:W0:Y:S03]  /*6080*/  LDC.64 R24, c[0x0][0x3a8] ;  /* 0x0000ea00ff187b82 */ /* 0x002e260000000a00 */
[----:B------:R1:W-:Y:S02]  /*6090*/  STL [R1+0x478], R11 ;  /* 0x0004780b01007387 */ /* 0x0003e40000100800 */
[----:B-1----:R-:W-:Y:S01]  /*60a0*/  HFMA2 R11, -RZ, RZ, 0, 0 ;  /* 0x00000000ff0b7431 */ /* 0x002fe200000001ff */
[----:B------:R-:W-:-:S05]  /*60b0*/  @!P4 MOV R11, R23 ;  /* 0x00000017000bc202 */ /* 0x000fca0000000f00 */
[----:B------:R1:W-:Y:S02]  /*60c0*/  STL [R1+0x47c], R11 ;  /* 0x00047c0b01007387 */ /* 0x0003e40000100800 */
[----:B-1----:R-:W-:Y:S01]  /*60d0*/  HFMA2 R11, -RZ, RZ, 0, 0 ;  /* 0x00000000ff0b7431 */ /* 0x002fe200000001ff */
[----:B------:R-:W-:Y:S01]  /*60e0*/  @!P5 MOV R11, R28 ;  /* 0x0000001c000bd202 */ /* 0x000fe20000000f00 */
[----:B0-----:R-:W-:-:S04]  /*60f0*/  IMAD.WIDE R24, R4, 0x4, R24 ;  /* 0x0000000404187825 */ /* 0x001fc800078e0218 */
[----:B------:R-:W-:Y:S01]  /*6100*/  HFMA2 R23, -RZ, RZ, 0, 0 ;  /* 0x00000000ff177431 */ /* 0x000fe200000001ff */
[----:B------:R-:W-:Y:S01]  /*6110*/  @!P4 MOV R21, R26 ;  /* 0x0000001a0015c202 */ /* 0x000fe20000000f00 */
[----:B------:R3:W5:Y:S04]  /*6120*/  LDL.LU R4, [R1+0x4c0] ;  /* 0x0004c00001047983 */ /* 0x0007680000300800 */
[----:B------:R0:W-:Y:S04]  /*6130*/  STL [R1+0x480], R11 ;  /* 0x0004800b01007387 */ /* 0x0001e80000100800 */
[----:B------:R-:W5:Y:S04]  /*6140*/  LDG.E.64 R24, desc[UR10][R24.64] ;  /* 0x0000000a18187981 */ /* 0x000f68000c1e1b00 */
[----:B------:R3:W5:Y:S01]  /*6150*/  LDL R28, [R1+0x274] ;  /* 0x00027400011c7983 */ /* 0x0007620000100800 */
[----:B0-----:R-:W-:Y:S01]  /*6160*/  HFMA2 R11, -RZ, RZ, 0, 0 ;  /* 0x00000000ff0b7431 */ /* 0x001fe200000001ff */
[----:B------:R-:W-:-:S02]  /*6170*/  @!P5 MOV R11, R29 ;  /* 0x0000001d000bd202 */ /* 0x000fc40000000f00 */
[----:B------:R-:W-:Y:S01]  /*6180*/  @!P5 MOV R23, R30 ;  /* 0x0000001e0017d202 */ /* 0x000fe20000000f00 */
[----:B------:R-:W-:Y:S01]  /*6190*/  HFMA2 R26, -RZ, RZ, 0, 0 ;  /* 0x00000000ff1a7431 */ /* 0x000fe200000001ff */
[----:B------:R3:W5:Y:S04]  /*61a0*/  LDL R29, [R1+0x458] ;  /* 0x00045800011d7983 */ /* 0x0007680000100800 */
[----:B------:R0:W-:Y:S01]  /*61b0*/  STL [R1+0x488], R11 ;  /* 0x0004880b01007387 */ /* 0x0001e20000100800 */
[----:B------:R-:W-:Y:S01]  /*61c0*/  HFMA2 R30, -RZ, RZ, 0, 0 ;  /* 0x00000000ff1e7431 */ /* 0x000fe200000001ff */
[----:B------:R-:W-:Y:S01]  /*61d0*/  @!P5 MOV R30, R31 ;  /* 0x0000001f001ed202 */ /* 0x000fe20000000f00 */
[----:B------:R-:W-:Y:S02]  /*61e0*/  HFMA2 R31, -RZ, RZ, 0, 0 ;  /* 0x00000000ff1f7431 */ /* 0x000fe400000001ff */
[----:B0-----:R-:W-:Y:S01]  /*61f0*/  HFMA2 R11, -RZ, RZ, 0, 0 ;  /* 0x00000000ff0b7431 */ /* 0x001fe200000001ff */
[----:B------:R-:W-:Y:S01]  /*6200*/  @!P6 MOV R11, R32 ;  /* 0x00000020000be202 */ /* 0x000fe20000000f00 */
[----:B------:R-:W-:Y:S01]  /*6210*/  HFMA2 R32, -RZ, RZ, 0, 0 ;  /* 0x00000000ff207431 */ /* 0x000fe200000001ff */
[----:B------:R-:W-:-:S02]  /*6220*/  @!P4 MOV R26, R27 ;  /* 0x0000001b001ac202 */ /* 0x000fc40000000f00 */
[----:B------:R3:W5:Y:S04]  /*6230*/  LDL R27, [R1+0x2c4] ;  /* 0x0002c400011b7983 */ /* 0x0007680000100800 */
[----:B------:R0:W-:Y:S02]  /*6240*/  STL [R1+0x48c], R11 ;  /* 0x00048c0b01007387 */ /* 0x0001e40000100800 */
[----:B0-----:R-:W-:Y:S01]  /*6250*/  HFMA2 R11, -RZ, RZ, 0, 0 ;  /* 0x00000000ff0b7431 */ /* 0x001fe200000001ff */
[----:B------:R-:W-:Y:S02]  /*6260*/  @!P6 MOV R11, R33 ;  /* 0x00000021000be202 */ /* 0x000fe40000000f00 */
[----:B------:R3:W5:Y:S04]  /*6270*/  LDL R33, [R1+0x268] ;  /* 0x0002680001217983 */ /* 0x0007680000100800 */
[----:B--2---:R0:W-:Y:S01]  /*6280*/  STL.64 [R1+0x208], R34 ;  /* 0x0002082201007387 */ /* 0x0041e20000100a00 */
[----:B------:R-:W-:-:S02]  /*6290*/  @!P6 MOV R31, R34 ;  /* 0x00000022001fe202 */ /* 0x000fc40000000f00 */
[----:B------:R-:W-:Y:S01]  /*62a0*/  @!P6 MOV R32, R35 ;  /* 0x000000230020e202 */ /* 0x000fe20000000f00 */
[----:B0-----:R3:W5:Y:S04]  /*62b0*/  LDL R34, [R1+0x378] ;  /* 0x0003780001227983 */ /* 0x0017680000100800 */
[----:B------:R3:W5:Y:S04]  /*62c0*/  LDL R35, [R1+0x34c] ;  /* 0x00034c0001237983 */ /* 0x0007680000100800 */
[----:B------:R0:W-:Y:S04]  /*62d0*/  STL.64 [R1+0x1d0], R2 ;  /* 0x0001d00201007387 */ /* 0x0001e80000100a00 */
[----:B0-----:R3:W5:Y:S01]  /*62e0*/  LDL.LU.64 R2, [R1+0x4b8] ;  /* 0x0004b80001027983 */ /* 0x0017620000300a00 */
[----:B------:R-:W-:-:S13]  /*62f0*/  FSETP.GTU.FTZ.AND P0, PT, R10, RZ, PT ;  /* 0x000000ff0a00720b */ /* 0x000fda0003f1c000 */
[----:B------:R-:W-:-:S05]  /*6300*/  VOTEU.ANY UP0, P0 ;  /* 0x0000000000ff7886 */ /* 0x000fca0000000100 */
[----:B------:R-:W0:Y:S01]  /*6310*/  @UP0 LDCU UR5, c[0x0][0x3c0] ;  /* 0x00007800ff0507ac */ /* 0x000e220008000800 */
[----:B------:R-:W-:Y:S01]  /*6320*/  PLOP3.LUT P0, PT, PT, PT, UP0, 0x80, 0x8 ;  /* 0x000000000008781c */ /* 0x000fe20003f0f008 */
[----:B------:R3:W-:-:S12]  /*6330*/  STL.64 [R1+0x1e0], R12 ;  /* 0x0001e00c01007387 */ /* 0x0007d80000100a00 */
[----:B0-----:R-:W-:-:S06]  /*6340*/  @P0 FADD.FTZ R10, R10, UR5 ;  /* 0x000000050a0a0e21 */ /* 0x001fcc0008010000 */
[----:B------:R-:W0:Y:S01]  /*6350*/  @P0 MUFU.RSQ R10, R10 ;  /* 0x0000000a000a0308 */ /* 0x000e220000001400 */
[----:B------:R3:W-:Y:S04]  /*6360*/  STL.64 [R1+0xe8], R14 ;  /* 0x0000e80e01007387 */ /* 0x0007e80000100a00 */
[----:B------:R3:W-:Y:S04]  /*6370*/  STL.64 [R1+0x1e8], R16 ;  /* 0x0001e81001007387 */ /* 0x0007e80000100a00 */
[----:B------:R3:W-:Y:S04]  /*6380*/  STL.64 [R1+0xf0], R18 ;  /* 0x0000f01201007387 */ /* 0x0007e80000100a00 */
[----:B------:R3:W-:Y:S01]  /*6390*/  STL [R1+0x490], R11 ;  /* 0x0004900b01007387 */ /* 0x0007e20000100800 */
[----:B------:R-:W-:Y:S01]  /*63a0*/  UISETP.NE.AND UP1, UPT, UR6, URZ, UPT ;  /* 0x000000ff0600728c */ /* 0x000fe2000bf25270 */
[----:B0-----:R-:W-:-:S02]  /*63b0*/  @P0 R2UR UR5, R10 ;  /* 0x000000000a0502ca */ /* 0x001fc400000e0000 */
[----:B------:R-:W-:Y:S02]  /*63c0*/  CS2R R8, SRZ ;  /* 0x0000000000087805 */ /* 0x000fe4000001ff00 */
[----:B------:R-:W-:Y:S02]  /*63d0*/  CS2R R36, SRZ ;  /* 0x0000000000247805 */ /* 0x000fe4000001ff00 */
[----:B------:R-:W-:Y:S02]  /*63e0*/  @!P1 MOV R8, R12 ;  /* 0x0000000c00089202 */ /* 0x000fe40000000f00 */
[----:B------:R-:W-:Y:S02]  /*63f0*/  @!P1 MOV R9, R13 ;  /* 0x0000000d00099202 */ /* 0x000fe40000000f00 */
[----:B------:R-:W-:Y:S02]  /*6400*/  @!P2 MOV R36, R16 ;  /* 0x000000100024a202 */ /* 0x000fe40000000f00 */
[----:B------:R-:W-:Y:S01]  /*6410*/  @!P2 MOV R37, R17 ;  /* 0x000000110025a202 */ /* 0x000fe20000000f00 */
[----:B------:R-:W-:Y:S01]  /*6420*/  UMOV UR16, 0x3f800000 ;  /* 0x3f80000000107882 */ /* 0x000fe20000000000 */
[----:B------:R-:W-:Y:S01]  /*6430*/  @UP0 UMOV UR16, UR5 ;  /* 0x0000000500100c82 */ /* 0x000fe20008000000 */
[----:B---3--:R-:W-:Y:S05]  /*6440*/  BRA.U UP1, `(.L_x_1415) ;  /* 0x0000002501087547 */ /* 0x008fea000b800000 */
[----:B------:R-:W2:Y:S04]  /*6450*/  LDL.LU R11, [R1+0x2f4] ;  /* 0x0002f400010b7983 */ /* 0x000ea80000300800 */
[----:B------:R-:W3:Y:S04]  /*6460*/  LDL.LU R12, [R1+0x2fc] ;  /* 0x0002fc00010c7983 */ /* 0x000ee80000300800 */
[----:B------:R-:W4:Y:S04]  /*6470*/  LDL.LU R15, [R1+0x26c] ;  /* 0x00026c00010f7983 */ /* 0x000f280000300800 */
[----:B------:R-:W4:Y:S04]  /*6480*/  LDL.LU R13, [R1+0x39c] ;  /* 0x00039c00010d7983 */ /* 0x000f280000300800 */
[----:B------:R0:W-:Y:S04]  /*6490*/  STL [R1+0x4c8], R32 ;  /* 0x0004c82001007387 */ /* 0x0001e80000100800 */
[----:B------:R-:W4:Y:S04]  /*64a0*/  LDL.LU R16, [R1+0x278] ;  /* 0x0002780001107983 */ /* 0x000f280000300800 */
[----:B------:R-:W4:Y:S04]  /*64b0*/  LDL.LU R19, [R1+0x38c] ;  /* 0x00038c0001137983 */ /* 0x000f280000300800 */
[----:B0-----:R-:W4:Y:S04]  /*64c0*/  LDL.LU R32, [R1+0x324] ;  /* 0x0003240001207983 */ /* 0x001f280000300800 */
[----:B------:R-:W4:Y:S04]  /*64d0*/  LDL.LU R18, [R1+0x298] ;  /* 0x0002980001127983 */ /* 0x000f280000300800 */
[----:B-----5:R0:W-:Y:S04]  /*64e0*/  STL [R1+0x4ac], R0 ;  /* 0x0004ac0001007387 */ /* 0x0201e80000100800 */
[----:B0-----:R-:W4:Y:S04]  /*64f0*/  LDL.LU R0, [R1+0x29c] ;  /* 0x00029c0001007983 */ /* 0x001f280000300800 */
[----:B------:R0:W-:Y:S04]  /*6500*/  STL [R1+0x4b4], R3 ;  /* 0x0004b40301007387 */ /* 0x0001e80000100800 */
[----:B------:R1:W-:Y:S04]  /*6510*/  STL [R1+0x4bc], R5 ;  /* 0x0004bc0501007387 */ /* 0x0003e80000100800 */
[----:B0-----:R-:W4:Y:S04]  /*6520*/  LDL.LU R3, [R1+0x27c] ;  /* 0x00027c0001037983 */ /* 0x001f280000300800 */
[----:B-1----:R-:W4:Y:S01]  /*6530*/  LDL.LU R5, [R1+0x264] ;  /* 0x0002640001057983 */ /* 0x002f220000300800 */
[----:B------:R-:W-:-:S03]  /*6540*/  FMUL.FTZ R14, R25, R33 ;  /* 0x00000021190e7220 */ /* 0x000fc60000410000 */
[----:B------:R0:W-:Y:S04]  /*6550*/  STL [R1+0x4c4], R7 ;  /* 0x0004c40701007387 */ /* 0x0001e80000100800 */
[----:B------:R1:W-:Y:S04]  /*6560*/  STL [R1+0x4b0], R2 ;  /* 0x0004b00201007387 */ /* 0x0003e80000100800 */
[----:B0-----:R-:W4:Y:S04]  /*6570*/  LDL.LU R7, [R1+0x3bc] ;  /* 0x0003bc0001077983 */ /* 0x001f280000300800 */
[----:B-1----:R-:W4:Y:S04]  /*6580*/  LDL.LU R2, [R1+0x3b8] ;  /* 0x0003b80001027983 */ /* 0x002f280000300800 */
[----:B------:R0:W-:Y:S04]  /*6590*/  STL [R1+0x4c0], R6 ;  /* 0x0004c00601007387 */ /* 0x0001e80000100800 */
[----:B------:R1:W-:Y:S04]  /*65a0*/  STL [R1+0x4b8], R4 ;  /* 0x0004b80401007387 */ /* 0x0003e80000100800 */
[----:B0-----:R-:W4:Y:S04]  /*65b0*/  LDL.LU R6, [R1+0x2cc] ;  /* 0x0002cc0001067983 */ /* 0x001f280000300800 */
[----:B-1----:R-:W4:Y:S01]  /*65c0*/  LDL.LU R4, [R1+0x2c8] ;  /* 0x0002c80001047983 */ /* 0x002f220000300800 */
[----:B--2---:R-:W-:Y:S01]  /*65d0*/  FADD.FTZ R11, R11, -UR28 ;  /* 0x8000001c0b0b7e21 */ /* 0x004fe20008010000 */
[----:B---3--:R-:W-:-:S03]  /*65e0*/  FADD.FTZ R10, R12, -UR28 ;  /* 0x8000001c0c0a7e21 */ /* 0x008fc60008010000 */
[----:B------:R-:W-:Y:S01]  /*65f0*/  FMUL.FTZ R11, R11, UR16 ;  /* 0x000000100b0b7c20 */ /* 0x000fe20008410000 */
[----:B----4-:R-:W-:Y:S01]  /*6600*/  FMUL.FTZ R12, R24, R15 ;  /* 0x0000000f180c7220 */ /* 0x010fe20000410000 */
[----:B------:R-:W-:Y:S01]  /*6610*/  FMUL.FTZ R10, R10, UR16 ;  /* 0x000000100a0a7c20 */ /* 0x000fe20008410000 */
[----:B------:R-:W-:Y:S02]  /*6620*/  MOV R17, R13 ;  /* 0x0000000d00117202 */ /* 0x000fe40000000f00 */
[----:B------:R-:W-:Y:S01]  /*6630*/  FADD.FTZ R13, RZ, R12 ;  /* 0x0000000cff0d7221 */ /* 0x000fe20000010000 */
[----:B------:R-:W-:-:S03]  /*6640*/  FFMA.FTZ R12, R11, R12, RZ ;  /* 0x0000000c0b0c7223 */ /* 0x000fc600000100ff */
[----:B------:R-:W-:Y:S01]  /*6650*/  FADD.FTZ R13, R14, R13 ;  /* 0x0000000d0e0d7221 */ /* 0x000fe20000010000 */
[----:B------:R-:W-:Y:S01]  /*6660*/  FFMA.FTZ R12, R10, R14, R12 ;  /* 0x0000000e0a0c7223 */ /* 0x000fe2000001000c */
[----:B------:R-:W-:Y:S01]  /*6670*/  FFMA.FTZ R11, R11, R15, RZ ;  /* 0x0000000f0b0b7223 */ /* 0x000fe200000100ff */
[----:B------:R-:W-:Y:S01]  /*6680*/  FADD.FTZ R15, RZ, R15 ;  /* 0x0000000fff0f7221 */ /* 0x000fe20000010000 */
[----:B------:R-:W-:-:S04]  /*6690*/  FADD.FTZ R14, R32, -UR28 ;  /* 0x8000001c200e7e21 */ /* 0x000fc80008010000 */
[----:B------:R-:W-:Y:S01]  /*66a0*/  FMUL.FTZ R14, R14, UR16 ;  /* 0x000000100e0e7c20 */ /* 0x000fe20008410000 */
[----:B------:R-:W-:-:S03]  /*66b0*/  FADD.FTZ R15, R15, R16 ;  /* 0x000000100f0f7221 */ /* 0x000fc60000010000 */
[-C--:B------:R-:W-:Y:S01]  /*66c0*/  FFMA.FTZ R11, R14, R16.reuse, R11 ;  /* 0x000000100e0b7223 */ /* 0x080fe2000001000b */
[----:B------:R-:W-:Y:S01]  /*66d0*/  FMUL.FTZ R16, R24, R16 ;  /* 0x0000001018107220 */ /* 0x000fe20000410000 */
[----:B------:R-:W-:-:S03]  /*66e0*/  MOV R32, R19 ;  /* 0x0000001300207202 */ /* 0x000fc60000000f00 */
[----:B------:R-:W-:Y:S01]  /*66f0*/  FFMA.FTZ R12, R14, R16, R12 ;  /* 0x000000100e0c7223 */ /* 0x000fe2000001000c */
[----:B------:R-:W-:Y:S01]  /*6700*/  FADD.FTZ R14, R35, -UR28 ;  /* 0x8000001c230e7e21 */ /* 0x000fe20008010000 */
[----:B------:R-:W-:Y:S01]  /*6710*/  MOV R19, R17 ;  /* 0x0000001100137202 */ /* 0x000fe20000000f00 */
[----:B------:R-:W-:Y:S01]  /*6720*/  FFMA.FTZ R10, R10, R33, RZ ;  /* 0x000000210a0a7223 */ /* 0x000fe200000100ff */
[----:B------:R-:W-:Y:S01]  /*6730*/  FADD.FTZ R17, RZ, R33 ;  /* 0x00000021ff117221 */ /* 0x000fe20000010000 */
[----:B------:R-:W-:Y:S01]  /*6740*/  FMUL.FTZ R14, R14, UR16 ;  /* 0x000000100e0e7c20 */ /* 0x000fe20008410000 */
[----:B------:R-:W-:Y:S01]  /*6750*/  FADD.FTZ R13, R13, R16 ;  /* 0x000000100d0d7221 */ /* 0x000fe20000010000 */
[----:B------:R-:W-:Y:S01]  /*6760*/  FADD.FTZ R15, R15, R0 ;  /* 0x000000000f0f7221 */ /* 0x000fe20000010000 */
[----:B------:R-:W-:Y:S01]  /*6770*/  FADD.FTZ R17, R17, R18 ;  /* 0x0000001211117221 */ /* 0x000fe20000010000 */
[CC--:B------:R-:W-:Y:S01]  /*6780*/  FFMA.FTZ R10, R14.reuse, R18.reuse, R10 ;  /* 0x000000120e0a7223 */ /* 0x0c0fe2000001000a */
[----:B------:R-:W-:Y:S01]  /*6790*/  FMUL.FTZ R18, R25, R18 ;  /* 0x0000001219127220 */ /* 0x000fe20000410000 */
[----:B------:R-:W2:Y:S03]  /*67a0*/  LDL.LU R33, [R1+0x2f8] ;  /* 0x0002f80001217983 */ /* 0x000ea60000300800 */
[----:B------:R-:W-:Y:S01]  /*67b0*/  FFMA.FTZ R12, R14, R18, R12 ;  /* 0x000000120e0c7223 */ /* 0x000fe2000001000c */
[----:B------:R-:W-:Y:S01]  /*67c0*/  FADD.FTZ R14, R34, -UR28 ;  /* 0x8000001c220e7e21 */ /* 0x000fe20008010000 */
[----:B------:R-:W-:Y:S01]  /*67d0*/  FADD.FTZ R13, R18, R13 ;  /* 0x0000000d120d7221 */ /* 0x000fe20000010000 */
[----:B------:R-:W3:Y:S02]  /*67e0*/  LDL.LU R34, [R1+0x2e4] ;  /* 0x0002e40001227983 */ /* 0x000ee40000300800 */
[----:B------:R-:W-:Y:S01]  /*67f0*/  FMUL.FTZ R16, R14, UR16 ;  /* 0x000000100e107c20 */ /* 0x000fe20008410000 */
[-C--:B------:R-:W-:Y:S01]  /*6800*/  FMUL.FTZ R14, R24, R0.reuse ;  /* 0x00000000180e7220 */ /* 0x080fe20000410000 */
[----:B------:R-:W-:Y:S01]  /*6810*/  FADD.FTZ R18, R19, -UR28 ;  /* 0x8000001c13127e21 */ /* 0x000fe20008010000 */
[----:B------:R-:W4:Y:S01]  /*6820*/  LDL.LU R35, [R1+0x2f0] ;  /* 0x0002f00001237983 */ /* 0x000f220000300800 */
[C---:B------:R-:W-:Y:S01]  /*6830*/  FFMA.FTZ R11, R16.reuse, R0, R11 ;  /* 0x00000000100b7223 */ /* 0x040fe2000001000b */
[----:B------:R-:W-:Y:S01]  /*6840*/  FFMA.FTZ R12, R16, R14, R12 ;  /* 0x0000000e100c7223 */ /* 0x000fe2000001000c */
[----:B------:R-:W-:Y:S01]  /*6850*/  FADD.FTZ R16, R32, -UR28 ;  /* 0x8000001c20107e21 */ /* 0x000fe20008010000 */
[----:B------:R-:W-:Y:S01]  /*6860*/  FADD.FTZ R13, R13, R14 ;  /* 0x0000000e0d0d7221 */ /* 0x000fe20000010000 */
[----:B------:R-:W-:Y:S01]  /*6870*/  FMUL.FTZ R14, R25, R3 ;  /* 0x00000003190e7220 */ /* 0x000fe20000410000 */
[----:B------:R-:W-:Y:S01]  /*6880*/  FMUL.FTZ R18, R18, UR16 ;  /* 0x0000001012127c20 */ /* 0x000fe20008410000 */
[----:B------:R-:W-:Y:S01]  /*6890*/  FMUL.FTZ R16, R16, UR16 ;  /* 0x0000001010107c20 */ /* 0x000fe20008410000 */
[----:B------:R-:W-:Y:S01]  /*68a0*/  FADD.FTZ R15, R15, R5 ;  /* 0x000000050f0f7221 */ /* 0x000fe20000010000 */
[----:B------:R-:W2:Y:S01]  /*68b0*/  LDL.LU R32, [R1+0x3d8] ;  /* 0x0003d80001207983 */ /* 0x000ea20000300800 */
[----:B------:R-:W-:Y:S01]  /*68c0*/  FFMA.FTZ R11, R18, R5, R11 ;  /* 0x00000005120b7223 */ /* 0x000fe2000001000b */
[C---:B------:R-:W-:Y:S01]  /*68d0*/  FFMA.FTZ R10, R16.reuse, R3, R10 ;  /* 0x00000003100a7223 */ /* 0x040fe2000001000a */
[----:B------:R-:W-:Y:S01]  /*68e0*/  FFMA.FTZ R12, R16, R14, R12 ;  /* 0x0000000e100c7223 */ /* 0x000fe2000001000c */
[----:B------:R-:W-:Y:S01]  /*68f0*/  FMUL.FTZ R16, R24, R5 ;  /* 0x0000000518107220 */ /* 0x000fe20000410000 */
[----:B------:R-:W4:Y:S04]  /*6900*/  LDL.LU R19, [R1+0x3dc] ;  /* 0x0003dc0001137983 */ /* 0x000f280000300800 */
[----:B------:R-:W3:Y:S01]  /*6910*/  LDL.LU R5, [R1+0x400] ;  /* 0x0004000001057983 */ /* 0x000ee20000300800 */
[----:B------:R-:W-:Y:S01]  /*6920*/  FADD.FTZ R13, R14, R13 ;  /* 0x0000000d0e0d7221 */ /* 0x000fe20000010000 */
[----:B------:R-:W-:Y:S01]  /*6930*/  FADD.FTZ R14, R7, -UR28 ;  /* 0x8000001c070e7e21 */ /* 0x000fe20008010000 */
[----:B------:R-:W-:Y:S01]  /*6940*/  FFMA.FTZ R12, R18, R16, R12 ;  /* 0x00000010120c7223 */ /* 0x000fe2000001000c */
[----:B------:R-:W4:Y:S01]  /*6950*/  LDL.LU R7, [R1+0x404] ;  /* 0x0004040001077983 */ /* 0x000f220000300800 */
[----:B------:R-:W-:Y:S01]  /*6960*/  FADD.FTZ R17, R17, R3 ;  /* 0x0000000311117221 */ /* 0x000fe20000010000 */
[----:B------:R-:W-:-:S02]  /*6970*/  FADD.FTZ R18, R2, -UR28 ;  /* 0x8000001c02127e21 */ /* 0x000fc40008010000 */
[----:B------:R-:W4:Y:S01]  /*6980*/  LDL.LU R3, [R1+0x2e0] ;  /* 0x0002e00001037983 */ /* 0x000f220000300800 */
[----:B------:R-:W-:Y:S01]  /*6990*/  FADD.FTZ R13, R13, R16 ;  /* 0x000000100d0d7221 */ /* 0x000fe20000010000 */
[----:B------:R-:W-:Y:S01]  /*69a0*/  FMUL.FTZ R18, R18, UR16 ;  /* 0x0000001012127c20 */ /* 0x000fe20008410000 */
[----:B------:R-:W-:Y:S01]  /*69b0*/  FMUL.FTZ R14, R14, UR16 ;  /* 0x000000100e0e7c20 */ /* 0x000fe20008410000 */
[----:B------:R-:W4:Y:S01]  /*69c0*/  LDL.LU R0, [R1+0x308] ;  /* 0x0003080001007983 */ /* 0x000f220000300800 */
[-C--:B------:R-:W-:Y:S01]  /*69d0*/  FMUL.FTZ R16, R25, R6.reuse ;  /* 0x0000000619107220 */ /* 0x080fe20000410000 */
[C---:B------:R-:W-:Y:S01]  /*69e0*/  FFMA.FTZ R10, R18.reuse, R6, R10 ;  /* 0x00000006120a7223 */ /* 0x040fe2000001000a */
[----:B------:R-:W-:Y:S01]  /*69f0*/  FADD.FTZ R17, R17, R6 ;  /* 0x0000000611117221 */ /* 0x000fe20000010000 */
[----:B------:R-:W4:Y:S01]  /*6a00*/  LDL.LU R2, [R1+0x30c] ;  /* 0x00030c0001027983 */ /* 0x000f220000300800 */
[----:B------:R-:W-:Y:S01]  /*6a10*/  FFMA.FTZ R12, R18, R16, R12 ;  /* 0x00000010120c7223 */ /* 0x000fe2000001000c */
[----:B------:R-:W-:Y:S01]  /*6a20*/  FADD.FTZ R18, R16, R13 ;  /* 0x0000000d10127221 */ /* 0x000fe20000010000 */
[-C--:B------:R-:W-:Y:S01]  /*6a30*/  FMUL.FTZ R16, R24, R4.reuse ;  /* 0x0000000418107220 */ /* 0x080fe20000410000 */
[C---:B------:R-:W-:Y:S01]  /*6a40*/  FFMA.FTZ R11, R14.reuse, R4, R11 ;  /* 0x000000040e0b7223 */ /* 0x040fe2000001000b */
[----:B------:R-:W4:Y:S02]  /*6a50*/  LDL.LU R6, [R1+0x418] ;  /* 0x0004180001067983 */ /* 0x000f240000300800 */
[----:B------:R-:W-:Y:S01]  /*6a60*/  FFMA.FTZ R12, R14, R16, R12 ;  /* 0x000000100e0c7223 */ /* 0x000fe2000001000c */
[----:B--2---:R-:W-:-:S02]  /*6a70*/  FADD.FTZ R13, R32, -UR28 ;  /* 0x8000001c200d7e21 */ /* 0x004fc40008010000 */
[----:B------:R-:W2:Y:S01]  /*6a80*/  LDL.LU R32, [R1+0x428] ;  /* 0x0004280001207983 */ /* 0x000ea20000300800 */
[----:B---3--:R-:W-:-:S03]  /*6a90*/  FADD.FTZ R14, R5, -UR28 ;  /* 0x8000001c050e7e21 */ /* 0x008fc60008010000 */
[----:B------:R-:W3:Y:S01]  /*6aa0*/  LDL.LU R5, [R1+0x41c] ;  /* 0x00041c0001057983 */ /* 0x000ee20000300800 */
[----:B------:R-:W-:Y:S01]  /*6ab0*/  FADD.FTZ R18, R18, R16 ;  /* 0x0000001012127221 */ /* 0x000fe20000010000 */
[----:B------:R-:W-:Y:S01]  /*6ac0*/  FMUL.FTZ R16, R25, R34 ;  /* 0x0000002219107220 */ /* 0x000fe20000410000 */
[----:B------:R-:W-:Y:S01]  /*6ad0*/  FMUL.FTZ R13, R13, UR16 ;  /* 0x000000100d0d7c20 */ /* 0x000fe20008410000 */
[----:B----4-:R-:W-:-:S03]  /*6ae0*/  FADD.FTZ R19, R19, -UR28 ;  /* 0x8000001c13137e21 */ /* 0x010fc60008010000 */
[C---:B------:R-:W-:Y:S01]  /*6af0*/  FFMA.FTZ R12, R13.reuse, R16, R12 ;  /* 0x000000100d0c7223 */ /* 0x040fe2000001000c */
[----:B------:R-:W-:Y:S01]  /*6b00*/  FFMA.FTZ R10, R13, R34, R10 ;  /* 0x000000220d0a7223 */ /* 0x000fe2000001000a */
[----:B------:R-:W-:Y:S01]  /*6b10*/  FADD.FTZ R13, R7, -UR28 ;  /* 0x8000001c070d7e21 */ /* 0x000fe20008010000 */
[----:B------:R-:W-:Y:S01]  /*6b20*/  FADD.FTZ R18, R16, R18 ;  /* 0x0000001210127221 */ /* 0x000fe20000010000 */
[----:B------:R-:W4:Y:S01]  /*6b30*/  LDL.LU R7, [R1+0x410] ;  /* 0x0004100001077983 */ /* 0x000f220000300800 */
[----:B------:R-:W-:Y:S01]  /*6b40*/  FMUL.FTZ R16, R24, R3 ;  /* 0x0000000318107220 */ /* 0x000fe20000410000 */
[----:B------:R-:W-:Y:S01]  /*6b50*/  FMUL.FTZ R19, R19, UR16 ;  /* 0x0000001013137c20 */ /* 0x000fe20008410000 */
[----:B------:R-:W-:Y:S01]  /*6b60*/  FADD.FTZ R15, R15, R4 ;  /* 0x000000040f0f7221 */ /* 0x000fe20000010000 */
[----:B------:R-:W-:Y:S01]  /*6b70*/  FMUL.FTZ R14, R14, UR16 ;  /* 0x000000100e0e7c20 */ /* 0x000fe20008410000 */
[----:B------:R-:W-:Y:S01]  /*6b80*/  FADD.FTZ R18, R18, R16 ;  /* 0x0000001012127221 */ /* 0x000fe20000010000 */
[----:B------:R-:W-:Y:S01]  /*6b90*/  FFMA.FTZ R12, R19, R16, R12 ;  /* 0x00000010130c7223 */ /* 0x000fe2000001000c */
[----:B------:R-:W-:Y:S01]  /*6ba0*/  FMUL.FTZ R16, R25, R33 ;  /* 0x0000002119107220 */ /* 0x000fe20000410000 */
[----:B------:R-:W4:Y:S01]  /*6bb0*/  LDL.LU R4, [R1+0x320] ;  /* 0x0003200001047983 */ /* 0x000f220000300800 */
[----:B------:R-:W-:Y:S01]  /*6bc0*/  FMUL.FTZ R13, R13, UR16 ;  /* 0x000000100d0d7c20 */ /* 0x000fe20008410000 */
[----:B------:R-:W-:Y:S01]  /*6bd0*/  FADD.FTZ R15, R15, R3 ;  /* 0x000000030f0f7221 */ /* 0x000fe20000010000 */
[----:B------:R-:W-:Y:S01]  /*6be0*/  FADD.FTZ R18, R16, R18 ;  /* 0x0000001210127221 */ /* 0x000fe20000010000 */
[----:B------:R-:W-:Y:S01]  /*6bf0*/  FFMA.FTZ R12, R14, R16, R12 ;  /* 0x000000100e0c7223 */ /* 0x000fe2000001000c */
[----:B------:R-:W-:Y:S01]  /*6c00*/  FMUL.FTZ R16, R24, R35 ;  /* 0x0000002318107220 */ /* 0x000fe20000410000 */
[----:B------:R-:W-:-:S02]  /*6c10*/  FFMA.FTZ R11, R19, R3, R11 ;  /* 0x00000003130b7223 */ /* 0x000fc4000001000b */
[----:B------:R-:W4:Y:S01]  /*6c20*/  LDL.LU R3, [R1+0x330] ;  /* 0x0003300001037983 */ /* 0x000f220000300800 */
[C---:B------:R-:W-:Y:S01]  /*6c30*/  FFMA.FTZ R12, R13.reuse, R16, R12 ;  /* 0x000000100d0c7223 */ /* 0x040fe2000001000c */
[----:B------:R-:W-:Y:S01]  /*6c40*/  FFMA.FTZ R11, R13, R35, R11 ;  /* 0x000000230d0b7223 */ /* 0x000fe2000001000b */
[----:B--2---:R-:W-:Y:S02]  /*6c50*/  FADD.FTZ R19, R32, -UR28 ;  /* 0x8000001c20137e21 */ /* 0x004fe40008010000 */
[----:B------:R-:W2:Y:S01]  /*6c60*/  LDL.LU R32, [R1+0x414] ;  /* 0x0004140001207983 */ /* 0x000ea20000300800 */
[----:B---3--:R-:W-:-:S03]  /*6c70*/  FADD.FTZ R13, R5, -UR28 ;  /* 0x8000001c050d7e21 */ /* 0x008fc60008010000 */
[----:B------:R-:W3:Y:S01]  /*6c80*/  LDL.LU R5, [R1+0x40c] ;  /* 0x00040c0001057983 */ /* 0x000ee20000300800 */
[----:B------:R-:W-:Y:S01]  /*6c90*/  FADD.FTZ R18, R18, R16 ;  /* 0x0000001012127221 */ /* 0x000fe20000010000 */
[----:B------:R-:W-:Y:S01]  /*6ca0*/  FADD.FTZ R17, R17, R34 ;  /* 0x0000002211117221 */ /* 0x000fe20000010000 */
[----:B------:R-:W-:Y:S01]  /*6cb0*/  FMUL.FTZ R16, R25, R0 ;  /* 0x0000000019107220 */ /* 0x000fe20000410000 */
[----:B------:R-:W-:Y:S01]  /*6cc0*/  FMUL.FTZ R19, R19, UR16 ;  /* 0x0000001013137c20 */ /* 0x000fe20008410000 */
[----:B------:R-:W-:Y:S01]  /*6cd0*/  FFMA.FTZ R10, R14, R33, R10 ;  /* 0x000000210e0a7223 */ /* 0x000fe2000001000a */
[----:B------:R-:W3:Y:S01]  /*6ce0*/  LDL.LU R34, [R1+0x334] ;  /* 0x0003340001227983 */ /* 0x000ee20000300800 */
[----:B------:R-:W-:Y:S01]  /*6cf0*/  FADD.FTZ R14, R6, -UR28 ;  /* 0x8000001c060e7e21 */ /* 0x000fe20008010000 */
[C---:B------:R-:W-:Y:S01]  /*6d00*/  FFMA.FTZ R12, R19.reuse, R16, R12 ;  /* 0x00000010130c7223 */ /* 0x040fe2000001000c */
[----:B------:R-:W-:Y:S01]  /*6d10*/  FFMA.FTZ R10, R19, R0, R10 ;  /* 0x00000000130a7223 */ /* 0x000fe2000001000a */
[----:B------:R-:W3:Y:S01]  /*6d20*/  LDL.LU R6, [R1+0x408] ;  /* 0x0004080001067983 */ /* 0x000ee20000300800 */
[----:B----4-:R-:W-:Y:S01]  /*6d30*/  FADD.FTZ R19, R7, -UR28 ;  /* 0x8000001c07137e21 */ /* 0x010fe20008010000 */
[----:B------:R-:W-:-:S02]  /*6d40*/  FADD.FTZ R18, R16, R18 ;  /* 0x0000001210127221 */ /* 0x000fc40000010000 */
[----:B------:R-:W4:Y:S01]  /*6d50*/  LDL.LU R7, [R1+0x3f0] ;  /* 0x0003f00001077983 */ /* 0x000f220000300800 */
[----:B------:R-:W-:Y:S01]  /*6d60*/  FADD.FTZ R17, R17, R33 ;  /* 0x0000002111117221 */ /* 0x000fe20000010000 */
[----:B------:R-:W-:Y:S01]  /*6d70*/  FMUL.FTZ R16, R24, R2 ;  /* 0x0000000218107220 */ /* 0x000fe20000410000 */
[----:B------:R-:W-:Y:S01]  /*6d80*/  FMUL.FTZ R14, R14, UR16 ;  /* 0x000000100e0e7c20 */ /* 0x000fe20008410000 */
[----:B------:R-:W4:Y:S01]  /*6d90*/  LDL.LU R33, [R1+0x348] ;  /* 0x0003480001217983 */ /* 0x000f220000300800 */
[----:B------:R-:W-:Y:S01]  /*6da0*/  FADD.FTZ R15, R15, R35 ;  /* 0x000000230f0f7221 */ /* 0x000fe20000010000 */
[----:B------:R-:W-:Y:S01]  /*6db0*/  FADD.FTZ R18, R18, R16 ;  /* 0x0000001012127221 */ /* 0x000fe20000010000 */
[----:B------:R-:W-:Y:S01]  /*6dc0*/  FFMA.FTZ R12, R14, R16, R12 ;  /* 0x000000100e0c7223 */ /* 0x000fe2000001000c */
[----:B------:R-:W-:Y:S01]  /*6dd0*/  FMUL.FTZ R16, R25, R4 ;  /* 0x0000000419107220 */ /* 0x000fe20000410000 */
[----:B------:R-:W-:Y:S01]  /*6de0*/  FMUL.FTZ R13, R13, UR16 ;  /* 0x000000100d0d7c20 */ /* 0x000fe20008410000 */
[----:B------:R-:W4:Y:S01]  /*6df0*/  LDL.LU R35, [R1+0x358] ;  /* 0x0003580001237983 */ /* 0x000f220000300800 */
[----:B------:R-:W-:Y:S01]  /*6e00*/  FADD.FTZ R17, R17, R0 ;  /* 0x0000000011117221 */ /* 0x000fe20000010000 */
[----:B------:R-:W-:Y:S01]  /*6e10*/  FADD.FTZ R18, R16, R18 ;  /* 0x0000001210127221 */ /* 0x000fe20000010000 */
[----:B------:R-:W-:Y:S01]  /*6e20*/  FFMA.FTZ R12, R13, R16, R12 ;  /* 0x000000100d0c7223 */ /* 0x000fe2000001000c */
[-C--:B------:R-:W-:Y:S01]  /*6e30*/  FMUL.FTZ R16, R24, R3.reuse ;  /* 0x0000000318107220 */ /* 0x080fe20000410000 */
[----:B------:R-:W-:Y:S01]  /*6e40*/  FMUL.FTZ R19, R19, UR16 ;  /* 0x0000001013137c20 */ /* 0x000fe20008410000 */
[----:B------:R-:W-:Y:S01]  /*6e50*/  FFMA.FTZ R11, R14, R2, R11 ;  /* 0x000000020e0b7223 */ /* 0x000fe2000001000b */
[----:B------:R-:W4:Y:S02]  /*6e60*/  LDL.LU R0, [R1+0x35c] ;  /* 0x00035c0001007983 */ /* 0x000f240000300800 */
[C---:B------:R-:W-:Y:S01]  /*6e70*/  FFMA.FTZ R12, R19.reuse, R16, R12 ;  /* 0x00000010130c7223 */ /* 0x040fe2000001000c */
[----:B------:R-:W-:Y:S01]  /*6e80*/  FFMA.FTZ R11, R19, R3, R11 ;  /* 0x00000003130b7223 */ /* 0x000fe2000001000b */
[----:B------:R-:W-:Y:S01]  /*6e90*/  FADD.FTZ R17, R17, R4 ;  /* 0x0000000411117221 */ /* 0x000fe20000010000 */
[----:B------:R-:W-:-:S02]  /*6ea0*/  FFMA.FTZ R10, R13, R4, R10 ;  /* 0x000000040d0a7223 */ /* 0x000fc4000001000a */
[----:B------:R-:W4:Y:S01]  /*6eb0*/  LDL.LU R4, [R1+0x3e0] ;  /* 0x0003e00001047983 */ /* 0x000f220000300800 */
[----:B--2---:R-:W-:-:S03]  /*6ec0*/  FADD.FTZ R14, R32, -UR28 ;  /* 0x8000001c200e7e21 */ /* 0x004fc60008010000 */
[----:B------:R-:W2:Y:S01]  /*6ed0*/  LDL.LU R32, [R1+0x3f4] ;  /* 0x0003f40001207983 */ /* 0x000ea20000300800 */
[----:B---3--:R-:W-:-:S03]  /*6ee0*/  FADD.FTZ R19, R5, -UR28 ;  /* 0x8000001c05137e21 */ /* 0x008fc60008010000 */
[----:B------:R-:W3:Y:S01]  /*6ef0*/  LDL.LU R5, [R1+0x3e4] ;  /* 0x0003e40001057983 */ /* 0x000ee20000300800 */
[----:B------:R-:W-:Y:S01]  /*6f00*/  FADD.FTZ R15, R15, R2 ;  /* 0x000000020f0f7221 */ /* 0x000fe20000010000 */
[----:B------:R-:W-:Y:S01]  /*6f10*/  FADD.FTZ R18, R18, R16 ;  /* 0x0000001012127221 */ /* 0x000fe20000010000 */
[----:B------:R-:W-:Y:S01]  /*6f20*/  FMUL.FTZ R14, R14, UR16 ;  /* 0x000000100e0e7c20 */ /* 0x000fe20008410000 */
[----:B------:R-:W3:Y:S01]  /*6f30*/  LDL.LU R2, [R1+0x36c] ;  /* 0x00036c0001027983 */ /* 0x000ee20000300800 */
[-C--:B------:R-:W-:Y:S02]  /*6f40*/  FMUL.FTZ R16, R25, R34.reuse ;  /* 0x0000002219107220 */ /* 0x080fe40000410000 */
[----:B------:R-:W-:Y:S01]  /*6f50*/  FFMA.FTZ R10, R14, R34, R10 ;  /* 0x000000220e0a7223 */ /* 0x000fe2000001000a */
[----:B------:R-:W-:Y:S01]  /*6f60*/  FADD.FTZ R13, R6, -UR28 ;  /* 0x8000001c060d7e21 */ /* 0x000fe20008010000 */
[----:B------:R-:W-:Y:S01]  /*6f70*/  FFMA.FTZ R12, R14, R16, R12 ;  /* 0x000000100e0c7223 */ /* 0x000fe2000001000c */
[----:B------:R-:W3:Y:S01]  /*6f80*/  LDL.LU R6, [R1+0x37c] ;  /* 0x00037c0001067983 */ /* 0x000ee20000300800 */
[----:B----4-:R-:W-:Y:S01]  /*6f90*/  FADD.FTZ R14, R7, -UR28 ;  /* 0x8000001c070e7e21 */ /* 0x010fe20008010000 */
[----:B------:R-:W-:-:S02]  /*6fa0*/  FADD.FTZ R18, R16, R18 ;  /* 0x0000001210127221 */ /* 0x000fc40000010000 */
[----:B------:R-:W4:Y:S01]  /*6fb0*/  LDL.LU R7, [R1+0x3d0] ;  /* 0x0003d00001077983 */ /* 0x000f220000300800 */
[----:B------:R-:W-:Y:S01]  /*6fc0*/  FMUL.FTZ R13, R13, UR16 ;  /* 0x000000100d0d7c20 */ /* 0x000fe20008410000 */
[----:B------:R-:W-:Y:S01]  /*6fd0*/  FMUL.FTZ R16, R24, R33 ;  /* 0x0000002118107220 */ /* 0x000fe20000410000 */
[----:B------:R-:W-:Y:S02]  /*6fe0*/  FADD.FTZ R15, R15, R3 ;  /* 0x000000030f0f7221 */ /* 0x000fe40000010000 */
[----:B------:R-:W4:Y:S01]  /*6ff0*/  LDL.LU R3, [R1+0x388] ;  /* 0x0003880001037983 */ /* 0x000f220000300800 */
[----:B------:R-:W-:Y:S01]  /*7000*/  FADD.FTZ R18, R18, R16 ;  /* 0x0000001012127221 */ /* 0x000fe20000010000 */
[----:B------:R-:W-:Y:S01]  /*7010*/  FFMA.FTZ R12, R13, R16, R12 ;  /* 0x000000100d0c7223 */ /* 0x000fe2000001000c */
[----:B------:R-:W-:Y:S01]  /*7020*/  FMUL.FTZ R16, R25, R35 ;  /* 0x0000002319107220 */ /* 0x000fe20000410000 */
[----:B------:R-:W-:Y:S01]  /*7030*/  FMUL.FTZ R19, R19, UR16 ;  /* 0x0000001013137c20 */ /* 0x000fe20008410000 */
[----:B------:R-:W-:Y:S01]  /*7040*/  FADD.FTZ R17, R17, R34 ;  /* 0x0000002211117221 */ /* 0x000fe20000010000 */
[----:B------:R-:W-:Y:S01]  /*7050*/  FMUL.FTZ R14, R14, UR16 ;  /* 0x000000100e0e7c20 */ /* 0x000fe20008410000 */
[----:B------:R-:W-:Y:S01]  /*7060*/  FADD.FTZ R18, R16, R18 ;  /* 0x0000001210127221 */ /* 0x000fe20000010000 */
[----:B------:R-:W-:Y:S01]  /*7070*/  FFMA.FTZ R12, R19, R16, R12 ;  /* 0x00000010130c7223 */ /* 0x000fe2000001000c */
[----:B------:R-:W-:Y:S01]  /*7080*/  FFMA.FTZ R11, R13, R33, R11 ;  /* 0x000000210d0b7223 */ /* 0x000fe2000001000b */
[-C--:B------:R-:W-:Y:S01]  /*7090*/  FMUL.FTZ R16, R24, R0.reuse ;  /* 0x0000000018107220 */ /* 0x080fe20000410000 */
[----:B------:R-:W4:Y:S02]  /*70a0*/  LDL.LU R34, [R1+0x398] ;  /* 0x0003980001227983 */ /* 0x000f240000300800 */
[C---:B------:R-:W-:Y:S01]  /*70b0*/  FFMA.FTZ R11, R14.reuse, R0, R11 ;  /* 0x000000000e0b7223 */ /* 0x040fe2000001000b */
[----:B------:R-:W-:Y:S01]  /*70c0*/  FFMA.FTZ R12, R14, R16, R12 ;  /* 0x000000100e0c7223 */ /* 0x000fe2000001000c */
[----:B------:R-:W-:Y:S01]  /*70d0*/  FFMA.FTZ R10, R19, R35, R10 ;  /* 0x00000023130a7223 */ /* 0x000fe2000001000a */
[----:B------:R-:W-:-:S02]  /*70e0*/  FADD.FTZ R19, R4, -UR28 ;  /* 0x8000001c04137e21 */ /* 0x000fc40008010000 */
[----:B------:R-:W4:Y:S01]  /*70f0*/  LDL.LU R4, [R1+0x3c4] ;  /* 0x0003c40001047983 */ /* 0x000f220000300800 */
[----:B--2---:R-:W-:-:S03]  /*7100*/  FADD.FTZ R13, R32, -UR28 ;  /* 0x8000001c200d7e21 */ /* 0x004fc60008010000 */
[----:B------:R-:W2:Y:S01]  /*7110*/  LDL.LU R32, [R1+0x3d4] ;  /* 0x0003d40001207983 */ /* 0x000ea20000300800 */
[----:B---3--:R-:W-:-:S03]  /*7120*/  FADD.FTZ R14, R5, -UR28 ;  /* 0x8000001c050e7e21 */ /* 0x008fc60008010000 */
[----:B------:R-:W3:Y:S01]  /*7130*/  LDL.LU R5, [R1+0x3c8] ;  /* 0x0003c80001057983 */ /* 0x000ee20000300800 */
[----:B------:R-:W-:-:S03]  /*7140*/  FADD.FTZ R15, R15, R33 ;  /* 0x000000210f0f7221 */ /* 0x000fc60000010000 */
[----:B------:R-:W3:Y:S01]  /*7150*/  LDL.LU R33, [R1+0x3a8] ;  /* 0x0003a80001217983 */ /* 0x000ee20000300800 */
[----:B------:R-:W-:Y:S01]  /*7160*/  FADD.FTZ R18, R18, R16 ;  /* 0x0000001012127221 */ /* 0x000fe20000010000 */
[----:B------:R-:W-:Y:S01]  /*7170*/  FMUL.FTZ R16, R25, R2 ;  /* 0x0000000219107220 */ /* 0x000fe20000410000 */
[----:B------:R-:W-:Y:S01]  /*7180*/  FMUL.FTZ R13, R13, UR16 ;  /* 0x000000100d0d7c20 */ /* 0x000fe20008410000 */
[----:B------:R-:W-:Y:S02]  /*7190*/  FADD.FTZ R17, R17, R35 ;  /* 0x0000002311117221 */ /* 0x000fe40000010000 */
[----:B------:R-:W3:Y:S01]  /*71a0*/  LDL.LU R35, [R1+0x3ac] ;  /* 0x0003ac0001237983 */ /* 0x000ee20000300800 */
[----:B------:R-:W-:Y:S01]  /*71b0*/  FADD.FTZ R18, R16, R18 ;  /* 0x0000001210127221 */ /* 0x000fe20000010000 */
[----:B------:R-:W-:Y:S01]  /*71c0*/  FFMA.FTZ R12, R13, R16, R12 ;  /* 0x000000100d0c7223 */ /* 0x000fe2000001000c */
[----:B------:R-:W-:Y:S01]  /*71d0*/  FMUL.FTZ R16, R24, R6 ;  /* 0x0000000618107220 */ /* 0x000fe20000410000 */
[----:B------:R-:W-:Y:S01]  /*71e0*/  FMUL.FTZ R19, R19, UR16 ;  /* 0x0000001013137c20 */ /* 0x000fe20008410000 */
[----:B------:R-:W-:Y:S01]  /*71f0*/  FADD.FTZ R15, R15, R0 ;  /* 0x000000000f0f7221 */ /* 0x000fe20000010000 */
[----:B------:R-:W-:Y:S01]  /*7200*/  FFMA.FTZ R10, R13, R2, R10 ;  /* 0x000000020d0a7223 */ /* 0x000fe2000001000a */
[----:B------:R-:W-:Y:S01]  /*7210*/  FMUL.FTZ R14, R14, UR16 ;  /* 0x000000100e0e7c20 */ /* 0x000fe20008410000 */
[----:B------:R-:W-:Y:S01]  /*7220*/  FADD.FTZ R17, R17, R2 ;  /* 0x0000000211117221 */ /* 0x000fe20000010000 */
[----:B------:R-:W3:Y:S01]  /*7230*/  LDL.LU R0, [R1+0x3c0] ;  /* 0x0003c00001007983 */ /* 0x000ee20000300800 */
[----:B----4-:R-:W-:Y:S01]  /*7240*/  FADD.FTZ R13, R7, -UR28 ;  /* 0x8000001c070d7e21 */ /* 0x010fe20008010000 */
[----:B------:R-:W-:-:S02]  /*7250*/  FADD.FTZ R18, R18, R16 ;  /* 0x0000001012127221 */ /* 0x000fc40000010000 */
[----:B------:R-:W4:Y:S01]  /*7260*/  LDL.LU R7, [R1+0x3b4] ;  /* 0x0003b40001077983 */ /* 0x000f220000300800 */
[----:B------:R-:W-:Y:S01]  /*7270*/  FFMA.FTZ R12, R19, R16, R12 ;  /* 0x00000010130c7223 */ /* 0x000fe2000001000c */
[-C--:B------:R-:W-:Y:S01]  /*7280*/  FMUL.FTZ R16, R25, R3.reuse ;  /* 0x0000000319107220 */ /* 0x080fe20000410000 */
[----:B------:R-:W-:Y:S01]  /*7290*/  FADD.FTZ R17, R17, R3 ;  /* 0x0000000311117221 */ /* 0x000fe20000010000 */
[----:B------:R-:W-:Y:S01]  /*72a0*/  FFMA.FTZ R10, R14, R3, R10 ;  /* 0x000000030e0a7223 */ /* 0x000fe2000001000a */
[----:B------:R-:W-:Y:S01]  /*72b0*/  FADD.FTZ R15, R15, R6 ;  /* 0x000000060f0f7221 */ /* 0x000fe20000010000 */
[----:B------:R-:W4:Y:S01]  /*72c0*/  LDL.LU R3, [R1+0x3a0] ;  /* 0x0003a00001037983 */ /* 0x000f220000300800 */
[----:B------:R-:W-:Y:S01]  /*72d0*/  FFMA.FTZ R11, R19, R6, R11 ;  /* 0x00000006130b7223 */ /* 0x000fe2000001000b */
[----:B------:R-:W-:Y:S02]  /*72e0*/  FADD.FTZ R18, R16, R18 ;  /* 0x0000001210127221 */ /* 0x000fe40000010000 */
[----:B------:R-:W4:Y:S01]  /*72f0*/  LDL.LU R2, [R1+0x25c] ;  /* 0x00025c0001027983 */ /* 0x000f220000300800 */
[----:B------:R-:W-:-:S03]  /*7300*/  FFMA.FTZ R12, R14, R16, R12 ;  /* 0x000000100e0c7223 */ /* 0x000fc6000001000c */
[----:B------:R-:W4:Y:S01]  /*7310*/  LDL.LU R6, [R1+0x3cc] ;  /* 0x0003cc0001067983 */ /* 0x000f220000300800 */
[----:B------:R-:W-:Y:S01]  /*7320*/  FMUL.FTZ R16, R24, R34 ;  /* 0x0000002218107220 */ /* 0x000fe20000410000 */
[----:B------:R-:W-:-:S04]  /*7330*/  FMUL.FTZ R13, R13, UR16 ;  /* 0x000000100d0d7c20 */ /* 0x000fc80008410000 */
[C---:B------:R-:W-:Y:S01]  /*7340*/  FFMA.FTZ R12, R13.reuse, R16, R12 ;  /* 0x000000100d0c7223 */ /* 0x040fe2000001000c */
[----:B------:R-:W-:Y:S01]  /*7350*/  FFMA.FTZ R11, R13, R34, R11 ;  /* 0x000000220d0b7223 */ /* 0x000fe2000001000b */
[----:B------:R-:W-:Y:S02]  /*7360*/  FADD.FTZ R14, R4, -UR28 ;  /* 0x8000001c040e7e21 */ /* 0x000fe40008010000 */
[----:B------:R-:W4:Y:S01]  /*7370*/  LDL.LU R4, [R1+0x258] ;  /* 0x0002580001047983 */ /* 0x000f220000300800 */
[----:B--2---:R-:W-:-:S03]  /*7380*/  FADD.FTZ R19, R32, -UR28 ;  /* 0x8000001c20137e21 */ /* 0x004fc60008010000 */
[----:B------:R-:W2:Y:S01]  /*7390*/  LDL.LU R32, [R1+0x3b0] ;  /* 0x0003b00001207983 */ /* 0x000ea20000300800 */
[----:B---3--:R-:W-:-:S03]  /*73a0*/  FADD.FTZ R13, R5, -UR28 ;  /* 0x8000001c050d7e21 */ /* 0x008fc60008010000 */
[----:B------:R-:W3:Y:S01]  /*73b0*/  LDL.LU R5, [R1+0x3a4] ;  /* 0x0003a40001057983 */ /* 0x000ee20000300800 */
[----:B------:R-:W-:Y:S01]  /*73c0*/  FADD.FTZ R18, R18, R16 ;  /* 0x0000001012127221 */ /* 0x000fe20000010000 */
[----:B------:R-:W-:Y:S01]  /*73d0*/  FMUL.FTZ R16, R25, R33 ;  /* 0x0000002119107220 */ /* 0x000fe20000410000 */
[----:B------:R-:W-:Y:S01]  /*73e0*/  FMUL.FTZ R19, R19, UR16 ;  /* 0x0000001013137c20 */ /* 0x000fe20008410000 */
[----:B------:R-:W-:Y:S02]  /*73f0*/  FMUL.FTZ R14, R14, UR16 ;  /* 0x000000100e0e7c20 */ /* 0x000fe40008410000 */
[----:B------:R-:W-:Y:S01]  /*7400*/  FADD.FTZ R18, R16, R18 ;  /* 0x0000001210127221 */ /* 0x000fe20000010000 */
[----:B------:R-:W-:Y:S01]  /*7410*/  FFMA.FTZ R12, R19, R16, R12 ;  /* 0x00000010130c7223 */ /* 0x000fe2000001000c */
[----:B------:R-:W-:Y:S01]  /*7420*/  FMUL.FTZ R16, R24, R35 ;  /* 0x0000002318107220 */ /* 0x000fe20000410000 */
[----:B------:R-:W-:Y:S01]  /*7430*/  FADD.FTZ R15, R15, R34 ;  /* 0x000000220f0f7221 */ /* 0x000fe20000010000 */
[----:B------:R-:W-:Y:S01]  /*7440*/  FMUL.FTZ R13, R13, UR16 ;  /* 0x000000100d0d7c20 */ /* 0x000fe20008410000 */
[----:B------:R-:W-:Y:S01]  /*7450*/  FFMA.FTZ R10, R19, R33, R10 ;  /* 0x00000021130a7223 */ /* 0x000fe2000001000a */
[----:B------:R-:W-:Y:S01]  /*7460*/  FADD.FTZ R18, R18, R16 ;  /* 0x0000001012127221 */ /* 0x000fe20000010000 */
[----:B------:R-:W-:Y:S01]  /*7470*/  FFMA.FTZ R12, R14, R16, R12 ;  /* 0x000000100e0c7223 */ /* 0x000fe2000001000c */
[----:B------:R-:W3:Y:S01]  /*7480*/  LDL.LU R34, [R1+0x254] ;  /* 0x0002540001227983 */ /* 0x000ee20000300800 */
[-C--:B------:R-:W-:Y:S01]  /*7490*/  FMUL.FTZ R16, R25, R0.reuse ;  /* 0x0000000019107220 */ /* 0x080fe20000410000 */
[----:B------:R-:W-:Y:S01]  /*74a0*/  FFMA.FTZ R10, R13, R0, R10 ;  /* 0x000000000d0a7223 */ /* 0x000fe2000001000a */
[----:B----4-:R-:W-:-:S02]  /*74b0*/  FADD.FTZ R19, R7, -UR28 ;  /* 0x8000001c07137e21 */ /* 0x010fc40008010000 */
[----:B------:R-:W4:Y:S01]  /*74c0*/  LDL.LU R7, [R1+0x390] ;  /* 0x0003900001077983 */ /* 0x000f220000300800 */
[----:B------:R-:W-:Y:S01]  /*74d0*/  FFMA.FTZ R12, R13, R16, R12 ;  /* 0x000000100d0c7223 */ /* 0x000fe2000001000c */
[----:B------:R-:W-:Y:S01]  /*74e0*/  FADD.FTZ R17, R17, R33 ;  /* 0x0000002111117221 */ /* 0x000fe20000010000 */
[----:B------:R-:W-:Y:S01]  /*74f0*/  FMUL.FTZ R19, R19, UR16 ;  /* 0x0000001013137c20 */ /* 0x000fe20008410000 */
[----:B------:R-:W-:Y:S01]  /*7500*/  FADD.FTZ R13, R3, -UR28 ;  /* 0x8000001c030d7e21 */ /* 0x000fe20008010000 */
[----:B------:R-:W-:Y:S01]  /*7510*/  FADD.FTZ R15, R15, R35 ;  /* 0x000000230f0f7221 */ /* 0x000fe20000010000 */
[----:B------:R-:W-:Y:S01]  /*7520*/  FFMA.FTZ R11, R14, R35, R11 ;  /* 0x000000230e0b7223 */ /* 0x000fe2000001000b */
[----:B------:R-:W4:Y:S01]  /*7530*/  LDL.LU R33, [R1+0x250] ;  /* 0x0002500001217983 */ /* 0x000f220000300800 */
[----:B------:R-:W-:-:S03]  /*7540*/  FADD.FTZ R18, R16, R18 ;  /* 0x0000001210127221 */ /* 0x000fc60000010000 */
[----:B------:R-:W4:Y:S01]  /*7550*/  LDL.LU R3, [R1+0x380] ;  /* 0x0003800001037983 */ /* 0x000f220000300800 */
[-C--:B------:R-:W-:Y:S01]  /*7560*/  FMUL.FTZ R16, R24, R2.reuse ;  /* 0x0000000218107220 */ /* 0x080fe20000410000 */
[----:B------:R-:W-:Y:S01]  /*7570*/  FADD.FTZ R14, R6, -UR28 ;  /* 0x8000001c060e7e21 */ /* 0x000fe20008010000 */
[----:B------:R-:W-:Y:S01]  /*7580*/  FADD.FTZ R15, R15, R2 ;  /* 0x000000020f0f7221 */ /* 0x000fe20000010000 */
[----:B------:R-:W-:Y:S01]  /*7590*/  FFMA.FTZ R11, R19, R2, R11 ;  /* 0x00000002130b7223 */ /* 0x000fe2000001000b */
[----:B------:R-:W4:Y:S04]  /*75a0*/  LDL.LU R6, [R1+0x394] ;  /* 0x0003940001067983 */ /* 0x000f280000300800 */
[----:B------:R-:W4:Y:S01]  /*75b0*/  LDL.LU R2, [R1+0x384] ;  /* 0x0003840001027983 */ /* 0x000f220000300800 */
[----:B------:R-:W-:-:S03]  /*75c0*/  FADD.FTZ R18, R18, R16 ;  /* 0x0000001012127221 */ /* 0x000fc60000010000 */
[----:B------:R-:W4:Y:S01]  /*75d0*/  LDL.LU R35, [R1+0x24c] ;  /* 0x00024c0001237983 */ /* 0x000f220000300800 */
[----:B------:R-:W-:Y:S01]  /*75e0*/  FFMA.FTZ R12, R19, R16, R12 ;  /* 0x00000010130c7223 */ /* 0x000fe2000001000c */
[----:B------:R-:W-:Y:S01]  /*75f0*/  FMUL.FTZ R14, R14, UR16 ;  /* 0x000000100e0e7c20 */ /* 0x000fe20008410000 */
[----:B------:R-:W-:Y:S01]  /*7600*/  FADD.FTZ R17, R17, R0 ;  /* 0x0000000011117221 */ /* 0x000fe20000010000 */
[----:B------:R-:W-:Y:S01]  /*7610*/  FMUL.FTZ R13, R13, UR16 ;  /* 0x000000100d0d7c20 */ /* 0x000fe20008410000 */
[----:B------:R-:W4:Y:S01]  /*7620*/  LDL.LU R0, [R1+0x248] ;  /* 0x0002480001007983 */ /* 0x000f220000300800 */
[----:B------:R-:W-:Y:S02]  /*7630*/  FADD.FTZ R15, R15, R4 ;  /* 0x000000040f0f7221 */ /* 0x000fe40000010000 */
[----:B------:R-:W-:Y:S01]  /*7640*/  FFMA.FTZ R11, R13, R4, R11 ;  /* 0x000000040d0b7223 */ /* 0x000fe2000001000b */
[----:B--2---:R-:W-:-:S04]  /*7650*/  FMUL.FTZ R16, R25, R32 ;  /* 0x0000002019107220 */ /* 0x004fc80000410000 */
[----:B------:R-:W-:Y:S01]  /*7660*/  FADD.FTZ R18, R16, R18 ;  /* 0x0000001210127221 */ /* 0x000fe20000010000 */
[----:B------:R-:W-:Y:S01]  /*7670*/  FFMA.FTZ R12, R14, R16, R12 ;  /* 0x000000100e0c7223 */ /* 0x000fe2000001000c */
[----:B---3--:R-:W-:Y:S02]  /*7680*/  FADD.FTZ R19, R5, -UR28 ;  /* 0x8000001c05137e21 */ /* 0x008fe40008010000 */
[----:B------:R-:W2:Y:S01]  /*7690*/  LDL.LU R5, [R1+0x370] ;  /* 0x0003700001057983 */ /* 0x000ea20000300800 */
[----:B------:R-:W-:-:S03]  /*76a0*/  FMUL.FTZ R16, R24, R4 ;  /* 0x0000000418107220 */ /* 0x000fc60000410000 */
[----:B------:R-:W3:Y:S01]  /*76b0*/  LDL.LU R4, [R1+0x374] ;  /* 0x0003740001047983 */ /* 0x000ee20000300800 */
[----:B------:R-:W-:Y:S01]  /*76c0*/  FADD.FTZ R18, R18, R16 ;  /* 0x0000001012127221 */ /* 0x000fe20000010000 */
[----:B------:R-:W-:Y:S01]  /*76d0*/  FFMA.FTZ R12, R13, R16, R12 ;  /* 0x000000100d0c7223 */ /* 0x000fe2000001000c */
[----:B------:R-:W-:Y:S01]  /*76e0*/  FMUL.FTZ R19, R19, UR16 ;  /* 0x0000001013137c20 */ /* 0x000fe20008410000 */
[----:B------:R-:W-:Y:S01]  /*76f0*/  FADD.FTZ R17, R17, R32 ;  /* 0x0000002011117221 */ /* 0x000fe20000010000 */
[----:B------:R-:W-:Y:S02]  /*7700*/  FFMA.FTZ R10, R14, R32, R10 ;  /* 0x000000200e0a7223 */ /* 0x000fe4000001000a */
[----:B------:R-:W3:Y:S01]  /*7710*/  LDL.LU R32, [R1+0x244] ;  /* 0x0002440001207983 */ /* 0x000ee20000300800 */
[-C--:B------:R-:W-:Y:S01]  /*7720*/  FMUL.FTZ R16, R25, R34.reuse ;  /* 0x0000002219107220 */ /* 0x080fe20000410000 */
[----:B------:R-:W-:-:S03]  /*7730*/  FFMA.FTZ R10, R19, R34, R10 ;  /* 0x00000022130a7223 */ /* 0x000fc6000001000a */
[----:B------:R-:W-:Y:S01]  /*7740*/  FADD.FTZ R18, R16, R18 ;  /* 0x0000001210127221 */ /* 0x000fe20000010000 */
[----:B------:R-:W-:Y:S01]  /*7750*/  FFMA.FTZ R12, R19, R16, R12 ;  /* 0x00000010130c7223 */ /* 0x000fe2000001000c */
[----:B----4-:R-:W-:Y:S02]  /*7760*/  FADD.FTZ R14, R7, -UR28 ;  /* 0x8000001c070e7e21 */ /* 0x010fe40008010000 */
[----:B------:R-:W4:Y:S02]  /*7770*/  LDL.LU R7, [R1+0x240] ;  /* 0x0002400001077983 */ /* 0x000f240000300800 */
[----:B------:R-:W-:Y:S01]  /*7780*/  FMUL.FTZ R14, R14, UR16 ;  /* 0x000000100e0e7c20 */ /* 0x000fe20008410000 */
[-C--:B------:R-:W-:Y:S01]  /*7790*/  FMUL.FTZ R16, R24, R33.reuse ;  /* 0x0000002118107220 */ /* 0x080fe20000410000 */
[----:B------:R-:W-:Y:S02]  /*77a0*/  FADD.FTZ R19, R3, -UR28 ;  /* 0x8000001c03137e21 */ /* 0x000fe40008010000 */
[----:B------:R-:W4:Y:S01]  /*77b0*/  LDL.LU R3, [R1+0x3e8] ;  /* 0x0003e80001037983 */ /* 0x000f220000300800 */
[C---:B------:R-:W-:Y:S01]  /*77c0*/  FFMA.FTZ R12, R14.reuse, R16, R12 ;  /* 0x000000100e0c7223 */ /* 0x040fe2000001000c */
[----:B------:R-:W-:Y:S01]  /*77d0*/  FFMA.FTZ R11, R14, R33, R11 ;  /* 0x000000210e0b7223 */ /* 0x000fe2000001000b */
[----:B------:R-:W-:Y:S01]  /*77e0*/  FADD.FTZ R13, R6, -UR28 ;  /* 0x8000001c060d7e21 */ /* 0x000fe20008010000 */
[----:B------:R-:W-:Y:S01]  /*77f0*/  FADD.FTZ R18, R18, R16 ;  /* 0x0000001012127221 */ /* 0x000fe20000010000 */
[----:B------:R-:W4:Y:S01]  /*7800*/  LDL.LU R6, [R1+0x234] ;  /* 0x0002340001067983 */ /* 0x000f220000300800 */
[----:B------:R-:W-:-:S03]  /*7810*/  FADD.FTZ R14, R2, -UR28 ;  /* 0x8000001c020e7e21 */ /* 0x000fc60008010000 */
[----:B------:R-:W4:Y:S01]  /*7820*/  LDL.LU R2, [R1+0x3ec] ;  /* 0x0003ec0001027983 */ /* 0x000f220000300800 */
[----:B------:R-:W-:Y:S01]  /*7830*/  FMUL.FTZ R13, R13, UR16 ;  /* 0x000000100d0d7c20 */ /* 0x000fe20008410000 */
[-C--:B------:R-:W-:Y:S01]  /*7840*/  FMUL.FTZ R16, R25, R35.reuse ;  /* 0x0000002319107220 */ /* 0x080fe20000410000 */
[----:B------:R-:W-:Y:S01]  /*7850*/  FADD.FTZ R17, R17, R34 ;  /* 0x0000002211117221 */ /* 0x000fe20000010000 */
[----:B------:R-:W-:Y:S01]  /*7860*/  FMUL.FTZ R19, R19, UR16 ;  /* 0x0000001013137c20 */ /* 0x000fe20008410000 */
[C---:B------:R-:W-:Y:S01]  /*7870*/  FFMA.FTZ R10, R13.reuse, R35, R10 ;  /* 0x000000230d0a7223 */ /* 0x040fe2000001000a */
[----:B------:R-:W-:Y:S01]  /*7880*/  FADD.FTZ R18, R16, R18 ;  /* 0x0000001210127221 */ /* 0x000fe20000010000 */
[----:B------:R-:W-:Y:S01]  /*7890*/  FFMA.FTZ R12, R13, R16, R12 ;  /* 0x000000100d0c7223 */ /* 0x000fe2000001000c */
[-C--:B------:R-:W-:Y:S01]  /*78a0*/  FMUL.FTZ R16, R24, R0.reuse ;  /* 0x0000000018107220 */ /* 0x080fe20000410000 */
[----:B------:R-:W4:Y:S01]  /*78b0*/  LDL.LU R34, [R1+0x230] ;  /* 0x0002300001227983 */ /* 0x000f220000300800 */
[----:B------:R-:W-:-:S02]  /*78c0*/  FFMA.FTZ R11, R19, R0, R11 ;  /* 0x00000000130b7223 */ /* 0x000fc4000001000b */
[----:B------:R-:W-:Y:S01]  /*78d0*/  FFMA.FTZ R12, R19, R16, R12 ;  /* 0x00000010130c7223 */ /* 0x000fe2000001000c */
[----:B--2---:R-:W-:Y:S02]  /*78e0*/  FADD.FTZ R13, R5, -UR28 ;  /* 0x8000001c050d7e21 */ /* 0x004fe40008010000 */
[----:B------:R-:W2:Y:S01]  /*78f0*/  LDL.LU R5, [R1+0x3f8] ;  /* 0x0003f80001057983 */ /* 0x000ea20000300800 */
[----:B---3--:R-:W-:-:S03]  /*7900*/  FADD.FTZ R19, R4, -UR28 ;  /* 0x8000001c04137e21 */ /* 0x008fc60008010000 */
[----:B------:R-:W3:Y:S01]  /*7910*/  LDL.LU R4, [R1+0x3fc] ;  /* 0x0003fc0001047983 */ /* 0x000ee20000300800 */
[----:B------:R-:W-:-:S03]  /*7920*/  FADD.FTZ R15, R15, R33 ;  /* 0x000000210f0f7221 */ /* 0x000fc60000010000 */
[----:B------:R-:W3:Y:S01]  /*7930*/  LDL.LU R33, [R1+0x22c] ;  /* 0x00022c0001217983 */ /* 0x000ee20000300800 */
[----:B------:R-:W-:Y:S01]  /*7940*/  FADD.FTZ R18, R18, R16 ;  /* 0x0000001012127221 */ /* 0x000fe20000010000 */
[----:B------:R-:W-:Y:S01]  /*7950*/  FADD.FTZ R17, R17, R35 ;  /* 0x0000002311117221 */ /* 0x000fe20000010000 */
[----:B------:R-:W-:Y:S01]  /*7960*/  FMUL.FTZ R16, R25, R32 ;  /* 0x0000002019107220 */ /* 0x000fe20000410000 */
[----:B------:R-:W-:Y:S01]  /*7970*/  FMUL.FTZ R14, R14, UR16 ;  /* 0x000000100e0e7c20 */ /* 0x000fe20008410000 */
[----:B------:R-:W3:Y:S01]  /*7980*/  LDL.LU R35, [R1+0x228] ;  /* 0x0002280001237983 */ /* 0x000ee20000300800 */
[----:B------:R-:W-:Y:S01]  /*7990*/  FADD.FTZ R17, R17, R32 ;  /* 0x0000002011117221 */ /* 0x000fe20000010000 */
[----:B------:R-:W-:Y:S01]  /*79a0*/  FADD.FTZ R18, R16, R18 ;  /* 0x0000001210127221 */ /* 0x000fe20000010000 */
[C---:B------:R-:W-:Y:S01]  /*79b0*/  FFMA.FTZ R12, R14.reuse, R16, R12 ;  /* 0x000000100e0c7223 */ /* 0x040fe2000001000c */
[----:B------:R-:W-:Y:S01]  /*79c0*/  FFMA.FTZ R10, R14, R32, R10 ;  /* 0x000000200e0a7223 */ /* 0x000fe2000001000a */
[----:B------:R-:W-:Y:S01]  /*79d0*/  FMUL.FTZ R13, R13, UR16 ;  /* 0x000000100d0d7c20 */ /* 0x000fe20008410000 */
[----:B------:R-:W-:Y:S01]  /*79e0*/  FADD.FTZ R15, R15, R0 ;  /* 0x000000000f0f7221 */ /* 0x000fe20000010000 */
[----:B------:R-:W3:Y:S01]  /*79f0*/  LDL.LU R32, [R1+0x224] ;  /* 0x0002240001207983 */ /* 0x000ee20000300800 */
[-C--:B----4-:R-:W-:Y:S01]  /*7a00*/  FMUL.FTZ R16, R24, R7.reuse ;  /* 0x0000000718107220 */ /* 0x090fe20000410000 */
[----:B------:R-:W-:Y:S01]  /*7a10*/  FFMA.FTZ R11, R13, R7, R11 ;  /* 0x000000070d0b7223 */ /* 0x000fe2000001000b */
[----:B------:R-:W-:Y:S01]  /*7a20*/  FADD.FTZ R15, R15, R7 ;  /* 0x000000070f0f7221 */ /* 0x000fe20000010000 */
[----:B------:R-:W-:Y:S01]  /*7a30*/  FMUL.FTZ R19, R19, UR16 ;  /* 0x0000001013137c20 */ /* 0x000fe20008410000 */
[----:B------:R-:W-:Y:S01]  /*7a40*/  FFMA.FTZ R12, R13, R16, R12 ;  /* 0x000000100d0c7223 */ /* 0x000fe2000001000c */
[----:B------:R-:W4:Y:S01]  /*7a50*/  LDL.LU R7, [R1+0x220] ;  /* 0x0002200001077983 */ /* 0x000f220000300800 */
[----:B------:R-:W-:-:S03]  /*7a60*/  FADD.FTZ R14, R3, -UR28 ;  /* 0x8000001c030e7e21 */ /* 0x000fc60008010000 */
[----:B------:R-:W4:Y:S04]  /*7a70*/  LDL.LU R0, [R1+0x42c] ;  /* 0x00042c0001007983 */ /* 0x000f280000300800 */
[----:B------:R-:W4:Y:S01]  /*7a80*/  LDL.LU R3, [R1+0x420] ;  /* 0x0004200001037983 */ /* 0x000f220000300800 */
[----:B------:R-:W-:Y:S01]  /*7a90*/  FADD.FTZ R18, R18, R16 ;  /* 0x0000001012127221 */ /* 0x000fe20000010000 */
[----:B------:R-:W-:Y:S02]  /*7aa0*/  FADD.FTZ R13, R2, -UR28 ;  /* 0x8000001c020d7e21 */ /* 0x000fe40008010000 */
[----:B------:R-:W4:Y:S01]  /*7ab0*/  LDL.LU R2, [R1+0x424] ;  /* 0x0004240001027983 */ /* 0x000f220000300800 */
[-C--:B------:R-:W-:Y:S01]  /*7ac0*/  FMUL.FTZ R16, R25, R6.reuse ;  /* 0x0000000619107220 */ /* 0x080fe20000410000 */
[----:B------:R-:W-:Y:S01]  /*7ad0*/  FADD.FTZ R17, R17, R6 ;  /* 0x0000000611117221 */ /* 0x000fe20000010000 */
[C---:B------:R-:W-:Y:S01]  /*7ae0*/  FFMA.FTZ R10, R19.reuse, R6, R10 ;  /* 0x00000006130a7223 */ /* 0x040fe2000001000a */
[----:B------:R-:W-:Y:S01]  /*7af0*/  FMUL.FTZ R14, R14, UR16 ;  /* 0x000000100e0e7c20 */ /* 0x000fe20008410000 */
[----:B------:R-:W4:Y:S01]  /*7b00*/  LDL.LU R6, [R1+0x338] ;  /* 0x0003380001067983 */ /* 0x000f220000300800 */
[----:B------:R-:W-:Y:S01]  /*7b10*/  FADD.FTZ R18, R16, R18 ;  /* 0x0000001210127221 */ /* 0x000fe20000010000 */
[----:B------:R-:W-:Y:S01]  /*7b20*/  FFMA.FTZ R12, R19, R16, R12 ;  /* 0x00000010130c7223 */ /* 0x000fe2000001000c */
[-C--:B------:R-:W-:Y:S01]  /*7b30*/  FMUL.FTZ R16, R24, R34.reuse ;  /* 0x0000002218107220 */ /* 0x080fe20000410000 */
[----:B------:R-:W-:Y:S01]  /*7b40*/  FADD.FTZ R15, R15, R34 ;  /* 0x000000220f0f7221 */ /* 0x000fe20000010000 */
[----:B------:R-:W-:-:S02]  /*7b50*/  FFMA.FTZ R11, R14, R34, R11 ;  /* 0x000000220e0b7223 */ /* 0x000fc4000001000b */
[----:B------:R-:W4:Y:S01]  /*7b60*/  LDL.LU R34, [R1+0x430] ;  /* 0x0004300001227983 */ /* 0x000f220000300800 */
[----:B------:R-:W-:Y:S01]  /*7b70*/  FFMA.FTZ R12, R14, R16, R12 ;  /* 0x000000100e0c7223 */ /* 0x000fe2000001000c */
[----:B--2---:R-:W-:Y:S02]  /*7b80*/  FADD.FTZ R19, R5, -UR28 ;  /* 0x8000001c05137e21 */ /* 0x004fe40008010000 */
        /* <DEDUP_REMOVED lines=8> */
[C---:B------:R-:W-:Y:S01]  /*7c10*/  FFMA.FTZ R12, R13.reuse, R16, R12 ;  /* 0x000000100d0c7223 */ /* 0x040fe2000001000c */
[----:B------:R-:W-:Y:S01]  /*7c20*/  FMUL.FTZ R16, R24, R35 ;  /* 0x0000002318107220 */ /* 0x000fe20000410000 */
[----:B------:R-:W-:Y:S01]  /*7c30*/  FMUL.FTZ R14, R14, UR16 ;  /* 0x000000100e0e7c20 */ /* 0x000fe20008410000 */
[----:B------:R-:W-:-:S02]  /*7c40*/  FFMA.FTZ R10, R13, R33, R10 ;  /* 0x000000210d0a7223 */ /* 0x000fc4000001000a */
[----:B------:R-:W-:Y:S01]  /*7c50*/  FADD.FTZ R18, R18, R16 ;  /* 0x0000001012127221 */ /* 0x000fe20000010000 */
[----:B------:R-:W-:Y:S01]  /*7c60*/  FFMA.FTZ R12, R19, R16, R12 ;  /* 0x00000010130c7223 */ /* 0x000fe2000001000c */
[----:B------:R-:W-:Y:S01]  /*7c70*/  FMUL.FTZ R16, R25, R32 ;  /* 0x0000002019107220 */ /* 0x000fe20000410000 */
[----:B------:R-:W-:-:S03]  /*7c80*/  FFMA.FTZ R11, R19, R35, R11 ;  /* 0x00000023130b7223 */ /* 0x000fc6000001000b */
[----:B------:R-:W-:Y:S01]  /*7c90*/  FADD.FTZ R18, R16, R18 ;  /* 0x0000001210127221 */ /* 0x000fe20000010000 */
[----:B------:R-:W-:Y:S01]  /*7ca0*/  FFMA.FTZ R12, R14, R16, R12 ;  /* 0x000000100e0c7223 */ /* 0x000fe2000001000c */
[-C--:B----4-:R-:W-:Y:S01]  /*7cb0*/  FMUL.FTZ R16, R24, R7.reuse ;  /* 0x0000000718107220 */ /* 0x090fe20000410000 */
[----:B------:R-:W-:Y:S01]  /*7cc0*/  FADD.FTZ R17, R17, R33 ;  /* 0x0000002111117221 */ /* 0x000fe20000010000 */
[----:B------:R-:W-:Y:S01]  /*7cd0*/  FFMA.FTZ R10, R14, R32, R10 ;  /* 0x000000200e0a7223 */ /* 0x000fe2000001000a */
[----:B------:R-:W4:Y:S01]  /*7ce0*/  LDL.LU R33, [R1+0x438] ;  /* 0x0004380001217983 */ /* 0x000f220000300800 */
[----:B------:R-:W-:Y:S01]  /*7cf0*/  FADD.FTZ R13, R3, -UR28 ;  /* 0x8000001c030d7e21 */ /* 0x000fe20008010000 */
[----:B------:R-:W-:Y:S01]  /*7d00*/  FADD.FTZ R18, R18, R16 ;  /* 0x0000001012127221 */ /* 0x000fe20000010000 */
[----:B------:R-:W-:Y:S02]  /*7d10*/  FADD.FTZ R19, R2, -UR28 ;  /* 0x8000001c02137e21 */ /* 0x000fe40008010000 */
[----:B------:R-:W-:Y:S01]  /*7d20*/  FMUL.FTZ R13, R13, UR16 ;  /* 0x000000100d0d7c20 */ /* 0x000fe20008410000 */
[----:B------:R-:W-:Y:S01]  /*7d30*/  FADD.FTZ R14, R0, -UR28 ;  /* 0x8000001c000e7e21 */ /* 0x000fe20008010000 */
[----:B------:R-:W4:Y:S01]  /*7d40*/  LDL.LU R3, [R1+0x310] ;  /* 0x0003100001037983 */ /* 0x000f220000300800 */
[----:B------:R-:W-:Y:S01]  /*7d50*/  FMUL.FTZ R19, R19, UR16 ;  /* 0x0000001013137c20 */ /* 0x000fe20008410000 */
[----:B------:R-:W-:Y:S01]  /*7d60*/  FFMA.FTZ R12, R13, R16, R12 ;  /* 0x000000100d0c7223 */ /* 0x000fe2000001000c */
[----:B------:R-:W-:Y:S01]  /*7d70*/  FMUL.FTZ R16, R25, R6 ;  /* 0x0000000619107220 */ /* 0x000fe20000410000 */
[----:B------:R-:W-:Y:S01]  /*7d80*/  FFMA.FTZ R11, R13, R7, R11 ;  /* 0x000000070d0b7223 */ /* 0x000fe2000001000b */
[----:B------:R-:W-:Y:S01]  /*7d90*/  FMUL.FTZ R14, R14, UR16 ;  /* 0x000000100e0e7c20 */ /* 0x000fe20008410000 */
[----:B------:R-:W-:Y:S01]  /*7da0*/  FADD.FTZ R15, R15, R35 ;  /* 0x000000230f0f7221 */ /* 0x000fe20000010000 */
[----:B------:R-:W-:Y:S01]  /*7db0*/  FADD.FTZ R18, R16, R18 ;  /* 0x0000001210127221 */ /* 0x000fe20000010000 */
[C---:B------:R-:W-:Y:S01]  /*7dc0*/  FFMA.FTZ R12, R19.reuse, R16, R12 ;  /* 0x00000010130c7223 */ /* 0x040fe2000001000c */
[----:B------:R-:W-:Y:S01]  /*7dd0*/  FADD.FTZ R13, R34, -UR28 ;  /* 0x8000001c220d7e21 */ /* 0x000fe20008010000 */
[----:B------:R-:W4:Y:S01]  /*7de0*/  LDL.LU R35, [R1+0x444] ;  /* 0x0004440001237983 */ /* 0x000f220000300800 */
[----:B------:R-:W-:-:S02]  /*7df0*/  FFMA.FTZ R10, R19, R6, R10 ;  /* 0x00000006130a7223 */ /* 0x000fc4000001000a */
[----:B------:R-:W-:Y:S01]  /*7e00*/  FMUL.FTZ R13, R13, UR16 ;  /* 0x000000100d0d7c20 */ /* 0x000fe20008410000 */
[----:B------:R-:W4:Y:S04]  /*7e10*/  LDL.LU R2, [R1+0x314] ;  /* 0x0003140001027983 */ /* 0x000f280000300800 */
[----:B------:R-:W4:Y:S04]  /*7e20*/  LDL.LU R0, [R1+0x300] ;  /* 0x0003000001007983 */ /* 0x000f280000300800 */
[----:B------:R-:W4:Y:S01]  /*7e30*/  LDL.LU R34, [R1+0x304] ;  /* 0x0003040001227983 */ /* 0x000f220000300800 */
[----:B--2---:R-:W-:-:S04]  /*7e40*/  FMUL.FTZ R16, R24, R5 ;  /* 0x0000000518107220 */ /* 0x004fc80000410000 */
[----:B------:R-:W-:Y:S01]  /*7e50*/  FADD.FTZ R18, R18, R16 ;  /* 0x0000001012127221 */ /* 0x000fe20000010000 */
[----:B------:R-:W-:Y:S01]  /*7e60*/  FFMA.FTZ R12, R14, R16, R12 ;  /* 0x000000100e0c7223 */ /* 0x000fe2000001000c */
[-C--:B---3--:R-:W-:Y:S01]  /*7e70*/  FMUL.FTZ R16, R25, R4.reuse ;  /* 0x0000000419107220 */ /* 0x088fe20000410000 */
[----:B------:R-:W-:-:S03]  /*7e80*/  FFMA.FTZ R10, R13, R4, R10 ;  /* 0x000000040d0a7223 */ /* 0x000fc6000001000a */
[----:B------:R-:W-:Y:S02]  /*7e90*/  FFMA.FTZ R12, R13, R16, R12 ;  /* 0x000000100d0c7223 */ /* 0x000fe4000001000c */
[----:B------:R-:W2:Y:S01]  /*7ea0*/  LDL.LU R13, [R1+0x44c] ;  /* 0x00044c00010d7983 */ /* 0x000ea20000300800 */
[----:B------:R-:W-:Y:S01]  /*7eb0*/  FADD.FTZ R18, R16, R18 ;  /* 0x0000001210127221 */ /* 0x000fe20000010000 */
[----:B------:R-:W-:Y:S01]  /*7ec0*/  FFMA.FTZ R11, R14, R5, R11 ;  /* 0x000000050e0b7223 */ /* 0x000fe2000001000b */
[----:B----4-:R-:W-:Y:S02]  /*7ed0*/  FADD.FTZ R19, R33, -UR28 ;  /* 0x8000001c21137e21 */ /* 0x010fe40008010000 */
[----:B------:R-:W3:Y:S02]  /*7ee0*/  LDL.LU R33, [R1+0x218] ;  /* 0x0002180001217983 */ /* 0x000ee40000300800 */
[----:B------:R-:W-:Y:S01]  /*7ef0*/  FMUL.FTZ R19, R19, UR16 ;  /* 0x0000001013137c20 */ /* 0x000fe20008410000 */
[----:B------:R-:W-:-:S03]  /*7f00*/  FMUL.FTZ R16, R24, R3 ;  /* 0x0000000318107220 */ /* 0x000fc60000410000 */
[C---:B------:R-:W-:Y:S01]  /*7f10*/  FFMA.FTZ R11, R19.reuse, R3, R11 ;  /* 0x00000003130b7223 */ /* 0x040fe2000001000b */
[----:B------:R-:W-:Y:S02]  /*7f20*/  FFMA.FTZ R12, R19, R16, R12 ;  /* 0x00000010130c7223 */ /* 0x000fe4000001000c */
[----:B------:R-:W4:Y:S01]  /*7f30*/  LDL.LU R19, [R1+0x45c] ;  /* 0x00045c0001137983 */ /* 0x000f220000300800 */
[----:B------:R-:W-:Y:S01]  /*7f40*/  FADD.FTZ R14, R35, -UR28 ;  /* 0x8000001c230e7e21 */ /* 0x000fe20008010000 */
[----:B------:R-:W-:Y:S02]  /*7f50*/  FADD.FTZ R18, R18, R16 ;  /* 0x0000001012127221 */ /* 0x000fe40000010000 */
[----:B------:R-:W3:Y:S01]  /*7f60*/  LDL.LU R35, [R1+0x280] ;  /* 0x0002800001237983 */ /* 0x000ee20000300800 */
[----:B------:R-:W-:Y:S01]  /*7f70*/  FMUL.FTZ R14, R14, UR16 ;  /* 0x000000100e0e7c20 */ /* 0x000fe20008410000 */
[----:B------:R-:W-:-:S03]  /*7f80*/  FMUL.FTZ R16, R25, R2 ;  /* 0x0000000219107220 */ /* 0x000fc60000410000 */
[----:B------:R-:W-:Y:S01]  /*7f90*/  FFMA.FTZ R10, R14, R2, R10 ;  /* 0x000000020e0a7223 */ /* 0x000fe2000001000a */
[----:B------:R-:W-:Y:S01]  /*7fa0*/  FADD.FTZ R18, R16, R18 ;  /* 0x0000001210127221 */ /* 0x000fe20000010000 */
[----:B------:R-:W-:Y:S01]  /*7fb0*/  FFMA.FTZ R12, R14, R16, R12 ;  /* 0x000000100e0c7223 */ /* 0x000fe2000001000c */
[----:B------:R-:W-:Y:S01]  /*7fc0*/  FMUL.FTZ R16, R24, R0 ;  /* 0x0000000018107220 */ /* 0x000fe20000410000 */
[----:B------:R-:W3:Y:S01]  /*7fd0*/  LDL.LU R14, [R1+0x28c] ;  /* 0x00028c00010e7983 */ /* 0x000ee20000300800 */
[----:B--2---:R-:W-:-:S04]  /*7fe0*/  FADD.FTZ R13, R13, -UR28 ;  /* 0x8000001c0d0d7e21 */ /* 0x004fc80008010000 */
[----:B------:R-:W-:-:S04]  /*7ff0*/  FMUL.FTZ R13, R13, UR16 ;  /* 0x000000100d0d7c20 */ /* 0x000fc80008410000 */
[C---:B------:R-:W-:Y:S01]  /*8000*/  FFMA.FTZ R12, R13.reuse, R16, R12 ;  /* 0x000000100d0c7223 */ /* 0x040fe2000001000c */
[----:B------:R-:W-:Y:S02]  /*8010*/  FFMA.FTZ R11, R13, R0, R11 ;  /* 0x000000000d0b7223 */ /* 0x000fe4000001000b */
[----:B------:R-:W2:Y:S01]  /*8020*/  LDL.LU R13, [R1+0x2ac] ;  /* 0x0002ac00010d7983 */ /* 0x000ea20000300800 */
[----:B------:R-:W-:Y:S01]  /*8030*/  FADD.FTZ R17, R17, R32 ;  /* 0x0000002011117221 */ /* 0x000fe20000010000 */
[----:B------:R-:W-:Y:S01]  /*8040*/  FADD.FTZ R15, R15, R7 ;  /* 0x000000070f0f7221 */ /* 0x000fe20000010000 */
[----:B------:R-:W-:Y:S01]  /*8050*/  FADD.FTZ R18, R18, R16 ;  /* 0x0000001012127221 */ /* 0x000fe20000010000 */
[----:B------:R-:W2:Y:S01]  /*8060*/  LDL.LU R32, [R1+0x4c8] ;  /* 0x0004c80001207983 */ /* 0x000ea20000300800 */
[----:B------:R-:W-:Y:S01]  /*8070*/  FADD.FTZ R17, R17, R6 ;  /* 0x0000000611117221 */ /* 0x000fe20000010000 */
[----:B------:R-:W-:Y:S01]  /*8080*/  FMUL.FTZ R16, R25, R34 ;  /* 0x0000002219107220 */ /* 0x000fe20000410000 */
[----:B------:R-:W-:Y:S01]  /*8090*/  FADD.FTZ R15, R15, R5 ;  /* 0x000000050f0f7221 */ /* 0x000fe20000010000 */
[----:B------:R0:W5:Y:S01]  /*80a0*/  LDL.LU R7, [R1+0x4c4] ;  /* 0x0004c40001077983 */ /* 0x0001620000300800 */
[----:B------:R-:W-:-:S02]  /*80b0*/  FADD.FTZ R17, R17, R4 ;  /* 0x0000000411117221 */ /* 0x000fc40000010000 */
[----:B------:R-:W-:Y:S01]  /*80c0*/  FADD.FTZ R15, R15, R3 ;  /* 0x000000030f0f7221 */ /* 0x000fe20000010000 */
[----:B----4-:R-:W-:Y:S01]  /*80d0*/  FADD.FTZ R19, R19, -UR28 ;  /* 0x8000001c13137e21 */ /* 0x010fe20008010000 */
[----:B------:R-:W-:Y:S02]  /*80e0*/  FADD.FTZ R17, R17, R2 ;  /* 0x0000000211117221 */ /* 0x000fe40000010000 */
[----:B------:R-:W-:Y:S01]  /*80f0*/  FADD.FTZ R15, R15, R0 ;  /* 0x000000000f0f7221 */ /* 0x000fe20000010000 */
[----:B------:R-:W-:Y:S01]  /*8100*/  FADD.FTZ R18, R16, R18 ;  /* 0x0000001210127221 */ /* 0x000fe20000010000 */
[----:B------:R-:W-:Y:S01]  /*8110*/  FMUL.FTZ R19, R19, UR16 ;  /* 0x0000001013137c20 */ /* 0x000fe20008410000 */
[----:B------:R-:W-:Y:S01]  /*8120*/  FADD.FTZ R17, R17, R34 ;  /* 0x0000002211117221 */ /* 0x000fe20000010000 */
[----:B------:R0:W5:Y:S02]  /*8130*/  LDL.LU R6, [R1+0x4c0] ;  /* 0x0004c00001067983 */ /* 0x0001640000300800 */
[C---:B------:R-:W-:Y:S01]  /*8140*/  FFMA.FTZ R12, R19.reuse, R16, R12 ;  /* 0x00000010130c7223 */ /* 0x040fe2000001000c */
[----:B------:R-:W-:Y:S01]  /*8150*/  FFMA.FTZ R10, R19, R34, R10 ;  /* 0x00000022130a7223 */ /* 0x000fe2000001000a */
[----:B------:R-:W-:Y:S01]  /*8160*/  FADD.FTZ R19, R20, -UR28 ;  /* 0x8000001c14137e21 */ /* 0x000fe20008010000 */
[----:B------:R-:W4:Y:S04]  /*8170*/  LDL.LU R34, [R1+0x46c] ;  /* 0x00046c0001227983 */ /* 0x000f280000300800 */
[----:B------:R-:W4:Y:S01]  /*8180*/  LDL.LU R20, [R1+0x464] ;  /* 0x0004640001147983 */ /* 0x000f220000300800 */
[----:B---3--:R-:W-:-:S03]  /*8190*/  FADD.FTZ R14, R14, -UR28 ;  /* 0x8000001c0e0e7e21 */ /* 0x008fc60008010000 */
[----:B------:R0:W5:Y:S01]  /*81a0*/  LDL.LU R5, [R1+0x4bc] ;  /* 0x0004bc0001057983 */ /* 0x0001620000300800 */
[----:B------:R-:W-:Y:S01]  /*81b0*/  FMUL.FTZ R14, R14, UR16 ;  /* 0x000000100e0e7c20 */ /* 0x000fe20008410000 */
[-C--:B------:R-:W-:Y:S01]  /*81c0*/  FMUL.FTZ R16, R24, R33.reuse ;  /* 0x0000002118107220 */ /* 0x080fe20000410000 */
[----:B------:R-:W-:Y:S01]  /*81d0*/  FADD.FTZ R15, R15, R33 ;  /* 0x000000210f0f7221 */ /* 0x000fe20000010000 */
[----:B------:R0:W5:Y:S01]  /*81e0*/  LDL.LU R4, [R1+0x4b8] ;  /* 0x0004b80001047983 */ /* 0x0001620000300800 */
[----:B------:R-:W-:-:S03]  /*81f0*/  FFMA.FTZ R11, R14, R33, R11 ;  /* 0x000000210e0b7223 */ /* 0x000fc6000001000b */
[----:B------:R-:W3:Y:S01]  /*8200*/  LDL.LU R33, [R1+0x474] ;  /* 0x0004740001217983 */ /* 0x000ee20000300800 */
[----:B------:R-:W-:Y:S01]  /*8210*/  FADD.FTZ R18, R18, R16 ;  /* 0x0000001012127221 */ /* 0x000fe20000010000 */
[----:B------:R-:W-:Y:S01]  /*8220*/  FFMA.FTZ R12, R14, R16, R12 ;  /* 0x000000100e0c7223 */ /* 0x000fe2000001000c */
[-C--:B------:R-:W-:Y:S01]  /*8230*/  FMUL.FTZ R16, R25, R35.reuse ;  /* 0x0000002319107220 */ /* 0x080fe20000410000 */
[----:B------:R-:W-:Y:S01]  /*8240*/  FADD.FTZ R17, R17, R35 ;  /* 0x0000002311117221 */ /* 0x000fe20000010000 */
[----:B--2---:R-:W-:Y:S01]  /*8250*/  FADD.FTZ R13, R13, -UR28 ;  /* 0x8000001c0d0d7e21 */ /* 0x004fe20008010000 */
[----:B------:R0:W5:Y:S03]  /*8260*/  LDL.LU R3, [R1+0x4b4] ;  /* 0x0004b40001037983 */ /* 0x0001660000300800 */
[----:B------:R-:W-:Y:S01]  /*8270*/  FMUL.FTZ R13, R13, UR16 ;  /* 0x000000100d0d7c20 */ /* 0x000fe20008410000 */
[----:B------:R0:W5:Y:S03]  /*8280*/  LDL.LU R2, [R1+0x4b0] ;  /* 0x0004b00001027983 */ /* 0x0001660000300800 */
[C---:B------:R-:W-:Y:S01]  /*8290*/  FFMA.FTZ R10, R13.reuse, R35, R10 ;  /* 0x000000230d0a7223 */ /* 0x040fe2000001000a */
[----:B------:R0:W5:Y:S04]  /*82a0*/  LDL.LU R0, [R1+0x4ac] ;  /* 0x0004ac0001007983 */ /* 0x0001680000300800 */
[----:B------:R-:W2:Y:S01]  /*82b0*/  LDL.LU R35, [R1+0x478] ;  /* 0x0004780001237983 */ /* 0x000ea20000300800 */
[----:B------:R-:W-:Y:S01]  /*82c0*/  FADD.FTZ R18, R16, R18 ;  /* 0x0000001210127221 */ /* 0x000fe20000010000 */
[----:B------:R-:W-:Y:S01]  /*82d0*/  FFMA.FTZ R12, R13, R16, R12 ;  /* 0x000000100d0c7223 */ /* 0x000fe2000001000c */
[----:B------:R-:W-:Y:S01]  /*82e0*/  FMUL.FTZ R16, R24, R8 ;  /* 0x0000000818107220 */ /* 0x000fe20000410000 */
[----:B------:R-:W-:Y:S01]  /*82f0*/  FMUL.FTZ R19, R19, UR16 ;  /* 0x0000001013137c20 */ /* 0x000fe20008410000 */
[----:B------:R-:W-:-:S02]  /*8300*/  FADD.FTZ R14, R22, -UR28 ;  /* 0x8000001c160e7e21 */ /* 0x000fc40008010000 */
[----:B------:R-:W2:Y:S01]  /*8310*/  LDL.LU R22, [R1+0x47c] ;  /* 0x00047c0001167983 */ /* 0x000ea20000300800 */
[----:B------:R-:W-:Y:S01]  /*8320*/  FADD.FTZ R18, R18, R16 ;  /* 0x0000001012127221 */ /* 0x000fe20000010000 */
[----:B------:R-:W-:Y:S01]  /*8330*/  FFMA.FTZ R12, R19, R16, R12 ;  /* 0x00000010130c7223 */ /* 0x000fe2000001000c */
[-C--:B------:R-:W-:Y:S01]  /*8340*/  FMUL.FTZ R16, R25, R9.reuse ;  /* 0x0000000919107220 */ /* 0x080fe20000410000 */
[----:B------:R-:W-:Y:S01]  /*8350*/  FMUL.FTZ R14, R14, UR16 ;  /* 0x000000100e0e7c20 */ /* 0x000fe20008410000 */
[----:B------:R-:W-:Y:S01]  /*8360*/  FADD.FTZ R15, R15, R8 ;  /* 0x000000080f0f7221 */ /* 0x000fe20000010000 */
[----:B------:R-:W-:Y:S01]  /*8370*/  FFMA.FTZ R11, R19, R8, R11 ;  /* 0x00000008130b7223 */ /* 0x000fe2000001000b */
[----:B------:R-:W-:Y:S01]  /*8380*/  FADD.FTZ R13, R29, -UR28 ;  /* 0x8000001c1d0d7e21 */ /* 0x000fe20008010000 */
[----:B------:R-:W-:Y:S01]  /*8390*/  FADD.FTZ R18, R16, R18 ;  /* 0x0000001210127221 */ /* 0x000fe20000010000 */
[C---:B------:R-:W-:Y:S01]  /*83a0*/  FFMA.FTZ R12, R14.reuse, R16, R12 ;  /* 0x000000100e0c7223 */ /* 0x040fe2000001000c */
[----:B------:R-:W-:Y:S01]  /*83b0*/  FADD.FTZ R17, R17, R9 ;  /* 0x0000000911117221 */ /* 0x000fe20000010000 */
[----:B------:R-:W-:Y:S01]  /*83c0*/  FFMA.FTZ R10, R14, R9, R10 ;  /* 0x000000090e0a7223 */ /* 0x000fe2000001000a */
[----:B------:R-:W-:Y:S01]  /*83d0*/  FMUL.FTZ R16, R24, R36 ;  /* 0x0000002418107220 */ /* 0x000fe20000410000 */
[----:B------:R-:W-:Y:S01]  /*83e0*/  FMUL.FTZ R13, R13, UR16 ;  /* 0x000000100d0d7c20 */ /* 0x000fe20008410000 */
[----:B------:R-:W-:Y:S01]  /*83f0*/  FADD.FTZ R15, R15, R36 ;  /* 0x000000240f0f7221 */ /* 0x000fe20000010000 */
[----:B----4-:R-:W-:-:S02]  /*8400*/  FADD.FTZ R9, R34, -UR28 ;  /* 0x8000001c22097e21 */ /* 0x010fc40008010000 */
[----:B------:R-:W4:Y:S01]  /*8410*/  LDL.LU R34, [R1+0x488] ;  /* 0x0004880001227983 */ /* 0x000f220000300800 */
[----:B------:R-:W-:-:S03]  /*8420*/  FADD.FTZ R8, R20, -UR28 ;  /* 0x8000001c14087e21 */ /* 0x000fc60008010000 */
[----:B------:R-:W4:Y:S01]  /*8430*/  LDL.LU R20, [R1+0x480] ;  /* 0x0004800001147983 */ /* 0x000f220000300800 */
[----:B------:R-:W-:Y:S01]  /*8440*/  FADD.FTZ R18, R18, R16 ;  /* 0x0000001012127221 */ /* 0x000fe20000010000 */
[C---:B------:R-:W-:Y:S01]  /*8450*/  FFMA.FTZ R12, R13.reuse, R16, R12 ;  /* 0x000000100d0c7223 */ /* 0x040fe2000001000c */
[----:B------:R-:W-:Y:S01]  /*8460*/  FFMA.FTZ R36, R13, R36, R11 ;  /* 0x000000240d247223 */ /* 0x000fe2000001000b */
[-C--:B------:R-:W-:Y:S01]  /*8470*/  FMUL.FTZ R16, R25, R37.reuse ;  /* 0x0000002519107220 */ /* 0x080fe20000410000 */
[----:B------:R-:W-:Y:S01]  /*8480*/  FMUL.FTZ R8, R8, UR16 ;  /* 0x0000001008087c20 */ /* 0x000fe20008410000 */
[----:B---3--:R-:W-:Y:S02]  /*8490*/  FADD.FTZ R11, R33, -UR28 ;  /* 0x8000001c210b7e21 */ /* 0x008fe40008010000 */
[----:B------:R-:W3:Y:S01]  /*84a0*/  LDL.LU R33, [R1+0x48c] ;  /* 0x00048c0001217983 */ /* 0x000ee20000300800 */
[C---:B------:R-:W-:Y:S01]  /*84b0*/  FFMA.FTZ R12, R8.reuse, R16, R12 ;  /* 0x00000010080c7223 */ /* 0x040fe2000001000c */
[----:B------:R-:W-:Y:S01]  /*84c0*/  FFMA.FTZ R10, R8, R37, R10 ;  /* 0x00000025080a7223 */ /* 0x000fe2000001000a */
[----:B--2---:R-:W-:-:S02]  /*84d0*/  FADD.FTZ R8, R35, -UR28 ;  /* 0x8000001c23087e21 */ /* 0x004fc40008010000 */
[----:B------:R-:W2:Y:S01]  /*84e0*/  LDL.LU R35, [R1+0x490] ;  /* 0x0004900001237983 */ /* 0x000ea20000300800 */
[----:B------:R-:W-:Y:S01]  /*84f0*/  FADD.FTZ R18, R16, R18 ;  /* 0x0000001210127221 */ /* 0x000fe20000010000 */
[----:B------:R-:W-:Y:S01]  /*8500*/  FMUL.FTZ R14, R24, R28 ;  /* 0x0000001c180e7220 */ /* 0x000fe20000410000 */
[----:B------:R-:W-:Y:S01]  /*8510*/  FMUL.FTZ R9, R9, UR16 ;  /* 0x0000001009097c20 */ /* 0x000fe20008410000 */
[----:B------:R-:W-:Y:S01]  /*8520*/  FMUL.FTZ R13, R25, R27 ;  /* 0x0000001b190d7220 */ /* 0x000fe20000410000 */
[----:B------:R-:W-:Y:S01]  /*8530*/  FMUL.FTZ R11, R11, UR16 ;  /* 0x000000100b0b7c20 */ /* 0x000fe20008410000 */
[----:B------:R-:W-:Y:S01]  /*8540*/  FADD.FTZ R18, R18, R14 ;  /* 0x0000000e12127221 */ /* 0x000fe20000010000 */
[----:B------:R-:W-:Y:S01]  /*8550*/  FFMA.FTZ R12, R9, R14, R12 ;  /* 0x0000000e090c7223 */ /* 0x000fe2000001000c */
[----:B------:R-:W-:Y:S01]  /*8560*/  FMUL.FTZ R19, R24, R21 ;  /* 0x0000001518137220 */ /* 0x000fe20000410000 */
[----:B------:R-:W-:Y:S01]  /*8570*/  FMUL.FTZ R8, R8, UR16 ;  /* 0x0000001008087c20 */ /* 0x000fe20008410000 */
[----:B------:R-:W-:Y:S01]  /*8580*/  FADD.FTZ R18, R13, R18 ;  /* 0x000000120d127221 */ /* 0x000fe20000010000 */
[----:B------:R-:W-:Y:S01]  /*8590*/  FFMA.FTZ R13, R11, R13, R12 ;  /* 0x0000000d0b0d7223 */ /* 0x000fe2000001000c */
[----:B------:R-:W-:Y:S01]  /*85a0*/  FADD.FTZ R14, R22, -UR28 ;  /* 0x8000001c160e7e21 */ /* 0x000fe20008010000 */
[----:B------:R-:W-:Y:S01]  /*85b0*/  FADD.FTZ R12, R15, R28 ;  /* 0x0000001c0f0c7221 */ /* 0x000fe20000010000 */
[----:B------:R-:W-:Y:S01]  /*85c0*/  FADD.FTZ R18, R18, R19 ;  /* 0x0000001312127221 */ /* 0x000fe20000010000 */
[----:B------:R-:W-:Y:S01]  /*85d0*/  FFMA.FTZ R16, R8, R19, R13 ;  /* 0x0000001308107223 */ /* 0x000fe2000001000d */
[----:B------:R-:W-:Y:S01]  /*85e0*/  FMUL.FTZ R15, R25, R26 ;  /* 0x0000001a190f7220 */ /* 0x000fe20000410000 */
[----:B------:R-:W-:Y:S01]  /*85f0*/  FMUL.FTZ R13, R14, UR16 ;  /* 0x000000100e0d7c20 */ /* 0x000fe20008410000 */
[----:B------:R-:W-:Y:S01]  /*8600*/  FFMA.FTZ R9, R9, R28, R36 ;  /* 0x0000001c09097223 */ /* 0x000fe20000010024 */
[----:B------:R-:W-:Y:S01]  /*8610*/  FFMA.FTZ R10, R11, R27, R10 ;  /* 0x0000001b0b0a7223 */ /* 0x000fe2000001000a */
[----:B------:R-:W-:Y:S01]  /*8620*/  FADD.FTZ R18, R15, R18 ;  /* 0x000000120f127221 */ /* 0x000fe20000010000 */
[----:B------:R-:W-:Y:S01]  /*8630*/  FFMA.FTZ R15, R13, R15, R16 ;  /* 0x0000000f0d0f7223 */ /* 0x000fe20000010010 */
[----:B------:R-:W-:Y:S01]  /*8640*/  FMUL.FTZ R19, R24, R23 ;  /* 0x0000001718137220 */ /* 0x000fe20000410000 */
[----:B------:R-:W-:Y:S01]  /*8650*/  FADD.FTZ R17, R17, R37 ;  /* 0x0000002511117221 */ /* 0x000fe20000010000 */
[----:B----4-:R-:W-:Y:S01]  /*8660*/  FADD.FTZ R11, R34, -UR28 ;  /* 0x8000001c220b7e21 */ /* 0x010fe20008010000 */
[----:B------:R-:W-:Y:S01]  /*8670*/  FADD.FTZ R14, R20, -UR28 ;  /* 0x8000001c140e7e21 */ /* 0x000fe20008010000 */
[----:B------:R-:W-:-:S03]  /*8680*/  FADD.FTZ R12, R12, R21 ;  /* 0x000000150c0c7221 */ /* 0x000fc60000010000 */
[----:B------:R-:W-:Y:S01]  /*8690*/  FMUL.FTZ R14, R14, UR16 ;  /* 0x000000100e0e7c20 */ /* 0x000fe20008410000 */
[----:B------:R-:W-:Y:S01]  /*86a0*/  FFMA.FTZ R9, R8, R21, R9 ;  /* 0x0000001508097223 */ /* 0x000fe20000010009 */
[----:B------:R-:W-:Y:S01]  /*86b0*/  FADD.FTZ R21, R18, R19 ;  /* 0x0000001312157221 */ /* 0x000fe20000010000 */
[----:B------:R-:W-:Y:S01]  /*86c0*/  FMUL.FTZ R8, R25, R30 ;  /* 0x0000001e19087220 */ /* 0x000fe20000410000 */
[----:B------:R-:W-:Y:S01]  /*86d0*/  FFMA.FTZ R16, R14, R19, R15 ;  /* 0x000000130e107223 */ /* 0x000fe2000001000f */
[----:B------:R-:W-:Y:S01]  /*86e0*/  FMUL.FTZ R11, R11, UR16 ;  /* 0x000000100b0b7c20 */ /* 0x000fe20008410000 */
[----:B------:R-:W-:Y:S01]  /*86f0*/  FADD.FTZ R17, R17, R27 ;  /* 0x0000001b11117221 */ /* 0x000fe20000010000 */
[----:B---3--:R-:W-:Y:S01]  /*8700*/  FADD.FTZ R15, R33, -UR28 ;  /* 0x8000001c210f7e21 */ /* 0x008fe20008010000 */
        /* <DEDUP_REMOVED lines=9> */
[----:B------:R-:W-:Y:S01]  /*87a0*/  FMUL.FTZ R15, R25, R32 ;  /* 0x00000020190f7220 */ /* 0x000fe20000410000 */
[----:B------:R-:W-:Y:S01]  /*87b0*/  FADD.FTZ R12, R12, R23 ;  /* 0x000000170c0c7221 */ /* 0x000fe20000010000 */
[----:B------:R-:W-:Y:S01]  /*87c0*/  FADD.FTZ R17, R17, R30 ;  /* 0x0000001e11117221 */ /* 0x000fe20000010000 */
[----:B------:R-:W-:Y:S01]  /*87d0*/  FFMA.FTZ R13, R11, R30, R10 ;  /* 0x0000001e0b0d7223 */ /* 0x000fe2000001000a */
[----:B------:R-:W-:Y:S01]  /*87e0*/  FADD.FTZ R18, R15, R18 ;  /* 0x000000120f127221 */ /* 0x000fe20000010000 */
[----:B------:R-:W-:Y:S01]  /*87f0*/  FFMA.FTZ R8, R8, R31, R9 ;  /* 0x0000001f08087223 */ /* 0x000fe20000010009 */
[----:B------:R-:W-:Y:S01]  /*8800*/  FADD.FTZ R10, R12, R31 ;  /* 0x0000001f0c0a7221 */ /* 0x000fe20000010000 */
[----:B------:R-:W-:Y:S01]  /*8810*/  FADD.FTZ R11, R17, R32 ;  /* 0x00000020110b7221 */ /* 0x000fe20000010000 */
[----:B--2---:R-:W-:-:S04]  /*8820*/  FADD.FTZ R14, R35, -UR28 ;  /* 0x8000001c230e7e21 */ /* 0x004fc80008010000 */
[----:B------:R-:W-:-:S04]  /*8830*/  FMUL.FTZ R14, R14, UR16 ;  /* 0x000000100e0e7c20 */ /* 0x000fc80008410000 */
[C---:B------:R-:W-:Y:S01]  /*8840*/  FFMA.FTZ R15, R14.reuse, R15, R19 ;  /* 0x0000000f0e0f7223 */ /* 0x040fe20000010013 */
[----:B------:R-:W-:Y:S01]  /*8850*/  FFMA.FTZ R9, R14, R32, R13 ;  /* 0x000000200e097223 */ /* 0x000fe2000001000d */
[----:B0-----:R-:W-:Y:S06]  /*8860*/  BRA `(.L_x_1416) ;  /* 0x0000005400607947 */ /* 0x001fec0003800000 */
.L_x_1415:
[----:B------:R-:W2:Y:S04]  /*8870*/  LDL.LU R12, [R1+0x2f4] ;  /* 0x0002f400010c7983 */ /* 0x000ea80000300800 */
[----:B------:R-:W3:Y:S04]  /*8880*/  LDL.LU R14, [R1+0x2fc] ;  /* 0x0002fc00010e7983 */ /* 0x000ee80000300800 */
[----:B------:R-:W4:Y:S04]  /*8890*/  LDL.LU R13, [R1+0x26c] ;  /* 0x00026c00010d7983 */ /* 0x000f280000300800 */
[----:B------:R-:W4:Y:S04]  /*88a0*/  LDL.LU R16, [R1+0x324] ;  /* 0x0003240001107983 */ /* 0x000f280000300800 */
[----:B------:R-:W4:Y:S04]  /*88b0*/  LDL.LU R17, [R1+0x278] ;  /* 0x0002780001117983 */ /* 0x000f280000300800 */
[----:B-----5:R0:W-:Y:S04]  /*88c0*/  STL [R1+0x4bc], R5 ;  /* 0x0004bc0501007387 */ /* 0x0201e80000100800 */
[----:B------:R1:W-:Y:S04]  /*88d0*/  STL [R1+0x4b4], R3 ;  /* 0x0004b40301007387 */ /* 0x0003e80000100800 */
[----:B------:R-:W-:Y:S04]  /*88e0*/  STL [R1+0x4ac], R0 ;  /* 0x0004ac0001007387 */ /* 0x000fe80000100800 */
[----:B0-----:R-:W4:Y:S04]  /*88f0*/  LDL.LU R5, [R1+0x298] ;  /* 0x0002980001057983 */ /* 0x001f280000300800 */
[----:B-1----:R-:W4:Y:S04]  /*8900*/  LDL.LU R3, [R1+0x29c] ;  /* 0x00029c0001037983 */ /* 0x002f280000300800 */
[----:B------:R-:W4:Y:S04]  /*8910*/  LDL.LU R18, [R1+0x38c] ;  /* 0x00038c0001127983 */ /* 0x000f280000300800 */
[----:B------:R0:W-:Y:S04]  /*8920*/  STL [R1+0x4b8], R4 ;  /* 0x0004b80401007387 */ /* 0x0001e80000100800 */
[----:B------:R-:W4:Y:S04]  /*8930*/  LDL.LU R19, [R1+0x39c] ;  /* 0x00039c0001137983 */ /* 0x000f280000300800 */
[----:B0-----:R-:W4:Y:S04]  /*8940*/  LDL.LU R4, [R1+0x27c] ;  /* 0x00027c0001047983 */ /* 0x001f280000300800 */
[----:B------:R-:W-:Y:S01]  /*8950*/  STL [R1+0x4b0], R2 ;  /* 0x0004b00201007387 */ /* 0x000fe20000100800 */
[----:B--2---:R-:W-:-:S04]  /*8960*/  FADD.FTZ R10, R12, -UR28 ;  /* 0x8000001c0c0a7e21 */ /* 0x004fc80008010000 */
[----:B------:R-:W-:-:S04]  /*8970*/  FMUL.FTZ R10, R10, UR16 ;  /* 0x000000100a0a7c20 */ /* 0x000fc80008410000 */
[----:B------:R-:W-:-:S04]  /*8980*/  FFMA.FTZ R11, R24, R10, R6 ;  /* 0x0000000a180b7223 */ /* 0x000fc80000010006 */
[----:B------:R-:W-:-:S06]  /*8990*/  FMUL.FTZ R12, R11, -1.4426950216293334961 ;  /* 0xbfb8aa3b0b0c7820 */ /* 0x000fcc0000410000 */
[----:B------:R-:W0:Y:S02]  /*89a0*/  MUFU.EX2 R12, R12 ;  /* 0x0000000c000c7308 */ /* 0x000e240000000800 */
[----:B0-----:R-:W-:-:S06]  /*89b0*/  FADD.FTZ R12, R12, 1 ;  /* 0x3f8000000c0c7421 */ /* 0x001fcc0000010000 */
[----:B------:R-:W4:Y:S01]  /*89c0*/  MUFU.RCP R12, R12 ;  /* 0x0000000c000c7308 */ /* 0x000f220000001000 */
[----:B---3--:R-:W-:-:S04]  /*89d0*/  FADD.FTZ R14, R14, -UR28 ;  /* 0x8000001c0e0e7e21 */ /* 0x008fc80008010000 */
[----:B------:R-:W-:Y:S01]  /*89e0*/  FMUL.FTZ R0, R14, UR16 ;  /* 0x000000100e007c20 */ /* 0x000fe20008410000 */
[C---:B----4-:R-:W-:Y:S01]  /*89f0*/  FMUL.FTZ R13, R12.reuse, R13 ;  /* 0x0000000d0c0d7220 */ /* 0x050fe20000410000 */
        /* <DEDUP_REMOVED lines=8> */
[C---:B0-----:R-:W-:Y:S01]  /*8a80*/  FMUL.FTZ R14, R13.reuse, R33 ;  /* 0x000000210d0e7220 */ /* 0x041fe20000410000 */
[----:B------:R-:W-:-:S04]  /*8a90*/  FADD.FTZ R13, -R13, 1 ;  /* 0x3f8000000d0d7421 */ /* 0x000fc80000010100 */
[----:B------:R-:W-:-:S04]  /*8aa0*/  FFMA.FTZ R13, R12, R13, 1 ;  /* 0x3f8000000c0d7423 */ /* 0x000fc8000001000d */
[----:B------:R-:W-:Y:S01]  /*8ab0*/  FMUL.FTZ R33, R14, R13 ;  /* 0x0000000d0e217220 */ /* 0x000fe20000410000 */
[----:B------:R-:W-:Y:S01]  /*8ac0*/  FMUL.FTZ R13, R24, R11 ;  /* 0x0000000b180d7220 */ /* 0x000fe20000410000 */
[----:B------:R-:W-:Y:S02]  /*8ad0*/  FADD.FTZ R14, R16, -UR28 ;  /* 0x8000001c100e7e21 */ /* 0x000fe40008010000 */
[----:B------:R-:W-:Y:S01]  /*8ae0*/  FMUL.FTZ R15, R25, R33 ;  /* 0x00000021190f7220 */ /* 0x000fe20000410000 */
[----:B------:R-:W-:Y:S01]  /*8af0*/  FFMA.FTZ R12, R10, R13, RZ ;  /* 0x0000000d0a0c7223 */ /* 0x000fe200000100ff */
[----:B------:R-:W-:Y:S01]  /*8b00*/  FADD.FTZ R13, RZ, R13 ;  /* 0x0000000dff0d7221 */ /* 0x000fe20000010000 */
[----:B------:R-:W-:Y:S02]  /*8b10*/  FMUL.FTZ R14, R14, UR16 ;  /* 0x000000100e0e7c20 */ /* 0x000fe40008410000 */
        /* <DEDUP_REMOVED lines=8> */
[----:B------:R1:W-:Y:S01]  /*8ba0*/  STL [R1+0x484], R0 ;  /* 0x0004840001007387 */ /* 0x0003e20000100800 */
[----:B------:R-:W-:Y:S01]  /*8bb0*/  FADD.FTZ R11, RZ, R11 ;  /* 0x0000000bff0b7221 */ /* 0x000fe20000010000 */
[C---:B0-----:R-:W-:Y:S01]  /*8bc0*/  FMUL.FTZ R17, R16.reuse, R17 ;  /* 0x0000001110117220 */ /* 0x041fe20000410000 */
[----:B------:R-:W-:-:S04]  /*8bd0*/  FADD.FTZ R16, -R16, 1 ;  /* 0x3f80000010107421 */ /* 0x000fc80000010100 */
[----:B------:R-:W-:Y:S01]  /*8be0*/  FFMA.FTZ R16, R15, R16, 1 ;  /* 0x3f8000000f107423 */ /* 0x000fe20000010010 */
[----:B------:R-:W-:-:S03]  /*8bf0*/  FADD.FTZ R15, R35, -UR28 ;  /* 0x8000001c230f7e21 */ /* 0x000fc60008010000 */
[----:B------:R-:W-:Y:S01]  /*8c00*/  FMUL.FTZ R16, R17, R16 ;  /* 0x0000001011107220 */ /* 0x000fe20000410000 */
[----:B------:R-:W-:-:S03]  /*8c10*/  FMUL.FTZ R35, R15, UR16 ;  /* 0x000000100f237c20 */ /* 0x000fc60008410000 */
[----:B-1----:R-:W-:Y:S01]  /*8c20*/  FFMA.FTZ R0, R14, R16, R10 ;  /* 0x000000100e007223 */ /* 0x002fe2000001000a */
[----:B------:R-:W-:Y:S01]  /*8c30*/  FFMA.FTZ R10, R25, R35, R7 ;  /* 0x00000023190a7223 */ /* 0x000fe20000010007 */
[----:B------:R-:W-:-:S03]  /*8c40*/  FADD.FTZ R2, R11, R16 ;  /* 0x000000100b027221 */ /* 0x000fc60000010000 */
[----:B------:R-:W-:-:S06]  /*8c50*/  FMUL.FTZ R11, R10, -1.4426950216293334961 ;  /* 0xbfb8aa3b0a0b7820 */ /* 0x000fcc0000410000 */
[----:B------:R-:W0:Y:S01]  /*8c60*/  MUFU.EX2 R11, R11 ;  /* 0x0000000b000b7308 */ /* 0x000e220000000800 */
[----:B------:R-:W-:Y:S01]  /*8c70*/  FMUL.FTZ R16, R24, R16 ;  /* 0x0000001018107220 */ /* 0x000fe20000410000 */
[----:B0-----:R-:W-:-:S06]  /*8c80*/  FADD.FTZ R11, R11, 1 ;  /* 0x3f8000000b0b7421 */ /* 0x001fcc0000010000 */
[----:B------:R-:W0:Y:S01]  /*8c90*/  MUFU.RCP R11, R11 ;  /* 0x0000000b000b7308 */ /* 0x000e220000001000 */
[----:B------:R1:W-:Y:S02]  /*8ca0*/  STL [R1+0x4a0], R2 ;  /* 0x0004a00201007387 */ /* 0x0003e40000100800 */
[----:B-1----:R-:W-:Y:S02]  /*8cb0*/  FADD.FTZ R2, R13, R16 ;  /* 0x000000100d027221 */ /* 0x002fe40000010000 */
[----:B------:R1:W-:Y:S04]  /*8cc0*/  STL [R1+0x49c], R0 ;  /* 0x00049c0001007387 */ /* 0x0003e80000100800 */
[----:B------:R2:W-:Y:S01]  /*8cd0*/  STL [R1+0x494], R2 ;  /* 0x0004940201007387 */ /* 0x0005e20000100800 */
[----:B-1----:R-:W-:Y:S01]  /*8ce0*/  FFMA.FTZ R0, R14, R16, R12 ;  /* 0x000000100e007223 */ /* 0x002fe2000001000c */
[----:B0-----:R-:W-:-:S02]  /*8cf0*/  FMUL.FTZ R12, R11, R5 ;  /* 0x000000050b0c7220 */ /* 0x001fc40000410000 */
[----:B--2---:R-:W2:Y:S01]  /*8d00*/  LDL.LU R2, [R1+0x264] ;  /* 0x0002640001027983 */ /* 0x004ea20000300800 */
[----:B------:R-:W-:-:S03]  /*8d10*/  FADD.FTZ R11, -R11, 1 ;  /* 0x3f8000000b0b7421 */ /* 0x000fc60000010100 */
[----:B------:R0:W-:Y:S01]  /*8d20*/  STL [R1+0x498], R0 ;  /* 0x0004980001007387 */ /* 0x0001e20000100800 */
[----:B------:R-:W-:Y:S01]  /*8d30*/  FFMA.FTZ R11, R10, R11, 1 ;  /* 0x3f8000000a0b7423 */ /* 0x000fe2000001000b */
[----:B------:R-:W-:Y:S02]  /*8d40*/  FADD.FTZ R10, R34, -UR28 ;  /* 0x8000001c220a7e21 */ /* 0x000fe40008010000 */
[----:B------:R-:W3:Y:S02]  /*8d50*/  LDL.LU R5, [R1+0x3b8] ;  /* 0x0003b80001057983 */ /* 0x000ee40000300800 */
[----:B0-----:R-:W-:Y:S01]  /*8d60*/  FMUL.FTZ R0, R10, UR16 ;  /* 0x000000100a007c20 */ /* 0x001fe20008410000 */
[----:B------:R-:W-:-:S03]  /*8d70*/  FMUL.FTZ R34, R12, R11 ;  /* 0x0000000b0c227220 */ /* 0x000fc60000410000 */
[----:B------:R-:W-:-:S04]  /*8d80*/  FFMA.FTZ R10, R24, R0, R6 ;  /* 0x00000000180a7223 */ /* 0x000fc80000010006 */
[----:B------:R-:W-:-:S06]  /*8d90*/  FMUL.FTZ R11, R10, -1.4426950216293334961 ;  /* 0xbfb8aa3b0a0b7820 */ /* 0x000fcc0000410000 */
[----:B------:R-:W0:Y:S02]  /*8da0*/  MUFU.EX2 R11, R11 ;  /* 0x0000000b000b7308 */ /* 0x000e240000000800 */
[----:B0-----:R-:W-:-:S06]  /*8db0*/  FADD.FTZ R11, R11, 1 ;  /* 0x3f8000000b0b7421 */ /* 0x001fcc0000010000 */
[----:B------:R-:W0:Y:S02]  /*8dc0*/  MUFU.RCP R11, R11 ;  /* 0x0000000b000b7308 */ /* 0x000e240000001000 */
[C---:B0-----:R-:W-:Y:S01]  /*8dd0*/  FMUL.FTZ R12, R11.reuse, R3 ;  /* 0x000000030b0c7220 */ /* 0x041fe20000410000 */
[----:B------:R-:W-:-:S04]  /*8de0*/  FADD.FTZ R11, -R11, 1 ;  /* 0x3f8000000b0b7421 */ /* 0x000fc80000010100 */
[----:B------:R-:W-:-:S04]  /*8df0*/  FFMA.FTZ R11, R10, R11, 1 ;  /* 0x3f8000000a0b7423 */ /* 0x000fc8000001000b */
[----:B------:R-:W-:-:S05]  /*8e00*/  FMUL.FTZ R3, R12, R11 ;  /* 0x0000000b0c037220 */ /* 0x000fca0000410000 */
[----:B------:R0:W-:Y:S04]  /*8e10*/  STL [R1+0x318], R3 ;  /* 0x0003180301007387 */ /* 0x0001e80000100800 */
[----:B0-----:R-:W4:Y:S01]  /*8e20*/  LDL.LU R3, [R1+0x2cc] ;  /* 0x0002cc0001037983 */ /* 0x001f220000300800 */
[----:B------:R-:W-:-:S03]  /*8e30*/  FADD.FTZ R13, R18, -UR28 ;  /* 0x8000001c120d7e21 */ /* 0x000fc60008010000 */
[----:B------:R0:W-:Y:S04]  /*8e40*/  STL [R1+0x470], R0 ;  /* 0x0004700001007387 */ /* 0x0001e80000100800 */
[----:B------:R-:W4:Y:S01]  /*8e50*/  LDL.LU R18, [R1+0x3bc] ;  /* 0x0003bc0001127983 */ /* 0x000f220000300800 */
[----:B0-----:R-:W-:-:S04]  /*8e60*/  FMUL.FTZ R0, R13, UR16 ;  /* 0x000000100d007c20 */ /* 0x001fc80008410000 */
        /* <DEDUP_REMOVED lines=19> */
[----:B------:R-:W2:Y:S01]  /*8fa0*/  MUFU.RCP R11, R11 ;  /* 0x0000000b000b7308 */ /* 0x000ea20000001000 */
[----:B------:R-:W-:Y:S01]  /*8fb0*/  STL [R1+0x460], R0 ;  /* 0x0004600001007387 */ /* 0x000fe20000100800 */
[C---:B--2---:R-:W-:Y:S01]  /*8fc0*/  FMUL.FTZ R12, R11.reuse, R2 ;  /* 0x000000020b0c7220 */ /* 0x044fe20000410000 */
[----:B------:R-:W-:-:S04]  /*8fd0*/  FADD.FTZ R11, -R11, 1 ;  /* 0x3f8000000b0b7421 */ /* 0x000fc80000010100 */
[----:B------:R-:W-:-:S04]  /*8fe0*/  FFMA.FTZ R11, R10, R11, 1 ;  /* 0x3f8000000a0b7423 */ /* 0x000fc8000001000b */
[----:B------:R-:W-:-:S05]  /*8ff0*/  FMUL.FTZ R2, R12, R11 ;  /* 0x0000000b0c027220 */ /* 0x000fca0000410000 */
[----:B------:R0:W-:Y:S01]  /*9000*/  STL [R1+0x2f4], R2 ;  /* 0x0002f40201007387 */ /* 0x0001e20000100800 */
[----:B---3--:R-:W-:-:S03]  /*9010*/  FADD.FTZ R13, R5, -UR28 ;  /* 0x8000001c050d7e21 */ /* 0x008fc60008010000 */
[----:B------:R-:W2:Y:S04]  /*9020*/  LDL.LU R5, [R1+0x3dc] ;  /* 0x0003dc0001057983 */ /* 0x000ea80000300800 */
[----:B0-----:R-:W3:Y:S01]  /*9030*/  LDL.LU R2, [R1+0x2e4] ;  /* 0x0002e40001027983 */ /* 0x001ee20000300800 */
[----:B------:R-:W-:-:S04]  /*9040*/  FMUL.FTZ R0, R13, UR16 ;  /* 0x000000100d007c20 */ /* 0x000fc80008410000 */
[----:B------:R-:W-:-:S04]  /*9050*/  FFMA.FTZ R10, R25, R0, R7 ;  /* 0x00000000190a7223 */ /* 0x000fc80000010007 */
[----:B------:R-:W-:-:S06]  /*9060*/  FMUL.FTZ R11, R10, -1.4426950216293334961 ;  /* 0xbfb8aa3b0a0b7820 */ /* 0x000fcc0000410000 */
[----:B------:R-:W0:Y:S02]  /*9070*/  MUFU.EX2 R11, R11 ;  /* 0x0000000b000b7308 */ /* 0x000e240000000800 */
[----:B0-----:R-:W-:-:S06]  /*9080*/  FADD.FTZ R11, R11, 1 ;  /* 0x3f8000000b0b7421 */ /* 0x001fcc0000010000 */
[----:B------:R-:W4:Y:S02]  /*9090*/  MUFU.RCP R11, R11 ;  /* 0x0000000b000b7308 */ /* 0x000f240000001000 */
[C---:B----4-:R-:W-:Y:S01]  /*90a0*/  FMUL.FTZ R12, R11.reuse, R3 ;  /* 0x000000030b0c7220 */ /* 0x050fe20000410000 */
        /* <DEDUP_REMOVED lines=28> */
[----:B------:R-:W3:Y:S01]  /*9270*/  MUFU.RCP R11, R11 ;  /* 0x0000000b000b7308 */ /* 0x000ee20000001000 */
[----:B------:R-:W-:Y:S01]  /*9280*/  STL [R1+0x448], R0 ;  /* 0x0004480001007387 */ /* 0x000fe20000100800 */
[C---:B---3--:R-:W-:Y:S01]  /*9290*/  FMUL.FTZ R12, R11.reuse, R2 ;  /* 0x000000020b0c7220 */ /* 0x048fe20000410000 */
[----:B------:R-:W-:-:S04]  /*92a0*/  FADD.FTZ R11, -R11, 1 ;  /* 0x3f8000000b0b7421 */ /* 0x000fc80000010100 */
[----:B------:R-:W-:-:S04]  /*92b0*/  FFMA.FTZ R11, R10, R11, 1 ;  /* 0x3f8000000a0b7423 */ /* 0x000fc8000001000b */
[----:B------:R-:W-:-:S05]  /*92c0*/  FMUL.FTZ R2, R12, R11 ;  /* 0x0000000b0c027220 */ /* 0x000fca0000410000 */
[----:B------:R0:W-:Y:S01]  /*92d0*/  STL [R1+0x2d8], R2 ;  /* 0x0002d80201007387 */ /* 0x0001e20000100800 */
[----:B--2---:R-:W-:-:S03]  /*92e0*/  FADD.FTZ R13, R5, -UR28 ;  /* 0x8000001c050d7e21 */ /* 0x004fc60008010000 */
        /* <DEDUP_REMOVED lines=312> */
[----:B------:R-:W-:Y:S01]  /*a670*/  FMUL.FTZ R2, R12, R11 ;  /* 0x0000000b0c027220 */ /* 0x000fe20000410000 */
[----:B--2---:R-:W-:Y:S02]  /*a680*/  FADD.FTZ R13, R5, -UR28 ;  /* 0x8000001c050d7e21 */ /* 0x004fe40008010000 */
[----:B------:R-:W2:Y:S04]  /*a690*/  LDL.LU R5, [R1+0x380] ;  /* 0x0003800001057983 */ /* 0x000ea80000300800 */
[----:B------:R0:W-:Y:S04]  /*a6a0*/  STL [R1+0x258], R2 ;  /* 0x0002580201007387 */ /* 0x0001e80000100800 */
        /* <DEDUP_REMOVED lines=38> */
[----:B--2---:R-:W-:-:S03]  /*a910*/  FADD.FTZ R13, R5, -UR28 ;  /* 0x8000001c050d7e21 */ /* 0x004fc60008010000 */
[----:B------:R-:W2:Y:S01]  /*a920*/  LDL.LU R5, [R1+0x374] ;  /* 0x0003740001057983 */ /* 0x000ea20000300800 */
[C---:B---3--:R-:W-:Y:S01]  /*a930*/  FMUL.FTZ R12, R11.reuse, R2 ;  /* 0x000000020b0c7220 */ /* 0x048fe20000410000 */
[----:B------:R-:W-:-:S04]  /*a940*/  FADD.FTZ R11, -R11, 1 ;  /* 0x3f8000000b0b7421 */ /* 0x000fc80000010100 */
[----:B------:R-:W-:-:S04]  /*a950*/  FFMA.FTZ R11, R10, R11, 1 ;  /* 0x3f8000000a0b7423 */ /* 0x000fc8000001000b */
[----:B------:R-:W-:-:S05]  /*a960*/  FMUL.FTZ R2, R12, R11 ;  /* 0x0000000b0c027220 */ /* 0x000fca0000410000 */
        /* <DEDUP_REMOVED lines=30> */
[----:B------:R-:W4:Y:S04]  /*ab50*/  LDL.LU R19, [R1+0x3ec] ;  /* 0x0003ec0001137983 */ /* 0x000f280000300800 */
[----:B------:R0:W-:Y:S02]  /*ab60*/  STL [R1+0x33c], R0 ;  /* 0x00033c0001007387 */ /* 0x0001e40000100800 */
[----:B0-----:R-:W-:-:S04]  /*ab70*/  FMUL.FTZ R0, R13, UR16 ;  /* 0x000000100d007c20 */ /* 0x001fc80008410000 */
[----:B------:R-:W-:-:S04]  /*ab80*/  FFMA.FTZ R10, R24, R0, R6 ;  /* 0x00000000180a7223 */ /* 0x000fc80000010006 */
[----:B------:R-:W-:-:S06]  /*ab90*/  FMUL.FTZ R11, R10, -1.4426950216293334961 ;  /* 0xbfb8aa3b0a0b7820 */ /* 0x000fcc0000410000 */
[----:B------:R-:W0:Y:S02]  /*aba0*/  MUFU.EX2 R11, R11 ;  /* 0x0000000b000b7308 */ /* 0x000e240000000800 */
[----:B0-----:R-:W-:-:S06]  /*abb0*/  FADD.FTZ R11, R11, 1 ;  /* 0x3f8000000b0b7421 */ /* 0x001fcc0000010000 */
[----:B------:R-:W3:Y:S01]  /*abc0*/  MUFU.RCP R11, R11 ;  /* 0x0000000b000b7308 */ /* 0x000ee20000001000 */
[----:B--2---:R-:W-:Y:S02]  /*abd0*/  FADD.FTZ R13, R5, -UR28 ;  /* 0x8000001c050d7e21 */ /* 0x004fe40008010000 */
[----:B------:R-:W2:Y:S04]  /*abe0*/  LDL.LU R5, [R1+0x3f8] ;  /* 0x0003f80001057983 */ /* 0x000ea80000300800 */
[----:B------:R-:W-:Y:S01]  /*abf0*/  STL [R1+0x334], R0 ;  /* 0x0003340001007387 */ /* 0x000fe20000100800 */
        /* <DEDUP_REMOVED lines=26> */
[----:B------:R-:W0:Y:S02]  /*ada0*/  MUFU.RCP R11, R11 ;  /* 0x0000000b000b7308 */ /* 0x000e240000001000 */
[----:B0-----:R-:W-:Y:S02]  /*adb0*/  FMUL.FTZ R12, R11, R4 ;  /* 0x000000040b0c7220 */ /* 0x001fe40000410000 */
[----:B------:R-:W4:Y:S01]  /*adc0*/  LDL.LU R4, [R1+0x224] ;  /* 0x0002240001047983 */ /* 0x000f220000300800 */
[----:B------:R-:W-:-:S03]  /*add0*/  FADD.FTZ R13, R19, -UR28 ;  /* 0x8000001c130d7e21 */ /* 0x000fc60008010000 */
[----:B------:R-:W4:Y:S01]  /*ade0*/  LDL.LU R19, [R1+0x420] ;  /* 0x0004200001137983 */ /* 0x000f220000300800 */
[----:B------:R-:W-:-:S03]  /*adf0*/  FADD.FTZ R11, -R11, 1 ;  /* 0x3f8000000b0b7421 */ /* 0x000fc60000010100 */
[----:B------:R0:W-:Y:S01]  /*ae00*/  STL [R1+0x32c], R0 ;  /* 0x00032c0001007387 */ /* 0x0001e20000100800 */
[----:B------:R-:W-:Y:S01]  /*ae10*/  FFMA.FTZ R10, R10, R11, 1 ;  /* 0x3f8000000a0a7423 */ /* 0x000fe2000001000b */
[----:B0-----:R-:W-:-:S03]  /*ae20*/  FMUL.FTZ R0, R13, UR16 ;  /* 0x000000100d007c20 */ /* 0x001fc60008410000 */
[----:B------:R-:W-:Y:S01]  /*ae30*/  FMUL.FTZ R10, R12, R10 ;  /* 0x0000000a0c0a7220 */ /* 0x000fe20000410000 */
[----:B------:R-:W-:-:S04]  /*ae40*/  FFMA.FTZ R11, R25, R0, R7 ;  /* 0x00000000190b7223 */ /* 0x000fc80000010007 */
[----:B------:R-:W-:-:S06]  /*ae50*/  FMUL.FTZ R12, R11, -1.4426950216293334961 ;  /* 0xbfb8aa3b0b0c7820 */ /* 0x000fcc0000410000 */
[----:B------:R-:W0:Y:S02]  /*ae60*/  MUFU.EX2 R12, R12 ;  /* 0x0000000c000c7308 */ /* 0x000e240000000800 */
[----:B0-----:R-:W-:-:S06]  /*ae70*/  FADD.FTZ R12, R12, 1 ;  /* 0x3f8000000c0c7421 */ /* 0x001fcc0000010000 */
[----:B------:R-:W3:Y:S01]  /*ae80*/  MUFU.RCP R12, R12 ;  /* 0x0000000c000c7308 */ /* 0x000ee20000001000 */
[----:B--2---:R-:W-:Y:S02]  /*ae90*/  FADD.FTZ R14, R5, -UR28 ;  /* 0x8000001c050e7e21 */ /* 0x004fe40008010000 */
[----:B------:R-:W2:Y:S04]  /*aea0*/  LDL.LU R5, [R1+0x424] ;  /* 0x0004240001057983 */ /* 0x000ea80000300800 */
[----:B------:R0:W-:Y:S02]  /*aeb0*/  STL [R1+0x324], R0 ;  /* 0x0003240001007387 */ /* 0x0001e40000100800 */
[----:B0-----:R-:W-:Y:S01]  /*aec0*/  FMUL.FTZ R0, R14, UR16 ;  /* 0x000000100e007c20 */ /* 0x001fe20008410000 */
[C---:B---3--:R-:W-:Y:S01]  /*aed0*/  FMUL.FTZ R13, R12.reuse, R2 ;  /* 0x000000020c0d7220 */ /* 0x048fe20000410000 */
[----:B------:R-:W-:-:S04]  /*aee0*/  FADD.FTZ R12, -R12, 1 ;  /* 0x3f8000000c0c7421 */ /* 0x000fc80000010100 */
[----:B------:R-:W-:-:S04]  /*aef0*/  FFMA.FTZ R12, R11, R12, 1 ;  /* 0x3f8000000b0c7423 */ /* 0x000fc8000001000c */
[----:B------:R-:W-:-:S05]  /*af00*/  FMUL.FTZ R2, R13, R12 ;  /* 0x0000000c0d027220 */ /* 0x000fca0000410000 */
[----:B------:R0:W-:Y:S04]  /*af10*/  STL [R1+0x22c], R2 ;  /* 0x00022c0201007387 */ /* 0x0001e80000100800 */
[----:B0-----:R-:W3:Y:S01]  /*af20*/  LDL.LU R2, [R1+0x220] ;  /* 0x0002200001027983 */ /* 0x001ee20000300800 */
[----:B------:R-:W-:-:S04]  /*af30*/  FFMA.FTZ R11, R24, R0, R6 ;  /* 0x00000000180b7223 */ /* 0x000fc80000010006 */
[----:B------:R-:W-:-:S06]  /*af40*/  FMUL.FTZ R12, R11, -1.4426950216293334961 ;  /* 0xbfb8aa3b0b0c7820 */ /* 0x000fcc0000410000 */
[----:B------:R-:W0:Y:S02]  /*af50*/  MUFU.EX2 R12, R12 ;  /* 0x0000000c000c7308 */ /* 0x000e240000000800 */
[----:B0-----:R-:W-:-:S06]  /*af60*/  FADD.FTZ R12, R12, 1 ;  /* 0x3f8000000c0c7421 */ /* 0x001fcc0000010000 */
[----:B------:R-:W4:Y:S02]  /*af70*/  MUFU.RCP R12, R12 ;  /* 0x0000000c000c7308 */ /* 0x000f240000001000 */
[----:B----4-:R-:W-:Y:S02]  /*af80*/  FMUL.FTZ R13, R12, R3 ;  /* 0x000000030c0d7220 */ /* 0x010fe40000410000 */
[----:B------:R-:W4:Y:S01]  /*af90*/  LDL.LU R3, [R1+0x338] ;  /* 0x0003380001037983 */ /* 0x000f220000300800 */
[----:B------:R-:W-:Y:S01]  /*afa0*/  FADD.FTZ R14, R18, -UR28 ;  /* 0x8000001c120e7e21 */ /* 0x000fe20008010000 */
[----:B------:R-:W-:Y:S02]  /*afb0*/  FADD.FTZ R12, -R12, 1 ;  /* 0x3f8000000c0c7421 */ /* 0x000fe40000010100 */
[----:B------:R0:W-:Y:S02]  /*afc0*/  STL [R1+0x320], R0 ;  /* 0x0003200001007387 */ /* 0x0001e40000100800 */
[----:B------:R-:W-:-:S02]  /*afd0*/  FFMA.FTZ R11, R11, R12, 1 ;  /* 0x3f8000000b0b7423 */ /* 0x000fc4000001000c */
[----:B------:R-:W4:Y:S01]  /*afe0*/  LDL.LU R18, [R1+0x42c] ;  /* 0x00042c0001127983 */ /* 0x000f220000300800 */
        /* <DEDUP_REMOVED lines=20> */
[----:B0-----:R-:W-:Y:S01]  /*b130*/  FADD.FTZ R13, R13, 1 ;  /* 0x3f8000000d0d7421 */ /* 0x001fe20000010000 */
[----:B--2---:R-:W-:Y:S02]  /*b140*/  FADD.FTZ R15, R5, -UR28 ;  /* 0x8000001c050f7e21 */ /* 0x004fe40008010000 */
[----:B------:R-:W2:Y:S03]  /*b150*/  LDL.LU R5, [R1+0x438] ;  /* 0x0004380001057983 */ /* 0x000ea60000300800 */
[----:B------:R-:W3:Y:S01]  /*b160*/  MUFU.RCP R13, R13 ;  /* 0x0000000d000d7308 */ /* 0x000ee20000001000 */
[----:B------:R0:W-:Y:S02]  /*b170*/  STL [R1+0x30c], R0 ;  /* 0x00030c0001007387 */ /* 0x0001e40000100800 */
[----:B0-----:R-:W-:Y:S01]  /*b180*/  FMUL.FTZ R0, R15, UR16 ;  /* 0x000000100f007c20 */ /* 0x001fe20008410000 */
[C---:B---3--:R-:W-:Y:S01]  /*b190*/  FMUL.FTZ R14, R13.reuse, R2 ;  /* 0x000000020d0e7220 */ /* 0x048fe20000410000 */
[----:B------:R-:W-:-:S04]  /*b1a0*/  FADD.FTZ R13, -R13, 1 ;  /* 0x3f8000000d0d7421 */ /* 0x000fc80000010100 */
[----:B------:R-:W-:-:S04]  /*b1b0*/  FFMA.FTZ R13, R12, R13, 1 ;  /* 0x3f8000000c0d7423 */ /* 0x000fc8000001000d */
[----:B------:R-:W-:-:S05]  /*b1c0*/  FMUL.FTZ R2, R14, R13 ;  /* 0x0000000d0e027220 */ /* 0x000fca0000410000 */
[----:B------:R0:W-:Y:S01]  /*b1d0*/  STL [R1+0x220], R2 ;  /* 0x0002200201007387 */ /* 0x0001e20000100800 */
[----:B------:R-:W-:-:S03]  /*b1e0*/  FFMA.FTZ R12, R25, R0, R7 ;  /* 0x00000000190c7223 */ /* 0x000fc60000010007 */
[----:B0-----:R-:W3:Y:S01]  /*b1f0*/  LDL.LU R2, [R1+0x328] ;  /* 0x0003280001027983 */ /* 0x001ee20000300800 */
[----:B------:R-:W-:-:S06]  /*b200*/  FMUL.FTZ R13, R12, -1.4426950216293334961 ;  /* 0xbfb8aa3b0c0d7820 */ /* 0x000fcc0000410000 */
[----:B------:R-:W0:Y:S02]  /*b210*/  MUFU.EX2 R13, R13 ;  /* 0x0000000d000d7308 */ /* 0x000e240000000800 */
[----:B0-----:R-:W-:-:S04]  /*b220*/  FADD.FTZ R13, R13, 1 ;  /* 0x3f8000000d0d7421 */ /* 0x001fc80000010000 */
        /* <DEDUP_REMOVED lines=18> */
[----:B------:R-:W-:Y:S01]  /*b350*/  FFMA.FTZ R13, R12, R13, 1 ;  /* 0x3f8000000c0d7423 */ /* 0x000fe2000001000d */
[----:B------:R-:W-:Y:S02]  /*b360*/  FADD.FTZ R15, R19, -UR28 ;  /* 0x8000001c130f7e21 */ /* 0x000fe40008010000 */
[----:B------:R-:W4:Y:S01]  /*b370*/  LDL.LU R19, [R1+0x44c] ;  /* 0x00044c0001137983 */ /* 0x000f220000300800 */
[----:B------:R-:W-:-:S05]  /*b380*/  FMUL.FTZ R4, R14, R13 ;  /* 0x0000000d0e047220 */ /* 0x000fca0000410000 */
[----:B------:R0:W-:Y:S04]  /*b390*/  STL [R1+0x228], R4 ;  /* 0x0002280401007387 */ /* 0x0001e80000100800 */
[----:B0-----:R-:W4:Y:S04]  /*b3a0*/  LDL.LU R4, [R1+0x314] ;  /* 0x0003140001047983 */ /* 0x001f280000300800 */
[----:B------:R0:W-:Y:S02]  /*b3b0*/  STL [R1+0x2f8], R0 ;  /* 0x0002f80001007387 */ /* 0x0001e40000100800 */
[----:B0-----:R-:W-:-:S04]  /*b3c0*/  FMUL.FTZ R0, R15, UR16 ;  /* 0x000000100f007c20 */ /* 0x001fc80008410000 */
[----:B------:R-:W-:-:S04]  /*b3d0*/  FFMA.FTZ R12, R25, R0, R7 ;  /* 0x00000000190c7223 */ /* 0x000fc80000010007 */
[----:B------:R-:W-:Y:S01]  /*b3e0*/  FMUL.FTZ R13, R12, -1.4426950216293334961 ;  /* 0xbfb8aa3b0c0d7820 */ /* 0x000fe20000410000 */
[----:B--2---:R-:W-:Y:S02]  /*b3f0*/  FADD.FTZ R15, R5, -UR28 ;  /* 0x8000001c050f7e21 */ /* 0x004fe40008010000 */
[----:B------:R-:W2:Y:S03]  /*b400*/  LDL.LU R5, [R1+0x45c] ;  /* 0x00045c0001057983 */ /* 0x000ea60000300800 */
[----:B------:R-:W0:Y:S02]  /*b410*/  MUFU.EX2 R13, R13 ;  /* 0x0000000d000d7308 */ /* 0x000e240000000800 */
[----:B0-----:R-:W-:-:S04]  /*b420*/  FADD.FTZ R13, R13, 1 ;  /* 0x3f8000000d0d7421 */ /* 0x001fc80000010000 */
[----:B------:R-:W3:Y:S01]  /*b430*/  MUFU.RCP R14, R13 ;  /* 0x0000000d000e7308 */ /* 0x000ee20000001000 */
[----:B------:R0:W-:Y:S02]  /*b440*/  STL [R1+0x2f0], R0 ;  /* 0x0002f00001007387 */ /* 0x0001e40000100800 */
[----:B0-----:R-:W-:Y:S01]  /*b450*/  FMUL.FTZ R0, R15, UR16 ;  /* 0x000000100f007c20 */ /* 0x001fe20008410000 */
[C---:B---3--:R-:W-:Y:S01]  /*b460*/  FMUL.FTZ R13, R14.reuse, R2 ;  /* 0x000000020e0d7220 */ /* 0x048fe20000410000 */
[----:B------:R-:W-:-:S04]  /*b470*/  FADD.FTZ R14, -R14, 1 ;  /* 0x3f8000000e0e7421 */ /* 0x000fc80000010100 */
[----:B------:R-:W-:-:S04]  /*b480*/  FFMA.FTZ R14, R12, R14, 1 ;  /* 0x3f8000000c0e7423 */ /* 0x000fc8000001000e */
[----:B------:R-:W-:Y:S01]  /*b490*/  FMUL.FTZ R2, R13, R14 ;  /* 0x0000000e0d027220 */ /* 0x000fe20000410000 */
[----:B------:R-:W-:-:S04]  /*b4a0*/  FFMA.FTZ R12, R24, R0, R6 ;  /* 0x00000000180c7223 */ /* 0x000fc80000010006 */
[----:B------:R0:W-:Y:S01]  /*b4b0*/  STL [R1+0x230], R2 ;  /* 0x0002300201007387 */ /* 0x0001e20000100800 */
[----:B------:R-:W-:-:S03]  /*b4c0*/  FMUL.FTZ R13, R12, -1.4426950216293334961 ;  /* 0xbfb8aa3b0c0d7820 */ /* 0x000fc60000410000 */
[----:B0-----:R-:W3:Y:S03]  /*b4d0*/  LDL.LU R2, [R1+0x300] ;  /* 0x0003000001027983 */ /* 0x001ee60000300800 */
[----:B------:R-:W0:Y:S02]  /*b4e0*/  MUFU.EX2 R13, R13 ;  /* 0x0000000d000d7308 */ /* 0x000e240000000800 */
[----:B0-----:R-:W-:-:S06]  /*b4f0*/  FADD.FTZ R13, R13, 1 ;  /* 0x3f8000000d0d7421 */ /* 0x001fcc0000010000 */
[----:B------:R-:W4:Y:S02]  /*b500*/  MUFU.RCP R13, R13 ;  /* 0x0000000d000d7308 */ /* 0x000f240000001000 */
[C---:B----4-:R-:W-:Y:S02]  /*b510*/  FMUL.FTZ R16, R13.reuse, R3 ;  /* 0x000000030d107220 */ /* 0x050fe40000410000 */
[----:B------:R-:W4:Y:S01]  /*b520*/  LDL.LU R3, [R1+0x304] ;  /* 0x0003040001037983 */ /* 0x000f220000300800 */
[----:B------:R-:W-:Y:S01]  /*b530*/  FADD.FTZ R13, -R13, 1 ;  /* 0x3f8000000d0d7421 */ /* 0x000fe20000010100 */
[----:B------:R-:W-:Y:S02]  /*b540*/  FADD.FTZ R14, R18, -UR28 ;  /* 0x8000001c120e7e21 */ /* 0x000fe40008010000 */
[----:B------:R-:W4:Y:S04]  /*b550*/  LDL.LU R18, [R1+0x28c] ;  /* 0x00028c0001127983 */ /* 0x000f280000300800 */
        /* <DEDUP_REMOVED lines=8> */
[----:B------:R-:W0:Y:S01]  /*b5e0*/  MUFU.RCP R13, R13 ;  /* 0x0000000d000d7308 */ /* 0x000e220000001000 */
[----:B------:R-:W-:Y:S02]  /*b5f0*/  FADD.FTZ R15, R19, -UR28 ;  /* 0x8000001c130f7e21 */ /* 0x000fe40008010000 */
[----:B------:R-:W4:Y:S01]  /*b600*/  LDL.LU R19, [R1+0x2ac] ;  /* 0x0002ac0001137983 */ /* 0x000f220000300800 */
[----:B0-----:R-:W-:-:S03]  /*b610*/  FMUL.FTZ R14, R13, R4 ;  /* 0x000000040d0e7220 */ /* 0x001fc60000410000 */
[----:B------:R-:W4:Y:S01]  /*b620*/  LDL.LU R4, [R1+0x218] ;  /* 0x0002180001047983 */ /* 0x000f220000300800 */
[----:B------:R-:W-:-:S03]  /*b630*/  FADD.FTZ R13, -R13, 1 ;  /* 0x3f8000000d0d7421 */ /* 0x000fc60000010100 */
[----:B------:R0:W-:Y:S01]  /*b640*/  STL [R1+0x2e0], R0 ;  /* 0x0002e00001007387 */ /* 0x0001e20000100800 */
[----:B------:R-:W-:Y:S01]  /*b650*/  FFMA.FTZ R13, R12, R13, 1 ;  /* 0x3f8000000c0d7423 */ /* 0x000fe2000001000d */
[----:B0-----:R-:W-:-:S03]  /*b660*/  FMUL.FTZ R0, R15, UR16 ;  /* 0x000000100f007c20 */ /* 0x001fc60008410000 */
[----:B------:R-:W-:Y:S01]  /*b670*/  FMUL.FTZ R14, R14, R13 ;  /* 0x0000000d0e0e7220 */ /* 0x000fe20000410000 */
[----:B------:R-:W-:Y:S01]  /*b680*/  FFMA.FTZ R12, R24, R0, R6 ;  /* 0x00000000180c7223 */ /* 0x000fe20000010006 */
[----:B--2---:R-:W-:Y:S02]  /*b690*/  FADD.FTZ R17, R5, -UR28 ;  /* 0x8000001c05117e21 */ /* 0x004fe40008010000 */
[----:B------:R-:W2:Y:S01]  /*b6a0*/  LDL.LU R5, [R1+0x280] ;  /* 0x0002800001057983 */ /* 0x000ea20000300800 */
[----:B------:R-:W-:-:S06]  /*b6b0*/  FMUL.FTZ R13, R12, -1.4426950216293334961 ;  /* 0xbfb8aa3b0c0d7820 */ /* 0x000fcc0000410000 */
[----:B------:R-:W0:Y:S02]  /*b6c0*/  MUFU.EX2 R13, R13 ;  /* 0x0000000d000d7308 */ /* 0x000e240000000800 */
[----:B0-----:R-:W-:-:S06]  /*b6d0*/  FADD.FTZ R13, R13, 1 ;  /* 0x3f8000000d0d7421 */ /* 0x001fcc0000010000 */
[----:B------:R-:W3:Y:S01]  /*b6e0*/  MUFU.RCP R13, R13 ;  /* 0x0000000d000d7308 */ /* 0x000ee20000001000 */
[----:B------:R0:W-:Y:S02]  /*b6f0*/  STL [R1+0x2dc], R0 ;  /* 0x0002dc0001007387 */ /* 0x0001e40000100800 */
[----:B0-----:R-:W-:Y:S01]  /*b700*/  FMUL.FTZ R0, R17, UR16 ;  /* 0x0000001011007c20 */ /* 0x001fe20008410000 */
[C---:B---3--:R-:W-:Y:S01]  /*b710*/  FMUL.FTZ R15, R13.reuse, R2 ;  /* 0x000000020d0f7220 */ /* 0x048fe20000410000 */
[----:B------:R-:W-:-:S03]  /*b720*/  FADD.FTZ R13, -R13, 1 ;  /* 0x3f8000000d0d7421 */ /* 0x000fc60000010100 */
[----:B------:R0:W-:Y:S01]  /*b730*/  STL [R1+0x2d4], R0 ;  /* 0x0002d40001007387 */ /* 0x0001e20000100800 */
[----:B------:R-:W-:Y:S01]  /*b740*/  FFMA.FTZ R13, R12, R13, 1 ;  /* 0x3f8000000c0d7423 */ /* 0x000fe2000001000d */
[----:B------:R-:W-:Y:S01]  /*b750*/  FFMA.FTZ R12, R25, R0, R7 ;  /* 0x00000000190c7223 */ /* 0x000fe20000010007 */
[----:B------:R-:W-:Y:S01]  /*b760*/  FADD.FTZ R20, R20, -UR28 ;  /* 0x8000001c14147e21 */ /* 0x000fe20008010000 */
[----:B------:R-:W3:Y:S01]  /*b770*/  LDL.LU R2, [R1+0x48c] ;  /* 0x00048c0001027983 */ /* 0x000ee20000300800 */
[----:B------:R-:W-:Y:S01]  /*b780*/  FMUL.FTZ R15, R15, R13 ;  /* 0x0000000d0f0f7220 */ /* 0x000fe20000410000 */
[----:B------:R-:W-:-:S06]  /*b790*/  FMUL.FTZ R13, R12, -1.4426950216293334961 ;  /* 0xbfb8aa3b0c0d7820 */ /* 0x000fcc0000410000 */
[----:B------:R-:W1:Y:S02]  /*b7a0*/  MUFU.EX2 R13, R13 ;  /* 0x0000000d000d7308 */ /* 0x000e640000000800 */
[----:B-1----:R-:W-:-:S04]  /*b7b0*/  FADD.FTZ R13, R13, 1 ;  /* 0x3f8000000d0d7421 */ /* 0x002fc80000010000 */
[----:B------:R-:W4:Y:S02]  /*b7c0*/  MUFU.RCP R17, R13 ;  /* 0x0000000d00117308 */ /* 0x000f240000001000 */
[C---:B----4-:R-:W-:Y:S02]  /*b7d0*/  FMUL.FTZ R13, R17.reuse, R3 ;  /* 0x00000003110d7220 */ /* 0x050fe40000410000 */
[----:B------:R-:W4:Y:S01]  /*b7e0*/  LDL.LU R3, [R1+0x464] ;  /* 0x0004640001037983 */ /* 0x000f220000300800 */
[----:B------:R-:W-:Y:S01]  /*b7f0*/  FADD.FTZ R18, R18, -UR28 ;  /* 0x8000001c12127e21 */ /* 0x000fe20008010000 */
[----:B------:R-:W-:-:S03]  /*b800*/  FADD.FTZ R17, -R17, 1 ;  /* 0x3f80000011117421 */ /* 0x000fc60000010100 */
[----:B0-----:R-:W-:Y:S01]  /*b810*/  FMUL.FTZ R0, R18, UR16 ;  /* 0x0000001012007c20 */ /* 0x001fe20008410000 */
[----:B------:R-:W-:-:S03]  /*b820*/  FFMA.FTZ R17, R12, R17, 1 ;  /* 0x3f8000000c117423 */ /* 0x000fc60000010011 */
[----:B------:R-:W-:Y:S01]  /*b830*/  FFMA.FTZ R12, R24, R0, R6 ;  /* 0x00000000180c7223 */ /* 0x000fe20000010006 */
[----:B------:R-:W-:-:S03]  /*b840*/  FMUL.FTZ R13, R13, R17 ;  /* 0x000000110d0d7220 */ /* 0x000fc60000410000 */
[----:B------:R-:W-:-:S06]  /*b850*/  FMUL.FTZ R17, R12, -1.4426950216293334961 ;  /* 0xbfb8aa3b0c117820 */ /* 0x000fcc0000410000 */
[----:B------:R-:W0:Y:S02]  /*b860*/  MUFU.EX2 R17, R17 ;  /* 0x0000001100117308 */ /* 0x000e240000000800 */
[----:B0-----:R-:W-:-:S06]  /*b870*/  FADD.FTZ R17, R17, 1 ;  /* 0x3f80000011117421 */ /* 0x001fcc0000010000 */
[----:B------:R-:W0:Y:S01]  /*b880*/  MUFU.RCP R17, R17 ;  /* 0x0000001100117308 */ /* 0x000e220000001000 */
[----:B------:R1:W-:Y:S01]  /*b890*/  STL [R1+0x2cc], R0 ;  /* 0x0002cc0001007387 */ /* 0x0003e20000100800 */
[----:B------:R-:W-:-:S04]  /*b8a0*/  FADD.FTZ R19, R19, -UR28 ;  /* 0x8000001c13137e21 */ /* 0x000fc80008010000 */
[----:B-1----:R-:W-:Y:S01]  /*b8b0*/  FMUL.FTZ R0, R19, UR16 ;  /* 0x0000001013007c20 */ /* 0x002fe20008410000 */
[C---:B0-----:R-:W-:Y:S01]  /*b8c0*/  FMUL.FTZ R18, R17.reuse, R4 ;  /* 0x0000000411127220 */ /* 0x041fe20000410000 */
[----:B------:R-:W-:-:S03]  /*b8d0*/  FADD.FTZ R17, -R17, 1 ;  /* 0x3f80000011117421 */ /* 0x000fc60000010100 */
[----:B------:R0:W-:Y:S01]  /*b8e0*/  STL [R1+0x2bc], R0 ;  /* 0x0002bc0001007387 */ /* 0x0001e20000100800 */
[----:B------:R-:W-:Y:S01]  /*b8f0*/  FFMA.FTZ R17, R12, R17, 1 ;  /* 0x3f8000000c117423 */ /* 0x000fe20000010011 */
[----:B------:R-:W-:Y:S02]  /*b900*/  FFMA.FTZ R12, R25, R0, R7 ;  /* 0x00000000190c7223 */ /* 0x000fe40000010007 */
[----:B------:R-:W3:Y:S01]  /*b910*/  LDL.LU R4, [R1+0x474] ;  /* 0x0004740001047983 */ /* 0x000ee20000300800 */
[----:B------:R-:W-:Y:S01]  /*b920*/  FMUL.FTZ R18, R18, R17 ;  /* 0x0000001112127220 */ /* 0x000fe20000410000 */
[----:B------:R-:W-:-:S06]  /*b930*/  FMUL.FTZ R17, R12, -1.4426950216293334961 ;  /* 0xbfb8aa3b0c117820 */ /* 0x000fcc0000410000 */
[----:B------:R-:W1:Y:S02]  /*b940*/  MUFU.EX2 R17, R17 ;  /* 0x0000001100117308 */ /* 0x000e640000000800 */
[----:B-1----:R-:W-:-:S04]  /*b950*/  FADD.FTZ R17, R17, 1 ;  /* 0x3f80000011117421 */ /* 0x002fc80000010000 */
[----:B------:R-:W2:Y:S01]  /*b960*/  MUFU.RCP R19, R17 ;  /* 0x0000001100137308 */ /* 0x000ea20000001000 */
[----:B0-----:R-:W-:Y:S01]  /*b970*/  FMUL.FTZ R0, R20, UR16 ;  /* 0x0000001014007c20 */ /* 0x001fe20008410000 */
[C---:B--2---:R-:W-:Y:S01]  /*b980*/  FMUL.FTZ R17, R19.reuse, R5 ;  /* 0x0000000513117220 */ /* 0x044fe20000410000 */
[----:B------:R-:W-:Y:S01]  /*b990*/  FADD.FTZ R19, -R19, 1 ;  /* 0x3f80000013137421 */ /* 0x000fe20000010100 */
[----:B------:R-:W2:Y:S03]  /*b9a0*/  LDL.LU R5, [R1+0x46c] ;  /* 0x00046c0001057983 */ /* 0x000ea60000300800 */
        /* <DEDUP_REMOVED lines=8> */
[----:B------:R1:W-:Y:S03]  /*ba30*/  STL [R1+0x2b4], R0 ;  /* 0x0002b40001007387 */ /* 0x0003e60000100800 */
[----:B-1----:R-:W-:Y:S01]  /*ba40*/  FMUL.FTZ R0, R20, UR16 ;  /* 0x0000001014007c20 */ /* 0x002fe20008410000 */
[C---:B0-----:R-:W-:Y:S01]  /*ba50*/  FMUL.FTZ R8, R19.reuse, R8 ;  /* 0x0000000813087220 */ /* 0x041fe20000410000 */
        /* <DEDUP_REMOVED lines=12> */
[----:B----4-:R-:W-:Y:S02]  /*bb20*/  FADD.FTZ R19, R3, -UR28 ;  /* 0x8000001c03137e21 */ /* 0x010fe40008010000 */
[----:B------:R-:W4:Y:S01]  /*bb30*/  LDL.LU R3, [R1+0x478] ;  /* 0x0004780001037983 */ /* 0x000f220000300800 */
[----:B------:R-:W-:-:S03]  /*bb40*/  FADD.FTZ R9, R29, -UR28 ;  /* 0x8000001c1d097e21 */ /* 0x000fc60008010000 */
[----:B------:R0:W-:Y:S02]  /*bb50*/  STL [R1+0x2ac], R0 ;  /* 0x0002ac0001007387 */ /* 0x0001e40000100800 */
[----:B0-----:R-:W-:-:S04]  /*bb60*/  FMUL.FTZ R0, R9, UR16 ;  /* 0x0000001009007c20 */ /* 0x001fc80008410000 */
[----:B------:R-:W-:Y:S01]  /*bb70*/  FFMA.FTZ R9, R24, R0, R6 ;  /* 0x0000000018097223 */ /* 0x000fe20000010006 */
[----:B------:R0:W-:Y:S03]  /*bb80*/  STL [R1+0x2a0], R0 ;  /* 0x0002a00001007387 */ /* 0x0001e60000100800 */
[----:B------:R-:W-:Y:S01]  /*bb90*/  FMUL.FTZ R12, R9, -1.4426950216293334961 ;  /* 0xbfb8aa3b090c7820 */ /* 0x000fe20000410000 */
[----:B0-----:R-:W-:-:S05]  /*bba0*/  FMUL.FTZ R0, R19, UR16 ;  /* 0x0000001013007c20 */ /* 0x001fca0008410000 */
[----:B------:R-:W0:Y:S02]  /*bbb0*/  MUFU.EX2 R12, R12 ;  /* 0x0000000c000c7308 */ /* 0x000e240000000800 */
[----:B0-----:R-:W-:-:S06]  /*bbc0*/  FADD.FTZ R12, R12, 1 ;  /* 0x3f8000000c0c7421 */ /* 0x001fcc0000010000 */
[----:B------:R-:W0:Y:S01]  /*bbd0*/  MUFU.RCP R12, R12 ;  /* 0x0000000c000c7308 */ /* 0x000e220000001000 */
[----:B------:R-:W-:Y:S01]  /*bbe0*/  STL [R1+0x28c], R0 ;  /* 0x00028c0001007387 */ /* 0x000fe20000100800 */
[C---:B0-----:R-:W-:Y:S01]  /*bbf0*/  FMUL.FTZ R29, R12.reuse, R36 ;  /* 0x000000240c1d7220 */ /* 0x041fe20000410000 */
[----:B------:R-:W-:Y:S02]  /*bc00*/  FADD.FTZ R12, -R12, 1 ;  /* 0x3f8000000c0c7421 */ /* 0x000fe40000010100 */
[----:B------:R0:W-:Y:S02]  /*bc10*/  STL [R1+0x4d0], R11 ;  /* 0x0004d00b01007387 */ /* 0x0001e40000100800 */
[----:B------:R-:W-:Y:S01]  /*bc20*/  FFMA.FTZ R12, R9, R12, 1 ;  /* 0x3f800000090c7423 */ /* 0x000fe2000001000c */
[----:B------:R-:W-:Y:S01]  /*bc30*/  FFMA.FTZ R9, R25, R0, R7 ;  /* 0x0000000019097223 */ /* 0x000fe20000010007 */
[----:B------:R1:W-:Y:S02]  /*bc40*/  STL [R1+0x4d8], R18 ;  /* 0x0004d81201007387 */ /* 0x0003e40000100800 */
[----:B------:R-:W-:Y:S01]  /*bc50*/  FMUL.FTZ R29, R29, R12 ;  /* 0x0000000c1d1d7220 */ /* 0x000fe20000410000 */
[----:B------:R-:W-:Y:S01]  /*bc60*/  FMUL.FTZ R12, R9, -1.4426950216293334961 ;  /* 0xbfb8aa3b090c7820 */ /* 0x000fe20000410000 */
[----:B------:R1:W-:Y:S04]  /*bc70*/  STL [R1+0x4d4], R10 ;  /* 0x0004d40a01007387 */ /* 0x0003e80000100800 */
[----:B0-----:R-:W4:Y:S01]  /*bc80*/  LDL.LU R11, [R1+0x484] ;  /* 0x00048400010b7983 */ /* 0x001f220000300800 */
[----:B--2---:R-:W-:Y:S01]  /*bc90*/  FADD.FTZ R19, R5, -UR28 ;  /* 0x8000001c05137e21 */ /* 0x004fe20008010000 */
[----:B------:R-:W0:Y:S02]  /*bca0*/  MUFU.EX2 R12, R12 ;  /* 0x0000000c000c7308 */ /* 0x000e240000000800 */
[----:B------:R-:W2:Y:S01]  /*bcb0*/  LDL.LU R5, [R1+0x47c] ;  /* 0x00047c0001057983 */ /* 0x000ea20000300800 */
[----:B------:R-:W-:Y:S01]  /*bcc0*/  FMUL.FTZ R0, R19, UR16 ;  /* 0x0000001013007c20 */ /* 0x000fe20008410000 */
[----:B---3--:R-:W-:-:S02]  /*bcd0*/  FADD.FTZ R19, R4, -UR28 ;  /* 0x8000001c04137e21 */ /* 0x008fc40008010000 */
[----:B------:R3:W-:Y:S04]  /*bce0*/  STL [R1+0x4c8], R15 ;  /* 0x0004c80f01007387 */ /* 0x0007e80000100800 */
[----:B------:R-:W2:Y:S04]  /*bcf0*/  LDL.LU R4, [R1+0x480] ;  /* 0x0004800001047983 */ /* 0x000ea80000300800 */
[----:B-1----:R-:W2:Y:S01]  /*bd00*/  LDL.LU R18, [R1+0x498] ;  /* 0x0004980001127983 */ /* 0x002ea20000300800 */
[----:B0-----:R-:W-:-:S03]  /*bd10*/  FADD.FTZ R12, R12, 1 ;  /* 0x3f8000000c0c7421 */ /* 0x001fc60000010000 */
[----:B------:R0:W-:Y:S03]  /*bd20*/  STL [R1+0x284], R0 ;  /* 0x0002840001007387 */ /* 0x0001e60000100800 */
[----:B------:R-:W1:Y:S01]  /*bd30*/  MUFU.RCP R12, R12 ;  /* 0x0000000c000c7308 */ /* 0x000e620000001000 */
[----:B------:R-:W2:Y:S04]  /*bd40*/  LDL.LU R10, [R1+0x4a0] ;  /* 0x0004a000010a7983 */ /* 0x000ea80000300800 */
[----:B------:R-:W2:Y:S04]  /*bd50*/  LDL.LU R36, [R1+0x318] ;  /* 0x0003180001247983 */ /* 0x000ea80000300800 */
[----:B---3--:R-:W3:Y:S01]  /*bd60*/  LDL.LU R15, [R1+0x470] ;  /* 0x00047000010f7983 */ /* 0x008ee20000300800 */
[C---:B-1----:R-:W-:Y:S01]  /*bd70*/  FMUL.FTZ R20, R12.reuse, R37 ;  /* 0x000000250c147220 */ /* 0x042fe20000410000 */
[----:B------:R-:W-:-:S04]  /*bd80*/  FADD.FTZ R12, -R12, 1 ;  /* 0x3f8000000c0c7421 */ /* 0x000fc80000010100 */
[----:B------:R-:W-:Y:S01]  /*bd90*/  FFMA.FTZ R12, R9, R12, 1 ;  /* 0x3f800000090c7423 */ /* 0x000fe2000001000c */
[----:B------:R-:W-:Y:S01]  /*bda0*/  FFMA.FTZ R9, R24, R0, R6 ;  /* 0x0000000018097223 */ /* 0x000fe20000010006 */
[----:B0-----:R-:W-:Y:S02]  /*bdb0*/  FMUL.FTZ R0, R19, UR16 ;  /* 0x0000001013007c20 */ /* 0x001fe40008410000 */
[----:B------:R-:W-:Y:S01]  /*bdc0*/  FMUL.FTZ R20, R20, R12 ;  /* 0x0000000c14147220 */ /* 0x000fe20000410000 */
[----:B------:R-:W-:-:S06]  /*bdd0*/  FMUL.FTZ R12, R9, -1.4426950216293334961 ;  /* 0xbfb8aa3b090c7820 */ /* 0x000fcc0000410000 */
[----:B------:R-:W0:Y:S02]  /*bde0*/  MUFU.EX2 R12, R12 ;  /* 0x0000000c000c7308 */ /* 0x000e240000000800 */
[----:B0-----:R-:W-:-:S06]  /*bdf0*/  FADD.FTZ R12, R12, 1 ;  /* 0x3f8000000c0c7421 */ /* 0x001fcc0000010000 */
[----:B------:R-:W0:Y:S02]  /*be00*/  MUFU.RCP R12, R12 ;  /* 0x0000000c000c7308 */ /* 0x000e240000001000 */
[C---:B0-----:R-:W-:Y:S01]  /*be10*/  FMUL.FTZ R28, R12.reuse, R28 ;  /* 0x0000001c0c1c7220 */ /* 0x041fe20000410000 */
[----:B------:R-:W-:-:S04]  /*be20*/  FADD.FTZ R12, -R12, 1 ;  /* 0x3f8000000c0c7421 */ /* 0x000fc80000010100 */
[----:B------:R-:W-:Y:S01]  /*be30*/  FFMA.FTZ R12, R9, R12, 1 ;  /* 0x3f800000090c7423 */ /* 0x000fe2000001000c */
[----:B------:R-:W-:-:S03]  /*be40*/  FFMA.FTZ R9, R25, R0, R7 ;  /* 0x0000000019097223 */ /* 0x000fc60000010007 */
[----:B------:R-:W-:Y:S01]  /*be50*/  FMUL.FTZ R28, R28, R12 ;  /* 0x0000000c1c1c7220 */ /* 0x000fe20000410000 */
[----:B----4-:R-:W-:Y:S02]  /*be60*/  FADD.FTZ R19, R3, -UR28 ;  /* 0x8000001c03137e21 */ /* 0x010fe40008010000 */
[----:B------:R-:W4:Y:S01]  /*be70*/  LDL.LU R3, [R1+0x488] ;  /* 0x0004880001037983 */ /* 0x000f220000300800 */
[----:B------:R-:W-:-:S06]  /*be80*/  FMUL.FTZ R12, R9, -1.4426950216293334961 ;  /* 0xbfb8aa3b090c7820 */ /* 0x000fcc0000410000 */
[----:B------:R-:W0:Y:S02]  /*be90*/  MUFU.EX2 R12, R12 ;  /* 0x0000000c000c7308 */ /* 0x000e240000000800 */
[----:B0-----:R-:W-:-:S06]  /*bea0*/  FADD.FTZ R12, R12, 1 ;  /* 0x3f8000000c0c7421 */ /* 0x001fcc0000010000 */
[----:B------:R-:W0:Y:S01]  /*beb0*/  MUFU.RCP R12, R12 ;  /* 0x0000000c000c7308 */ /* 0x000e220000001000 */
[----:B------:R1:W-:Y:S02]  /*bec0*/  STL [R1+0x280], R0 ;  /* 0x0002800001007387 */ /* 0x0003e40000100800 */
[----:B-1----:R-:W-:Y:S01]  /*bed0*/  FMUL.FTZ R0, R19, UR16 ;  /* 0x0000001013007c20 */ /* 0x002fe20008410000 */
[C---:B0-----:R-:W-:Y:S01]  /*bee0*/  FMUL.FTZ R27, R12.reuse, R27 ;  /* 0x0000001b0c1b7220 */ /* 0x041fe20000410000 */
[----:B------:R-:W-:-:S03]  /*bef0*/  FADD.FTZ R12, -R12, 1 ;  /* 0x3f8000000c0c7421 */ /* 0x000fc60000010100 */
[----:B------:R0:W-:Y:S01]  /*bf00*/  STL [R1+0x27c], R0 ;  /* 0x00027c0001007387 */ /* 0x0001e20000100800 */
[----:B------:R-:W-:Y:S01]  /*bf10*/  FFMA.FTZ R12, R9, R12, 1 ;  /* 0x3f800000090c7423 */ /* 0x000fe2000001000c */
[----:B------:R-:W-:Y:S02]  /*bf20*/  FFMA.FTZ R9, R24, R0, R6 ;  /* 0x0000000018097223 */ /* 0x000fe40000010006 */
[----:B0-----:R-:W3:Y:S01]  /*bf30*/  LDL.LU R0, [R1+0x490] ;  /* 0x0004900001007983 */ /* 0x001ee20000300800 */
[----:B------:R-:W-:Y:S01]  /*bf40*/  FMUL.FTZ R27, R27, R12 ;  /* 0x0000000c1b1b7220 */ /* 0x000fe20000410000 */
[----:B------:R-:W-:-:S06]  /*bf50*/  FMUL.FTZ R12, R9, -1.4426950216293334961 ;  /* 0xbfb8aa3b090c7820 */ /* 0x000fcc0000410000 */
[----:B------:R-:W0:Y:S01]  /*bf60*/  MUFU.EX2 R12, R12 ;  /* 0x0000000c000c7308 */ /* 0x000e220000000800 */
[----:B------:R1:W-:Y:S04]  /*bf70*/  STL [R1+0x4ec], R20 ;  /* 0x0004ec1401007387 */ /* 0x0003e80000100800 */
[----:B------:R0:W-:Y:S04]  /*bf80*/  STL [R1+0x4cc], R13 ;  /* 0x0004cc0d01007387 */ /* 0x0001e80000100800 */
[----:B-1----:R-:W3:Y:S01]  /*bf90*/  LDL.LU R20, [R1+0x49c] ;  /* 0x00049c0001147983 */ /* 0x002ee20000300800 */
[----:B0-----:R-:W-:-:S03]  /*bfa0*/  FADD.FTZ R12, R12, 1 ;  /* 0x3f8000000c0c7421 */ /* 0x001fc60000010000 */
[----:B------:R-:W3:Y:S03]  /*bfb0*/  LDL.LU R13, [R1+0x494] ;  /* 0x00049400010d7983 */ /* 0x000ee60000300800 */
[----:B------:R-:W0:Y:S01]  /*bfc0*/  MUFU.RCP R12, R12 ;  /* 0x0000000c000c7308 */ /* 0x000e220000001000 */
[----:B------:R1:W-:Y:S04]  /*bfd0*/  STL [R1+0x4c4], R14 ;  /* 0x0004c40e01007387 */ /* 0x0003e80000100800 */
[----:B------:R0:W-:Y:S04]  /*bfe0*/  STL [R1+0x4e8], R29 ;  /* 0x0004e81d01007387 */ /* 0x0001e80000100800 */
[----:B-1----:R-:W3:Y:S04]  /*bff0*/  LDL.LU R14, [R1+0x468] ;  /* 0x00046800010e7983 */ /* 0x002ee80000300800 */
[----:B0-----:R-:W3:Y:S01]  /*c000*/  LDL.LU R29, [R1+0x2fc] ;  /* 0x0002fc00011d7983 */ /* 0x001ee20000300800 */
[C---:B------:R-:W-:Y:S01]  /*c010*/  FMUL.FTZ R19, R12.reuse, R21 ;  /* 0x000000150c137220 */ /* 0x040fe20000410000 */
[----:B------:R-:W-:-:S04]  /*c020*/  FADD.FTZ R12, -R12, 1 ;  /* 0x3f8000000c0c7421 */ /* 0x000fc80000010100 */
[----:B------:R-:W-:-:S04]  /*c030*/  FFMA.FTZ R12, R9, R12, 1 ;  /* 0x3f800000090c7423 */ /* 0x000fc8000001000c */
[----:B------:R-:W-:Y:S01]  /*c040*/  FMUL.FTZ R19, R19, R12 ;  /* 0x0000000c13137220 */ /* 0x000fe20000410000 */
[----:B--2---:R-:W-:-:S04]  /*c050*/  FADD.FTZ R21, R5, -UR28 ;  /* 0x8000001c05157e21 */ /* 0x004fc80008010000 */
[----:B------:R-:W-:-:S04]  /*c060*/  FMUL.FTZ R5, R21, UR16 ;  /* 0x0000001015057c20 */ /* 0x000fc80008410000 */
[----:B------:R-:W-:-:S04]  /*c070*/  FFMA.FTZ R9, R25, R5, R7 ;  /* 0x0000000519097223 */ /* 0x000fc80000010007 */
[----:B------:R-:W-:-:S06]  /*c080*/  FMUL.FTZ R12, R9, -1.4426950216293334961 ;  /* 0xbfb8aa3b090c7820 */ /* 0x000fcc0000410000 */
[----:B------:R-:W0:Y:S02]  /*c090*/  MUFU.EX2 R12, R12 ;  /* 0x0000000c000c7308 */ /* 0x000e240000000800 */
[----:B0-----:R-:W-:-:S06]  /*c0a0*/  FADD.FTZ R12, R12, 1 ;  /* 0x3f8000000c0c7421 */ /* 0x001fcc0000010000 */
[----:B------:R-:W0:Y:S01]  /*c0b0*/  MUFU.RCP R12, R12 ;  /* 0x0000000c000c7308 */ /* 0x000e220000001000 */
[----:B------:R-:W-:-:S04]  /*c0c0*/  FADD.FTZ R21, R4, -UR28 ;  /* 0x8000001c04157e21 */ /* 0x000fc80008010000 */
[----:B------:R-:W-:Y:S01]  /*c0d0*/  FMUL.FTZ R4, R21, UR16 ;  /* 0x0000001015047c20 */ /* 0x000fe20008410000 */
        /* <DEDUP_REMOVED lines=13> */
[----:B----4-:R-:W-:-:S04]  /*c1b0*/  FADD.FTZ R21, R3, -UR28 ;  /* 0x8000001c03157e21 */ /* 0x010fc80008010000 */
[----:B------:R-:W-:-:S04]  /*c1c0*/  FMUL.FTZ R3, R21, UR16 ;  /* 0x0000001015037c20 */ /* 0x000fc80008410000 */
[----:B------:R-:W-:-:S04]  /*c1d0*/  FFMA.FTZ R9, R25, R3, R7 ;  /* 0x0000000319097223 */ /* 0x000fc80000010007 */
[----:B------:R-:W-:-:S06]  /*c1e0*/  FMUL.FTZ R12, R9, -1.4426950216293334961 ;  /* 0xbfb8aa3b090c7820 */ /* 0x000fcc0000410000 */
[----:B------:R-:W0:Y:S02]  /*c1f0*/  MUFU.EX2 R12, R12 ;  /* 0x0000000c000c7308 */ /* 0x000e240000000800 */
[----:B0-----:R-:W-:-:S06]  /*c200*/  FADD.FTZ R12, R12, 1 ;  /* 0x3f8000000c0c7421 */ /* 0x001fcc0000010000 */
[----:B------:R-:W0:Y:S02]  /*c210*/  MUFU.RCP R12, R12 ;  /* 0x0000000c000c7308 */ /* 0x000e240000001000 */
[----:B0-----:R-:W-:Y:S01]  /*c220*/  FMUL.FTZ R21, R12, R30 ;  /* 0x0000001e0c157220 */ /* 0x001fe20000410000 */
[----:B------:R-:W-:Y:S01]  /*c230*/  FADD.FTZ R30, R2, -UR28 ;  /* 0x8000001c021e7e21 */ /* 0x000fe20008010000 */
[----:B------:R-:W-:-:S03]  /*c240*/  FADD.FTZ R12, -R12, 1 ;  /* 0x3f8000000c0c7421 */ /* 0x000fc60000010100 */
[----:B------:R-:W-:Y:S01]  /*c250*/  FMUL.FTZ R2, R30, UR16 ;  /* 0x000000101e027c20 */ /* 0x000fe20008410000 */
[----:B------:R-:W-:-:S03]  /*c260*/  FFMA.FTZ R12, R9, R12, 1 ;  /* 0x3f800000090c7423 */ /* 0x000fc6000001000c */
[----:B------:R-:W-:Y:S01]  /*c270*/  FFMA.FTZ R9, R24, R2, R6 ;  /* 0x0000000218097223 */ /* 0x000fe20000010006 */
[----:B------:R-:W-:-:S03]  /*c280*/  FMUL.FTZ R21, R21, R12 ;  /* 0x0000000c15157220 */ /* 0x000fc60000410000 */
[----:B------:R-:W-:-:S06]  /*c290*/  FMUL.FTZ R12, R9, -1.4426950216293334961 ;  /* 0xbfb8aa3b090c7820 */ /* 0x000fcc0000410000 */
[----:B------:R-:W0:Y:S02]  /*c2a0*/  MUFU.EX2 R12, R12 ;  /* 0x0000000c000c7308 */ /* 0x000e240000000800 */
[----:B0-----:R-:W-:-:S04]  /*c2b0*/  FADD.FTZ R12, R12, 1 ;  /* 0x3f8000000c0c7421 */ /* 0x001fc80000010000 */
[----:B------:R-:W0:Y:S02]  /*c2c0*/  MUFU.RCP R30, R12 ;  /* 0x0000000c001e7308 */ /* 0x000e240000001000 */
[----:B0-----:R-:W-:Y:S01]  /*c2d0*/  FMUL.FTZ R12, R30, R31 ;  /* 0x0000001f1e0c7220 */ /* 0x001fe20000410000 */
[----:B---3--:R-:W-:Y:S01]  /*c2e0*/  FADD.FTZ R31, R0, -UR28 ;  /* 0x8000001c001f7e21 */ /* 0x008fe20008010000 */
        /* <DEDUP_REMOVED lines=8> */
[----:B------:R-:W0:Y:S01]  /*c370*/  MUFU.RCP R31, R12 ;  /* 0x0000000c001f7308 */ /* 0x000e220000001000 */
[----:B------:R1:W-:Y:S01]  /*c380*/  STL [R1+0x4e4], R22 ;  /* 0x0004e41601007387 */ /* 0x0003e20000100800 */
[----:B------:R-:W-:-:S03]  /*c390*/  FMUL.FTZ R37, R25, R34 ;  /* 0x0000002219257220 */ /* 0x000fc60000410000 */
[----:B------:R2:W-:Y:S04]  /*c3a0*/  STL [R1+0x4c0], R16 ;  /* 0x0004c01001007387 */ /* 0x0005e80000100800 */
[----:B-1----:R-:W3:Y:S04]  /*c3b0*/  LDL.LU R22, [R1+0x2f4] ;  /* 0x0002f40001167983 */ /* 0x002ee80000300800 */
[----:B------:R1:W-:Y:S01]  /*c3c0*/  STL [R1+0x4dc], R17 ;  /* 0x0004dc1101007387 */ /* 0x0003e20000100800 */
[----:B0-----:R-:W-:Y:S01]  /*c3d0*/  FMUL.FTZ R12, R31, R32 ;  /* 0x000000201f0c7220 */ /* 0x001fe20000410000 */
[----:B------:R-:W-:-:S02]  /*c3e0*/  FFMA.FTZ R32, R11, R33, RZ ;  /* 0x000000210b207223 */ /* 0x000fc400000100ff */
[----:B--2---:R-:W2:Y:S01]  /*c3f0*/  LDL.LU R16, [R1+0x2ec] ;  /* 0x0002ec0001107983 */ /* 0x004ea20000300800 */
[----:B------:R-:W-:Y:S01]  /*c400*/  FADD.FTZ R33, RZ, R33 ;  /* 0x00000021ff217221 */ /* 0x000fe20000010000 */
[----:B------:R-:W-:Y:S02]  /*c410*/  FADD.FTZ R31, -R31, 1 ;  /* 0x3f8000001f1f7421 */ /* 0x000fe40000010100 */
[----:B-1----:R-:W4:Y:S01]  /*c420*/  LDL.LU R17, [R1+0x460] ;  /* 0x0004600001117983 */ /* 0x002f220000300800 */
[----:B------:R-:W-:Y:S01]  /*c430*/  FADD.FTZ R33, R33, R34 ;  /* 0x0000002221217221 */ /* 0x000fe20000010000 */
[C---:B------:R-:W-:Y:S02]  /*c440*/  FFMA.FTZ R32, R35.reuse, R34, R32 ;  /* 0x0000002223207223 */ /* 0x040fe40000010020 */
[----:B------:R0:W-:Y:S01]  /*c450*/  STL [R1+0x4e0], R8 ;  /* 0x0004e00801007387 */ /* 0x0001e20000100800 */
[----:B------:R-:W-:Y:S01]  /*c460*/  FFMA.FTZ R30, R30, R31, 1 ;  /* 0x3f8000001e1e7423 */ /* 0x000fe2000001001f */
[----:B------:R-:W-:-:S02]  /*c470*/  FFMA.FTZ R34, R35, R37, R18 ;  /* 0x0000002523227223 */ /* 0x000fc40000010012 */
[----:B------:R-:W4:Y:S01]  /*c480*/  LDL.LU R11, [R1+0x2e8] ;  /* 0x0002e800010b7983 */ /* 0x000f220000300800 */
[----:B------:R-:W-:Y:S01]  /*c490*/  FADD.FTZ R31, R10, R36 ;  /* 0x000000240a1f7221 */ /* 0x000fe20000010000 */
[-C--:B------:R-:W-:Y:S01]  /*c4a0*/  FFMA.FTZ R35, R15, R36.reuse, R20 ;  /* 0x000000240f237223 */ /* 0x080fe20000010014 */
[----:B------:R-:W-:Y:S01]  /*c4b0*/  FMUL.FTZ R36, R24, R36 ;  /* 0x0000002418247220 */ /* 0x000fe20000410000 */
[----:B------:R-:W4:Y:S04]  /*c4c0*/  LDL.LU R18, [R1+0x450] ;  /* 0x0004500001127983 */ /* 0x000f280000300800 */
[----:B0-----:R-:W4:Y:S01]  /*c4d0*/  LDL.LU R8, [R1+0x454] ;  /* 0x0004540001087983 */ /* 0x001f220000300800 */
[----:B------:R-:W-:-:S03]  /*c4e0*/  FADD.FTZ R37, R37, R13 ;  /* 0x0000000d25257221 */ /* 0x000fc60000010000 */
[----:B------:R-:W4:Y:S01]  /*c4f0*/  LDL.LU R10, [R1+0x2d8] ;  /* 0x0002d800010a7983 */ /* 0x000f220000300800 */
[----:B------:R-:W-:Y:S01]  /*c500*/  FFMA.FTZ R34, R15, R36, R34 ;  /* 0x000000240f227223 */ /* 0x000fe20000010022 */
[----:B------:R-:W-:Y:S02]  /*c510*/  FMUL.FTZ R12, R12, R30 ;  /* 0x0000001e0c0c7220 */ /* 0x000fe40000410000 */
[----:B------:R-:W4:Y:S01]  /*c520*/  LDL.LU R13, [R1+0x448] ;  /* 0x00044800010d7983 */ /* 0x000f220000300800 */
[----:B------:R-:W-:-:S03]  /*c530*/  FADD.FTZ R33, R33, R29 ;  /* 0x0000001d21217221 */ /* 0x000fc60000010000 */
[----:B------:R-:W4:Y:S01]  /*c540*/  LDL.LU R15, [R1+0x2d0] ;  /* 0x0002d000010f7983 */ /* 0x000f220000300800 */
[CC--:B------:R-:W-:Y:S01]  /*c550*/  FFMA.FTZ R32, R14.reuse, R29.reuse, R32 ;  /* 0x0000001d0e207223 */ /* 0x0c0fe20000010020 */
[----:B------:R-:W-:Y:S02]  /*c560*/  FMUL.FTZ R30, R25, R29 ;  /* 0x0000001d191e7220 */ /* 0x000fe40000410000 */
[----:B------:R-:W4:Y:S01]  /*c570*/  LDL.LU R29, [R1+0x440] ;  /* 0x00044000011d7983 */ /* 0x000f220000300800 */
[----:B------:R-:W-:Y:S01]  /*c580*/  FADD.FTZ R36, R37, R36 ;  /* 0x0000002425247221 */ /* 0x000fe20000010000 */
[----:B------:R-:W-:Y:S02]  /*c590*/  FFMA.FTZ R34, R14, R30, R34 ;  /* 0x0000001e0e227223 */ /* 0x000fe40000010022 */
[----:B------:R-:W4:Y:S01]  /*c5a0*/  LDL.LU R14, [R1+0x2c8] ;  /* 0x0002c800010e7983 */ /* 0x000f220000300800 */
[----:B------:R-:W-:-:S03]  /*c5b0*/  FADD.FTZ R30, R30, R36 ;  /* 0x000000241e1e7221 */ /* 0x000fc60000010000 */
[----:B------:R-:W4:Y:S01]  /*c5c0*/  LDL.LU R20, [R1+0x288] ;  /* 0x0002880001147983 */ /* 0x000f220000300800 */
[----:B---3--:R-:W-:Y:S01]  /*c5d0*/  FMUL.FTZ R37, R24, R22 ;  /* 0x0000001618257220 */ /* 0x008fe20000410000 */
[----:B------:R-:W-:Y:S01]  /*c5e0*/  FADD.FTZ R31, R31, R22 ;  /* 0x000000161f1f7221 */ /* 0x000fe20000010000 */
[----:B--2---:R-:W-:Y:S01]  /*c5f0*/  FMUL.FTZ R36, R25, R16 ;  /* 0x0000001019247220 */ /* 0x004fe20000410000 */
[----:B------:R-:W-:Y:S01]  /*c600*/  FADD.FTZ R33, R33, R16 ;  /* 0x0000001021217221 */ /* 0x000fe20000010000 */
[C---:B----4-:R-:W-:Y:S01]  /*c610*/  FFMA.FTZ R35, R17.reuse, R22, R35 ;  /* 0x0000001611237223 */ /* 0x050fe20000010023 */
[----:B------:R-:W-:Y:S01]  /*c620*/  FFMA.FTZ R34, R17, R37, R34 ;  /* 0x0000002511227223 */ /* 0x000fe20000010022 */
[----:B------:R-:W2:Y:S01]  /*c630*/  LDL.LU R22, [R1+0x43c] ;  /* 0x00043c0001167983 */ /* 0x000ea20000300800 */
[----:B------:R-:W-:-:S03]  /*c640*/  FADD.FTZ R37, R30, R37 ;  /* 0x000000251e257221 */ /* 0x000fc60000010000 */
[----:B------:R-:W3:Y:S01]  /*c650*/  LDL.LU R17, [R1+0x2c0] ;  /* 0x0002c00001117983 */ /* 0x000ee20000300800 */
[-C--:B------:R-:W-:Y:S01]  /*c660*/  FMUL.FTZ R30, R24, R11.reuse ;  /* 0x0000000b181e7220 */ /* 0x080fe20000410000 */
[----:B------:R-:W-:Y:S01]  /*c670*/  FADD.FTZ R31, R31, R11 ;  /* 0x0000000b1f1f7221 */ /* 0x000fe20000010000 */
[----:B------:R-:W-:Y:S02]  /*c680*/  FFMA.FTZ R35, R18, R11, R35 ;  /* 0x0000000b12237223 */ /* 0x000fe40000010023 */
[----:B------:R-:W4:Y:S01]  /*c690*/  LDL.LU R11, [R1+0x2b0] ;  /* 0x0002b000010b7983 */ /* 0x000f220000300800 */
[C---:B------:R-:W-:Y:S01]  /*c6a0*/  FFMA.FTZ R32, R8.reuse, R16, R32 ;  /* 0x0000001008207223 */ /* 0x040fe20000010020 */
[----:B------:R-:W-:Y:S02]  /*c6b0*/  FFMA.FTZ R34, R8, R36, R34 ;  /* 0x0000002408227223 */ /* 0x000fe40000010022 */
[----:B------:R-:W4:Y:S01]  /*c6c0*/  LDL.LU R16, [R1+0x2b8] ;  /* 0x0002b80001107983 */ /* 0x000f220000300800 */
[----:B------:R-:W-:-:S03]  /*c6d0*/  FADD.FTZ R36, R36, R37 ;  /* 0x0000002524247221 */ /* 0x000fc60000010000 */
[----:B------:R-:W4:Y:S01]  /*c6e0*/  LDL.LU R8, [R1+0x434] ;  /* 0x0004340001087983 */ /* 0x000f220000300800 */
[----:B------:R-:W-:Y:S01]  /*c6f0*/  FFMA.FTZ R34, R18, R30, R34 ;  /* 0x0000001e12227223 */ /* 0x000fe20000010022 */
[-C--:B------:R-:W-:Y:S02]  /*c700*/  FMUL.FTZ R37, R25, R10.reuse ;  /* 0x0000000a19257220 */ /* 0x080fe40000410000 */
[----:B------:R-:W4:Y:S01]  /*c710*/  LDL.LU R18, [R1+0x428] ;  /* 0x0004280001127983 */ /* 0x000f220000300800 */
[----:B------:R-:W-:Y:S01]  /*c720*/  FADD.FTZ R30, R36, R30 ;  /* 0x0000001e241e7221 */ /* 0x000fe20000010000 */
[C---:B------:R-:W-:Y:S01]  /*c730*/  FFMA.FTZ R32, R13.reuse, R10, R32 ;  /* 0x0000000a0d207223 */ /* 0x040fe20000010020 */
[----:B------:R-:W-:Y:S01]  /*c740*/  FFMA.FTZ R34, R13, R37, R34 ;  /* 0x000000250d227223 */ /* 0x000fe20000010022 */
[-C--:B------:R-:W-:Y:S01]  /*c750*/  FMUL.FTZ R36, R24, R15.reuse ;  /* 0x0000000f18247220 */ /* 0x080fe20000410000 */
[----:B------:R-:W4:Y:S01]  /*c760*/  LDL.LU R13, [R1+0x404] ;  /* 0x00040400010d7983 */ /* 0x000f220000300800 */
[----:B------:R-:W-:Y:S01]  /*c770*/  FADD.FTZ R33, R33, R10 ;  /* 0x0000000a21217221 */ /* 0x000fe20000010000 */
[C---:B------:R-:W-:Y:S01]  /*c780*/  FFMA.FTZ R35, R29.reuse, R15, R35 ;  /* 0x0000000f1d237223 */ /* 0x040fe20000010023 */
[----:B------:R-:W-:Y:S01]  /*c790*/  FFMA.FTZ R34, R29, R36, R34 ;  /* 0x000000241d227223 */ /* 0x000fe20000010022 */
[----:B------:R-:W4:Y:S04]  /*c7a0*/  LDL.LU R10, [R1+0x2a8] ;  /* 0x0002a800010a7983 */ /* 0x000f280000300800 */
[----:B------:R-:W4:Y:S01]  /*c7b0*/  LDL.LU R29, [R1+0x400] ;  /* 0x00040000011d7983 */ /* 0x000f220000300800 */
[----:B------:R-:W-:Y:S01]  /*c7c0*/  FADD.FTZ R37, R37, R30 ;  /* 0x0000001e25257221 */ /* 0x000fe20000010000 */
[----:B------:R-:W-:Y:S01]  /*c7d0*/  FMUL.FTZ R30, R25, R14 ;  /* 0x0000000e191e7220 */ /* 0x000fe20000410000 */
[----:B------:R-:W-:-:S02]  /*c7e0*/  FADD.FTZ R31, R31, R15 ;  /* 0x0000000f1f1f7221 */ /* 0x000fc40000010000 */
[----:B------:R-:W4:Y:S01]  /*c7f0*/  LDL.LU R15, [R1+0x2a4] ;  /* 0x0002a400010f7983 */ /* 0x000f220000300800 */
[----:B------:R-:W-:Y:S01]  /*c800*/  FADD.FTZ R36, R37, R36 ;  /* 0x0000002425247221 */ /* 0x000fe20000010000 */
[----:B------:R-:W-:Y:S01]  /*c810*/  FADD.FTZ R33, R33, R14 ;  /* 0x0000000e21217221 */ /* 0x000fe20000010000 */
[C---:B--2---:R-:W-:Y:S01]  /*c820*/  FFMA.FTZ R32, R22.reuse, R14, R32 ;  /* 0x0000000e16207223 */ /* 0x044fe20000010020 */
[----:B------:R-:W-:Y:S01]  /*c830*/  FFMA.FTZ R34, R22, R30, R34 ;  /* 0x0000001e16227223 */ /* 0x000fe20000010022 */
[----:B------:R-:W2:Y:S01]  /*c840*/  LDL.LU R14, [R1+0x29c] ;  /* 0x00029c00010e7983 */ /* 0x000ea20000300800 */
[----:B---3--:R-:W-:-:S03]  /*c850*/  FMUL.FTZ R37, R24, R17 ;  /* 0x0000001118257220 */ /* 0x008fc60000410000 */
[----:B------:R-:W3:Y:S01]  /*c860*/  LDL.LU R22, [R1+0x3dc] ;  /* 0x0003dc0001167983 */ /* 0x000ee20000300800 */
[----:B------:R-:W-:Y:S01]  /*c870*/  FADD.FTZ R30, R30, R36 ;  /* 0x000000241e1e7221 */ /* 0x000fe20000010000 */
[----:B------:R-:W-:Y:S01]  /*c880*/  FADD.FTZ R31, R31, R17 ;  /* 0x000000111f1f7221 */ /* 0x000fe20000010000 */
[----:B----4-:R-:W-:Y:S01]  /*c890*/  FMUL.FTZ R36, R25, R16 ;  /* 0x0000001019247220 */ /* 0x010fe20000410000 */
[C---:B------:R-:W-:Y:S01]  /*c8a0*/  FFMA.FTZ R35, R8.reuse, R17, R35 ;  /* 0x0000001108237223 */ /* 0x040fe20000010023 */
[----:B------:R-:W-:Y:S01]  /*c8b0*/  FFMA.FTZ R34, R8, R37, R34 ;  /* 0x0000002508227223 */ /* 0x000fe20000010022 */
[----:B------:R-:W4:Y:S01]  /*c8c0*/  LDL.LU R17, [R1+0x298] ;  /* 0x0002980001117983 */ /* 0x000f220000300800 */
[----:B------:R-:W-:-:S03]  /*c8d0*/  FADD.FTZ R37, R30, R37 ;  /* 0x000000251e257221 */ /* 0x000fc60000010000 */
[----:B------:R-:W4:Y:S01]  /*c8e0*/  LDL.LU R8, [R1+0x3d8] ;  /* 0x0003d80001087983 */ /* 0x000f220000300800 */
[C---:B------:R-:W-:Y:S01]  /*c8f0*/  FFMA.FTZ R32, R18.reuse, R16, R32 ;  /* 0x0000001012207223 */ /* 0x040fe20000010020 */
[----:B------:R-:W-:Y:S01]  /*c900*/  FFMA.FTZ R34, R18, R36, R34 ;  /* 0x0000002412227223 */ /* 0x000fe20000010022 */
[-C--:B------:R-:W-:Y:S01]  /*c910*/  FMUL.FTZ R30, R24, R11.reuse ;  /* 0x0000000b181e7220 */ /* 0x080fe20000410000 */
[----:B------:R-:W-:Y:S01]  /*c920*/  FADD.FTZ R33, R33, R16 ;  /* 0x0000001021217221 */ /* 0x000fe20000010000 */
[----:B------:R-:W4:Y:S01]  /*c930*/  LDL.LU R18, [R1+0x294] ;  /* 0x0002940001127983 */ /* 0x000f220000300800 */
[----:B------:R-:W-:-:S03]  /*c940*/  FFMA.FTZ R35, R13, R11, R35 ;  /* 0x0000000b0d237223 */ /* 0x000fc60000010023 */
[----:B------:R-:W4:Y:S01]  /*c950*/  LDL.LU R16, [R1+0x3bc] ;  /* 0x0003bc0001107983 */ /* 0x000f220000300800 */
[----:B------:R-:W-:Y:S01]  /*c960*/  FFMA.FTZ R34, R13, R30, R34 ;  /* 0x0000001e0d227223 */ /* 0x000fe20000010022 */
[----:B------:R-:W-:Y:S02]  /*c970*/  FADD.FTZ R31, R31, R11 ;  /* 0x0000000b1f1f7221 */ /* 0x000fe40000010000 */
[----:B------:R-:W4:Y:S01]  /*c980*/  LDL.LU R11, [R1+0x3b8] ;  /* 0x0003b800010b7983 */ /* 0x000f220000300800 */
[----:B------:R-:W-:-:S03]  /*c990*/  FADD.FTZ R37, R36, R37 ;  /* 0x0000002524257221 */ /* 0x000fc60000010000 */
[----:B------:R-:W4:Y:S01]  /*c9a0*/  LDL.LU R13, [R1+0x290] ;  /* 0x00029000010d7983 */ /* 0x000f220000300800 */
[-C--:B------:R-:W-:Y:S01]  /*c9b0*/  FMUL.FTZ R36, R25, R10.reuse ;  /* 0x0000000a19247220 */ /* 0x080fe20000410000 */
[----:B------:R-:W-:Y:S01]  /*c9c0*/  FFMA.FTZ R32, R29, R10, R32 ;  /* 0x0000000a1d207223 */ /* 0x000fe20000010020 */
[----:B------:R-:W-:Y:S02]  /*c9d0*/  FADD.FTZ R33, R33, R10 ;  /* 0x0000000a21217221 */ /* 0x000fe40000010000 */
[----:B------:R-:W4:Y:S01]  /*c9e0*/  LDL.LU R10, [R1+0x39c] ;  /* 0x00039c00010a7983 */ /* 0x000f220000300800 */
[----:B------:R-:W-:Y:S01]  /*c9f0*/  FADD.FTZ R37, R37, R30 ;  /* 0x0000001e25257221 */ /* 0x000fe20000010000 */
[----:B------:R-:W-:Y:S01]  /*ca00*/  FFMA.FTZ R34, R29, R36, R34 ;  /* 0x000000241d227223 */ /* 0x000fe20000010022 */
[-C--:B------:R-:W-:Y:S01]  /*ca10*/  FMUL.FTZ R30, R24, R15.reuse ;  /* 0x0000000f181e7220 */ /* 0x080fe20000410000 */
[----:B------:R-:W-:Y:S01]  /*ca20*/  FADD.FTZ R31, R31, R15 ;  /* 0x0000000f1f1f7221 */ /* 0x000fe20000010000 */
[----:B------:R-:W-:Y:S01]  /*ca30*/  FADD.FTZ R37, R36, R37 ;  /* 0x0000002524257221 */ /* 0x000fe20000010000 */
[----:B------:R-:W4:Y:S03]  /*ca40*/  LDL.LU R29, [R1+0x210] ;  /* 0x00021000011d7983 */ /* 0x000f260000300800 */
[----:B------:R-:W-:Y:S01]  /*ca50*/  FADD.FTZ R37, R37, R30 ;  /* 0x0000001e25257221 */ /* 0x000fe20000010000 */
[----:B--2---:R-:W-:Y:S01]  /*ca60*/  FMUL.FTZ R36, R25, R14 ;  /* 0x0000000e19247220 */ /* 0x004fe20000410000 */
[C---:B---3--:R-:W-:Y:S01]  /*ca70*/  FFMA.FTZ R34, R22.reuse, R30, R34 ;  /* 0x0000001e16227223 */ /* 0x048fe20000010022 */
[----:B------:R-:W-:-:S02]  /*ca80*/  FFMA.FTZ R35, R22, R15, R35 ;  /* 0x0000000f16237223 */ /* 0x000fc40000010023 */
[----:B------:R-:W2:Y:S01]  /*ca90*/  LDL.LU R15, [R1+0x38c] ;  /* 0x00038c00010f7983 */ /* 0x000ea20000300800 */
[----:B------:R-:W-:Y:S01]  /*caa0*/  FADD.FTZ R33, R33, R14 ;  /* 0x0000000e21217221 */ /* 0x000fe20000010000 */
[----:B------:R-:W-:Y:S02]  /*cab0*/  FADD.FTZ R37, R36, R37 ;  /* 0x0000002524257221 */ /* 0x000fe40000010000 */
[----:B------:R-:W3:Y:S01]  /*cac0*/  LDL.LU R22, [R1+0x214] ;  /* 0x0002140001167983 */ /* 0x000ee20000300800 */
[----:B----4-:R-:W-:Y:S01]  /*cad0*/  FMUL.FTZ R30, R24, R17 ;  /* 0x00000011181e7220 */ /* 0x010fe20000410000 */
[C---:B------:R-:W-:Y:S01]  /*cae0*/  FFMA.FTZ R34, R8.reuse, R36, R34 ;  /* 0x0000002408227223 */ /* 0x040fe20000010022 */
[----:B------:R-:W-:Y:S02]  /*caf0*/  FFMA.FTZ R32, R8, R14, R32 ;  /* 0x0000000e08207223 */ /* 0x000fe40000010020 */
[----:B------:R-:W4:Y:S01]  /*cb00*/  LDL.LU R14, [R1+0x378] ;  /* 0x00037800010e7983 */ /* 0x000f220000300800 */
[----:B------:R-:W-:Y:S01]  /*cb10*/  FMUL.FTZ R36, R25, R18 ;  /* 0x0000001219247220 */ /* 0x000fe20000410000 */
[----:B------:R-:W-:-:S02]  /*cb20*/  FADD.FTZ R37, R37, R30 ;  /* 0x0000001e25257221 */ /* 0x000fc40000010000 */
[----:B------:R-:W4:Y:S01]  /*cb30*/  LDL.LU R8, [R1+0x238] ;  /* 0x0002380001087983 */ /* 0x000f220000300800 */
[C---:B------:R-:W-:Y:S01]  /*cb40*/  FFMA.FTZ R34, R16.reuse, R30, R34 ;  /* 0x0000001e10227223 */ /* 0x040fe20000010022 */
[----:B------:R-:W-:Y:S02]  /*cb50*/  FFMA.FTZ R35, R16, R17, R35 ;  /* 0x0000001110237223 */ /* 0x000fe40000010023 */
[----:B------:R-:W4:Y:S01]  /*cb60*/  LDL.LU R16, [R1+0x36c] ;  /* 0x00036c0001107983 */ /* 0x000f220000300800 */
[----:B------:R-:W-:Y:S01]  /*cb70*/  FFMA.FTZ R34, R11, R36, R34 ;  /* 0x000000240b227223 */ /* 0x000fe20000010022 */
[----:B------:R-:W-:Y:S01]  /*cb80*/  FADD.FTZ R31, R31, R17 ;  /* 0x000000111f1f7221 */ /* 0x000fe20000010000 */
[----:B------:R-:W-:Y:S01]  /*cb90*/  FFMA.FTZ R32, R11, R18, R32 ;  /* 0x000000120b207223 */ /* 0x000fe20000010020 */
[----:B------:R-:W4:Y:S01]  /*cba0*/  LDL.LU R17, [R1+0x23c] ;  /* 0x00023c0001117983 */ /* 0x000f220000300800 */
[----:B------:R-:W-:-:S03]  /*cbb0*/  FMUL.FTZ R30, R24, R13 ;  /* 0x0000000d181e7220 */ /* 0x000fc60000410000 */
[----:B------:R-:W4:Y:S01]  /*cbc0*/  LDL.LU R11, [R1+0x368] ;  /* 0x00036800010b7983 */ /* 0x000f220000300800 */
[----:B------:R-:W-:Y:S01]  /*cbd0*/  FADD.FTZ R33, R33, R18 ;  /* 0x0000001221217221 */ /* 0x000fe20000010000 */
[C---:B------:R-:W-:Y:S01]  /*cbe0*/  FFMA.FTZ R35, R10.reuse, R13, R35 ;  /* 0x0000000d0a237223 */ /* 0x040fe20000010023 */
[----:B------:R-:W-:Y:S01]  /*cbf0*/  FFMA.FTZ R34, R10, R30, R34 ;  /* 0x0000001e0a227223 */ /* 0x000fe20000010022 */
[----:B------:R-:W4:Y:S04]  /*cc00*/  LDL.LU R18, [R1+0x364] ;  /* 0x0003640001127983 */ /* 0x000f280000300800 */
[----:B------:R-:W4:Y:S01]  /*cc10*/  LDL.LU R10, [R1+0x260] ;  /* 0x00026000010a7983 */ /* 0x000f220000300800 */
[----:B------:R-:W-:-:S03]  /*cc20*/  FADD.FTZ R31, R31, R13 ;  /* 0x0000000d1f1f7221 */ /* 0x000fc60000010000 */
[----:B------:R-:W4:Y:S01]  /*cc30*/  LDL.LU R13, [R1+0x360] ;  /* 0x00036000010d7983 */ /* 0x000f220000300800 */
[----:B------:R-:W-:Y:S01]  /*cc40*/  FADD.FTZ R37, R36, R37 ;  /* 0x0000002524257221 */ /* 0x000fe20000010000 */
[----:B------:R-:W-:-:S03]  /*cc50*/  FMUL.FTZ R36, R25, R20 ;  /* 0x0000001419247220 */ /* 0x000fc60000410000 */
[----:B------:R-:W-:Y:S01]  /*cc60*/  FADD.FTZ R37, R37, R30 ;  /* 0x0000001e25257221 */ /* 0x000fe20000010000 */
[----:B------:R-:W-:-:S03]  /*cc70*/  FMUL.FTZ R30, R24, R29 ;  /* 0x0000001d181e7220 */ /* 0x000fc60000410000 */
[----:B------:R-:W-:-:S04]  /*cc80*/  FADD.FTZ R37, R36, R37 ;  /* 0x0000002524257221 */ /* 0x000fc80000010000 */
[----:B------:R-:W-:Y:S01]  /*cc90*/  FADD.FTZ R37, R37, R30 ;  /* 0x0000001e25257221 */ /* 0x000fe20000010000 */
[----:B--2---:R-:W-:Y:S01]  /*cca0*/  FFMA.FTZ R34, R15, R36, R34 ;  /* 0x000000240f227223 */ /* 0x004fe20000010022 */
[----:B---3--:R-:W-:-:S04]  /*ccb0*/  FMUL.FTZ R36, R25, R22 ;  /* 0x0000001619247220 */ /* 0x008fc80000410000 */
[----:B------:R-:W-:Y:S01]  /*ccc0*/  FADD.FTZ R37, R36, R37 ;  /* 0x0000002524257221 */ /* 0x000fe20000010000 */
[----:B------:R-:W-:Y:S02]  /*ccd0*/  FFMA.FTZ R32, R15, R20, R32 ;  /* 0x000000140f207223 */ /* 0x000fe40000010020 */
[----:B------:R-:W2:Y:S01]  /*cce0*/  LDL.LU R15, [R1+0x264] ;  /* 0x00026400010f7983 */ /* 0x000ea20000300800 */
[----:B----4-:R-:W-:Y:S01]  /*ccf0*/  FFMA.FTZ R34, R14, R30, R34 ;  /* 0x0000001e0e227223 */ /* 0x010fe20000010022 */
[----:B------:R-:W-:-:S03]  /*cd00*/  FMUL.FTZ R30, R24, R8 ;  /* 0x00000008181e7220 */ /* 0x000fc60000410000 */
[----:B------:R-:W-:Y:S01]  /*cd10*/  FFMA.FTZ R34, R16, R36, R34 ;  /* 0x0000002410227223 */ /* 0x000fe20000010022 */
[----:B------:R-:W-:Y:S01]  /*cd20*/  FADD.FTZ R37, R37, R30 ;  /* 0x0000001e25257221 */ /* 0x000fe20000010000 */
[----:B------:R-:W-:Y:S02]  /*cd30*/  FMUL.FTZ R36, R25, R17 ;  /* 0x0000001119247220 */ /* 0x000fe40000410000 */
[----:B------:R-:W-:Y:S02]  /*cd40*/  FFMA.FTZ R34, R11, R30, R34 ;  /* 0x0000001e0b227223 */ /* 0x000fe40000010022 */
[----:B------:R-:W-:Y:S02]  /*cd50*/  FADD.FTZ R37, R36, R37 ;  /* 0x0000002524257221 */ /* 0x000fe40000010000 */
[----:B------:R-:W-:Y:S01]  /*cd60*/  FFMA.FTZ R34, R18, R36, R34 ;  /* 0x0000002412227223 */ /* 0x000fe20000010022 */
[----:B------:R-:W-:-:S04]  /*cd70*/  FMUL.FTZ R30, R24, R10 ;  /* 0x0000000a181e7220 */ /* 0x000fc80000410000 */
[----:B------:R-:W-:Y:S01]  /*cd80*/  FFMA.FTZ R34, R13, R30, R34 ;  /* 0x0000001e0d227223 */ /* 0x000fe20000010022 */
[----:B------:R-:W-:Y:S02]  /*cd90*/  FADD.FTZ R37, R37, R30 ;  /* 0x0000001e25257221 */ /* 0x000fe40000010000 */
[----:B------:R-:W3:Y:S01]  /*cda0*/  LDL.LU R30, [R1+0x35c] ;  /* 0x00035c00011e7983 */ /* 0x000ee20000300800 */
[----:B------:R-:W-:-:S03]  /*cdb0*/  FFMA.FTZ R35, R14, R29, R35 ;  /* 0x0000001d0e237223 */ /* 0x000fc60000010023 */
[----:B------:R-:W4:Y:S01]  /*cdc0*/  LDL.LU R14, [R1+0x25c] ;  /* 0x00025c00010e7983 */ /* 0x000f220000300800 */
[----:B--2---:R-:W-:-:S04]  /*cdd0*/  FMUL.FTZ R36, R25, R15 ;  /* 0x0000000f19247220 */ /* 0x004fc80000410000 */
[----:B------:R-:W-:Y:S01]  /*cde0*/  FADD.FTZ R37, R36, R37 ;  /* 0x0000002524257221 */ /* 0x000fe20000010000 */
[----:B---3--:R-:W-:Y:S02]  /*cdf0*/  FFMA.FTZ R34, R30, R36, R34 ;  /* 0x000000241e227223 */ /* 0x008fe40000010022 */
[----:B------:R-:W2:Y:S01]  /*ce00*/  LDL.LU R36, [R1+0x358] ;  /* 0x0003580001247983 */ /* 0x000ea20000300800 */
[----:B------:R-:W-:-:S03]  /*ce10*/  FFMA.FTZ R32, R16, R22, R32 ;  /* 0x0000001610207223 */ /* 0x000fc60000010020 */
[----:B------:R-:W3:Y:S01]  /*ce20*/  LDL.LU R16, [R1+0x268] ;  /* 0x0002680001107983 */ /* 0x000ee20000300800 */
[----:B------:R-:W-:Y:S01]  /*ce30*/  FFMA.FTZ R32, R18, R17, R32 ;  /* 0x0000001112207223 */ /* 0x000fe20000010020 */
[----:B------:R-:W-:Y:S02]  /*ce40*/  FFMA.FTZ R35, R11, R8, R35 ;  /* 0x000000080b237223 */ /* 0x000fe40000010023 */
[----:B------:R-:W3:Y:S01]  /*ce50*/  LDL.LU R11, [R1+0x258] ;  /* 0x00025800010b7983 */ /* 0x000ee20000300800 */
[----:B------:R-:W-:Y:S01]  /*ce60*/  FFMA.FTZ R32, R30, R15, R32 ;  /* 0x0000000f1e207223 */ /* 0x000fe20000010020 */
[----:B----4-:R-:W-:Y:S02]  /*ce70*/  FMUL.FTZ R30, R24, R14 ;  /* 0x0000000e181e7220 */ /* 0x010fe40000410000 */
[----:B------:R-:W4:Y:S02]  /*ce80*/  LDL.LU R18, [R1+0x254] ;  /* 0x0002540001127983 */ /* 0x000f240000300800 */
[----:B------:R-:W-:Y:S01]  /*ce90*/  FADD.FTZ R37, R37, R30 ;  /* 0x0000001e25257221 */ /* 0x000fe20000010000 */
[----:B--2---:R-:W-:-:S02]  /*cea0*/  FFMA.FTZ R34, R36, R30, R34 ;  /* 0x0000001e24227223 */ /* 0x004fc40000010022 */
[----:B------:R-:W2:Y:S01]  /*ceb0*/  LDL.LU R30, [R1+0x354] ;  /* 0x00035400011e7983 */ /* 0x000ea20000300800 */
[----:B------:R-:W-:-:S03]  /*cec0*/  FFMA.FTZ R35, R13, R10, R35 ;  /* 0x0000000a0d237223 */ /* 0x000fc60000010023 */
[----:B------:R-:W4:Y:S01]  /*ced0*/  LDL.LU R13, [R1+0x250] ;  /* 0x00025000010d7983 */ /* 0x000f220000300800 */
[----:B------:R-:W-:Y:S01]  /*cee0*/  FFMA.FTZ R35, R36, R14, R35 ;  /* 0x0000000e24237223 */ /* 0x000fe20000010023 */
[----:B---3--:R-:W-:-:S04]  /*cef0*/  FMUL.FTZ R36, R25, R16 ;  /* 0x0000001019247220 */ /* 0x008fc80000410000 */
[----:B------:R-:W-:Y:S01]  /*cf00*/  FADD.FTZ R37, R36, R37 ;  /* 0x0000002524257221 */ /* 0x000fe20000010000 */
[C---:B--2---:R-:W-:Y:S02]  /*cf10*/  FFMA.FTZ R34, R30.reuse, R36, R34 ;  /* 0x000000241e227223 */ /* 0x044fe40000010022 */
[----:B------:R-:W2:Y:S01]  /*cf20*/  LDL.LU R36, [R1+0x350] ;  /* 0x0003500001247983 */ /* 0x000ea20000300800 */
[----:B------:R-:W-:Y:S01]  /*cf30*/  FFMA.FTZ R32, R30, R16, R32 ;  /* 0x000000101e207223 */ /* 0x000fe20000010020 */
[----:B------:R-:W-:-:S04]  /*cf40*/  FMUL.FTZ R30, R24, R11 ;  /* 0x0000000b181e7220 */ /* 0x000fc80000410000 */
[----:B------:R-:W-:Y:S01]  /*cf50*/  FADD.FTZ R37, R37, R30 ;  /* 0x0000001e25257221 */ /* 0x000fe20000010000 */
[C---:B--2---:R-:W-:Y:S02]  /*cf60*/  FFMA.FTZ R34, R36.reuse, R30, R34 ;  /* 0x0000001e24227223 */ /* 0x044fe40000010022 */
[----:B------:R-:W2:Y:S01]  /*cf70*/  LDL.LU R30, [R1+0x34c] ;  /* 0x00034c00011e7983 */ /* 0x000ea20000300800 */
[----:B------:R-:W-:Y:S01]  /*cf80*/  FFMA.FTZ R35, R36, R11, R35 ;  /* 0x0000000b24237223 */ /* 0x000fe20000010023 */
[----:B----4-:R-:W-:-:S04]  /*cf90*/  FMUL.FTZ R36, R25, R18 ;  /* 0x0000001219247220 */ /* 0x010fc80000410000 */
[----:B------:R-:W-:Y:S01]  /*cfa0*/  FADD.FTZ R37, R36, R37 ;  /* 0x0000002524257221 */ /* 0x000fe20000010000 */
[----:B------:R-:W-:Y:S01]  /*cfb0*/  FADD.FTZ R31, R31, R29 ;  /* 0x0000001d1f1f7221 */ /* 0x000fe20000010000 */
[----:B------:R-:W-:Y:S01]  /*cfc0*/  FADD.FTZ R33, R33, R20 ;  /* 0x0000001421217221 */ /* 0x000fe20000010000 */
[----:B------:R-:W3:Y:S01]  /*cfd0*/  LDL.LU R29, [R1+0x4e8] ;  /* 0x0004e800011d7983 */ /* 0x000ee20000300800 */
[C---:B--2---:R-:W-:Y:S01]  /*cfe0*/  FFMA.FTZ R34, R30.reuse, R36, R34 ;  /* 0x000000241e227223 */ /* 0x044fe20000010022 */
[----:B------:R-:W-:Y:S02]  /*cff0*/  FADD.FTZ R31, R31, R8 ;  /* 0x000000081f1f7221 */ /* 0x000fe40000010000 */
[----:B------:R-:W2:Y:S01]  /*d000*/  LDL.LU R36, [R1+0x348] ;  /* 0x0003480001247983 */ /* 0x000ea20000300800 */
[----:B------:R-:W-:Y:S01]  /*d010*/  FFMA.FTZ R32, R30, R18, R32 ;  /* 0x000000121e207223 */ /* 0x000fe20000010020 */
[----:B------:R-:W-:Y:S01]  /*d020*/  FMUL.FTZ R30, R24, R13 ;  /* 0x0000000d181e7220 */ /* 0x000fe20000410000 */
[----:B------:R-:W-:Y:S01]  /*d030*/  FADD.FTZ R31, R31, R10 ;  /* 0x0000000a1f1f7221 */ /* 0x000fe20000010000 */
[----:B------:R-:W-:Y:S01]  /*d040*/  FADD.FTZ R33, R33, R22 ;  /* 0x0000001621217221 */ /* 0x000fe20000010000 */
[----:B------:R-:W4:Y:S01]  /*d050*/  LDL.LU R10, [R1+0x24c] ;  /* 0x00024c00010a7983 */ /* 0x000f220000300800 */
[----:B------:R-:W-:-:S02]  /*d060*/  FADD.FTZ R37, R37, R30 ;  /* 0x0000001e25257221 */ /* 0x000fc40000010000 */
[----:B------:R-:W-:Y:S01]  /*d070*/  FADD.FTZ R33, R33, R17 ;  /* 0x0000001121217221 */ /* 0x000fe20000010000 */
[----:B------:R-:W3:Y:S04]  /*d080*/  LDL.LU R8, [R1+0x4e0] ;  /* 0x0004e00001087983 */ /* 0x000ee80000300800 */
[----:B------:R-:W3:Y:S01]  /*d090*/  LDL.LU R20, [R1+0x4ec] ;  /* 0x0004ec0001147983 */ /* 0x000ee20000300800 */
[C---:B--2---:R-:W-:Y:S01]  /*d0a0*/  FFMA.FTZ R34, R36.reuse, R30, R34 ;  /* 0x0000001e24227223 */ /* 0x044fe20000010022 */
[----:B------:R-:W-:Y:S02]  /*d0b0*/  FFMA.FTZ R35, R36, R13, R35 ;  /* 0x0000000d24237223 */ /* 0x000fe40000010023 */
[----:B------:R-:W2:Y:S01]  /*d0c0*/  LDL.LU R30, [R1+0x344] ;  /* 0x00034400011e7983 */ /* 0x000ea20000300800 */
[----:B------:R-:W-:Y:S01]  /*d0d0*/  FADD.FTZ R33, R33, R15 ;  /* 0x0000000f21217221 */ /* 0x000fe20000010000 */
[----:B----4-:R-:W-:-:S02]  /*d0e0*/  FMUL.FTZ R36, R25, R10 ;  /* 0x0000000a19247220 */ /* 0x010fc40000410000 */
[----:B------:R-:W4:Y:S02]  /*d0f0*/  LDL.LU R15, [R1+0x248] ;  /* 0x00024800010f7983 */ /* 0x000f240000300800 */
[----:B------:R-:W-:Y:S01]  /*d100*/  FADD.FTZ R37, R36, R37 ;  /* 0x0000002524257221 */ /* 0x000fe20000010000 */
[----:B------:R-:W-:Y:S01]  /*d110*/  FADD.FTZ R31, R31, R14 ;  /* 0x0000000e1f1f7221 */ /* 0x000fe20000010000 */
[----:B------:R-:W3:Y:S04]  /*d120*/  LDL.LU R17, [R1+0x4dc] ;  /* 0x0004dc0001117983 */ /* 0x000ee80000300800 */
[----:B------:R-:W3:Y:S04]  /*d130*/  LDL.LU R14, [R1+0x244] ;  /* 0x00024400010e7983 */ /* 0x000ee80000300800 */
[----:B------:R-:W3:Y:S01]  /*d140*/  LDL.LU R22, [R1+0x4e4] ;  /* 0x0004e40001167983 */ /* 0x000ee20000300800 */
[----:B--2---:R-:W-:-:S03]  /*d150*/  FFMA.FTZ R34, R30, R36, R34 ;  /* 0x000000241e227223 */ /* 0x004fc60000010022 */
[----:B------:R-:W2:Y:S01]  /*d160*/  LDL.LU R36, [R1+0x340] ;  /* 0x0003400001247983 */ /* 0x000ea20000300800 */
[----:B------:R-:W-:Y:S01]  /*d170*/  FFMA.FTZ R32, R30, R10, R32 ;  /* 0x0000000a1e207223 */ /* 0x000fe20000010020 */
[----:B----4-:R-:W-:-:S04]  /*d180*/  FMUL.FTZ R30, R24, R15 ;  /* 0x0000000f181e7220 */ /* 0x010fc80000410000 */
[----:B------:R-:W-:Y:S01]  /*d190*/  FADD.FTZ R37, R37, R30 ;  /* 0x0000001e25257221 */ /* 0x000fe20000010000 */
[C---:B--2---:R-:W-:Y:S02]  /*d1a0*/  FFMA.FTZ R34, R36.reuse, R30, R34 ;  /* 0x0000001e24227223 */ /* 0x044fe40000010022 */
[----:B------:R-:W2:Y:S01]  /*d1b0*/  LDL.LU R30, [R1+0x33c] ;  /* 0x00033c00011e7983 */ /* 0x000ea20000300800 */
[----:B------:R-:W-:Y:S01]  /*d1c0*/  FFMA.FTZ R35, R36, R15, R35 ;  /* 0x0000000f24237223 */ /* 0x000fe20000010023 */
[----:B------:R-:W-:Y:S01]  /*d1d0*/  FADD.FTZ R33, R33, R16 ;  /* 0x0000001021217221 */ /* 0x000fe20000010000 */
[----:B---3--:R-:W-:Y:S01]  /*d1e0*/  FMUL.FTZ R36, R25, R14 ;  /* 0x0000000e19247220 */ /* 0x008fe20000410000 */
[----:B------:R-:W3:Y:S03]  /*d1f0*/  LDL.LU R16, [R1+0x240] ;  /* 0x0002400001107983 */ /* 0x000ee60000300800 */
[----:B------:R-:W-:Y:S01]  /*d200*/  FADD.FTZ R37, R36, R37 ;  /* 0x0000002524257221 */ /* 0x000fe20000010000 */
[----:B--2---:R-:W-:-:S02]  /*d210*/  FFMA.FTZ R34, R30, R36, R34 ;  /* 0x000000241e227223 */ /* 0x004fc40000010022 */
[----:B------:R-:W2:Y:S01]  /*d220*/  LDL.LU R36, [R1+0x334] ;  /* 0x0003340001247983 */ /* 0x000ea20000300800 */
[----:B------:R-:W-:Y:S01]  /*d230*/  FFMA.FTZ R32, R30, R14, R32 ;  /* 0x0000000e1e207223 */ /* 0x000fe20000010020 */
[----:B------:R-:W-:Y:S01]  /*d240*/  FADD.FTZ R31, R31, R11 ;  /* 0x0000000b1f1f7221 */ /* 0x000fe20000010000 */
[----:B---3--:R-:W-:Y:S01]  /*d250*/  FMUL.FTZ R30, R24, R16 ;  /* 0x00000010181e7220 */ /* 0x008fe20000410000 */
[----:B------:R-:W3:Y:S03]  /*d260*/  LDL.LU R11, [R1+0x234] ;  /* 0x00023400010b7983 */ /* 0x000ee60000300800 */
[----:B------:R-:W-:Y:S01]  /*d270*/  FADD.FTZ R37, R37, R30 ;  /* 0x0000001e25257221 */ /* 0x000fe20000010000 */
[C---:B--2---:R-:W-:Y:S02]  /*d280*/  FFMA.FTZ R34, R36.reuse, R30, R34 ;  /* 0x0000001e24227223 */ /* 0x044fe40000010022 */
[----:B------:R-:W2:Y:S01]  /*d290*/  LDL.LU R30, [R1+0x330] ;  /* 0x00033000011e7983 */ /* 0x000ea20000300800 */
[----:B------:R-:W-:Y:S01]  /*d2a0*/  FFMA.FTZ R35, R36, R16, R35 ;  /* 0x0000001024237223 */ /* 0x000fe20000010023 */
[----:B---3--:R-:W-:Y:S01]  /*d2b0*/  FMUL.FTZ R36, R25, R11 ;  /* 0x0000000b19247220 */ /* 0x008fe20000410000 */
[----:B------:R-:W-:Y:S01]  /*d2c0*/  FADD.FTZ R33, R33, R18 ;  /* 0x0000001221217221 */ /* 0x000fe20000010000 */
[----:B------:R-:W-:Y:S01]  /*d2d0*/  FADD.FTZ R31, R31, R13 ;  /* 0x0000000d1f1f7221 */ /* 0x000fe20000010000 */
[----:B------:R-:W3:Y:S01]  /*d2e0*/  LDL.LU R18, [R1+0x4d8] ;  /* 0x0004d80001127983 */ /* 0x000ee20000300800 */
[----:B------:R-:W-:Y:S01]  /*d2f0*/  FADD.FTZ R37, R36, R37 ;  /* 0x0000002524257221 */ /* 0x000fe20000010000 */
[----:B------:R-:W-:-:S02]  /*d300*/  FADD.FTZ R33, R33, R10 ;  /* 0x0000000a21217221 */ /* 0x000fc40000010000 */
[----:B------:R-:W4:Y:S01]  /*d310*/  LDL.LU R10, [R1+0x4d4] ;  /* 0x0004d400010a7983 */ /* 0x000f220000300800 */
[----:B--2---:R-:W-:-:S03]  /*d320*/  FFMA.FTZ R34, R30, R36, R34 ;  /* 0x000000241e227223 */ /* 0x004fc60000010022 */
[----:B------:R-:W2:Y:S04]  /*d330*/  LDL.LU R13, [R1+0x22c] ;  /* 0x00022c00010d7983 */ /* 0x000ea80000300800 */
[----:B------:R-:W3:Y:S01]  /*d340*/  LDL.LU R36, [R1+0x32c] ;  /* 0x00032c0001247983 */ /* 0x000ee20000300800 */
[----:B------:R-:W-:Y:S01]  /*d350*/  FADD.FTZ R31, R31, R15 ;  /* 0x0000000f1f1f7221 */ /* 0x000fe20000010000 */
[----:B------:R-:W-:Y:S01]  /*d360*/  FADD.FTZ R33, R33, R14 ;  /* 0x0000000e21217221 */ /* 0x000fe20000010000 */
[----:B------:R-:W-:Y:S01]  /*d370*/  FFMA.FTZ R32, R30, R11, R32 ;  /* 0x0000000b1e207223 */ /* 0x000fe20000010020 */
[----:B------:R-:W2:Y:S01]  /*d380*/  LDL.LU R15, [R1+0x224] ;  /* 0x00022400010f7983 */ /* 0x000ea20000300800 */
[----:B------:R-:W-:Y:S01]  /*d390*/  FADD.FTZ R31, R31, R16 ;  /* 0x000000101f1f7221 */ /* 0x000fe20000010000 */
[----:B----4-:R-:W-:Y:S01]  /*d3a0*/  FMUL.FTZ R30, R24, R10 ;  /* 0x0000000a181e7220 */ /* 0x010fe20000410000 */
[----:B------:R-:W-:Y:S01]  /*d3b0*/  FADD.FTZ R33, R33, R11 ;  /* 0x0000000b21217221 */ /* 0x000fe20000010000 */
[----:B------:R-:W4:Y:S01]  /*d3c0*/  LDL.LU R14, [R1+0x220] ;  /* 0x00022000010e7983 */ /* 0x000f220000300800 */
[----:B------:R-:W-:-:S03]  /*d3d0*/  FADD.FTZ R31, R31, R10 ;  /* 0x0000000a1f1f7221 */ /* 0x000fc60000010000 */
[----:B------:R-:W4:Y:S01]  /*d3e0*/  LDL.LU R11, [R1+0x4d0] ;  /* 0x0004d000010b7983 */ /* 0x000f220000300800 */
[----:B------:R-:W-:-:S03]  /*d3f0*/  FADD.FTZ R37, R37, R30 ;  /* 0x0000001e25257221 */ /* 0x000fc60000010000 */
[----:B------:R-:W4:Y:S01]  /*d400*/  LDL.LU R16, [R1+0x270] ;  /* 0x0002700001107983 */ /* 0x000f220000300800 */
[----:B---3--:R-:W-:-:S03]  /*d410*/  FFMA.FTZ R35, R36, R10, R35 ;  /* 0x0000000a24237223 */ /* 0x008fc60000010023 */
[----:B------:R-:W3:Y:S01]  /*d420*/  LDL.LU R10, [R1+0x324] ;  /* 0x00032400010a7983 */ /* 0x000ee20000300800 */
[----:B------:R-:W-:-:S03]  /*d430*/  FFMA.FTZ R34, R36, R30, R34 ;  /* 0x0000001e24227223 */ /* 0x000fc60000010022 */
[----:B------:R-:W3:Y:S01]  /*d440*/  LDL.LU R30, [R1+0x320] ;  /* 0x00032000011e7983 */ /* 0x000ee20000300800 */
[----:B--2---:R-:W-:-:S04]  /*d450*/  FMUL.FTZ R36, R25, R13 ;  /* 0x0000000d19247220 */ /* 0x004fc80000410000 */
[----:B------:R-:W-:Y:S01]  /*d460*/  FADD.FTZ R37, R36, R37 ;  /* 0x0000002524257221 */ /* 0x000fe20000010000 */
[----:B----4-:R-:W-:Y:S01]  /*d470*/  FADD.FTZ R31, R31, R11 ;  /* 0x0000000b1f1f7221 */ /* 0x010fe20000010000 */
[C---:B---3--:R-:W-:Y:S01]  /*d480*/  FFMA.FTZ R32, R10.reuse, R13, R32 ;  /* 0x0000000d0a207223 */ /* 0x048fe20000010020 */
[----:B------:R-:W-:Y:S01]  /*d490*/  FFMA.FTZ R34, R10, R36, R34 ;  /* 0x000000240a227223 */ /* 0x000fe20000010022 */
[-C--:B------:R-:W-:Y:S01]  /*d4a0*/  FMUL.FTZ R10, R24, R11.reuse ;  /* 0x0000000b180a7220 */ /* 0x080fe20000410000 */
[----:B------:R-:W2:Y:S03]  /*d4b0*/  LDL.LU R36, [R1+0x230] ;  /* 0x0002300001247983 */ /* 0x000ea60000300800 */
[C---:B------:R-:W-:Y:S01]  /*d4c0*/  FFMA.FTZ R34, R30.reuse, R10, R34 ;  /* 0x0000000a1e227223 */ /* 0x040fe20000010022 */
[----:B------:R-:W-:Y:S02]  /*d4d0*/  FADD.FTZ R37, R37, R10 ;  /* 0x0000000a25257221 */ /* 0x000fe40000010000 */
[----:B------:R-:W3:Y:S01]  /*d4e0*/  LDL.LU R10, [R1+0x31c] ;  /* 0x00031c00010a7983 */ /* 0x000ee20000300800 */
[----:B------:R-:W-:-:S03]  /*d4f0*/  FFMA.FTZ R35, R30, R11, R35 ;  /* 0x0000000b1e237223 */ /* 0x000fc60000010023 */
[----:B------:R-:W4:Y:S01]  /*d500*/  LDL.LU R11, [R1+0x30c] ;  /* 0x00030c00010b7983 */ /* 0x000f220000300800 */
[----:B------:R-:W-:-:S04]  /*d510*/  FMUL.FTZ R30, R25, R15 ;  /* 0x0000000f191e7220 */ /* 0x000fc80000410000 */
[----:B------:R-:W-:Y:S01]  /*d520*/  FADD.FTZ R37, R30, R37 ;  /* 0x000000251e257221 */ /* 0x000fe20000010000 */
[C---:B---3--:R-:W-:Y:S01]  /*d530*/  FFMA.FTZ R32, R10.reuse, R15, R32 ;  /* 0x0000000f0a207223 */ /* 0x048fe20000010020 */
[----:B------:R-:W-:Y:S01]  /*d540*/  FFMA.FTZ R34, R10, R30, R34 ;  /* 0x0000001e0a227223 */ /* 0x000fe20000010022 */
[----:B------:R-:W-:Y:S01]  /*d550*/  FMUL.FTZ R10, R24, R14 ;  /* 0x0000000e180a7220 */ /* 0x000fe20000410000 */
[----:B------:R-:W3:Y:S03]  /*d560*/  LDL.LU R30, [R1+0x228] ;  /* 0x00022800011e7983 */ /* 0x000ee60000300800 */
[----:B----4-:R-:W-:Y:S01]  /*d570*/  FFMA.FTZ R34, R11, R10, R34 ;  /* 0x0000000a0b227223 */ /* 0x010fe20000010022 */
[----:B------:R-:W-:Y:S02]  /*d580*/  FADD.FTZ R37, R37, R10 ;  /* 0x0000000a25257221 */ /* 0x000fe40000010000 */
[----:B------:R-:W4:Y:S01]  /*d590*/  LDL.LU R10, [R1+0x308] ;  /* 0x00030800010a7983 */ /* 0x000f220000300800 */
[----:B------:R-:W-:Y:S01]  /*d5a0*/  FFMA.FTZ R35, R11, R14, R35 ;  /* 0x0000000e0b237223 */ /* 0x000fe20000010023 */
[----:B------:R-:W-:-:S04]  /*d5b0*/  FMUL.FTZ R11, R25, R16 ;  /* 0x00000010190b7220 */ /* 0x000fc80000410000 */
[----:B------:R-:W-:Y:S01]  /*d5c0*/  FADD.FTZ R37, R11, R37 ;  /* 0x000000250b257221 */ /* 0x000fe20000010000 */
[C---:B----4-:R-:W-:Y:S02]  /*d5d0*/  FFMA.FTZ R34, R10.reuse, R11, R34 ;  /* 0x0000000b0a227223 */ /* 0x050fe40000010022 */
[----:B------:R-:W4:Y:S01]  /*d5e0*/  LDL.LU R11, [R1+0x2f8] ;  /* 0x0002f800010b7983 */ /* 0x000f220000300800 */
[----:B------:R-:W-:Y:S01]  /*d5f0*/  FFMA.FTZ R32, R10, R16, R32 ;  /* 0x000000100a207223 */ /* 0x000fe20000010020 */
[----:B---3--:R-:W-:-:S04]  /*d600*/  FMUL.FTZ R10, R24, R30 ;  /* 0x0000001e180a7220 */ /* 0x008fc80000410000 */
[----:B------:R-:W-:Y:S01]  /*d610*/  FADD.FTZ R37, R37, R10 ;  /* 0x0000000a25257221 */ /* 0x000fe20000010000 */
[----:B------:R-:W-:Y:S01]  /*d620*/  FADD.FTZ R33, R33, R13 ;  /* 0x0000000d21217221 */ /* 0x000fe20000010000 */
[----:B------:R-:W-:Y:S01]  /*d630*/  FADD.FTZ R31, R31, R14 ;  /* 0x0000000e1f1f7221 */ /* 0x000fe20000010000 */
[----:B------:R-:W3:Y:S01]  /*d640*/  LDL.LU R13, [R1+0x4cc] ;  /* 0x0004cc00010d7983 */ /* 0x000ee20000300800 */
[----:B----4-:R-:W-:Y:S01]  /*d650*/  FFMA.FTZ R34, R11, R10, R34 ;  /* 0x0000000a0b227223 */ /* 0x010fe20000010022 */
[----:B------:R-:W-:Y:S02]  /*d660*/  FADD.FTZ R33, R33, R15 ;  /* 0x0000000f21217221 */ /* 0x000fe40000010000 */
[----:B------:R-:W4:Y:S01]  /*d670*/  LDL.LU R10, [R1+0x2f0] ;  /* 0x0002f000010a7983 */ /* 0x000f220000300800 */
[----:B------:R-:W-:Y:S01]  /*d680*/  FFMA.FTZ R35, R11, R30, R35 ;  /* 0x0000001e0b237223 */ /* 0x000fe20000010023 */
[----:B--2---:R-:W-:Y:S01]  /*d690*/  FMUL.FTZ R11, R25, R36 ;  /* 0x00000024190b7220 */ /* 0x004fe20000410000 */
[----:B------:R-:W-:Y:S01]  /*d6a0*/  FADD.FTZ R33, R33, R16 ;  /* 0x0000001021217221 */ /* 0x000fe20000010000 */
[----:B------:R-:W2:Y:S04]  /*d6b0*/  LDL.LU R14, [R1+0x4c4] ;  /* 0x0004c400010e7983 */ /* 0x000ea80000300800 */
[----:B------:R-:W3:Y:S01]  /*d6c0*/  LDL.LU R16, [R1+0x4c0] ;  /* 0x0004c00001107983 */ /* 0x000ee20000300800 */
[----:B------:R-:W-:-:S03]  /*d6d0*/  FADD.FTZ R37, R11, R37 ;  /* 0x000000250b257221 */ /* 0x000fc60000010000 */
[----:B------:R-:W2:Y:S01]  /*d6e0*/  LDL.LU R15, [R1+0x4c8] ;  /* 0x0004c800010f7983 */ /* 0x000ea20000300800 */
[----:B----4-:R-:W-:-:S03]  /*d6f0*/  FFMA.FTZ R34, R10, R11, R34 ;  /* 0x0000000b0a227223 */ /* 0x010fc60000010022 */
[----:B------:R-:W4:Y:S01]  /*d700*/  LDL.LU R11, [R1+0x2e4] ;  /* 0x0002e400010b7983 */ /* 0x000f220000300800 */
[----:B------:R-:W-:Y:S01]  /*d710*/  FFMA.FTZ R32, R10, R36, R32 ;  /* 0x000000240a207223 */ /* 0x000fe20000010020 */
[----:B---3--:R-:W-:-:S04]  /*d720*/  FMUL.FTZ R10, R24, R16 ;  /* 0x00000010180a7220 */ /* 0x008fc80000410000 */
[----:B------:R-:W-:Y:S01]  /*d730*/  FADD.FTZ R37, R37, R10 ;  /* 0x0000000a25257221 */ /* 0x000fe20000010000 */
[----:B----4-:R-:W-:Y:S02]  /*d740*/  FFMA.FTZ R34, R11, R10, R34 ;  /* 0x0000000a0b227223 */ /* 0x010fe40000010022 */
[----:B------:R-:W3:Y:S01]  /*d750*/  LDL.LU R10, [R1+0x2e0] ;  /* 0x0002e000010a7983 */ /* 0x000ee20000300800 */
[----:B------:R-:W-:Y:S01]  /*d760*/  FADD.FTZ R33, R33, R36 ;  /* 0x0000002421217221 */ /* 0x000fe20000010000 */
[----:B------:R-:W-:Y:S01]  /*d770*/  FFMA.FTZ R35, R11, R16, R35 ;  /* 0x000000100b237223 */ /* 0x000fe20000010023 */
[----:B--2---:R-:W-:Y:S01]  /*d780*/  FMUL.FTZ R11, R25, R14 ;  /* 0x0000000e190b7220 */ /* 0x004fe20000410000 */
[----:B------:R-:W-:Y:S01]  /*d790*/  FADD.FTZ R31, R31, R30 ;  /* 0x0000001e1f1f7221 */ /* 0x000fe20000010000 */
[----:B------:R-:W-:Y:S01]  /*d7a0*/  FADD.FTZ R33, R33, R14 ;  /* 0x0000000e21217221 */ /* 0x000fe20000010000 */
[----:B------:R-:W2:Y:S02]  /*d7b0*/  LDL.LU R30, [R1+0x2cc] ;  /* 0x0002cc00011e7983 */ /* 0x000ea40000300800 */
[----:B------:R-:W-:-:S02]  /*d7c0*/  FADD.FTZ R31, R31, R16 ;  /* 0x000000101f1f7221 */ /* 0x000fc40000010000 */
[----:B------:R-:W4:Y:S04]  /*d7d0*/  LDL.LU R16, [R1+0x2d4] ;  /* 0x0002d40001107983 */ /* 0x000f280000300800 */
[----:B------:R-:W2:Y:S01]  /*d7e0*/  LDL.LU R36, [R1+0x2bc] ;  /* 0x0002bc0001247983 */ /* 0x000ea20000300800 */
[----:B---3--:R-:W-:-:S03]  /*d7f0*/  FFMA.FTZ R32, R10, R14, R32 ;  /* 0x0000000e0a207223 */ /* 0x008fc60000010020 */
[----:B------:R-:W3:Y:S01]  /*d800*/  LDL.LU R14, [R1+0x2dc] ;  /* 0x0002dc00010e7983 */ /* 0x000ee20000300800 */
[----:B------:R-:W-:Y:S01]  /*d810*/  FFMA.FTZ R34, R10, R11, R34 ;  /* 0x0000000b0a227223 */ /* 0x000fe20000010022 */
[----:B------:R-:W-:Y:S01]  /*d820*/  FMUL.FTZ R10, R24, R15 ;  /* 0x0000000f180a7220 */ /* 0x000fe20000410000 */
[----:B------:R-:W-:Y:S01]  /*d830*/  FADD.FTZ R37, R11, R37 ;  /* 0x000000250b257221 */ /* 0x000fe20000010000 */
[----:B------:R-:W-:-:S03]  /*d840*/  FADD.FTZ R31, R31, R15 ;  /* 0x0000000f1f1f7221 */ /* 0x000fc60000010000 */
[----:B------:R-:W-:Y:S01]  /*d850*/  FADD.FTZ R37, R37, R10 ;  /* 0x0000000a25257221 */ /* 0x000fe20000010000 */
[----:B------:R-:W-:Y:S01]  /*d860*/  FADD.FTZ R31, R31, R18 ;  /* 0x000000121f1f7221 */ /* 0x000fe20000010000 */
[-C--:B------:R-:W-:Y:S01]  /*d870*/  FMUL.FTZ R11, R25, R13.reuse ;  /* 0x0000000d190b7220 */ /* 0x080fe20000410000 */
[----:B----4-:R-:W-:Y:S01]  /*d880*/  FFMA.FTZ R32, R16, R13, R32 ;  /* 0x0000000d10207223 */ /* 0x010fe20000010020 */
[----:B------:R-:W-:Y:S02]  /*d890*/  FADD.FTZ R33, R33, R13 ;  /* 0x0000000d21217221 */ /* 0x000fe40000010000 */
[----:B------:R-:W4:Y:S01]  /*d8a0*/  LDL.LU R13, [R1+0x2ac] ;  /* 0x0002ac00010d7983 */ /* 0x000f220000300800 */
[----:B------:R-:W-:Y:S01]  /*d8b0*/  FADD.FTZ R37, R11, R37 ;  /* 0x000000250b257221 */ /* 0x000fe20000010000 */
[----:B--2---:R-:W-:Y:S01]  /*d8c0*/  FFMA.FTZ R32, R36, R17, R32 ;  /* 0x0000001124207223 */ /* 0x004fe20000010020 */
[C---:B---3--:R-:W-:Y:S01]  /*d8d0*/  FFMA.FTZ R35, R14.reuse, R15, R35 ;  /* 0x0000000f0e237223 */ /* 0x048fe20000010023 */
[----:B------:R-:W-:Y:S01]  /*d8e0*/  FFMA.FTZ R34, R14, R10, R34 ;  /* 0x0000000a0e227223 */ /* 0x000fe20000010022 */
[-C--:B------:R-:W-:Y:S01]  /*d8f0*/  FMUL.FTZ R10, R24, R18.reuse ;  /* 0x00000012180a7220 */ /* 0x080fe20000410000 */
[----:B------:R-:W2:Y:S01]  /*d900*/  LDL.LU R15, [R1+0x2a0] ;  /* 0x0002a000010f7983 */ /* 0x000ea20000300800 */
[----:B------:R-:W-:-:S03]  /*d910*/  FFMA.FTZ R35, R30, R18, R35 ;  /* 0x000000121e237223 */ /* 0x000fc60000010023 */
[----:B------:R-:W3:Y:S01]  /*d920*/  LDL.LU R18, [R1+0x2b4] ;  /* 0x0002b40001127983 */ /* 0x000ee20000300800 */
[----:B------:R-:W-:-:S03]  /*d930*/  FFMA.FTZ R34, R16, R11, R34 ;  /* 0x0000000b10227223 */ /* 0x000fc60000010022 */
[----:B------:R-:W2:Y:S04]  /*d940*/  LDL.LU R14, [R1+0x28c] ;  /* 0x00028c00010e7983 */ /* 0x000ea80000300800 */
[----:B------:R-:W2:Y:S01]  /*d950*/  LDL.LU R16, [R1+0x284] ;  /* 0x0002840001107983 */ /* 0x000ea20000300800 */
[----:B------:R-:W-:Y:S01]  /*d960*/  FFMA.FTZ R34, R30, R10, R34 ;  /* 0x0000000a1e227223 */ /* 0x000fe20000010022 */
[----:B------:R-:W-:Y:S02]  /*d970*/  FMUL.FTZ R11, R25, R17 ;  /* 0x00000011190b7220 */ /* 0x000fe40000410000 */
[----:B------:R-:W2:Y:S02]  /*d980*/  LDL.LU R30, [R1+0x280] ;  /* 0x00028000011e7983 */ /* 0x000ea40000300800 */
[----:B------:R-:W-:-:S02]  /*d990*/  FFMA.FTZ R34, R36, R11, R34 ;  /* 0x0000000b24227223 */ /* 0x000fc40000010022 */
[----:B------:R-:W2:Y:S01]  /*d9a0*/  LDL.LU R36, [R1+0x27c] ;  /* 0x00027c0001247983 */ /* 0x000ea20000300800 */
[----:B------:R-:W-:Y:S01]  /*d9b0*/  FADD.FTZ R37, R37, R10 ;  /* 0x0000000a25257221 */ /* 0x000fe20000010000 */
[----:B------:R-:W-:-:S03]  /*d9c0*/  FMUL.FTZ R10, R24, R8 ;  /* 0x00000008180a7220 */ /* 0x000fc60000410000 */
[----:B------:R-:W-:Y:S01]  /*d9d0*/  FADD.FTZ R37, R11, R37 ;  /* 0x000000250b257221 */ /* 0x000fe20000010000 */
[----:B------:R-:W-:Y:S01]  /*d9e0*/  FMUL.FTZ R11, R25, R22 ;  /* 0x00000016190b7220 */ /* 0x000fe20000410000 */
[----:B------:R-:W-:Y:S02]  /*d9f0*/  FADD.FTZ R31, R31, R8 ;  /* 0x000000081f1f7221 */ /* 0x000fe40000010000 */
[----:B------:R-:W-:-:S04]  /*da00*/  FADD.FTZ R37, R37, R10 ;  /* 0x0000000a25257221 */ /* 0x000fc80000010000 */
[----:B------:R-:W-:Y:S01]  /*da10*/  FADD.FTZ R37, R11, R37 ;  /* 0x000000250b257221 */ /* 0x000fe20000010000 */
[----:B----4-:R-:W-:Y:S01]  /*da20*/  FFMA.FTZ R32, R13, R22, R32 ;  /* 0x000000160d207223 */ /* 0x010fe20000010020 */
[----:B------:R-:W-:Y:S01]  /*da30*/  FADD.FTZ R31, R31, R29 ;  /* 0x0000001d1f1f7221 */ /* 0x000fe20000010000 */
[C---:B---3--:R-:W-:Y:S01]  /*da40*/  FFMA.FTZ R34, R18.reuse, R10, R34 ;  /* 0x0000000a12227223 */ /* 0x048fe20000010022 */
[----:B------:R-:W-:Y:S01]  /*da50*/  FFMA.FTZ R35, R18, R8, R35 ;  /* 0x0000000812237223 */ /* 0x000fe20000010023 */
[----:B------:R-:W-:Y:S02]  /*da60*/  FMUL.FTZ R8, R24, R29 ;  /* 0x0000001d18087220 */ /* 0x000fe40000410000 */
[----:B------:R-:W-:Y:S01]  /*da70*/  FFMA.FTZ R34, R13, R11, R34 ;  /* 0x0000000b0d227223 */ /* 0x000fe20000010022 */
[----:B------:R-:W-:-:S03]  /*da80*/  FMUL.FTZ R10, R25, R20 ;  /* 0x00000014190a7220 */ /* 0x000fc60000410000 */
[----:B--2---:R-:W-:Y:S01]  /*da90*/  FFMA.FTZ R34, R15, R8, R34 ;  /* 0x000000080f227223 */ /* 0x004fe20000010022 */
[----:B------:R-:W-:Y:S01]  /*daa0*/  FADD.FTZ R37, R37, R8 ;  /* 0x0000000825257221 */ /* 0x000fe20000010000 */
[----:B------:R-:W-:Y:S02]  /*dab0*/  FMUL.FTZ R8, R24, R28 ;  /* 0x0000001c18087220 */ /* 0x000fe40000410000 */
[C---:B------:R-:W-:Y:S01]  /*dac0*/  FFMA.FTZ R11, R14.reuse, R10, R34 ;  /* 0x0000000a0e0b7223 */ /* 0x040fe20000010022 */
[----:B------:R-:W-:Y:S01]  /*dad0*/  FFMA.FTZ R35, R15, R29, R35 ;  /* 0x0000001d0f237223 */ /* 0x000fe20000010023 */
[----:B------:R-:W-:Y:S01]  /*dae0*/  FFMA.FTZ R32, R14, R20, R32 ;  /* 0x000000140e207223 */ /* 0x000fe20000010020 */
[----:B------:R-:W-:Y:S01]  /*daf0*/  FADD.FTZ R37, R10, R37 ;  /* 0x000000250a257221 */ /* 0x000fe20000010000 */
[C---:B------:R-:W-:Y:S01]  /*db00*/  FFMA.FTZ R14, R16.reuse, R8, R11 ;  /* 0x00000008100e7223 */ /* 0x040fe2000001000b */
[----:B------:R-:W-:Y:S01]  /*db10*/  FMUL.FTZ R11, R25, R27 ;  /* 0x0000001b190b7220 */ /* 0x000fe20000410000 */
[----:B------:R-:W-:Y:S01]  /*db20*/  FFMA.FTZ R10, R16, R28, R35 ;  /* 0x0000001c100a7223 */ /* 0x000fe20000010023 */
[----:B------:R-:W-:Y:S01]  /*db30*/  FADD.FTZ R16, R37, R8 ;  /* 0x0000000825107221 */ /* 0x000fe20000010000 */
[----:B------:R-:W-:Y:S01]  /*db40*/  FMUL.FTZ R8, R24, R19 ;  /* 0x0000001318087220 */ /* 0x000fe20000410000 */
[----:B------:R-:W-:Y:S01]  /*db50*/  FFMA.FTZ R15, R30, R11, R14 ;  /* 0x0000000b1e0f7223 */ /* 0x000fe2000001000e */
[----:B------:R-:W-:Y:S01]  /*db60*/  FMUL.FTZ R14, R25, R26 ;  /* 0x0000001a190e7220 */ /* 0x000fe20000410000 */
[----:B------:R-:W-:-:S02]  /*db70*/  FADD.FTZ R11, R11, R16 ;  /* 0x000000100b0b7221 */ /* 0x000fc40000010000 */
[----:B------:R-:W-:Y:S01]  /*db80*/  FFMA.FTZ R15, R36, R8, R15 ;  /* 0x00000008240f7223 */ /* 0x000fe2000001000f */
[----:B------:R-:W-:Y:S01]  /*db90*/  FFMA.FTZ R13, R30, R27, R32 ;  /* 0x0000001b1e0d7223 */ /* 0x000fe20000010020 */
[----:B------:R-:W-:Y:S01]  /*dba0*/  FADD.FTZ R11, R11, R8 ;  /* 0x000000080b0b7221 */ /* 0x000fe20000010000 */
[----:B------:R-:W-:Y:S01]  /*dbb0*/  FMUL.FTZ R16, R24, R23 ;  /* 0x0000001718107220 */ /* 0x000fe20000410000 */
[----:B------:R-:W-:Y:S01]  /*dbc0*/  FFMA.FTZ R15, R5, R14, R15 ;  /* 0x0000000e050f7223 */ /* 0x000fe2000001000f */
[----:B------:R-:W-:Y:S01]  /*dbd0*/  FADD.FTZ R28, R31, R28 ;  /* 0x0000001c1f1c7221 */ /* 0x000fe20000010000 */
[----:B------:R-:W-:Y:S01]  /*dbe0*/  FFMA.FTZ R8, R5, R26, R13 ;  /* 0x0000001a05087223 */ /* 0x000fe2000001000d */
[----:B------:R-:W-:Y:S01]  /*dbf0*/  FADD.FTZ R11, R14, R11 ;  /* 0x0000000b0e0b7221 */ /* 0x000fe20000010000 */
[----:B------:R-:W-:Y:S01]  /*dc00*/  FMUL.FTZ R13, R25, R21 ;  /* 0x00000015190d7220 */ /* 0x000fe20000410000 */
[----:B------:R-:W-:Y:S01]  /*dc10*/  FFMA.FTZ R14, R4, R16, R15 ;  /* 0x00000010040e7223 */ /* 0x000fe2000001000f */
[----:B------:R-:W-:Y:S01]  /*dc20*/  FFMA.FTZ R10, R36, R19, R10 ;  /* 0x00000013240a7223 */ /* 0x000fe2000001000a */
[----:B------:R-:W-:Y:S01]  /*dc30*/  FADD.FTZ R28, R28, R19 ;  /* 0x000000131c1c7221 */ /* 0x000fe20000010000 */
[----:B------:R-:W-:Y:S01]  /*dc40*/  FADD.FTZ R16, R11, R16 ;  /* 0x000000100b107221 */ /* 0x000fe20000010000 */
[----:B------:R-:W-:Y:S01]  /*dc50*/  FMUL.FTZ R11, R24, R9 ;  /* 0x00000009180b7220 */ /* 0x000fe20000410000 */
[----:B------:R-:W-:Y:S01]  /*dc60*/  FFMA.FTZ R14, R3, R13, R14 ;  /* 0x0000000d030e7223 */ /* 0x000fe2000001000e */
[----:B------:R-:W-:Y:S01]  /*dc70*/  FFMA.FTZ R10, R4, R23, R10 ;  /* 0x00000017040a7223 */ /* 0x000fe2000001000a */
[----:B------:R-:W-:Y:S01]  /*dc80*/  FADD.FTZ R16, R13, R16 ;  /* 0x000000100d107221 */ /* 0x000fe20000010000 */
[----:B------:R-:W-:Y:S01]  /*dc90*/  FADD.FTZ R28, R28, R23 ;  /* 0x000000171c1c7221 */ /* 0x000fe20000010000 */
[----:B------:R-:W-:Y:S01]  /*dca0*/  FMUL.FTZ R18, R25, R12 ;  /* 0x0000000c19127220 */ /* 0x000fe20000410000 */
[C---:B------:R-:W-:Y:S01]  /*dcb0*/  FFMA.FTZ R15, R2.reuse, R11, R14 ;  /* 0x0000000b020f7223 */ /* 0x040fe2000001000e */
[----:B------:R-:W-:Y:S01]  /*dcc0*/  FFMA.FTZ R13, R3, R21, R8 ;  /* 0x00000015030d7223 */ /* 0x000fe20000010008 */
[----:B------:R-:W-:Y:S01]  /*dcd0*/  FFMA.FTZ R8, R2, R9, R10 ;  /* 0x0000000902087223 */ /* 0x000fe2000001000a */
[----:B------:R-:W-:Y:S01]  /*dce0*/  FADD.FTZ R10, R28, R9 ;  /* 0x000000091c0a7221 */ /* 0x000fe20000010000 */
[C---:B------:R-:W-:Y:S01]  /*dcf0*/  FFMA.FTZ R15, R0.reuse, R18, R15 ;  /* 0x00000012000f7223 */ /* 0x040fe2000001000f */
[----:B------:R-:W-:Y:S01]  /*dd00*/  FFMA.FTZ R9, R0, R12, R13 ;  /* 0x0000000c00097223 */ /* 0x000fe2000001000d */
[----:B------:R0:W5:Y:S04]  /*dd10*/  LDL.LU R5, [R1+0x4bc] ;  /* 0x0004bc0001057983 */ /* 0x0001680000300800 */
[----:B------:R0:W5:Y:S04]  /*dd20*/  LDL.LU R4, [R1+0x4b8] ;  /* 0x0004b80001047983 */ /* 0x0001680000300800 */
[----:B------:R0:W5:Y:S04]  /*dd30*/  LDL.LU R3, [R1+0x4b4] ;  /* 0x0004b40001037983 */ /* 0x0001680000300800 */
[----:B------:R0:W5:Y:S04]  /*dd40*/  LDL.LU R2, [R1+0x4b0] ;  /* 0x0004b00001027983 */ /* 0x0001680000300800 */
[----:B------:R0:W5:Y:S01]  /*dd50*/  LDL.LU R0, [R1+0x4ac] ;  /* 0x0004ac0001007983 */ /* 0x0001620000300800 */
[----:B------:R-:W-:-:S04]  /*dd60*/  FADD.FTZ R33, R33, R17 ;  /* 0x0000001121217221 */ /* 0x000fc80000010000 */
[----:B------:R-:W-:-:S04]  /*dd70*/  FADD.FTZ R33, R33, R22 ;  /* 0x0000001621217221 */ /* 0x000fc80000010000 */
[----:B------:R-:W-:-:S04]  /*dd80*/  FADD.FTZ R20, R33, R20 ;  /* 0x0000001421147221 */ /* 0x000fc80000010000 */
[----:B------:R-:W-:Y:S01]  /*dd90*/  FADD.FTZ R27, R20, R27 ;  /* 0x0000001b141b7221 */ /* 0x000fe20000010000 */
[----:B------:R-:W-:-:S03]  /*dda0*/  FADD.FTZ R17, R16, R11 ;  /* 0x0000000b10117221 */ /* 0x000fc60000010000 */
[----:B------:R-:W-:-:S04]  /*ddb0*/  FADD.FTZ R26, R27, R26 ;  /* 0x0000001a1b1a7221 */ /* 0x000fc80000010000 */
[----:B------:R-:W-:Y:S01]  /*ddc0*/  FADD.FTZ R11, R26, R21 ;  /* 0x000000151a0b7221 */ /* 0x000fe20000010000 */
[----:B------:R-:W-:-:S03]  /*ddd0*/  FADD.FTZ R18, R18, R17 ;  /* 0x0000001112127221 */ /* 0x000fc60000010000 */
[----:B0-----:R-:W-:-:S07]  /*dde0*/  FADD.FTZ R11, R11, R12 ;  /* 0x0000000c0b0b7221 */ /* 0x001fce0000010000 */
.L_x_1416:
        /* <DEDUP_REMOVED lines=9> */
[----:B------:R-:W2:Y:S01]  /*de80*/  S2R R37, SR_TID.X ;  /* 0x0000000000257919 */ /* 0x000ea20000002100 */
[----:B-1----:R-:W-:Y:S01]  /*de90*/  ULEA UR5, UR7, UR5, 0x18 ;  /* 0x0000000507057291 */ /* 0x002fe2000f8ec0ff */
[----:B0-----:R-:W-:-:S02]  /*dea0*/  ISETP.GT.AND P0, PT, R17, 0x1e, PT ;  /* 0x0000001e1100780c */ /* 0x001fc40003f04270 */
[C---:B------:R-:W-:Y:S02]  /*deb0*/  ISETP.GT.AND P2, PT, R17.reuse, 0xf, PT ;  /* 0x0000000f1100780c */ /* 0x040fe40003f44270 */
[----:B------:R-:W-:Y:S02]  /*dec0*/  ISETP.GT.AND P1, PT, R17, 0x17, PT ;  /* 0x000000171100780c */ /* 0x000fe40003f24270 */
[----:B--2---:R-:W-:-:S07]  /*ded0*/  LEA R26, R37, UR5, 0x4 ;  /* 0x00000005251a7c11 */ /* 0x004fce000f8e20ff */
        /* <DEDUP_REMOVED lines=32> */
.L_x_1418:
[----:B------:R-:W-:Y:S05]  /*e0e0*/  BSYNC.RECONVERGENT B0 ;  /* 0x0000000000007941 */ /* 0x000fea0003800200 */
.L_x_1417:
[----:B------:R-:W-:Y:S06]  /*e0f0*/  BAR.SYNC.DEFER_BLOCKING 0x0 ;  /* 0x0000000000007b1d */ /* 0x000fec0000010000 */
[----:B------:R-:W-:Y:S04]  /*e100*/  BSSY.RECONVERGENT B0, `(.L_x_1419) ;  /* 0x0000053000007945 */ /* 0x000fe80003800200 */
[----:B------:R-:W-:Y:S05]  /*e110*/  @P0 BRA `(.L_x_1420) ;  /* 0x0000000400440947 */ /* 0x000fea0003800000 */
[----:B------:R-:W-:Y:S01]  /*e120*/  ULEA UR5, UR7, UR6, 0x18 ;  /* 0x0000000607057291 */ /* 0x000fe2000f8ec0ff */
[----:B-----5:R-:W-:Y:S04]  /*e130*/  STL.128 [R1+0x4c0], R4 ;  /* 0x0004c00401007387 */ /* 0x020fe80000100c00 */
[----:B------:R-:W-:Y:S04]  /*e140*/  STL [R1+0x4ac], R0 ;  /* 0x0004ac0001007387 */ /* 0x000fe80000100800 */
[----:B------:R-:W4:Y:S04]  /*e150*/  LDS.128 R4, [UR5+0x50] ;  /* 0x00005005ff047984 */ /* 0x000f280008000c00 */
[----:B--2---:R-:W2:Y:S04]  /*e160*/  LDS.128 R16, [UR5+0x20] ;  /* 0x00002005ff107984 */ /* 0x004ea80008000c00 */
[----:B-1-3--:R-:W1:Y:S04]  /*e170*/  LDS.128 R12, [UR5+0x30] ;  /* 0x00003005ff0c7984 */ /* 0x00ae680008000c00 */
[----:B------:R-:W3:Y:S04]  /*e180*/  LDS.128 R32, [UR5+0x40] ;  /* 0x00004005ff207984 */ /* 0x000ee80008000c00 */
[----:B------:R-:W-:Y:S01]  /*e190*/  STL [R1+0x4b0], R2 ;  /* 0x0004b00201007387 */ /* 0x000fe20000100800 */
[----:B----4-:R-:W-:-:S02]  /*e1a0*/  MOV R31, R6 ;  /* 0x00000006001f7202 */ /* 0x010fc40000000f00 */
[----:B------:R-:W-:Y:S02]  /*e1b0*/  MOV R30, R4 ;  /* 0x00000004001e7202 */ /* 0x000fe40000000f00 */
[----:B------:R-:W-:Y:S01]  /*e1c0*/  MOV R21, R5 ;  /* 0x0000000500157202 */ /* 0x000fe20000000f00 */
[----:B--2---:R-:W-:Y:S01]  /*e1d0*/  FADD.FTZ R16, R22, R16 ;  /* 0x0000001016107221 */ /* 0x004fe20000010000 */
[----:B------:R-:W-:Y:S02]  /*e1e0*/  MOV R27, R7 ;  /* 0x00000007001b7202 */ /* 0x000fe40000000f00 */
[----:B------:R-:W2:Y:S01]  /*e1f0*/  LDS.128 R4, [UR5+0x60] ;  /* 0x00006005ff047984 */ /* 0x000ea20008000c00 */
[----:B------:R-:W-:Y:S01]  /*e200*/  FADD.FTZ R17, R23, R17 ;  /* 0x0000001117117221 */ /* 0x000fe20000010000 */
[----:B------:R-:W-:-:S03]  /*e210*/  FADD.FTZ R16, R16, R18 ;  /* 0x0000001210107221 */ /* 0x000fc60000010000 */
[----:B------:R-:W-:Y:S01]  /*e220*/  FADD.FTZ R17, R17, R19 ;  /* 0x0000001311117221 */ /* 0x000fe20000010000 */
[----:B-1----:R-:W-:-:S03]  /*e230*/  FADD.FTZ R12, R16, R12 ;  /* 0x0000000c100c7221 */ /* 0x002fc60000010000 */
[----:B------:R-:W-:Y:S01]  /*e240*/  FADD.FTZ R13, R17, R13 ;  /* 0x0000000d110d7221 */ /* 0x000fe20000010000 */
[----:B------:R-:W-:-:S04]  /*e250*/  FADD.FTZ R12, R12, R14 ;  /* 0x0000000e0c0c7221 */ /* 0x000fc80000010000 */
[----:B---3--:R-:W-:Y:S01]  /*e260*/  FADD.FTZ R32, R12, R32 ;  /* 0x000000200c207221 */ /* 0x008fe20000010000 */
[----:B------:R-:W-:Y:S02]  /*e270*/  MOV R18, R30 ;  /* 0x0000001e00127202 */ /* 0x000fe40000000f00 */
[----:B--2---:R-:W-:Y:S02]  /*e280*/  MOV R0, R4 ;  /* 0x0000000400007202 */ /* 0x004fe40000000f00 */
[----:B------:R-:W-:Y:S02]  /*e290*/  MOV R29, R6 ;  /* 0x00000006001d7202 */ /* 0x000fe40000000f00 */
[----:B------:R-:W-:Y:S02]  /*e2a0*/  MOV R28, R5 ;  /* 0x00000005001c7202 */ /* 0x000fe40000000f00 */
[----:B------:R-:W-:Y:S02]  /*e2b0*/  MOV R20, R7 ;  /* 0x0000000700147202 */ /* 0x000fe40000000f00 */
[----:B------:R-:W1:Y:S01]  /*e2c0*/  LDS.128 R4, [UR5+0x70] ;  /* 0x00007005ff047984 */ /* 0x000e620008000c00 */
[----:B------:R-:W-:-:S02]  /*e2d0*/  MOV R16, R28 ;  /* 0x0000001c00107202 */ /* 0x000fc40000000f00 */
[----:B0-----:R-:W-:Y:S02]  /*e2e0*/  MOV R23, R31 ;  /* 0x0000001f00177202 */ /* 0x001fe40000000f00 */
        /* <DEDUP_REMOVED lines=15> */
[----:B------:R-:W0:Y:S02]  /*e3e0*/  LDS.128 R28, [UR5+0x80] ;  /* 0x00008005ff1c7984 */ /* 0x000e240008000c00 */
        /* <DEDUP_REMOVED lines=8> */
[----:B-1----:R-:W-:-:S02]  /*e470*/  MOV R2, R4 ;  /* 0x0000000400027202 */ /* 0x002fc40000000f00 */
        /* <DEDUP_REMOVED lines=10> */
[----:B------:R-:W1:Y:S02]  /*e520*/  S2R R37, SR_TID.X ;  /* 0x0000000000257919 */ /* 0x000e640000002100 */
[----:B0-----:R-:W-:Y:S01]  /*e530*/  FADD.FTZ R33, R33, R28 ;  /* 0x0000001c21217221 */ /* 0x001fe20000010000 */
        /* <DEDUP_REMOVED lines=14> */
[----:B-1--4-:R-:W-:-:S07]  /*e620*/  FADD.FTZ R23, R32, R23 ;  /* 0x0000001720177221 */ /* 0x012fce0000010000 */
.L_x_1420:
[----:B------:R-:W-:Y:S05]  /*e630*/  BSYNC.RECONVERGENT B0 ;  /* 0x0000000000007941 */ /* 0x000fea0003800200 */
.L_x_1419:
        /* <DEDUP_REMOVED lines=13> */
[----:B-1-3--:R-:W-:Y:S04]  /*e710*/  LDS.128 R12, [R26+0x2a0] ;  /* 0x0002a0001a0c7984 */ /* 0x00afe80000000c00 */
[----:B--2---:R-:W-:Y:S04]  /*e720*/  LDS.128 R16, [R26+0x540] ;  /* 0x000540001a107984 */ /* 0x004fe80000000c00 */
        /* <DEDUP_REMOVED lines=145> */
.L_x_1422:
[----:B------:R-:W-:Y:S05]  /*f040*/  BSYNC.RECONVERGENT B0 ;  /* 0x0000000000007941 */ /* 0x000fea0003800200 */
.L_x_1421:
[----:B------:R-:W-:Y:S04]  /*f050*/  BSSY.RECONVERGENT B0, `(.L_x_1423) ;  /* 0x000001e000007945 */ /* 0x000fe80003800200 */
[----:B------:R-:W-:Y:S05]  /*f060*/  @P3 BRA `(.L_x_1424) ;  /* 0x0000000000703947 */ /* 0x000fea0003800000 */
[----:B-1----:R-:W2:Y:S01]  /*f070*/  LDC.64 R14, c[0x0][0x3f8] ;  /* 0x0000fe00ff0e7b82 */ /* 0x002ea20000000a00 */
[----:B------:R-:W-:-:S05]  /*f080*/  MOV R18, UR13 ;  /* 0x0000000d00127c02 */ /* 0x000fca0008000f00 */
[----:B----4-:R-:W-:Y:S02]  /*f090*/  IMAD R19, R18, 0x2a, R37 ;  /* 0x0000002a12137824 */ /* 0x010fe400078e0225 */
[----:B---3--:R-:W1:Y:S01]  /*f0a0*/  LDC.64 R12, c[0x0][0x3d8] ;  /* 0x0000f600ff0c7b82 */ /* 0x008e620000000a00 */
        /* <DEDUP_REMOVED lines=24> */
.L_x_1424:
[----:B------:R-:W-:Y:S05]  /*f230*/  BSYNC.RECONVERGENT B0 ;  /* 0x0000000000007941 */ /* 0x000fea0003800200 */
.L_x_1423:
        /* <DEDUP_REMOVED lines=17> */
[----:B------:R-:W-:Y:S02]  /*f350*/  MOV R15, UR7 ;  /* 0x00000007000f7c02 */ /* 0x000fe40008000f00 */
        /* <DEDUP_REMOVED lines=16> */
.L_x_1428:
[----:B------:R-:W3:Y:S04]  /*f460*/  LDG.E.STRONG.GPU R8, desc[UR10][R14.64] ;  /* 0x0000000a0e087981 */ /* 0x000ee8000c1ef900 */
[----:B---3--:R-:W-:Y:S04]  /*f470*/  CCTL.IVALL ;  /* 0x00000000ff00798f */ /* 0x008fe80002000000 */
[----:B------:R0:W-:Y:S01]  /*f480*/  STL [R1], R8 ;  /* 0x0000000801007387 */ /* 0x0001e20000100800 */
[----:B------:R-:W-:-:S13]  /*f490*/  ISETP.NE.AND P0, PT, R8, UR5, PT ;  /* 0x0000000508007c0c */ /* 0x000fda000bf05270 */
[----:B0-----:R-:W-:Y:S05]  /*f4a0*/  @P0 BRA `(.L_x_1428) ;  /* 0xfffffffc00ec0947 */ /* 0x001fea000383ffff */
.L_x_1427:
[----:B------:R-:W-:Y:S05]  /*f4b0*/  BSYNC.RECONVERGENT B0 ;  /* 0x0000000000007941 */ /* 0x000fea0003800200 */
.L_x_1426:
        /* <DEDUP_REMOVED lines=15> */
.L_x_1430:
        /* <DEDUP_REMOVED lines=30> */
[----:B--2---:R-:W-:Y:S01]  /*f790*/  @!P2 IMAD.WIDE.U32 R16, R17, 0x8, R10 ;  /* 0x000000081110a825 */ /* 0x004fe200078e000a */
        /* <DEDUP_REMOVED lines=46> */
.L_x_1429:
        /* <DEDUP_REMOVED lines=35> */
[----:B------:R-:W-:-:S04]  /*fcb0*/  MOV R15, UR7 ;  /* 0x00000007000f7c02 */ /* 0x000fc80008000f00 */
[----:B------:R-:W4:Y:S01]  /*fcc0*/  @!P0 LDG.E.64 R8, desc[UR10][R8.64] ;  /* 0x0000000a08088981 */ /* 0x000f22000c1e1b00 */
[----:B------:R-:W-:-:S04]  /*fcd0*/  @!P2 IMAD.WIDE.U32 R14, R15, 0x8, R10 ;  /* 0x000000080f0ea825 */ /* 0x000fc800078e000a */
[----:B--2---:R-:W-:Y:S02]  /*fce0*/  @!P3 IMAD.WIDE.U32 R16, R17, 0x8, R10 ;  /* 0x000000081110b825 */ /* 0x004fe400078e000a */
[----:B------:R-:W2:Y:S04]  /*fcf0*/  @!P2 LDG.E.64 R14, desc[UR10][R14.64] ;  /* 0x0000000a0e0ea981 */ /* 0x000ea8000c1e1b00 */
[----:B------:R-:W2:Y:S01]  /*fd00*/  @!P3 LDG.E.64 R16, desc[UR10][R16.64] ;  /* 0x0000000a1010b981 */ /* 0x000ea2000c1e1b00 */
[----:B------:R-:W-:-:S04]  /*fd10*/  MOV R18, UR5 ;  /* 0x0000000500127c02 */ /* 0x000fc80008000f00 */
[----:B------:R-:W-:-:S04]  /*fd20*/  IADD3 R18, PT, PT, R18, 0x4, RZ ;  /* 0x0000000412127810 */ /* 0x000fc80007ffe0ff */
[----:B------:R-:W-:Y:S01]  /*fd30*/  R2UR UR5, R18 ;  /* 0x00000000120572ca */ /* 0x000fe200000e0000 */
[----:B----45:R-:W-:Y:S01]  /*fd40*/  @!P0 FADD.FTZ R22, R22, R8 ;  /* 0x0000000816168221 */ /* 0x030fe20000010000 */
[----:B------:R-:W-:-:S03]  /*fd50*/  @!P0 FADD.FTZ R23, R23, R9 ;  /* 0x0000000917178221 */ /* 0x000fc60000010000 */
[----:B---3--:R-:W-:Y:S01]  /*fd60*/  @!P1 FADD.FTZ R22, R22, R12 ;  /* 0x0000000c16169221 */ /* 0x008fe20000010000 */
[----:B------:R-:W-:-:S03]  /*fd70*/  @!P1 FADD.FTZ R23, R23, R13 ;  /* 0x0000000d17179221 */ /* 0x000fc60000010000 */
[----:B--2---:R-:W-:Y:S01]  /*fd80*/  @!P2 FADD.FTZ R22, R22, R14 ;  /* 0x0000000e1616a221 */ /* 0x004fe20000010000 */
[----:B------:R-:W-:-:S03]  /*fd90*/  @!P2 FADD.FTZ R23, R23, R15 ;  /* 0x0000000f1717a221 */ /* 0x000fc60000010000 */
[----:B------:R-:W-:Y:S01]  /*fda0*/  @!P3 FADD.FTZ R22, R22, R16 ;  /* 0x000000101616b221 */ /* 0x000fe20000010000 */
[----:B------:R-:W-:-:S07]  /*fdb0*/  @!P3 FADD.FTZ R23, R23, R17 ;  /* 0x000000111717b221 */ /* 0x000fce0000010000 */
.L_x_1431:
        /* <DEDUP_REMOVED lines=27> */
.L_x_1432:
        /* <DEDUP_REMOVED lines=12> */
.L_x_1433:
[----:B------:R-:W-:Y:S05]  /*10030*/  BSYNC.RECONVERGENT B0 ;  /* 0x0000000000007941 */ /* 0x000fea0003800200 */
.L_x_1425:
        /* <DEDUP_REMOVED lines=16> */
[----:B012---:R-:W-:-:S07]  /*10140*/  FMUL.FTZ R16, R9, UR5 ;  /* 0x0000000509107c20 */ /* 0x007fce0008410000 */
.L_x_1439:
[----:B------:R-:W-:-:S05]  /*10150*/  LEA R21, R17, UR15, 0x3 ;  /* 0x0000000f11157c11 */ /* 0x000fca000f8e18ff */
[----:B0-----:R-:W2:Y:S04]  /*10160*/  LDL.128 R8, [R21+0x10] ;  /* 0x0000100015087983 */ /* 0x001ea80000100c00 */
[----:B---3--:R0:W3:Y:S01]  /*10170*/  LDL.128 R12, [R21+0x110] ;  /* 0x00011000150c7983 */ /* 0x0080e20000100c00 */
[----:B------:R-:W-:Y:S01]  /*10180*/  BSSY.RECONVERGENT B0, `(.L_x_1434) ;  /* 0x0000037000007945 */ /* 0x000fe20003800200 */
[----:B--2---:R-:W-:Y:S01]  /*10190*/  FADD.FTZ R8, R8, -UR28 ;  /* 0x8000001c08087e21 */ /* 0x004fe20008010000 */
[----:B------:R-:W-:Y:S01]  /*101a0*/  FADD.FTZ R10, R10, -UR28 ;  /* 0x8000001c0a0a7e21 */ /* 0x000fe20008010000 */
[----:B------:R-:W-:Y:S02]  /*101b0*/  FADD.FTZ R11, R11, -UR28 ;  /* 0x8000001c0b0b7e21 */ /* 0x000fe40008010000 */
[----:B------:R-:W-:Y:S01]  /*101c0*/  FMUL.FTZ R23, R8, UR16 ;  /* 0x0000001008177c20 */ /* 0x000fe20008410000 */
[----:B------:R-:W-:-:S03]  /*101d0*/  FADD.FTZ R8, R9, -UR28 ;  /* 0x8000001c09087e21 */ /* 0x000fc60008010000 */
[-C--:B------:R-:W-:Y:S01]  /*101e0*/  @P2 FFMA.FTZ R18, R24, R23.reuse, R6 ;  /* 0x0000001718122223 */ /* 0x080fe20000010006 */
[----:B------:R-:W-:Y:S01]  /*101f0*/  FMUL.FTZ R8, R8, UR16 ;  /* 0x0000001008087c20 */ /* 0x000fe20008410000 */
[--C-:B------:R-:W-:Y:S02]  /*10200*/  FFMA.FTZ R23, R19, R23, R16.reuse ;  /* 0x0000001713177223 */ /* 0x100fe40000010010 */
[----:B------:R-:W-:Y:S01]  /*10210*/  @P2 FMUL.FTZ R20, R18, -1.4426950216293334961 ;  /* 0xbfb8aa3b12142820 */ /* 0x000fe20000410000 */
[-C--:B------:R-:W-:Y:S01]  /*10220*/  @P2 FFMA.FTZ R9, R25, R8.reuse, R7 ;  /* 0x0000000819092223 */ /* 0x080fe20000010007 */
[----:B------:R-:W-:-:S03]  /*10230*/  FFMA.FTZ R8, R19, R8, R16 ;  /* 0x0000000813087223 */ /* 0x000fc60000010010 */
[----:B------:R-:W-:Y:S01]  /*10240*/  @P2 FMUL.FTZ R26, R9, -1.4426950216293334961 ;  /* 0xbfb8aa3b091a2820 */ /* 0x000fe20000410000 */
[----:B------:R-:W1:Y:S05]  /*10250*/  @P2 MUFU.EX2 R20, R20 ;  /* 0x0000001400142308 */ /* 0x000e6a0000000800 */
[----:B------:R-:W2:Y:S01]  /*10260*/  @P2 MUFU.EX2 R26, R26 ;  /* 0x0000001a001a2308 */ /* 0x000ea20000000800 */
[----:B-1----:R-:W-:-:S04]  /*10270*/  @P2 FADD.FTZ R22, R20, 1 ;  /* 0x3f80000014162421 */ /* 0x002fc80000010000 */
[----:B0-----:R0:W1:Y:S01]  /*10280*/  @P2 MUFU.RCP R21, R22 ;  /* 0x0000001600152308 */ /* 0x0010620000001000 */
[----:B--2---:R-:W-:-:S07]  /*10290*/  @P2 FADD.FTZ R27, R26, 1 ;  /* 0x3f8000001a1b2421 */ /* 0x004fce0000010000 */
[----:B------:R2:W4:Y:S01]  /*102a0*/  @P2 MUFU.RCP R28, R27 ;  /* 0x0000001b001c2308 */ /* 0x0005220000001000 */
[----:B0-----:R-:W-:-:S04]  /*102b0*/  FMUL.FTZ R22, R11, UR16 ;  /* 0x000000100b167c20 */ /* 0x001fc80008410000 */
[----:B------:R-:W-:Y:S01]  /*102c0*/  FFMA.FTZ R26, R19, R22, R16 ;  /* 0x00000016131a7223 */ /* 0x000fe20000010010 */
[----:B--2---:R-:W-:Y:S01]  /*102d0*/  FMUL.FTZ R27, R10, UR16 ;  /* 0x000000100a1b7c20 */ /* 0x004fe20008410000 */
[----:B-1----:R-:W-:Y:S01]  /*102e0*/  @P2 FADD.FTZ R31, -R21, 1 ;  /* 0x3f800000151f2421 */ /* 0x002fe20000010100 */
[----:B---3--:R-:W-:Y:S01]  /*102f0*/  @P2 FMUL.FTZ R29, R12, R21 ;  /* 0x000000150c1d2220 */ /* 0x008fe20000410000 */
[----:B------:R-:W-:Y:S02]  /*10300*/  LEA R21, R17, R0, 0x4 ;  /* 0x0000000011157211 */ /* 0x000fe400078e20ff */
[----:B------:R-:W-:Y:S02]  /*10310*/  @P2 FFMA.FTZ R18, R18, R31, 1 ;  /* 0x3f80000012122423 */ /* 0x000fe4000001001f */
[----:B------:R-:W-:Y:S02]  /*10320*/  ISETP.GE.U32.AND P0, PT, R21, UR18, PT ;  /* 0x0000001215007c0c */ /* 0x000fe4000bf06070 */
[----:B------:R-:W-:Y:S01]  /*10330*/  @P2 FMUL.FTZ R12, R29, R18 ;  /* 0x000000121d0c2220 */ /* 0x000fe20000410000 */
[----:B------:R-:W-:Y:S01]  /*10340*/  SHF.R.S32.HI R29, RZ, 0x1f, R21 ;  /* 0x0000001fff1d7819 */ /* 0x000fe20000011415 */
[----:B----4-:R-:W-:Y:S01]  /*10350*/  @P2 FADD.FTZ R20, -R28, 1 ;  /* 0x3f8000001c142421 */ /* 0x010fe20000010100 */
[----:B------:R-:W-:Y:S01]  /*10360*/  IADD3 R18, PT, PT, R21, 0x10, RZ ;  /* 0x0000001015127810 */ /* 0x000fe20007ffe0ff */
[----:B------:R-:W-:Y:S01]  /*10370*/  @P2 FMUL.FTZ R28, R13, R28 ;  /* 0x0000001c0d1c2220 */ /* 0x000fe20000410000 */
[----:B------:R-:W-:Y:S01]  /*10380*/  ISETP.GE.AND.EX P0, PT, R29, UR19, PT, P0 ;  /* 0x000000131d007c0c */ /* 0x000fe2000bf06300 */
[----:B------:R-:W-:Y:S01]  /*10390*/  @P2 FFMA.FTZ R9, R9, R20, 1 ;  /* 0x3f80000009092423 */ /* 0x000fe20000010014 */
[----:B------:R-:W-:Y:S01]  /*103a0*/  ISETP.GE.U32.AND P1, PT, R18, UR18, PT ;  /* 0x0000001212007c0c */ /* 0x000fe2000bf26070 */
[----:B------:R-:W-:Y:S01]  /*103b0*/  FFMA.FTZ R12, R24, R12, -R23 ;  /* 0x0000000c180c7223 */ /* 0x000fe20000010817 */
[----:B------:R-:W-:Y:S01]  /*103c0*/  SHF.R.S32.HI R20, RZ, 0x1f, R18 ;  /* 0x0000001fff147819 */ /* 0x000fe20000011412 */
[----:B------:R-:W-:Y:S01]  /*103d0*/  @P2 FMUL.FTZ R13, R28, R9 ;  /* 0x000000091c0d2220 */ /* 0x000fe20000410000 */
[----:B------:R-:W-:Y:S01]  /*103e0*/  MOV R23, R15 ;  /* 0x0000000f00177202 */ /* 0x000fe20000000f00 */
[----:B------:R-:W-:Y:S01]  /*103f0*/  FFMA.FTZ R15, R19, R27, R16 ;  /* 0x0000001b130f7223 */ /* 0x000fe20000010010 */
[----:B------:R-:W-:Y:S01]  /*10400*/  ISETP.GE.AND.EX P1, PT, R20, UR19, PT, P1 ;  /* 0x0000001314007c0c */ /* 0x000fe2000bf26310 */
[----:B------:R-:W-:Y:S01]  /*10410*/  FFMA.FTZ R13, R25, R13, -R8 ;  /* 0x0000000d190d7223 */ /* 0x000fe20000010808 */
[----:B------:R-:W-:-:S03]  /*10420*/  ISETP.NE.AND P2, PT, RZ, UR12, PT ;  /* 0x0000000cff007c0c */ /* 0x000fc6000bf45270 */
[----:B------:R-:W-:Y:S10]  /*10430*/  @P0 BRA `(.L_x_1435) ;  /* 0x00000000002c0947 */ /* 0x000ff40003800000 */
        /* <DEDUP_REMOVED lines=9> */
[----:B------:R-:W-:-:S05]  /*104d0*/  LEA.HI.X R11, R8, UR7, R9, 0x2, P0 ;  /* 0x00000007080b7c11 */ /* 0x000fca00080f1409 */
[----:B------:R0:W-:Y:S04]  /*104e0*/  STG.E.64 desc[UR10][R10.64], R12 ;  /* 0x0000000c0a007986 */ /* 0x0001e8000c101b0a */
.L_x_1435:
[----:B------:R-:W-:Y:S05]  /*104f0*/  BSYNC.RECONVERGENT B0 ;  /* 0x0000000000007941 */ /* 0x000fea0003800200 */
.L_x_1434:
        /* <DEDUP_REMOVED lines=19> */
.L_x_1436:
[----:B------:R-:W-:Y:S01]  /*10630*/  BSSY.RECONVERGENT B0, `(.L_x_1437) ;  /* 0x000000f000007945 */ /* 0x000fe20003800200 */
[----:B------:R-:W-:Y:S01]  /*10640*/  FFMA.FTZ R15, R24, R14, -R15 ;  /* 0x0000000e180f7223 */ /* 0x000fe2000001080f */
[----:B0-----:R-:W-:Y:S02]  /*10650*/  FFMA.FTZ R13, R25, R23, -R26 ;  /* 0x00000017190d7223 */ /* 0x001fe4000001081a */
[----:B------:R-:W-:Y:S05]  /*10660*/  @P1 BRA `(.L_x_1438) ;  /* 0x00000000002c1947 */ /* 0x000fea0003800000 */
        /* <DEDUP_REMOVED lines=11> */
.L_x_1438:
[----:B------:R-:W-:Y:S05]  /*10720*/  BSYNC.RECONVERGENT B0 ;  /* 0x0000000000007941 */ /* 0x000fea0003800200 */
.L_x_1437:
        /* <DEDUP_REMOVED lines=10> */
.L_x_1414:
        /* <DEDUP_REMOVED lines=16> */
.L_x_1442:
[----:B------:R-:W-:Y:S05]  /*108d0*/  BSYNC.RECONVERGENT B0 ;  /* 0x0000000000007941 */ /* 0x000fea0003800200 */
.L_x_1441:
        /* <DEDUP_REMOVED lines=11> */
.L_x_1444:
[----:B------:R-:W2:Y:S04]  /*10990*/  LDG.E.STRONG.GPU R5, desc[UR10][R2.64] ;  /* 0x0000000a02057981 */ /* 0x000ea8000c1ef900 */
[----:B--2---:R-:W-:Y:S01]  /*109a0*/  CCTL.IVALL ;  /* 0x00000000ff00798f */ /* 0x004fe20002000000 */
[----:B------:R-:W-:Y:S05]  /*109b0*/  YIELD ;  /* 0x0000000000007946 */ /* 0x000fea0003800000 */
[----:B------:R-:W-:-:S13]  /*109c0*/  ISETP.NE.AND P0, PT, R5, R0, PT ;  /* 0x000000000500720c */ /* 0x000fda0003f05270 */
[----:B------:R-:W-:Y:S05]  /*109d0*/  @P0 BRA `(.L_x_1444) ;  /* 0xfffffffc00ec0947 */ /* 0x000fea000383ffff */
.L_x_1443:
        /* <DEDUP_REMOVED lines=75> */
.L_x_1447:
        /* <DEDUP_REMOVED lines=27> */
.L_x_1446:
[----:B------:R-:W-:Y:S05]  /*11040*/  BSYNC.RECONVERGENT B0 ;  /* 0x0000000000007941 */ /* 0x000fea0003800200 */
.L_x_1445:
        /* <DEDUP_REMOVED lines=10> */
.L_x_1448:
        /* <DEDUP_REMOVED lines=82> */
.L_x_1449:
        /* <DEDUP_REMOVED lines=15> */
.L_x_4520:


//--------------------- .text._Z35group_norm_nhwc_bwd_one_pass_kernelI11Fp32IOBf16WLi64ELi84ELi672EEv26Group_norm_nhwc_bwd_params --------------------------
	.section	.text._Z35group_norm_nhwc_bwd_one_pass_kernelI11Fp32IOBf16WLi64ELi84ELi672EEv26Group_norm_nhwc_bwd_params,"ax",@progbits
	.align	128
        .global         _Z35group_norm_nhwc_bwd_one_pass_kernelI11Fp32IOBf16WLi64ELi84ELi672EEv26Group_norm_nhwc_bwd_params
        .type           _Z35group_norm_nhwc_bwd_one_pass_kernelI11Fp32IOBf16WLi64ELi84ELi672EEv26Group_norm_nhwc_bwd_params,@function
        .size           _Z35group_norm_nhwc_bwd_one_pass_kernelI11Fp32IOBf16WLi64ELi84ELi672EEv26Group_norm_nhwc_bwd_params,(.L_x_4521 - _Z35group_norm_nhwc_bwd_one_pass_kernelI11Fp32IOBf16WLi64ELi84ELi672EEv26Group_norm_nhwc_bwd_params)
        .other          _Z35group_norm_nhwc_bwd_one_pass_kernelI11Fp32IOBf16WLi64ELi84ELi672EEv26Group_norm_nhwc_bwd_params,@"STO_CUDA_ENTRY STV_DEFAULT"
_Z35group_norm_nhwc_bwd_one_pass_kernelI11Fp32IOBf16WLi64ELi84ELi672EEv26Group_norm_nhwc_bwd_params:
.text._Z35group_norm_nhwc_bwd_one_pass_kernelI11Fp32IOBf16WLi64ELi84ELi672EEv26Group_norm_nhwc_bwd_params:
        /* <DEDUP_REMOVED lines=21> */
.L_x_1481:
[----:B0-----:R-:W0:Y:S01]  /*0150*/  LDC R8, c[0x0][0x410] ;  /* 0x00010400ff087b82 */ /* 0x001e220000000800 */
[----:B-1----:R-:W1:Y:S01]  /*0160*/  LDCU.128 UR8, c[0x0][0x400] ;  /* 0x00008000ff0877ac */ /* 0x002e620008000c00 */
[----:B------:R-:W-:Y:S01]  /*0170*/  ISETP.LE.AND P1, PT, RZ, UR5, PT ;  /* 0x00000005ff007c0c */ /* 0x000fe2000bf23270 */
[----:B--2---:R-:W2:Y:S05]  /*0180*/  LDCU.64 UR6, c[0x0][0x3b8] ;  /* 0x00007700ff0677ac */ /* 0x004eaa0008000a00 */
[----:B---3--:R-:W3:Y:S08]  /*0190*/  S2UR UR12, SR_CTAID.X ;  /* 0x00000000000c79c3 */ /* 0x008ef00000002500 */
[----:B------:R-:W3:Y:S01]  /*01a0*/  LDC R11, c[0x0][0x41c] ;  /* 0x00010700ff0b7b82 */ /* 0x000ee20000000800 */
[----:B--2---:R-:W-:Y:S01]  /*01b0*/  UIMAD.WIDE UR6, UR5, 0x8, UR6 ;  /* 0x00000008050678a5 */ /* 0x004fe2000f8e0206 */
[----:B0-----:R-:W-:-:S02]  /*01c0*/  IABS R7, R8 ;  /* 0x0000000800077213 */ /* 0x001fc40000000000 */
[----:B------:R-:W-:Y:S02]  /*01d0*/  ISETP.NE.AND P2, PT, R8, RZ, PT ;  /* 0x000000ff0800720c */ /* 0x000fe40003f45270 */
[----:B------:R-:W0:Y:S01]  /*01e0*/  I2F.RP R0, R7 ;  /* 0x0000000700007306 */ /* 0x000e220000209400 */
[----:B---3--:R-:W-:-:S07]  /*01f0*/  IMAD R11, R11, UR12, R40 ;  /* 0x0000000c0b0b7c24 */ /* 0x008fce000f8e0228 */
[----:B0-----:R-:W0:Y:S01]  /*0200*/  MUFU.RCP R0, R0 ;  /* 0x0000000000007308 */ /* 0x001e220000001000 */
[----:B------:R-:W-:Y:S02]  /*0210*/  SHF.R.S32.HI R13, RZ, 0x1f, R11 ;  /* 0x0000001fff0d7819 */ /* 0x000fe4000001140b */
[----:B------:R-:W-:-:S04]  /*0220*/  IADD3 R15, PT, PT, R11, 0x10, RZ ;  /* 0x000000100b0f7810 */ /* 0x000fc80007ffe0ff */
[----:B------:R-:W-:Y:S02]  /*0230*/  SHF.R.S32.HI R17, RZ, 0x1f, R15 ;  /* 0x0000001fff117819 */ /* 0x000fe4000001140f */
[----:B0-----:R-:W-:-:S04]  /*0240*/  IADD3 R2, PT, PT, R0, 0xffffffe, RZ ;  /* 0x0ffffffe00027810 */ /* 0x001fc80007ffe0ff */
[----:B------:R0:W2:Y:S02]  /*0250*/  F2I.FTZ.U32.TRUNC.NTZ R3, R2 ;  /* 0x0000000200037305 */ /* 0x0000a4000021f000 */
[----:B0-----:R-:W-:Y:S01]  /*0260*/  HFMA2 R2, -RZ, RZ, 0, 0 ;  /* 0x00000000ff027431 */ /* 0x001fe200000001ff */
[----:B--2---:R-:W-:-:S05]  /*0270*/  IADD3 R6, PT, PT, RZ, -R3, RZ ;  /* 0x80000003ff067210 */ /* 0x004fca0007ffe0ff */
[----:B------:R-:W-:Y:S01]  /*0280*/  IMAD R9, R6, R7, RZ ;  /* 0x0000000706097224 */ /* 0x000fe200078e02ff */
[----:B------:R-:W-:-:S03]  /*0290*/  IABS R6, UR5 ;  /* 0x0000000500067c13 */ /* 0x000fc60008000000 */
[----:B------:R-:W-:Y:S01]  /*02a0*/  IMAD.HI.U32 R3, R3, R9, R2 ;  /* 0x0000000903037227 */ /* 0x000fe200078e0002 */
[----:B------:R-:W-:Y:S02]  /*02b0*/  LOP3.LUT R2, R8, UR5, RZ, 0x3c, !PT ;  /* 0x0000000508027c12 */ /* 0x000fe4000f8e3cff */
[----:B------:R-:W-:Y:S01]  /*02c0*/  MOV R9, UR7 ;  /* 0x0000000700097c02 */ /* 0x000fe20008000f00 */
[----:B------:R-:W0:Y:S01]  /*02d0*/  LDCU.U8 UR7, c[0x0][0x414] ;  /* 0x00008280ff0777ac */ /* 0x000e220008000000 */
        /* <DEDUP_REMOVED lines=9> */
[----:B------:R-:W-:-:S04]  /*0370*/  IADD3 R7, PT, PT, R0, -R7, RZ ;  /* 0x8000000700077210 */ /* 0x000fc80007ffe0ff */
[----:B------:R-:W-:Y:S02]  /*0380*/  SEL R0, R7, R0, !P0 ;  /* 0x0000000007007207 */ /* 0x000fe40004000000 */
[----:B-1----:R-:W-:Y:S02]  /*0390*/  ISETP.GE.U32.AND P0, PT, R11, UR8, PT ;  /* 0x000000080b007c0c */ /* 0x002fe4000bf06070 */
[----:B------:R-:W-:Y:S02]  /*03a0*/  LOP3.LUT R7, RZ, R8, RZ, 0x33, !PT ;  /* 0x00000008ff077212 */ /* 0x000fe400078e33ff */
[----:B------:R-:W-:Y:S02]  /*03b0*/  ISETP.GE.AND.EX P0, PT, R13, UR9, PT, P0 ;  /* 0x000000090d007c0c */ /* 0x000fe4000bf06300 */
[----:B------:R-:W-:Y:S02]  /*03c0*/  @P4 IADD3 R3, PT, PT, R3, 0x1, RZ ;  /* 0x0000000103034810 */ /* 0x000fe40007ffe0ff */
[----:B------:R-:W-:-:S02]  /*03d0*/  MOV R8, UR6 ;  /* 0x0000000600087c02 */ /* 0x000fc40008000f00 */
[----:B------:R-:W-:Y:S02]  /*03e0*/  @!P1 IADD3 R0, PT, PT, -R0, RZ, RZ ;  /* 0x000000ff00009210 */ /* 0x000fe40007ffe1ff */
[----:B------:R-:W-:Y:S02]  /*03f0*/  ISETP.GE.U32.AND P1, PT, R15, UR8, PT ;  /* 0x000000080f007c0c */ /* 0x000fe4000bf26070 */
[----:B------:R-:W-:Y:S01]  /*0400*/  @!P3 IADD3 R3, PT, PT, -R3, RZ, RZ ;  /* 0x000000ff0303b210 */ /* 0x000fe20007ffe1ff */
[----:B------:R-:W2:Y:S01]  /*0410*/  LDG.E.64 R8, desc[UR14][R8.64] ;  /* 0x0000000e08087981 */ /* 0x000ea2000c1e1b00 */
[----:B------:R-:W-:Y:S01]  /*0420*/  SEL R6, R7, R0, !P2 ;  /* 0x0000000007067207 */ /* 0x000fe20005000000 */
[----:B------:R-:W1:Y:S01]  /*0430*/  @!P0 LDC.64 R18, c[0x0][0x3f8] ;  /* 0x0000fe00ff128b82 */ /* 0x000e620000000a00 */
[----:B------:R-:W-:Y:S02]  /*0440*/  ISETP.GE.AND.EX P1, PT, R17, UR9, PT, P1 ;  /* 0x0000000911007c0c */ /* 0x000fe4000bf26310 */
[----:B------:R-:W-:Y:S01]  /*0450*/  SEL R3, R7, R3, !P2 ;  /* 0x0000000307037207 */ /* 0x000fe20005000000 */
[----:B------:R-:W-:Y:S01]  /*0460*/  IMAD R0, R6, 0x54, RZ ;  /* 0x0000005406007824 */ /* 0x000fe200078e02ff */
[----:B------:R-:W-:-:S02]  /*0470*/  IADD3 R7, PT, PT, R11, 0x20, RZ ;  /* 0x000000200b077810 */ /* 0x000fc40007ffe0ff */
[----:B------:R-:W-:Y:S01]  /*0480*/  SHF.R.S32.HI R2, RZ, 0x1f, R3 ;  /* 0x0000001fff027819 */ /* 0x000fe20000011403 */
[----:B------:R-:W3:Y:S01]  /*0490*/  @!P0 LDC.64 R28, c[0x0][0x3a0] ;  /* 0x0000e800ff1c8b82 */ /* 0x000ee20000000a00 */
[----:B------:R-:W-:Y:S02]  /*04a0*/  ISETP.GE.U32.AND P2, PT, R7, UR8, PT ;  /* 0x0000000807007c0c */ /* 0x000fe4000bf46070 */
[----:B------:R-:W-:Y:S01]  /*04b0*/  SHF.R.S32.HI R23, RZ, 0x1f, R7 ;  /* 0x0000001fff177819 */ /* 0x000fe20000011407 */
[----:B------:R-:W-:Y:S01]  /*04c0*/  IMAD R2, R2, UR10, RZ ;  /* 0x0000000a02027c24 */ /* 0x000fe2000f8e02ff */
[C---:B------:R-:W-:Y:S02]  /*04d0*/  IADD3 R42, P3, PT, R0.reuse, R5, RZ ;  /* 0x00000005002a7210 */ /* 0x040fe40007f7e0ff */
[----:B------:R-:W-:Y:S01]  /*04e0*/  ISETP.GE.AND.EX P2, PT, R23, UR9, PT, P2 ;  /* 0x0000000917007c0c */ /* 0x000fe2000bf46320 */
[----:B------:R-:W4:Y:S01]  /*04f0*/  @!P1 LDC.64 R32, c[0x0][0x3f8] ;  /* 0x0000fe00ff209b82 */ /* 0x000f220000000a00 */
[----:B------:R-:W-:Y:S01]  /*0500*/  LEA.HI.X.SX32 R43, R0, RZ, 0x1, P3 ;  /* 0x000000ff002b7211 */ /* 0x000fe200018f0eff */
[----:B------:R-:W-:Y:S01]  /*0510*/  IMAD R45, R3, UR11, R2 ;  /* 0x0000000b032d7c24 */ /* 0x000fe2000f8e0202 */
[----:B------:R-:W-:Y:S01]  /*0520*/  IADD3 R0, PT, PT, R11, 0x30, RZ ;  /* 0x000000300b007810 */ /* 0x000fe20007ffe0ff */
[----:B------:R-:W-:-:S03]  /*0530*/  IMAD.WIDE.U32 R42, R3, UR10, R42 ;  /* 0x0000000a032a7c25 */ /* 0x000fc6000f8e002a */
[----:B------:R-:W-:Y:S01]  /*0540*/  ISETP.GE.U32.AND P3, PT, R0, UR8, PT ;  /* 0x0000000800007c0c */ /* 0x000fe2000bf66070 */
[----:B------:R-:W0:Y:S01]  /*0550*/  @!P0 LDC.64 R20, c[0x0][0x398] ;  /* 0x0000e600ff148b82 */ /* 0x000e220000000a00 */
[----:B------:R-:W-:Y:S01]  /*0560*/  SHF.R.S32.HI R5, RZ, 0x1f, R0 ;  /* 0x0000001fff057819 */ /* 0x000fe20000011400 */
[----:B-1----:R-:W-:Y:S01]  /*0570*/  @!P0 IMAD R10, R13, R18, RZ ;  /* 0x000000120d0a8224 */ /* 0x002fe200078e02ff */
[----:B------:R-:W-:Y:S02]  /*0580*/  IADD3 R45, PT, PT, R43, R45, RZ ;  /* 0x0000002d2b2d7210 */ /* 0x000fe40007ffe0ff */
[----:B------:R-:W-:-:S03]  /*0590*/  @!P0 MOV R44, R42 ;  /* 0x0000002a002c8202 */ /* 0x000fc60000000f00 */
[----:B------:R-:W1:Y:S01]  /*05a0*/  @!P2 LDC.64 R2, c[0x0][0x3f8] ;  /* 0x0000fe00ff02ab82 */ /* 0x000e620000000a00 */
[----:B------:R-:W-:Y:S01]  /*05b0*/  ISETP.GE.AND.EX P3, PT, R5, UR9, PT, P3 ;  /* 0x0000000905007c0c */ /* 0x000fe2000bf66330 */
[C---:B------:R-:W-:Y:S02]  /*05c0*/  @!P0 IMAD R13, R11.reuse, R19, R10 ;  /* 0x000000130b0d8224 */ /* 0x040fe400078e020a */
[----:B------:R-:W-:-:S04]  /*05d0*/  @!P0 IMAD.WIDE.U32 R10, R11, R18, R44 ;  /* 0x000000120b0a8225 */ /* 0x000fc800078e002c */
[----:B------:R-:W1:Y:S01]  /*05e0*/  @!P1 LDC.64 R26, c[0x0][0x3a0] ;  /* 0x0000e800ff1a9b82 */ /* 0x000e620000000a00 */
[----:B------:R-:W-:Y:S01]  /*05f0*/  @!P0 IADD3 R11, PT, PT, R11, R13, RZ ;  /* 0x0000000d0b0b8210 */ /* 0x000fe20007ffe0ff */
[----:B----4-:R-:W-:Y:S01]  /*0600*/  @!P1 IMAD R16, R17, R32, RZ ;  /* 0x0000002011109224 */ /* 0x010fe200078e02ff */
[C---:B------:R-:W-:Y:S02]  /*0610*/  @!P0 SHF.L.U32 R17, R10.reuse, 0x2, RZ ;  /* 0x000000020a118819 */ /* 0x040fe400000006ff */
[----:B------:R-:W-:-:S03]  /*0620*/  @!P0 SHF.L.U64.HI R14, R10, 0x2, R11 ;  /* 0x000000020a0e8819 */ /* 0x000fc6000001020b */
[----:B------:R-:W4:Y:S01]  /*0630*/  @!P1 LDC.64 R24, c[0x0][0x398] ;  /* 0x0000e600ff189b82 */ /* 0x000f220000000a00 */
[----:B------:R-:W-:Y:S02]  /*0640*/  @!P1 MOV R10, R42 ;  /* 0x0000002a000a9202 */ /* 0x000fe40000000f00 */
[----:B------:R-:W-:Y:S01]  /*0650*/  @!P1 MOV R11, R45 ;  /* 0x0000002d000b9202 */ /* 0x000fe20000000f00 */
[----:B------:R-:W-:-:S04]  /*0660*/  @!P1 IMAD R33, R15, R33, R16 ;  /* 0x000000210f219224 */ /* 0x000fc800078e0210 */
[----:B------:R-:W4:Y:S01]  /*0670*/  @!P3 LDC.64 R12, c[0x0][0x3f8] ;  /* 0x0000fe00ff0cbb82 */ /* 0x000f220000000a00 */
[----:B------:R-:W-:Y:S01]  /*0680*/  @!P1 IMAD.WIDE.U32 R10, R15, R32, R10 ;  /* 0x000000200f0a9225 */ /* 0x000fe200078e000a */
[----:B---3--:R-:W-:Y:S02]  /*0690*/  @!P0 IADD3 R18, P5, PT, R17, R28, RZ ;  /* 0x0000001c11128210 */ /* 0x008fe40007fbe0ff */
[----:B0-----:R-:W-:Y:S01]  /*06a0*/  ISETP.NE.AND P4, PT, RZ, UR7, PT ;  /* 0x00000007ff007c0c */ /* 0x001fe2000bf85270 */
[----:B-1----:R-:W-:Y:S01]  /*06b0*/  @!P2 IMAD R16, R23, R2, RZ ;  /* 0x000000021710a224 */ /* 0x002fe200078e02ff */
[----:B------:R-:W-:Y:S02]  /*06c0*/  @!P0 IADD3.X R19, PT, PT, R14, R29, RZ, P5, !PT ;  /* 0x0000001d0e138210 */ /* 0x000fe40002ffe4ff */
[----:B------:R-:W-:Y:S01]  /*06d0*/  @!P1 IADD3 R11, PT, PT, R11, R33, RZ ;  /* 0x000000210b0b9210 */ /* 0x000fe20007ffe0ff */
[----:B------:R-:W0:Y:S01]  /*06e0*/  @!P2 LDC.64 R30, c[0x0][0x3a0] ;  /* 0x0000e800ff1eab82 */ /* 0x000e220000000a00 */
[----:B------:R-:W-:-:S02]  /*06f0*/  @!P2 MOV R22, R42 ;  /* 0x0000002a0016a202 */ /* 0x000fc40000000f00 */
[----:B------:R-:W-:Y:S01]  /*0700*/  @!P2 MOV R23, R45 ;  /* 0x0000002d0017a202 */ /* 0x000fe20000000f00 */
[----:B------:R-:W-:Y:S01]  /*0710*/  @!P2 IMAD R33, R7, R3, R16 ;  /* 0x000000030721a224 */ /* 0x000fe200078e0210 */
[----:B------:R-:W-:-:S03]  /*0720*/  @!P0 IADD3 R20, P6, PT, R17, R20, RZ ;  /* 0x0000001411148210 */ /* 0x000fc60007fde0ff */
[----:B------:R-:W1:Y:S01]  /*0730*/  @!P2 LDC.64 R28, c[0x0][0x398] ;  /* 0x0000e600ff1cab82 */ /* 0x000e620000000a00 */
[C---:B------:R-:W-:Y:S01]  /*0740*/  @!P1 SHF.L.U32 R17, R10.reuse, 0x2, RZ ;  /* 0x000000020a119819 */ /* 0x040fe200000006ff */
[----:B------:R-:W-:Y:S01]  /*0750*/  @!P2 IMAD.WIDE.U32 R22, R7, R2, R22 ;  /* 0x000000020716a225 */ /* 0x000fe200078e0016 */
[----:B------:R-:W-:-:S05]  /*0760*/  @!P1 SHF.L.U64.HI R34, R10, 0x2, R11 ;  /* 0x000000020a229819 */ /* 0x000fca000001020b */
[----:B------:R-:W3:Y:S01]  /*0770*/  @!P3 LDC.64 R2, c[0x0][0x3a0] ;  /* 0x0000e800ff02bb82 */ /* 0x000ee20000000a00 */
[----:B------:R-:W-:Y:S02]  /*0780*/  @!P0 IADD3.X R21, PT, PT, R14, R21, RZ, P6, !PT ;  /* 0x000000150e158210 */ /* 0x000fe400037fe4ff */
[----:B------:R-:W-:-:S05]  /*0790*/  @!P1 IADD3 R26, P6, PT, R17, R26, RZ ;  /* 0x0000001a111a9210 */ /* 0x000fca0007fde0ff */
[----:B------:R-:W3:Y:S01]  /*07a0*/  @!P3 LDC.64 R10, c[0x0][0x398] ;  /* 0x0000e600ff0abb82 */ /* 0x000ee20000000a00 */
[----:B----4-:R-:W-:Y:S02]  /*07b0*/  @!P1 IADD3 R24, P5, PT, R17, R24, RZ ;  /* 0x0000001811189210 */ /* 0x010fe40007fbe0ff */
[----:B------:R-:W-:-:S05]  /*07c0*/  @!P2 IADD3 R23, PT, PT, R23, R33, RZ ;  /* 0x000000211717a210 */ /* 0x000fca0007ffe0ff */
[----:B------:R-:W4:Y:S01]  /*07d0*/  @P4 LDC.64 R14, c[0x0][0x3b0] ;  /* 0x0000ec00ff0e4b82 */ /* 0x000f220000000a00 */
[C---:B------:R-:W-:Y:S01]  /*07e0*/  @!P2 SHF.L.U32 R7, R22.reuse, 0x2, RZ ;  /* 0x000000021607a819 */ /* 0x040fe200000006ff */
[----:B------:R-:W-:Y:S01]  /*07f0*/  @!P3 IMAD R5, R5, R12, RZ ;  /* 0x0000000c0505b224 */ /* 0x000fe200078e02ff */
[----:B------:R-:W-:-:S05]  /*0800*/  @!P2 SHF.L.U64.HI R32, R22, 0x2, R23 ;  /* 0x000000021620a819 */ /* 0x000fca0000010217 */
[----:B------:R-:W4:Y:S01]  /*0810*/  LDC.64 R16, c[0x0][0x3a8] ;  /* 0x0000ea00ff107b82 */ /* 0x000f220000000a00 */
[----:B------:R-:W-:Y:S02]  /*0820*/  @!P3 MOV R22, R42 ;  /* 0x0000002a0016b202 */ /* 0x000fe40000000f00 */
[----:B------:R-:W-:Y:S01]  /*0830*/  @!P3 MOV R23, R45 ;  /* 0x0000002d0017b202 */ /* 0x000fe20000000f00 */
[----:B------:R-:W-:Y:S01]  /*0840*/  @!P3 IMAD R33, R0, R13, R5 ;  /* 0x0000000d0021b224 */ /* 0x000fe200078e0205 */
[----:B------:R-:W-:Y:S01]  /*0850*/  @!P1 IADD3.X R27, PT, PT, R34, R27, RZ, P6, !PT ;  /* 0x0000001b221b9210 */ /* 0x000fe200037fe4ff */
[----:B------:R-:W-:Y:S01]  /*0860*/  @!P3 IMAD.WIDE.U32 R12, R0, R12, R22 ;  /* 0x0000000c000cb225 */ /* 0x000fe200078e0016 */
[----:B------:R-:W-:Y:S02]  /*0870*/  @!P1 IADD3.X R25, PT, PT, R34, R25, RZ, P5, !PT ;  /* 0x0000001922199210 */ /* 0x000fe40002ffe4ff */
[C---:B0-----:R-:W-:Y:S02]  /*0880*/  @!P2 IADD3 R30, P6, PT, R7.reuse, R30, RZ ;  /* 0x0000001e071ea210 */ /* 0x041fe40007fde0ff */
[----:B-1----:R-:W-:-:S02]  /*0890*/  @!P2 IADD3 R28, P5, PT, R7, R28, RZ ;  /* 0x0000001c071ca210 */ /* 0x002fc40007fbe0ff */
[----:B------:R-:W-:Y:S02]  /*08a0*/  LOP3.LUT R5, R39, 0xffff, RZ, 0xc0, !PT ;  /* 0x0000ffff27057812 */ /* 0x000fe400078ec0ff */
[----:B------:R-:W-:Y:S02]  /*08b0*/  @!P3 IADD3 R7, PT, PT, R13, R33, RZ ;  /* 0x000000210d07b210 */ /* 0x000fe40007ffe0ff */
[----:B------:R-:W-:Y:S02]  /*08c0*/  @!P3 SHF.L.U32 R35, R12, 0x2, RZ ;  /* 0x000000020c23b819 */ /* 0x000fe400000006ff */
[C---:B------:R-:W-:Y:S02]  /*08d0*/  @!P2 IADD3.X R31, PT, PT, R32.reuse, R31, RZ, P6, !PT ;  /* 0x0000001f201fa210 */ /* 0x040fe400037fe4ff */
[----:B------:R-:W-:Y:S01]  /*08e0*/  @!P2 IADD3.X R29, PT, PT, R32, R29, RZ, P5, !PT ;  /* 0x0000001d201da210 */ /* 0x000fe20002ffe4ff */
[----:B------:R-:W-:Y:S01]  /*08f0*/  IMAD R23, R6, 0x54, R5 ;  /* 0x0000005406177824 */ /* 0x000fe200078e0205 */
[----:B------:R-:W-:-:S02]  /*0900*/  @!P3 SHF.L.U64.HI R12, R12, 0x2, R7 ;  /* 0x000000020c0cb819 */ /* 0x000fc40000010207 */
[C---:B---3--:R-:W-:Y:S02]  /*0910*/  @!P3 IADD3 R32, P5, PT, R35.reuse, R2, RZ ;  /* 0x000000022320b210 */ /* 0x048fe40007fbe0ff */
[----:B------:R-:W-:Y:S01]  /*0920*/  @!P3 IADD3 R34, P6, PT, R35, R10, RZ ;  /* 0x0000000a2322b210 */ /* 0x000fe20007fde0ff */
[----:B----4-:R-:W-:Y:S01]  /*0930*/  @P4 IMAD.WIDE R14, R23, 0x2, R14 ;  /* 0x00000002170e4825 */ /* 0x010fe200078e020e */
[----:B------:R-:W-:-:S03]  /*0940*/  @!P3 IADD3.X R33, PT, PT, R12, R3, RZ, P5, !PT ;  /* 0x000000030c21b210 */ /* 0x000fc60002ffe4ff */
[----:B------:R-:W-:Y:S01]  /*0950*/  HFMA2 R3, -RZ, RZ, 0, 0 ;  /* 0x00000000ff037431 */ /* 0x000fe200000001ff */
[----:B------:R-:W-:Y:S02]  /*0960*/  @!P3 IADD3.X R35, PT, PT, R12, R11, RZ, P6, !PT ;  /* 0x0000000b0c23b210 */ /* 0x000fe400037fe4ff */
[----:B------:R-:W-:Y:S02]  /*0970*/  CS2R R10, SRZ ;  /* 0x00000000000a7805 */ /* 0x000fe4000001ff00 */
[----:B------:R-:W-:Y:S01]  /*0980*/  MOV R2, RZ ;  /* 0x000000ff00027202 */ /* 0x000fe20000000f00 */
[----:B------:R-:W-:Y:S01]  /*0990*/  IMAD.WIDE R22, R23, 0x2, R16 ;  /* 0x0000000217167825 */ /* 0x000fe200078e0210 */
[----:B------:R-:W3:Y:S01]  /*09a0*/  @P4 LDG.E.U16 R46, desc[UR14][R14.64] ;  /* 0x0000000e0e2e4981 */ /* 0x000ee2000c1e1500 */
[----:B------:R-:W-:Y:S02]  /*09b0*/  CS2R R12, SRZ ;  /* 0x00000000000c7805 */ /* 0x000fe4000001ff00 */
[----:B------:R-:W-:Y:S01]  /*09c0*/  CS2R R16, SRZ ;  /* 0x0000000000107805 */ /* 0x000fe2000001ff00 */
[----:B------:R0:W4:Y:S04]  /*09d0*/  @P4 LDG.E.U16 R41, desc[UR14][R14.64+0x2] ;  /* 0x0000020e0e294981 */ /* 0x000128000c1e1500 */
[----:B------:R-:W4:Y:S04]  /*09e0*/  LDG.E.U16 R36, desc[UR14][R22.64] ;  /* 0x0000000e16247981 */ /* 0x000f28000c1e1500 */
[----:B------:R1:W4:Y:S01]  /*09f0*/  LDG.E.U16 R37, desc[UR14][R22.64+0x2] ;  /* 0x0000020e16257981 */ /* 0x000322000c1e1500 */
[----:B0-----:R-:W-:-:S03]  /*0a00*/  CS2R R14, SRZ ;  /* 0x00000000000e7805 */ /* 0x001fc6000001ff00 */
[----:B------:R0:W5:Y:S04]  /*0a10*/  @!P0 LDG.E.64 R10, desc[UR14][R18.64] ;  /* 0x0000000e120a8981 */ /* 0x000168000c1e1b00 */
[----:B------:R0:W5:Y:S01]  /*0a20*/  @!P0 LDG.E.64 R2, desc[UR14][R20.64] ;  /* 0x0000000e14028981 */ /* 0x000162000c1e1b00 */
[----:B-1----:R-:W-:-:S03]  /*0a30*/  CS2R R22, SRZ ;  /* 0x0000000000167805 */ /* 0x002fc6000001ff00 */
[----:B------:R1:W5:Y:S01]  /*0a40*/  @!P1 LDG.E.64 R12, desc[UR14][R26.64] ;  /* 0x0000000e1a0c9981 */ /* 0x000362000c1e1b00 */
[----:B0-----:R-:W-:-:S03]  /*0a50*/  CS2R R18, SRZ ;  /* 0x0000000000127805 */ /* 0x001fc6000001ff00 */
[----:B------:R1:W5:Y:S01]  /*0a60*/  @!P1 LDG.E.64 R14, desc[UR14][R24.64] ;  /* 0x0000000e180e9981 */ /* 0x000362000c1e1b00 */
[----:B------:R-:W-:-:S03]  /*0a70*/  CS2R R20, SRZ ;  /* 0x0000000000147805 */ /* 0x000fc6000001ff00 */
[----:B------:R1:W5:Y:S04]  /*0a80*/  @!P2 LDG.E.64 R16, desc[UR14][R30.64] ;  /* 0x0000000e1e10a981 */ /* 0x000368000c1e1b00 */
[----:B------:R1:W5:Y:S04]  /*0a90*/  @!P2 LDG.E.64 R18, desc[UR14][R28.64] ;  /* 0x0000000e1c12a981 */ /* 0x000368000c1e1b00 */
[----:B------:R1:W5:Y:S04]  /*0aa0*/  @!P3 LDG.E.64 R20, desc[UR14][R32.64] ;  /* 0x0000000e2014b981 */ /* 0x000368000c1e1b00 */
[----:B------:R1:W5:Y:S01]  /*0ab0*/  @!P3 LDG.E.64 R22, desc[UR14][R34.64] ;  /* 0x0000000e2216b981 */ /* 0x000362000c1e1b00 */
[----:B------:R-:W-:Y:S01]  /*0ac0*/  UISETP.NE.AND UP1, UPT, UR7, URZ, UPT ;  /* 0x000000ff0700728c */ /* 0x000fe2000bf25270 */
[----:B------:R-:W-:Y:S01]  /*0ad0*/  HFMA2 R38, -RZ, RZ, 0, 0 ;  /* 0x00000000ff267431 */ /* 0x000fe200000001ff */
[----:B------:R-:W-:Y:S01]  /*0ae0*/  MOV R7, RZ ;  /* 0x000000ff00077202 */ /* 0x000fe20000000f00 */
        /* <DEDUP_REMOVED lines=9> */
[----:B------:R-:W0:Y:S02]  /*0b80*/  @P0 MUFU.RSQ R0, R0 ;  /* 0x0000000000000308 */ /* 0x000e240000001400 */
[----:B0-----:R-:W-:-:S13]  /*0b90*/  @P0 R2UR UR6, R0 ;  /* 0x00000000000602ca */ /* 0x001fda00000e0000 */
[----:B------:R-:W-:Y:S01]  /*0ba0*/  @UP0 UMOV UR16, UR6 ;  /* 0x0000000600100c82 */ /* 0x000fe20008000000 */
[----:B---3--:R-:W-:Y:S02]  /*0bb0*/  @P4 SHF.L.U32 R38, R46, 0x10, RZ ;  /* 0x000000102e264819 */ /* 0x008fe400000006ff */
[----:B----4-:R-:W-:Y:S02]  /*0bc0*/  @P4 SHF.L.U32 R7, R41, 0x10, RZ ;  /* 0x0000001029074819 */ /* 0x010fe400000006ff */
[----:B------:R-:W-:Y:S02]  /*0bd0*/  SHF.L.U32 R9, R36, 0x10, RZ ;  /* 0x0000001024097819 */ /* 0x000fe400000006ff */
[----:B------:R-:W-:Y:S01]  /*0be0*/  SHF.L.U32 R8, R37, 0x10, RZ ;  /* 0x0000001025087819 */ /* 0x000fe200000006ff */
[----:B-1----:R-:W-:Y:S06]  /*0bf0*/  BRA.U UP1, `(.L_x_1451) ;  /* 0x0000000101e47547 */ /* 0x002fec000b800000 */
        /* <DEDUP_REMOVED lines=28> */
[----:B------:R-:W-:Y:S01]  /*0dc0*/  FFMA.FTZ R0, R15, R24, R0 ;  /* 0x000000180f007223 */ /* 0x000fe20000010000 */
[----:B------:R-:W-:Y:S01]  /*0dd0*/  FMUL.FTZ R26, R19, R8 ;  /* 0x00000008131a7220 */ /* 0x000fe20000410000 */
[----:B------:R-:W-:Y:S01]  /*0de0*/  FADD.FTZ R24, R20, -UR21 ;  /* 0x8000001514187e21 */ /* 0x000fe20008010000 */
[----:B------:R-:W-:Y:S01]  /*0df0*/  FFMA.FTZ R30, R28, R31, R29 ;  /* 0x0000001f1c1e7223 */ /* 0x000fe2000001001d */
[----:B------:R-:W-:Y:S01]  /*0e00*/  FMUL.FTZ R27, R27, UR16 ;  /* 0x000000101b1b7c20 */ /* 0x000fe20008410000 */
[----:B------:R-:W-:Y:S01]  /*0e10*/  FADD.FTZ R33, R26, R33 ;  /* 0x000000211a217221 */ /* 0x000fe20000010000 */
[----:B------:R-:W-:Y:S01]  /*0e20*/  FMUL.FTZ R32, R22, R9 ;  /* 0x0000000916207220 */ /* 0x000fe20000410000 */
[----:B------:R-:W-:Y:S01]  /*0e30*/  FMUL.FTZ R31, R24, UR16 ;  /* 0x00000010181f7c20 */ /* 0x000fe20008410000 */
[----:B------:R-:W-:Y:S01]  /*0e40*/  FFMA.FTZ R30, R27, R26, R30 ;  /* 0x0000001a1b1e7223 */ /* 0x000fe2000001001e */
[----:B------:R-:W-:Y:S01]  /*0e50*/  FFMA.FTZ R29, R18, R28, R25 ;  /* 0x0000001c121d7223 */ /* 0x000fe20000010019 */
[----:B------:R-:W-:Y:S01]  /*0e60*/  FADD.FTZ R24, R21, -UR21 ;  /* 0x8000001515187e21 */ /* 0x000fe20008010000 */
[----:B------:R-:W-:Y:S01]  /*0e70*/  FFMA.FTZ R26, R19, R27, R0 ;  /* 0x0000001b131a7223 */ /* 0x000fe20000010000 */
[----:B------:R-:W-:Y:S01]  /*0e80*/  FADD.FTZ R25, RZ, R2 ;  /* 0x00000002ff197221 */ /* 0x000fe20000010000 */
[----:B------:R-:W-:Y:S01]  /*0e90*/  FADD.FTZ R0, RZ, R3 ;  /* 0x00000003ff007221 */ /* 0x000fe20000010000 */
[----:B------:R-:W-:Y:S01]  /*0ea0*/  FADD.FTZ R34, R33, R32 ;  /* 0x0000002021227221 */ /* 0x000fe20000010000 */
[----:B------:R-:W-:Y:S01]  /*0eb0*/  FFMA.FTZ R33, R31, R32, R30 ;  /* 0x000000201f217223 */ /* 0x000fe2000001001e */
[----:B------:R-:W-:Y:S01]  /*0ec0*/  FMUL.FTZ R27, R23, R8 ;  /* 0x00000008171b7220 */ /* 0x000fe20000410000 */
[----:B------:R-:W-:Y:S01]  /*0ed0*/  FMUL.FTZ R28, R24, UR16 ;  /* 0x00000010181c7c20 */ /* 0x000fe20008410000 */
        /* <DEDUP_REMOVED lines=11> */
.L_x_1451:
        /* <DEDUP_REMOVED lines=26> */
[----:B------:R-:W-:-:S02]  /*1130*/  FMUL.FTZ R29, R2, R29 ;  /* 0x0000001d021d7220 */ /* 0x000fc40000410000 */
[----:B------:R-:W0:Y:S01]  /*1140*/  MUFU.RCP R35, R35 ;  /* 0x0000002300237308 */ /* 0x000e220000001000 */
[----:B------:R-:W-:Y:S01]  /*1150*/  FFMA.FTZ R30, R27, R30, 1 ;  /* 0x3f8000001b1e7423 */ /* 0x000fe2000001001e */
[----:B------:R-:W-:-:S03]  /*1160*/  FADD.FTZ R27, R16, -UR21 ;  /* 0x80000015101b7e21 */ /* 0x000fc60008010000 */
[----:B------:R-:W-:Y:S01]  /*1170*/  FMUL.FTZ R30, R29, R30 ;  /* 0x0000001e1d1e7220 */ /* 0x000fe20000410000 */
[----:B------:R-:W-:Y:S01]  /*1180*/  FMUL.FTZ R27, R27, UR16 ;  /* 0x000000101b1b7c20 */ /* 0x000fe20008410000 */
[----:B-1----:R-:W-:Y:S01]  /*1190*/  FADD.FTZ R29, -R32, 1 ;  /* 0x3f800000201d7421 */ /* 0x002fe20000010100 */
[----:B--2---:R-:W-:Y:S02]  /*11a0*/  FADD.FTZ R31, R36, 1 ;  /* 0x3f800000241f7421 */ /* 0x004fe40000010000 */
[----:B------:R-:W-:Y:S01]  /*11b0*/  FFMA.FTZ R41, R9, R27, R38 ;  /* 0x0000001b09297223 */ /* 0x000fe20000010026 */
[----:B------:R-:W-:Y:S01]  /*11c0*/  FFMA.FTZ R28, R28, R29, 1 ;  /* 0x3f8000001c1c7423 */ /* 0x000fe2000001001d */
[----:B------:R-:W-:Y:S01]  /*11d0*/  FMUL.FTZ R29, R3, R32 ;  /* 0x00000020031d7220 */ /* 0x000fe20000410000 */
[----:B------:R1:W2:Y:S01]  /*11e0*/  MUFU.RCP R36, R31 ;  /* 0x0000001f00247308 */ /* 0x0002a20000001000 */
[----:B------:R-:W-:Y:S02]  /*11f0*/  FMUL.FTZ R37, R41, -1.4426950216293334961 ;  /* 0xbfb8aa3b29257820 */ /* 0x000fe40000410000 */
[----:B------:R-:W-:Y:S01]  /*1200*/  FMUL.FTZ R29, R29, R28 ;  /* 0x0000001c1d1d7220 */ /* 0x000fe20000410000 */
[----:B0-----:R-:W-:Y:S01]  /*1210*/  FADD.FTZ R28, -R35, 1 ;  /* 0x3f800000231c7421 */ /* 0x001fe20000010100 */
[----:B------:R-:W-:-:S03]  /*1220*/  FMUL.FTZ R35, R14, R35 ;  /* 0x000000230e237220 */ /* 0x000fc60000410000 */
[----:B------:R-:W0:Y:S01]  /*1230*/  MUFU.EX2 R37, R37 ;  /* 0x0000002500257308 */ /* 0x000e220000000800 */
[----:B------:R-:W-:Y:S01]  /*1240*/  FFMA.FTZ R28, R33, R28, 1 ;  /* 0x3f800000211c7423 */ /* 0x000fe2000001001c */
[----:B-1----:R-:W-:-:S03]  /*1250*/  FMUL.FTZ R31, R9, R30 ;  /* 0x0000001e091f7220 */ /* 0x002fc60000410000 */
[----:B------:R-:W-:Y:S01]  /*1260*/  FMUL.FTZ R35, R35, R28 ;  /* 0x0000001c23237220 */ /* 0x000fe20000410000 */
[----:B------:R-:W-:Y:S01]  /*1270*/  FADD.FTZ R28, RZ, R31 ;  /* 0x0000001fff1c7221 */ /* 0x000fe20000010000 */
[----:B--2---:R-:W-:Y:S01]  /*1280*/  FADD.FTZ R33, -R36, 1 ;  /* 0x3f80000024217421 */ /* 0x004fe20000010100 */
[----:B------:R-:W-:Y:S01]  /*1290*/  FMUL.FTZ R36, R15, R36 ;  /* 0x000000240f247220 */ /* 0x000fe20000410000 */
[----:B0-----:R-:W-:Y:S02]  /*12a0*/  FADD.FTZ R46, R37, 1 ;  /* 0x3f800000252e7421 */ /* 0x001fe40000010000 */
[----:B------:R-:W-:Y:S01]  /*12b0*/  FFMA.FTZ R33, R34, R33, 1 ;  /* 0x3f80000022217423 */ /* 0x000fe20000010021 */
[----:B------:R-:W-:Y:S01]  /*12c0*/  FMUL.FTZ R34, R9, R35 ;  /* 0x0000002309227220 */ /* 0x000fe20000410000 */
[----:B------:R-:W0:Y:S02]  /*12d0*/  MUFU.RCP R47, R46 ;  /* 0x0000002e002f7308 */ /* 0x000e240000001000 */
[----:B------:R-:W-:Y:S01]  /*12e0*/  FMUL.FTZ R37, R36, R33 ;  /* 0x0000002124257220 */ /* 0x000fe20000410000 */
[----:B------:R-:W-:Y:S01]  /*12f0*/  FFMA.FTZ R33, R24, R31, RZ ;  /* 0x0000001f18217223 */ /* 0x000fe200000100ff */
[----:B------:R-:W-:-:S04]  /*1300*/  FMUL.FTZ R31, R8, R29 ;  /* 0x0000001d081f7220 */ /* 0x000fc80000410000 */
[----:B------:R-:W-:Y:S01]  /*1310*/  FADD.FTZ R32, R31, R28 ;  /* 0x0000001c1f207221 */ /* 0x000fe20000010000 */
[----:B------:R-:W-:Y:S01]  /*1320*/  FFMA.FTZ R33, R0, R31, R33 ;  /* 0x0000001f00217223 */ /* 0x000fe20000010021 */
[----:B------:R-:W-:Y:S01]  /*1330*/  FFMA.FTZ R31, R24, R30, RZ ;  /* 0x0000001e181f7223 */ /* 0x000fe200000100ff */
[----:B------:R-:W-:Y:S01]  /*1340*/  FADD.FTZ R24, R17, -UR21 ;  /* 0x8000001511187e21 */ /* 0x000fe20008010000 */
[----:B------:R-:W-:Y:S01]  /*1350*/  FADD.FTZ R30, RZ, R30 ;  /* 0x0000001eff1e7221 */ /* 0x000fe20000010000 */
[----:B------:R-:W-:Y:S01]  /*1360*/  FFMA.FTZ R33, R26, R34, R33 ;  /* 0x000000221a217223 */ /* 0x000fe20000010021 */
[----:B------:R-:W-:Y:S01]  /*1370*/  FFMA.FTZ R0, R0, R29, RZ ;  /* 0x0000001d00007223 */ /* 0x000fe200000100ff */
[----:B------:R-:W-:Y:S01]  /*1380*/  FMUL.FTZ R24, R24, UR16 ;  /* 0x0000001018187c20 */ /* 0x000fe20008410000 */
[----:B0-----:R-:W-:-:S04]  /*1390*/  FADD.FTZ R28, -R47, 1 ;  /* 0x3f8000002f1c7421 */ /* 0x001fc80000010100 */
[----:B------:R-:W-:Y:S01]  /*13a0*/  FFMA.FTZ R41, R41, R28, 1 ;  /* 0x3f80000029297423 */ /* 0x000fe2000001001c */
[----:B------:R-:W-:-:S04]  /*13b0*/  FMUL.FTZ R28, R18, R47 ;  /* 0x0000002f121c7220 */ /* 0x000fc80000410000 */
[----:B------:R-:W-:Y:S01]  /*13c0*/  FMUL.FTZ R28, R28, R41 ;  /* 0x000000291c1c7220 */ /* 0x000fe20000410000 */
[----:B------:R-:W-:Y:S01]  /*13d0*/  FADD.FTZ R41, R30, R35 ;  /* 0x000000231e297221 */ /* 0x000fe20000010000 */
[----:B------:R-:W-:Y:S01]  /*13e0*/  FFMA.FTZ R30, R26, R35, R31 ;  /* 0x000000231a1e7223 */ /* 0x000fe2000001001f */
[----:B------:R-:W-:Y:S01]  /*13f0*/  FFMA.FTZ R26, R8, R24, R7 ;  /* 0x00000018081a7223 */ /* 0x000fe20000010007 */
[----:B------:R-:W-:Y:S01]  /*1400*/  FADD.FTZ R35, R32, R34 ;  /* 0x0000002220237221 */ /* 0x000fe20000010000 */
[----:B------:R-:W-:Y:S01]  /*1410*/  FADD.FTZ R34, R20, -UR21 ;  /* 0x8000001514227e21 */ /* 0x000fe20008010000 */
[----:B------:R-:W-:Y:S01]  /*1420*/  FADD.FTZ R41, R41, R28 ;  /* 0x0000001c29297221 */ /* 0x000fe20000010000 */
[----:B------:R-:W-:-:S06]  /*1430*/  FMUL.FTZ R31, R26, -1.4426950216293334961 ;  /* 0xbfb8aa3b1a1f7820 */ /* 0x000fcc0000410000 */
[----:B------:R-:W0:Y:S02]  /*1440*/  MUFU.EX2 R31, R31 ;  /* 0x0000001f001f7308 */ /* 0x000e240000000800 */
[----:B0-----:R-:W-:Y:S01]  /*1450*/  FADD.FTZ R36, R31, 1 ;  /* 0x3f8000001f247421 */ /* 0x001fe20000010000 */
[----:B------:R-:W-:Y:S01]  /*1460*/  FFMA.FTZ R31, R25, R37, R0 ;  /* 0x00000025191f7223 */ /* 0x000fe20000010000 */
[----:B------:R-:W-:-:S04]  /*1470*/  FMUL.FTZ R0, R34, UR16 ;  /* 0x0000001022007c20 */ /* 0x000fc80008410000 */
[----:B------:R-:W0:Y:S02]  /*1480*/  MUFU.RCP R36, R36 ;  /* 0x0000002400247308 */ /* 0x000e240000001000 */
[----:B0-----:R-:W-:Y:S01]  /*1490*/  FADD.FTZ R47, -R36, 1 ;  /* 0x3f800000242f7421 */ /* 0x001fe20000010100 */
[----:B------:R-:W-:-:S03]  /*14a0*/  FMUL.FTZ R32, R19, R36 ;  /* 0x0000002413207220 */ /* 0x000fc60000410000 */
[----:B------:R-:W-:Y:S01]  /*14b0*/  FFMA.FTZ R47, R26, R47, 1 ;  /* 0x3f8000001a2f7423 */ /* 0x000fe2000001002f */
[----:B------:R-:W-:-:S03]  /*14c0*/  FADD.FTZ R26, RZ, R29 ;  /* 0x0000001dff1a7221 */ /* 0x000fc60000010000 */
[----:B------:R-:W-:Y:S01]  /*14d0*/  FMUL.FTZ R29, R32, R47 ;  /* 0x0000002f201d7220 */ /* 0x000fe20000410000 */
[----:B------:R-:W-:Y:S01]  /*14e0*/  FMUL.FTZ R32, R8, R37 ;  /* 0x0000002508207220 */ /* 0x000fe20000410000 */
[----:B------:R-:W-:Y:S02]  /*14f0*/  FADD.FTZ R26, R26, R37 ;  /* 0x000000251a1a7221 */ /* 0x000fe40000010000 */
[----:B------:R-:W-:Y:S01]  /*1500*/  FFMA.FTZ R31, R24, R29, R31 ;  /* 0x0000001d181f7223 */ /* 0x000fe2000001001f */
[----:B------:R-:W-:Y:S01]  /*1510*/  FFMA.FTZ R34, R25, R32, R33 ;  /* 0x0000002019227223 */ /* 0x000fe20000010021 */
[----:B------:R-:W-:Y:S01]  /*1520*/  FFMA.FTZ R25, R9, R0, R38 ;  /* 0x0000000009197223 */ /* 0x000fe20000010026 */
[----:B------:R-:W-:-:S03]  /*1530*/  FADD.FTZ R35, R32, R35 ;  /* 0x0000002320237221 */ /* 0x000fc60000010000 */
[----:B------:R-:W-:-:S06]  /*1540*/  FMUL.FTZ R33, R25, -1.4426950216293334961 ;  /* 0xbfb8aa3b19217820 */ /* 0x000fcc0000410000 */
[----:B------:R-:W0:Y:S02]  /*1550*/  MUFU.EX2 R33, R33 ;  /* 0x0000002100217308 */ /* 0x000e240000000800 */
[----:B0-----:R-:W-:Y:S01]  /*1560*/  FADD.FTZ R36, R33, 1 ;  /* 0x3f80000021247421 */ /* 0x001fe20000010000 */
[----:B------:R-:W-:-:S03]  /*1570*/  FMUL.FTZ R33, R9, R28 ;  /* 0x0000001c09217220 */ /* 0x000fc60000410000 */
[----:B------:R-:W0:Y:S01]  /*1580*/  MUFU.RCP R37, R36 ;  /* 0x0000002400257308 */ /* 0x000e220000001000 */
[----:B------:R-:W-:Y:S01]  /*1590*/  FFMA.FTZ R34, R27, R33, R34 ;  /* 0x000000211b227223 */ /* 0x000fe20000010022 */
[----:B0-----:R-:W-:Y:S01]  /*15a0*/  FADD.FTZ R32, -R37, 1 ;  /* 0x3f80000025207421 */ /* 0x001fe20000010100 */
[----:B------:R-:W-:-:S03]  /*15b0*/  FMUL.FTZ R37, R22, R37 ;  /* 0x0000002516257220 */ /* 0x000fc60000410000 */
[----:B------:R-:W-:Y:S01]  /*15c0*/  FFMA.FTZ R32, R25, R32, 1 ;  /* 0x3f80000019207423 */ /* 0x000fe20000010020 */
[----:B------:R-:W-:Y:S01]  /*15d0*/  FFMA.FTZ R25, R27, R28, R30 ;  /* 0x0000001c1b197223 */ /* 0x000fe2000001001e */
[----:B------:R-:W-:Y:S01]  /*15e0*/  FADD.FTZ R28, R35, R33 ;  /* 0x00000021231c7221 */ /* 0x000fe20000010000 */
[----:B------:R-:W-:Y:S01]  /*15f0*/  FMUL.FTZ R27, R8, R29 ;  /* 0x0000001d081b7220 */ /* 0x000fe20000410000 */
[----:B------:R-:W-:Y:S01]  /*1600*/  FMUL.FTZ R46, R37, R32 ;  /* 0x00000020252e7220 */ /* 0x000fe20000410000 */
[----:B------:R-:W-:Y:S02]  /*1610*/  FADD.FTZ R32, R21, -UR21 ;  /* 0x8000001515207e21 */ /* 0x000fe40008010000 */
[----:B------:R-:W-:Y:S01]  /*1620*/  FFMA.FTZ R33, R24, R27, R34 ;  /* 0x0000001b18217223 */ /* 0x000fe20000010022 */
[----:B------:R-:W-:Y:S01]  /*1630*/  FADD.FTZ R28, R27, R28 ;  /* 0x0000001c1b1c7221 */ /* 0x000fe20000010000 */
[----:B------:R-:W-:Y:S01]  /*1640*/  FMUL.FTZ R48, R32, UR16 ;  /* 0x0000001020307c20 */ /* 0x000fe20008410000 */
[----:B------:R-:W-:-:S03]  /*1650*/  FMUL.FTZ R27, R9, R46 ;  /* 0x0000002e091b7220 */ /* 0x000fc60000410000 */
        /* <DEDUP_REMOVED lines=10> */
[----:B------:R-:W-:Y:S01]  /*1700*/  FADD.FTZ R35, R28, R27 ;  /* 0x0000001b1c237221 */ /* 0x000fe20000010000 */
[----:B------:R-:W-:Y:S01]  /*1710*/  FADD.FTZ R27, R26, R29 ;  /* 0x0000001d1a1b7221 */ /* 0x000fe20000010000 */
[----:B------:R-:W-:Y:S01]  /*1720*/  FFMA.FTZ R24, R0, R46, R25 ;  /* 0x0000002e00187223 */ /* 0x000fe20000010019 */
[-C--:B------:R-:W-:Y:S01]  /*1730*/  FMUL.FTZ R34, R8, R30.reuse ;  /* 0x0000001e08227220 */ /* 0x080fe20000410000 */
[----:B------:R-:W-:Y:S01]  /*1740*/  FADD.FTZ R26, R41, R46 ;  /* 0x0000002e291a7221 */ /* 0x000fe20000010000 */
[C---:B------:R-:W-:Y:S01]  /*1750*/  FFMA.FTZ R25, R48.reuse, R30, R31 ;  /* 0x0000001e30197223 */ /* 0x040fe2000001001f */
[----:B------:R-:W-:Y:S01]  /*1760*/  FADD.FTZ R27, R27, R30 ;  /* 0x0000001e1b1b7221 */ /* 0x000fe20000010000 */
[----:B------:R-:W-:Y:S01]  /*1770*/  FFMA.FTZ R33, R48, R34, R33 ;  /* 0x0000002230217223 */ /* 0x000fe20000010021 */
[----:B------:R-:W-:-:S07]  /*1780*/  FADD.FTZ R34, R34, R35 ;  /* 0x0000002322227221 */ /* 0x000fce0000010000 */
.L_x_1452:
        /* <DEDUP_REMOVED lines=45> */
.L_x_1454:
[----:B------:R-:W-:Y:S05]  /*1a60*/  BSYNC.RECONVERGENT B0 ;  /* 0x0000000000007941 */ /* 0x000fea0003800200 */
.L_x_1453:
        /* <DEDUP_REMOVED lines=14> */
[----:B------:R-:W-:-:S03]  /*1b50*/  FADD.FTZ R32, R32, R35 ;  /* 0x0000002320207221 */ /* 0x000fc60000010000 */
[----:B0-----:R-:W-:Y:S01]  /*1b60*/  FADD.FTZ R47, R47, R28 ;  /* 0x0000001c2f2f7221 */ /* 0x001fe20000010000 */
        /* <DEDUP_REMOVED lines=35> */
[----:B------:R-:W-:-:S03]  /*1da0*/  FADD.FTZ R28, R28, R33 ;  /* 0x000000211c1c7221 */ /* 0x000fc60000010000 */
[----:B--2---:R-:W-:Y:S01]  /*1db0*/  FADD.FTZ R36, R47, R34 ;  /* 0x000000222f247221 */ /* 0x004fe20000010000 */
[----:B------:R-:W-:-:S07]  /*1dc0*/  FADD.FTZ R37, R28, R35 ;  /* 0x000000231c257221 */ /* 0x000fce0000010000 */
.L_x_1456:
[----:B------:R-:W-:Y:S05]  /*1dd0*/  BSYNC.RECONVERGENT B0 ;  /* 0x0000000000007941 */ /* 0x000fea0003800200 */
.L_x_1455:
[----:B------:R-:W-:Y:S06]  /*1de0*/  BAR.SYNC.DEFER_BLOCKING 0x0 ;  /* 0x0000000000007b1d */ /* 0x000fec0000010000 */
[----:B------:R-:W-:Y:S04]  /*1df0*/  BSSY.RECONVERGENT B0, `(.L_x_1457) ;  /* 0x000004d000007945 */ /* 0x000fe80003800200 */
[----:B------:R-:W-:Y:S05]  /*1e00*/  @P3 BRA `(.L_x_1458) ;  /* 0x00000004002c3947 */ /* 0x000fea0003800000 */
[----:B0--3--:R-:W0:Y:S04]  /*1e10*/  LDS.128 R28, [R41+0x2a0] ;  /* 0x0002a000291c7984 */ /* 0x009e280000000c00 */
[----:B-1----:R-:W1:Y:S01]  /*1e20*/  LDS.128 R32, [R41+0x540] ;  /* 0x0005400029207984 */ /* 0x002e620000000c00 */
[----:B0-----:R-:W-:Y:S01]  /*1e30*/  FADD.FTZ R47, R24, R28 ;  /* 0x0000001c182f7221 */ /* 0x001fe20000010000 */
[----:B--2---:R-:W-:Y:S01]  /*1e40*/  FADD.FTZ R24, R25, R29 ;  /* 0x0000001d19187221 */ /* 0x004fe20000010000 */
[----:B------:R-:W-:Y:S01]  /*1e50*/  FADD.FTZ R29, R26, R30 ;  /* 0x0000001e1a1d7221 */ /* 0x000fe20000010000 */
[----:B------:R-:W-:Y:S01]  /*1e60*/  FADD.FTZ R28, R27, R31 ;  /* 0x0000001f1b1c7221 */ /* 0x000fe20000010000 */
[----:B-1----:R-:W-:Y:S01]  /*1e70*/  FADD.FTZ R47, R47, R32 ;  /* 0x000000202f2f7221 */ /* 0x002fe20000010000 */
        /* <DEDUP_REMOVED lines=68> */
.L_x_1458:
[----:B------:R-:W-:Y:S05]  /*22c0*/  BSYNC.RECONVERGENT B0 ;  /* 0x0000000000007941 */ /* 0x000fea0003800200 */
.L_x_1457:
[----:B------:R-:W-:Y:S04]  /*22d0*/  BSSY.RECONVERGENT B0, `(.L_x_1459) ;  /* 0x000001d000007945 */ /* 0x000fe80003800200 */
[----:B------:R-:W-:Y:S05]  /*22e0*/  @P3 BRA `(.L_x_1460) ;  /* 0x00000000006c3947 */ /* 0x000fea0003800000 */
[----:B---3--:R-:W3:Y:S01]  /*22f0*/  LDC.64 R28, c[0x0][0x3d8] ;  /* 0x0000f600ff1c7b82 */ /* 0x008ee20000000a00 */
[----:B0-----:R-:W-:-:S07]  /*2300*/  IMAD R31, R6, 0x2a, R0 ;  /* 0x0000002a061f7824 */ /* 0x001fce00078e0200 */
[----:B------:R-:W0:Y:S01]  /*2310*/  LDC.64 R46, c[0x0][0x3f8] ;  /* 0x0000fe00ff2e7b82 */ /* 0x000e220000000a00 */
[----:B---3--:R-:W-:-:S05]  /*2320*/  IMAD.WIDE R28, R31, 0x4, R28 ;  /* 0x000000041f1c7825 */ /* 0x008fca00078e021c */
[----:B------:R3:W-:Y:S01]  /*2330*/  REDG.E.ADD.F32.FTZ.RN.STRONG.GPU desc[UR14][R28.64], R24 ;  /* 0x000000181c0079a6 */ /* 0x0007e2000c12f30e */
[C---:B0-----:R-:W-:Y:S01]  /*2340*/  IMAD.WIDE.U32 R30, R46.reuse, 0x3, RZ ;  /* 0x000000032e1e7825 */ /* 0x041fe200078e00ff */
[C---:B------:R-:W-:Y:S02]  /*2350*/  LEA R35, R47.reuse, R47, 0x1 ;  /* 0x0000002f2f237211 */ /* 0x040fe400078e08ff */
[----:B--2---:R-:W-:Y:S02]  /*2360*/  LEA.HI R41, P1, R47, R46, RZ, 0x1 ;  /* 0x0000002e2f297211 */ /* 0x004fe400078308ff */
[----:B------:R-:W-:Y:S02]  /*2370*/  IADD3 R35, PT, PT, R31, R35, RZ ;  /* 0x000000231f237210 */ /* 0x000fe40007ffe0ff */
[----:B-1----:R-:W-:Y:S02]  /*2380*/  LEA R32, P2, R46, R28, 0x2 ;  /* 0x0000001c2e207211 */ /* 0x002fe400078410ff */
[----:B------:R-:W-:-:S02]  /*2390*/  LEA.HI R31, P3, R35, R30, RZ, 0x1 ;  /* 0x0000001e231f7211 */ /* 0x000fc400078708ff */
[----:B------:R-:W-:Y:S02]  /*23a0*/  IADD3.X R30, PT, PT, RZ, R47, RZ, P1, !PT ;  /* 0x0000002fff1e7210 */ /* 0x000fe40000ffe4ff */
[----:B------:R-:W-:Y:S02]  /*23b0*/  IADD3.X R6, PT, PT, RZ, R35, RZ, P3, !PT ;  /* 0x00000023ff067210 */ /* 0x000fe40001ffe4ff */
[----:B------:R-:W-:Y:S02]  /*23c0*/  LEA.HI.X R33, R46, R29, R47, 0x2, P2 ;  /* 0x0000001d2e217211 */ /* 0x000fe400010f142f */
[C---:B------:R-:W-:Y:S02]  /*23d0*/  SHF.L.U64.HI R47, R41.reuse, 0x1, R30 ;  /* 0x00000001292f7819 */ /* 0x040fe4000001021e */
[----:B------:R-:W-:Y:S02]  /*23e0*/  SHF.L.U32 R41, R41, 0x1, RZ ;  /* 0x0000000129297819 */ /* 0x000fe400000006ff */
[----:B------:R-:W-:-:S02]  /*23f0*/  SHF.L.U64.HI R35, R31, 0x1, R6 ;  /* 0x000000011f237819 */ /* 0x000fc40000010206 */
[----:B------:R-:W-:Y:S02]  /*2400*/  SHF.L.U32 R31, R31, 0x1, RZ ;  /* 0x000000011f1f7819 */ /* 0x000fe400000006ff */
[----:B------:R-:W-:Y:S02]  /*2410*/  LOP3.LUT R41, R41, 0xfffffffc, RZ, 0xc0, !PT ;  /* 0xfffffffc29297812 */ /* 0x000fe400078ec0ff */
[----:B------:R-:W-:Y:S02]  /*2420*/  LOP3.LUT R31, R31, 0xfffffffc, RZ, 0xc0, !PT ;  /* 0xfffffffc1f1f7812 */ /* 0x000fe400078ec0ff */
[C---:B------:R-:W-:Y:S02]  /*2430*/  IADD3 R30, P1, PT, R28.reuse, R41, RZ ;  /* 0x000000291c1e7210 */ /* 0x040fe40007f3e0ff */
[----:B---3--:R-:W-:Y:S02]  /*2440*/  IADD3 R28, P2, PT, R28, R31, RZ ;  /* 0x0000001f1c1c7210 */ /* 0x008fe40007f5e0ff */
[----:B------:R-:W-:-:S02]  /*2450*/  IADD3.X R31, PT, PT, R29, R47, RZ, P1, !PT ;  /* 0x0000002f1d1f7210 */ /* 0x000fc40000ffe4ff */
[----:B------:R-:W-:-:S03]  /*2460*/  IADD3.X R29, PT, PT, R29, R35, RZ, P2, !PT ;  /* 0x000000231d1d7210 */ /* 0x000fc600017fe4ff */
[----:B------:R4:W-:Y:S04]  /*2470*/  REDG.E.ADD.F32.FTZ.RN.STRONG.GPU desc[UR14][R30.64], R25 ;  /* 0x000000191e0079a6 */ /* 0x0009e8000c12f30e */
[----:B------:R4:W-:Y:S04]  /*2480*/  REDG.E.ADD.F32.FTZ.RN.STRONG.GPU desc[UR14][R32.64], R26 ;  /* 0x0000001a200079a6 */ /* 0x0009e8000c12f30e */
[----:B------:R4:W-:Y:S02]  /*2490*/  REDG.E.ADD.F32.FTZ.RN.STRONG.GPU desc[UR14][R28.64], R27 ;  /* 0x0000001b1c0079a6 */ /* 0x0009e4000c12f30e */
.L_x_1460:
[----:B------:R-:W-:Y:S05]  /*24a0*/  BSYNC.RECONVERGENT B0 ;  /* 0x0000000000007941 */ /* 0x000fea0003800200 */
.L_x_1459:
        /* <DEDUP_REMOVED lines=19> */
[----:B------:R-:W-:-:S03]  /*25e0*/  SEL R29, RZ, UR18, P0 ;  /* 0x00000012ff1d7c07 */ /* 0x000fc60008000000 */
[----:B------:R-:W-:Y:S02]  /*25f0*/  MOV R31, UR11 ;  /* 0x0000000b001f7c02 */ /* 0x000fe40008000f00 */
[----:B------:R-:W-:Y:S02]  /*2600*/  ISETP.NE.AND P0, PT, R29, -0x1, PT ;  /* 0xffffffff1d00780c */ /* 0x000fe40003f05270 */
[----:B------:R-:W-:Y:S01]  /*2610*/  MOV R26, UR6 ;  /* 0x00000006001a7c02 */ /* 0x000fe20008000f00 */
[----:B0-----:R-:W-:Y:S01]  /*2620*/  IMAD.WIDE.U32 R24, R27, 0x4, R24 ;  /* 0x000000041b187825 */ /* 0x001fe200078e0018 */
[----:B------:R-:W-:-:S05]  /*2630*/  MOV R27, UR7 ;  /* 0x00000007001b7c02 */ /* 0x000fca0008000f00 */
[----:B------:R0:W-:Y:S01]  /*2640*/  STG.E.64 desc[UR14][R26.64], R36 ;  /* 0x000000241a007986 */ /* 0x0001e2000c101b0e */
[----:B------:R-:W-:Y:S06]  /*2650*/  MEMBAR.ALL.GPU ;  /* 0x0000000000007992 */ /* 0x000fec000000a000 */
[----:B------:R-:W-:-:S00]  /*2660*/  ERRBAR ;  /* 0x00000000000079ab */ /* 0x000fc00000000000 */
[----:B------:R-:W-:Y:S06]  /*2670*/  CGAERRBAR ;  /* 0x00000000000075ab */ /* 0x000fec0000000000 */
[----:B------:R0:W-:Y:S01]  /*2680*/  REDG.E.ADD.S32.STRONG.GPU desc[UR14][R24.64], R31 ;  /* 0x0000001f1800798e */ /* 0x0001e2000c12e30e */
[----:B------:R-:W-:Y:S05]  /*2690*/  @!P0 BRA `(.L_x_1462) ;  /* 0x0000000000288947 */ /* 0x000fea0003800000 */
[----:B---3--:R-:W1:Y:S01]  /*26a0*/  LDC R28, c[0x0][0x2f8] ;  /* 0x0000be00ff1c7b82 */ /* 0x008e620000000800 */
[----:B------:R-:W-:-:S07]  /*26b0*/  MOV R6, 0xffffffff ;  /* 0xffffffff00067802 */ /* 0x000fce0000000f00 */
.L_x_1463:
[----:B0-----:R-:W2:Y:S04]  /*26c0*/  LDG.E.STRONG.GPU R27, desc[UR14][R24.64] ;  /* 0x0000000e181b7981 */ /* 0x001ea8000c1ef900 */
[----:B--2---:R-:W-:Y:S01]  /*26d0*/  CCTL.IVALL ;  /* 0x00000000ff00798f */ /* 0x004fe20002000000 */
[----:B-1----:R-:W-:Y:S01]  /*26e0*/  IADD3 R26, PT, PT, R28, -R28, RZ ;  /* 0x8000001c1c1a7210 */ /* 0x002fe20007ffe0ff */
[----:B------:R-:W-:Y:S05]  /*26f0*/  YIELD ;  /* 0x0000000000007946 */ /* 0x000fea0003800000 */
[----:B------:R-:W-:-:S13]  /*2700*/  ISETP.EQ.AND P0, PT, R26, RZ, PT ;  /* 0x000000ff1a00720c */ /* 0x000fda0003f02270 */
[----:B------:R-:W-:-:S04]  /*2710*/  @P0 MOV R6, R27 ;  /* 0x0000001b00060202 */ /* 0x000fc80000000f00 */
[----:B------:R-:W-:-:S13]  /*2720*/  ISETP.NE.AND P0, PT, R6, R29, PT ;  /* 0x0000001d0600720c */ /* 0x000fda0003f05270 */
[----:B------:R-:W-:Y:S05]  /*2730*/  @P0 BRA `(.L_x_1463) ;  /* 0xfffffffc00e00947 */ /* 0x000fea000383ffff */
.L_x_1462:
[----:B------:R-:W-:Y:S01]  /*2740*/  MOV R6, UR18 ;  /* 0x0000001200067c02 */ /* 0x000fe20008000f00 */
[----:B------:R-:W-:Y:S05]  /*2750*/  WARPSYNC.ALL ;  /* 0x0000000000007948 */ /* 0x000fea0003800000 */
[----:B------:R-:W-:Y:S01]  /*2760*/  ISETP.GE.U32.AND P0, PT, R6, 0x8, PT ;  /* 0x000000080600780c */ /* 0x000fe20003f06070 */
[----:B------:R-:W-:Y:S01]  /*2770*/  BAR.SYNC.DEFER_BLOCKING 0x0 ;  /* 0x0000000000007b1d */ /* 0x000fe20000010000 */
[----:B------:R-:W-:-:S11]  /*2780*/  HFMA2 R6, -RZ, RZ, 0, 0 ;  /* 0x00000000ff067431 */ /* 0x000fd600000001ff */
[----:B------:R-:W-:Y:S05]  /*2790*/  @!P0 BRA `(.L_x_1464) ;  /* 0x0000000800908947 */ /* 0x000fea0003800000 */
[----:B------:R-:W1:Y:S01]  /*27a0*/  S2R R6, SR_TID.X ;  /* 0x0000000000067919 */ /* 0x000e620000002100 */
[----:B------:R-:W1:Y:S01]  /*27b0*/  S2UR UR8, SR_CTAID.X ;  /* 0x00000000000879c3 */ /* 0x000e620000002500 */
[----:B0-2---:R-:W-:Y:S01]  /*27c0*/  MOV R24, RZ ;  /* 0x000000ff00187202 */ /* 0x005fe20000000f00 */
        /* <DEDUP_REMOVED lines=8> */
.L_x_1465:
[----:B------:R-:W-:Y:S01]  /*2850*/  ISETP.NE.AND P5, PT, RZ, UR13, PT ;  /* 0x0000000dff007c0c */ /* 0x000fe2000bfa5270 */
[----:B-1----:R-:W-:Y:S01]  /*2860*/  UMOV UR12, UR8 ;  /* 0x00000008000c7c82 */ /* 0x002fe20008000000 */
[----:B----4-:R-:W-:Y:S02]  /*2870*/  MOV R29, UR4 ;  /* 0x00000004001d7c02 */ /* 0x010fe40008000f00 */
[----:B------:R-:W-:-:S13]  /*2880*/  ISETP.NE.OR P5, PT, R0, RZ, !P5 ;  /* 0x000000ff0000720c */ /* 0x000fda0006fa5670 */
[----:B------:R-:W0:Y:S01]  /*2890*/  @!P5 LDC R0, c[0x0][0x374] ;  /* 0x0000dd00ff00db82 */ /* 0x000e220000000800 */
[----:B------:R-:W-:-:S07]  /*28a0*/  @!P5 LOP3.LUT R29, R29, 0x1, RZ, 0xc0, !PT ;  /* 0x000000011d1dd812 */ /* 0x000fce00078ec0ff */
[----:B------:R-:W1:Y:S08]  /*28b0*/  @!P5 LDC R25, c[0x0][0x370] ;  /* 0x0000dc00ff19db82 */ /* 0x000e700000000800 */
[----:B------:R-:W2:Y:S01]  /*28c0*/  @!P5 LDC.64 R26, c[0x0][0x3d0] ;  /* 0x0000f400ff1adb82 */ /* 0x000ea20000000a00 */
[----:B0-----:R-:W-:-:S04]  /*28d0*/  @!P5 IMAD R0, R0, R29, RZ ;  /* 0x0000001d0000d224 */ /* 0x001fc800078e02ff */
[----:B-1----:R-:W-:-:S05]  /*28e0*/  @!P5 IMAD R0, R0, R25, RZ ;  /* 0x000000190000d224 */ /* 0x002fca00078e02ff */
[----:B------:R-:W-:Y:S02]  /*28f0*/  @!P5 SHF.L.U32 R25, R0, 0x1, RZ ;  /* 0x000000010019d819 */ /* 0x000fe400000006ff */
[----:B------:R-:W-:-:S03]  /*2900*/  IADD3 R0, PT, PT, R24, 0x1, RZ ;  /* 0x0000000118007810 */ /* 0x000fc60007ffe0ff */
[----:B--2---:R-:W-:Y:S01]  /*2910*/  @!P5 IMAD.WIDE R26, R25, 0x4, R26 ;  /* 0x00000004191ad825 */ /* 0x004fe200078e021a */
[----:B------:R-:W-:Y:S02]  /*2920*/  MOV R25, UR10 ;  /* 0x0000000a00197c02 */ /* 0x000fe40008000f00 */
[----:B------:R-:W-:Y:S02]  /*2930*/  ISETP.NE.AND P4, PT, R0, UR12, PT ;  /* 0x0000000c00007c0c */ /* 0x000fe4000bf85270 */
[----:B------:R-:W-:Y:S01]  /*2940*/  MOV R0, R6 ;  /* 0x0000000600007202 */ /* 0x000fe20000000f00 */
        /* <DEDUP_REMOVED lines=137> */
.L_x_1464:
[----:B0-2-4-:R-:W3:Y:S02]  /*31e0*/  LDC R26, c[0x0][0x370] ;  /* 0x0000dc00ff1a7b82 */ /* 0x015ee40000000800 */
        /* <DEDUP_REMOVED lines=15> */
[----:B------:R-:W-:Y:S02]  /*32e0*/  ISETP.EQ.OR P1, PT, R6, UR12, P0 ;  /* 0x0000000c06007c0c */ /* 0x000fe40008722670 */
        /* <DEDUP_REMOVED lines=27> */
.L_x_1466:
        /* <DEDUP_REMOVED lines=20> */
.L_x_1467:
        /* <DEDUP_REMOVED lines=11> */
.L_x_1468:
[----:B0-----:R-:W-:Y:S05]  /*3690*/  BSYNC.RECONVERGENT B0 ;  /* 0x0000000000007941 */ /* 0x001fea0003800200 */
.L_x_1461:
        /* <DEDUP_REMOVED lines=8> */
[----:B------:R-:W2:Y:S01]  /*3720*/  LDC R27, c[0x0][0x41c] ;  /* 0x00010700ff1b7b82 */ /* 0x000ea20000000800 */
[----:B---3--:R-:W-:Y:S01]  /*3730*/  FADD.FTZ R28, R13, -UR21 ;  /* 0x800000150d1c7e21 */ /* 0x008fe20008010000 */
[----:B------:R-:W-:Y:S01]  /*3740*/  FADD.FTZ R33, R21, -UR21 ;  /* 0x8000001515217e21 */ /* 0x000fe20008010000 */
[----:B------:R-:W-:Y:S01]  /*3750*/  FADD.FTZ R16, R16, -UR21 ;  /* 0x8000001510107e21 */ /* 0x000fe20008010000 */
[----:B------:R-:W-:Y:S01]  /*3760*/  FADD.FTZ R17, R17, -UR21 ;  /* 0x8000001511117e21 */ /* 0x000fe20008010000 */
[----:B------:R-:W-:Y:S01]  /*3770*/  FMUL.FTZ R29, R29, UR16 ;  /* 0x000000101d1d7c20 */ /* 0x000fe20008410000 */
[----:B------:R-:W-:Y:S01]  /*3780*/  FMUL.FTZ R28, R28, UR16 ;  /* 0x000000101c1c7c20 */ /* 0x000fe20008410000 */
[----:B------:R-:W-:Y:S01]  /*3790*/  FMUL.FTZ R16, R16, UR16 ;  /* 0x0000001010107c20 */ /* 0x000fe20008410000 */
[----:B------:R-:W-:Y:S01]  /*37a0*/  FMUL.FTZ R17, R17, UR16 ;  /* 0x0000001011117c20 */ /* 0x000fe20008410000 */
[----:B------:R-:W-:Y:S01]  /*37b0*/  FMUL.FTZ R41, R26, UR16 ;  /* 0x000000101a297c20 */ /* 0x000fe20008410000 */
[----:B-----5:R-:W-:Y:S01]  /*37c0*/  ULEA UR6, UR7, UR6, 0x18 ;  /* 0x0000000607067291 */ /* 0x020fe2000f8ec0ff */
[----:B------:R-:W3:Y:S01]  /*37d0*/  LDCU.U8 UR7, c[0x0][0x414] ;  /* 0x00008280ff0777ac */ /* 0x000ee20008000000 */
[----:B--2---:R-:W-:-:S07]  /*37e0*/  IMAD R30, R27, UR12, R40 ;  /* 0x0000000c1b1e7c24 */ /* 0x004fce000f8e0228 */
[----:B------:R2:W-:Y:S01]  /*37f0*/  @!P0 STS.64 [UR6+0xc8], R36 ;  /* 0x0000c824ff008988 */ /* 0x0005e20008000a06 */
[----:B------:R-:W-:Y:S01]  /*3800*/  BAR.SYNC.DEFER_BLOCKING 0x0 ;  /* 0x0000000000007b1d */ /* 0x000fe20000010000 */
[C---:B------:R-:W-:Y:S02]  /*3810*/  IADD3 R20, PT, PT, R30.reuse, 0x10, RZ ;  /* 0x000000101e147810 */ /* 0x040fe40007ffe0ff */
[C---:B------:R-:W-:Y:S02]  /*3820*/  IADD3 R12, PT, PT, R30.reuse, 0x20, RZ ;  /* 0x000000201e0c7810 */ /* 0x040fe40007ffe0ff */
[----:B0-----:R-:W-:Y:S01]  /*3830*/  ISETP.GE.U32.AND P0, PT, R30, UR8, PT ;  /* 0x000000081e007c0c */ /* 0x001fe2000bf06070 */
[----:B--2---:R-:W-:Y:S01]  /*3840*/  FMUL.FTZ R37, R10, UR16 ;  /* 0x000000100a257c20 */ /* 0x004fe20008410000 */
[----:B---3--:R-:W-:Y:S01]  /*3850*/  UISETP.NE.AND UP0, UPT, UR7, URZ, UPT ;  /* 0x000000ff0700728c */ /* 0x008fe2000bf05270 */
[----:B------:R-:W-:Y:S01]  /*3860*/  SHF.R.S32.HI R46, RZ, 0x1f, R30 ;  /* 0x0000001fff2e7819 */ /* 0x000fe2000001141e */
[----:B------:R-:W-:Y:S01]  /*3870*/  FMUL.FTZ R10, R11, UR16 ;  /* 0x000000100b0a7c20 */ /* 0x000fe20008410000 */
        /* <DEDUP_REMOVED lines=13> */
[----:B-1----:R-:W-:Y:S01]  /*3950*/  FMUL.FTZ R32, R25, UR6 ;  /* 0x0000000619207c20 */ /* 0x002fe20008410000 */
        /* <DEDUP_REMOVED lines=12> */
[----:B------:R-:W-:-:S04]  /*3a20*/  FADD.FTZ R36, -R34, 1 ;  /* 0x3f80000022247421 */ /* 0x000fc80000010100 */
[----:B------:R-:W-:Y:S01]  /*3a30*/  FFMA.FTZ R36, R25, R36, 1 ;  /* 0x3f80000019247423 */ /* 0x000fe20000010024 */
[----:B-1----:R-:W-:Y:S01]  /*3a40*/  FADD.FTZ R3, -R27, 1 ;  /* 0x3f8000001b037421 */ /* 0x002fe20000010100 */
[----:B------:R-:W-:-:S03]  /*3a50*/  FMUL.FTZ R2, R2, R27 ;  /* 0x0000001b02027220 */ /* 0x000fc60000410000 */
[----:B------:R-:W-:-:S04]  /*3a60*/  FFMA.FTZ R3, R24, R3, 1 ;  /* 0x3f80000018037423 */ /* 0x000fc80000010003 */
[----:B------:R-:W-:Y:S01]  /*3a70*/  FMUL.FTZ R2, R2, R3 ;  /* 0x0000000302027220 */ /* 0x000fe20000410000 */
[----:B------:R-:W-:-:S07]  /*3a80*/  FMUL.FTZ R3, R35, R36 ;  /* 0x0000002423037220 */ /* 0x000fce0000410000 */
.L_x_1469:
        /* <DEDUP_REMOVED lines=14> */
[----:B------:R-:W1:Y:S01]  /*3b70*/  LDCU.64 UR6, c[0x0][0x380] ;  /* 0x00007000ff0677ac */ /* 0x000e620008000a00 */
[----:B0-----:R-:W-:-:S04]  /*3b80*/  IMAD R3, R46, UR10, RZ ;  /* 0x0000000a2e037c24 */ /* 0x001fc8000f8e02ff */
[----:B------:R-:W-:Y:S01]  /*3b90*/  IMAD R37, R30, UR11, R3 ;  /* 0x0000000b1e257c24 */ /* 0x000fe2000f8e0203 */
[----:B------:R-:W-:-:S03]  /*3ba0*/  MOV R3, R45 ;  /* 0x0000002d00037202 */ /* 0x000fc60000000f00 */
[----:B------:R-:W-:-:S05]  /*3bb0*/  IMAD.WIDE.U32 R30, R30, UR10, R2 ;  /* 0x0000000a1e1e7c25 */ /* 0x000fca000f8e0002 */
[----:B------:R-:W-:Y:S01]  /*3bc0*/  IADD3 R37, PT, PT, R31, R37, RZ ;  /* 0x000000251f257210 */ /* 0x000fe20007ffe0ff */
[----:B------:R-:W-:Y:S01]  /*3bd0*/  FMUL.FTZ R31, R33, UR16 ;  /* 0x00000010211f7c20 */ /* 0x000fe20008410000 */
[----:B-1----:R-:W-:-:S04]  /*3be0*/  LEA R2, P1, R30, UR6, 0x2 ;  /* 0x000000061e027c11 */ /* 0x002fc8000f8210ff */
[----:B------:R-:W-:Y:S01]  /*3bf0*/  LEA.HI.X R3, R30, UR7, R37, 0x2, P1 ;  /* 0x000000071e037c11 */ /* 0x000fe200088f1425 */
[----:B------:R-:W-:-:S05]  /*3c00*/  FMUL.FTZ R30, R34, UR16 ;  /* 0x00000010221e7c20 */ /* 0x000fca0008410000 */
[----:B------:R0:W-:Y:S03]  /*3c10*/  STG.E.64 desc[UR14][R2.64], R30 ;  /* 0x0000001e02007986 */ /* 0x0001e6000c101b0e */
.L_x_1471:
[----:B------:R-:W-:Y:S05]  /*3c20*/  BSYNC.RECONVERGENT B0 ;  /* 0x0000000000007941 */ /* 0x000fea0003800200 */
.L_x_1470:
        /* <DEDUP_REMOVED lines=19> */
.L_x_1472:
[----:B------:R-:W-:Y:S01]  /*3d60*/  BSSY.RECONVERGENT B0, `(.L_x_1473) ;  /* 0x0000011000007945 */ /* 0x000fe20003800200 */
[----:B------:R-:W-:Y:S01]  /*3d70*/  FFMA.FTZ R36, R9, R14, -R36 ;  /* 0x0000000e09247223 */ /* 0x000fe20000010824 */
[----:B------:R-:W-:Y:S02]  /*3d80*/  FFMA.FTZ R35, R8, R15, -R35 ;  /* 0x0000000f08237223 */ /* 0x000fe40000010823 */
[----:B------:R-:W-:Y:S05]  /*3d90*/  @P2 BRA `(.L_x_1474) ;  /* 0x0000000000342947 */ /* 0x000fea0003800000 */
[----:B------:R-:W1:Y:S01]  /*3da0*/  LDCU.64 UR6, c[0x0][0x3f8] ;  /* 0x00007f00ff0677ac */ /* 0x000e620008000a00 */
[----:B0-----:R-:W-:Y:S01]  /*3db0*/  MOV R2, R42 ;  /* 0x0000002a00027202 */ /* 0x001fe20000000f00 */
[----:B------:R-:W-:Y:S01]  /*3dc0*/  FMUL.FTZ R36, R36, UR16 ;  /* 0x0000001024247c20 */ /* 0x000fe20008410000 */
[----:B------:R-:W-:Y:S01]  /*3dd0*/  MOV R3, R45 ;  /* 0x0000002d00037202 */ /* 0x000fe20000000f00 */
[----:B------:R-:W0:Y:S01]  /*3de0*/  LDCU.64 UR10, c[0x0][0x380] ;  /* 0x00007000ff0a77ac */ /* 0x000e220008000a00 */
[----:B------:R-:W-:Y:S01]  /*3df0*/  FMUL.FTZ R37, R35, UR16 ;  /* 0x0000001023257c20 */ /* 0x000fe20008410000 */
[----:B-1----:R-:W-:Y:S02]  /*3e00*/  IMAD R21, R21, UR6, RZ ;  /* 0x0000000615157c24 */ /* 0x002fe4000f8e02ff */
[----:B------:R-:W-:-:S04]  /*3e10*/  IMAD.WIDE.U32 R14, R20, UR6, R2 ;  /* 0x00000006140e7c25 */ /* 0x000fc8000f8e0002 */
[----:B------:R-:W-:Y:S01]  /*3e20*/  IMAD R21, R20, UR7, R21 ;  /* 0x0000000714157c24 */ /* 0x000fe2000f8e0215 */
[----:B0-----:R-:W-:-:S04]  /*3e30*/  LEA R2, P1, R14, UR10, 0x2 ;  /* 0x0000000a0e027c11 */ /* 0x001fc8000f8210ff */
[----:B------:R-:W-:-:S04]  /*3e40*/  IADD3 R21, PT, PT, R15, R21, RZ ;  /* 0x000000150f157210 */ /* 0x000fc80007ffe0ff */
[----:B------:R-:W-:-:S05]  /*3e50*/  LEA.HI.X R3, R14, UR11, R21, 0x2, P1 ;  /* 0x0000000b0e037c11 */ /* 0x000fca00088f1415 */
[----:B------:R1:W-:Y:S02]  /*3e60*/  STG.E.64 desc[UR14][R2.64], R36 ;  /* 0x0000002402007986 */ /* 0x0003e4000c101b0e */
.L_x_1474:
[----:B------:R-:W-:Y:S05]  /*3e70*/  BSYNC.RECONVERGENT B0 ;  /* 0x0000000000007941 */ /* 0x000fea0003800200 */
.L_x_1473:
        /* <DEDUP_REMOVED lines=19> */
.L_x_1475:
[----:B------:R-:W-:Y:S01]  /*3fb0*/  BSSY.RECONVERGENT B0, `(.L_x_1476) ;  /* 0x0000012000007945 */ /* 0x000fe20003800200 */
[----:B------:R-:W-:Y:S01]  /*3fc0*/  FFMA.FTZ R26, R9, R18, -R26 ;  /* 0x00000012091a7223 */ /* 0x000fe2000001081a */
[----:B------:R-:W-:Y:S01]  /*3fd0*/  SHF.R.S32.HI R16, RZ, 0x1f, R6 ;  /* 0x0000001fff107819 */ /* 0x000fe20000011406 */
[----:B------:R-:W-:Y:S01]  /*3fe0*/  FFMA.FTZ R27, R8, R19, -R27 ;  /* 0x00000013081b7223 */ /* 0x000fe2000001081b */
[----:B------:R-:W-:Y:S06]  /*3ff0*/  @P3 BRA `(.L_x_1477) ;  /* 0x0000000000343947 */ /* 0x000fec0003800000 */
[----:B------:R-:W2:Y:S01]  /*4000*/  LDCU.64 UR6, c[0x0][0x3f8] ;  /* 0x00007f00ff0677ac */ /* 0x000ea20008000a00 */
[----:B01----:R-:W-:Y:S01]  /*4010*/  MOV R2, R42 ;  /* 0x0000002a00027202 */ /* 0x003fe20000000f00 */
[----:B------:R-:W-:Y:S01]  /*4020*/  FMUL.FTZ R26, R26, UR16 ;  /* 0x000000101a1a7c20 */ /* 0x000fe20008410000 */
[----:B------:R-:W-:Y:S01]  /*4030*/  MOV R3, R45 ;  /* 0x0000002d00037202 */ /* 0x000fe20000000f00 */
[----:B------:R-:W0:Y:S01]  /*4040*/  LDCU.64 UR10, c[0x0][0x380] ;  /* 0x00007000ff0a77ac */ /* 0x000e220008000a00 */
[----:B------:R-:W-:Y:S01]  /*4050*/  FMUL.FTZ R27, R27, UR16 ;  /* 0x000000101b1b7c20 */ /* 0x000fe20008410000 */
[----:B--2---:R-:W-:Y:S02]  /*4060*/  IMAD R13, R13, UR6, RZ ;  /* 0x000000060d0d7c24 */ /* 0x004fe4000f8e02ff */
[----:B------:R-:W-:-:S04]  /*4070*/  IMAD.WIDE.U32 R14, R12, UR6, R2 ;  /* 0x000000060c0e7c25 */ /* 0x000fc8000f8e0002 */
[----:B------:R-:W-:Y:S01]  /*4080*/  IMAD R13, R12, UR7, R13 ;  /* 0x000000070c0d7c24 */ /* 0x000fe2000f8e020d */
[----:B0-----:R-:W-:-:S04]  /*4090*/  LEA R2, P1, R14, UR10, 0x2 ;  /* 0x0000000a0e027c11 */ /* 0x001fc8000f8210ff */
[----:B------:R-:W-:-:S04]  /*40a0*/  IADD3 R13, PT, PT, R15, R13, RZ ;  /* 0x0000000d0f0d7210 */ /* 0x000fc80007ffe0ff */
[----:B------:R-:W-:-:S05]  /*40b0*/  LEA.HI.X R3, R14, UR11, R13, 0x2, P1 ;  /* 0x0000000b0e037c11 */ /* 0x000fca00088f140d */
[----:B------:R2:W-:Y:S02]  /*40c0*/  STG.E.64 desc[UR14][R2.64], R26 ;  /* 0x0000001a02007986 */ /* 0x0005e4000c101b0e */
.L_x_1477:
[----:B------:R-:W-:Y:S05]  /*40d0*/  BSYNC.RECONVERGENT B0 ;  /* 0x0000000000007941 */ /* 0x000fea0003800200 */
.L_x_1476:
        /* <DEDUP_REMOVED lines=19> */
.L_x_1478:
        /* <DEDUP_REMOVED lines=8> */
[----:B------:R-:W-:Y:S01]  /*4290*/  MOV R43, R45 ;  /* 0x0000002d002b7202 */ /* 0x000fe20000000f00 */
[----:B------:R-:W3:Y:S01]  /*42a0*/  LDCU.64 UR8, c[0x0][0x380] ;  /* 0x00007000ff0877ac */ /* 0x000ee20008000a00 */
[----:B012---:R-:W-:Y:S02]  /*42b0*/  IMAD R3, R16, UR6, RZ ;  /* 0x0000000610037c24 */ /* 0x007fe4000f8e02ff */
[----:B------:R-:W-:-:S04]  /*42c0*/  IMAD.WIDE.U32 R42, R6, UR6, R42 ;  /* 0x00000006062a7c25 */ /* 0x000fc8000f8e002a */
[----:B------:R-:W-:Y:S01]  /*42d0*/  IMAD R3, R6, UR7, R3 ;  /* 0x0000000706037c24 */ /* 0x000fe2000f8e0203 */
[----:B---3--:R-:W-:-:S04]  /*42e0*/  LEA R2, P0, R42, UR8, 0x2 ;  /* 0x000000082a027c11 */ /* 0x008fc8000f8010ff */
[----:B------:R-:W-:-:S04]  /*42f0*/  IADD3 R3, PT, PT, R43, R3, RZ ;  /* 0x000000032b037210 */ /* 0x000fc80007ffe0ff */
[----:B------:R-:W-:-:S05]  /*4300*/  LEA.HI.X R3, R42, UR9, R3, 0x2, P0 ;  /* 0x000000092a037c11 */ /* 0x000fca00080f1403 */
[----:B------:R3:W-:Y:S02]  /*4310*/  STG.E.64 desc[UR14][R2.64], R24 ;  /* 0x0000001802007986 */ /* 0x0007e4000c101b0e */
.L_x_1480:
[----:B------:R-:W-:Y:S05]  /*4320*/  BSYNC.RECONVERGENT B0 ;  /* 0x0000000000007941 */ /* 0x000fea0003800200 */
.L_x_1479:
        /* <DEDUP_REMOVED lines=8> */
.L_x_1450:
        /* <DEDUP_REMOVED lines=15> */
.L_x_1483:
[----:B------:R-:W-:Y:S05]  /*44a0*/  BSYNC.RECONVERGENT B0 ;  /* 0x0000000000007941 */ /* 0x000fea0003800200 */
.L_x_1482:
        /* <DEDUP_REMOVED lines=11> */
.L_x_1485:
[----:B------:R-:W2:Y:S04]  /*4560*/  LDG.E.STRONG.GPU R5, desc[UR14][R2.64] ;  /* 0x0000000e02057981 */ /* 0x000ea8000c1ef900 */
[----:B--2---:R-:W-:Y:S01]  /*4570*/  CCTL.IVALL ;  /* 0x00000000ff00798f */ /* 0x004fe20002000000 */
[----:B------:R-:W-:Y:S05]  /*4580*/  YIELD ;  /* 0x0000000000007946 */ /* 0x000fea0003800000 */
[----:B------:R-:W-:-:S13]  /*4590*/  ISETP.NE.AND P0, PT, R5, R4, PT ;  /* 0x000000040500720c */ /* 0x000fda0003f05270 */
[----:B------:R-:W-:Y:S05]  /*45a0*/  @P0 BRA `(.L_x_1485) ;  /* 0xfffffffc00ec0947 */ /* 0x000fea000383ffff */
.L_x_1484:
        /* <DEDUP_REMOVED lines=74> */
.L_x_1488:
        /* <DEDUP_REMOVED lines=31> */
.L_x_1487:
[----:B------:R-:W-:Y:S05]  /*4c40*/  BSYNC.RECONVERGENT B0 ;  /* 0x0000000000007941 */ /* 0x000fea0003800200 */
.L_x_1486:
        /* <DEDUP_REMOVED lines=10> */
.L_x_1489:
        /* <DEDUP_REMOVED lines=87> */
.L_x_1490:
        /* <DEDUP_REMOVED lines=10> */
.L_x_4521:


//--------------------- .text._Z35group_norm_nhwc_bwd_one_pass_kernelI11Fp32IOBf16WLi128ELi84ELi672EEv26Group_norm_nhwc_bwd_params --------------------------
	.section	.text._Z35group_norm_nhwc_bwd_one_pass_kernelI11Fp32IOBf16WLi128ELi84ELi672EEv26Group_norm_nhwc_bwd_params,"ax",@progbits
	.align	128
        .global         _Z35group_norm_nhwc_bwd_one_pass_kernelI11Fp32IOBf16WLi128ELi84ELi672EEv26Group_norm_nhwc_bwd_params
        .type           _Z35group_norm_nhwc_bwd_one_pass_kernelI11Fp32IOBf16WLi128ELi84ELi672EEv26Group_norm_nhwc_bwd_params,@function
        .size           _Z35group_norm_nhwc_bwd_one_pass_kernelI11Fp32IOBf16WLi128ELi84ELi672EEv26Group_norm_nhwc_bwd_params,(.L_x_4522 - _Z35group_norm_nhwc_bwd_one_pass_kernelI11Fp32IOBf16WLi128ELi84ELi672EEv26Group_norm_nhwc_bwd_params)
        .other          _Z35group_norm_nhwc_bwd_one_pass_kernelI11Fp32IOBf16WLi128ELi84ELi672EEv26Group_norm_nhwc_bwd_params,@"STO_CUDA_ENTRY STV_DEFAULT"
_Z35group_norm_nhwc_bwd_one_pass_kernelI11Fp32IOBf16WLi128ELi84ELi672EEv26Group_norm_nhwc_bwd_params:
.text._Z35group_norm_nhwc_bwd_one_pass_kernelI11Fp32IOBf16WLi128ELi84ELi672EEv26Group_norm_nhwc_bwd_params:
        /* <DEDUP_REMOVED lines=10> */
[----:B------:R-:W0:Y:S01]  /*00a0*/  S2UR UR7, SR_CgaCtaId ;  /* 0x00000000000779c3 */ /* 0x000e220000008800 */
[----:B------:R-:W-:Y:S01]  /*00b0*/  LOP3.LUT R0, R58, 0xffff, RZ, 0xc0, !PT ;  /* 0x0000ffff3a007812 */ /* 0x000fe200078ec0ff */
[----:B------:R-:W1:Y:S01]  /*00c0*/  S2R R55, SR_LANEID ;  /* 0x0000000000377919 */ /* 0x000e620000000000 */
[----:B------:R-:W-:Y:S01]  /*00d0*/  UMOV UR5, 0x400 ;  /* 0x0000040000057882 */ /* 0x000fe20000000000 */
[----:B------:R-:W-:Y:S01]  /*00e0*/  SHF.R.U32.HI R68, RZ, 0x2, R58 ;  /* 0x00000002ff447819 */ /* 0x000fe2000001163a */
[----:B------:R-:W-:Y:S01]  /*00f0*/  UIADD3 UR6, UPT, UPT, UR5, 0xd0, URZ ;  /* 0x000000d005067890 */ /* 0x000fe2000fffe0ff */
[----:B------:R-:W-:Y:S02]  /*0100*/  IMAD R0, R0, 0x619, RZ ;  /* 0x0000061900007824 */ /* 0x000fe400078e02ff */
[----:B------:R-:W-:Y:S01]  /*0110*/  HFMA2 R62, -RZ, RZ, 0, 0 ;  /* 0x00000000ff3e7431 */ /* 0x000fe200000001ff */
[----:B------:R-:W2:Y:S01]  /*0120*/  LDC R3, c[0x0][0x41c] ;  /* 0x00010700ff037b82 */ /* 0x000ea20000000800 */
[----:B------:R-:W-:Y:S01]  /*0130*/  MOV R61, R57 ;  /* 0x00000039003d7202 */ /* 0x000fe20000000f00 */
[----:B------:R-:W3:Y:S01]  /*0140*/  LDCU.U8 UR12, c[0x0][0x414] ;  /* 0x00008280ff0c77ac */ /* 0x000ee20008000000 */
[----:B------:R-:W-:-:S02]  /*0150*/  SHF.R.U32.HI R70, RZ, 0x10, R0 ;  /* 0x00000010ff467819 */ /* 0x000fc40000011600 */
[----:B------:R-:W-:-:S03]  /*0160*/  LOP3.LUT R68, R68, 0xf8, RZ, 0xc0, !PT ;  /* 0x000000f844447812 */ /* 0x000fc600078ec0ff */
[----:B------:R-:W4:Y:S08]  /*0170*/  LDC R56, c[0x0][0x374] ;  /* 0x0000dd00ff387b82 */ /* 0x000f300000000800 */
[----:B------:R-:W5:Y:S01]  /*0180*/  LDC R54, c[0x0][0x370] ;  /* 0x0000dc00ff367b82 */ /* 0x000f620000000800 */
[----:B0-----:R-:W-:Y:S02]  /*0190*/  ULEA UR6, UR7, UR6, 0x18 ;  /* 0x0000000607067291 */ /* 0x001fe4000f8ec0ff */
[----:B------:R-:W-:-:S04]  /*01a0*/  ULEA UR5, UR7, UR5, 0x18 ;  /* 0x0000000507057291 */ /* 0x000fc8000f8ec0ff */
[----:B------:R-:W-:Y:S01]  /*01b0*/  LEA R69, R58, UR6, 0x4 ;  /* 0x000000063a457c11 */ /* 0x000fe2000f8e20ff */
[----:B--2---:R-:W-:-:S05]  /*01c0*/  IMAD R70, R3, UR11, R70 ;  /* 0x0000000b03467c24 */ /* 0x004fca000f8e0246 */
[----:B------:R-:W-:Y:S01]  /*01d0*/  SHF.R.S32.HI R53, RZ, 0x1f, R70 ;  /* 0x0000001fff357819 */ /* 0x000fe20000011446 */
[C-C-:B----4-:R-:W-:Y:S01]  /*01e0*/  IMAD R67, R56.reuse, UR11, R57.reuse ;  /* 0x0000000b38437c24 */ /* 0x150fe2000f8e0239 */
[C---:B------:R-:W-:Y:S01]  /*01f0*/  LEA R64, R56.reuse, R57, 0x2 ;  /* 0x0000003938407211 */ /* 0x040fe200078e10ff */
[----:B------:R-:W-:Y:S01]  /*0200*/  IMAD R63, R56, 0x3, R57 ;  /* 0x00000003383f7824 */ /* 0x000fe200078e0239 */
[C---:B-----5:R-:W-:Y:S02]  /*0210*/  LOP3.LUT R66, R54.reuse, 0x7, RZ, 0xc0, !PT ;  /* 0x0000000736427812 */ /* 0x060fe400078ec0ff */
[----:B-1-3--:R-:W-:-:S07]  /*0220*/  LOP3.LUT R65, R54, 0x7ffffff8, RZ, 0xc0, !PT ;  /* 0x7ffffff836417812 */ /* 0x00afce00078ec0ff */
.L_x_1534:
[----:B0-----:R-:W0:Y:S01]  /*0230*/  LDC R6, c[0x0][0x410] ;  /* 0x00010400ff067b82 */ /* 0x001e220000000800 */
[----:B-1----:R-:W1:Y:S01]  /*0240*/  LDCU.128 UR16, c[0x0][0x400] ;  /* 0x00008000ff1077ac */ /* 0x002e620008000c00 */
[C---:B------:R-:W-:Y:S02]  /*0250*/  IADD3 R15, PT, PT, R70.reuse, 0x10, RZ ;  /* 0x00000010460f7810 */ /* 0x040fe40007ffe0ff */
[----:B------:R-:W-:Y:S02]  /*0260*/  ISETP.GE.AND P0, PT, R61, RZ, PT ;  /* 0x000000ff3d00720c */ /* 0x000fe40003f06270 */
[----:B------:R-:W-:Y:S02]  /*0270*/  SHF.R.S32.HI R9, RZ, 0x1f, R15 ;  /* 0x0000001fff097819 */ /* 0x000fe4000001140f */
[C---:B------:R-:W-:Y:S02]  /*0280*/  IADD3 R25, PT, PT, R70.reuse, 0x30, RZ ;  /* 0x0000003046197810 */ /* 0x040fe40007ffe0ff */
[----:B------:R-:W-:-:S02]  /*0290*/  IADD3 R11, PT, PT, R70, 0x40, RZ ;  /* 0x00000040460b7810 */ /* 0x000fc40007ffe0ff */
[----:B------:R-:W-:Y:S02]  /*02a0*/  SHF.R.S32.HI R19, RZ, 0x1f, R25 ;  /* 0x0000001fff137819 */ /* 0x000fe40000011419 */
[----:B------:R-:W-:Y:S02]  /*02b0*/  SHF.R.S32.HI R31, RZ, 0x1f, R11 ;  /* 0x0000001fff1f7819 */ /* 0x000fe4000001140b */
[C---:B------:R-:W-:Y:S02]  /*02c0*/  IADD3 R10, PT, PT, R70.reuse, 0x50, RZ ;  /* 0x00000050460a7810 */ /* 0x040fe40007ffe0ff */
[----:B------:R-:W-:Y:S02]  /*02d0*/  IADD3 R8, PT, PT, R70, 0x60, RZ ;  /* 0x0000006046087810 */ /* 0x000fe40007ffe0ff */
[----:B-1----:R-:W-:Y:S02]  /*02e0*/  ISETP.GE.U32.AND P4, PT, R15, UR16, PT ;  /* 0x000000100f007c0c */ /* 0x002fe4000bf86070 */
[----:B------:R-:W-:-:S02]  /*02f0*/  ISETP.GE.U32.AND P5, PT, R25, UR16, PT ;  /* 0x0000001019007c0c */ /* 0x000fc4000bfa6070 */
[----:B0-----:R-:W-:Y:S02]  /*0300*/  IABS R5, R6 ;  /* 0x0000000600057213 */ /* 0x001fe40000000000 */
[----:B------:R-:W-:Y:S02]  /*0310*/  ISETP.GE.AND.EX P4, PT, R9, UR17, PT, P4 ;  /* 0x0000001109007c0c */ /* 0x000fe4000bf86340 */
[----:B------:R-:W0:Y:S01]  /*0320*/  I2F.RP R0, R5 ;  /* 0x0000000500007306 */ /* 0x000e220000209400 */
[----:B------:R-:W-:Y:S02]  /*0330*/  ISETP.GE.AND.EX P5, PT, R19, UR17, PT, P5 ;  /* 0x0000001113007c0c */ /* 0x000fe4000bfa6350 */
[----:B------:R-:W-:Y:S02]  /*0340*/  SHF.R.S32.HI R17, RZ, 0x1f, R10 ;  /* 0x0000001fff117819 */ /* 0x000fe4000001140a */
[----:B------:R-:W-:-:S06]  /*0350*/  IADD3 R30, PT, PT, R70, 0x20, RZ ;  /* 0x00000020461e7810 */ /* 0x000fcc0007ffe0ff */
[----:B------:R-:W1:Y:S01]  /*0360*/  @!P4 LDC.64 R12, c[0x0][0x3a0] ;  /* 0x0000e800ff0ccb82 */ /* 0x000e620000000a00 */
[----:B0-----:R-:W0:Y:S07]  /*0370*/  MUFU.RCP R0, R0 ;  /* 0x0000000000007308 */ /* 0x001e2e0000001000 */
[----:B------:R-:W2:Y:S08]  /*0380*/  @!P4 LDC.64 R28, c[0x0][0x398] ;  /* 0x0000e600ff1ccb82 */ /* 0x000eb00000000a00 */
[----:B---3--:R-:W3:Y:S01]  /*0390*/  @!P5 LDC.64 R26, c[0x0][0x3a0] ;  /* 0x0000e800ff1adb82 */ /* 0x008ee20000000a00 */
[----:B0-----:R-:W-:-:S07]  /*03a0*/  IADD3 R2, PT, PT, R0, 0xffffffe, RZ ;  /* 0x0ffffffe00027810 */ /* 0x001fce0007ffe0ff */
[----:B------:R-:W0:Y:S01]  /*03b0*/  @!P5 LDC.64 R20, c[0x0][0x398] ;  /* 0x0000e600ff14db82 */ /* 0x000e220000000a00 */
[----:B------:R4:W1:Y:S02]  /*03c0*/  F2I.FTZ.U32.TRUNC.NTZ R3, R2 ;  /* 0x0000000200037305 */ /* 0x000864000021f000 */
[----:B----4-:R-:W-:Y:S02]  /*03d0*/  MOV R2, RZ ;  /* 0x000000ff00027202 */ /* 0x010fe40000000f00 */
[----:B-1----:R-:W-:-:S05]  /*03e0*/  IADD3 R4, PT, PT, RZ, -R3, RZ ;  /* 0x80000003ff047210 */ /* 0x002fca0007ffe0ff */
[----:B------:R-:W-:Y:S01]  /*03f0*/  IMAD R7, R4, R5, RZ ;  /* 0x0000000504077224 */ /* 0x000fe200078e02ff */
[----:B------:R-:W-:-:S03]  /*0400*/  IABS R4, R61 ;  /* 0x0000003d00047213 */ /* 0x000fc60000000000 */
[----:B------:R-:W-:Y:S01]  /*0410*/  IMAD.HI.U32 R3, R3, R7, R2 ;  /* 0x0000000703037227 */ /* 0x000fe200078e0002 */
[----:B------:R-:W-:-:S05]  /*0420*/  LOP3.LUT R2, R58, 0xffff, RZ, 0xc0, !PT ;  /* 0x0000ffff3a027812 */ /* 0x000fca00078ec0ff */
[----:B------:R-:W-:-:S04]  /*0430*/  IMAD.HI.U32 R3, R3, R4, RZ ;  /* 0x0000000403037227 */ /* 0x000fc800078e00ff */
[----:B------:R-:W-:Y:S01]  /*0440*/  IMAD R2, R2, 0x619, RZ ;  /* 0x0000061902027824 */ /* 0x000fe200078e02ff */
[----:B------:R-:W-:-:S04]  /*0450*/  IADD3 R0, PT, PT, -R3, RZ, RZ ;  /* 0x000000ff03007210 */ /* 0x000fc80007ffe1ff */
[----:B------:R-:W-:Y:S01]  /*0460*/  SHF.R.U32.HI R2, RZ, 0x10, R2 ;  /* 0x00000010ff027819 */ /* 0x000fe20000011602 */
[----:B------:R-:W-:Y:S01]  /*0470*/  IMAD R0, R5, R0, R4 ;  /* 0x0000000005007224 */ /* 0x000fe200078e0204 */
[----:B------:R-:W-:Y:S02]  /*0480*/  LOP3.LUT R4, R61, R6, RZ, 0x3c, !PT ;  /* 0x000000063d047212 */ /* 0x000fe400078e3cff */
[----:B------:R-:W-:Y:S02]  /*0490*/  PRMT R2, R2, 0x9910, RZ ;  /* 0x0000991002027816 */ /* 0x000fe400000000ff */
[----:B------:R-:W-:Y:S02]  /*04a0*/  ISETP.GT.U32.AND P3, PT, R5, R0, PT ;  /* 0x000000000500720c */ /* 0x000fe40003f64070 */
[----:B------:R-:W-:Y:S01]  /*04b0*/  ISETP.GE.AND P1, PT, R4, RZ, PT ;  /* 0x000000ff0400720c */ /* 0x000fe20003f26270 */
[----:B------:R-:W-:-:S05]  /*04c0*/  IMAD R2, R2, 0x2a, RZ ;  /* 0x0000002a02027824 */ /* 0x000fca00078e02ff */
[----:B------:R-:W-:-:S05]  /*04d0*/  IADD3 R4, PT, PT, RZ, -R2, RZ ;  /* 0x80000002ff047210 */ /* 0x000fca0007ffe0ff */
[-C--:B------:R-:W-:Y:S02]  /*04e0*/  @!P3 IADD3 R0, PT, PT, R0, -R5.reuse, RZ ;  /* 0x800000050000b210 */ /* 0x080fe40007ffe0ff */
[----:B------:R-:W-:Y:S02]  /*04f0*/  @!P3 IADD3 R3, PT, PT, R3, 0x1, RZ ;  /* 0x000000010303b810 */ /* 0x000fe40007ffe0ff */
[CC--:B------:R-:W-:Y:S02]  /*0500*/  ISETP.GE.U32.AND P2, PT, R0.reuse, R5.reuse, PT ;  /* 0x000000050000720c */ /* 0x0c0fe40003f46070 */
[----:B------:R-:W-:Y:S02]  /*0510*/  ISETP.GT.U32.AND P3, PT, R5, R0, PT ;  /* 0x000000000500720c */ /* 0x000fe40003f64070 */
[----:B------:R-:W-:-:S04]  /*0520*/  IADD3 R5, PT, PT, R0, -R5, RZ ;  /* 0x8000000500057210 */ /* 0x000fc80007ffe0ff */
[----:B------:R-:W-:Y:S02]  /*0530*/  SEL R0, R5, R0, !P3 ;  /* 0x0000000005007207 */ /* 0x000fe40005800000 */
[----:B------:R-:W-:Y:S02]  /*0540*/  PRMT R5, R4, 0x7710, RZ ;  /* 0x0000771004057816 */ /* 0x000fe400000000ff */
[----:B------:R-:W-:Y:S02]  /*0550*/  @!P0 IADD3 R0, PT, PT, -R0, RZ, RZ ;  /* 0x000000ff00008210 */ /* 0x000fe40007ffe1ff */
[----:B------:R-:W-:Y:S02]  /*0560*/  @P2 IADD3 R3, PT, PT, R3, 0x1, RZ ;  /* 0x0000000103032810 */ /* 0x000fe40007ffe0ff */
[----:B------:R-:W-:Y:S02]  /*0570*/  ISETP.NE.AND P2, PT, R6, RZ, PT ;  /* 0x000000ff0600720c */ /* 0x000fe40003f45270 */
[----:B------:R-:W-:-:S02]  /*0580*/  MOV R2, R3 ;  /* 0x0000000300027202 */ /* 0x000fc40000000f00 */
[----:B------:R-:W-:Y:S02]  /*0590*/  LOP3.LUT R3, RZ, R6, RZ, 0x33, !PT ;  /* 0x00000006ff037212 */ /* 0x000fe400078e33ff */
[----:B------:R-:W-:Y:S02]  /*05a0*/  @!P1 IADD3 R2, PT, PT, -R2, RZ, RZ ;  /* 0x000000ff02029210 */ /* 0x000fe40007ffe1ff */
[----:B------:R-:W-:Y:S02]  /*05b0*/  IADD3 R4, PT, PT, R5, R58, RZ ;  /* 0x0000003a05047210 */ /* 0x000fe40007ffe0ff */
[C---:B------:R-:W-:Y:S02]  /*05c0*/  SEL R71, R3.reuse, R0, !P2 ;  /* 0x0000000003477207 */ /* 0x040fe40005000000 */
[----:B------:R-:W-:Y:S02]  /*05d0*/  SEL R5, R3, R2, !P2 ;  /* 0x0000000203057207 */ /* 0x000fe40005000000 */
[----:B------:R-:W1:Y:S01]  /*05e0*/  @!P4 LDC.64 R2, c[0x0][0x3f8] ;  /* 0x0000fe00ff02cb82 */ /* 0x000e620000000a00 */
[----:B------:R-:W-:Y:S01]  /*05f0*/  SHF.L.U32 R0, R4, 0x1, RZ ;  /* 0x0000000104007819 */ /* 0x000fe200000006ff */
[----:B------:R-:W-:Y:S01]  /*0600*/  IMAD R7, R71, 0x54, RZ ;  /* 0x0000005447077824 */ /* 0x000fe200078e02ff */
[----:B------:R-:W-:-:S02]  /*0610*/  ISETP.GE.U32.AND P2, PT, R11, UR16, PT ;  /* 0x000000100b007c0c */ /* 0x000fc4000bf46070 */
[----:B------:R-:W-:Y:S02]  /*0620*/  LOP3.LUT R0, R0, 0xffff, RZ, 0xc0, !PT ;  /* 0x0000ffff00007812 */ /* 0x000fe400078ec0ff */
[----:B------:R-:W-:Y:S02]  /*0630*/  SHF.R.S32.HI R4, RZ, 0x1f, R5 ;  /* 0x0000001fff047819 */ /* 0x000fe40000011405 */
[----:B------:R-:W-:Y:S02]  /*0640*/  IADD3 R74, P0, PT, R7, R0, RZ ;  /* 0x00000000074a7210 */ /* 0x000fe40007f1e0ff */
[----:B------:R-:W-:Y:S01]  /*0650*/  ISETP.GE.AND.EX P2, PT, R31, UR17, PT, P2 ;  /* 0x000000111f007c0c */ /* 0x000fe2000bf46320 */
[----:B------:R-:W-:Y:S01]  /*0660*/  IMAD R4, R4, UR18, RZ ;  /* 0x0000001204047c24 */ /* 0x000fe2000f8e02ff */
[----:B------:R-:W-:Y:S02]  /*0670*/  LEA.HI.X.SX32 R75, R7, RZ, 0x1, P0 ;  /* 0x000000ff074b7211 */ /* 0x000fe400000f0eff */
[----:B------:R-:W4:Y:S01]  /*0680*/  @!P5 LDC.64 R6, c[0x0][0x3f8] ;  /* 0x0000fe00ff06db82 */ /* 0x000f220000000a00 */
[C---:B------:R-:W-:Y:S01]  /*0690*/  IMAD R73, R5.reuse, UR19, R4 ;  /* 0x0000001305497c24 */ /* 0x040fe2000f8e0204 */
[----:B------:R-:W-:Y:S01]  /*06a0*/  ISETP.GE.U32.AND P1, PT, R10, UR16, PT ;  /* 0x000000100a007c0c */ /* 0x000fe2000bf26070 */
[----:B------:R-:W-:Y:S01]  /*06b0*/  IMAD.WIDE.U32 R74, R5, UR18, R74 ;  /* 0x00000012054a7c25 */ /* 0x000fe2000f8e004a */
[----:B------:R-:W-:-:S02]  /*06c0*/  ISETP.GE.U32.AND P3, PT, R8, UR16, PT ;  /* 0x0000001008007c0c */ /* 0x000fc4000bf66070 */
[----:B------:R-:W-:Y:S02]  /*06d0*/  ISETP.GE.AND.EX P1, PT, R17, UR17, PT, P1 ;  /* 0x0000001111007c0c */ /* 0x000fe4000bf26310 */
[----:B------:R-:W-:Y:S01]  /*06e0*/  IADD3 R73, PT, PT, R75, R73, RZ ;  /* 0x000000494b497210 */ /* 0x000fe20007ffe0ff */
[----:B-1----:R-:W-:Y:S01]  /*06f0*/  @!P4 IMAD R4, R9, R2, RZ ;  /* 0x000000020904c224 */ /* 0x002fe200078e02ff */
[----:B------:R-:W-:Y:S01]  /*0700*/  @!P4 MOV R72, R74 ;  /* 0x0000004a0048c202 */ /* 0x000fe20000000f00 */
[----:B------:R-:W1:Y:S02]  /*0710*/  @!P2 LDC.64 R34, c[0x0][0x3a0] ;  /* 0x0000e800ff22ab82 */ /* 0x000e640000000a00 */
[C---:B------:R-:W-:Y:S02]  /*0720*/  @!P4 IMAD R9, R15.reuse, R3, R4 ;  /* 0x000000030f09c224 */ /* 0x040fe400078e0204 */
[----:B------:R-:W-:-:S04]  /*0730*/  @!P4 IMAD.WIDE.U32 R2, R15, R2, R72 ;  /* 0x000000020f02c225 */ /* 0x000fc800078e0048 */
[----:B------:R-:W3:Y:S01]  /*0740*/  @!P2 LDC.64 R4, c[0x0][0x3f8] ;  /* 0x0000fe00ff04ab82 */ /* 0x000ee20000000a00 */
[----:B------:R-:W-:Y:S02]  /*0750*/  @!P4 IADD3 R3, PT, PT, R3, R9, RZ ;  /* 0x000000090303c210 */ /* 0x000fe40007ffe0ff */
[C---:B------:R-:W-:Y:S01]  /*0760*/  @!P4 SHF.L.U32 R15, R2.reuse, 0x2, RZ ;  /* 0x00000002020fc819 */ /* 0x040fe200000006ff */
[----:B----4-:R-:W-:Y:S01]  /*0770*/  @!P5 IMAD R14, R19, R6, RZ ;  /* 0x00000006130ed224 */ /* 0x010fe200078e02ff */
[----:B------:R-:W-:-:S03]  /*0780*/  @!P4 SHF.L.U64.HI R16, R2, 0x2, R3 ;  /* 0x000000020210c819 */ /* 0x000fc60000010203 */
[----:B------:R-:W4:Y:S01]  /*0790*/  @!P1 LDC.64 R2, c[0x0][0x3f8] ;  /* 0x0000fe00ff029b82 */ /* 0x000f220000000a00 */
[----:B------:R-:W-:Y:S01]  /*07a0*/  @!P4 IADD3 R12, P0, PT, R15, R12, RZ ;  /* 0x0000000c0f0cc210 */ /* 0x000fe20007f1e0ff */
[----:B------:R-:W-:Y:S01]  /*07b0*/  @!P5 IMAD R23, R25, R7, R14 ;  /* 0x000000071917d224 */ /* 0x000fe200078e020e */
[----:B--2---:R-:W-:Y:S02]  /*07c0*/  @!P4 IADD3 R28, P6, PT, R15, R28, RZ ;  /* 0x0000001c0f1cc210 */ /* 0x004fe40007fde0ff */
[----:B------:R-:W-:Y:S02]  /*07d0*/  @!P5 MOV R14, R74 ;  /* 0x0000004a000ed202 */ /* 0x000fe40000000f00 */
[----:B------:R-:W-:Y:S01]  /*07e0*/  @!P5 MOV R15, R73 ;  /* 0x00000049000fd202 */ /* 0x000fe20000000f00 */
[----:B------:R-:W2:Y:S01]  /*07f0*/  @!P2 LDC.64 R18, c[0x0][0x398] ;  /* 0x0000e600ff12ab82 */ /* 0x000ea20000000a00 */
[----:B------:R-:W-:Y:S02]  /*0800*/  SHF.R.S32.HI R9, RZ, 0x1f, R8 ;  /* 0x0000001fff097819 */ /* 0x000fe40000011408 */
[----:B------:R-:W-:Y:S01]  /*0810*/  @!P4 IADD3.X R13, PT, PT, R16, R13, RZ, P0, !PT ;  /* 0x0000000d100dc210 */ /* 0x000fe200007fe4ff */
[----:B------:R-:W-:Y:S01]  /*0820*/  @!P5 IMAD.WIDE.U32 R6, R25, R6, R14 ;  /* 0x000000061906d225 */ /* 0x000fe200078e000e */
[----:B------:R-:W-:-:S02]  /*0830*/  @!P2 MOV R14, R74 ;  /* 0x0000004a000ea202 */ /* 0x000fc40000000f00 */
[----:B------:R-:W-:Y:S01]  /*0840*/  @!P2 MOV R15, R73 ;  /* 0x00000049000fa202 */ /* 0x000fe20000000f00 */
[-C--:B---3--:R-:W-:Y:S01]  /*0850*/  @!P2 IMAD R22, R31, R4.reuse, RZ ;  /* 0x000000041f16a224 */ /* 0x088fe200078e02ff */
[----:B------:R-:W-:Y:S01]  /*0860*/  ISETP.GE.AND.EX P3, PT, R9, UR17, PT, P3 ;  /* 0x0000001109007c0c */ /* 0x000fe2000bf66330 */
[----:B------:R-:W3:Y:S01]  /*0870*/  @!P1 LDC.64 R42, c[0x0][0x398] ;  /* 0x0000e600ff2a9b82 */ /* 0x000ee20000000a00 */
[----:B------:R-:W-:Y:S01]  /*0880*/  @!P5 IADD3 R23, PT, PT, R7, R23, RZ ;  /* 0x000000170717d210 */ /* 0x000fe20007ffe0ff */
[C---:B------:R-:W-:Y:S01]  /*0890*/  @!P2 IMAD R25, R11.reuse, R5, R22 ;  /* 0x000000050b19a224 */ /* 0x040fe200078e0216 */
[----:B------:R-:W-:Y:S01]  /*08a0*/  @!P5 SHF.L.U32 R7, R6, 0x2, RZ ;  /* 0x000000020607d819 */ /* 0x000fe200000006ff */
[----:B------:R-:W-:Y:S01]  /*08b0*/  @!P2 IMAD.WIDE.U32 R4, R11, R4, R14 ;  /* 0x000000040b04a225 */ /* 0x000fe200078e000e */
[----:B------:R-:W-:Y:S02]  /*08c0*/  @!P4 IADD3.X R29, PT, PT, R16, R29, RZ, P6, !PT ;  /* 0x0000001d101dc210 */ /* 0x000fe400037fe4ff */
[----:B------:R-:W-:Y:S01]  /*08d0*/  @!P5 SHF.L.U64.HI R16, R6, 0x2, R23 ;  /* 0x000000020610d819 */ /* 0x000fe20000010217 */
[----:B----4-:R-:W-:Y:S01]  /*08e0*/  @!P1 IMAD R17, R17, R2, RZ ;  /* 0x0000000211119224 */ /* 0x010fe200078e02ff */
[----:B------:R-:W-:-:S02]  /*08f0*/  @!P2 IADD3 R5, PT, PT, R5, R25, RZ ;  /* 0x000000190505a210 */ /* 0x000fc40007ffe0ff */
[C---:B------:R-:W-:Y:S01]  /*0900*/  @!P5 IADD3 R26, P0, PT, R7.reuse, R26, RZ ;  /* 0x0000001a071ad210 */ /* 0x040fe20007f1e0ff */
[----:B------:R-:W-:Y:S01]  /*0910*/  @!P1 IMAD R17, R10, R3, R17 ;  /* 0x000000030a119224 */ /* 0x000fe200078e0211 */
[----:B0-----:R-:W-:Y:S01]  /*0920*/  @!P5 IADD3 R20, P6, PT, R7, R20, RZ ;  /* 0x000000140714d210 */ /* 0x001fe20007fde0ff */
[----:B------:R-:W0:Y:S01]  /*0930*/  @!P3 LDC.64 R14, c[0x0][0x3f8] ;  /* 0x0000fe00ff0ebb82 */ /* 0x000e220000000a00 */
[C---:B------:R-:W-:Y:S02]  /*0940*/  @!P2 SHF.L.U32 R7, R4.reuse, 0x2, RZ ;  /* 0x000000020407a819 */ /* 0x040fe400000006ff */
[----:B------:R-:W-:Y:S02]  /*0950*/  @!P2 SHF.L.U64.HI R6, R4, 0x2, R5 ;  /* 0x000000020406a819 */ /* 0x000fe40000010205 */
[----:B------:R-:W-:Y:S02]  /*0960*/  @!P1 MOV R4, R74 ;  /* 0x0000004a00049202 */ /* 0x000fe40000000f00 */
[----:B------:R-:W-:Y:S01]  /*0970*/  @!P1 MOV R5, R73 ;  /* 0x0000004900059202 */ /* 0x000fe20000000f00 */
[----:B------:R-:W4:Y:S01]  /*0980*/  @!P3 LDC.64 R24, c[0x0][0x3a0] ;  /* 0x0000e800ff18bb82 */ /* 0x000f220000000a00 */
[----:B------:R-:W-:-:S02]  /*0990*/  @!P5 IADD3.X R27, PT, PT, R16, R27, RZ, P0, !PT ;  /* 0x0000001b101bd210 */ /* 0x000fc400007fe4ff */
[----:B------:R-:W-:Y:S01]  /*09a0*/  @!P5 IADD3.X R21, PT, PT, R16, R21, RZ, P6, !PT ;  /* 0x000000151015d210 */ /* 0x000fe200037fe4ff */
[----:B------:R-:W-:Y:S01]  /*09b0*/  @!P1 IMAD.WIDE.U32 R2, R10, R2, R4 ;  /* 0x000000020a029225 */ /* 0x000fe200078e0004 */
[----:B-1----:R-:W-:Y:S02]  /*09c0*/  @!P2 IADD3 R34, P0, PT, R7, R34, RZ ;  /* 0x000000220722a210 */ /* 0x002fe40007f1e0ff */
[----:B------:R-:W-:Y:S01]  /*09d0*/  SHF.R.S32.HI R31, RZ, 0x1f, R30 ;  /* 0x0000001fff1f7819 */ /* 0x000fe2000001141e */
[----:B------:R-:W1:Y:S01]  /*09e0*/  @!P3 LDC.64 R22, c[0x0][0x398] ;  /* 0x0000e600ff16bb82 */ /* 0x000e620000000a00 */
[----:B------:R-:W-:Y:S02]  /*09f0*/  @!P1 IADD3 R3, PT, PT, R3, R17, RZ ;  /* 0x0000001103039210 */ /* 0x000fe40007ffe0ff */
[C---:B------:R-:W-:Y:S02]  /*0a00*/  @!P1 SHF.L.U32 R33, R2.reuse, 0x2, RZ ;  /* 0x0000000202219819 */ /* 0x040fe400000006ff */
[----:B------:R-:W-:-:S02]  /*0a10*/  @!P1 SHF.L.U64.HI R32, R2, 0x2, R3 ;  /* 0x0000000202209819 */ /* 0x000fc40000010203 */
[----:B------:R-:W-:Y:S01]  /*0a20*/  MOV R3, RZ ;  /* 0x000000ff00037202 */ /* 0x000fe20000000f00 */
[----:B------:R-:W3:Y:S01]  /*0a30*/  @!P1 LDC.64 R16, c[0x0][0x3a0] ;  /* 0x0000e800ff109b82 */ /* 0x000ee20000000a00 */
[----:B------:R-:W-:Y:S01]  /*0a40*/  MOV R2, RZ ;  /* 0x000000ff00027202 */ /* 0x000fe20000000f00 */
[----:B0-----:R-:W-:Y:S01]  /*0a50*/  @!P3 IMAD R9, R9, R14, RZ ;  /* 0x0000000e0909b224 */ /* 0x001fe200078e02ff */
[----:B------:R-:W-:Y:S02]  /*0a60*/  @!P2 IADD3.X R35, PT, PT, R6, R35, RZ, P0, !PT ;  /* 0x000000230623a210 */ /* 0x000fe400007fe4ff */
[----:B------:R-:W-:Y:S01]  /*0a70*/  ISETP.GE.U32.AND P0, PT, R30, UR16, PT ;  /* 0x000000101e007c0c */ /* 0x000fe2000bf06070 */
[----:B------:R-:W-:Y:S01]  /*0a80*/  @!P3 IMAD R37, R8, R15, R9 ;  /* 0x0000000f0825b224 */ /* 0x000fe200078e0209 */
[----:B------:R0:W5:Y:S01]  /*0a90*/  @!P4 LDG.E.64 R2, desc[UR8][R12.64] ;  /* 0x000000080c02c981 */ /* 0x000162000c1e1b00 */
[----:B------:R-:W-:Y:S02]  /*0aa0*/  @!P3 MOV R4, R74 ;  /* 0x0000004a0004b202 */ /* 0x000fe40000000f00 */
[----:B------:R-:W-:-:S02]  /*0ab0*/  ISETP.GE.AND.EX P0, PT, R31, UR17, PT, P0 ;  /* 0x000000111f007c0c */ /* 0x000fc4000bf06300 */
[----:B------:R-:W-:Y:S02]  /*0ac0*/  @!P3 MOV R5, R73 ;  /* 0x000000490005b202 */ /* 0x000fe40000000f00 */
[----:B--2---:R-:W-:Y:S01]  /*0ad0*/  @!P2 IADD3 R18, P6, PT, R7, R18, RZ ;  /* 0x000000120712a210 */ /* 0x004fe20007fde0ff */
[----:B0-----:R-:W0:Y:S01]  /*0ae0*/  LDC.64 R12, c[0x0][0x3b8] ;  /* 0x0000ee00ff0c7b82 */ /* 0x001e220000000a00 */
[----:B------:R-:W-:Y:S02]  /*0af0*/  @!P3 IMAD.WIDE.U32 R14, R8, R14, R4 ;  /* 0x0000000e080eb225 */ /* 0x000fe400078e0004 */
[----:B------:R-:W-:Y:S02]  /*0b00*/  @!P2 IADD3.X R19, PT, PT, R6, R19, RZ, P6, !PT ;  /* 0x000000130613a210 */ /* 0x000fe400037fe4ff */
[----:B------:R-:W-:Y:S02]  /*0b10*/  CS2R R4, SRZ ;  /* 0x0000000000047805 */ /* 0x000fe4000001ff00 */
[----:B---3--:R-:W-:Y:S01]  /*0b20*/  @!P1 IADD3 R16, P6, PT, R33, R16, RZ ;  /* 0x0000001021109210 */ /* 0x008fe20007fde0ff */
[----:B------:R-:W2:Y:S03]  /*0b30*/  @!P0 LDC.64 R10, c[0x0][0x3f8] ;  /* 0x0000fe00ff0a8b82 */ /* 0x000ea60000000a00 */
[----:B------:R3:W5:Y:S01]  /*0b40*/  @!P4 LDG.E.64 R4, desc[UR8][R28.64] ;  /* 0x000000081c04c981 */ /* 0x000762000c1e1b00 */
[----:B------:R-:W-:-:S02]  /*0b50*/  @!P1 IADD3.X R17, PT, PT, R32, R17, RZ, P6, !PT ;  /* 0x0000001120119210 */ /* 0x000fc400037fe4ff */
[----:B------:R-:W-:Y:S02]  /*0b60*/  @!P1 IADD3 R42, P6, PT, R33, R42, RZ ;  /* 0x0000002a212a9210 */ /* 0x000fe40007fde0ff */
[----:B------:R-:W-:Y:S02]  /*0b70*/  ISETP.GE.U32.AND P4, PT, R70, UR16, PT ;  /* 0x0000001046007c0c */ /* 0x000fe4000bf86070 */
[----:B------:R-:W-:Y:S02]  /*0b80*/  @!P1 IADD3.X R43, PT, PT, R32, R43, RZ, P6, !PT ;  /* 0x0000002b202b9210 */ /* 0x000fe400037fe4ff */
[----:B------:R-:W-:Y:S02]  /*0b90*/  ISETP.GE.AND.EX P4, PT, R53, UR17, PT, P4 ;  /* 0x0000001135007c0c */ /* 0x000fe4000bf86340 */
[----:B------:R-:W-:Y:S01]  /*0ba0*/  CS2R R6, SRZ ;  /* 0x0000000000067805 */ /* 0x000fe2000001ff00 */
[----:B0-----:R-:W-:Y:S01]  /*0bb0*/  IMAD.WIDE R32, R61, 0x8, R12 ;  /* 0x000000083d207825 */ /* 0x001fe200078e020c */
[----:B------:R-:W-:-:S02]  /*0bc0*/  CS2R R8, SRZ ;  /* 0x0000000000087805 */ /* 0x000fc4000001ff00 */
[----:B------:R-:W-:Y:S02]  /*0bd0*/  IADD3 R45, PT, PT, R70, 0x70, RZ ;  /* 0x00000070462d7810 */ /* 0x000fe40007ffe0ff */
[----:B------:R0:W5:Y:S04]  /*0be0*/  @!P5 LDG.E.64 R6, desc[UR8][R26.64] ;  /* 0x000000081a06d981 */ /* 0x000168000c1e1b00 */
[----:B------:R-:W4:Y:S01]  /*0bf0*/  LDG.E.64 R32, desc[UR8][R32.64] ;  /* 0x0000000820207981 */ /* 0x000f22000c1e1b00 */
[----:B------:R-:W-:Y:S02]  /*0c00*/  SHF.R.S32.HI R41, RZ, 0x1f, R45 ;  /* 0x0000001fff297819 */ /* 0x000fe4000001142d */
[----:B------:R-:W-:Y:S01]  /*0c10*/  @!P3 IADD3 R15, PT, PT, R15, R37, RZ ;  /* 0x000000250f0fb210 */ /* 0x000fe20007ffe0ff */
[----:B------:R1:W5:Y:S01]  /*0c20*/  @!P5 LDG.E.64 R8, desc[UR8][R20.64] ;  /* 0x000000081408d981 */ /* 0x000362000c1e1b00 */
[----:B------:R-:W-:Y:S01]  /*0c30*/  ISETP.GE.U32.AND P5, PT, R45, UR16, PT ;  /* 0x000000102d007c0c */ /* 0x000fe2000bfa6070 */
[----:B--2---:R-:W-:Y:S01]  /*0c40*/  @!P0 IMAD R31, R31, R10, RZ ;  /* 0x0000000a1f1f8224 */ /* 0x004fe200078e02ff */
[----:B---3--:R-:W-:Y:S01]  /*0c50*/  @!P3 SHF.L.U32 R29, R14, 0x2, RZ ;  /* 0x000000020e1db819 */ /* 0x008fe200000006ff */
[----:B0-----:R-:W0:Y:S01]  /*0c60*/  @!P0 LDC.64 R26, c[0x0][0x3a0] ;  /* 0x0000e800ff1a8b82 */ /* 0x001e220000000a00 */
[----:B------:R-:W-:-:S02]  /*0c70*/  ISETP.GE.AND.EX P5, PT, R41, UR17, PT, P5 ;  /* 0x0000001129007c0c */ /* 0x000fc4000bfa6350 */
[----:B------:R-:W-:-:S05]  /*0c80*/  @!P3 SHF.L.U64.HI R36, R14, 0x2, R15 ;  /* 0x000000020e24b819 */ /* 0x000fca000001020f */
[----:B-1----:R-:W1:Y:S01]  /*0c90*/  @!P4 LDC.64 R20, c[0x0][0x3f8] ;  /* 0x0000fe00ff14cb82 */ /* 0x002e620000000a00 */
[C---:B----4-:R-:W-:Y:S02]  /*0ca0*/  @!P3 IADD3 R24, P6, PT, R29.reuse, R24, RZ ;  /* 0x000000181d18b210 */ /* 0x050fe40007fde0ff */
[----:B------:R-:W-:Y:S02]  /*0cb0*/  @!P0 MOV R14, R74 ;  /* 0x0000004a000e8202 */ /* 0x000fe40000000f00 */
[----:B------:R-:W-:Y:S01]  /*0cc0*/  @!P0 MOV R15, R73 ;  /* 0x00000049000f8202 */ /* 0x000fe20000000f00 */
[----:B------:R-:W-:Y:S01]  /*0cd0*/  @!P0 IMAD R31, R30, R11, R31 ;  /* 0x0000000b1e1f8224 */ /* 0x000fe200078e021f */
[----:B------:R-:W-:Y:S01]  /*0ce0*/  @!P3 IADD3.X R25, PT, PT, R36, R25, RZ, P6, !PT ;  /* 0x000000192419b210 */ /* 0x000fe200037fe4ff */
[----:B------:R-:W2:Y:S01]  /*0cf0*/  @!P4 LDC.64 R38, c[0x0][0x398] ;  /* 0x0000e600ff26cb82 */ /* 0x000ea20000000a00 */
[----:B------:R-:W-:Y:S01]  /*0d00*/  @!P3 IADD3 R22, P6, PT, R29, R22, RZ ;  /* 0x000000161d16b210 */ /* 0x000fe20007fde0ff */
[----:B------:R-:W-:-:S06]  /*0d10*/  @!P0 IMAD.WIDE.U32 R10, R30, R10, R14 ;  /* 0x0000000a1e0a8225 */ /* 0x000fcc00078e000e */
[----:B------:R-:W3:Y:S01]  /*0d20*/  @!P0 LDC.64 R28, c[0x0][0x398] ;  /* 0x0000e600ff1c8b82 */ /* 0x000ee20000000a00 */
[----:B------:R-:W-:Y:S02]  /*0d30*/  @!P0 IADD3 R11, PT, PT, R11, R31, RZ ;  /* 0x0000001f0b0b8210 */ /* 0x000fe40007ffe0ff */
[----:B------:R-:W-:Y:S02]  /*0d40*/  CS2R R12, SRZ ;  /* 0x00000000000c7805 */ /* 0x000fe4000001ff00 */
[----:B------:R-:W-:-:S03]  /*0d50*/  @!P3 IADD3.X R23, PT, PT, R36, R23, RZ, P6, !PT ;  /* 0x000000172417b210 */ /* 0x000fc600037fe4ff */
[----:B------:R-:W4:Y:S01]  /*0d60*/  @!P5 LDC.64 R14, c[0x0][0x3f8] ;  /* 0x0000fe00ff0edb82 */ /* 0x000f220000000a00 */
[C---:B------:R-:W-:Y:S01]  /*0d70*/  @!P0 SHF.L.U32 R37, R10.reuse, 0x2, RZ ;  /* 0x000000020a258819 */ /* 0x040fe200000006ff */
[----:B------:R0:W5:Y:S01]  /*0d80*/  @!P2 LDG.E.64 R12, desc[UR8][R18.64] ;  /* 0x00000008120ca981 */ /* 0x000162000c1e1b00 */
[----:B------:R-:W-:Y:S02]  /*0d90*/  @!P0 SHF.L.U64.HI R36, R10, 0x2, R11 ;  /* 0x000000020a248819 */ /* 0x000fe4000001020b */
[----:B------:R-:W-:Y:S01]  /*0da0*/  CS2R R10, SRZ ;  /* 0x00000000000a7805 */ /* 0x000fe2000001ff00 */
[----:B-1----:R-:W-:Y:S02]  /*0db0*/  @!P4 IMAD R40, R53, R20, RZ ;  /* 0x000000143528c224 */ /* 0x002fe400078e02ff */
[----:B------:R-:W1:Y:S03]  /*0dc0*/  @!P4 LDC.64 R30, c[0x0][0x3a0] ;  /* 0x0000e800ff1ecb82 */ /* 0x000e660000000a00 */
[----:B------:R2:W5:Y:S01]  /*0dd0*/  @!P2 LDG.E.64 R10, desc[UR8][R34.64] ;  /* 0x00000008220aa981 */ /* 0x000562000c1e1b00 */
[----:B0-----:R-:W-:-:S02]  /*0de0*/  @!P4 MOV R18, R74 ;  /* 0x0000004a0012c202 */ /* 0x001fc40000000f00 */
[----:B------:R-:W-:Y:S01]  /*0df0*/  @!P4 MOV R19, R73 ;  /* 0x000000490013c202 */ /* 0x000fe20000000f00 */
[C---:B------:R-:W-:Y:S01]  /*0e00*/  @!P4 IMAD R47, R70.reuse, R21, R40 ;  /* 0x00000015462fc224 */ /* 0x040fe200078e0228 */
[----:B------:R-:W-:Y:S02]  /*0e10*/  ISETP.NE.AND P2, PT, RZ, UR12, PT ;  /* 0x0000000cff007c0c */ /* 0x000fe4000bf45270 */
[----:B------:R-:W-:Y:S01]  /*0e20*/  @!P0 IADD3 R26, P6, PT, R37, R26, RZ ;  /* 0x0000001a251a8210 */ /* 0x000fe20007fde0ff */
[----:B------:R-:W-:Y:S01]  /*0e30*/  @!P4 IMAD.WIDE.U32 R20, R70, R20, R18 ;  /* 0x000000144614c225 */ /* 0x000fe200078e0012 */
[----:B--2---:R-:W0:Y:S02]  /*0e40*/  @!P5 LDC.64 R34, c[0x0][0x3a0] ;  /* 0x0000e800ff22db82 */ /* 0x004e240000000a00 */
[----:B------:R-:W-:Y:S02]  /*0e50*/  @!P0 IADD3.X R27, PT, PT, R36, R27, RZ, P6, !PT ;  /* 0x0000001b241b8210 */ /* 0x000fe400037fe4ff */
[----:B------:R-:W-:-:S02]  /*0e60*/  @!P4 IADD3 R21, PT, PT, R21, R47, RZ ;  /* 0x0000002f1515c210 */ /* 0x000fc40007ffe0ff */
[----:B---3--:R-:W-:Y:S01]  /*0e70*/  @!P0 IADD3 R28, P6, PT, R37, R28, RZ ;  /* 0x0000001c251c8210 */ /* 0x008fe20007fde0ff */
[----:B----4-:R-:W-:Y:S01]  /*0e80*/  @!P5 IMAD R40, R41, R14, RZ ;  /* 0x0000000e2928d224 */ /* 0x010fe200078e02ff */
[----:B------:R-:W-:Y:S01]  /*0e90*/  @!P4 SHF.L.U32 R47, R20, 0x2, RZ ;  /* 0x00000002142fc819 */ /* 0x000fe200000006ff */
[----:B------:R-:W2:Y:S01]  /*0ea0*/  @P2 LDC.64 R18, c[0x0][0x3b0] ;  /* 0x0000ec00ff122b82 */ /* 0x000ea20000000a00 */
[----:B------:R-:W-:Y:S02]  /*0eb0*/  @!P0 IADD3.X R29, PT, PT, R36, R29, RZ, P6, !PT ;  /* 0x0000001d241d8210 */ /* 0x000fe400037fe4ff */
[----:B------:R-:W-:Y:S01]  /*0ec0*/  @!P4 SHF.L.U64.HI R44, R20, 0x2, R21 ;  /* 0x00000002142cc819 */ /* 0x000fe20000010215 */
[----:B------:R-:W-:-:S04]  /*0ed0*/  @!P5 IMAD R15, R45, R15, R40 ;  /* 0x0000000f2d0fd224 */ /* 0x000fc800078e0228 */
[----:B------:R-:W3:Y:S01]  /*0ee0*/  @!P5 LDC.64 R36, c[0x0][0x398] ;  /* 0x0000e600ff24db82 */ /* 0x000ee20000000a00 */
[----:B------:R-:W-:Y:S02]  /*0ef0*/  @!P5 MOV R40, R74 ;  /* 0x0000004a0028d202 */ /* 0x000fe40000000f00 */
[----:B------:R-:W-:-:S05]  /*0f00*/  @!P5 MOV R41, R73 ;  /* 0x000000490029d202 */ /* 0x000fca0000000f00 */
[----:B------:R-:W4:Y:S01]  /*0f10*/  LDC.64 R20, c[0x0][0x3a8] ;  /* 0x0000ea00ff147b82 */ /* 0x000f220000000a00 */
[----:B-1----:R-:W-:Y:S01]  /*0f20*/  @!P4 IADD3 R30, P6, PT, R47, R30, RZ ;  /* 0x0000001e2f1ec210 */ /* 0x002fe20007fde0ff */
[----:B------:R-:W-:-:S03]  /*0f30*/  @!P5 IMAD.WIDE.U32 R40, R45, R14, R40 ;  /* 0x0000000e2d28d225 */ /* 0x000fc600078e0028 */
[----:B------:R-:W-:Y:S01]  /*0f40*/  @!P4 IADD3.X R31, PT, PT, R44, R31, RZ, P6, !PT ;  /* 0x0000001f2c1fc210 */ /* 0x000fe200037fe4ff */
[----:B------:R-:W-:Y:S01]  /*0f50*/  IMAD R45, R71, 0x54, RZ ;  /* 0x00000054472d7824 */ /* 0x000fe200078e02ff */
[----:B------:R-:W-:Y:S02]  /*0f60*/  @!P4 IADD3 R38, P6, PT, R47, R38, RZ ;  /* 0x000000262f26c210 */ /* 0x000fe40007fde0ff */
[----:B------:R-:W-:Y:S02]  /*0f70*/  @!P5 IADD3 R41, PT, PT, R41, R15, RZ ;  /* 0x0000000f2929d210 */ /* 0x000fe40007ffe0ff */
[----:B------:R-:W-:Y:S02]  /*0f80*/  @!P5 SHF.L.U32 R15, R40, 0x2, RZ ;  /* 0x00000002280fd819 */ /* 0x000fe400000006ff */
[----:B------:R-:W-:Y:S02]  /*0f90*/  @!P4 IADD3.X R39, PT, PT, R44, R39, RZ, P6, !PT ;  /* 0x000000272c27c210 */ /* 0x000fe400037fe4ff */
[----:B------:R-:W-:-:S02]  /*0fa0*/  @!P5 SHF.L.U64.HI R40, R40, 0x2, R41 ;  /* 0x000000022828d819 */ /* 0x000fc40000010229 */
[----:B0-----:R-:W-:Y:S02]  /*0fb0*/  @!P5 IADD3 R34, P6, PT, R15, R34, RZ ;  /* 0x000000220f22d210 */ /* 0x001fe40007fde0ff */
[----:B------:R-:W-:Y:S02]  /*0fc0*/  IADD3 R41, PT, PT, R45, R0, RZ ;  /* 0x000000002d297210 */ /* 0x000fe40007ffe0ff */
[----:B------:R-:W-:Y:S02]  /*0fd0*/  @!P5 IADD3.X R35, PT, PT, R40, R35, RZ, P6, !PT ;  /* 0x000000232823d210 */ /* 0x000fe400037fe4ff */
[----:B---3--:R-:W-:Y:S01]  /*0fe0*/  @!P5 IADD3 R36, P6, PT, R15, R36, RZ ;  /* 0x000000240f24d210 */ /* 0x008fe20007fde0ff */
[----:B--2---:R-:W-:-:S04]  /*0ff0*/  @P2 IMAD.WIDE R18, R41, 0x2, R18 ;  /* 0x0000000229122825 */ /* 0x004fc800078e0212 */
[----:B----4-:R-:W-:Y:S01]  /*1000*/  IMAD.WIDE R20, R41, 0x2, R20 ;  /* 0x0000000229147825 */ /* 0x010fe200078e0214 */
[----:B------:R-:W-:Y:S01]  /*1010*/  @!P5 IADD3.X R37, PT, PT, R40, R37, RZ, P6, !PT ;  /* 0x000000252825d210 */ /* 0x000fe200037fe4ff */
[----:B------:R-:W2:Y:S04]  /*1020*/  @P2 LDG.E.U16 R41, desc[UR8][R18.64+0x2] ;  /* 0x0000020812292981 */ /* 0x000ea8000c1e1500 */
[----:B------:R0:W3:Y:S04]  /*1030*/  @P2 LDG.E.U16 R40, desc[UR8][R18.64] ;  /* 0x0000000812282981 */ /* 0x0000e8000c1e1500 */
[----:B------:R-:W4:Y:S04]  /*1040*/  LDG.E.U16 R52, desc[UR8][R20.64] ;  /* 0x0000000814347981 */ /* 0x000f28000c1e1500 */
[----:B------:R1:W4:Y:S01]  /*1050*/  LDG.E.U16 R0, desc[UR8][R20.64+0x2] ;  /* 0x0000020814007981 */ /* 0x000322000c1e1500 */
[----:B0-----:R-:W-:-:S02]  /*1060*/  CS2R R18, SRZ ;  /* 0x0000000000127805 */ /* 0x001fc4000001ff00 */
[----:B------:R-:W-:-:S04]  /*1070*/  CS2R R48, SRZ ;  /* 0x0000000000307805 */ /* 0x000fc8000001ff00 */
[----:B------:R0:W5:Y:S01]  /*1080*/  @!P3 LDG.E.64 R18, desc[UR8][R24.64] ;  /* 0x000000081812b981 */ /* 0x000162000c1e1b00 */
[----:B-1----:R-:W-:-:S03]  /*1090*/  CS2R R20, SRZ ;  /* 0x0000000000147805 */ /* 0x002fc6000001ff00 */
[----:B------:R1:W5:Y:S04]  /*10a0*/  @!P4 LDG.E.64 R48, desc[UR8][R30.64] ;  /* 0x000000081e30c981 */ /* 0x000368000c1e1b00 */
[----:B------:R1:W5:Y:S01]  /*10b0*/  @!P3 LDG.E.64 R20, desc[UR8][R22.64] ;  /* 0x000000081614b981 */ /* 0x000362000c1e1b00 */
[----:B0-----:R-:W-:Y:S02]  /*10c0*/  CS2R R24, SRZ ;  /* 0x0000000000187805 */ /* 0x001fe4000001ff00 */
[----:B-1----:R-:W-:-:S04]  /*10d0*/  CS2R R30, SRZ ;  /* 0x00000000001e7805 */ /* 0x002fc8000001ff00 */
[----:B------:R0:W5:Y:S01]  /*10e0*/  @!P0 LDG.E.64 R24, desc[UR8][R28.64] ;  /* 0x000000081c188981 */ /* 0x000162000c1e1b00 */
[----:B------:R-:W-:-:S03]  /*10f0*/  CS2R R22, SRZ ;  /* 0x0000000000167805 */ /* 0x000fc6000001ff00 */
[----:B------:R-:W5:Y:S04]  /*1100*/  @!P4 LDG.E.64 R30, desc[UR8][R38.64] ;  /* 0x00000008261ec981 */ /* 0x000f68000c1e1b00 */
[----:B------:R1:W5:Y:S01]  /*1110*/  @!P0 LDG.E.64 R22, desc[UR8][R26.64] ;  /* 0x000000081a168981 */ /* 0x000362000c1e1b00 */
[----:B0-----:R-:W-:-:S06]  /*1120*/  CS2R R28, SRZ ;  /* 0x00000000001c7805 */ /* 0x001fcc000001ff00 */
[----:B------:R-:W5:Y:S01]  /*1130*/  @!P5 LDG.E.64 R28, desc[UR8][R36.64] ;  /* 0x00000008241cd981 */ /* 0x000f62000c1e1b00 */
[----:B-1----:R-:W-:-:S06]  /*1140*/  CS2R R26, SRZ ;  /* 0x00000000001a7805 */ /* 0x002fcc000001ff00 */
[----:B------:R-:W5:Y:S01]  /*1150*/  @!P5 LDG.E.64 R26, desc[UR8][R34.64] ;  /* 0x00000008221ad981 */ /* 0x000f62000c1e1b00 */
[----:B------:R-:W-:-:S06]  /*1160*/  CS2R R14, SRZ ;  /* 0x00000000000e7805 */ /* 0x000fcc000001ff00 */
[----:B------:R0:W5:Y:S02]  /*1170*/  @!P1 LDG.E.64 R14, desc[UR8][R16.64] ;  /* 0x00000008100e9981 */ /* 0x000164000c1e1b00 */
[----:B0-----:R-:W-:-:S06]  /*1180*/  CS2R R16, SRZ ;  /* 0x0000000000107805 */ /* 0x001fcc000001ff00 */
[----:B------:R0:W5:Y:S01]  /*1190*/  @!P1 LDG.E.64 R16, desc[UR8][R42.64] ;  /* 0x000000082a109981 */ /* 0x000162000c1e1b00 */
[----:B------:R-:W-:Y:S01]  /*11a0*/  UISETP.NE.AND UP1, UPT, UR12, URZ, UPT ;  /* 0x000000ff0c00728c */ /* 0x000fe2000bf25270 */
[----:B------:R-:W-:Y:S02]  /*11b0*/  MOV R60, RZ ;  /* 0x000000ff003c7202 */ /* 0x000fe40000000f00 */
[----:B------:R-:W-:Y:S01]  /*11c0*/  MOV R59, RZ ;  /* 0x000000ff003b7202 */ /* 0x000fe20000000f00 */
        /* <DEDUP_REMOVED lines=9> */
[----:B------:R-:W1:Y:S02]  /*1260*/  @P1 MUFU.RSQ R32, R32 ;  /* 0x0000002000201308 */ /* 0x000e640000001400 */
[----:B-1----:R-:W-:-:S13]  /*1270*/  @P1 R2UR UR6, R32 ;  /* 0x00000000200612ca */ /* 0x002fda00000e0000 */
[----:B------:R-:W-:Y:S01]  /*1280*/  @UP0 UMOV UR10, UR6 ;  /* 0x00000006000a0c82 */ /* 0x000fe20008000000 */
[----:B--2---:R-:W-:Y:S02]  /*1290*/  @P2 SHF.L.U32 R59, R41, 0x10, RZ ;  /* 0x00000010293b2819 */ /* 0x004fe400000006ff */
[----:B---3--:R-:W-:Y:S02]  /*12a0*/  @P2 SHF.L.U32 R60, R40, 0x10, RZ ;  /* 0x00000010283c2819 */ /* 0x008fe400000006ff */
[----:B----4-:R-:W-:Y:S02]  /*12b0*/  SHF.L.U32 R52, R52, 0x10, RZ ;  /* 0x0000001034347819 */ /* 0x010fe400000006ff */
[----:B------:R-:W-:Y:S01]  /*12c0*/  SHF.L.U32 R0, R0, 0x10, RZ ;  /* 0x0000001000007819 */ /* 0x000fe200000006ff */
[----:B0-----:R-:W-:Y:S06]  /*12d0*/  BRA.U UP1, `(.L_x_1492) ;  /* 0x0000000501c47547 */ /* 0x001fec000b800000 */
[----:B-----5:R-:W-:Y:S01]  /*12e0*/  FADD.FTZ R33, R48, -UR13 ;  /* 0x8000000d30217e21 */ /* 0x020fe20008010000 */
[----:B------:R-:W-:Y:S01]  /*12f0*/  FMUL.FTZ R34, R30, R52 ;  /* 0x000000341e227220 */ /* 0x000fe20000410000 */
[----:B------:R-:W-:Y:S01]  /*1300*/  FADD.FTZ R32, R49, -UR13 ;  /* 0x8000000d31207e21 */ /* 0x000fe20008010000 */
[----:B------:R-:W-:Y:S01]  /*1310*/  FMUL.FTZ R35, R31, R0 ;  /* 0x000000001f237220 */ /* 0x000fe20000410000 */
[----:B------:R-:W-:Y:S01]  /*1320*/  FMUL.FTZ R33, R33, UR10 ;  /* 0x0000000a21217c20 */ /* 0x000fe20008410000 */
[----:B------:R-:W-:Y:S01]  /*1330*/  FADD.FTZ R38, R2, -UR13 ;  /* 0x8000000d02267e21 */ /* 0x000fe20008010000 */
[----:B------:R-:W-:Y:S01]  /*1340*/  FMUL.FTZ R32, R32, UR10 ;  /* 0x0000000a20207c20 */ /* 0x000fe20008410000 */
[----:B------:R-:W-:Y:S01]  /*1350*/  FADD.FTZ R36, RZ, R34 ;  /* 0x00000022ff247221 */ /* 0x000fe20000010000 */
[----:B------:R-:W-:Y:S01]  /*1360*/  FFMA.FTZ R37, R33, R34, RZ ;  /* 0x0000002221257223 */ /* 0x000fe200000100ff */
[----:B------:R-:W-:Y:S01]  /*1370*/  FFMA.FTZ R39, R30, R33, RZ ;  /* 0x000000211e277223 */ /* 0x000fe200000100ff */
[----:B------:R-:W-:Y:S01]  /*1380*/  FADD.FTZ R33, R3, -UR13 ;  /* 0x8000000d03217e21 */ /* 0x000fe20008010000 */
[----:B------:R-:W-:Y:S01]  /*1390*/  FMUL.FTZ R41, R4, R52 ;  /* 0x0000003404297220 */ /* 0x000fe20000410000 */
[----:B------:R-:W-:Y:S01]  /*13a0*/  FMUL.FTZ R38, R38, UR10 ;  /* 0x0000000a26267c20 */ /* 0x000fe20008410000 */
[----:B------:R-:W-:Y:S01]  /*13b0*/  FADD.FTZ R36, R35, R36 ;  /* 0x0000002423247221 */ /* 0x000fe20000010000 */
[----:B------:R-:W-:Y:S01]  /*13c0*/  FFMA.FTZ R37, R32, R35, R37 ;  /* 0x0000002320257223 */ /* 0x000fe20000010025 */
[----:B------:R-:W-:Y:S01]  /*13d0*/  FMUL.FTZ R34, R33, UR10 ;  /* 0x0000000a21227c20 */ /* 0x000fe20008410000 */
[----:B------:R-:W-:Y:S01]  /*13e0*/  FADD.FTZ R35, R22, -UR13 ;  /* 0x8000000d16237e21 */ /* 0x000fe20008010000 */
[----:B------:R-:W-:Y:S01]  /*13f0*/  FADD.FTZ R36, R36, R41 ;  /* 0x0000002924247221 */ /* 0x000fe20000010000 */
[----:B------:R-:W-:Y:S01]  /*1400*/  FFMA.FTZ R37, R38, R41, R37 ;  /* 0x0000002926257223 */ /* 0x000fe20000010025 */
[----:B------:R-:W-:Y:S01]  /*1410*/  FMUL.FTZ R33, R5, R0 ;  /* 0x0000000005217220 */ /* 0x000fe20000410000 */
[----:B------:R-:W-:Y:S01]  /*1420*/  FFMA.FTZ R39, R4, R38, R39 ;  /* 0x0000002604277223 */ /* 0x000fe20000010027 */
[----:B------:R-:W-:Y:S01]  /*1430*/  FFMA.FTZ R32, R31, R32, RZ ;  /* 0x000000201f207223 */ /* 0x000fe200000100ff */
[----:B------:R-:W-:Y:S01]  /*1440*/  FMUL.FTZ R41, R24, R52 ;  /* 0x0000003418297220 */ /* 0x000fe20000410000 */
[----:B------:R-:W-:Y:S01]  /*1450*/  FMUL.FTZ R38, R35, UR10 ;  /* 0x0000000a23267c20 */ /* 0x000fe20008410000 */
[----:B------:R-:W-:Y:S01]  /*1460*/  FADD.FTZ R36, R33, R36 ;  /* 0x0000002421247221 */ /* 0x000fe20000010000 */
[----:B------:R-:W-:Y:S01]  /*1470*/  FFMA.FTZ R37, R34, R33, R37 ;  /* 0x0000002122257223 */ /* 0x000fe20000010025 */
[----:B------:R-:W-:Y:S01]  /*1480*/  FADD.FTZ R33, R23, -UR13 ;  /* 0x8000000d17217e21 */ /* 0x000fe20008010000 */
[----:B------:R-:W-:Y:S01]  /*1490*/  FFMA.FTZ R32, R5, R34, R32 ;  /* 0x0000002205207223 */ /* 0x000fe20000010020 */
[----:B------:R-:W-:Y:S01]  /*14a0*/  FFMA.FTZ R39, R24, R38, R39 ;  /* 0x0000002618277223 */ /* 0x000fe20000010027 */
[----:B------:R-:W-:Y:S01]  /*14b0*/  FADD.FTZ R35, R36, R41 ;  /* 0x0000002924237221 */ /* 0x000fe20000010000 */
[----:B------:R-:W-:Y:S01]  /*14c0*/  FMUL.FTZ R34, R25, R0 ;  /* 0x0000000019227220 */ /* 0x000fe20000410000 */
[----:B------:R-:W-:Y:S01]  /*14d0*/  FFMA.FTZ R38, R38, R41, R37 ;  /* 0x0000002926267223 */ /* 0x000fe20000010025 */
[----:B------:R-:W-:Y:S01]  /*14e0*/  FMUL.FTZ R33, R33, UR10 ;  /* 0x0000000a21217c20 */ /* 0x000fe20008410000 */
[----:B------:R-:W-:Y:S01]  /*14f0*/  FADD.FTZ R36, R6, -UR13 ;  /* 0x8000000d06247e21 */ /* 0x000fe20008010000 */
[----:B------:R-:W-:Y:S01]  /*1500*/  FMUL.FTZ R40, R8, R52 ;  /* 0x0000003408287220 */ /* 0x000fe20000410000 */
[----:B------:R-:W-:Y:S01]  /*1510*/  FADD.FTZ R35, R34, R35 ;  /* 0x0000002322237221 */ /* 0x000fe20000010000 */
[----:B------:R-:W-:Y:S01]  /*1520*/  FFMA.FTZ R32, R25, R33, R32 ;  /* 0x0000002119207223 */ /* 0x000fe20000010020 */
[----:B------:R-:W-:Y:S01]  /*1530*/  FFMA.FTZ R38, R33, R34, R38 ;  /* 0x0000002221267223 */ /* 0x000fe20000010026 */
[----:B------:R-:W-:Y:S01]  /*1540*/  FMUL.FTZ R37, R36, UR10 ;  /* 0x0000000a24257c20 */ /* 0x000fe20008410000 */
[----:B------:R-:W-:Y:S01]  /*1550*/  FADD.FTZ R33, R7, -UR13 ;  /* 0x8000000d07217e21 */ /* 0x000fe20008010000 */
        /* <DEDUP_REMOVED lines=9> */
[----:B------:R-:W-:Y:S01]  /*15f0*/  FFMA.FTZ R38, R33, R34, R38 ;  /* 0x0000002221267223 */ /* 0x000fe20000010026 */
[----:B------:R-:W-:Y:S01]  /*1600*/  FMUL.FTZ R37, R36, UR10 ;  /* 0x0000000a24257c20 */ /* 0x000fe20008410000 */
[----:B------:R-:W-:Y:S01]  /*1610*/  FADD.FTZ R33, R11, -UR13 ;  /* 0x8000000d0b217e21 */ /* 0x000fe20008010000 */
[----:B------:R-:W-:Y:S01]  /*1620*/  FADD.FTZ R35, R35, R40 ;  /* 0x0000002823237221 */ /* 0x000fe20000010000 */
[----:B------:R-:W-:Y:S01]  /*1630*/  FMUL.FTZ R34, R13, R0 ;  /* 0x000000000d227220 */ /* 0x000fe20000410000 */
[----:B------:R-:W-:Y:S01]  /*1640*/  FFMA.FTZ R38, R37, R40, R38 ;  /* 0x0000002825267223 */ /* 0x000fe20000010026 */
[----:B------:R-:W-:Y:S01]  /*1650*/  FADD.FTZ R36, R14, -UR13 ;  /* 0x8000000d0e247e21 */ /* 0x000fe20008010000 */
[----:B------:R-:W-:Y:S01]  /*1660*/  FMUL.FTZ R33, R33, UR10 ;  /* 0x0000000a21217c20 */ /* 0x000fe20008410000 */
[----:B------:R-:W-:Y:S01]  /*1670*/  FMUL.FTZ R40, R16, R52 ;  /* 0x0000003410287220 */ /* 0x000fe20000410000 */
[----:B------:R-:W-:Y:S01]  /*1680*/  FADD.FTZ R35, R34, R35 ;  /* 0x0000002322237221 */ /* 0x000fe20000010000 */
[----:B------:R-:W-:Y:S01]  /*1690*/  FFMA.FTZ R39, R12, R37, R39 ;  /* 0x000000250c277223 */ /* 0x000fe20000010027 */
[----:B------:R-:W-:Y:S01]  /*16a0*/  FMUL.FTZ R37, R36, UR10 ;  /* 0x0000000a24257c20 */ /* 0x000fe20008410000 */
[----:B------:R-:W-:Y:S01]  /*16b0*/  FFMA.FTZ R32, R13, R33, R32 ;  /* 0x000000210d207223 */ /* 0x000fe20000010020 */
[----:B------:R-:W-:Y:S01]  /*16c0*/  FFMA.FTZ R38, R33, R34, R38 ;  /* 0x0000002221267223 */ /* 0x000fe20000010026 */
        /* <DEDUP_REMOVED lines=11> */
[----:B------:R-:W-:Y:S01]  /*1780*/  FADD.FTZ R42, R35, R40 ;  /* 0x00000028232a7221 */ /* 0x000fe20000010000 */
[----:B------:R-:W-:Y:S01]  /*1790*/  FFMA.FTZ R34, R17, R33, R32 ;  /* 0x0000002111227223 */ /* 0x000fe20000010020 */
[----:B------:R-:W-:Y:S01]  /*17a0*/  FADD.FTZ R36, R19, -UR13 ;  /* 0x8000000d13247e21 */ /* 0x000fe20008010000 */
[----:B------:R-:W-:Y:S01]  /*17b0*/  FADD.FTZ R35, RZ, R30 ;  /* 0x0000001eff237221 */ /* 0x000fe20000010000 */
[----:B------:R-:W-:Y:S01]  /*17c0*/  FADD.FTZ R32, RZ, R31 ;  /* 0x0000001fff207221 */ /* 0x000fe20000010000 */
[----:B------:R-:W-:Y:S01]  /*17d0*/  FFMA.FTZ R33, R20, R37, R39 ;  /* 0x0000002514217223 */ /* 0x000fe20000010027 */
[----:B------:R-:W-:Y:S01]  /*17e0*/  FFMA.FTZ R39, R37, R40, R38 ;  /* 0x0000002825277223 */ /* 0x000fe20000010026 */
[----:B------:R-:W-:Y:S01]  /*17f0*/  FMUL.FTZ R36, R36, UR10 ;  /* 0x0000000a24247c20 */ /* 0x000fe20008410000 */
[----:B------:R-:W-:Y:S01]  /*1800*/  FMUL.FTZ R37, R21, R0 ;  /* 0x0000000015257220 */ /* 0x000fe20000410000 */
[----:B------:R-:W-:Y:S01]  /*1810*/  FADD.FTZ R35, R4, R35 ;  /* 0x0000002304237221 */ /* 0x000fe20000010000 */
[----:B------:R-:W-:Y:S01]  /*1820*/  FADD.FTZ R32, R5, R32 ;  /* 0x0000002005207221 */ /* 0x000fe20000010000 */
[----:B------:R-:W-:Y:S01]  /*1830*/  FFMA.FTZ R34, R21, R36, R34 ;  /* 0x0000002415227223 */ /* 0x000fe20000010022 */
[----:B------:R-:W-:Y:S01]  /*1840*/  FFMA.FTZ R39, R36, R37, R39 ;  /* 0x0000002524277223 */ /* 0x000fe20000010027 */
[----:B------:R-:W-:Y:S01]  /*1850*/  FADD.FTZ R35, R24, R35 ;  /* 0x0000002318237221 */ /* 0x000fe20000010000 */
[----:B------:R-:W-:Y:S01]  /*1860*/  FADD.FTZ R36, R25, R32 ;  /* 0x0000002019247221 */ /* 0x000fe20000010000 */
[----:B------:R-:W-:Y:S01]  /*1870*/  FADD.FTZ R42, R37, R42 ;  /* 0x0000002a252a7221 */ /* 0x000fe20000010000 */
[----:B------:R-:W-:Y:S01]  /*1880*/  FADD.FTZ R37, R26, -UR13 ;  /* 0x8000000d1a257e21 */ /* 0x000fe20008010000 */
[----:B------:R-:W-:Y:S01]  /*1890*/  FADD.FTZ R35, R8, R35 ;  /* 0x0000002308237221 */ /* 0x000fe20000010000 */
[----:B------:R-:W-:Y:S01]  /*18a0*/  FADD.FTZ R36, R9, R36 ;  /* 0x0000002409247221 */ /* 0x000fe20000010000 */
[----:B------:R-:W-:Y:S01]  /*18b0*/  FMUL.FTZ R41, R28, R52 ;  /* 0x000000341c297220 */ /* 0x000fe20000410000 */
[----:B------:R-:W-:Y:S01]  /*18c0*/  FMUL.FTZ R32, R37, UR10 ;  /* 0x0000000a25207c20 */ /* 0x000fe20008410000 */
[----:B------:R-:W-:Y:S01]  /*18d0*/  FADD.FTZ R35, R12, R35 ;  /* 0x000000230c237221 */ /* 0x000fe20000010000 */
[----:B------:R-:W-:Y:S01]  /*18e0*/  FADD.FTZ R36, R13, R36 ;  /* 0x000000240d247221 */ /* 0x000fe20000010000 */
[----:B------:R-:W-:Y:S01]  /*18f0*/  FADD.FTZ R37, R27, -UR13 ;  /* 0x8000000d1b257e21 */ /* 0x000fe20008010000 */
[----:B------:R-:W-:Y:S01]  /*1900*/  FADD.FTZ R43, R42, R41 ;  /* 0x000000292a2b7221 */ /* 0x000fe20000010000 */
[----:B------:R-:W-:Y:S01]  /*1910*/  FADD.FTZ R35, R16, R35 ;  /* 0x0000002310237221 */ /* 0x000fe20000010000 */
[----:B------:R-:W-:Y:S01]  /*1920*/  FADD.FTZ R38, R17, R36 ;  /* 0x0000002411267221 */ /* 0x000fe20000010000 */
[----:B------:R-:W-:Y:S01]  /*1930*/  FMUL.FTZ R37, R37, UR10 ;  /* 0x0000000a25257c20 */ /* 0x000fe20008410000 */
[----:B------:R-:W-:Y:S01]  /*1940*/  FFMA.FTZ R42, R32, R41, R39 ;  /* 0x00000029202a7223 */ /* 0x000fe20000010027 */
[----:B------:R-:W-:Y:S01]  /*1950*/  FADD.FTZ R35, R20, R35 ;  /* 0x0000002314237221 */ /* 0x000fe20000010000 */
[----:B------:R-:W-:Y:S01]  /*1960*/  FMUL.FTZ R40, R29, R0 ;  /* 0x000000001d287220 */ /* 0x000fe20000410000 */
[----:B------:R-:W-:Y:S01]  /*1970*/  FADD.FTZ R38, R21, R38 ;  /* 0x0000002615267221 */ /* 0x000fe20000010000 */
[C---:B------:R-:W-:Y:S01]  /*1980*/  FFMA.FTZ R32, R28.reuse, R32, R33 ;  /* 0x000000201c207223 */ /* 0x040fe20000010021 */
[----:B------:R-:W-:Y:S01]  /*1990*/  FFMA.FTZ R33, R29, R37, R34 ;  /* 0x000000251d217223 */ /* 0x000fe20000010022 */
[----:B------:R-:W-:Y:S01]  /*19a0*/  FADD.FTZ R34, R28, R35 ;  /* 0x000000231c227221 */ /* 0x000fe20000010000 */
[----:B------:R-:W-:Y:S01]  /*19b0*/  FADD.FTZ R36, R40, R43 ;  /* 0x0000002b28247221 */ /* 0x000fe20000010000 */
[----:B------:R-:W-:Y:S01]  /*19c0*/  FFMA.FTZ R39, R37, R40, R42 ;  /* 0x0000002825277223 */ /* 0x000fe2000001002a */
[----:B------:R-:W-:Y:S01]  /*19d0*/  FADD.FTZ R35, R29, R38 ;  /* 0x000000261d237221 */ /* 0x000fe20000010000 */
[----:B------:R-:W-:Y:S06]  /*19e0*/  BRA `(.L_x_1493) ;  /* 0x0000001000007947 */ /* 0x000fec0003800000 */
.L_x_1492:
[----:B-----5:R-:W-:Y:S01]  /*19f0*/  FADD.FTZ R33, R48, -UR13 ;  /* 0x8000000d30217e21 */ /* 0x020fe20008010000 */
[----:B------:R-:W-:Y:S01]  /*1a00*/  FADD.FTZ R32, R49, -UR13 ;  /* 0x8000000d31207e21 */ /* 0x000fe20008010000 */
[----:B------:R-:W-:Y:S01]  /*1a10*/  FADD.FTZ R45, R2, -UR13 ;  /* 0x8000000d022d7e21 */ /* 0x000fe20008010000 */
[----:B------:R-:W-:Y:S01]  /*1a20*/  FADD.FTZ R42, R3, -UR13 ;  /* 0x8000000d032a7e21 */ /* 0x000fe20008010000 */
[----:B------:R-:W-:Y:S01]  /*1a30*/  FMUL.FTZ R33, R33, UR10 ;  /* 0x0000000a21217c20 */ /* 0x000fe20008410000 */
[----:B------:R-:W-:Y:S01]  /*1a40*/  FMUL.FTZ R32, R32, UR10 ;  /* 0x0000000a20207c20 */ /* 0x000fe20008410000 */
[----:B------:R-:W-:Y:S02]  /*1a50*/  FMUL.FTZ R45, R45, UR10 ;  /* 0x0000000a2d2d7c20 */ /* 0x000fe40008410000 */
[--C-:B------:R-:W-:Y:S01]  /*1a60*/  FFMA.FTZ R34, R52, R33, R60.reuse ;  /* 0x0000002134227223 */ /* 0x100fe2000001003c */
        /* <DEDUP_REMOVED lines=9> */
[----:B------:R-:W-:Y:S01]  /*1b00*/  FMUL.FTZ R36, R42, UR10 ;  /* 0x0000000a2a247c20 */ /* 0x000fe20008410000 */
[----:B-1----:R-:W-:-:S02]  /*1b10*/  FADD.FTZ R40, R41, 1 ;  /* 0x3f80000029287421 */ /* 0x002fc40000010000 */
[----:B------:R0:W1:Y:S01]  /*1b20*/  MUFU.RCP R39, R37 ;  /* 0x0000002500277308 */ /* 0x0000620000001000 */
[----:B--2---:R-:W-:-:S07]  /*1b30*/  FADD.FTZ R50, R44, 1 ;  /* 0x3f8000002c327421 */ /* 0x004fce0000010000 */
[----:B------:R-:W2:Y:S01]  /*1b40*/  MUFU.RCP R40, R40 ;  /* 0x0000002800287308 */ /* 0x000ea20000001000 */
[----:B0-----:R-:W-:-:S04]  /*1b50*/  FFMA.FTZ R37, R0, R36, R59 ;  /* 0x0000002400257223 */ /* 0x001fc8000001003b */
[----:B------:R-:W-:Y:S01]  /*1b60*/  FMUL.FTZ R42, R37, -1.4426950216293334961 ;  /* 0xbfb8aa3b252a7820 */ /* 0x000fe20000410000 */
[----:B-1----:R-:W-:-:S05]  /*1b70*/  FADD.FTZ R41, -R39, 1 ;  /* 0x3f80000027297421 */ /* 0x002fca0000010100 */
[----:B------:R-:W0:Y:S01]  /*1b80*/  MUFU.EX2 R42, R42 ;  /* 0x0000002a002a7308 */ /* 0x000e220000000800 */
[----:B------:R-:W-:Y:S01]  /*1b90*/  FFMA.FTZ R41, R34, R41, 1 ;  /* 0x3f80000022297423 */ /* 0x000fe20000010029 */
[----:B------:R-:W-:Y:S01]  /*1ba0*/  FMUL.FTZ R34, R30, R39 ;  /* 0x000000271e227220 */ /* 0x000fe20000410000 */
[----:B------:R-:W-:Y:S01]  /*1bb0*/  FADD.FTZ R39, R22, -UR13 ;  /* 0x8000000d16277e21 */ /* 0x000fe20008010000 */
[----:B--2---:R-:W-:Y:S01]  /*1bc0*/  FADD.FTZ R43, -R40, 1 ;  /* 0x3f800000282b7421 */ /* 0x004fe20000010100 */
[----:B------:R-:W-:Y:S01]  /*1bd0*/  FMUL.FTZ R47, R31, R40 ;  /* 0x000000281f2f7220 */ /* 0x000fe20000410000 */
[----:B------:R-:W-:Y:S01]  /*1be0*/  FMUL.FTZ R34, R34, R41 ;  /* 0x0000002922227220 */ /* 0x000fe20000410000 */
[----:B------:R-:W-:Y:S01]  /*1bf0*/  FMUL.FTZ R41, R39, UR10 ;  /* 0x0000000a27297c20 */ /* 0x000fe20008410000 */
[----:B------:R-:W-:Y:S02]  /*1c00*/  FFMA.FTZ R38, R38, R43, 1 ;  /* 0x3f80000026267423 */ /* 0x000fe4000001002b */
[----:B------:R-:W1:Y:S01]  /*1c10*/  MUFU.RCP R43, R50 ;  /* 0x00000032002b7308 */ /* 0x000e620000001000 */
[----:B------:R-:W-:Y:S01]  /*1c20*/  FFMA.FTZ R39, R52, R41, R60 ;  /* 0x0000002934277223 */ /* 0x000fe2000001003c */
[----:B------:R-:W-:Y:S01]  /*1c30*/  FMUL.FTZ R47, R47, R38 ;  /* 0x000000262f2f7220 */ /* 0x000fe20000410000 */
[----:B------:R-:W-:Y:S01]  /*1c40*/  FADD.FTZ R38, R23, -UR13 ;  /* 0x8000000d17267e21 */ /* 0x000fe20008010000 */
[----:B0-----:R-:W-:Y:S01]  /*1c50*/  FADD.FTZ R46, R42, 1 ;  /* 0x3f8000002a2e7421 */ /* 0x001fe20000010000 */
[----:B------:R-:W-:-:S02]  /*1c60*/  FMUL.FTZ R44, R39, -1.4426950216293334961 ;  /* 0xbfb8aa3b272c7820 */ /* 0x000fc40000410000 */
[----:B------:R-:W-:-:S03]  /*1c70*/  FMUL.FTZ R38, R38, UR10 ;  /* 0x0000000a26267c20 */ /* 0x000fc60008410000 */
[----:B------:R-:W0:Y:S01]  /*1c80*/  MUFU.RCP R46, R46 ;  /* 0x0000002e002e7308 */ /* 0x000e220000001000 */
[----:B------:R-:W-:-:S04]  /*1c90*/  FFMA.FTZ R40, R0, R38, R59 ;  /* 0x0000002600287223 */ /* 0x000fc8000001003b */
[----:B------:R-:W-:-:S03]  /*1ca0*/  FMUL.FTZ R42, R40, -1.4426950216293334961 ;  /* 0xbfb8aa3b282a7820 */ /* 0x000fc60000410000 */
[----:B------:R-:W2:Y:S01]  /*1cb0*/  MUFU.EX2 R44, R44 ;  /* 0x0000002c002c7308 */ /* 0x000ea20000000800 */
[----:B-1----:R-:W-:Y:S01]  /*1cc0*/  FADD.FTZ R50, -R43, 1 ;  /* 0x3f8000002b327421 */ /* 0x002fe20000010100 */
[----:B------:R-:W-:Y:S02]  /*1cd0*/  FMUL.FTZ R43, R4, R43 ;  /* 0x0000002b042b7220 */ /* 0x000fe40000410000 */
[----:B------:R-:W1:Y:S01]  /*1ce0*/  MUFU.EX2 R42, R42 ;  /* 0x0000002a002a7308 */ /* 0x000e620000000800 */
[----:B------:R-:W-:Y:S01]  /*1cf0*/  FFMA.FTZ R50, R35, R50, 1 ;  /* 0x3f80000023327423 */ /* 0x000fe20000010032 */
[----:B------:R-:W-:-:S04]  /*1d00*/  FADD.FTZ R35, R6, -UR13 ;  /* 0x8000000d06237e21 */ /* 0x000fc80008010000 */
[----:B------:R-:W-:Y:S01]  /*1d10*/  FMUL.FTZ R35, R35, UR10 ;  /* 0x0000000a23237c20 */ /* 0x000fe20008410000 */
[----:B--2---:R-:W-:Y:S01]  /*1d20*/  FADD.FTZ R76, R44, 1 ;  /* 0x3f8000002c4c7421 */ /* 0x004fe20000010000 */
[----:B------:R-:W-:Y:S01]  /*1d30*/  FMUL.FTZ R44, R43, R50 ;  /* 0x000000322b2c7220 */ /* 0x000fe20000410000 */
[----:B0-----:R-:W-:Y:S01]  /*1d40*/  FADD.FTZ R50, -R46, 1 ;  /* 0x3f8000002e327421 */ /* 0x001fe20000010100 */
[----:B------:R-:W-:Y:S01]  /*1d50*/  FMUL.FTZ R46, R5, R46 ;  /* 0x0000002e052e7220 */ /* 0x000fe20000410000 */
[----:B------:R-:W0:Y:S02]  /*1d60*/  MUFU.RCP R43, R76 ;  /* 0x0000004c002b7308 */ /* 0x000e240000001000 */
[----:B------:R-:W-:Y:S01]  /*1d70*/  FFMA.FTZ R37, R37, R50, 1 ;  /* 0x3f80000025257423 */ /* 0x000fe20000010032 */
[----:B-1----:R-:W-:Y:S01]  /*1d80*/  FADD.FTZ R50, R42, 1 ;  /* 0x3f8000002a327421 */ /* 0x002fe20000010000 */
[----:B------:R-:W-:Y:S02]  /*1d90*/  FFMA.FTZ R42, R52, R35, R60 ;  /* 0x00000023342a7223 */ /* 0x000fe4000001003c */
[----:B------:R-:W-:-:S02]  /*1da0*/  FMUL.FTZ R37, R46, R37 ;  /* 0x000000252e257220 */ /* 0x000fc40000410000 */
[----:B------:R-:W-:Y:S01]  /*1db0*/  FMUL.FTZ R77, R42, -1.4426950216293334961 ;  /* 0xbfb8aa3b2a4d7820 */ /* 0x000fe20000410000 */
[----:B------:R-:W1:Y:S08]  /*1dc0*/  MUFU.RCP R50, R50 ;  /* 0x0000003200327308 */ /* 0x000e700000001000 */
[----:B------:R-:W2:Y:S01]  /*1dd0*/  MUFU.EX2 R51, R77 ;  /* 0x0000004d00337308 */ /* 0x000ea20000000800 */
[----:B0-----:R-:W-:-:S04]  /*1de0*/  FADD.FTZ R46, -R43, 1 ;  /* 0x3f8000002b2e7421 */ /* 0x001fc80000010100 */
[----:B------:R-:W-:Y:S01]  /*1df0*/  FFMA.FTZ R39, R39, R46, 1 ;  /* 0x3f80000027277423 */ /* 0x000fe2000001002e */
[----:B--2---:R-:W-:Y:S01]  /*1e00*/  FADD.FTZ R76, R51, 1 ;  /* 0x3f800000334c7421 */ /* 0x004fe20000010000 */
[----:B-1----:R-:W-:-:S04]  /*1e10*/  FADD.FTZ R51, -R50, 1 ;  /* 0x3f80000032337421 */ /* 0x002fc80000010100 */
[----:B------:R-:W-:Y:S01]  /*1e20*/  FFMA.FTZ R46, R40, R51, 1 ;  /* 0x3f800000282e7423 */ /* 0x000fe20000010033 */
[----:B------:R-:W-:Y:S01]  /*1e30*/  FMUL.FTZ R40, R24, R43 ;  /* 0x0000002b18287220 */ /* 0x000fe20000410000 */
[----:B------:R-:W0:Y:S01]  /*1e40*/  MUFU.RCP R51, R76 ;  /* 0x0000004c00337308 */ /* 0x000e220000001000 */
[----:B------:R-:W-:Y:S02]  /*1e50*/  FMUL.FTZ R43, R25, R50 ;  /* 0x00000032192b7220 */ /* 0x000fe40000410000 */
[----:B------:R-:W-:Y:S02]  /*1e60*/  FMUL.FTZ R40, R40, R39 ;  /* 0x0000002728287220 */ /* 0x000fe40000410000 */
[----:B------:R-:W-:Y:S01]  /*1e70*/  FMUL.FTZ R39, R43, R46 ;  /* 0x0000002e2b277220 */ /* 0x000fe20000410000 */
[----:B------:R-:W-:Y:S01]  /*1e80*/  FMUL.FTZ R46, R52, R34 ;  /* 0x00000022342e7220 */ /* 0x000fe20000410000 */
[----:B------:R-:W-:-:S03]  /*1e90*/  FMUL.FTZ R43, R0, R47 ;  /* 0x0000002f002b7220 */ /* 0x000fc60000410000 */
[----:B------:R-:W-:Y:S01]  /*1ea0*/  FFMA.FTZ R77, R33, R46, RZ ;  /* 0x0000002e214d7223 */ /* 0x000fe200000100ff */
[----:B------:R-:W-:-:S03]  /*1eb0*/  FADD.FTZ R50, RZ, R46 ;  /* 0x0000002eff327221 */ /* 0x000fc60000010000 */
[----:B------:R-:W-:Y:S01]  /*1ec0*/  FFMA.FTZ R46, R32, R43, R77 ;  /* 0x0000002b202e7223 */ /* 0x000fe2000001004d */
[----:B------:R-:W-:Y:S01]  /*1ed0*/  FADD.FTZ R50, R43, R50 ;  /* 0x000000322b327221 */ /* 0x000fe20000010000 */
[----:B------:R-:W-:Y:S01]  /*1ee0*/  FMUL.FTZ R77, R52, R44 ;  /* 0x0000002c344d7220 */ /* 0x000fe20000410000 */
[----:B0-----:R-:W-:Y:S01]  /*1ef0*/  FADD.FTZ R43, -R51, 1 ;  /* 0x3f800000332b7421 */ /* 0x001fe20000010100 */
[----:B------:R-:W-:Y:S02]  /*1f00*/  FMUL.FTZ R51, R8, R51 ;  /* 0x0000003308337220 */ /* 0x000fe40000410000 */
[----:B------:R-:W-:Y:S01]  /*1f10*/  FADD.FTZ R50, R50, R77 ;  /* 0x0000004d32327221 */ /* 0x000fe20000010000 */
[----:B------:R-:W-:Y:S01]  /*1f20*/  FFMA.FTZ R76, R42, R43, 1 ;  /* 0x3f8000002a4c7423 */ /* 0x000fe2000001002b */
[----:B------:R-:W-:Y:S01]  /*1f30*/  FFMA.FTZ R42, R33, R34, RZ ;  /* 0x00000022212a7223 */ /* 0x000fe200000100ff */
[----:B------:R-:W-:Y:S01]  /*1f40*/  FADD.FTZ R33, R7, -UR13 ;  /* 0x8000000d07217e21 */ /* 0x000fe20008010000 */
[----:B------:R-:W-:Y:S01]  /*1f50*/  FADD.FTZ R43, RZ, R34 ;  /* 0x00000022ff2b7221 */ /* 0x000fe20000010000 */
[----:B------:R-:W-:Y:S01]  /*1f60*/  FMUL.FTZ R34, R51, R76 ;  /* 0x0000004c33227220 */ /* 0x000fe20000410000 */
[----:B------:R-:W-:Y:S01]  /*1f70*/  FFMA.FTZ R42, R45, R44, R42 ;  /* 0x0000002c2d2a7223 */ /* 0x000fe2000001002a */
[----:B------:R-:W-:Y:S01]  /*1f80*/  FMUL.FTZ R33, R33, UR10 ;  /* 0x0000000a21217c20 */ /* 0x000fe20008410000 */
[----:B------:R-:W-:Y:S01]  /*1f90*/  FADD.FTZ R43, R43, R44 ;  /* 0x0000002c2b2b7221 */ /* 0x000fe20000010000 */
[----:B------:R-:W-:-:S02]  /*1fa0*/  FFMA.FTZ R51, R45, R77, R46 ;  /* 0x0000004d2d337223 */ /* 0x000fc4000001002e */
[----:B------:R-:W-:-:S04]  /*1fb0*/  FFMA.FTZ R44, R0, R33, R59 ;  /* 0x00000021002c7223 */ /* 0x000fc8000001003b */
[----:B------:R-:W-:-:S06]  /*1fc0*/  FMUL.FTZ R76, R44, -1.4426950216293334961 ;  /* 0xbfb8aa3b2c4c7820 */ /* 0x000fcc0000410000 */
[----:B------:R-:W0:Y:S02]  /*1fd0*/  MUFU.EX2 R76, R76 ;  /* 0x0000004c004c7308 */ /* 0x000e240000000800 */
[----:B0-----:R-:W-:-:S04]  /*1fe0*/  FADD.FTZ R76, R76, 1 ;  /* 0x3f8000004c4c7421 */ /* 0x001fc80000010000 */
[----:B------:R-:W0:Y:S02]  /*1ff0*/  MUFU.RCP R46, R76 ;  /* 0x0000004c002e7308 */ /* 0x000e240000001000 */
[----:B0-----:R-:W-:-:S04]  /*2000*/  FADD.FTZ R45, -R46, 1 ;  /* 0x3f8000002e2d7421 */ /* 0x001fc80000010100 */
[----:B------:R-:W-:Y:S01]  /*2010*/  FFMA.FTZ R77, R44, R45, 1 ;  /* 0x3f8000002c4d7423 */ /* 0x000fe2000001002d */
[----:B------:R-:W-:Y:S01]  /*2020*/  FMUL.FTZ R44, R9, R46 ;  /* 0x0000002e092c7220 */ /* 0x000fe20000410000 */
[----:B------:R-:W-:Y:S01]  /*2030*/  FFMA.FTZ R45, R32, R47, RZ ;  /* 0x0000002f202d7223 */ /* 0x000fe200000100ff */
[----:B------:R-:W-:Y:S01]  /*2040*/  FADD.FTZ R46, RZ, R47 ;  /* 0x0000002fff2e7221 */ /* 0x000fe20000010000 */
[----:B------:R-:W-:Y:S01]  /*2050*/  FADD.FTZ R47, R10, -UR13 ;  /* 0x8000000d0a2f7e21 */ /* 0x000fe20008010000 */
[----:B------:R-:W-:Y:S01]  /*2060*/  FMUL.FTZ R32, R44, R77 ;  /* 0x0000004d2c207220 */ /* 0x000fe20000410000 */
[-C--:B------:R-:W-:Y:S01]  /*2070*/  FFMA.FTZ R45, R36, R37.reuse, R45 ;  /* 0x00000025242d7223 */ /* 0x080fe2000001002d */
[----:B------:R-:W-:Y:S01]  /*2080*/  FADD.FTZ R46, R46, R37 ;  /* 0x000000252e2e7221 */ /* 0x000fe20000010000 */
[----:B------:R-:W-:Y:S01]  /*2090*/  FMUL.FTZ R44, R0, R37 ;  /* 0x00000025002c7220 */ /* 0x000fe20000410000 */
[----:B------:R-:W-:-:S03]  /*20a0*/  FMUL.FTZ R37, R47, UR10 ;  /* 0x0000000a2f257c20 */ /* 0x000fc60008410000 */
[----:B------:R-:W-:Y:S01]  /*20b0*/  FFMA.FTZ R76, R36, R44, R51 ;  /* 0x0000002c244c7223 */ /* 0x000fe20000010033 */
[----:B------:R-:W-:Y:S01]  /*20c0*/  FFMA.FTZ R36, R52, R37, R60 ;  /* 0x0000002534247223 */ /* 0x000fe2000001003c */
[----:B------:R-:W-:-:S03]  /*20d0*/  FADD.FTZ R50, R44, R50 ;  /* 0x000000322c327221 */ /* 0x000fc60000010000 */
[----:B------:R-:W-:-:S06]  /*20e0*/  FMUL.FTZ R51, R36, -1.4426950216293334961 ;  /* 0xbfb8aa3b24337820 */ /* 0x000fcc0000410000 */
[----:B------:R-:W0:Y:S02]  /*20f0*/  MUFU.EX2 R51, R51 ;  /* 0x0000003300337308 */ /* 0x000e240000000800 */
[----:B0-----:R-:W-:Y:S01]  /*2100*/  FADD.FTZ R77, R51, 1 ;  /* 0x3f800000334d7421 */ /* 0x001fe20000010000 */
[----:B------:R-:W-:-:S03]  /*2110*/  FADD.FTZ R51, R11, -UR13 ;  /* 0x8000000d0b337e21 */ /* 0x000fc60008010000 */
[----:B------:R-:W0:Y:S02]  /*2120*/  MUFU.RCP R47, R77 ;  /* 0x0000004d002f7308 */ /* 0x000e240000001000 */
[----:B0-----:R-:W-:-:S04]  /*2130*/  FADD.FTZ R44, -R47, 1 ;  /* 0x3f8000002f2c7421 */ /* 0x001fc80000010100 */
[----:B------:R-:W-:Y:S01]  /*2140*/  FFMA.FTZ R44, R36, R44, 1 ;  /* 0x3f800000242c7423 */ /* 0x000fe2000001002c */
[----:B------:R-:W-:Y:S01]  /*2150*/  FMUL.FTZ R36, R12, R47 ;  /* 0x0000002f0c247220 */ /* 0x000fe20000410000 */
[----:B------:R-:W-:Y:S01]  /*2160*/  FADD.FTZ R47, R43, R40 ;  /* 0x000000282b2f7221 */ /* 0x000fe20000010000 */
[----:B------:R-:W-:Y:S02]  /*2170*/  FMUL.FTZ R43, R52, R40 ;  /* 0x00000028342b7220 */ /* 0x000fe40000410000 */
[----:B------:R-:W-:Y:S01]  /*2180*/  FMUL.FTZ R36, R36, R44 ;  /* 0x0000002c24247220 */ /* 0x000fe20000410000 */
[----:B------:R-:W-:Y:S01]  /*2190*/  FFMA.FTZ R44, R41, R40, R42 ;  /* 0x00000028292c7223 */ /* 0x000fe2000001002a */
[----:B------:R-:W-:Y:S01]  /*21a0*/  FMUL.FTZ R40, R51, UR10 ;  /* 0x0000000a33287c20 */ /* 0x000fe20008410000 */
[----:B------:R-:W-:Y:S01]  /*21b0*/  FFMA.FTZ R51, R41, R43, R76 ;  /* 0x0000002b29337223 */ /* 0x000fe2000001004c */
[----:B------:R-:W-:Y:S01]  /*21c0*/  FADD.FTZ R50, R50, R43 ;  /* 0x0000002b32327221 */ /* 0x000fe20000010000 */
[----:B------:R-:W-:Y:S01]  /*21d0*/  FFMA.FTZ R44, R35, R34, R44 ;  /* 0x00000022232c7223 */ /* 0x000fe2000001002c */
[----:B------:R-:W-:-:S03]  /*21e0*/  FFMA.FTZ R41, R0, R40, R59 ;  /* 0x0000002800297223 */ /* 0x000fc6000001003b */
[----:B------:R-:W-:Y:S01]  /*21f0*/  FFMA.FTZ R44, R37, R36, R44 ;  /* 0x00000024252c7223 */ /* 0x000fe2000001002c */
[----:B------:R-:W-:-:S06]  /*2200*/  FMUL.FTZ R76, R41, -1.4426950216293334961 ;  /* 0xbfb8aa3b294c7820 */ /* 0x000fcc0000410000 */
[----:B------:R-:W0:Y:S02]  /*2210*/  MUFU.EX2 R76, R76 ;  /* 0x0000004c004c7308 */ /* 0x000e240000000800 */
[----:B0-----:R-:W-:Y:S01]  /*2220*/  FADD.FTZ R77, R76, 1 ;  /* 0x3f8000004c4d7421 */ /* 0x001fe20000010000 */
[----:B------:R-:W-:-:S03]  /*2230*/  FMUL.FTZ R76, R0, R39 ;  /* 0x00000027004c7220 */ /* 0x000fc60000410000 */
[----:B------:R-:W0:Y:S01]  /*2240*/  MUFU.RCP R42, R77 ;  /* 0x0000004d002a7308 */ /* 0x000e220000001000 */
[----:B------:R-:W-:Y:S01]  /*2250*/  FADD.FTZ R50, R76, R50 ;  /* 0x000000324c327221 */ /* 0x000fe20000010000 */
[----:B0-----:R-:W-:-:S04]  /*2260*/  FADD.FTZ R43, -R42, 1 ;  /* 0x3f8000002a2b7421 */ /* 0x001fc80000010100 */
[----:B------:R-:W-:Y:S01]  /*2270*/  FFMA.FTZ R43, R41, R43, 1 ;  /* 0x3f800000292b7423 */ /* 0x000fe2000001002b */
[----:B------:R-:W-:Y:S01]  /*2280*/  FMUL.FTZ R41, R13, R42 ;  /* 0x0000002a0d297220 */ /* 0x000fe20000410000 */
[----:B------:R-:W-:-:S03]  /*2290*/  FFMA.FTZ R42, R38, R39, R45 ;  /* 0x00000027262a7223 */ /* 0x000fc6000001002d */
[----:B------:R-:W-:Y:S01]  /*22a0*/  FMUL.FTZ R41, R41, R43 ;  /* 0x0000002b29297220 */ /* 0x000fe20000410000 */
[----:B------:R-:W-:Y:S01]  /*22b0*/  FADD.FTZ R43, R46, R39 ;  /* 0x000000272e2b7221 */ /* 0x000fe20000010000 */
[----:B------:R-:W-:-:S04]  /*22c0*/  FADD.FTZ R46, R14, -UR13 ;  /* 0x8000000d0e2e7e21 */ /* 0x000fc80008010000 */
[----:B------:R-:W-:Y:S01]  /*22d0*/  FMUL.FTZ R39, R46, UR10 ;  /* 0x0000000a2e277c20 */ /* 0x000fe20008410000 */
[----:B------:R-:W-:-:S03]  /*22e0*/  FFMA.FTZ R46, R38, R76, R51 ;  /* 0x0000004c262e7223 */ /* 0x000fc60000010033 */
        /* <DEDUP_REMOVED lines=8> */
[----:B------:R-:W-:Y:S01]  /*2370*/  FADD.FTZ R45, R47, R34 ;  /* 0x000000222f2d7221 */ /* 0x000fe20000010000 */
[----:B------:R-:W-:Y:S02]  /*2380*/  FMUL.FTZ R47, R52, R34 ;  /* 0x00000022342f7220 */ /* 0x000fe40000410000 */
[----:B------:R-:W-:Y:S01]  /*2390*/  FMUL.FTZ R38, R38, R76 ;  /* 0x0000004c26267220 */ /* 0x000fe20000410000 */
[----:B------:R-:W-:Y:S01]  /*23a0*/  FADD.FTZ R76, R15, -UR13 ;  /* 0x8000000d0f4c7e21 */ /* 0x000fe20008010000 */
[----:B------:R-:W-:Y:S01]  /*23b0*/  FADD.FTZ R50, R50, R47 ;  /* 0x0000002f32327221 */ /* 0x000fe20000010000 */
[----:B------:R-:W-:Y:S01]  /*23c0*/  FADD.FTZ R45, R45, R36 ;  /* 0x000000242d2d7221 */ /* 0x000fe20000010000 */
[----:B------:R-:W-:Y:S01]  /*23d0*/  FFMA.FTZ R44, R39, R38, R44 ;  /* 0x00000026272c7223 */ /* 0x000fe2000001002c */
[----:B------:R-:W-:Y:S01]  /*23e0*/  FMUL.FTZ R34, R76, UR10 ;  /* 0x0000000a4c227c20 */ /* 0x000fe20008410000 */
[----:B------:R-:W-:Y:S01]  /*23f0*/  FFMA.FTZ R76, R35, R47, R46 ;  /* 0x0000002f234c7223 */ /* 0x000fe2000001002e */
[----:B------:R-:W-:-:S02]  /*2400*/  FADD.FTZ R45, R45, R38 ;  /* 0x000000262d2d7221 */ /* 0x000fc40000010000 */
[----:B------:R-:W-:-:S04]  /*2410*/  FFMA.FTZ R35, R0, R34, R59 ;  /* 0x0000002200237223 */ /* 0x000fc8000001003b */
[----:B------:R-:W-:-:S06]  /*2420*/  FMUL.FTZ R51, R35, -1.4426950216293334961 ;  /* 0xbfb8aa3b23337820 */ /* 0x000fcc0000410000 */
[----:B------:R-:W0:Y:S02]  /*2430*/  MUFU.EX2 R51, R51 ;  /* 0x0000003300337308 */ /* 0x000e240000000800 */
[----:B0-----:R-:W-:Y:S01]  /*2440*/  FADD.FTZ R77, R51, 1 ;  /* 0x3f800000334d7421 */ /* 0x001fe20000010000 */
[----:B------:R-:W-:-:S03]  /*2450*/  FMUL.FTZ R51, R0, R32 ;  /* 0x0000002000337220 */ /* 0x000fc60000410000 */
[----:B------:R0:W1:Y:S01]  /*2460*/  MUFU.RCP R46, R77 ;  /* 0x0000004d002e7308 */ /* 0x0000620000001000 */
[----:B------:R-:W-:Y:S01]  /*2470*/  FFMA.FTZ R76, R33, R51, R76 ;  /* 0x00000033214c7223 */ /* 0x000fe2000001004c */
[----:B------:R-:W-:Y:S01]  /*2480*/  FADD.FTZ R50, R51, R50 ;  /* 0x0000003233327221 */ /* 0x000fe20000010000 */
[----:B0-----:R-:W-:-:S04]  /*2490*/  FMUL.FTZ R77, R52, R36 ;  /* 0x00000024344d7220 */ /* 0x001fc80000410000 */
[----:B------:R-:W-:Y:S01]  /*24a0*/  FADD.FTZ R50, R50, R77 ;  /* 0x0000004d32327221 */ /* 0x000fe20000010000 */
[----:B-1----:R-:W-:-:S04]  /*24b0*/  FADD.FTZ R47, -R46, 1 ;  /* 0x3f8000002e2f7421 */ /* 0x002fc80000010100 */
[----:B------:R-:W-:Y:S01]  /*24c0*/  FFMA.FTZ R47, R35, R47, 1 ;  /* 0x3f800000232f7423 */ /* 0x000fe2000001002f */
[----:B------:R-:W-:Y:S01]  /*24d0*/  FMUL.FTZ R35, R17, R46 ;  /* 0x0000002e11237220 */ /* 0x000fe20000410000 */
[----:B------:R-:W-:Y:S01]  /*24e0*/  FADD.FTZ R46, R43, R32 ;  /* 0x000000202b2e7221 */ /* 0x000fe20000010000 */
[----:B------:R-:W-:Y:S02]  /*24f0*/  FFMA.FTZ R43, R33, R32, R42 ;  /* 0x00000020212b7223 */ /* 0x000fe4000001002a */
[----:B------:R-:W-:Y:S01]  /*2500*/  FMUL.FTZ R35, R35, R47 ;  /* 0x0000002f23237220 */ /* 0x000fe20000410000 */
[----:B------:R-:W-:Y:S01]  /*2510*/  FADD.FTZ R47, R18, -UR13 ;  /* 0x8000000d122f7e21 */ /* 0x000fe20008010000 */
[----:B------:R-:W-:Y:S01]  /*2520*/  FFMA.FTZ R43, R40, R41, R43 ;  /* 0x00000029282b7223 */ /* 0x000fe2000001002b */
[----:B------:R-:W-:Y:S02]  /*2530*/  FADD.FTZ R46, R46, R41 ;  /* 0x000000292e2e7221 */ /* 0x000fe40000010000 */
[----:B------:R-:W-:-:S04]  /*2540*/  FMUL.FTZ R47, R47, UR10 ;  /* 0x0000000a2f2f7c20 */ /* 0x000fc80008410000 */
        /* <DEDUP_REMOVED lines=9> */
[----:B------:R-:W-:-:S03]  /*25e0*/  FADD.FTZ R51, R19, -UR13 ;  /* 0x8000000d13337e21 */ /* 0x000fc60008010000 */
[----:B------:R-:W-:Y:S01]  /*25f0*/  FFMA.FTZ R44, R47, R32, R44 ;  /* 0x000000202f2c7223 */ /* 0x000fe2000001002c */
[----:B------:R-:W-:Y:S01]  /*2600*/  FMUL.FTZ R33, R51, UR10 ;  /* 0x0000000a33217c20 */ /* 0x000fe20008410000 */
[----:B------:R-:W-:Y:S01]  /*2610*/  FFMA.FTZ R51, R37, R77, R76 ;  /* 0x0000004d25337223 */ /* 0x000fe2000001004c */
[C---:B------:R-:W-:Y:S01]  /*2620*/  FMUL.FTZ R76, R0.reuse, R41 ;  /* 0x00000029004c7220 */ /* 0x040fe20000410000 */
[----:B------:R-:W-:Y:S01]  /*2630*/  FADD.FTZ R45, R45, R32 ;  /* 0x000000202d2d7221 */ /* 0x000fe20000010000 */
[----:B------:R-:W-:Y:S02]  /*2640*/  FFMA.FTZ R36, R0, R33, R59 ;  /* 0x0000002100247223 */ /* 0x000fe4000001003b */
[----:B------:R-:W-:Y:S02]  /*2650*/  FADD.FTZ R50, R76, R50 ;  /* 0x000000324c327221 */ /* 0x000fe40000010000 */
[----:B------:R-:W-:-:S06]  /*2660*/  FMUL.FTZ R37, R36, -1.4426950216293334961 ;  /* 0xbfb8aa3b24257820 */ /* 0x000fcc0000410000 */
[----:B------:R-:W0:Y:S02]  /*2670*/  MUFU.EX2 R37, R37 ;  /* 0x0000002500257308 */ /* 0x000e240000000800 */
[----:B0-----:R-:W-:-:S06]  /*2680*/  FADD.FTZ R42, R37, 1 ;  /* 0x3f800000252a7421 */ /* 0x001fcc0000010000 */
[----:B------:R-:W0:Y:S02]  /*2690*/  MUFU.RCP R42, R42 ;  /* 0x0000002a002a7308 */ /* 0x000e240000001000 */
[----:B0-----:R-:W-:-:S04]  /*26a0*/  FADD.FTZ R77, -R42, 1 ;  /* 0x3f8000002a4d7421 */ /* 0x001fc80000010100 */
[----:B------:R-:W-:Y:S01]  /*26b0*/  FFMA.FTZ R77, R36, R77, 1 ;  /* 0x3f800000244d7423 */ /* 0x000fe2000001004d */
[----:B------:R-:W-:Y:S01]  /*26c0*/  FMUL.FTZ R36, R21, R42 ;  /* 0x0000002a15247220 */ /* 0x000fe20000410000 */
[----:B------:R-:W-:-:S03]  /*26d0*/  FFMA.FTZ R42, R40, R76, R51 ;  /* 0x0000004c282a7223 */ /* 0x000fc60000010033 */
[----:B------:R-:W-:Y:S01]  /*26e0*/  FMUL.FTZ R36, R36, R77 ;  /* 0x0000004d24247220 */ /* 0x000fe20000410000 */
[----:B------:R-:W-:-:S04]  /*26f0*/  FADD.FTZ R77, R26, -UR13 ;  /* 0x8000000d1a4d7e21 */ /* 0x000fc80008010000 */
[----:B------:R-:W-:-:S04]  /*2700*/  FMUL.FTZ R37, R77, UR10 ;  /* 0x0000000a4d257c20 */ /* 0x000fc80008410000 */
        /* <DEDUP_REMOVED lines=8> */
[----:B------:R-:W-:-:S03]  /*2790*/  FMUL.FTZ R41, R52, R38 ;  /* 0x0000002634297220 */ /* 0x000fc60000410000 */
[----:B------:R-:W-:Y:S01]  /*27a0*/  FMUL.FTZ R40, R40, R76 ;  /* 0x0000004c28287220 */ /* 0x000fe20000410000 */
[----:B------:R-:W-:Y:S01]  /*27b0*/  FADD.FTZ R76, R27, -UR13 ;  /* 0x8000000d1b4c7e21 */ /* 0x000fe20008010000 */
[----:B------:R-:W-:Y:S01]  /*27c0*/  FFMA.FTZ R39, R39, R41, R42 ;  /* 0x0000002927277223 */ /* 0x000fe2000001002a */
[----:B------:R-:W-:Y:S01]  /*27d0*/  FADD.FTZ R50, R50, R41 ;  /* 0x0000002932327221 */ /* 0x000fe20000010000 */
[----:B------:R-:W-:Y:S01]  /*27e0*/  FADD.FTZ R41, R46, R35 ;  /* 0x000000232e297221 */ /* 0x000fe20000010000 */
[----:B------:R-:W-:Y:S01]  /*27f0*/  FMUL.FTZ R38, R76, UR10 ;  /* 0x0000000a4c267c20 */ /* 0x000fe20008410000 */
[----:B------:R-:W-:-:S03]  /*2800*/  FMUL.FTZ R46, R0, R35 ;  /* 0x00000023002e7220 */ /* 0x000fc60000410000 */
        /* <DEDUP_REMOVED lines=9> */
[C---:B------:R-:W-:Y:S01]  /*28a0*/  FFMA.FTZ R42, R34.reuse, R35, R43 ;  /* 0x00000023222a7223 */ /* 0x040fe2000001002b */
[----:B------:R-:W-:Y:S01]  /*28b0*/  FFMA.FTZ R34, R34, R46, R39 ;  /* 0x0000002e22227223 */ /* 0x000fe20000010027 */
[----:B------:R-:W-:Y:S01]  /*28c0*/  FMUL.FTZ R39, R52, R32 ;  /* 0x0000002034277220 */ /* 0x000fe20000410000 */
[----:B------:R-:W-:Y:S01]  /*28d0*/  FMUL.FTZ R35, R76, R51 ;  /* 0x000000334c237220 */ /* 0x000fe20000410000 */
[----:B------:R-:W-:Y:S02]  /*28e0*/  FFMA.FTZ R32, R37, R40, R44 ;  /* 0x0000002825207223 */ /* 0x000fe4000001002c */
[----:B------:R-:W-:Y:S01]  /*28f0*/  FFMA.FTZ R46, R47, R39, R34 ;  /* 0x000000272f2e7223 */ /* 0x000fe20000010022 */
[----:B------:R-:W-:Y:S01]  /*2900*/  FADD.FTZ R39, R50, R39 ;  /* 0x0000002732277221 */ /* 0x000fe20000010000 */
[C---:B------:R-:W-:Y:S01]  /*2910*/  FMUL.FTZ R34, R0.reuse, R36 ;  /* 0x0000002400227220 */ /* 0x040fe20000410000 */
[----:B------:R-:W-:-:S03]  /*2920*/  FMUL.FTZ R43, R0, R35 ;  /* 0x00000023002b7220 */ /* 0x000fc60000410000 */
[C---:B------:R-:W-:Y:S01]  /*2930*/  FFMA.FTZ R46, R33.reuse, R34, R46 ;  /* 0x00000022212e7223 */ /* 0x040fe2000001002e */
[----:B------:R-:W-:Y:S01]  /*2940*/  FADD.FTZ R39, R34, R39 ;  /* 0x0000002722277221 */ /* 0x000fe20000010000 */
[----:B------:R-:W-:Y:S01]  /*2950*/  FMUL.FTZ R34, R52, R40 ;  /* 0x0000002834227220 */ /* 0x000fe20000410000 */
[----:B------:R-:W-:Y:S01]  /*2960*/  FFMA.FTZ R33, R33, R36, R42 ;  /* 0x0000002421217223 */ /* 0x000fe2000001002a */
[----:B------:R-:W-:Y:S02]  /*2970*/  FADD.FTZ R42, R41, R36 ;  /* 0x00000024292a7221 */ /* 0x000fe40000010000 */
[----:B------:R-:W-:Y:S01]  /*2980*/  FFMA.FTZ R47, R37, R34, R46 ;  /* 0x00000022252f7223 */ /* 0x000fe2000001002e */
[----:B------:R-:W-:Y:S01]  /*2990*/  FADD.FTZ R34, R39, R34 ;  /* 0x0000002227227221 */ /* 0x000fe20000010000 */
[----:B------:R-:W-:Y:S01]  /*29a0*/  FFMA.FTZ R33, R38, R35, R33 ;  /* 0x0000002326217223 */ /* 0x000fe20000010021 */
[----:B------:R-:W-:Y:S01]  /*29b0*/  FADD.FTZ R35, R42, R35 ;  /* 0x000000232a237221 */ /* 0x000fe20000010000 */
[----:B------:R-:W-:Y:S01]  /*29c0*/  FFMA.FTZ R39, R38, R43, R47 ;  /* 0x0000002b26277223 */ /* 0x000fe2000001002f */
[----:B------:R-:W-:Y:S01]  /*29d0*/  FADD.FTZ R36, R43, R34 ;  /* 0x000000222b247221 */ /* 0x000fe20000010000 */
[----:B------:R-:W-:-:S07]  /*29e0*/  FADD.FTZ R34, R45, R40 ;  /* 0x000000282d227221 */ /* 0x000fce0000010000 */
.L_x_1493:
[----:B------:R-:W-:Y:S01]  /*29f0*/  MOV R38, R36 ;  /* 0x0000002400267202 */ /* 0x000fe20000000f00 */
[----:B------:R-:W-:Y:S01]  /*2a00*/  STS.128 [R69], R32 ;  /* 0x0000002045007388 */ /* 0x000fe20000000c00 */
[C---:B------:R-:W-:Y:S01]  /*2a10*/  ISETP.GT.AND P1, PT, R55.reuse, 0x1e, PT ;  /* 0x0000001e3700780c */ /* 0x040fe20003f24270 */
[----:B------:R-:W-:Y:S01]  /*2a20*/  BSSY.RECONVERGENT B0, `(.L_x_1494) ;  /* 0x0000021000007945 */ /* 0x000fe20003800200 */
[C---:B------:R-:W-:Y:S01]  /*2a30*/  ISETP.GT.AND P6, PT, R55.reuse, 0xf, PT ;  /* 0x0000000f3700780c */ /* 0x040fe20003fc4270 */
[----:B------:R-:W0:Y:S01]  /*2a40*/  SHFL.DOWN PT, R36, R39, 0x1, 0x1f ;  /* 0x08201f0027247f89 */ /* 0x000e2200000e0000 */
[----:B------:R-:W-:Y:S02]  /*2a50*/  ISETP.GT.AND P5, PT, R55, 0x17, PT ;  /* 0x000000173700780c */ /* 0x000fe40003fa4270 */
[----:B------:R-:W-:Y:S01]  /*2a60*/  ISETP.NE.AND P3, PT, R58, RZ, PT ;  /* 0x000000ff3a00720c */ /* 0x000fe20003f65270 */
[----:B------:R-:W1:Y:S01]  /*2a70*/  SHFL.DOWN PT, R37, R38, 0x1, 0x1f ;  /* 0x08201f0026257f89 */ /* 0x000e6200000e0000 */
        /* <DEDUP_REMOVED lines=27> */
.L_x_1495:
[----:B------:R-:W-:Y:S05]  /*2c30*/  BSYNC.RECONVERGENT B0 ;  /* 0x0000000000007941 */ /* 0x000fea0003800200 */
.L_x_1494:
[----:B------:R-:W-:Y:S06]  /*2c40*/  BAR.SYNC.DEFER_BLOCKING 0x0 ;  /* 0x0000000000007b1d */ /* 0x000fec0000010000 */
[----:B------:R-:W-:Y:S04]  /*2c50*/  BSSY.RECONVERGENT B0, `(.L_x_1496) ;  /* 0x0000037000007945 */ /* 0x000fe80003800200 */
[----:B------:R-:W-:Y:S05]  /*2c60*/  @P3 BRA `(.L_x_1497) ;  /* 0x0000000000d43947 */ /* 0x000fea0003800000 */
[----:B------:R-:W4:Y:S01]  /*2c70*/  S2UR UR7, SR_CgaCtaId ;  /* 0x00000000000779c3 */ /* 0x000f220000008800 */
[----:B------:R-:W-:Y:S02]  /*2c80*/  UMOV UR6, 0x400 ;  /* 0x0000040000067882 */ /* 0x000fe40000000000 */
[----:B----4-:R-:W-:-:S09]  /*2c90*/  ULEA UR6, UR7, UR6, 0x18 ;  /* 0x0000000607067291 */ /* 0x010fd2000f8ec0ff */
[----:B------:R-:W4:Y:S04]  /*2ca0*/  LDS.128 R44, [UR6+0x20] ;  /* 0x00002006ff2c7984 */ /* 0x000f280008000c00 */
[----:B------:R-:W5:Y:S04]  /*2cb0*/  LDS.128 R40, [UR6+0x30] ;  /* 0x00003006ff287984 */ /* 0x000f680008000c00 */
[----:B-12---:R-:W1:Y:S01]  /*2cc0*/  LDS.128 R36, [UR6+0x40] ;  /* 0x00004006ff247984 */ /* 0x006e620008000c00 */
[----:B----4-:R-:W-:Y:S01]  /*2cd0*/  FADD.FTZ R77, R50, R44 ;  /* 0x0000002c324d7221 */ /* 0x010fe20000010000 */
[----:B------:R-:W-:-:S03]  /*2ce0*/  FADD.FTZ R44, R51, R45 ;  /* 0x0000002d332c7221 */ /* 0x000fc60000010000 */
[----:B------:R-:W-:Y:S01]  /*2cf0*/  FADD.FTZ R77, R77, R46 ;  /* 0x0000002e4d4d7221 */ /* 0x000fe20000010000 */
[----:B0--3--:R-:W-:Y:S02]  /*2d00*/  FADD.FTZ R50, R44, R47 ;  /* 0x0000002f2c327221 */ /* 0x009fe40000010000 */
[----:B------:R-:W0:Y:S01]  /*2d10*/  LDS.128 R44, [UR6+0x50] ;  /* 0x00005006ff2c7984 */ /* 0x000e220008000c00 */
[----:B-----5:R-:W-:Y:S01]  /*2d20*/  FADD.FTZ R77, R77, R40 ;  /* 0x000000284d4d7221 */ /* 0x020fe20000010000 */
[----:B------:R-:W-:-:S03]  /*2d30*/  FADD.FTZ R50, R50, R41 ;  /* 0x0000002932327221 */ /* 0x000fc60000010000 */
[----:B------:R-:W-:Y:S01]  /*2d40*/  FADD.FTZ R77, R77, R42 ;  /* 0x0000002a4d4d7221 */ /* 0x000fe20000010000 */
[----:B------:R-:W-:Y:S02]  /*2d50*/  FADD.FTZ R50, R50, R43 ;  /* 0x0000002b32327221 */ /* 0x000fe40000010000 */
[----:B------:R-:W2:Y:S01]  /*2d60*/  LDS.128 R40, [UR6+0x60] ;  /* 0x00006006ff287984 */ /* 0x000ea20008000c00 */
        /* <DEDUP_REMOVED lines=10> */
[----:B--2---:R-:W-:Y:S01]  /*2e10*/  FADD.FTZ R77, R77, R40 ;  /* 0x000000284d4d7221 */ /* 0x004fe20000010000 */
        /* <DEDUP_REMOVED lines=26> */
.L_x_1497:
[----:B------:R-:W-:Y:S05]  /*2fc0*/  BSYNC.RECONVERGENT B0 ;  /* 0x0000000000007941 */ /* 0x000fea0003800200 */
.L_x_1496:
        /* <DEDUP_REMOVED lines=11> */
[----:B------:R-:W-:Y:S01]  /*3080*/  FADD.FTZ R36, R32, R41 ;  /* 0x0000002920247221 */ /* 0x000fe20000010000 */
[----:B------:R-:W-:Y:S01]  /*3090*/  FADD.FTZ R37, R33, R42 ;  /* 0x0000002a21257221 */ /* 0x000fe20000010000 */
[----:B------:R-:W-:Y:S01]  /*30a0*/  FADD.FTZ R38, R34, R43 ;  /* 0x0000002b22267221 */ /* 0x000fe20000010000 */
[----:B----4-:R-:W-:Y:S01]  /*30b0*/  FADD.FTZ R77, R77, R44 ;  /* 0x0000002c4d4d7221 */ /* 0x010fe20000010000 */
[----:B------:R-:W1:Y:S01]  /*30c0*/  LDS.128 R32, [R69+0xa80] ;  /* 0x000a800045207984 */ /* 0x000e620000000c00 */
[----:B------:R-:W-:Y:S01]  /*30d0*/  FADD.FTZ R44, R36, R45 ;  /* 0x0000002d242c7221 */ /* 0x000fe20000010000 */
[----:B------:R-:W-:Y:S01]  /*30e0*/  FADD.FTZ R45, R37, R46 ;  /* 0x0000002e252d7221 */ /* 0x000fe20000010000 */
[----:B------:R-:W-:Y:S01]  /*30f0*/  FADD.FTZ R46, R38, R47 ;  /* 0x0000002f262e7221 */ /* 0x000fe20000010000 */
        /* <DEDUP_REMOVED lines=12> */
[----:B------:R-:W2:Y:S01]  /*31c0*/  LDS.128 R40, [R69+0x1500] ;  /* 0x0015000045287984 */ /* 0x000ea20000000c00 */
[----:B------:R-:W-:Y:S01]  /*31d0*/  FADD.FTZ R44, R44, R37 ;  /* 0x000000252c2c7221 */ /* 0x000fe20000010000 */
[----:B------:R-:W-:Y:S01]  /*31e0*/  FADD.FTZ R47, R47, R38 ;  /* 0x000000262f2f7221 */ /* 0x000fe20000010000 */
[----:B------:R-:W-:-:S02]  /*31f0*/  FADD.FTZ R46, R46, R39 ;  /* 0x000000272e2e7221 */ /* 0x000fc40000010000 */
[----:B------:R-:W4:Y:S01]  /*3200*/  LDS.128 R36, [R69+0x17a0] ;  /* 0x0017a00045247984 */ /* 0x000f220000000c00 */
        /* <DEDUP_REMOVED lines=25> */
[----:B------:R-:W-:Y:S01]  /*33a0*/  FADD.FTZ R44, R44, R37 ;  /* 0x000000252c2c7221 */ /* 0x000fe20000010000 */
[----:B------:R-:W-:Y:S01]  /*33b0*/  FADD.FTZ R47, R47, R38 ;  /* 0x000000262f2f7221 */ /* 0x000fe20000010000 */
[----:B------:R-:W-:Y:S01]  /*33c0*/  FADD.FTZ R46, R46, R39 ;  /* 0x000000272e2e7221 */ /* 0x000fe20000010000 */
[----:B------:R-:W-:Y:S04]  /*33d0*/  LDS.128 R40, [R69+0x2760] ;  /* 0x0027600045287984 */ /* 0x000fe80000000c00 */
        /* <DEDUP_REMOVED lines=12> */
[----:B------:R-:W-:-:S07]  /*34a0*/  FADD.FTZ R35, R46, R43 ;  /* 0x0000002b2e237221 */ /* 0x000fce0000010000 */
.L_x_1499:
[----:B------:R-:W-:Y:S05]  /*34b0*/  BSYNC.RECONVERGENT B0 ;  /* 0x0000000000007941 */ /* 0x000fea0003800200 */
.L_x_1498:
[----:B------:R-:W-:Y:S04]  /*34c0*/  BSSY.RECONVERGENT B0, `(.L_x_1500) ;  /* 0x000001d000007945 */ /* 0x000fe80003800200 */
[----:B------:R-:W-:Y:S05]  /*34d0*/  @P1 BRA `(.L_x_1501) ;  /* 0x00000000006c1947 */ /* 0x000fea0003800000 */
[----:B------:R-:W1:Y:S01]  /*34e0*/  LDC.64 R36, c[0x0][0x3f8] ;  /* 0x0000fe00ff247b82 */ /* 0x000e620000000a00 */
[----:B------:R-:W-:-:S07]  /*34f0*/  IMAD R71, R71, 0x2a, R58 ;  /* 0x0000002a47477824 */ /* 0x000fce00078e023a */
[----:B------:R-:W4:Y:S01]  /*3500*/  LDC.64 R42, c[0x0][0x3d8] ;  /* 0x0000f600ff2a7b82 */ /* 0x000f220000000a00 */
[----:B-12---:R-:W-:Y:S01]  /*3510*/  IMAD.WIDE.U32 R38, R36, 0x3, RZ ;  /* 0x0000000324267825 */ /* 0x006fe200078e00ff */
[----:B------:R-:W-:-:S04]  /*3520*/  LEA R41, R37, R37, 0x1 ;  /* 0x0000002525297211 */ /* 0x000fc800078e08ff */
[----:B------:R-:W-:Y:S01]  /*3530*/  IADD3 R41, PT, PT, R39, R41, RZ ;  /* 0x0000002927297210 */ /* 0x000fe20007ffe0ff */
[----:B----4-:R-:W-:-:S03]  /*3540*/  IMAD.WIDE R42, R71, 0x4, R42 ;  /* 0x00000004472a7825 */ /* 0x010fc600078e022a */
[----:B------:R-:W-:Y:S02]  /*3550*/  LEA.HI R39, P5, R41, R38, RZ, 0x1 ;  /* 0x0000002629277211 */ /* 0x000fe400078b08ff */
[----:B------:R-:W-:Y:S02]  /*3560*/  LEA.HI R38, P1, R37, R36, RZ, 0x1 ;  /* 0x0000002425267211 */ /* 0x000fe400078308ff */
[----:B------:R-:W-:Y:S01]  /*3570*/  IADD3.X R40, PT, PT, RZ, R41, RZ, P5, !PT ;  /* 0x00000029ff287210 */ /* 0x000fe20002ffe4ff */
[----:B------:R4:W-:Y:S01]  /*3580*/  REDG.E.ADD.F32.FTZ.RN.STRONG.GPU desc[UR8][R42.64], R32 ;  /* 0x000000202a0079a6 */ /* 0x0009e2000c12f308 */
[----:B------:R-:W-:Y:S02]  /*3590*/  SHF.L.U32 R44, R38, 0x1, RZ ;  /* 0x00000001262c7819 */ /* 0x000fe400000006ff */
[----:B------:R-:W-:Y:S02]  /*35a0*/  IADD3.X R47, PT, PT, RZ, R37, RZ, P1, !PT ;  /* 0x00000025ff2f7210 */ /* 0x000fe40000ffe4ff */
[----:B------:R-:W-:-:S02]  /*35b0*/  SHF.L.U32 R41, R39, 0x1, RZ ;  /* 0x0000000127297819 */ /* 0x000fc400000006ff */
[----:B------:R-:W-:Y:S02]  /*35c0*/  SHF.L.U64.HI R45, R39, 0x1, R40 ;  /* 0x00000001272d7819 */ /* 0x000fe40000010228 */
[----:B------:R-:W-:Y:S02]  /*35d0*/  LOP3.LUT R39, R44, 0xfffffffc, RZ, 0xc0, !PT ;  /* 0xfffffffc2c277812 */ /* 0x000fe400078ec0ff */
[----:B------:R-:W-:Y:S02]  /*35e0*/  SHF.L.U64.HI R47, R38, 0x1, R47 ;  /* 0x00000001262f7819 */ /* 0x000fe4000001022f */
[----:B------:R-:W-:Y:S02]  /*35f0*/  LEA R38, P5, R36, R42, 0x2 ;  /* 0x0000002a24267211 */ /* 0x000fe400078a10ff */
[----:B------:R-:W-:Y:S02]  /*3600*/  LOP3.LUT R41, R41, 0xfffffffc, RZ, 0xc0, !PT ;  /* 0xfffffffc29297812 */ /* 0x000fe400078ec0ff */
[----:B------:R-:W-:-:S02]  /*3610*/  IADD3 R40, P1, PT, R42, R39, RZ ;  /* 0x000000272a287210 */ /* 0x000fc40007f3e0ff */
[----:B------:R-:W-:Y:S02]  /*3620*/  LEA.HI.X R39, R36, R43, R37, 0x2, P5 ;  /* 0x0000002b24277211 */ /* 0x000fe400028f1425 */
[----:B------:R-:W-:Y:S02]  /*3630*/  IADD3 R36, P5, PT, R42, R41, RZ ;  /* 0x000000292a247210 */ /* 0x000fe40007fbe0ff */
[C---:B------:R-:W-:Y:S02]  /*3640*/  IADD3.X R41, PT, PT, R43.reuse, R47, RZ, P1, !PT ;  /* 0x0000002f2b297210 */ /* 0x040fe40000ffe4ff */
[----:B------:R-:W-:-:S03]  /*3650*/  IADD3.X R37, PT, PT, R43, R45, RZ, P5, !PT ;  /* 0x0000002d2b257210 */ /* 0x000fc60002ffe4ff */
[----:B------:R4:W-:Y:S04]  /*3660*/  REDG.E.ADD.F32.FTZ.RN.STRONG.GPU desc[UR8][R40.64], R33 ;  /* 0x00000021280079a6 */ /* 0x0009e8000c12f308 */
[----:B------:R4:W-:Y:S04]  /*3670*/  REDG.E.ADD.F32.FTZ.RN.STRONG.GPU desc[UR8][R38.64], R34 ;  /* 0x00000022260079a6 */ /* 0x0009e8000c12f308 */
[----:B------:R4:W-:Y:S02]  /*3680*/  REDG.E.ADD.F32.FTZ.RN.STRONG.GPU desc[UR8][R36.64], R35 ;  /* 0x00000023240079a6 */ /* 0x0009e4000c12f308 */
.L_x_1501:
[----:B------:R-:W-:Y:S05]  /*3690*/  BSYNC.RECONVERGENT B0 ;  /* 0x0000000000007941 */ /* 0x000fea0003800200 */
.L_x_1500:
[----:B------:R-:W-:Y:S05]  /*36a0*/  @!P4 BRA `(.L_x_1502) ;  /* 0x00000008008cc947 */ /* 0x000fea0003800000 */
[----:B------:R-:W5:Y:S01]  /*36b0*/  LDC.64 R76, c[0x0][0x3d0] ;  /* 0x0000f400ff4c7b82 */ /* 0x000f620000000a00 */
[----:B----4-:R-:W-:Y:S02]  /*36c0*/  LOP3.LUT R33, R62, 0x1, RZ, 0xc0, !PT ;  /* 0x000000013e217812 */ /* 0x010fe400078ec0ff */
[----:B------:R-:W-:-:S03]  /*36d0*/  ISETP.GE.U32.AND P4, PT, R54, 0x8, PT ;  /* 0x000000083600780c */ /* 0x000fc60003f86070 */
[----:B------:R-:W-:-:S04]  /*36e0*/  IMAD R37, R33, R56, RZ ;  /* 0x0000003821257224 */ /* 0x000fc800078e02ff */
[----:B------:R-:W-:-:S05]  /*36f0*/  IMAD R32, R37, R54, RZ ;  /* 0x0000003625207224 */ /* 0x000fca00078e02ff */
[----:B------:R-:W-:-:S05]  /*3700*/  SHF.L.U32 R33, R32, 0x1, RZ ;  /* 0x0000000120217819 */ /* 0x000fca00000006ff */
[----:B-----5:R-:W-:Y:S01]  /*3710*/  IMAD.WIDE R76, R33, 0x4, R76 ;  /* 0x00000004214c7825 */ /* 0x020fe200078e024c */
        /* <DEDUP_REMOVED lines=15> */
.L_x_1504:
[----:B-1----:R-:W4:Y:S04]  /*3810*/  LDG.E.STRONG.GPU R34, desc[UR8][R32.64] ;  /* 0x0000000820227981 */ /* 0x002f28000c1ef900 */
[----:B----4-:R-:W-:Y:S01]  /*3820*/  CCTL.IVALL ;  /* 0x00000000ff00798f */ /* 0x010fe20002000000 */
[----:B------:R-:W-:Y:S05]  /*3830*/  YIELD ;  /* 0x0000000000007946 */ /* 0x000fea0003800000 */
[----:B------:R-:W-:-:S13]  /*3840*/  ISETP.NE.AND P1, PT, R34, R39, PT ;  /* 0x000000272200720c */ /* 0x000fda0003f25270 */
[----:B------:R-:W-:Y:S05]  /*3850*/  @P1 BRA `(.L_x_1504) ;  /* 0xfffffffc00ec1947 */ /* 0x000fea000383ffff */
.L_x_1503:
[----:B------:R-:W-:Y:S05]  /*3860*/  WARPSYNC.ALL ;  /* 0x0000000000007948 */ /* 0x000fea0003800000 */
[----:B------:R-:W-:Y:S01]  /*3870*/  BAR.SYNC.DEFER_BLOCKING 0x0 ;  /* 0x0000000000007b1d */ /* 0x000fe20000010000 */
[----:B--2---:R-:W-:-:S05]  /*3880*/  HFMA2 R38, -RZ, RZ, 0, 0 ;  /* 0x00000000ff267431 */ /* 0x004fca00000001ff */
        /* <DEDUP_REMOVED lines=9> */
[----:B-1----:R-:W-:Y:S02]  /*3920*/  MOV R39, R63 ;  /* 0x0000003f00277202 */ /* 0x002fe40000000f00 */
[----:B------:R-:W-:-:S09]  /*3930*/  MOV R40, R64 ;  /* 0x0000004000287202 */ /* 0x000fd20000000f00 */
.L_x_1506:
[----:B------:R-:W-:Y:S02]  /*3940*/  ISETP.EQ.OR P1, PT, RZ, UR6, P3 ;  /* 0x00000006ff007c0c */ /* 0x000fe40009f22670 */
[----:B------:R-:W-:-:S04]  /*3950*/  IADD3 R32, PT, PT, R41, 0x1, RZ ;  /* 0x0000000129207810 */ /* 0x000fc80007ffe0ff */
[----:B------:R-:W-:-:S07]  /*3960*/  ISETP.EQ.OR P5, PT, R32, UR11, P3 ;  /* 0x0000000b20007c0c */ /* 0x000fce0009fa2670 */
[----:B------:R-:W-:-:S06]  /*3970*/  @!P1 IMAD.WIDE.U32 R32, R38, 0x8, R76 ;  /* 0x0000000826209825 */ /* 0x000fcc00078e004c */
[----:B------:R-:W0:Y:S01]  /*3980*/  @!P1 LDG.E.64 R32, desc[UR8][R32.64] ;  /* 0x0000000820209981 */ /* 0x000e22000c1e1b00 */
[----:B------:R-:W-:-:S06]  /*3990*/  @!P5 IMAD.WIDE.U32 R36, R42, 0x8, R76 ;  /* 0x000000082a24d825 */ /* 0x000fcc00078e004c */
[----:B------:R-:W2:Y:S01]  /*39a0*/  @!P5 LDG.E.64 R36, desc[UR8][R36.64] ;  /* 0x000000082424d981 */ /* 0x000ea2000c1e1b00 */
[----:B------:R-:W-:-:S04]  /*39b0*/  IADD3 R34, PT, PT, R41, 0x2, RZ ;  /* 0x0000000229227810 */ /* 0x000fc80007ffe0ff */
[----:B------:R-:W-:Y:S02]  /*39c0*/  ISETP.EQ.OR P6, PT, R34, UR11, P3 ;  /* 0x0000000b22007c0c */ /* 0x000fe40009fc2670 */
[----:B------:R-:W-:-:S04]  /*39d0*/  IADD3 R34, PT, PT, R41, 0x3, RZ ;  /* 0x0000000329227810 */ /* 0x000fc80007ffe0ff */
[----:B------:R-:W-:Y:S02]  /*39e0*/  ISETP.EQ.OR P4, PT, R34, UR11, P3 ;  /* 0x0000000b22007c0c */ /* 0x000fe40009f82670 */
[----:B------:R-:W-:Y:S01]  /*39f0*/  IADD3 R34, PT, PT, R41, 0x4, RZ ;  /* 0x0000000429227810 */ /* 0x000fe20007ffe0ff */
[----:B0--3--:R-:W-:Y:S01]  /*3a00*/  @!P1 FADD.FTZ R50, R50, R32 ;  /* 0x0000002032329221 */ /* 0x009fe20000010000 */
[----:B------:R-:W-:Y:S02]  /*3a10*/  @!P1 FADD.FTZ R51, R51, R33 ;  /* 0x0000002133339221 */ /* 0x000fe40000010000 */
[----:B------:R-:W-:Y:S01]  /*3a20*/  ISETP.EQ.OR P1, PT, R34, UR11, P3 ;  /* 0x0000000b22007c0c */ /* 0x000fe20009f22670 */
[----:B------:R-:W-:-:S06]  /*3a30*/  @!P6 IMAD.WIDE.U32 R34, R46, 0x8, R76 ;  /* 0x000000082e22e825 */ /* 0x000fcc00078e004c */
[----:B------:R-:W-:-:S04]  /*3a40*/  @!P4 IMAD.WIDE.U32 R32, R39, 0x8, R76 ;  /* 0x000000082720c825 */ /* 0x000fc800078e004c */
[----:B--2---:R-:W-:Y:S01]  /*3a50*/  @!P5 FADD.FTZ R50, R50, R36 ;  /* 0x000000243232d221 */ /* 0x004fe20000010000 */
[----:B------:R-:W2:Y:S04]  /*3a60*/  @!P6 LDG.E.64 R34, desc[UR8][R34.64] ;  /* 0x000000082222e981 */ /* 0x000ea8000c1e1b00 */
[----:B------:R-:W3:Y:S01]  /*3a70*/  @!P4 LDG.E.64 R32, desc[UR8][R32.64] ;  /* 0x000000082020c981 */ /* 0x000ee2000c1e1b00 */
[----:B------:R-:W-:Y:S01]  /*3a80*/  @!P5 FADD.FTZ R51, R51, R37 ;  /* 0x000000253333d221 */ /* 0x000fe20000010000 */
[----:B------:R-:W-:-:S06]  /*3a90*/  @!P1 IMAD.WIDE.U32 R36, R40, 0x8, R76 ;  /* 0x0000000828249825 */ /* 0x000fcc00078e004c */
[----:B------:R-:W4:Y:S01]  /*3aa0*/  @!P1 LDG.E.64 R36, desc[UR8][R36.64] ;  /* 0x0000000824249981 */ /* 0x000f22000c1e1b00 */
[----:B------:R-:W-:-:S04]  /*3ab0*/  IADD3 R47, PT, PT, R41, 0x5, RZ ;  /* 0x00000005292f7810 */ /* 0x000fc80007ffe0ff */
[----:B------:R-:W-:Y:S01]  /*3ac0*/  ISETP.EQ.OR P5, PT, R47, UR11, P3 ;  /* 0x0000000b2f007c0c */ /* 0x000fe20009fa2670 */
[----:B--2---:R-:W-:Y:S01]  /*3ad0*/  @!P6 FADD.FTZ R50, R50, R34 ;  /* 0x000000223232e221 */ /* 0x004fe20000010000 */
[----:B------:R-:W-:Y:S01]  /*3ae0*/  @!P6 FADD.FTZ R51, R51, R35 ;  /* 0x000000233333e221 */ /* 0x000fe20000010000 */
[----:B------:R-:W-:Y:S02]  /*3af0*/  IADD3 R34, PT, PT, R41, 0x6, RZ ;  /* 0x0000000629227810 */ /* 0x000fe40007ffe0ff */
[----:B---3--:R-:W-:Y:S01]  /*3b00*/  @!P4 FADD.FTZ R50, R50, R32 ;  /* 0x000000203232c221 */ /* 0x008fe20000010000 */
[----:B------:R-:W-:Y:S01]  /*3b10*/  @!P4 FADD.FTZ R51, R51, R33 ;  /* 0x000000213333c221 */ /* 0x000fe20000010000 */
[----:B------:R-:W-:Y:S02]  /*3b20*/  ISETP.EQ.OR P4, PT, R34, UR11, P3 ;  /* 0x0000000b22007c0c */ /* 0x000fe40009f82670 */
[----:B------:R-:W-:-:S04]  /*3b30*/  IADD3 R32, PT, PT, R41, 0x7, RZ ;  /* 0x0000000729207810 */ /* 0x000fc80007ffe0ff */
[----:B------:R-:W-:Y:S01]  /*3b40*/  ISETP.EQ.OR P6, PT, R32, UR11, P3 ;  /* 0x0000000b20007c0c */ /* 0x000fe20009fc2670 */
[----:B------:R-:W-:-:S04]  /*3b50*/  @!P5 IMAD.WIDE.U32 R32, R43, 0x8, R76 ;  /* 0x000000082b20d825 */ /* 0x000fc800078e004c */
[----:B----4-:R-:W-:Y:S01]  /*3b60*/  @!P1 FADD.FTZ R50, R50, R36 ;  /* 0x0000002432329221 */ /* 0x010fe20000010000 */
[----:B------:R-:W-:Y:S01]  /*3b70*/  @!P1 FADD.FTZ R51, R51, R37 ;  /* 0x0000002533339221 */ /* 0x000fe20000010000 */
[--C-:B------:R-:W-:Y:S01]  /*3b80*/  @!P4 IMAD.WIDE.U32 R34, R45, 0x8, R76.reuse ;  /* 0x000000082d22c825 */ /* 0x100fe200078e004c */
[----:B------:R-:W2:Y:S05]  /*3b90*/  @!P5 LDG.E.64 R32, desc[UR8][R32.64] ;  /* 0x000000082020d981 */ /* 0x000eaa000c1e1b00 */
[----:B------:R-:W-:Y:S01]  /*3ba0*/  @!P6 IMAD.WIDE.U32 R36, R44, 0x8, R76 ;  /* 0x000000082c24e825 */ /* 0x000fe200078e004c */
[----:B------:R-:W3:Y:S05]  /*3bb0*/  @!P4 LDG.E.64 R34, desc[UR8][R34.64] ;  /* 0x000000082222c981 */ /* 0x000eea000c1e1b00 */
[----:B------:R-:W4:Y:S01]  /*3bc0*/  @!P6 LDG.E.64 R36, desc[UR8][R36.64] ;  /* 0x000000082424e981 */ /* 0x000f22000c1e1b00 */
[----:B------:R-:W-:Y:S01]  /*3bd0*/  IADD3 R41, PT, PT, R41, 0x8, RZ ;  /* 0x0000000829297810 */ /* 0x000fe20007ffe0ff */
[----:B------:R-:W-:Y:S01]  /*3be0*/  UIADD3 UR6, UPT, UPT, UR6, 0x8, URZ ;  /* 0x0000000806067890 */ /* 0x000fe2000fffe0ff */
[----:B------:R-:W-:-:S02]  /*3bf0*/  LEA R38, R56, R38, 0x3 ;  /* 0x0000002638267211 */ /* 0x000fc400078e18ff */
[----:B------:R-:W-:Y:S02]  /*3c00*/  ISETP.NE.AND P1, PT, R41, R65, PT ;  /* 0x000000412900720c */ /* 0x000fe40003f25270 */
[C---:B------:R-:W-:Y:S02]  /*3c10*/  LEA R42, R56.reuse, R42, 0x3 ;  /* 0x0000002a382a7211 */ /* 0x040fe400078e18ff */
[C---:B------:R-:W-:Y:S02]  /*3c20*/  LEA R46, R56.reuse, R46, 0x3 ;  /* 0x0000002e382e7211 */ /* 0x040fe400078e18ff */
[C---:B------:R-:W-:Y:S02]  /*3c30*/  LEA R39, R56.reuse, R39, 0x3 ;  /* 0x0000002738277211 */ /* 0x040fe400078e18ff */
[C---:B------:R-:W-:Y:S02]  /*3c40*/  LEA R40, R56.reuse, R40, 0x3 ;  /* 0x0000002838287211 */ /* 0x040fe400078e18ff */
[----:B------:R-:W-:-:S02]  /*3c50*/  LEA R43, R56, R43, 0x3 ;  /* 0x0000002b382b7211 */ /* 0x000fc400078e18ff */
[C---:B------:R-:W-:Y:S02]  /*3c60*/  LEA R45, R56.reuse, R45, 0x3 ;  /* 0x0000002d382d7211 */ /* 0x040fe400078e18ff */
[----:B------:R-:W-:Y:S01]  /*3c70*/  LEA R44, R56, R44, 0x3 ;  /* 0x0000002c382c7211 */ /* 0x000fe200078e18ff */
[----:B--2---:R-:W-:Y:S01]  /*3c80*/  @!P5 FADD.FTZ R50, R50, R32 ;  /* 0x000000203232d221 */ /* 0x004fe20000010000 */
[----:B------:R-:W-:-:S03]  /*3c90*/  @!P5 FADD.FTZ R51, R51, R33 ;  /* 0x000000213333d221 */ /* 0x000fc60000010000 */
[----:B---3--:R-:W-:Y:S01]  /*3ca0*/  @!P4 FADD.FTZ R50, R50, R34 ;  /* 0x000000223232c221 */ /* 0x008fe20000010000 */
[----:B------:R-:W-:-:S03]  /*3cb0*/  @!P4 FADD.FTZ R51, R51, R35 ;  /* 0x000000233333c221 */ /* 0x000fc60000010000 */
[----:B----4-:R-:W-:Y:S01]  /*3cc0*/  @!P6 FADD.FTZ R50, R50, R36 ;  /* 0x000000243232e221 */ /* 0x010fe20000010000 */
[----:B------:R-:W-:Y:S01]  /*3cd0*/  @!P6 FADD.FTZ R51, R51, R37 ;  /* 0x000000253333e221 */ /* 0x000fe20000010000 */
[----:B------:R-:W-:Y:S06]  /*3ce0*/  @P1 BRA `(.L_x_1506) ;  /* 0xfffffffc00141947 */ /* 0x000fec000383ffff */
[----:B------:R-:W-:-:S07]  /*3cf0*/  MOV R38, R65 ;  /* 0x0000004100267202 */ /* 0x000fce0000000f00 */
.L_x_1505:
[----:B------:R-:W-:-:S13]  /*3d00*/  ISETP.NE.AND P1, PT, R66, RZ, PT ;  /* 0x000000ff4200720c */ /* 0x000fda0003f25270 */
[----:B------:R-:W-:Y:S05]  /*3d10*/  @!P1 BRA `(.L_x_1502) ;  /* 0x0000000000f09947 */ /* 0x000fea0003800000 */
[----:B-1----:R-:W-:Y:S02]  /*3d20*/  IADD3 R32, PT, PT, R66, -0x1, RZ ;  /* 0xffffffff42207810 */ /* 0x002fe40007ffe0ff */
        /* <DEDUP_REMOVED lines=18> */
[----:B------:R-:W-:Y:S02]  /*3e50*/  @!P4 IMAD.WIDE.U32 R34, R37, 0x8, R76 ;  /* 0x000000082522c825 */ /* 0x000fe400078e004c */
        /* <DEDUP_REMOVED lines=12> */
.L_x_1507:
        /* <DEDUP_REMOVED lines=18> */
.L_x_1508:
        /* <DEDUP_REMOVED lines=9> */
.L_x_1509:
[----:B------:R-:W-:Y:S05]  /*40d0*/  BSYNC.RECONVERGENT B0 ;  /* 0x0000000000007941 */ /* 0x000fea0003800200 */
.L_x_1502:
[----:B------:R-:W5:Y:S01]  /*40e0*/  S2UR UR7, SR_CgaCtaId ;  /* 0x00000000000779c3 */ /* 0x000f620000008800 */
[----:B------:R-:W-:Y:S01]  /*40f0*/  UMOV UR6, 0x400 ;  /* 0x0000040000067882 */ /* 0x000fe20000000000 */
[----:B------:R-:W0:Y:S01]  /*4100*/  LDCU.64 UR14, c[0x0][0x400] ;  /* 0x00008000ff0e77ac */ /* 0x000e220008000a00 */
[----:B----4-:R-:W-:Y:S01]  /*4110*/  IADD3 R36, PT, PT, R70, 0x10, RZ ;  /* 0x0000001046247810 */ /* 0x010fe20007ffe0ff */
[----:B------:R-:W-:-:S03]  /*4120*/  FADD.FTZ R48, R48, -UR13 ;  /* 0x8000000d30307e21 */ /* 0x000fc60008010000 */
[----:B-1----:R-:W-:Y:S01]  /*4130*/  SHF.R.S32.HI R37, RZ, 0x1f, R36 ;  /* 0x0000001fff257819 */ /* 0x002fe20000011424 */
[----:B------:R-:W-:Y:S01]  /*4140*/  FMUL.FTZ R39, R48, UR10 ;  /* 0x0000000a30277c20 */ /* 0x000fe20008410000 */
[----:B0-----:R-:W-:Y:S01]  /*4150*/  ISETP.GE.U32.AND P1, PT, R70, UR14, PT ;  /* 0x0000000e46007c0c */ /* 0x001fe2000bf26070 */
[----:B-----5:R-:W-:-:S03]  /*4160*/  ULEA UR6, UR7, UR6, 0x18 ;  /* 0x0000000607067291 */ /* 0x020fc6000f8ec0ff */
[----:B------:R-:W-:-:S06]  /*4170*/  ISETP.GE.AND.EX P1, PT, R53, UR15, PT, P1 ;  /* 0x0000000f35007c0c */ /* 0x000fcc000bf26310 */
        /* <DEDUP_REMOVED lines=8> */
[----:B------:R-:W-:-:S03]  /*4200*/  FADD.FTZ R32, R49, -UR13 ;  /* 0x8000000d31207e21 */ /* 0x000fc60008010000 */
[----:B------:R-:W-:Y:S01]  /*4210*/  FFMA.FTZ R33, R34, R39, R35 ;  /* 0x0000002722217223 */ /* 0x000fe20000010023 */
[----:B------:R-:W-:Y:S01]  /*4220*/  FMUL.FTZ R32, R32, UR10 ;  /* 0x0000000a20207c20 */ /* 0x000fe20008410000 */
[----:B------:R-:W-:Y:S06]  /*4230*/  @!P2 BRA `(.L_x_1510) ;  /* 0x000000000048a947 */ /* 0x000fec0003800000 */
[----:B--2---:R-:W-:Y:S01]  /*4240*/  FFMA.FTZ R38, R52, R39, R60 ;  /* 0x0000002734267223 */ /* 0x004fe2000001003c */
        /* <DEDUP_REMOVED lines=17> */
.L_x_1510:
[----:B------:R-:W-:Y:S01]  /*4360*/  FADD.FTZ R2, R2, -UR13 ;  /* 0x8000000d02027e21 */ /* 0x000fe20008010000 */
[----:B------:R-:W-:Y:S01]  /*4370*/  FFMA.FTZ R39, R34, R32, R35 ;  /* 0x0000002022277223 */ /* 0x000fe20000010023 */
[----:B------:R-:W-:Y:S01]  /*4380*/  BSSY.RECONVERGENT B0, `(.L_x_1511) ;  /* 0x0000013000007945 */ /* 0x000fe20003800200 */
[----:B------:R-:W-:Y:S01]  /*4390*/  FFMA.FTZ R32, R52, R30, -R33 ;  /* 0x0000001e34207223 */ /* 0x000fe20000010821 */
[----:B--2---:R-:W-:Y:S01]  /*43a0*/  FADD.FTZ R38, R3, -UR13 ;  /* 0x8000000d03267e21 */ /* 0x004fe20008010000 */
        /* <DEDUP_REMOVED lines=13> */
[----:B------:R-:W-:-:S04]  /*4480*/  IADD3 R31, PT, PT, R3, R31, RZ ;  /* 0x0000001f031f7210 */ /* 0x000fc80007ffe0ff */
[----:B------:R-:W-:-:S05]  /*4490*/  LEA.HI.X R31, R2, UR7, R31, 0x2, P1 ;  /* 0x00000007021f7c11 */ /* 0x000fca00088f141f */
[----:B------:R0:W-:Y:S02]  /*44a0*/  STG.E.64 desc[UR8][R30.64], R32 ;  /* 0x000000201e007986 */ /* 0x0001e4000c101b08 */
.L_x_1512:
[----:B------:R-:W-:Y:S05]  /*44b0*/  BSYNC.RECONVERGENT B0 ;  /* 0x0000000000007941 */ /* 0x000fea0003800200 */
.L_x_1511:
[----:B------:R-:W-:Y:S01]  /*44c0*/  FFMA.FTZ R41, R34, R43, R35 ;  /* 0x0000002b22297223 */ /* 0x000fe20000010023 */
[----:B------:R-:W-:Y:S01]  /*44d0*/  FMUL.FTZ R42, R38, UR10 ;  /* 0x0000000a262a7c20 */ /* 0x000fe20008410000 */
        /* <DEDUP_REMOVED lines=19> */
.L_x_1513:
[----:B------:R-:W-:Y:S01]  /*4610*/  FFMA.FTZ R3, R34, R42, R35 ;  /* 0x0000002a22037223 */ /* 0x000fe20000010023 */
[----:B------:R-:W-:Y:S01]  /*4620*/  BSSY.RECONVERGENT B0, `(.L_x_1514) ;  /* 0x0000013000007945 */ /* 0x000fe20003800200 */
[----:B0-----:R-:W-:Y:S01]  /*4630*/  FADD.FTZ R31, R23, -UR13 ;  /* 0x8000000d171f7e21 */ /* 0x001fe20008010000 */
[----:B------:R-:W-:Y:S01]  /*4640*/  FFMA.FTZ R41, R52, R4, -R41 ;  /* 0x0000000434297223 */ /* 0x000fe20000010829 */
        /* <DEDUP_REMOVED lines=16> */
.L_x_1515:
[----:B------:R-:W-:Y:S05]  /*4750*/  BSYNC.RECONVERGENT B0 ;  /* 0x0000000000007941 */ /* 0x000fea0003800200 */
.L_x_1514:
[----:B------:R-:W-:Y:S01]  /*4760*/  FADD.FTZ R6, R6, -UR13 ;  /* 0x8000000d06067e21 */ /* 0x000fe20008010000 */
[----:B------:R-:W-:Y:S01]  /*4770*/  FADD.FTZ R7, R7, -UR13 ;  /* 0x8000000d07077e21 */ /* 0x000fe20008010000 */
[----:B------:R-:W-:Y:S01]  /*4780*/  FMUL.FTZ R33, R30, UR10 ;  /* 0x0000000a1e217c20 */ /* 0x000fe20008410000 */
        /* <DEDUP_REMOVED lines=20> */
.L_x_1516:
[----:B------:R-:W-:Y:S04]  /*48d0*/  BSSY.RECONVERGENT B0, `(.L_x_1517) ;  /* 0x0000015000007945 */ /* 0x000fe80003800200 */
[----:B------:R-:W-:Y:S05]  /*48e0*/  @P0 BRA `(.L_x_1518) ;  /* 0x00000000004c0947 */ /* 0x000fea0003800000 */
[----:B------:R-:W1:Y:S01]  /*48f0*/  LDCU.64 UR6, c[0x0][0x3f8] ;  /* 0x00007f00ff0677ac */ /* 0x000e620008000a00 */
[----:B------:R-:W-:Y:S01]  /*4900*/  IADD3 R31, PT, PT, R70, 0x20, RZ ;  /* 0x00000020461f7810 */ /* 0x000fe20007ffe0ff */
[C---:B------:R-:W-:Y:S01]  /*4910*/  FFMA.FTZ R3, R34.reuse, R33, R35 ;  /* 0x0000002122037223 */ /* 0x040fe20000010023 */
[----:B0-----:R-:W-:Y:S01]  /*4920*/  MOV R4, R74 ;  /* 0x0000004a00047202 */ /* 0x001fe20000000f00 */
[----:B------:R-:W0:Y:S01]  /*4930*/  LDCU.64 UR16, c[0x0][0x380] ;  /* 0x00007000ff1077ac */ /* 0x000e220008000a00 */
[----:B------:R-:W-:Y:S01]  /*4940*/  SHF.R.S32.HI R2, RZ, 0x1f, R31 ;  /* 0x0000001fff027819 */ /* 0x000fe2000001141f */
[----:B------:R-:W-:Y:S01]  /*4950*/  FFMA.FTZ R23, R34, R36, R35 ;  /* 0x0000002422177223 */ /* 0x000fe20000010023 */
[----:B------:R-:W-:Y:S01]  /*4960*/  MOV R5, R73 ;  /* 0x0000004900057202 */ /* 0x000fe20000000f00 */
[----:B------:R-:W-:Y:S02]  /*4970*/  FFMA.FTZ R3, R52, R24, -R3 ;  /* 0x0000001834037223 */ /* 0x000fe40000010803 */
[----:B------:R-:W-:-:S02]  /*4980*/  FFMA.FTZ R23, R0, R25, -R23 ;  /* 0x0000001900177223 */ /* 0x000fc40000010817 */
[----:B------:R-:W-:Y:S02]  /*4990*/  FMUL.FTZ R22, R3, UR10 ;  /* 0x0000000a03167c20 */ /* 0x000fe40008410000 */
        /* <DEDUP_REMOVED lines=8> */
.L_x_1518:
[----:B------:R-:W-:Y:S05]  /*4a20*/  BSYNC.RECONVERGENT B0 ;  /* 0x0000000000007941 */ /* 0x000fea0003800200 */
.L_x_1517:
[----:B------:R-:W-:Y:S01]  /*4a30*/  FADD.FTZ R15, R15, -UR13 ;  /* 0x8000000d0f0f7e21 */ /* 0x000fe20008010000 */
[----:B------:R-:W-:Y:S01]  /*4a40*/  FADD.FTZ R18, R18, -UR13 ;  /* 0x8000000d12127e21 */ /* 0x000fe20008010000 */
[----:B------:R-:W-:Y:S01]  /*4a50*/  UISETP.NE.AND UP0, UPT, UR12, URZ, UPT ;  /* 0x000000ff0c00728c */ /* 0x000fe2000bf05270 */
[----:B------:R-:W-:Y:S01]  /*4a60*/  FADD.FTZ R19, R19, -UR13 ;  /* 0x8000000d13137e21 */ /* 0x000fe20008010000 */
[----:B------:R-:W-:Y:S01]  /*4a70*/  FADD.FTZ R32, R10, -UR13 ;  /* 0x8000000d0a207e21 */ /* 0x000fe20008010000 */
[----:B------:R-:W-:Y:S01]  /*4a80*/  FADD.FTZ R36, R11, -UR13 ;  /* 0x8000000d0b247e21 */ /* 0x000fe20008010000 */
[----:B------:R-:W-:Y:S01]  /*4a90*/  FADD.FTZ R30, R14, -UR13 ;  /* 0x8000000d0e1e7e21 */ /* 0x000fe20008010000 */
[----:B-1----:R-:W-:Y:S01]  /*4aa0*/  FADD.FTZ R2, R26, -UR13 ;  /* 0x8000000d1a027e21 */ /* 0x002fe20008010000 */
[----:B0-----:R-:W-:Y:S01]  /*4ab0*/  FADD.FTZ R22, R27, -UR13 ;  /* 0x8000000d1b167e21 */ /* 0x001fe20008010000 */
[C---:B------:R-:W-:Y:S01]  /*4ac0*/  IADD3 R5, PT, PT, R70.reuse, 0x30, RZ ;  /* 0x0000003046057810 */ /* 0x040fe20007ffe0ff */
[----:B------:R-:W-:Y:S01]  /*4ad0*/  FMUL.FTZ R26, R15, UR10 ;  /* 0x0000000a0f1a7c20 */ /* 0x000fe20008410000 */
[----:B------:R-:W-:Y:S01]  /*4ae0*/  IADD3 R39, PT, PT, R70, 0x40, RZ ;  /* 0x0000004046277810 */ /* 0x000fe20007ffe0ff */
[----:B------:R-:W-:Y:S01]  /*4af0*/  FMUL.FTZ R15, R18, UR10 ;  /* 0x0000000a120f7c20 */ /* 0x000fe20008410000 */
[----:B------:R-:W-:Y:S01]  /*4b00*/  IADD3 R14, PT, PT, R70, 0x50, RZ ;  /* 0x00000050460e7810 */ /* 0x000fe20007ffe0ff */
[----:B------:R-:W-:Y:S01]  /*4b10*/  FMUL.FTZ R45, R6, UR10 ;  /* 0x0000000a062d7c20 */ /* 0x000fe20008410000 */
[----:B------:R-:W-:Y:S01]  /*4b20*/  IADD3 R11, PT, PT, R70, 0x60, RZ ;  /* 0x00000060460b7810 */ /* 0x000fe20007ffe0ff */
[----:B------:R-:W-:Y:S01]  /*4b30*/  FMUL.FTZ R18, R19, UR10 ;  /* 0x0000000a13127c20 */ /* 0x000fe20008410000 */
[----:B------:R-:W-:Y:S01]  /*4b40*/  FMUL.FTZ R6, R7, UR10 ;  /* 0x0000000a07067c20 */ /* 0x000fe20008410000 */
[----:B------:R-:W-:Y:S01]  /*4b50*/  FMUL.FTZ R32, R32, UR10 ;  /* 0x0000000a20207c20 */ /* 0x000fe20008410000 */
[----:B------:R-:W-:Y:S01]  /*4b60*/  FMUL.FTZ R36, R36, UR10 ;  /* 0x0000000a24247c20 */ /* 0x000fe20008410000 */
[----:B------:R-:W-:Y:S01]  /*4b70*/  FMUL.FTZ R30, R30, UR10 ;  /* 0x0000000a1e1e7c20 */ /* 0x000fe20008410000 */
[----:B------:R-:W-:Y:S01]  /*4b80*/  FMUL.FTZ R19, R2, UR10 ;  /* 0x0000000a02137c20 */ /* 0x000fe20008410000 */
[----:B------:R-:W-:Y:S01]  /*4b90*/  IADD3 R10, PT, PT, R70, 0x70, RZ ;  /* 0x00000070460a7810 */ /* 0x000fe20007ffe0ff */
[----:B------:R-:W-:Y:S01]  /*4ba0*/  FMUL.FTZ R22, R22, UR10 ;  /* 0x0000000a16167c20 */ /* 0x000fe20008410000 */
[----:B------:R-:W-:Y:S01]  /*4bb0*/  ISETP.GE.U32.AND P1, PT, R5, UR14, PT ;  /* 0x0000000e05007c0c */ /* 0x000fe2000bf26070 */
[C-C-:B------:R-:W-:Y:S01]  /*4bc0*/  FFMA.FTZ R3, R34.reuse, R45, R35.reuse ;  /* 0x0000002d22037223 */ /* 0x140fe20000010023 */
[----:B------:R-:W-:Y:S01]  /*4bd0*/  ISETP.GE.U32.AND P3, PT, R39, UR14, PT ;  /* 0x0000000e27007c0c */ /* 0x000fe2000bf66070 */
[--C-:B------:R-:W-:Y:S01]  /*4be0*/  FFMA.FTZ R7, R34, R6, R35.reuse ;  /* 0x0000000622077223 */ /* 0x100fe20000010023 */
[----:B------:R-:W-:Y:S01]  /*4bf0*/  ISETP.GE.U32.AND P4, PT, R14, UR14, PT ;  /* 0x0000000e0e007c0c */ /* 0x000fe2000bf86070 */
[C-C-:B------:R-:W-:Y:S01]  /*4c00*/  FFMA.FTZ R41, R34.reuse, R32, R35.reuse ;  /* 0x0000002022297223 */ /* 0x140fe20000010023 */
[----:B------:R-:W-:Y:S01]  /*4c10*/  ISETP.GE.U32.AND P2, PT, R11, UR14, PT ;  /* 0x0000000e0b007c0c */ /* 0x000fe2000bf46070 */
[C---:B------:R-:W-:Y:S01]  /*4c20*/  FFMA.FTZ R43, R34.reuse, R36, R35 ;  /* 0x00000024222b7223 */ /* 0x040fe20000010023 */
[----:B------:R-:W-:Y:S01]  /*4c30*/  SHF.R.S32.HI R2, RZ, 0x1f, R5 ;  /* 0x0000001fff027819 */ /* 0x000fe20000011405 */
[C---:B------:R-:W-:Y:S01]  /*4c40*/  FFMA.FTZ R33, R34.reuse, R30, R35 ;  /* 0x0000001e22217223 */ /* 0x040fe20000010023 */
[----:B------:R-:W-:Y:S01]  /*4c50*/  SHF.R.S32.HI R38, RZ, 0x1f, R39 ;  /* 0x0000001fff267819 */ /* 0x000fe20000011427 */
[C-C-:B------:R-:W-:Y:S01]  /*4c60*/  FFMA.FTZ R37, R34.reuse, R26, R35.reuse ;  /* 0x0000001a22257223 */ /* 0x140fe20000010023 */
[----:B------:R-:W-:Y:S01]  /*4c70*/  SHF.R.S32.HI R24, RZ, 0x1f, R14 ;  /* 0x0000001fff187819 */ /* 0x000fe2000001140e */
[C---:B------:R-:W-:Y:S01]  /*4c80*/  FFMA.FTZ R25, R34.reuse, R15, R35 ;  /* 0x0000000f22197223 */ /* 0x040fe20000010023 */
[----:B------:R-:W-:Y:S01]  /*4c90*/  SHF.R.S32.HI R23, RZ, 0x1f, R11 ;  /* 0x0000001fff177819 */ /* 0x000fe2000001140b */
[C-C-:B------:R-:W-:Y:S01]  /*4ca0*/  FFMA.FTZ R27, R34.reuse, R18, R35.reuse ;  /* 0x00000012221b7223 */ /* 0x140fe20000010023 */
[--C-:B------:R-:W-:Y:S01]  /*4cb0*/  FFMA.FTZ R31, R34, R19, R35.reuse ;  /* 0x00000013221f7223 */ /* 0x100fe20000010023 */
        /* <DEDUP_REMOVED lines=25> */
.L_x_1519:
[----:B------:R-:W-:Y:S01]  /*4e50*/  BSSY.RECONVERGENT B0, `(.L_x_1520) ;  /* 0x0000011000007945 */ /* 0x000fe20003800200 */
[----:B------:R-:W-:Y:S01]  /*4e60*/  FFMA.FTZ R6, R52, R8, -R3 ;  /* 0x0000000834067223 */ /* 0x000fe20000010803 */
[----:B------:R-:W-:Y:S02]  /*4e70*/  FFMA.FTZ R7, R0, R9, -R7 ;  /* 0x0000000900077223 */ /* 0x000fe40000010807 */
[----:B------:R-:W-:Y:S05]  /*4e80*/  @P1 BRA `(.L_x_1521) ;  /* 0x0000000000341947 */ /* 0x000fea0003800000 */
        /* <DEDUP_REMOVED lines=13> */
.L_x_1521:
[----:B------:R-:W-:Y:S05]  /*4f60*/  BSYNC.RECONVERGENT B0 ;  /* 0x0000000000007941 */ /* 0x000fea0003800200 */
.L_x_1520:
        /* <DEDUP_REMOVED lines=19> */
.L_x_1522:
[----:B------:R-:W-:Y:S01]  /*50a0*/  BSSY.RECONVERGENT B0, `(.L_x_1523) ;  /* 0x0000011000007945 */ /* 0x000fe20003800200 */
[----:B0-----:R-:W-:Y:S01]  /*50b0*/  FFMA.FTZ R6, R52, R12, -R41 ;  /* 0x0000000c34067223 */ /* 0x001fe20000010829 */
[----:B------:R-:W-:Y:S02]  /*50c0*/  FFMA.FTZ R7, R0, R13, -R43 ;  /* 0x0000000d00077223 */ /* 0x000fe4000001082b */
[----:B------:R-:W-:Y:S05]  /*50d0*/  @P3 BRA `(.L_x_1524) ;  /* 0x0000000000343947 */ /* 0x000fea0003800000 */
        /* <DEDUP_REMOVED lines=13> */
.L_x_1524:
[----:B------:R-:W-:Y:S05]  /*51b0*/  BSYNC.RECONVERGENT B0 ;  /* 0x0000000000007941 */ /* 0x000fea0003800200 */
.L_x_1523:
        /* <DEDUP_REMOVED lines=19> */
.L_x_1525:
        /* <DEDUP_REMOVED lines=17> */
.L_x_1527:
[----:B------:R-:W-:Y:S05]  /*5400*/  BSYNC.RECONVERGENT B0 ;  /* 0x0000000000007941 */ /* 0x000fea0003800200 */
.L_x_1526:
        /* <DEDUP_REMOVED lines=19> */
.L_x_1528:
[----:B------:R-:W-:Y:S01]  /*5540*/  BSSY.RECONVERGENT B0, `(.L_x_1529) ;  /* 0x0000012000007945 */ /* 0x000fe20003800200 */
[----:B------:R-:W-:Y:S01]  /*5550*/  FFMA.FTZ R25, R52, R20, -R25 ;  /* 0x0000001434197223 */ /* 0x000fe20000010819 */
[----:B------:R-:W-:Y:S01]  /*5560*/  SHF.R.S32.HI R9, RZ, 0x1f, R10 ;  /* 0x0000001fff097819 */ /* 0x000fe2000001140a */
[----:B0-----:R-:W-:Y:S01]  /*5570*/  FFMA.FTZ R7, R0, R21, -R27 ;  /* 0x0000001500077223 */ /* 0x001fe2000001081b */
        /* <DEDUP_REMOVED lines=8> */
[----:B------:R-:W-:Y:S01]  /*5600*/  IMAD R11, R11, UR7, R6 ;  /* 0x000000070b0b7c24 */ /* 0x000fe2000f8e0206 */
[----:B-1----:R-:W-:Y:S01]  /*5610*/  LEA R2, P1, R4, UR16, 0x2 ;  /* 0x0000001004027c11 */ /* 0x002fe2000f8210ff */
[----:B------:R-:W-:-:S03]  /*5620*/  FMUL.FTZ R6, R25, UR10 ;  /* 0x0000000a19067c20 */ /* 0x000fc60008410000 */
[----:B------:R-:W-:-:S04]  /*5630*/  IADD3 R11, PT, PT, R5, R11, RZ ;  /* 0x0000000b050b7210 */ /* 0x000fc80007ffe0ff */
[----:B------:R-:W-:-:S05]  /*5640*/  LEA.HI.X R3, R4, UR17, R11, 0x2, P1 ;  /* 0x0000001104037c11 */ /* 0x000fca00088f140b */
[----:B------:R0:W-:Y:S02]  /*5650*/  STG.E.64 desc[UR8][R2.64], R6 ;  /* 0x0000000602007986 */ /* 0x0001e4000c101b08 */
.L_x_1530:
[----:B------:R-:W-:Y:S05]  /*5660*/  BSYNC.RECONVERGENT B0 ;  /* 0x0000000000007941 */ /* 0x000fea0003800200 */
.L_x_1529:
        /* <DEDUP_REMOVED lines=19> */
.L_x_1531:
        /* <DEDUP_REMOVED lines=9> */
[----:B------:R-:W1:Y:S01]  /*5830*/  LDCU.64 UR14, c[0x0][0x380] ;  /* 0x00007000ff0e77ac */ /* 0x000e620008000a00 */
[----:B0-----:R-:W-:-:S03]  /*5840*/  IMAD R3, R9, UR6, RZ ;  /* 0x0000000609037c24 */ /* 0x001fc6000f8e02ff */
[----:B------:R-:W-:-:S04]  /*5850*/  IMAD.WIDE.U32 R72, R10, UR6, R72 ;  /* 0x000000060a487c25 */ /* 0x000fc8000f8e0048 */
[----:B------:R-:W-:Y:S01]  /*5860*/  IMAD R3, R10, UR7, R3 ;  /* 0x000000070a037c24 */ /* 0x000fe2000f8e0203 */
[----:B-1----:R-:W-:-:S04]  /*5870*/  LEA R2, P0, R72, UR14, 0x2 ;  /* 0x0000000e48027c11 */ /* 0x002fc8000f8010ff */
[----:B------:R-:W-:-:S04]  /*5880*/  IADD3 R3, PT, PT, R73, R3, RZ ;  /* 0x0000000349037210 */ /* 0x000fc80007ffe0ff */
[----:B------:R-:W-:-:S05]  /*5890*/  LEA.HI.X R3, R72, UR15, R3, 0x2, P0 ;  /* 0x0000000f48037c11 */ /* 0x000fca00080f1403 */
[----:B------:R1:W-:Y:S02]  /*58a0*/  STG.E.64 desc[UR8][R2.64], R34 ;  /* 0x0000002202007986 */ /* 0x0003e4000c101b08 */
.L_x_1533:
[----:B------:R-:W-:Y:S05]  /*58b0*/  BSYNC.RECONVERGENT B0 ;  /* 0x0000000000007941 */ /* 0x000fea0003800200 */
.L_x_1532:
[----:B------:R-:W-:Y:S02]  /*58c0*/  IADD3 R61, PT, PT, R56, R61, RZ ;  /* 0x0000003d383d7210 */ /* 0x000fe40007ffe0ff */
[----:B------:R-:W-:Y:S02]  /*58d0*/  IADD3 R62, PT, PT, R62, 0x1, RZ ;  /* 0x000000013e3e7810 */ /* 0x000fe40007ffe0ff */
[----:B------:R-:W-:-:S13]  /*58e0*/  ISETP.GE.AND P0, PT, R61, UR4, PT ;  /* 0x000000043d007c0c */ /* 0x000fda000bf06270 */
[----:B------:R-:W-:Y:S05]  /*58f0*/  @!P0 BRA `(.L_x_1534) ;  /* 0xffffffa8004c8947 */ /* 0x000fea000383ffff */
.L_x_1491:
[----:B------:R-:W2:Y:S01]  /*5900*/  LDC R4, c[0x0][0x370] ;  /* 0x0000dc00ff047b82 */ /* 0x000ea20000000800 */
[----:B------:R-:W-:Y:S01]  /*5910*/  ISETP.NE.AND P2, PT, R58, RZ, PT ;  /* 0x000000ff3a00720c */ /* 0x000fe20003f45270 */
[----:B------:R-:W-:Y:S06]  /*5920*/  BSSY.RECONVERGENT B0, `(.L_x_1535) ;  /* 0x0000011000007945 */ /* 0x000fec0003800200 */
[----:B0-----:R-:W0:Y:S08]  /*5930*/  LDC R7, c[0x0][0x374] ;  /* 0x0000dd00ff077b82 */ /* 0x001e300000000800 */
[----:B-1----:R-:W1:Y:S01]  /*5940*/  LDC.64 R2, c[0x0][0x3c8] ;  /* 0x0000f200ff027b82 */ /* 0x002e620000000a00 */
[----:B--2---:R-:W-:-:S02]  /*5950*/  IADD3 R5, PT, PT, R4, -0x1, RZ ;  /* 0xffffffff04057810 */ /* 0x004fc40007ffe0ff */
[----:B------:R-:W-:Y:S02]  /*5960*/  ISETP.NE.AND P1, PT, R4, 0x1, PT ;  /* 0x000000010400780c */ /* 0x000fe40003f25270 */
[----:B0-----:R-:W-:-:S04]  /*5970*/  IADD3 R0, PT, PT, R7, -0x1, RZ ;  /* 0xffffffff07007810 */ /* 0x001fc80007ffe0ff */
[----:B------:R-:W-:Y:S02]  /*5980*/  ISETP.NE.AND P0, PT, R57, R0, PT ;  /* 0x000000003900720c */ /* 0x000fe40003f05270 */
[----:B------:R-:W-:Y:S02]  /*5990*/  SHF.L.U32 R0, R7, 0x1, RZ ;  /* 0x0000000107007819 */ /* 0x000fe400000006ff */
[----:B------:R-:W-:Y:S02]  /*59a0*/  ISETP.NE.OR P0, PT, R5, UR11, P0 ;  /* 0x0000000b05007c0c */ /* 0x000fe40008705670 */
        /* <DEDUP_REMOVED lines=8> */
.L_x_1536:
[----:B------:R-:W-:Y:S05]  /*5a30*/  BSYNC.RECONVERGENT B0 ;  /* 0x0000000000007941 */ /* 0x000fea0003800200 */
.L_x_1535:
[----:B------:R-:W-:Y:S05]  /*5a40*/  @P0 EXIT ;  /* 0x000000000000094d */ /* 0x000fea0003800000 */
[----:B------:R-:W-:Y:S05]  /*5a50*/  @P2 BRA `(.L_x_1537) ;  /* 0x0000000000202947 */ /* 0x000fea0003800000 */
[----:B------:R-:W-:-:S05]  /*5a60*/  IMAD R0, R4, R7, RZ ;  /* 0x0000000704007224 */ /* 0x000fca00078e02ff */
[----:B------:R-:W-:-:S13]  /*5a70*/  ISETP.NE.AND P0, PT, R0, -0x1, PT ;  /* 0xffffffff0000780c */ /* 0x000fda0003f05270 */
[----:B------:R-:W-:Y:S05]  /*5a80*/  @!P0 BRA `(.L_x_1537) ;  /* 0x0000000000148947 */ /* 0x000fea0003800000 */
.L_x_1538:
[----:B0-----:R-:W2:Y:S04]  /*5a90*/  LDG.E.STRONG.GPU R5, desc[UR8][R2.64] ;  /* 0x0000000802057981 */ /* 0x001ea8000c1ef900 */
[----:B--2---:R-:W-:Y:S01]  /*5aa0*/  CCTL.IVALL ;  /* 0x00000000ff00798f */ /* 0x004fe20002000000 */
[----:B------:R-:W-:Y:S05]  /*5ab0*/  YIELD ;  /* 0x0000000000007946 */ /* 0x000fea0003800000 */
[----:B------:R-:W-:-:S13]  /*5ac0*/  ISETP.NE.AND P0, PT, R5, R0, PT ;  /* 0x000000000500720c */ /* 0x000fda0003f05270 */
[----:B------:R-:W-:Y:S05]  /*5ad0*/  @P0 BRA `(.L_x_1538) ;  /* 0xfffffffc00ec0947 */ /* 0x000fea000383ffff */
.L_x_1537:
        /* <DEDUP_REMOVED lines=73> */
.L_x_1541:
        /* <DEDUP_REMOVED lines=10> */
[----:B------:R-:W4:Y:S04]  /*6010*/  LDG.E R12, desc[UR8][R12.64] ;  /* 0x000000080c0c7981 */ /* 0x000f28000c1e1900 */
[----:B------:R-:W4:Y:S01]  /*6020*/  LDG.E R15, desc[UR8][R14.64] ;  /* 0x000000080e0f7981 */ /* 0x000f22000c1e1900 */
        /* <DEDUP_REMOVED lines=14> */
[----:B----4-:R-:W-:Y:S01]  /*6110*/  F2FP.BF16.F32.PACK_AB R19, R15, R12 ;  /* 0x0000000c0f13723e */ /* 0x010fe200000010ff */
[----:B------:R0:W-:Y:S04]  /*6120*/  STG.E desc[UR8][R6.64], R17 ;  /* 0x0000001106007986 */ /* 0x0001e8000c101908 */
[----:B------:R0:W-:Y:S01]  /*6130*/  STG.E desc[UR8][R8.64], R19 ;  /* 0x0000001308007986 */ /* 0x0001e2000c101908 */
[----:B------:R-:W-:Y:S01]  /*6140*/  IADD3.X R23, PT, PT, RZ, R23, RZ, P3, !PT ;  /* 0x00000017ff177210 */ /* 0x000fe20001ffe4ff */
[----:B------:R-:W-:Y:S06]  /*6150*/  @P1 BRA `(.L_x_1541) ;  /* 0xfffffffc00841947 */ /* 0x000fec000383ffff */
.L_x_1540:
[----:B------:R-:W-:Y:S05]  /*6160*/  BSYNC.RECONVERGENT B0 ;  /* 0x0000000000007941 */ /* 0x000fea0003800200 */
.L_x_1539:
        /* <DEDUP_REMOVED lines=10> */
.L_x_1542:
        /* <DEDUP_REMOVED lines=9> */
[----:B------:R-:W-:-:S02]  /*62a0*/  IADD3.X R25, PT, PT, R5, R21, RZ, P2, !PT ;  /* 0x0000001505197210 */ /* 0x000fc400017fe4ff */
[----:B------:R-:W-:Y:S01]  /*62b0*/  IADD3.X R13, PT, PT, R5, R11, RZ, P1, !PT ;  /* 0x0000000b050d7210 */ /* 0x000fe20000ffe4ff */
[----:B------:R-:W4:Y:S04]  /*62c0*/  LDG.E R7, desc[UR8][R6.64] ;  /* 0x0000000806077981 */ /* 0x000f28000c1e1900 */
[----:B------:R-:W5:Y:S04]  /*62d0*/  LDG.E R12, desc[UR8][R12.64] ;  /* 0x000000080c0c7981 */ /* 0x000f68000c1e1900 */
[----:B------:R-:W5:Y:S01]  /*62e0*/  LDG.E R25, desc[UR8][R24.64] ;  /* 0x0000000818197981 */ /* 0x000f62000c1e1900 */
        /* <DEDUP_REMOVED lines=8> */
[----:B----4-:R-:W-:-:S02]  /*6370*/  F2FP.BF16.F32.PACK_AB R31, R7, R2 ;  /* 0x00000002071f723e */ /* 0x010fc400000010ff */
[----:B------:R-:W-:-:S04]  /*6380*/  LOP3.LUT R2, R59, 0x3, RZ, 0xc0, !PT ;  /* 0x000000033b027812 */ /* 0x000fc800078ec0ff */
[----:B------:R-:W-:Y:S02]  /*6390*/  IADD3.X R9, PT, PT, R2, UR5, RZ, P1, !PT ;  /* 0x0000000502097c10 */ /* 0x000fe40008ffe4ff */
[----:B-----5:R-:W-:Y:S02]  /*63a0*/  F2FP.BF16.F32.PACK_AB R33, R25, R12 ;  /* 0x0000000c1921723e */ /* 0x020fe400000010ff */
        /* <DEDUP_REMOVED lines=9> */
[----:B------:R-:W4:Y:S04]  /*6440*/  LDG.E R10, desc[UR8][R6.64+0xa80] ;  /* 0x000a8008060a7981 */ /* 0x000f28000c1e1900 */
[----:B------:R-:W4:Y:S01]  /*6450*/  LDG.E R35, desc[UR8][R4.64+0xa80] ;  /* 0x000a800804237981 */ /* 0x000f22000c1e1900 */
        /* <DEDUP_REMOVED lines=9> */
[----:B----4-:R-:W-:-:S03]  /*64f0*/  F2FP.BF16.F32.PACK_AB R35, R35, R10 ;  /* 0x0000000a2323723e */ /* 0x010fc600000010ff */
[----:B------:R0:W-:Y:S04]  /*6500*/  STG.E desc[UR8][R24.64], R31 ;  /* 0x0000001f18007986 */ /* 0x0001e8000c101908 */
[----:B------:R2:W-:Y:S04]  /*6510*/  STG.E desc[UR8][R26.64], R35 ;  /* 0x000000231a007986 */ /* 0x0005e8000c101908 */
[----:B------:R-:W4:Y:S04]  /*6520*/  LDG.E R2, desc[UR8][R8.64+0x1500] ;  /* 0x0015000808027981 */ /* 0x000f28000c1e1900 */
[----:B-1----:R-:W4:Y:S04]  /*6530*/  LDG.E R33, desc[UR8][R12.64+0x1500] ;  /* 0x001500080c217981 */ /* 0x002f28000c1e1900 */
[----:B------:R-:W5:Y:S04]  /*6540*/  LDG.E R10, desc[UR8][R6.64+0x1500] ;  /* 0x00150008060a7981 */ /* 0x000f68000c1e1900 */
[----:B------:R-:W5:Y:S01]  /*6550*/  LDG.E R37, desc[UR8][R4.64+0x1500] ;  /* 0x0015000804257981 */ /* 0x000f62000c1e1900 */
        /* <DEDUP_REMOVED lines=8> */
[----:B----4-:R-:W-:Y:S02]  /*65e0*/  F2FP.BF16.F32.PACK_AB R33, R33, R2 ;  /* 0x000000022121723e */ /* 0x010fe400000010ff */
[----:B-----5:R-:W-:-:S03]  /*65f0*/  F2FP.BF16.F32.PACK_AB R37, R37, R10 ;  /* 0x0000000a2525723e */ /* 0x020fc600000010ff */
[----:B------:R0:W-:Y:S04]  /*6600*/  STG.E desc[UR8][R28.64], R33 ;  /* 0x000000211c007986 */ /* 0x0001e8000c101908 */
[----:B------:R4:W-:Y:S04]  /*6610*/  STG.E desc[UR8][R24.64], R37 ;  /* 0x0000002518007986 */ /* 0x0009e8000c101908 */
[----:B------:R-:W5:Y:S04]  /*6620*/  LDG.E R8, desc[UR8][R8.64+0x1f80] ;  /* 0x001f800808087981 */ /* 0x000f68000c1e1900 */
[----:B------:R-:W5:Y:S04]  /*6630*/  LDG.E R13, desc[UR8][R12.64+0x1f80] ;  /* 0x001f80080c0d7981 */ /* 0x000f68000c1e1900 */
[----:B------:R-:W3:Y:S04]  /*6640*/  LDG.E R6, desc[UR8][R6.64+0x1f80] ;  /* 0x001f800806067981 */ /* 0x000ee8000c1e1900 */
[----:B------:R-:W3:Y:S01]  /*6650*/  LDG.E R5, desc[UR8][R4.64+0x1f80] ;  /* 0x001f800804057981 */ /* 0x000ee2000c1e1900 */
        /* <DEDUP_REMOVED lines=12> */
[----:B-----5:R-:W-:Y:S02]  /*6720*/  F2FP.BF16.F32.PACK_AB R13, R13, R8 ;  /* 0x000000080d0d723e */ /* 0x020fe400000010ff */
[----:B---3--:R-:W-:-:S03]  /*6730*/  F2FP.BF16.F32.PACK_AB R7, R5, R6 ;  /* 0x000000060507723e */ /* 0x008fc600000010ff */
[----:B------:R4:W-:Y:S04]  /*6740*/  STG.E desc[UR8][R26.64], R13 ;  /* 0x0000000d1a007986 */ /* 0x0009e8000c101908 */
[----:B------:R4:W-:Y:S02]  /*6750*/  STG.E desc[UR8][R28.64], R7 ;  /* 0x000000071c007986 */ /* 0x0009e4000c101908 */
[----:B------:R-:W-:Y:S05]  /*6760*/  @P0 BRA `(.L_x_1542) ;  /* 0xfffffff800a80947 */ /* 0x000fea000383ffff */
[----:B------:R-:W-:Y:S05]  /*6770*/  EXIT ;  /* 0x000000000000794d */ /* 0x000fea0003800000 */
.L_x_1543:
        /* <DEDUP_REMOVED lines=16> */
.L_x_4522:


//--------------------- .text._Z35group_norm_nhwc_bwd_one_pass_kernelI11Fp32IOBf16WLi256ELi84ELi672EEv26Group_norm_nhwc_bwd_params --------------------------
	.section	.text._Z35group_norm_nhwc_bwd_one_pass_kernelI11Fp32IOBf16WLi256ELi84ELi672EEv26Group_norm_nhwc_bwd_params,"ax",@progbits
	.align	128
        .global         _Z35group_norm_nhwc_bwd_one_pass_kernelI11Fp32IOBf16WLi256ELi84ELi672EEv26Group_norm_nhwc_bwd_params
        .type           _Z35group_norm_nhwc_bwd_one_pass_kernelI11Fp32IOBf16WLi256ELi84ELi672EEv26Group_norm_nhwc_bwd_params,@function
        .size           _Z35group_norm_nhwc_bwd_one_pass_kernelI11Fp32IOBf16WLi256ELi84ELi672EEv26Group_norm_nhwc_bwd_params,(.L_x_4523 - _Z35group_norm_nhwc_bwd_one_pass_kernelI11Fp32IOBf16WLi256ELi84ELi672EEv26Group_norm_nhwc_bwd_params)
        .other          _Z35group_norm_nhwc_bwd_one_pass_kernelI11Fp32IOBf16WLi256ELi84ELi672EEv26Group_norm_nhwc_bwd_params,@"STO_CUDA_ENTRY STV_DEFAULT"
_Z35group_norm_nhwc_bwd_one_pass_kernelI11Fp32IOBf16WLi256ELi84ELi672EEv26Group_norm_nhwc_bwd_params:
.text._Z35group_norm_nhwc_bwd_one_pass_kernelI11Fp32IOBf16WLi256ELi84ELi672EEv26Group_norm_nhwc_bwd_params:
        /* <DEDUP_REMOVED lines=24> */
.L_x_1611:
[----:B--2---:R-:W2:Y:S01]  /*0180*/  LDL R5, [R1+0x2c] ;  /* 0x00002c0001057983 */ /* 0x004ea20000100800 */
[----:B-1----:R-:W1:Y:S01]  /*0190*/  LDCU UR14, c[0x0][0x410] ;  /* 0x00008200ff0e77ac */ /* 0x002e620008000800 */
[----:B---34-:R-:W-:Y:S01]  /*01a0*/  IABS R3, UR5 ;  /* 0x0000000500037c13 */ /* 0x018fe20008000000 */
[----:B------:R-:W2:Y:S01]  /*01b0*/  S2UR UR10, SR_CTAID.X ;  /* 0x00000000000a79c3 */ /* 0x000ea20000002500 */
[----:B------:R-:W3:Y:S01]  /*01c0*/  LDL.LU R6, [R1+0x28] ;  /* 0x0000280001067983 */ /* 0x000ee20000300800 */
[----:B------:R-:W-:Y:S01]  /*01d0*/  UMOV UR6, URZ ;  /* 0x000000ff00067c82 */ /* 0x000fe20008000000 */
[----:B------:R-:W-:Y:S01]  /*01e0*/  R2UR UR9, R3 ;  /* 0x00000000030972ca */ /* 0x000fe200000e0000 */
[----:B------:R-:W4:Y:S01]  /*01f0*/  LDCU.128 UR16, c[0x0][0x400] ;  /* 0x00008000ff1077ac */ /* 0x000f220008000c00 */
[----:B------:R-:W-:-:S03]  /*0200*/  CS2R R38, SRZ ;  /* 0x0000000000267805 */ /* 0x000fc6000001ff00 */
[----:B0-----:R-:W2:Y:S01]  /*0210*/  LDC R4, c[0x0][0x41c] ;  /* 0x00010700ff047b82 */ /* 0x001ea20000000800 */
[----:B------:R-:W-:Y:S01]  /*0220*/  UISETP.GE.AND UP4, UPT, UR5, URZ, UPT ;  /* 0x000000ff0500728c */ /* 0x000fe2000bf86270 */
[----:B-1----:R-:W-:Y:S01]  /*0230*/  MOV R0, UR14 ;  /* 0x0000000e00007c02 */ /* 0x002fe20008000f00 */
[----:B------:R-:W-:-:S03]  /*0240*/  UISETP.NE.AND UP0, UPT, UR14, URZ, UPT ;  /* 0x000000ff0e00728c */ /* 0x000fc6000bf05270 */
[----:B------:R-:W-:Y:S02]  /*0250*/  IABS R0, R0 ;  /* 0x0000000000007213 */ /* 0x000fe40000000000 */
[----:B----4-:R-:W-:Y:S02]  /*0260*/  MOV R7, UR18 ;  /* 0x0000001200077c02 */ /* 0x010fe40008000f00 */
[----:B------:R-:W-:-:S13]  /*0270*/  R2UR UR11, R0 ;  /* 0x00000000000b72ca */ /* 0x000fda00000e0000 */
[----:B------:R-:W0:Y:S08]  /*0280*/  I2F.RP R0, UR11 ;  /* 0x0000000b00007d06 */ /* 0x000e300008209400 */
[----:B0-----:R-:W0:Y:S02]  /*0290*/  MUFU.RCP R0, R0 ;  /* 0x0000000000007308 */ /* 0x001e240000001000 */
[----:B0-----:R-:W-:-:S06]  /*02a0*/  IADD3 R2, PT, PT, R0, 0xffffffe, RZ ;  /* 0x0ffffffe00027810 */ /* 0x001fcc0007ffe0ff */
[----:B------:R-:W0:Y:S02]  /*02b0*/  F2I.FTZ.U32.TRUNC.NTZ R2, R2 ;  /* 0x0000000200027305 */ /* 0x000e24000021f000 */
[----:B0-----:R-:W-:-:S13]  /*02c0*/  R2UR UR7, R2 ;  /* 0x00000000020772ca */ /* 0x001fda00000e0000 */
        /* <DEDUP_REMOVED lines=21> */
[----:B------:R-:W-:-:S06]  /*0420*/  UIMAD UR6, UR8, 0x54, URZ ;  /* 0x00000054080678a4 */ /* 0x000fcc000f8e02ff */
[----:B------:R-:W-:Y:S02]  /*0430*/  MOV R0, UR6 ;  /* 0x0000000600007c02 */ /* 0x000fe40008000f00 */
[----:B------:R-:W-:Y:S01]  /*0440*/  CS2R R46, SRZ ;  /* 0x00000000002e7805 */ /* 0x000fe2000001ff00 */
[----:B--2---:R-:W-:Y:S01]  /*0450*/  IMAD R4, R4, UR10, R5 ;  /* 0x0000000a04047c24 */ /* 0x004fe2000f8e0205 */
[----:B---3--:R-:W-:Y:S01]  /*0460*/  IADD3 R42, P2, PT, R6, UR6, RZ ;  /* 0x00000006062a7c10 */ /* 0x008fe2000ff5e0ff */
[----:B------:R-:W-:-:S03]  /*0470*/  USHF.R.S32.HI UR6, URZ, 0x1f, UR7 ;  /* 0x0000001fff067899 */ /* 0x000fc60008011407 */
[C---:B------:R-:W-:Y:S02]  /*0480*/  IADD3 R21, PT, PT, R4.reuse, 0x10, RZ ;  /* 0x0000001004157810 */ /* 0x040fe40007ffe0ff */
[----:B------:R-:W-:Y:S01]  /*0490*/  ISETP.GE.U32.AND P3, PT, R4, UR16, PT ;  /* 0x0000001004007c0c */ /* 0x000fe2000bf66070 */
[----:B------:R-:W-:Y:S01]  /*04a0*/  UIMAD UR6, UR6, UR18, URZ ;  /* 0x00000012060672a4 */ /* 0x000fe2000f8e02ff */
[----:B------:R-:W-:Y:S02]  /*04b0*/  ISETP.GE.U32.AND P1, PT, R21, UR16, PT ;  /* 0x0000001015007c0c */ /* 0x000fe4000bf26070 */
[----:B------:R-:W-:Y:S01]  /*04c0*/  SHF.R.S32.HI R5, RZ, 0x1f, R21 ;  /* 0x0000001fff057819 */ /* 0x000fe20000011415 */
[----:B------:R-:W-:Y:S01]  /*04d0*/  UIMAD UR6, UR7, UR19, UR6 ;  /* 0x00000013070672a4 */ /* 0x000fe2000f8e0206 */
[----:B------:R-:W-:Y:S02]  /*04e0*/  SHF.R.S32.HI R3, RZ, 0x1f, R4 ;  /* 0x0000001fff037819 */ /* 0x000fe40000011404 */
[----:B------:R-:W-:-:S02]  /*04f0*/  ISETP.GE.AND.EX P1, PT, R5, UR17, PT, P1 ;  /* 0x0000001105007c0c */ /* 0x000fc4000bf26310 */
[C---:B------:R-:W-:Y:S02]  /*0500*/  IADD3 R27, PT, PT, R4.reuse, 0x20, RZ ;  /* 0x00000020041b7810 */ /* 0x040fe40007ffe0ff */
[----:B------:R-:W-:Y:S02]  /*0510*/  ISETP.GE.AND.EX P3, PT, R3, UR17, PT, P3 ;  /* 0x0000001103007c0c */ /* 0x000fe4000bf66330 */
[----:B------:R-:W-:Y:S02]  /*0520*/  ISETP.GE.U32.AND P0, PT, R27, UR16, PT ;  /* 0x000000101b007c0c */ /* 0x000fe4000bf06070 */
[----:B------:R-:W-:Y:S02]  /*0530*/  SHF.R.S32.HI R25, RZ, 0x1f, R27 ;  /* 0x0000001fff197819 */ /* 0x000fe4000001141b */
[----:B------:R-:W-:Y:S02]  /*0540*/  IADD3 R22, PT, PT, R4, 0x30, RZ ;  /* 0x0000003004167810 */ /* 0x000fe40007ffe0ff */
[----:B------:R-:W-:Y:S01]  /*0550*/  ISETP.GE.AND.EX P0, PT, R25, UR17, PT, P0 ;  /* 0x0000001119007c0c */ /* 0x000fe2000bf06300 */
[----:B------:R-:W0:Y:S01]  /*0560*/  @!P1 LDC.64 R32, c[0x0][0x3f8] ;  /* 0x0000fe00ff209b82 */ /* 0x000e220000000a00 */
[----:B------:R-:W-:-:S02]  /*0570*/  LEA.HI.X.SX32 R43, R0, RZ, 0x1, P2 ;  /* 0x000000ff002b7211 */ /* 0x000fc400010f0eff */
[----:B------:R-:W-:Y:S02]  /*0580*/  ISETP.GE.U32.AND P2, PT, R22, UR16, PT ;  /* 0x0000001016007c0c */ /* 0x000fe4000bf46070 */
[----:B------:R-:W-:Y:S01]  /*0590*/  SHF.R.S32.HI R29, RZ, 0x1f, R22 ;  /* 0x0000001fff1d7819 */ /* 0x000fe20000011416 */
[----:B------:R-:W-:Y:S02]  /*05a0*/  IMAD.WIDE.U32 R42, R7, UR7, R42 ;  /* 0x00000007072a7c25 */ /* 0x000fe4000f8e002a */
[----:B------:R-:W1:Y:S01]  /*05b0*/  @!P3 LDC.64 R30, c[0x0][0x3f8] ;  /* 0x0000fe00ff1ebb82 */ /* 0x000e620000000a00 */
[----:B------:R-:W-:Y:S02]  /*05c0*/  ISETP.GE.AND.EX P2, PT, R29, UR17, PT, P2 ;  /* 0x000000111d007c0c */ /* 0x000fe4000bf46320 */
[----:B------:R-:W-:Y:S02]  /*05d0*/  IADD3 R41, PT, PT, R43, UR6, RZ ;  /* 0x000000062b297c10 */ /* 0x000fe4000fffe0ff */
[----:B------:R-:W-:-:S02]  /*05e0*/  CS2R R74, SRZ ;  /* 0x00000000004a7805 */ /* 0x000fc4000001ff00 */
[-C--:B------:R-:W-:Y:S02]  /*05f0*/  @!P3 MOV R40, R42.reuse ;  /* 0x0000002a0028b202 */ /* 0x080fe40000000f00 */
[----:B------:R-:W-:Y:S02]  /*0600*/  CS2R R72, SRZ ;  /* 0x0000000000487805 */ /* 0x000fe4000001ff00 */
[-C--:B------:R-:W-:Y:S01]  /*0610*/  @!P1 MOV R8, R42.reuse ;  /* 0x0000002a00089202 */ /* 0x080fe20000000f00 */
[----:B------:R-:W2:Y:S01]  /*0620*/  @!P0 LDC.64 R14, c[0x0][0x3f8] ;  /* 0x0000fe00ff0e8b82 */ /* 0x000ea20000000a00 */
[----:B------:R-:W-:Y:S02]  /*0630*/  @!P1 MOV R9, R41 ;  /* 0x0000002900099202 */ /* 0x000fe40000000f00 */
[----:B------:R-:W-:Y:S02]  /*0640*/  CS2R R70, SRZ ;  /* 0x0000000000467805 */ /* 0x000fe4000001ff00 */
[----:B------:R-:W-:-:S02]  /*0650*/  @!P0 MOV R24, R42 ;  /* 0x0000002a00188202 */ /* 0x000fc40000000f00 */
[----:B------:R-:W-:Y:S02]  /*0660*/  CS2R R68, SRZ ;  /* 0x0000000000447805 */ /* 0x000fe4000001ff00 */
[C---:B------:R-:W-:Y:S02]  /*0670*/  IADD3 R56, PT, PT, R4.reuse, 0xe0, RZ ;  /* 0x000000e004387810 */ /* 0x040fe40007ffe0ff */
[----:B------:R-:W-:Y:S01]  /*0680*/  CS2R R66, SRZ ;  /* 0x0000000000427805 */ /* 0x000fe2000001ff00 */
[----:B------:R-:W3:Y:S01]  /*0690*/  LDCU.64 UR6, c[0x0][0x3b8] ;  /* 0x00007700ff0677ac */ /* 0x000ee20008000a00 */
[----:B------:R-:W4:Y:S01]  /*06a0*/  @!P3 LDC.64 R10, c[0x0][0x3a0] ;  /* 0x0000e800ff0abb82 */ /* 0x000f220000000a00 */
[-C--:B0-----:R-:W-:Y:S01]  /*06b0*/  @!P1 IMAD R0, R5, R32.reuse, RZ ;  /* 0x0000002005009224 */ /* 0x081fe200078e02ff */
[----:B------:R-:W-:Y:S01]  /*06c0*/  IADD3 R5, PT, PT, R4, 0x40, RZ ;  /* 0x0000004004057810 */ /* 0x000fe20007ffe0ff */
[----:B------:R-:W-:-:S03]  /*06d0*/  @!P1 IMAD.WIDE.U32 R8, R21, R32, R8 ;  /* 0x0000002015089225 */ /* 0x000fc600078e0008 */
[----:B------:R-:W-:Y:S01]  /*06e0*/  ISETP.GE.U32.AND P5, PT, R5, UR16, PT ;  /* 0x0000001005007c0c */ /* 0x000fe2000bfa6070 */
[----:B------:R-:W-:Y:S01]  /*06f0*/  @!P1 IMAD R33, R21, R33, R0 ;  /* 0x0000002115219224 */ /* 0x000fe200078e0200 */
[----:B------:R-:W0:Y:S01]  /*0700*/  @!P3 LDC.64 R12, c[0x0][0x398] ;  /* 0x0000e600ff0cbb82 */ /* 0x000e220000000a00 */
[----:B------:R-:W-:Y:S01]  /*0710*/  SHF.R.S32.HI R23, RZ, 0x1f, R5 ;  /* 0x0000001fff177819 */ /* 0x000fe20000011405 */
[-C--:B-1----:R-:W-:Y:S02]  /*0720*/  @!P3 IMAD R3, R3, R30.reuse, RZ ;  /* 0x0000001e0303b224 */ /* 0x082fe400078e02ff */
[C---:B------:R-:W-:Y:S01]  /*0730*/  @!P3 IMAD.WIDE.U32 R6, R4.reuse, R30, R40 ;  /* 0x0000001e0406b225 */ /* 0x040fe200078e0028 */
[----:B------:R-:W-:Y:S02]  /*0740*/  ISETP.GE.AND.EX P5, PT, R23, UR17, PT, P5 ;  /* 0x0000001117007c0c */ /* 0x000fe4000bfa6350 */
[----:B------:R-:W-:Y:S01]  /*0750*/  @!P1 IADD3 R9, PT, PT, R9, R33, RZ ;  /* 0x0000002109099210 */ /* 0x000fe20007ffe0ff */
[----:B------:R-:W1:Y:S01]  /*0760*/  @!P1 LDC.64 R18, c[0x0][0x3a0] ;  /* 0x0000e800ff129b82 */ /* 0x000e620000000a00 */
[----:B------:R-:W-:Y:S01]  /*0770*/  @!P3 IMAD R31, R4, R31, R3 ;  /* 0x0000001f041fb224 */ /* 0x000fe200078e0203 */
[----:B------:R-:W-:Y:S01]  /*0780*/  @!P3 SHF.L.U32 R21, R6, 0x2, RZ ;  /* 0x000000020615b819 */ /* 0x000fe200000006ff */
[----:B--2---:R-:W-:Y:S01]  /*0790*/  @!P0 IMAD R20, R25, R14, RZ ;  /* 0x0000000e19148224 */ /* 0x004fe200078e02ff */
[----:B------:R-:W-:-:S02]  /*07a0*/  @!P0 MOV R25, R41 ;  /* 0x0000002900198202 */ /* 0x000fc40000000f00 */
[----:B------:R-:W-:Y:S01]  /*07b0*/  @!P3 IADD3 R7, PT, PT, R7, R31, RZ ;  /* 0x0000001f0707b210 */ /* 0x000fe20007ffe0ff */
[----:B------:R-:W-:Y:S01]  /*07c0*/  @!P0 IMAD R33, R27, R15, R20 ;  /* 0x0000000f1b218224 */ /* 0x000fe200078e0214 */
[----:B------:R-:W2:Y:S01]  /*07d0*/  @!P2 LDC.64 R2, c[0x0][0x3f8] ;  /* 0x0000fe00ff02ab82 */ /* 0x000ea20000000a00 */
[----:B----4-:R-:W-:Y:S01]  /*07e0*/  @!P3 IADD3 R10, P6, PT, R21, R10, RZ ;  /* 0x0000000a150ab210 */ /* 0x010fe20007fde0ff */
[----:B------:R-:W-:Y:S01]  /*07f0*/  @!P0 IMAD.WIDE.U32 R24, R27, R14, R24 ;  /* 0x0000000e1b188225 */ /* 0x000fe200078e0018 */
[----:B------:R-:W-:Y:S02]  /*0800*/  @!P3 SHF.L.U64.HI R26, R6, 0x2, R7 ;  /* 0x00000002061ab819 */ /* 0x000fe40000010207 */
[----:B------:R-:W-:Y:S02]  /*0810*/  @!P1 SHF.L.U32 R31, R8, 0x2, RZ ;  /* 0x00000002081f9819 */ /* 0x000fe400000006ff */
[----:B------:R-:W-:Y:S01]  /*0820*/  @!P3 IADD3.X R11, PT, PT, R26, R11, RZ, P6, !PT ;  /* 0x0000000b1a0bb210 */ /* 0x000fe200037fe4ff */
[----:B------:R-:W4:Y:S01]  /*0830*/  @!P0 LDC.64 R6, c[0x0][0x3a0] ;  /* 0x0000e800ff068b82 */ /* 0x000f220000000a00 */
[----:B0-----:R-:W-:-:S02]  /*0840*/  @!P3 IADD3 R12, P4, PT, R21, R12, RZ ;  /* 0x0000000c150cb210 */ /* 0x001fc40007f9e0ff */
[----:B------:R-:W-:Y:S01]  /*0850*/  @!P1 SHF.L.U64.HI R0, R8, 0x2, R9 ;  /* 0x0000000208009819 */ /* 0x000fe20000010209 */
[----:B------:R-:W3:Y:S01]  /*0860*/  @!P3 LDG.E.64 R38, desc[UR12][R10.64] ;  /* 0x0000000c0a26b981 */ /* 0x000ee2000c1e1b00 */
[----:B------:R-:W-:Y:S02]  /*0870*/  @!P0 SHF.L.U32 R27, R24, 0x2, RZ ;  /* 0x00000002181b8819 */ /* 0x000fe400000006ff */
[----:B------:R-:W-:Y:S01]  /*0880*/  @!P5 MOV R32, R42 ;  /* 0x0000002a0020d202 */ /* 0x000fe20000000f00 */
[----:B------:R-:W0:Y:S01]  /*0890*/  @!P5 LDC.64 R20, c[0x0][0x3f8] ;  /* 0x0000fe00ff14db82 */ /* 0x000e220000000a00 */
[----:B-1----:R-:W-:Y:S02]  /*08a0*/  @!P1 IADD3 R14, P6, PT, R31, R18, RZ ;  /* 0x000000121f0e9210 */ /* 0x002fe40007fde0ff */
[----:B------:R-:W-:Y:S02]  /*08b0*/  @!P2 MOV R18, R42 ;  /* 0x0000002a0012a202 */ /* 0x000fe40000000f00 */
[----:B------:R-:W-:-:S02]  /*08c0*/  @!P1 IADD3.X R15, PT, PT, R0, R19, RZ, P6, !PT ;  /* 0x00000013000f9210 */ /* 0x000fc400037fe4ff */
[----:B------:R-:W-:Y:S01]  /*08d0*/  @!P0 IADD3 R19, PT, PT, R25, R33, RZ ;  /* 0x0000002119138210 */ /* 0x000fe20007ffe0ff */
[----:B--2---:R-:W-:Y:S01]  /*08e0*/  @!P2 IMAD R29, R29, R2, RZ ;  /* 0x000000021d1da224 */ /* 0x004fe200078e02ff */
[----:B------:R-:W-:Y:S01]  /*08f0*/  @!P5 MOV R33, R41 ;  /* 0x000000290021d202 */ /* 0x000fe20000000f00 */
[----:B------:R-:W1:Y:S01]  /*0900*/  @!P1 LDC.64 R16, c[0x0][0x398] ;  /* 0x0000e600ff109b82 */ /* 0x000e620000000a00 */
[----:B------:R-:W-:Y:S01]  /*0910*/  @!P0 SHF.L.U64.HI R24, R24, 0x2, R19 ;  /* 0x0000000218188819 */ /* 0x000fe20000010213 */
[----:B------:R-:W-:Y:S01]  /*0920*/  @!P2 IMAD R29, R22, R3, R29 ;  /* 0x00000003161da224 */ /* 0x000fe200078e021d */
[----:B------:R-:W-:Y:S02]  /*0930*/  @!P2 MOV R19, R41 ;  /* 0x000000290013a202 */ /* 0x000fe40000000f00 */
[----:B------:R-:W-:Y:S02]  /*0940*/  @!P3 IADD3.X R13, PT, PT, R26, R13, RZ, P4, !PT ;  /* 0x0000000d1a0db210 */ /* 0x000fe400027fe4ff */
[----:B----4-:R-:W-:Y:S01]  /*0950*/  @!P0 IADD3 R6, P6, PT, R27, R6, RZ ;  /* 0x000000061b068210 */ /* 0x010fe20007fde0ff */
[----:B------:R-:W-:Y:S01]  /*0960*/  @!P2 IMAD.WIDE.U32 R2, R22, R2, R18 ;  /* 0x000000021602a225 */ /* 0x000fe200078e0012 */
[----:B------:R-:W2:Y:S02]  /*0970*/  @!P0 LDC.64 R8, c[0x0][0x398] ;  /* 0x0000e600ff088b82 */ /* 0x000ea40000000a00 */
[----:B------:R-:W-:-:S02]  /*0980*/  @!P0 IADD3.X R7, PT, PT, R24, R7, RZ, P6, !PT ;  /* 0x0000000718078210 */ /* 0x000fc400037fe4ff */
[----:B------:R-:W-:Y:S01]  /*0990*/  @!P2 IADD3 R3, PT, PT, R3, R29, RZ ;  /* 0x0000001d0303a210 */ /* 0x000fe20007ffe0ff */
[-C--:B0-----:R-:W-:Y:S01]  /*09a0*/  @!P5 IMAD R18, R23, R20.reuse, RZ ;  /* 0x000000141712d224 */ /* 0x081fe200078e02ff */
[C---:B------:R-:W-:Y:S01]  /*09b0*/  @!P2 SHF.L.U32 R37, R2.reuse, 0x2, RZ ;  /* 0x000000020225a819 */ /* 0x040fe200000006ff */
[C---:B------:R-:W-:Y:S01]  /*09c0*/  @!P5 IMAD.WIDE.U32 R32, R5.reuse, R20, R32 ;  /* 0x000000140520d225 */ /* 0x040fe200078e0020 */
[----:B------:R-:W4:Y:S01]  /*09d0*/  @!P0 LDG.E.64 R46, desc[UR12][R6.64] ;  /* 0x0000000c062e8981 */ /* 0x000f22000c1e1b00 */
[----:B------:R-:W0:Y:S01]  /*09e0*/  @!P2 LDC.64 R22, c[0x0][0x3a0] ;  /* 0x0000e800ff16ab82 */ /* 0x000e220000000a00 */
[----:B------:R-:W-:Y:S01]  /*09f0*/  @!P2 SHF.L.U64.HI R34, R2, 0x2, R3 ;  /* 0x000000020222a819 */ /* 0x000fe20000010203 */
[----:B------:R-:W-:Y:S01]  /*0a00*/  @!P5 IMAD R45, R5, R21, R18 ;  /* 0x00000015052dd224 */ /* 0x000fe200078e0212 */
[----:B------:R-:W-:Y:S02]  /*0a10*/  CS2R R20, SRZ ;  /* 0x0000000000147805 */ /* 0x000fe4000001ff00 */
[----:B------:R-:W-:-:S02]  /*0a20*/  CS2R R2, SRZ ;  /* 0x0000000000027805 */ /* 0x000fc4000001ff00 */
[----:B-1----:R-:W-:Y:S01]  /*0a30*/  @!P1 IADD3 R16, P4, PT, R31, R16, RZ ;  /* 0x000000101f109210 */ /* 0x002fe20007f9e0ff */
[----:B------:R-:W1:Y:S01]  /*0a40*/  @!P2 LDC.64 R18, c[0x0][0x398] ;  /* 0x0000e600ff12ab82 */ /* 0x000e620000000a00 */
[----:B------:R-:W4:Y:S02]  /*0a50*/  @!P1 LDG.E.64 R20, desc[UR12][R14.64] ;  /* 0x0000000c0e149981 */ /* 0x000f24000c1e1b00 */
[----:B------:R-:W-:Y:S02]  /*0a60*/  @!P1 IADD3.X R17, PT, PT, R0, R17, RZ, P4, !PT ;  /* 0x0000001100119210 */ /* 0x000fe400027fe4ff */
[----:B------:R-:W-:Y:S01]  /*0a70*/  IADD3 R0, PT, PT, R4, 0x50, RZ ;  /* 0x0000005004007810 */ /* 0x000fe20007ffe0ff */
[----:B------:R-:W5:Y:S01]  /*0a80*/  @!P3 LDG.E.64 R2, desc[UR12][R12.64] ;  /* 0x0000000c0c02b981 */ /* 0x000f62000c1e1b00 */
[----:B--2---:R-:W-:Y:S01]  /*0a90*/  @!P0 IADD3 R8, P6, PT, R27, R8, RZ ;  /* 0x000000081b088210 */ /* 0x004fe20007fde0ff */
[----:B------:R-:W2:Y:S01]  /*0aa0*/  @!P5 LDC.64 R30, c[0x0][0x3a0] ;  /* 0x0000e800ff1edb82 */ /* 0x000ea20000000a00 */
[----:B------:R-:W-:-:S02]  /*0ab0*/  ISETP.GE.U32.AND P4, PT, R0, UR16, PT ;  /* 0x0000001000007c0c */ /* 0x000fc4000bf86070 */
[----:B------:R-:W-:Y:S01]  /*0ac0*/  SHF.R.S32.HI R25, RZ, 0x1f, R0 ;  /* 0x0000001fff197819 */ /* 0x000fe20000011400 */
[----:B---3--:R3:W-:Y:S03]  /*0ad0*/  STL.64 [R1+0x10], R38 ;  /* 0x0000102601007387 */ /* 0x0087e60000100a00 */
[----:B------:R-:W-:Y:S01]  /*0ae0*/  ISETP.GE.AND.EX P4, PT, R25, UR17, PT, P4 ;  /* 0x0000001119007c0c */ /* 0x000fe2000bf86340 */
[----:B------:R-:W2:Y:S01]  /*0af0*/  @!P5 LDC.64 R26, c[0x0][0x398] ;  /* 0x0000e600ff1adb82 */ /* 0x000ea20000000a00 */
[----:B------:R-:W-:Y:S02]  /*0b00*/  @!P5 IADD3 R11, PT, PT, R33, R45, RZ ;  /* 0x0000002d210bd210 */ /* 0x000fe40007ffe0ff */
[----:B------:R-:W-:Y:S02]  /*0b10*/  @!P0 IADD3.X R9, PT, PT, R24, R9, RZ, P6, !PT ;  /* 0x0000000918098210 */ /* 0x000fe400037fe4ff */
[----:B---3--:R-:W-:-:S07]  /*0b20*/  CS2R R38, SRZ ;  /* 0x0000000000267805 */ /* 0x008fce000001ff00 */
[----:B------:R-:W3:Y:S01]  /*0b30*/  @!P4 LDC.64 R28, c[0x0][0x3f8] ;  /* 0x0000fe00ff1ccb82 */ /* 0x000ee20000000a00 */
[----:B------:R2:W5:Y:S01]  /*0b40*/  @!P1 LDG.E.64 R38, desc[UR12][R16.64] ;  /* 0x0000000c10269981 */ /* 0x000562000c1e1b00 */
[----:B0-----:R-:W-:-:S04]  /*0b50*/  @!P2 IADD3 R22, P1, PT, R37, R22, RZ ;  /* 0x000000162516a210 */ /* 0x001fc80007f3e0ff */
[----:B------:R-:W-:Y:S01]  /*0b60*/  @!P2 IADD3.X R23, PT, PT, R34, R23, RZ, P1, !PT ;  /* 0x000000172217a210 */ /* 0x000fe20000ffe4ff */
[----:B----4-:R0:W-:Y:S04]  /*0b70*/  STL.64 [R1+0x18], R20 ;  /* 0x0000181401007387 */ /* 0x0101e80000100a00 */
[----:B------:R4:W-:Y:S01]  /*0b80*/  STL.64 [R1+0x20], R46 ;  /* 0x0000202e01007387 */ /* 0x0009e20000100a00 */
[----:B---3--:R-:W-:Y:S01]  /*0b90*/  @!P4 IMAD R10, R25, R28, RZ ;  /* 0x0000001c190ac224 */ /* 0x008fe200078e02ff */
[----:B-1----:R-:W-:Y:S01]  /*0ba0*/  @!P2 IADD3 R18, P6, PT, R37, R18, RZ ;  /* 0x000000122512a210 */ /* 0x002fe20007fde0ff */
[----:B------:R-:W1:Y:S01]  /*0bb0*/  @!P4 LDC.64 R24, c[0x0][0x398] ;  /* 0x0000e600ff18cb82 */ /* 0x000e620000000a00 */
[----:B------:R-:W-:Y:S02]  /*0bc0*/  @!P5 SHF.L.U32 R33, R32, 0x2, RZ ;  /* 0x000000022021d819 */ /* 0x000fe400000006ff */
[----:B------:R-:W-:-:S05]  /*0bd0*/  IADD3 R5, PT, PT, R4, 0x60, RZ ;  /* 0x0000006004057810 */ /* 0x000fca0007ffe0ff */
[----:B0-----:R-:W0:Y:S01]  /*0be0*/  @!P4 LDC.64 R20, c[0x0][0x3a0] ;  /* 0x0000e800ff14cb82 */ /* 0x001e220000000a00 */
[----:B----4-:R-:W-:-:S06]  /*0bf0*/  CS2R R46, SRZ ;  /* 0x00000000002e7805 */ /* 0x010fcc000001ff00 */
[----:B------:R-:W3:Y:S01]  /*0c00*/  @!P2 LDG.E.64 R46, desc[UR12][R22.64] ;  /* 0x0000000c162ea981 */ /* 0x000ee2000c1e1b00 */
[----:B------:R-:W-:Y:S01]  /*0c10*/  @!P5 SHF.L.U64.HI R32, R32, 0x2, R11 ;  /* 0x000000022020d819 */ /* 0x000fe2000001020b */
[----:B------:R-:W-:Y:S01]  /*0c20*/  @!P4 IMAD R37, R0, R29, R10 ;  /* 0x0000001d0025c224 */ /* 0x000fe200078e020a */
[----:B------:R-:W-:Y:S02]  /*0c30*/  @!P4 MOV R10, R42 ;  /* 0x0000002a000ac202 */ /* 0x000fe40000000f00 */
[----:B------:R-:W-:-:S03]  /*0c40*/  @!P4 MOV R11, R41 ;  /* 0x00000029000bc202 */ /* 0x000fc60000000f00 */
[----:B------:R-:W-:Y:S01]  /*0c50*/  @!P4 IMAD.WIDE.U32 R28, R0, R28, R10 ;  /* 0x0000001c001cc225 */ /* 0x000fe200078e000a */
[----:B--2---:R-:W-:-:S04]  /*0c60*/  @!P5 IADD3 R10, P1, PT, R33, R30, RZ ;  /* 0x0000001e210ad210 */ /* 0x004fc80007f3e0ff */
[----:B------:R-:W-:Y:S02]  /*0c70*/  @!P5 IADD3.X R11, PT, PT, R32, R31, RZ, P1, !PT ;  /* 0x0000001f200bd210 */ /* 0x000fe40000ffe4ff */
[----:B------:R-:W-:Y:S02]  /*0c80*/  ISETP.GE.U32.AND P3, PT, R5, UR16, PT ;  /* 0x0000001005007c0c */ /* 0x000fe4000bf66070 */
[----:B------:R-:W-:-:S04]  /*0c90*/  SHF.R.S32.HI R35, RZ, 0x1f, R5 ;  /* 0x0000001fff237819 */ /* 0x000fc80000011405 */
[----:B------:R-:W-:Y:S02]  /*0ca0*/  ISETP.GE.AND.EX P3, PT, R35, UR17, PT, P3 ;  /* 0x0000001123007c0c */ /* 0x000fe4000bf66330 */
[----:B------:R-:W-:Y:S02]  /*0cb0*/  @!P2 IADD3.X R19, PT, PT, R34, R19, RZ, P6, !PT ;  /* 0x000000132213a210 */ /* 0x000fe400037fe4ff */
[----:B------:R-:W-:-:S09]  /*0cc0*/  @!P5 IADD3 R16, P6, PT, R33, R26, RZ ;  /* 0x0000001a2110d210 */ /* 0x000fd20007fde0ff */
[----:B------:R-:W2:Y:S01]  /*0cd0*/  @!P3 LDC.64 R12, c[0x0][0x3f8] ;  /* 0x0000fe00ff0cbb82 */ /* 0x000ea20000000a00 */
[----:B------:R-:W-:Y:S02]  /*0ce0*/  @!P4 IADD3 R15, PT, PT, R29, R37, RZ ;  /* 0x000000251d0fc210 */ /* 0x000fe40007ffe0ff */
[----:B------:R-:W-:Y:S02]  /*0cf0*/  @!P4 SHF.L.U32 R29, R28, 0x2, RZ ;  /* 0x000000021c1dc819 */ /* 0x000fe400000006ff */
[----:B------:R-:W-:Y:S02]  /*0d00*/  @!P5 IADD3.X R17, PT, PT, R32, R27, RZ, P6, !PT ;  /* 0x0000001b2011d210 */ /* 0x000fe400037fe4ff */
[----:B------:R-:W-:Y:S01]  /*0d10*/  @!P4 SHF.L.U64.HI R26, R28, 0x2, R15 ;  /* 0x000000021c1ac819 */ /* 0x000fe2000001020f */
[----:B------:R-:W4:Y:S01]  /*0d20*/  @!P3 LDC.64 R30, c[0x0][0x398] ;  /* 0x0000e600ff1ebb82 */ /* 0x000f220000000a00 */
[----:B0-----:R-:W-:Y:S02]  /*0d30*/  @!P4 IADD3 R14, P6, PT, R29, R20, RZ ;  /* 0x000000141d0ec210 */ /* 0x001fe40007fde0ff */
[----:B------:R-:W-:-:S02]  /*0d40*/  IADD3 R0, PT, PT, R4, 0x70, RZ ;  /* 0x0000007004007810 */ /* 0x000fc40007ffe0ff */
[----:B------:R-:W-:Y:S01]  /*0d50*/  @!P4 IADD3.X R15, PT, PT, R26, R21, RZ, P6, !PT ;  /* 0x000000151a0fc210 */ /* 0x000fe200037fe4ff */
[----:B---3--:R0:W-:Y:S01]  /*0d60*/  STL.64 [R1+0x8], R46 ;  /* 0x0000082e01007387 */ /* 0x0081e20000100a00 */
[----:B-1----:R-:W-:Y:S02]  /*0d70*/  @!P4 IADD3 R24, P6, PT, R29, R24, RZ ;  /* 0x000000181d18c210 */ /* 0x002fe40007fde0ff */
[----:B------:R-:W1:Y:S01]  /*0d80*/  @!P3 LDC.64 R28, c[0x0][0x3a0] ;  /* 0x0000e800ff1cbb82 */ /* 0x000e620000000a00 */
[----:B------:R-:W-:Y:S01]  /*0d90*/  ISETP.GE.U32.AND P1, PT, R0, UR16, PT ;  /* 0x0000001000007c0c */ /* 0x000fe2000bf26070 */
[----:B--2---:R-:W-:Y:S01]  /*0da0*/  @!P3 IMAD R20, R35, R12, RZ ;  /* 0x0000000c2314b224 */ /* 0x004fe200078e02ff */
[----:B------:R-:W-:Y:S02]  /*0db0*/  SHF.R.S32.HI R33, RZ, 0x1f, R0 ;  /* 0x0000001fff217819 */ /* 0x000fe40000011400 */
[----:B------:R-:W-:Y:S02]  /*0dc0*/  CS2R R36, SRZ ;  /* 0x0000000000247805 */ /* 0x000fe4000001ff00 */
[----:B------:R-:W-:Y:S01]  /*0dd0*/  @!P3 MOV R21, R41 ;  /* 0x000000290015b202 */ /* 0x000fe20000000f00 */
[----:B------:R-:W5:Y:S01]  /*0de0*/  @!P4 LDG.E.64 R74, desc[UR12][R14.64] ;  /* 0x0000000c0e4ac981 */ /* 0x000f62000c1e1b00 */
[----:B0-----:R-:W-:-:S02]  /*0df0*/  CS2R R46, SRZ ;  /* 0x00000000002e7805 */ /* 0x001fc4000001ff00 */
[----:B------:R-:W-:Y:S01]  /*0e00*/  ISETP.GE.AND.EX P1, PT, R33, UR17, PT, P1 ;  /* 0x0000001121007c0c */ /* 0x000fe2000bf26310 */
[----:B------:R-:W-:Y:S01]  /*0e10*/  @!P3 IMAD R35, R5, R13, R20 ;  /* 0x0000000d0523b224 */ /* 0x000fe200078e0214 */
[----:B------:R-:W-:Y:S01]  /*0e20*/  @!P4 IADD3.X R25, PT, PT, R26, R25, RZ, P6, !PT ;  /* 0x000000191a19c210 */ /* 0x000fe200037fe4ff */
[----:B------:R0:W5:Y:S04]  /*0e30*/  @!P0 LDG.E.64 R36, desc[UR12][R8.64] ;  /* 0x0000000c08248981 */ /* 0x000168000c1e1b00 */
[----:B------:R-:W2:Y:S01]  /*0e40*/  @!P5 LDG.E.64 R46, desc[UR12][R10.64] ;  /* 0x0000000c0a2ed981 */ /* 0x000ea2000c1e1b00 */
[----:B------:R-:W-:-:S05]  /*0e50*/  @!P3 MOV R20, R42 ;  /* 0x0000002a0014b202 */ /* 0x000fca0000000f00 */
[----:B------:R-:W-:Y:S01]  /*0e60*/  @!P3 IMAD.WIDE.U32 R12, R5, R12, R20 ;  /* 0x0000000c050cb225 */ /* 0x000fe200078e0014 */
[----:B------:R-:W3:Y:S04]  /*0e70*/  @!P1 LDC.64 R26, c[0x0][0x3f8] ;  /* 0x0000fe00ff1a9b82 */ /* 0x000ee80000000a00 */
[----:B------:R-:W-:Y:S02]  /*0e80*/  @!P3 IADD3 R13, PT, PT, R13, R35, RZ ;  /* 0x000000230d0db210 */ /* 0x000fe40007ffe0ff */
[C---:B------:R-:W-:Y:S02]  /*0e90*/  @!P3 SHF.L.U32 R5, R12.reuse, 0x2, RZ ;  /* 0x000000020c05b819 */ /* 0x040fe400000006ff */
[----:B------:R-:W-:Y:S01]  /*0ea0*/  @!P3 SHF.L.U64.HI R20, R12, 0x2, R13 ;  /* 0x000000020c14b819 */ /* 0x000fe2000001020d */
[----:B------:R-:W0:Y:S01]  /*0eb0*/  @!P1 LDC.64 R48, c[0x0][0x3a0] ;  /* 0x0000e800ff309b82 */ /* 0x000e220000000a00 */
[----:B-1----:R-:W-:-:S02]  /*0ec0*/  @!P3 IADD3 R12, P6, PT, R5, R28, RZ ;  /* 0x0000001c050cb210 */ /* 0x002fc40007fde0ff */
[----:B------:R-:W-:Y:S02]  /*0ed0*/  IADD3 R21, PT, PT, R4, 0x80, RZ ;  /* 0x0000008004157810 */ /* 0x000fe40007ffe0ff */
[C---:B------:R-:W-:Y:S02]  /*0ee0*/  @!P3 IADD3.X R13, PT, PT, R20.reuse, R29, RZ, P6, !PT ;  /* 0x0000001d140db210 */ /* 0x040fe400037fe4ff */
[----:B----4-:R-:W-:Y:S02]  /*0ef0*/  @!P3 IADD3 R6, P6, PT, R5, R30, RZ ;  /* 0x0000001e0506b210 */ /* 0x010fe40007fde0ff */
[----:B------:R-:W-:Y:S01]  /*0f00*/  ISETP.GE.U32.AND P0, PT, R21, UR16, PT ;  /* 0x0000001015007c0c */ /* 0x000fe2000bf06070 */
[----:B------:R-:W5:Y:S01]  /*0f10*/  @!P3 LDG.E.64 R72, desc[UR12][R12.64] ;  /* 0x0000000c0c48b981 */ /* 0x000f62000c1e1b00 */
[----:B------:R-:W-:Y:S02]  /*0f20*/  SHF.R.S32.HI R45, RZ, 0x1f, R21 ;  /* 0x0000001fff2d7819 */ /* 0x000fe40000011415 */
[----:B------:R-:W-:-:S02]  /*0f30*/  @!P3 IADD3.X R7, PT, PT, R20, R31, RZ, P6, !PT ;  /* 0x0000001f1407b210 */ /* 0x000fc400037fe4ff */
[----:B------:R-:W-:Y:S02]  /*0f40*/  CS2R R30, SRZ ;  /* 0x00000000001e7805 */ /* 0x000fe4000001ff00 */
[----:B------:R-:W-:Y:S02]  /*0f50*/  ISETP.GE.AND.EX P0, PT, R45, UR17, PT, P0 ;  /* 0x000000112d007c0c */ /* 0x000fe4000bf06300 */
[----:B------:R-:W-:Y:S02]  /*0f60*/  IADD3 R20, PT, PT, R4, 0x90, RZ ;  /* 0x0000009004147810 */ /* 0x000fe40007ffe0ff */
[----:B------:R1:W5:Y:S02]  /*0f70*/  @!P2 LDG.E.64 R30, desc[UR12][R18.64] ;  /* 0x0000000c121ea981 */ /* 0x000364000c1e1b00 */
[----:B------:R-:W-:Y:S02]  /*0f80*/  ISETP.GE.U32.AND P2, PT, R20, UR16, PT ;  /* 0x0000001014007c0c */ /* 0x000fe4000bf46070 */
[----:B------:R-:W-:Y:S01]  /*0f90*/  SHF.R.S32.HI R35, RZ, 0x1f, R20 ;  /* 0x0000001fff237819 */ /* 0x000fe20000011414 */
[----:B---3--:R-:W-:Y:S01]  /*0fa0*/  @!P1 IMAD R33, R33, R26, RZ ;  /* 0x0000001a21219224 */ /* 0x008fe200078e02ff */
[----:B------:R-:W-:-:S02]  /*0fb0*/  @!P1 MOV R28, R42 ;  /* 0x0000002a001c9202 */ /* 0x000fc40000000f00 */
[----:B------:R-:W-:Y:S01]  /*0fc0*/  @!P1 MOV R29, R41 ;  /* 0x00000029001d9202 */ /* 0x000fe20000000f00 */
[----:B0-----:R-:W0:Y:S01]  /*0fd0*/  @!P0 LDC.64 R8, c[0x0][0x3f8] ;  /* 0x0000fe00ff088b82 */ /* 0x001e220000000a00 */
[----:B------:R-:W-:Y:S01]  /*0fe0*/  ISETP.GE.AND.EX P2, PT, R35, UR17, PT, P2 ;  /* 0x0000001123007c0c */ /* 0x000fe2000bf46320 */
[C---:B------:R-:W-:Y:S02]  /*0ff0*/  @!P1 IMAD R33, R0.reuse, R27, R33 ;  /* 0x0000001b00219224 */ /* 0x040fe400078e0221 */
[----:B------:R-:W-:Y:S01]  /*1000*/  @!P1 IMAD.WIDE.U32 R26, R0, R26, R28 ;  /* 0x0000001a001a9225 */ /* 0x000fe200078e001c */
[----:B------:R-:W-:Y:S02]  /*1010*/  CS2R R28, SRZ ;  /* 0x00000000001c7805 */ /* 0x000fe4000001ff00 */
[----:B------:R-:W-:-:S04]  /*1020*/  IADD3 R5, PT, PT, R4, 0xa0, RZ ;  /* 0x000000a004057810 */ /* 0x000fc80007ffe0ff */
[----:B------:R-:W-:Y:S01]  /*1030*/  SHF.R.S32.HI R23, RZ, 0x1f, R5 ;  /* 0x0000001fff177819 */ /* 0x000fe20000011405 */
[----:B------:R3:W5:Y:S01]  /*1040*/  @!P5 LDG.E.64 R28, desc[UR12][R16.64] ;  /* 0x0000000c101cd981 */ /* 0x000762000c1e1b00 */
[----:B------:R-:W-:Y:S02]  /*1050*/  ISETP.GE.U32.AND P5, PT, R5, UR16, PT ;  /* 0x0000001005007c0c */ /* 0x000fe4000bfa6070 */
[----:B------:R-:W-:Y:S01]  /*1060*/  @!P0 MOV R44, R42 ;  /* 0x0000002a002c8202 */ /* 0x000fe20000000f00 */
[----:B------:R-:W4:Y:S01]  /*1070*/  @!P2 LDC.64 R14, c[0x0][0x398] ;  /* 0x0000e600ff0eab82 */ /* 0x000f220000000a00 */
[----:B------:R-:W-:Y:S02]  /*1080*/  ISETP.GE.AND.EX P5, PT, R23, UR17, PT, P5 ;  /* 0x0000001117007c0c */ /* 0x000fe4000bfa6350 */
[----:B-1----:R-:W-:-:S05]  /*1090*/  @!P1 IADD3 R19, PT, PT, R27, R33, RZ ;  /* 0x000000211b139210 */ /* 0x002fca0007ffe0ff */
[----:B---3--:R-:W1:Y:S01]  /*10a0*/  @!P2 LDC.64 R16, c[0x0][0x3f8] ;  /* 0x0000fe00ff10ab82 */ /* 0x008e620000000a00 */
[----:B------:R-:W-:-:S07]  /*10b0*/  @!P1 SHF.L.U64.HI R22, R26, 0x2, R19 ;  /* 0x000000021a169819 */ /* 0x000fce0000010213 */
[----:B------:R-:W3:Y:S01]  /*10c0*/  @!P0 LDC.64 R32, c[0x0][0x3a0] ;  /* 0x0000e800ff208b82 */ /* 0x000ee20000000a00 */
[----:B0-----:R-:W-:Y:S01]  /*10d0*/  @!P0 IMAD R0, R45, R8, RZ ;  /* 0x000000082d008224 */ /* 0x001fe200078e02ff */
[----:B------:R-:W-:Y:S02]  /*10e0*/  @!P1 SHF.L.U32 R51, R26, 0x2, RZ ;  /* 0x000000021a339819 */ /* 0x000fe400000006ff */
[----:B------:R-:W-:-:S04]  /*10f0*/  @!P0 MOV R45, R41 ;  /* 0x00000029002d8202 */ /* 0x000fc80000000f00 */
[----:B------:R-:W0:Y:S01]  /*1100*/  @!P0 LDC.64 R18, c[0x0][0x398] ;  /* 0x0000e600ff128b82 */ /* 0x000e220000000a00 */
[----:B------:R-:W-:Y:S01]  /*1110*/  CS2R R26, SRZ ;  /* 0x00000000001a7805 */ /* 0x000fe2000001ff00 */
[----:B------:R-:W-:Y:S01]  /*1120*/  @!P0 IMAD R53, R21, R9, R0 ;  /* 0x0000000915358224 */ /* 0x000fe200078e0200 */
[----:B------:R-:W-:Y:S01]  /*1130*/  @!P1 IADD3 R48, P6, PT, R51, R48, RZ ;  /* 0x0000003033309210 */ /* 0x000fe20007fde0ff */
[----:B------:R-:W-:-:S04]  /*1140*/  @!P0 IMAD.WIDE.U32 R44, R21, R8, R44 ;  /* 0x00000008152c8225 */ /* 0x000fc800078e002c */
[----:B------:R-:W4:Y:S01]  /*1150*/  @!P5 LDC.64 R10, c[0x0][0x3f8] ;  /* 0x0000fe00ff0adb82 */ /* 0x000f220000000a00 */
[----:B------:R-:W-:Y:S01]  /*1160*/  IADD3 R0, PT, PT, R4, 0xb0, RZ ;  /* 0x000000b004007810 */ /* 0x000fe20007ffe0ff */
[----:B------:R1:W5:Y:S01]  /*1170*/  @!P4 LDG.E.64 R26, desc[UR12][R24.64] ;  /* 0x0000000c181ac981 */ /* 0x000362000c1e1b00 */
[----:B------:R-:W-:Y:S02]  /*1180*/  @!P1 IADD3.X R49, PT, PT, R22, R49, RZ, P6, !PT ;  /* 0x0000003116319210 */ /* 0x000fe400037fe4ff */
[----:B------:R-:W-:-:S03]  /*1190*/  ISETP.GE.U32.AND P4, PT, R0, UR16, PT ;  /* 0x0000001000007c0c */ /* 0x000fc6000bf86070 */
[----:B------:R-:W4:Y:S01]  /*11a0*/  @!P2 LDC.64 R8, c[0x0][0x3a0] ;  /* 0x0000e800ff08ab82 */ /* 0x000f220000000a00 */
[----:B------:R-:W-:Y:S01]  /*11b0*/  SHF.R.S32.HI R21, RZ, 0x1f, R0 ;  /* 0x0000001fff157819 */ /* 0x000fe20000011400 */
[----:B------:R-:W5:Y:S01]  /*11c0*/  @!P1 LDG.E.64 R70, desc[UR12][R48.64] ;  /* 0x0000000c30469981 */ /* 0x000f62000c1e1b00 */
[----:B-1----:R-:W-:Y:S01]  /*11d0*/  @!P0 IADD3 R25, PT, PT, R45, R53, RZ ;  /* 0x000000352d198210 */ /* 0x002fe20007ffe0ff */
[----:B------:R-:W-:Y:S01]  /*11e0*/  @!P2 IMAD R24, R35, R16, RZ ;  /* 0x000000102318a224 */ /* 0x000fe200078e02ff */
[----:B------:R-:W-:Y:S02]  /*11f0*/  @!P0 SHF.L.U32 R35, R44, 0x2, RZ ;  /* 0x000000022c238819 */ /* 0x000fe400000006ff */
[----:B------:R-:W-:Y:S01]  /*1200*/  ISETP.GE.AND.EX P4, PT, R21, UR17, PT, P4 ;  /* 0x0000001115007c0c */ /* 0x000fe2000bf86340 */
[----:B------:R-:W1:Y:S01]  /*1210*/  @!P5 LDC.64 R52, c[0x0][0x3a0] ;  /* 0x0000e800ff34db82 */ /* 0x000e620000000a00 */
[----:B------:R-:W-:Y:S02]  /*1220*/  IADD3 R34, PT, PT, R4, 0xc0, RZ ;  /* 0x000000c004227810 */ /* 0x000fe40007ffe0ff */
[----:B------:R-:W-:-:S02]  /*1230*/  SHF.R.S32.HI R50, RZ, 0x1f, R56 ;  /* 0x0000001fff327819 */ /* 0x000fc40000011438 */
[----:B------:R-:W-:Y:S01]  /*1240*/  CS2R R64, SRZ ;  /* 0x0000000000407805 */ /* 0x000fe2000001ff00 */
[----:B------:R-:W-:-:S06]  /*1250*/  UIMAD.WIDE UR6, UR5, 0x8, UR6 ;  /* 0x00000008050678a5 */ /* 0x000fcc000f8e0206 */
[----:B------:R-:W1:Y:S01]  /*1260*/  @!P4 LDC.64 R12, c[0x0][0x3a0] ;  /* 0x0000e800ff0ccb82 */ /* 0x000e620000000a00 */
[----:B--2---:R-:W-:Y:S01]  /*1270*/  MOV R77, R46 ;  /* 0x0000002e004d7202 */ /* 0x004fe20000000f00 */
[----:B------:R2:W-:Y:S01]  /*1280*/  STL.64 [R1], R46 ;  /* 0x0000002e01007387 */ /* 0x0005e20000100a00 */
[----:B------:R-:W-:-:S05]  /*1290*/  MOV R76, R47 ;  /* 0x0000002f004c7202 */ /* 0x000fca0000000f00 */
[----:B--2---:R-:W2:Y:S02]  /*12a0*/  @!P1 LDC.64 R46, c[0x0][0x398] ;  /* 0x0000e600ff2e9b82 */ /* 0x004ea40000000a00 */
[----:B--2---:R-:W-:Y:S01]  /*12b0*/  @!P1 IADD3 R46, P6, PT, R51, R46, RZ ;  /* 0x0000002e332e9210 */ /* 0x004fe20007fde0ff */
[----:B------:R-:W-:Y:S01]  /*12c0*/  @!P2 IMAD R51, R20, R17, R24 ;  /* 0x000000111433a224 */ /* 0x000fe200078e0218 */
[----:B------:R-:W-:Y:S02]  /*12d0*/  @!P2 MOV R24, R42 ;  /* 0x0000002a0018a202 */ /* 0x000fe40000000f00 */
[----:B------:R-:W-:Y:S02]  /*12e0*/  @!P1 IADD3.X R47, PT, PT, R22, R47, RZ, P6, !PT ;  /* 0x0000002f162f9210 */ /* 0x000fe400037fe4ff */
[----:B------:R-:W-:Y:S02]  /*12f0*/  @!P0 SHF.L.U64.HI R22, R44, 0x2, R25 ;  /* 0x000000022c168819 */ /* 0x000fe40000010219 */
[----:B------:R-:W-:Y:S01]  /*1300*/  @!P2 MOV R25, R41 ;  /* 0x000000290019a202 */ /* 0x000fe20000000f00 */
[----:B------:R-:W2:Y:S01]  /*1310*/  @!P4 LDC.64 R44, c[0x0][0x3f8] ;  /* 0x0000fe00ff2ccb82 */ /* 0x000ea20000000a00 */
[----:B---3--:R-:W-:Y:S01]  /*1320*/  @!P0 IADD3 R32, P6, PT, R35, R32, RZ ;  /* 0x0000002023208210 */ /* 0x008fe20007fde0ff */
[----:B------:R-:W-:-:S03]  /*1330*/  @!P2 IMAD.WIDE.U32 R24, R20, R16, R24 ;  /* 0x000000101418a225 */ /* 0x000fc600078e0018 */
[C---:B------:R-:W-:Y:S02]  /*1340*/  @!P0 IADD3.X R33, PT, PT, R22.reuse, R33, RZ, P6, !PT ;  /* 0x0000002116218210 */ /* 0x040fe400037fe4ff */
[----:B0-----:R-:W-:Y:S01]  /*1350*/  @!P0 IADD3 R18, P6, PT, R35, R18, RZ ;  /* 0x0000001223128210 */ /* 0x001fe20007fde0ff */
[----:B------:R-:W0:Y:S01]  /*1360*/  @!P5 LDC.64 R16, c[0x0][0x398] ;  /* 0x0000e600ff10db82 */ /* 0x000e220000000a00 */
[----:B------:R-:W-:Y:S01]  /*1370*/  @!P2 IADD3 R35, PT, PT, R25, R51, RZ ;  /* 0x000000331923a210 */ /* 0x000fe20007ffe0ff */
[----:B----4-:R-:W-:Y:S01]  /*1380*/  @!P5 IMAD R20, R23, R10, RZ ;  /* 0x0000000a1714d224 */ /* 0x010fe200078e02ff */
[----:B------:R-:W-:Y:S01]  /*1390*/  @!P0 IADD3.X R19, PT, PT, R22, R19, RZ, P6, !PT ;  /* 0x0000001316138210 */ /* 0x000fe200037fe4ff */
[----:B------:R-:W5:Y:S01]  /*13a0*/  @!P0 LDG.E.64 R68, desc[UR12][R32.64] ;  /* 0x0000000c20448981 */ /* 0x000f62000c1e1b00 */
[----:B------:R-:W-:Y:S02]  /*13b0*/  @!P2 SHF.L.U32 R25, R24, 0x2, RZ ;  /* 0x000000021819a819 */ /* 0x000fe400000006ff */
[----:B------:R-:W-:-:S02]  /*13c0*/  @!P5 MOV R22, R42 ;  /* 0x0000002a0016d202 */ /* 0x000fc40000000f00 */
[----:B------:R-:W-:Y:S01]  /*13d0*/  @!P5 MOV R23, R41 ;  /* 0x000000290017d202 */ /* 0x000fe20000000f00 */
[----:B------:R-:W-:Y:S01]  /*13e0*/  @!P5 IMAD R11, R5, R11, R20 ;  /* 0x0000000b050bd224 */ /* 0x000fe200078e0214 */
[----:B------:R-:W-:Y:S02]  /*13f0*/  @!P2 SHF.L.U64.HI R24, R24, 0x2, R35 ;  /* 0x000000021818a819 */ /* 0x000fe40000010223 */
[----:B------:R-:W-:Y:S01]  /*1400*/  @!P2 IADD3 R8, P6, PT, R25, R8, RZ ;  /* 0x000000081908a210 */ /* 0x000fe20007fde0ff */
[----:B------:R-:W-:-:S03]  /*1410*/  @!P5 IMAD.WIDE.U32 R22, R5, R10, R22 ;  /* 0x0000000a0516d225 */ /* 0x000fc600078e0016 */
[----:B------:R-:W-:Y:S02]  /*1420*/  @!P2 IADD3.X R9, PT, PT, R24, R9, RZ, P6, !PT ;  /* 0x000000091809a210 */ /* 0x000fe400037fe4ff */
[----:B------:R-:W-:Y:S02]  /*1430*/  @!P2 IADD3 R10, P6, PT, R25, R14, RZ ;  /* 0x0000000e190aa210 */ /* 0x000fe40007fde0ff */
[----:B------:R-:W-:Y:S01]  /*1440*/  @!P5 IADD3 R23, PT, PT, R23, R11, RZ ;  /* 0x0000000b1717d210 */ /* 0x000fe20007ffe0ff */
[----:B--2---:R-:W-:Y:S01]  /*1450*/  @!P4 IMAD R35, R21, R44, RZ ;  /* 0x0000002c1523c224 */ /* 0x004fe200078e02ff */
[----:B------:R-:W-:Y:S01]  /*1460*/  @!P5 SHF.L.U32 R5, R22, 0x2, RZ ;  /* 0x000000021605d819 */ /* 0x000fe200000006ff */
[----:B------:R-:W5:Y:S01]  /*1470*/  @!P2 LDG.E.64 R66, desc[UR12][R8.64] ;  /* 0x0000000c0842a981 */ /* 0x000f62000c1e1b00 */
[----:B------:R-:W-:Y:S02]  /*1480*/  @!P2 IADD3.X R11, PT, PT, R24, R15, RZ, P6, !PT ;  /* 0x0000000f180ba210 */ /* 0x000fe400037fe4ff */
[----:B------:R-:W-:-:S02]  /*1490*/  @!P5 SHF.L.U64.HI R22, R22, 0x2, R23 ;  /* 0x000000021616d819 */ /* 0x000fc40000010217 */
[----:B-1----:R-:W-:-:S04]  /*14a0*/  @!P5 IADD3 R52, P6, PT, R5, R52, RZ ;  /* 0x000000340534d210 */ /* 0x002fc80007fde0ff */
[----:B------:R-:W-:Y:S02]  /*14b0*/  @!P5 IADD3.X R53, PT, PT, R22, R53, RZ, P6, !PT ;  /* 0x000000351635d210 */ /* 0x000fe400037fe4ff */
[----:B0-----:R-:W-:Y:S02]  /*14c0*/  @!P5 IADD3 R14, P6, PT, R5, R16, RZ ;  /* 0x00000010050ed210 */ /* 0x001fe40007fde0ff */
[----:B------:R-:W-:Y:S02]  /*14d0*/  CS2R R24, SRZ ;  /* 0x0000000000187805 */ /* 0x000fe4000001ff00 */
[----:B------:R-:W-:Y:S01]  /*14e0*/  @!P4 MOV R16, R42 ;  /* 0x0000002a0010c202 */ /* 0x000fe20000000f00 */
[----:B------:R-:W-:Y:S01]  /*14f0*/  @!P4 IMAD R35, R0, R45, R35 ;  /* 0x0000002d0023c224 */ /* 0x000fe200078e0223 */
[----:B------:R-:W-:Y:S02]  /*1500*/  @!P5 IADD3.X R15, PT, PT, R22, R17, RZ, P6, !PT ;  /* 0x00000011160fd210 */ /* 0x000fe400037fe4ff */
[----:B------:R-:W-:Y:S01]  /*1510*/  IADD3 R51, PT, PT, R4, 0xd0, RZ ;  /* 0x000000d004337810 */ /* 0x000fe20007ffe0ff */
[----:B------:R0:W5:Y:S01]  /*1520*/  @!P3 LDG.E.64 R24, desc[UR12][R6.64] ;  /* 0x0000000c0618b981 */ /* 0x000162000c1e1b00 */
[----:B------:R-:W-:-:S02]  /*1530*/  @!P4 MOV R17, R41 ;  /* 0x000000290011c202 */ /* 0x000fc40000000f00 */
[----:B------:R-:W-:Y:S02]  /*1540*/  ISETP.GE.U32.AND P3, PT, R34, UR16, PT ;  /* 0x0000001022007c0c */ /* 0x000fe4000bf66070 */
[----:B------:R-:W-:Y:S01]  /*1550*/  CS2R R20, SRZ ;  /* 0x0000000000147805 */ /* 0x000fe2000001ff00 */
[----:B------:R-:W5:Y:S01]  /*1560*/  @!P5 LDG.E.64 R64, desc[UR12][R52.64] ;  /* 0x0000000c3440d981 */ /* 0x000f62000c1e1b00 */
[----:B------:R-:W-:Y:S01]  /*1570*/  @!P4 IMAD.WIDE.U32 R44, R0, R44, R16 ;  /* 0x0000002c002cc225 */ /* 0x000fe200078e0010 */
[----:B------:R-:W-:Y:S02]  /*1580*/  SHF.R.S32.HI R17, RZ, 0x1f, R34 ;  /* 0x0000001fff117819 */ /* 0x000fe40000011422 */
[----:B------:R-:W-:Y:S02]  /*1590*/  CS2R R22, SRZ ;  /* 0x0000000000167805 */ /* 0x000fe4000001ff00 */
[----:B------:R-:W-:Y:S01]  /*15a0*/  SHF.R.S32.HI R5, RZ, 0x1f, R51 ;  /* 0x0000001fff057819 */ /* 0x000fe20000011433 */
[----:B------:R1:W5:Y:S01]  /*15b0*/  @!P0 LDG.E.64 R20, desc[UR12][R18.64] ;  /* 0x0000000c12148981 */ /* 0x000362000c1e1b00 */
[----:B------:R-:W-:-:S03]  /*15c0*/  ISETP.GE.AND.EX P3, PT, R17, UR17, PT, P3 ;  /* 0x0000001111007c0c */ /* 0x000fc6000bf66330 */
[----:B------:R2:W5:Y:S01]  /*15d0*/  @!P1 LDG.E.64 R22, desc[UR12][R46.64] ;  /* 0x0000000c2e169981 */ /* 0x000562000c1e1b00 */
[----:B------:R-:W-:-:S03]  /*15e0*/  ISETP.GE.U32.AND P1, PT, R51, UR16, PT ;  /* 0x0000001033007c0c */ /* 0x000fc6000bf26070 */
[----:B------:R-:W3:Y:S01]  /*15f0*/  LDL R53, [R1+0x30] ;  /* 0x0000300001357983 */ /* 0x000ee20000100800 */
[----:B------:R-:W-:Y:S02]  /*1600*/  ISETP.GE.AND.EX P1, PT, R5, UR17, PT, P1 ;  /* 0x0000001105007c0c */ /* 0x000fe4000bf26310 */
[----:B------:R-:W-:-:S03]  /*1610*/  ISETP.GE.U32.AND P0, PT, R56, UR16, PT ;  /* 0x0000001038007c0c */ /* 0x000fc6000bf06070 */
[----:B0-----:R-:W0:Y:S01]  /*1620*/  @!P3 LDC.64 R6, c[0x0][0x3f8] ;  /* 0x0000fe00ff06bb82 */ /* 0x001e220000000a00 */
[----:B-1----:R-:W-:Y:S02]  /*1630*/  CS2R R18, SRZ ;  /* 0x0000000000127805 */ /* 0x002fe4000001ff00 */
[----:B------:R-:W-:Y:S02]  /*1640*/  ISETP.GE.AND.EX P0, PT, R50, UR17, PT, P0 ;  /* 0x0000001132007c0c */ /* 0x000fe4000bf06300 */
[----:B------:R-:W-:Y:S02]  /*1650*/  @!P4 IADD3 R35, PT, PT, R45, R35, RZ ;  /* 0x000000232d23c210 */ /* 0x000fe40007ffe0ff */
[----:B------:R1:W5:Y:S01]  /*1660*/  @!P2 LDG.E.64 R18, desc[UR12][R10.64] ;  /* 0x0000000c0a12a981 */ /* 0x000362000c1e1b00 */
[----:B--2---:R-:W2:Y:S08]  /*1670*/  @!P4 LDC.64 R46, c[0x0][0x398] ;  /* 0x0000e600ff2ecb82 */ /* 0x004eb00000000a00 */
[----:B------:R-:W4:Y:S01]  /*1680*/  @!P1 LDC.64 R32, c[0x0][0x3f8] ;  /* 0x0000fe00ff209b82 */ /* 0x000f220000000a00 */
[----:B------:R-:W-:-:S02]  /*1690*/  @!P4 SHF.L.U32 R0, R44, 0x2, RZ ;  /* 0x000000022c00c819 */ /* 0x000fc400000006ff */
[----:B------:R-:W-:-:S05]  /*16a0*/  @!P4 SHF.L.U64.HI R16, R44, 0x2, R35 ;  /* 0x000000022c10c819 */ /* 0x000fca0000010223 */
[----:B-1----:R-:W1:Y:S01]  /*16b0*/  @!P3 LDC.64 R10, c[0x0][0x3a0] ;  /* 0x0000e800ff0abb82 */ /* 0x002e620000000a00 */
[----:B0-----:R-:W-:Y:S01]  /*16c0*/  @!P3 IMAD R17, R17, R6, RZ ;  /* 0x000000061111b224 */ /* 0x001fe200078e02ff */
[----:B------:R-:W-:-:S06]  /*16d0*/  @!P3 MOV R8, R42 ;  /* 0x0000002a0008b202 */ /* 0x000fcc0000000f00 */
[----:B------:R-:W0:Y:S01]  /*16e0*/  @!P3 LDC.64 R48, c[0x0][0x398] ;  /* 0x0000e600ff30bb82 */ /* 0x000e220000000a00 */
[----:B------:R-:W-:-:S07]  /*16f0*/  @!P3 MOV R9, R41 ;  /* 0x000000290009b202 */ /* 0x000fce0000000f00 */
[----:B------:R-:W0:Y:S01]  /*1700*/  @!P0 LDC.64 R44, c[0x0][0x3f8] ;  /* 0x0000fe00ff2c8b82 */ /* 0x000e220000000a00 */
[C---:B------:R-:W-:Y:S02]  /*1710*/  @!P3 IMAD R17, R34.reuse, R7, R17 ;  /* 0x000000072211b224 */ /* 0x040fe400078e0211 */
[----:B------:R-:W-:Y:S01]  /*1720*/  @!P3 IMAD.WIDE.U32 R6, R34, R6, R8 ;  /* 0x000000062206b225 */ /* 0x000fe200078e0008 */
[----:B--2---:R-:W-:-:S03]  /*1730*/  @!P4 IADD3 R46, P6, PT, R0, R46, RZ ;  /* 0x0000002e002ec210 */ /* 0x004fc60007fde0ff */
[----:B----4-:R-:W-:Y:S01]  /*1740*/  @!P1 IMAD R8, R5, R32, RZ ;  /* 0x0000002005089224 */ /* 0x010fe200078e02ff */
[----:B------:R-:W-:Y:S01]  /*1750*/  @!P3 IADD3 R17, PT, PT, R7, R17, RZ ;  /* 0x000000110711b210 */ /* 0x000fe20007ffe0ff */
[----:B------:R-:W2:Y:S01]  /*1760*/  @!P1 LDC.64 R34, c[0x0][0x3a0] ;  /* 0x0000e800ff229b82 */ /* 0x000ea20000000a00 */
[----:B------:R-:W-:Y:S02]  /*1770*/  @!P3 SHF.L.U32 R5, R6, 0x2, RZ ;  /* 0x000000020605b819 */ /* 0x000fe400000006ff */
[----:B------:R-:W-:Y:S02]  /*1780*/  @!P4 IADD3.X R47, PT, PT, R16, R47, RZ, P6, !PT ;  /* 0x0000002f102fc210 */ /* 0x000fe400037fe4ff */
[----:B------:R-:W-:Y:S02]  /*1790*/  @!P3 SHF.L.U64.HI R6, R6, 0x2, R17 ;  /* 0x000000020606b819 */ /* 0x000fe40000010211 */
[----:B-1----:R-:W-:-:S04]  /*17a0*/  @!P3 IADD3 R10, P6, PT, R5, R10, RZ ;  /* 0x0000000a050ab210 */ /* 0x002fc80007fde0ff */
[----:B------:R-:W-:Y:S02]  /*17b0*/  @!P3 IADD3.X R11, PT, PT, R6, R11, RZ, P6, !PT ;  /* 0x0000000b060bb210 */ /* 0x000fe400037fe4ff */
[----:B0-----:R-:W-:Y:S01]  /*17c0*/  @!P3 IADD3 R48, P6, PT, R5, R48, RZ ;  /* 0x000000300530b210 */ /* 0x001fe20007fde0ff */
[----:B------:R-:W-:-:S03]  /*17d0*/  @!P0 IMAD R54, R50, R44, RZ ;  /* 0x0000002c32368224 */ /* 0x000fc600078e02ff */
[----:B------:R-:W-:Y:S01]  /*17e0*/  @!P3 IADD3.X R49, PT, PT, R6, R49, RZ, P6, !PT ;  /* 0x000000310631b210 */ /* 0x000fe200037fe4ff */
[----:B------:R-:W-:Y:S01]  /*17f0*/  @!P0 IMAD R6, R56, R45, R54 ;  /* 0x0000002d38068224 */ /* 0x000fe200078e0236 */
[----:B------:R-:W-:Y:S02]  /*1800*/  @!P0 MOV R54, R42 ;  /* 0x0000002a00368202 */ /* 0x000fe40000000f00 */
[----:B------:R-:W-:Y:S02]  /*1810*/  @!P0 MOV R55, R41 ;  /* 0x0000002900378202 */ /* 0x000fe40000000f00 */
[----:B------:R-:W-:Y:S02]  /*1820*/  MOV R45, UR7 ;  /* 0x00000007002d7c02 */ /* 0x000fe40008000f00 */
[----:B------:R-:W-:Y:S01]  /*1830*/  @!P4 IADD3 R12, P2, PT, R0, R12, RZ ;  /* 0x0000000c000cc210 */ /* 0x000fe20007f5e0ff */
[----:B------:R-:W-:Y:S01]  /*1840*/  @!P0 IMAD.WIDE.U32 R54, R56, R44, R54 ;  /* 0x0000002c38368225 */ /* 0x000fe200078e0036 */
[----:B------:R-:W-:Y:S01]  /*1850*/  MOV R44, UR6 ;  /* 0x00000006002c7c02 */ /* 0x000fe20008000f00 */
[----:B------:R-:W0:Y:S05]  /*1860*/  LDCU.U8 UR7, c[0x0][0x414] ;  /* 0x00008280ff0777ac */ /* 0x000e2a0008000000 */
[----:B------:R-:W4:Y:S01]  /*1870*/  LDG.E.64 R44, desc[UR12][R44.64] ;  /* 0x0000000c2c2c7981 */ /* 0x000f22000c1e1b00 */
[----:B------:R-:W-:Y:S01]  /*1880*/  @!P4 IADD3.X R13, PT, PT, R16, R13, RZ, P2, !PT ;  /* 0x0000000d100dc210 */ /* 0x000fe200017fe4ff */
[----:B------:R-:W-:Y:S01]  /*1890*/  @!P1 IMAD R7, R51, R33, R8 ;  /* 0x0000002133079224 */ /* 0x000fe200078e0208 */
[----:B------:R-:W-:Y:S01]  /*18a0*/  @!P1 MOV R16, R42 ;  /* 0x0000002a00109202 */ /* 0x000fe20000000f00 */
[----:B------:R-:W1:Y:S01]  /*18b0*/  @!P1 LDC.64 R8, c[0x0][0x398] ;  /* 0x0000e600ff089b82 */ /* 0x000e620000000a00 */
[----:B------:R-:W-:-:S03]  /*18c0*/  @!P1 MOV R17, R41 ;  /* 0x0000002900119202 */ /* 0x000fc60000000f00 */
[----:B------:R-:W-:-:S04]  /*18d0*/  @!P1 IMAD.WIDE.U32 R32, R51, R32, R16 ;  /* 0x0000002033209225 */ /* 0x000fc800078e0010 */
[----:B------:R-:W0:Y:S01]  /*18e0*/  @!P0 LDC.64 R16, c[0x0][0x3a0] ;  /* 0x0000e800ff108b82 */ /* 0x000e220000000a00 */
[----:B------:R-:W-:Y:S02]  /*18f0*/  IADD3 R4, PT, PT, R4, 0xf0, RZ ;  /* 0x000000f004047810 */ /* 0x000fe40007ffe0ff */
[----:B------:R-:W-:Y:S02]  /*1900*/  @!P1 IADD3 R33, PT, PT, R33, R7, RZ ;  /* 0x0000000721219210 */ /* 0x000fe40007ffe0ff */
[----:B------:R-:W-:Y:S02]  /*1910*/  ISETP.GE.U32.AND P2, PT, R4, UR16, PT ;  /* 0x0000001004007c0c */ /* 0x000fe4000bf46070 */
[----:B------:R-:W-:Y:S02]  /*1920*/  SHF.R.S32.HI R0, RZ, 0x1f, R4 ;  /* 0x0000001fff007819 */ /* 0x000fe40000011404 */
[----:B------:R-:W-:Y:S02]  /*1930*/  @!P1 SHF.L.U32 R7, R32, 0x2, RZ ;  /* 0x0000000220079819 */ /* 0x000fe400000006ff */
[----:B------:R-:W-:-:S02]  /*1940*/  ISETP.GE.AND.EX P2, PT, R0, UR17, PT, P2 ;  /* 0x0000001100007c0c */ /* 0x000fc4000bf46320 */
[----:B------:R-:W-:Y:S02]  /*1950*/  @!P1 SHF.L.U64.HI R5, R32, 0x2, R33 ;  /* 0x0000000220059819 */ /* 0x000fe40000010221 */
[----:B--2---:R-:W-:Y:S01]  /*1960*/  @!P1 IADD3 R34, P6, PT, R7, R34, RZ ;  /* 0x0000002207229210 */ /* 0x004fe20007fde0ff */
[----:B------:R-:W2:Y:S01]  /*1970*/  @!P0 LDC.64 R32, c[0x0][0x398] ;  /* 0x0000e600ff208b82 */ /* 0x000ea20000000a00 */
[----:B------:R-:W-:Y:S02]  /*1980*/  @!P0 IADD3 R6, PT, PT, R55, R6, RZ ;  /* 0x0000000637068210 */ /* 0x000fe40007ffe0ff */
[----:B------:R-:W-:Y:S02]  /*1990*/  @!P1 IADD3.X R35, PT, PT, R5, R35, RZ, P6, !PT ;  /* 0x0000002305239210 */ /* 0x000fe400037fe4ff */
[----:B------:R-:W-:Y:S02]  /*19a0*/  CS2R R62, SRZ ;  /* 0x00000000003e7805 */ /* 0x000fe4000001ff00 */
[----:B-1----:R-:W-:-:S02]  /*19b0*/  @!P1 IADD3 R8, P6, PT, R7, R8, RZ ;  /* 0x0000000807089210 */ /* 0x002fc40007fde0ff */
[C---:B------:R-:W-:Y:S01]  /*19c0*/  @!P0 SHF.L.U32 R55, R54.reuse, 0x2, RZ ;  /* 0x0000000236378819 */ /* 0x040fe200000006ff */
[----:B------:R-:W1:Y:S01]  /*19d0*/  @!P2 LDC.64 R50, c[0x0][0x3f8] ;  /* 0x0000fe00ff32ab82 */ /* 0x000e620000000a00 */
[----:B------:R-:W-:Y:S01]  /*19e0*/  @!P1 IADD3.X R9, PT, PT, R5, R9, RZ, P6, !PT ;  /* 0x0000000905099210 */ /* 0x000fe200037fe4ff */
[----:B------:R0:W5:Y:S01]  /*19f0*/  @!P4 LDG.E.64 R62, desc[UR12][R12.64] ;  /* 0x0000000c0c3ec981 */ /* 0x000162000c1e1b00 */
[----:B------:R-:W-:Y:S02]  /*1a00*/  @!P0 SHF.L.U64.HI R54, R54, 0x2, R6 ;  /* 0x0000000236368819 */ /* 0x000fe40000010206 */
[----:B0-----:R-:W-:Y:S02]  /*1a10*/  @!P0 IADD3 R6, P6, PT, R55, R16, RZ ;  /* 0x0000001037068210 */ /* 0x001fe40007fde0ff */
[----:B------:R-:W-:Y:S02]  /*1a20*/  CS2R R60, SRZ ;  /* 0x00000000003c7805 */ /* 0x000fe4000001ff00 */
[----:B------:R-:W-:-:S02]  /*1a30*/  @!P0 IADD3.X R7, PT, PT, R54, R17, RZ, P6, !PT ;  /* 0x0000001136078210 */ /* 0x000fc400037fe4ff */
[----:B------:R-:W-:Y:S02]  /*1a40*/  CS2R R16, SRZ ;  /* 0x0000000000107805 */ /* 0x000fe4000001ff00 */
[----:B------:R-:W-:Y:S01]  /*1a50*/  CS2R R12, SRZ ;  /* 0x00000000000c7805 */ /* 0x000fe2000001ff00 */
[----:B------:R-:W5:Y:S04]  /*1a60*/  @!P3 LDG.E.64 R60, desc[UR12][R10.64] ;  /* 0x0000000c0a3cb981 */ /* 0x000f68000c1e1b00 */
[----:B------:R0:W5:Y:S04]  /*1a70*/  @!P5 LDG.E.64 R16, desc[UR12][R14.64] ;  /* 0x0000000c0e10d981 */ /* 0x000168000c1e1b00 */
[----:B------:R1:W5:Y:S01]  /*1a80*/  @!P3 LDG.E.64 R12, desc[UR12][R48.64] ;  /* 0x0000000c300cb981 */ /* 0x000362000c1e1b00 */
[----:B------:R-:W-:-:S02]  /*1a90*/  ISETP.NE.AND P3, PT, RZ, UR7, PT ;  /* 0x00000007ff007c0c */ /* 0x000fc4000bf65270 */
[----:B------:R-:W-:Y:S02]  /*1aa0*/  CS2R R56, SRZ ;  /* 0x0000000000387805 */ /* 0x000fe4000001ff00 */
[----:B0-----:R-:W-:Y:S02]  /*1ab0*/  CS2R R14, SRZ ;  /* 0x00000000000e7805 */ /* 0x001fe4000001ff00 */
[----:B--2---:R-:W-:Y:S02]  /*1ac0*/  @!P0 IADD3 R32, P6, PT, R55, R32, RZ ;  /* 0x0000002037208210 */ /* 0x004fe40007fde0ff */
[----:B------:R-:W-:Y:S01]  /*1ad0*/  CS2R R58, SRZ ;  /* 0x00000000003a7805 */ /* 0x000fe2000001ff00 */
[----:B------:R0:W5:Y:S01]  /*1ae0*/  @!P0 LDG.E.64 R56, desc[UR12][R6.64] ;  /* 0x0000000c06388981 */ /* 0x000162000c1e1b00 */
[----:B-1----:R-:W-:Y:S01]  /*1af0*/  @!P2 IMAD R0, R0, R50, RZ ;  /* 0x000000320000a224 */ /* 0x002fe200078e02ff */
[----:B------:R-:W1:Y:S02]  /*1b00*/  LDC.64 R48, c[0x0][0x3a8] ;  /* 0x0000ea00ff307b82 */ /* 0x000e640000000a00 */
[----:B------:R2:W5:Y:S01]  /*1b10*/  @!P4 LDG.E.64 R14, desc[UR12][R46.64] ;  /* 0x0000000c2e0ec981 */ /* 0x000562000c1e1b00 */
[----:B------:R-:W-:-:S02]  /*1b20*/  @!P0 IADD3.X R33, PT, PT, R54, R33, RZ, P6, !PT ;  /* 0x0000002136218210 */ /* 0x000fc400037fe4ff */
[----:B------:R-:W-:Y:S01]  /*1b30*/  @!P2 MOV R54, R42 ;  /* 0x0000002a0036a202 */ /* 0x000fe20000000f00 */
[----:B------:R2:W5:Y:S01]  /*1b40*/  @!P1 LDG.E.64 R58, desc[UR12][R34.64] ;  /* 0x0000000c223a9981 */ /* 0x000562000c1e1b00 */
[----:B------:R-:W-:Y:S01]  /*1b50*/  @!P2 MOV R55, R41 ;  /* 0x000000290037a202 */ /* 0x000fe20000000f00 */
[----:B0-----:R-:W0:Y:S08]  /*1b60*/  @P3 LDC.64 R6, c[0x0][0x3b0] ;  /* 0x0000ec00ff063b82 */ /* 0x001e300000000a00 */
[----:B--2---:R-:W2:Y:S01]  /*1b70*/  @!P2 LDC.64 R46, c[0x0][0x3a0] ;  /* 0x0000e800ff2eab82 */ /* 0x004ea20000000a00 */
[C---:B------:R-:W-:Y:S01]  /*1b80*/  @!P2 IMAD R0, R4.reuse, R51, R0 ;  /* 0x000000330400a224 */ /* 0x040fe200078e0200 */
[----:B------:R-:W-:Y:S01]  /*1b90*/  CS2R R10, SRZ ;  /* 0x00000000000a7805 */ /* 0x000fe2000001ff00 */
[----:B------:R-:W-:-:S05]  /*1ba0*/  @!P2 IMAD.WIDE.U32 R50, R4, R50, R54 ;  /* 0x000000320432a225 */ /* 0x000fca00078e0036 */
[----:B------:R-:W1:Y:S01]  /*1bb0*/  @!P2 LDC.64 R34, c[0x0][0x398] ;  /* 0x0000e600ff22ab82 */ /* 0x000e620000000a00 */
[----:B------:R-:W-:Y:S01]  /*1bc0*/  @!P2 IADD3 R0, PT, PT, R51, R0, RZ ;  /* 0x000000003300a210 */ /* 0x000fe20007ffe0ff */
[----:B------:R0:W5:Y:S01]  /*1bd0*/  @!P1 LDG.E.64 R10, desc[UR12][R8.64] ;  /* 0x0000000c080a9981 */ /* 0x000162000c1e1b00 */
[----:B------:R-:W-:Y:S02]  /*1be0*/  MOV R5, UR8 ;  /* 0x0000000800057c02 */ /* 0x000fe40008000f00 */
[C---:B------:R-:W-:Y:S02]  /*1bf0*/  @!P2 SHF.L.U64.HI R4, R50.reuse, 0x2, R0 ;  /* 0x000000023204a819 */ /* 0x040fe40000010200 */
[----:B------:R-:W-:Y:S02]  /*1c00*/  @!P2 SHF.L.U32 R0, R50, 0x2, RZ ;  /* 0x000000023200a819 */ /* 0x000fe400000006ff */
[----:B0-----:R-:W-:Y:S02]  /*1c10*/  CS2R R8, SRZ ;  /* 0x0000000000087805 */ /* 0x001fe4000001ff00 */
[----:B------:R-:W-:-:S04]  /*1c20*/  CS2R R54, SRZ ;  /* 0x0000000000367805 */ /* 0x000fc8000001ff00 */
[----:B------:R0:W5:Y:S01]  /*1c30*/  @!P0 LDG.E.64 R8, desc[UR12][R32.64] ;  /* 0x0000000c20088981 */ /* 0x000162000c1e1b00 */
[----:B--2---:R-:W-:-:S04]  /*1c40*/  @!P2 IADD3 R46, P0, PT, R0, R46, RZ ;  /* 0x0000002e002ea210 */ /* 0x004fc80007f1e0ff */
[----:B------:R-:W-:Y:S02]  /*1c50*/  @!P2 IADD3.X R47, PT, PT, R4, R47, RZ, P0, !PT ;  /* 0x0000002f042fa210 */ /* 0x000fe400007fe4ff */
[----:B-1----:R-:W-:-:S03]  /*1c60*/  @!P2 IADD3 R34, P0, PT, R0, R34, RZ ;  /* 0x000000220022a210 */ /* 0x002fc60007f1e0ff */
[----:B------:R-:W5:Y:S01]  /*1c70*/  @!P2 LDG.E.64 R54, desc[UR12][R46.64] ;  /* 0x0000000c2e36a981 */ /* 0x000f62000c1e1b00 */
[----:B------:R-:W-:Y:S02]  /*1c80*/  @!P2 IADD3.X R35, PT, PT, R4, R35, RZ, P0, !PT ;  /* 0x000000230423a210 */ /* 0x000fe400007fe4ff */
[----:B---3--:R-:W-:-:S05]  /*1c90*/  LOP3.LUT R53, R53, 0xffff, RZ, 0xc0, !PT ;  /* 0x0000ffff35357812 */ /* 0x008fca00078ec0ff */
[----:B------:R-:W-:-:S04]  /*1ca0*/  IMAD R5, R5, 0x54, R53 ;  /* 0x0000005405057824 */ /* 0x000fc800078e0235 */
[----:B0-----:R-:W-:-:S04]  /*1cb0*/  @P3 IMAD.WIDE R32, R5, 0x2, R6 ;  /* 0x0000000205203825 */ /* 0x001fc800078e0206 */
[----:B------:R-:W-:Y:S01]  /*1cc0*/  IMAD.WIDE R6, R5, 0x2, R48 ;  /* 0x0000000205067825 */ /* 0x000fe200078e0230 */
[----:B------:R-:W2:Y:S04]  /*1cd0*/  @P3 LDG.E.U16 R0, desc[UR12][R32.64] ;  /* 0x0000000c20003981 */ /* 0x000ea8000c1e1500 */
[----:B------:R-:W3:Y:S04]  /*1ce0*/  LDG.E.U16 R47, desc[UR12][R6.64] ;  /* 0x0000000c062f7981 */ /* 0x000ee8000c1e1500 */
[----:B------:R0:W3:Y:S04]  /*1cf0*/  LDG.E.U16 R46, desc[UR12][R6.64+0x2] ;  /* 0x0000020c062e7981 */ /* 0x0000e8000c1e1500 */
[----:B------:R1:W3:Y:S01]  /*1d00*/  @P3 LDG.E.U16 R32, desc[UR12][R32.64+0x2] ;  /* 0x0000020c20203981 */ /* 0x0002e2000c1e1500 */
[----:B0-----:R-:W-:-:S03]  /*1d10*/  CS2R R6, SRZ ;  /* 0x0000000000067805 */ /* 0x001fc6000001ff00 */
[----:B------:R0:W-:Y:S04]  /*1d20*/  STL [R1+0x28], R53 ;  /* 0x0000283501007387 */ /* 0x0001e80000100800 */
[----:B------:R0:W5:Y:S04]  /*1d30*/  LDL R50, [R1+0x18] ;  /* 0x0000180001327983 */ /* 0x0001680000100800 */
[----:B------:R0:W5:Y:S04]  /*1d40*/  LDL R51, [R1+0x24] ;  /* 0x0000240001337983 */ /* 0x0001680000100800 */
[----:B------:R1:W5:Y:S04]  /*1d50*/  LDL R52, [R1+0x8] ;  /* 0x0000080001347983 */ /* 0x0003680000100800 */
[----:B0-----:R0:W5:Y:S04]  /*1d60*/  LDL R53, [R1+0xc] ;  /* 0x00000c0001357983 */ /* 0x0011680000100800 */
[----:B------:R0:W5:Y:S04]  /*1d70*/  LDL R48, [R1+0x14] ;  /* 0x0000140001307983 */ /* 0x0001680000100800 */
[----:B------:R0:W5:Y:S01]  /*1d80*/  @!P2 LDG.E.64 R6, desc[UR12][R34.64] ;  /* 0x0000000c2206a981 */ /* 0x000162000c1e1b00 */
[----:B----4-:R-:W-:-:S03]  /*1d90*/  R2UR UR11, R44 ;  /* 0x000000002c0b72ca */ /* 0x010fc600000e0000 */
[----:B------:R0:W5:Y:S10]  /*1da0*/  LDL R44, [R1+0x10] ;  /* 0x00001000012c7983 */ /* 0x0001740000100800 */
        /* <DEDUP_REMOVED lines=9> */
[----:B------:R-:W-:Y:S01]  /*1e40*/  CS2R R4, SRZ ;  /* 0x0000000000047805 */ /* 0x000fe2000001ff00 */
[----:B------:R-:W-:Y:S01]  /*1e50*/  UMOV UR14, 0x3f800000 ;  /* 0x3f800000000e7882 */ /* 0x000fe20000000000 */
[----:B-1----:R-:W-:-:S13]  /*1e60*/  @P0 R2UR UR6, R33 ;  /* 0x00000000210602ca */ /* 0x002fda00000e0000 */
[----:B------:R-:W-:Y:S01]  /*1e70*/  @UP0 UMOV UR14, UR6 ;  /* 0x00000006000e0c82 */ /* 0x000fe20008000000 */
[----:B--2---:R-:W-:Y:S02]  /*1e80*/  @P3 SHF.L.U32 R4, R0, 0x10, RZ ;  /* 0x0000001000043819 */ /* 0x004fe400000006ff */
[----:B---3--:R-:W-:Y:S02]  /*1e90*/  SHF.L.U32 R47, R47, 0x10, RZ ;  /* 0x000000102f2f7819 */ /* 0x008fe400000006ff */
[----:B------:R-:W-:Y:S02]  /*1ea0*/  SHF.L.U32 R46, R46, 0x10, RZ ;  /* 0x000000102e2e7819 */ /* 0x000fe400000006ff */
[----:B------:R-:W-:Y:S01]  /*1eb0*/  @P3 SHF.L.U32 R5, R32, 0x10, RZ ;  /* 0x0000001020053819 */ /* 0x000fe200000006ff */
[----:B0-----:R-:W-:Y:S06]  /*1ec0*/  BRA.U UP1, `(.L_x_1545) ;  /* 0x0000000d01907547 */ /* 0x001fec000b800000 */
        /* <DEDUP_REMOVED lines=228> */
.L_x_1545:
        /* <DEDUP_REMOVED lines=495> */
[CC--:B------:R-:W-:Y:S01]  /*4c00*/  FFMA.FTZ R32, R48.reuse, R49.reuse, R32 ;  /* 0x0000003130207223 */ /* 0x0c0fe20000010020 */
        /* <DEDUP_REMOVED lines=18> */
.L_x_1546:
        /* <DEDUP_REMOVED lines=45> */
.L_x_1548:
[----:B------:R-:W-:Y:S05]  /*5000*/  BSYNC.RECONVERGENT B0 ;  /* 0x0000000000007941 */ /* 0x000fea0003800200 */
.L_x_1547:
        /* <DEDUP_REMOVED lines=56> */
.L_x_1550:
[----:B------:R-:W-:Y:S05]  /*5390*/  BSYNC.RECONVERGENT B0 ;  /* 0x0000000000007941 */ /* 0x000fea0003800200 */
.L_x_1549:
        /* <DEDUP_REMOVED lines=8> */
[----:B0-----:R-:W0:Y:S02]  /*5420*/  LDS.128 R32, [R52+0x540] ;  /* 0x0005400034207984 */ /* 0x001e240000000c00 */
        /* <DEDUP_REMOVED lines=69> */
.L_x_1552:
[----:B------:R-:W-:Y:S05]  /*5880*/  BSYNC.RECONVERGENT B0 ;  /* 0x0000000000007941 */ /* 0x000fea0003800200 */
.L_x_1551:
[----:B------:R-:W-:Y:S04]  /*5890*/  BSSY.RECONVERGENT B0, `(.L_x_1553) ;  /* 0x000001e000007945 */ /* 0x000fe80003800200 */
[----:B------:R-:W-:Y:S05]  /*58a0*/  @P1 BRA `(.L_x_1554) ;  /* 0x0000000000701947 */ /* 0x000fea0003800000 */
[----:B0-----:R-:W1:Y:S01]  /*58b0*/  LDC.64 R52, c[0x0][0x3d8] ;  /* 0x0000f600ff347b82 */ /* 0x001e620000000a00 */
[----:B--2---:R-:W-:-:S05]  /*58c0*/  MOV R50, UR8 ;  /* 0x0000000800327c02 */ /* 0x004fca0008000f00 */
[----:B------:R-:W-:Y:S02]  /*58d0*/  IMAD R50, R50, 0x2a, R0 ;  /* 0x0000002a32327824 */ /* 0x000fe400078e0200 */
[----:B---3--:R-:W0:Y:S02]  /*58e0*/  LDC.64 R48, c[0x0][0x3f8] ;  /* 0x0000fe00ff307b82 */ /* 0x008e240000000a00 */
[----:B-1----:R-:W-:-:S05]  /*58f0*/  IMAD.WIDE R50, R50, 0x4, R52 ;  /* 0x0000000432327825 */ /* 0x002fca00078e0234 */
[----:B------:R-:W-:Y:S01]  /*5900*/  REDG.E.ADD.F32.FTZ.RN.STRONG.GPU desc[UR12][R50.64], R32 ;  /* 0x00000020320079a6 */ /* 0x000fe2000c12f30c */
[----:B0-----:R-:W-:-:S04]  /*5910*/  LEA.HI R52, P1, R49, R48, RZ, 0x1 ;  /* 0x0000003031347211 */ /* 0x001fc800078308ff */
[----:B------:R-:W-:-:S04]  /*5920*/  IADD3.X R53, PT, PT, RZ, R49, RZ, P1, !PT ;  /* 0x00000031ff357210 */ /* 0x000fc80000ffe4ff */
[C---:B------:R-:W-:Y:S02]  /*5930*/  SHF.L.U64.HI R53, R52.reuse, 0x1, R53 ;  /* 0x0000000134357819 */ /* 0x040fe40000010235 */
[----:B------:R-:W-:-:S04]  /*5940*/  SHF.L.U32 R52, R52, 0x1, RZ ;  /* 0x0000000134347819 */ /* 0x000fc800000006ff */
[----:B------:R-:W-:-:S04]  /*5950*/  LOP3.LUT R52, R52, 0xfffffffc, RZ, 0xc0, !PT ;  /* 0xfffffffc34347812 */ /* 0x000fc800078ec0ff */
[----:B------:R-:W-:-:S04]  /*5960*/  IADD3 R52, P1, PT, R50, R52, RZ ;  /* 0x0000003432347210 */ /* 0x000fc80007f3e0ff */
[----:B------:R-:W-:-:S05]  /*5970*/  IADD3.X R53, PT, PT, R51, R53, RZ, P1, !PT ;  /* 0x0000003533357210 */ /* 0x000fca0000ffe4ff */
[----:B------:R0:W-:Y:S02]  /*5980*/  REDG.E.ADD.F32.FTZ.RN.STRONG.GPU desc[UR12][R52.64], R33 ;  /* 0x00000021340079a6 */ /* 0x0001e4000c12f30c */
[----:B0-----:R-:W-:Y:S01]  /*5990*/  IMAD.WIDE.U32 R32, R48, 0x3, RZ ;  /* 0x0000000330207825 */ /* 0x001fe200078e00ff */
[----:B------:R-:W-:-:S04]  /*59a0*/  LEA R52, R49, R49, 0x1 ;  /* 0x0000003131347211 */ /* 0x000fc800078e08ff */
[----:B------:R-:W-:-:S04]  /*59b0*/  IADD3 R33, PT, PT, R33, R52, RZ ;  /* 0x0000003421217210 */ /* 0x000fc80007ffe0ff */
[----:B------:R-:W-:-:S04]  /*59c0*/  LEA.HI R32, P1, R33, R32, RZ, 0x1 ;  /* 0x0000002021207211 */ /* 0x000fc800078308ff */
[----:B------:R-:W-:Y:S02]  /*59d0*/  SHF.L.U32 R52, R32, 0x1, RZ ;  /* 0x0000000120347819 */ /* 0x000fe400000006ff */
        /* <DEDUP_REMOVED lines=9> */
.L_x_1554:
[----:B------:R-:W-:Y:S05]  /*5a70*/  BSYNC.RECONVERGENT B0 ;  /* 0x0000000000007941 */ /* 0x000fea0003800200 */
.L_x_1553:
        /* <DEDUP_REMOVED lines=30> */
.L_x_1557:
        /* <DEDUP_REMOVED lines=10> */
.L_x_1556:
[----:B------:R-:W-:Y:S05]  /*5d00*/  WARPSYNC.ALL ;  /* 0x0000000000007948 */ /* 0x000fea0003800000 */
[----:B------:R-:W-:Y:S01]  /*5d10*/  ISETP.GE.U32.AND P0, PT, R34, 0x8, PT ;  /* 0x000000082200780c */ /* 0x000fe20003f06070 */
[----:B------:R-:W-:Y:S01]  /*5d20*/  BAR.SYNC.DEFER_BLOCKING 0x0 ;  /* 0x0000000000007b1d */ /* 0x000fe20000010000 */
[----:B0-----:R-:W-:-:S11]  /*5d30*/  HFMA2 R33, -RZ, RZ, 0, 0 ;  /* 0x00000000ff217431 */ /* 0x001fd600000001ff */
[----:B------:R-:W-:Y:S05]  /*5d40*/  @!P0 BRA `(.L_x_1558) ;  /* 0x0000000800948947 */ /* 0x000fea0003800000 */
[----:B------:R-:W0:Y:S01]  /*5d50*/  S2UR UR6, SR_CTAID.Y ;  /* 0x00000000000679c3 */ /* 0x000e220000002600 */
[----:B------:R-:W4:Y:S01]  /*5d60*/  S2R R77, SR_TID.X ;  /* 0x00000000004d7919 */ /* 0x000f220000002100 */
[----:B------:R-:W0:Y:S01]  /*5d70*/  LDCU UR7, c[0x0][0x374] ;  /* 0x00006e80ff0777ac */ /* 0x000e220008000800 */
[----:B------:R-:W-:Y:S01]  /*5d80*/  MOV R32, RZ ;  /* 0x000000ff00207202 */ /* 0x000fe20000000f00 */
[----:B------:R-:W-:-:S04]  /*5d90*/  UIADD3 UR21, UPT, UPT, -UR10, URZ, URZ ;  /* 0x000000ff0a157290 */ /* 0x000fc8000fffe1ff */
[----:B------:R-:W1:Y:S01]  /*5da0*/  S2UR UR9, SR_CTAID.X ;  /* 0x00000000000979c3 */ /* 0x000e620000002500 */
[----:B0-----:R-:W-:Y:S02]  /*5db0*/  UIMAD UR15, UR7, 0x3, UR6 ;  /* 0x00000003070f78a4 */ /* 0x001fe4000f8e0206 */
[----:B------:R-:W-:Y:S02]  /*5dc0*/  ULEA UR16, UR7, UR6, 0x1 ;  /* 0x0000000607107291 */ /* 0x000fe4000f8e08ff */
[----:B------:R-:W-:Y:S02]  /*5dd0*/  UIMAD UR17, UR7, 0x7, UR6 ;  /* 0x00000007071178a4 */ /* 0x000fe4000f8e0206 */
[----:B------:R-:W-:Y:S02]  /*5de0*/  UIMAD UR18, UR7, 0x6, UR6 ;  /* 0x00000006071278a4 */ /* 0x000fe4000f8e0206 */
[----:B------:R-:W-:Y:S02]  /*5df0*/  UIMAD UR19, UR7, 0x5, UR6 ;  /* 0x00000005071378a4 */ /* 0x000fe4000f8e0206 */
[----:B------:R-:W-:-:S02]  /*5e00*/  ULEA UR20, UR7, UR6, 0x2 ;  /* 0x0000000607147291 */ /* 0x000fc4000f8e10ff */
[----:B-1--4-:R-:W-:-:S12]  /*5e10*/  UIADD3 UR7, UPT, UPT, UR6, UR7, URZ ;  /* 0x0000000706077290 */ /* 0x012fd8000fffe0ff */
.L_x_1559:
[----:B------:R-:W-:Y:S01]  /*5e20*/  ISETP.NE.AND P2, PT, RZ, UR21, PT ;  /* 0x00000015ff007c0c */ /* 0x000fe2000bf45270 */
[----:B------:R-:W-:Y:S01]  /*5e30*/  UMOV UR10, UR9 ;  /* 0x00000009000a7c82 */ /* 0x000fe20008000000 */
[----:B------:R-:W-:Y:S02]  /*5e40*/  MOV R49, UR4 ;  /* 0x0000000400317c02 */ /* 0x000fe40008000f00 */
[----:B------:R-:W-:Y:S02]  /*5e50*/  ISETP.NE.OR P2, PT, R0, RZ, !P2 ;  /* 0x000000ff0000720c */ /* 0x000fe40005745670 */
[----:B------:R-:W-:Y:S02]  /*5e60*/  IADD3 R0, PT, PT, R32, 0x1, RZ ;  /* 0x0000000120007810 */ /* 0x000fe40007ffe0ff */
[----:B------:R-:W-:Y:S02]  /*5e70*/  MOV R51, UR4 ;  /* 0x0000000400337c02 */ /* 0x000fe40008000f00 */
[----:B------:R-:W-:-:S02]  /*5e80*/  ISETP.NE.AND P4, PT, R0, UR10, PT ;  /* 0x0000000a00007c0c */ /* 0x000fc4000bf85270 */
[----:B------:R-:W-:-:S04]  /*5e90*/  MOV R0, R77 ;  /* 0x0000004d00007202 */ /* 0x000fc80000000f00 */
[----:B------:R-:W-:Y:S01]  /*5ea0*/  ISETP.NE.OR P4, PT, R0, RZ, !P4 ;  /* 0x000000ff0000720c */ /* 0x000fe20006785670 */
[----:B---3--:R-:W0:Y:S01]  /*5eb0*/  @!P2 LDC R48, c[0x0][0x374] ;  /* 0x0000dd00ff30ab82 */ /* 0x008e220000000800 */
[----:B------:R-:W-:-:S07]  /*5ec0*/  @!P2 LOP3.LUT R49, R49, 0x1, RZ, 0xc0, !PT ;  /* 0x000000013131a812 */ /* 0x000fce00078ec0ff */
[----:B------:R-:W1:Y:S04]  /*5ed0*/  @!P2 LDC R33, c[0x0][0x370] ;  /* 0x0000dc00ff21ab82 */ /* 0x000e680000000800 */
[----:B------:R-:W-:-:S04]  /*5ee0*/  @!P4 LOP3.LUT R51, R51, 0x1, RZ, 0xc0, !PT ;  /* 0x000000013333c812 */ /* 0x000fc800078ec0ff */
[----:B------:R-:W3:Y:S01]  /*5ef0*/  @!P2 LDC.64 R34, c[0x0][0x3d0] ;  /* 0x0000f400ff22ab82 */ /* 0x000ee20000000a00 */
[----:B0-----:R-:W-:-:S07]  /*5f00*/  @!P2 IMAD R48, R49, R48, RZ ;  /* 0x000000303130a224 */ /* 0x001fce00078e02ff */
[----:B--2---:R-:W0:Y:S01]  /*5f10*/  @!P4 LDC R50, c[0x0][0x374] ;  /* 0x0000dd00ff32cb82 */ /* 0x004e220000000800 */
[----:B-1----:R-:W-:Y:S01]  /*5f20*/  @!P2 IMAD R33, R48, R33, RZ ;  /* 0x000000213021a224 */ /* 0x002fe200078e02ff */
[----:B------:R-:W-:-:S04]  /*5f30*/  MOV R48, UR6 ;  /* 0x0000000600307c02 */ /* 0x000fc80008000f00 */
[----:B------:R-:W-:-:S05]  /*5f40*/  @!P2 SHF.L.U32 R33, R33, 0x1, RZ ;  /* 0x000000012121a819 */ /* 0x000fca00000006ff */
[----:B---3--:R-:W-:Y:S02]  /*5f50*/  @!P2 IMAD.WIDE R34, R33, 0x4, R34 ;  /* 0x000000042122a825 */ /* 0x008fe400078e0222 */
[----:B------:R-:W1:Y:S02]  /*5f60*/  @!P4 LDC R33, c[0x0][0x370] ;  /* 0x0000dc00ff21cb82 */ /* 0x000e640000000800 */
[----:B------:R-:W-:-:S06]  /*5f70*/  @!P2 IMAD.WIDE.U32 R34, R48, 0x8, R34 ;  /* 0x000000083022a825 */ /* 0x000fcc00078e0022 */
[----:B------:R-:W2:Y:S01]  /*5f80*/  @!P4 LDC.64 R48, c[0x0][0x3d0] ;  /* 0x0000f400ff30cb82 */ /* 0x000ea20000000a00 */
[----:B0-----:R-:W-:Y:S01]  /*5f90*/  @!P4 IMAD R50, R51, R50, RZ ;  /* 0x000000323332c224 */ /* 0x001fe200078e02ff */
[----:B------:R-:W3:Y:S03]  /*5fa0*/  @!P2 LDG.E.64 R34, desc[UR12][R34.64] ;  /* 0x0000000c2222a981 */ /* 0x000ee6000c1e1b00 */
[----:B-1----:R-:W-:-:S05]  /*5fb0*/  @!P4 IMAD R33, R50, R33, RZ ;  /* 0x000000213221c224 */ /* 0x002fca00078e02ff */
[----:B------:R-:W-:-:S05]  /*5fc0*/  @!P4 SHF.L.U32 R33, R33, 0x1, RZ ;  /* 0x000000012121c819 */ /* 0x000fca00000006ff */
[----:B--2---:R-:W-:Y:S01]  /*5fd0*/  @!P4 IMAD.WIDE R48, R33, 0x4, R48 ;  /* 0x000000042130c825 */ /* 0x004fe200078e0230 */
[----:B------:R-:W-:-:S05]  /*5fe0*/  MOV R33, UR7 ;  /* 0x0000000700217c02 */ /* 0x000fca0008000f00 */
[----:B------:R-:W-:-:S06]  /*5ff0*/  @!P4 IMAD.WIDE.U32 R48, R33, 0x8, R48 ;  /* 0x000000082130c825 */ /* 0x000fcc00078e0030 */
[----:B------:R-:W2:Y:S01]  /*6000*/  @!P4 LDG.E.64 R48, desc[UR12][R48.64] ;  /* 0x0000000c3030c981 */ /* 0x000ea2000c1e1b00 */
[C---:B------:R-:W-:Y:S02]  /*6010*/  IADD3 R33, PT, PT, R32.reuse, 0x2, RZ ;  /* 0x0000000220217810 */ /* 0x040fe40007ffe0ff */
[----:B------:R-:W-:Y:S02]  /*6020*/  MOV R51, UR4 ;  /* 0x0000000400337c02 */ /* 0x000fe40008000f00 */
[----:B------:R-:W-:Y:S02]  /*6030*/  ISETP.NE.AND P3, PT, R33, UR10, PT ;  /* 0x0000000a21007c0c */ /* 0x000fe4000bf65270 */
[----:B------:R-:W-:Y:S02]  /*6040*/  IADD3 R33, PT, PT, R32, 0x3, RZ ;  /* 0x0000000320217810 */ /* 0x000fe40007ffe0ff */
[----:B------:R-:W-:Y:S02]  /*6050*/  ISETP.NE.OR P3, PT, R0, RZ, !P3 ;  /* 0x000000ff0000720c */ /* 0x000fe40005f65670 */
[----:B------:R-:W-:-:S04]  /*6060*/  ISETP.NE.AND P1, PT, R33, UR10, PT ;  /* 0x0000000a21007c0c */ /* 0x000fc8000bf25270 */
[----:B------:R-:W-:-:S07]  /*6070*/  ISETP.NE.OR P1, PT, R0, RZ, !P1 ;  /* 0x000000ff0000720c */ /* 0x000fce0004f25670 */
[----:B------:R-:W0:Y:S01]  /*6080*/  @!P3 LDC R50, c[0x0][0x374] ;  /* 0x0000dd00ff32bb82 */ /* 0x000e220000000800 */
[----:B------:R-:W-:-:S07]  /*6090*/  @!P3 LOP3.LUT R51, R51, 0x1, RZ, 0xc0, !PT ;  /* 0x000000013333b812 */ /* 0x000fce00078ec0ff */
[----:B------:R-:W1:Y:S08]  /*60a0*/  @!P3 LDC R52, c[0x0][0x370] ;  /* 0x0000dc00ff34bb82 */ /* 0x000e700000000800 */
[----:B------:R-:W4:Y:S01]  /*60b0*/  @!P1 LDC R33, c[0x0][0x374] ;  /* 0x0000dd00ff219b82 */ /* 0x000f220000000800 */
[----:B0-----:R-:W-:Y:S01]  /*60c0*/  @!P3 IMAD R50, R51, R50, RZ ;  /* 0x000000323332b224 */ /* 0x001fe200078e02ff */
[----:B------:R-:W-:-:S04]  /*60d0*/  MOV R51, UR4 ;  /* 0x0000000400337c02 */ /* 0x000fc80008000f00 */
[----:B------:R-:W-:Y:S01]  /*60e0*/  @!P1 LOP3.LUT R51, R51, 0x1, RZ, 0xc0, !PT ;  /* 0x0000000133339812 */ /* 0x000fe200078ec0ff */
[----:B-1----:R-:W-:Y:S02]  /*60f0*/  @!P3 IMAD R52, R50, R52, RZ ;  /* 0x000000343234b224 */ /* 0x002fe400078e02ff */
[----:B------:R-:W0:Y:S03]  /*6100*/  @!P1 LDC R50, c[0x0][0x370] ;  /* 0x0000dc00ff329b82 */ /* 0x000e260000000800 */
[----:B------:R-:W-:Y:S01]  /*6110*/  @!P3 SHF.L.U32 R52, R52, 0x1, RZ ;  /* 0x000000013434b819 */ /* 0x000fe200000006ff */
[----:B----4-:R-:W-:Y:S01]  /*6120*/  @!P1 IMAD R33, R51, R33, RZ ;  /* 0x0000002133219224 */ /* 0x010fe200078e02ff */
[----:B------:R-:W-:-:S04]  /*6130*/  IADD3 R51, PT, PT, R32, 0x4, RZ ;  /* 0x0000000420337810 */ /* 0x000fc80007ffe0ff */
[----:B------:R-:W-:-:S04]  /*6140*/  ISETP.NE.AND P0, PT, R51, UR10, PT ;  /* 0x0000000a33007c0c */ /* 0x000fc8000bf05270 */
[----:B------:R-:W-:Y:S01]  /*6150*/  ISETP.NE.OR P0, PT, R0, RZ, !P0 ;  /* 0x000000ff0000720c */ /* 0x000fe20004705670 */
[----:B0-----:R-:W-:Y:S02]  /*6160*/  @!P1 IMAD R33, R33, R50, RZ ;  /* 0x0000003221219224 */ /* 0x001fe400078e02ff */
[----:B------:R-:W0:Y:S02]  /*6170*/  @!P3 LDC.64 R50, c[0x0][0x3d0] ;  /* 0x0000f400ff32bb82 */ /* 0x000e240000000a00 */
[----:B0-----:R-:W-:Y:S01]  /*6180*/  @!P3 IMAD.WIDE R50, R52, 0x4, R50 ;  /* 0x000000043432b825 */ /* 0x001fe200078e0232 */
[----:B------:R-:W-:Y:S02]  /*6190*/  @!P1 SHF.L.U32 R33, R33, 0x1, RZ ;  /* 0x0000000121219819 */ /* 0x000fe400000006ff */
[----:B------:R-:W-:Y:S01]  /*61a0*/  MOV R53, UR15 ;  /* 0x0000000f00357c02 */ /* 0x000fe20008000f00 */
[----:B---3--:R-:W-:Y:S01]  /*61b0*/  @!P2 FADD.FTZ R44, R44, R34 ;  /* 0x000000222c2ca221 */ /* 0x008fe20000010000 */
[----:B------:R-:W-:-:S03]  /*61c0*/  @!P2 FADD.FTZ R45, R45, R35 ;  /* 0x000000232d2da221 */ /* 0x000fc60000010000 */
[----:B------:R-:W0:Y:S01]  /*61d0*/  @!P0 LDC R34, c[0x0][0x374] ;  /* 0x0000dd00ff228b82 */ /* 0x000e220000000800 */
[----:B------:R-:W-:-:S05]  /*61e0*/  MOV R35, UR16 ;  /* 0x0000001000237c02 */ /* 0x000fca0008000f00 */
[----:B------:R-:W-:Y:S02]  /*61f0*/  @!P3 IMAD.WIDE.U32 R50, R35, 0x8, R50 ;  /* 0x000000082332b825 */ /* 0x000fe400078e0032 */
[----:B------:R-:W1:Y:S04]  /*6200*/  @!P0 LDC R52, c[0x0][0x370] ;  /* 0x0000dc00ff348b82 */ /* 0x000e680000000800 */
[----:B------:R-:W3:Y:S01]  /*6210*/  @!P3 LDG.E.64 R50, desc[UR12][R50.64] ;  /* 0x0000000c3232b981 */ /* 0x000ee2000c1e1b00 */
[----:B--2---:R-:W-:Y:S01]  /*6220*/  @!P4 FADD.FTZ R44, R44, R48 ;  /* 0x000000302c2cc221 */ /* 0x004fe20000010000 */
[----:B------:R-:W-:-:S04]  /*6230*/  MOV R48, UR4 ;  /* 0x0000000400307c02 */ /* 0x000fc80008000f00 */
[----:B------:R-:W-:-:S05]  /*6240*/  @!P0 LOP3.LUT R48, R48, 0x1, RZ, 0xc0, !PT ;  /* 0x0000000130308812 */ /* 0x000fca00078ec0ff */
[----:B0-----:R-:W-:Y:S02]  /*6250*/  @!P0 IMAD R48, R48, R34, RZ ;  /* 0x0000002230308224 */ /* 0x001fe400078e02ff */
[----:B------:R-:W0:Y:S02]  /*6260*/  @!P1 LDC.64 R34, c[0x0][0x3d0] ;  /* 0x0000f400ff229b82 */ /* 0x000e240000000a00 */
[----:B-1----:R-:W-:Y:S02]  /*6270*/  @!P0 IMAD R48, R48, R52, RZ ;  /* 0x0000003430308224 */ /* 0x002fe400078e02ff */
[----:B0-----:R-:W-:-:S04]  /*6280*/  @!P1 IMAD.WIDE R34, R33, 0x4, R34 ;  /* 0x0000000421229825 */ /* 0x001fc800078e0222 */
[----:B------:R-:W-:Y:S02]  /*6290*/  @!P1 IMAD.WIDE.U32 R52, R53, 0x8, R34 ;  /* 0x0000000835349825 */ /* 0x000fe400078e0022 */
[----:B------:R-:W0:Y:S01]  /*62a0*/  @!P0 LDC.64 R34, c[0x0][0x3d0] ;  /* 0x0000f400ff228b82 */ /* 0x000e220000000a00 */
[----:B------:R-:W-:Y:S02]  /*62b0*/  @!P0 SHF.L.U32 R48, R48, 0x1, RZ ;  /* 0x0000000130308819 */ /* 0x000fe400000006ff */
[----:B------:R-:W-:Y:S01]  /*62c0*/  MOV R33, UR20 ;  /* 0x0000001400217c02 */ /* 0x000fe20008000f00 */
[----:B------:R-:W2:Y:S02]  /*62d0*/  @!P1 LDG.E.64 R52, desc[UR12][R52.64] ;  /* 0x0000000c34349981 */ /* 0x000ea4000c1e1b00 */
[----:B0-----:R-:W-:-:S04]  /*62e0*/  @!P0 IMAD.WIDE R34, R48, 0x4, R34 ;  /* 0x0000000430228825 */ /* 0x001fc800078e0222 */
[----:B------:R-:W-:-:S06]  /*62f0*/  @!P0 IMAD.WIDE.U32 R34, R33, 0x8, R34 ;  /* 0x0000000821228825 */ /* 0x000fcc00078e0022 */
[----:B------:R-:W4:Y:S01]  /*6300*/  @!P0 LDG.E.64 R34, desc[UR12][R34.64] ;  /* 0x0000000c22228981 */ /* 0x000f22000c1e1b00 */
[----:B------:R-:W-:-:S04]  /*6310*/  IADD3 R33, PT, PT, R32, 0x5, RZ ;  /* 0x0000000520217810 */ /* 0x000fc80007ffe0ff */
[----:B------:R-:W-:-:S04]  /*6320*/  ISETP.NE.AND P2, PT, R33, UR10, PT ;  /* 0x0000000a21007c0c */ /* 0x000fc8000bf45270 */
[----:B------:R-:W-:-:S13]  /*6330*/  ISETP.NE.OR P2, PT, R0, RZ, !P2 ;  /* 0x000000ff0000720c */ /* 0x000fda0005745670 */
[----:B------:R-:W0:Y:S08]  /*6340*/  @!P2 LDC R33, c[0x0][0x374] ;  /* 0x0000dd00ff21ab82 */ /* 0x000e300000000800 */
[----:B------:R-:W1:Y:S01]  /*6350*/  @!P2 LDC R76, c[0x0][0x370] ;  /* 0x0000dc00ff4cab82 */ /* 0x000e620000000800 */
[----:B------:R-:W-:-:S04]  /*6360*/  MOV R48, UR4 ;  /* 0x0000000400307c02 */ /* 0x000fc80008000f00 */
[----:B------:R-:W-:Y:S01]  /*6370*/  @!P2 LOP3.LUT R48, R48, 0x1, RZ, 0xc0, !PT ;  /* 0x000000013030a812 */ /* 0x000fe200078ec0ff */
[----:B------:R-:W-:-:S04]  /*6380*/  @!P4 FADD.FTZ R45, R45, R49 ;  /* 0x000000312d2dc221 */ /* 0x000fc80000010000 */
[----:B0-----:R-:W-:-:S04]  /*6390*/  @!P2 IMAD R33, R48, R33, RZ ;  /* 0x000000213021a224 */ /* 0x001fc800078e02ff */
[----:B-1----:R-:W-:Y:S01]  /*63a0*/  @!P2 IMAD R76, R33, R76, RZ ;  /* 0x0000004c214ca224 */ /* 0x002fe200078e02ff */
[----:B------:R-:W-:-:S04]  /*63b0*/  IADD3 R33, PT, PT, R32, 0x6, RZ ;  /* 0x0000000620217810 */ /* 0x000fc80007ffe0ff */
[----:B------:R-:W-:-:S04]  /*63c0*/  ISETP.NE.AND P4, PT, R33, UR10, PT ;  /* 0x0000000a21007c0c */ /* 0x000fc8000bf85270 */
[----:B------:R-:W-:-:S13]  /*63d0*/  ISETP.NE.OR P4, PT, R0, RZ, !P4 ;  /* 0x000000ff0000720c */ /* 0x000fda0006785670 */
[----:B------:R-:W0:Y:S01]  /*63e0*/  @!P4 LDC R33, c[0x0][0x374] ;  /* 0x0000dd00ff21cb82 */ /* 0x000e220000000800 */
[----:B------:R-:W-:-:S04]  /*63f0*/  MOV R48, UR4 ;  /* 0x0000000400307c02 */ /* 0x000fc80008000f00 */
[----:B------:R-:W-:Y:S02]  /*6400*/  @!P4 LOP3.LUT R48, R48, 0x1, RZ, 0xc0, !PT ;  /* 0x000000013030c812 */ /* 0x000fe400078ec0ff */
[----:B------:R-:W-:-:S03]  /*6410*/  IADD3 R49, PT, PT, R32, 0x7, RZ ;  /* 0x0000000720317810 */ /* 0x000fc60007ffe0ff */
[----:B0-----:R-:W-:Y:S02]  /*6420*/  @!P4 IMAD R33, R48, R33, RZ ;  /* 0x000000213021c224 */ /* 0x001fe400078e02ff */
[----:B------:R-:W0:Y:S01]  /*6430*/  @!P4 LDC R48, c[0x0][0x370] ;  /* 0x0000dc00ff30cb82 */ /* 0x000e220000000800 */
[----:B------:R-:W-:Y:S01]  /*6440*/  @!P2 SHF.L.U32 R76, R76, 0x1, RZ ;  /* 0x000000014c4ca819 */ /* 0x000fe200000006ff */
[----:B0-----:R-:W-:-:S05]  /*6450*/  @!P4 IMAD R33, R33, R48, RZ ;  /* 0x000000302121c224 */ /* 0x001fca00078e02ff */
[----:B------:R-:W-:Y:S01]  /*6460*/  @!P4 SHF.L.U32 R33, R33, 0x1, RZ ;  /* 0x000000012121c819 */ /* 0x000fe200000006ff */
[----:B---3--:R-:W-:Y:S01]  /*6470*/  @!P3 FADD.FTZ R44, R44, R50 ;  /* 0x000000322c2cb221 */ /* 0x008fe20000010000 */
[----:B------:R-:W-:Y:S01]  /*6480*/  @!P3 FADD.FTZ R45, R45, R51 ;  /* 0x000000332d2db221 */ /* 0x000fe20000010000 */
[----:B------:R-:W-:Y:S02]  /*6490*/  ISETP.NE.AND P3, PT, R49, UR10, PT ;  /* 0x0000000a31007c0c */ /* 0x000fe4000bf65270 */
[----:B------:R-:W0:Y:S02]  /*64a0*/  @!P2 LDC.64 R48, c[0x0][0x3d0] ;  /* 0x0000f400ff30ab82 */ /* 0x000e240000000a00 */
[----:B------:R-:W-:-:S13]  /*64b0*/  ISETP.NE.OR P3, PT, R0, RZ, !P3 ;  /* 0x000000ff0000720c */ /* 0x000fda0005f65670 */
[----:B------:R-:W1:Y:S01]  /*64c0*/  @!P3 LDC R50, c[0x0][0x374] ;  /* 0x0000dd00ff32bb82 */ /* 0x000e620000000800 */
[----:B0-----:R-:W-:Y:S01]  /*64d0*/  @!P2 IMAD.WIDE R48, R76, 0x4, R48 ;  /* 0x000000044c30a825 */ /* 0x001fe200078e0230 */
[----:B------:R-:W-:-:S03]  /*64e0*/  MOV R51, UR18 ;  /* 0x0000001200337c02 */ /* 0x000fc60008000f00 */
[----:B--2---:R-:W-:Y:S01]  /*64f0*/  @!P1 FADD.FTZ R44, R44, R52 ;  /* 0x000000342c2c9221 */ /* 0x004fe20000010000 */
[----:B------:R-:W-:Y:S01]  /*6500*/  MOV R52, UR19 ;  /* 0x0000001300347c02 */ /* 0x000fe20008000f00 */
[----:B------:R-:W-:-:S04]  /*6510*/  @!P1 FADD.FTZ R45, R45, R53 ;  /* 0x000000352d2d9221 */ /* 0x000fc80000010000 */
[----:B------:R-:W-:Y:S02]  /*6520*/  @!P2 IMAD.WIDE.U32 R52, R52, 0x8, R48 ;  /* 0x000000083434a825 */ /* 0x000fe400078e0030 */
[----:B------:R-:W0:Y:S04]  /*6530*/  @!P4 LDC.64 R48, c[0x0][0x3d0] ;  /* 0x0000f400ff30cb82 */ /* 0x000e280000000a00 */
[----:B------:R-:W2:Y:S01]  /*6540*/  @!P2 LDG.E.64 R52, desc[UR12][R52.64] ;  /* 0x0000000c3434a981 */ /* 0x000ea2000c1e1b00 */
[----:B----4-:R-:W-:Y:S01]  /*6550*/  @!P0 FADD.FTZ R44, R44, R34 ;  /* 0x000000222c2c8221 */ /* 0x010fe20000010000 */
[----:B------:R-:W-:-:S04]  /*6560*/  MOV R34, UR4 ;  /* 0x0000000400227c02 */ /* 0x000fc80008000f00 */
[----:B------:R-:W-:-:S05]  /*6570*/  @!P3 LOP3.LUT R34, R34, 0x1, RZ, 0xc0, !PT ;  /* 0x000000012222b812 */ /* 0x000fca00078ec0ff */
[----:B-1----:R-:W-:Y:S02]  /*6580*/  @!P3 IMAD R34, R34, R50, RZ ;  /* 0x000000322222b224 */ /* 0x002fe400078e02ff */
[----:B------:R-:W1:Y:S01]  /*6590*/  @!P3 LDC R50, c[0x0][0x370] ;  /* 0x0000dc00ff32bb82 */ /* 0x000e620000000800 */
[----:B0-----:R-:W-:-:S04]  /*65a0*/  @!P4 IMAD.WIDE R48, R33, 0x4, R48 ;  /* 0x000000042130c825 */ /* 0x001fc800078e0230 */
[----:B------:R-:W-:-:S06]  /*65b0*/  @!P4 IMAD.WIDE.U32 R48, R51, 0x8, R48 ;  /* 0x000000083330c825 */ /* 0x000fcc00078e0030 */
[----:B------:R-:W3:Y:S01]  /*65c0*/  @!P4 LDG.E.64 R48, desc[UR12][R48.64] ;  /* 0x0000000c3030c981 */ /* 0x000ee2000c1e1b00 */
[----:B-1----:R-:W-:Y:S02]  /*65d0*/  @!P3 IMAD R33, R34, R50, RZ ;  /* 0x000000322221b224 */ /* 0x002fe400078e02ff */
[----:B------:R-:W0:Y:S03]  /*65e0*/  @!P3 LDC.64 R50, c[0x0][0x3d0] ;  /* 0x0000f400ff32bb82 */ /* 0x000e260000000a00 */
[----:B------:R-:W-:-:S05]  /*65f0*/  @!P3 SHF.L.U32 R33, R33, 0x1, RZ ;  /* 0x000000012121b819 */ /* 0x000fca00000006ff */
[----:B0-----:R-:W-:Y:S01]  /*6600*/  @!P3 IMAD.WIDE R50, R33, 0x4, R50 ;  /* 0x000000042132b825 */ /* 0x001fe200078e0232 */
[----:B------:R-:W-:-:S05]  /*6610*/  MOV R33, UR17 ;  /* 0x0000001100217c02 */ /* 0x000fca0008000f00 */
[----:B------:R-:W-:-:S06]  /*6620*/  @!P3 IMAD.WIDE.U32 R50, R33, 0x8, R50 ;  /* 0x000000082132b825 */ /* 0x000fcc00078e0032 */
[----:B------:R-:W4:Y:S01]  /*6630*/  @!P3 LDG.E.64 R50, desc[UR12][R50.64] ;  /* 0x0000000c3232b981 */ /* 0x000f22000c1e1b00 */
        /* <DEDUP_REMOVED lines=17> */
[----:B---3--:R-:W-:Y:S01]  /*6750*/  @!P4 FADD.FTZ R44, R44, R48 ;  /* 0x000000302c2cc221 */ /* 0x008fe20000010000 */
[----:B------:R-:W-:-:S03]  /*6760*/  @!P4 FADD.FTZ R45, R45, R49 ;  /* 0x000000312d2dc221 */ /* 0x000fc60000010000 */
[----:B----4-:R-:W-:Y:S01]  /*6770*/  @!P3 FADD.FTZ R44, R44, R50 ;  /* 0x000000322c2cb221 */ /* 0x010fe20000010000 */
[----:B------:R-:W-:Y:S01]  /*6780*/  @!P3 FADD.FTZ R45, R45, R51 ;  /* 0x000000332d2db221 */ /* 0x000fe20000010000 */
[----:B------:R-:W-:Y:S06]  /*6790*/  @P0 BRA `(.L_x_1559) ;  /* 0xfffffff400a00947 */ /* 0x000fec000383ffff */
.L_x_1558:
        /* <DEDUP_REMOVED lines=72> */
.L_x_1560:
        /* <DEDUP_REMOVED lines=38> */
.L_x_1561:
        /* <DEDUP_REMOVED lines=19> */
.L_x_1562:
[----:B------:R-:W-:Y:S05]  /*6fb0*/  BSYNC.RECONVERGENT B0 ;  /* 0x0000000000007941 */ /* 0x000fea0003800200 */
.L_x_1555:
        /* <DEDUP_REMOVED lines=38> */
.L_x_1563:
[----:B------:R-:W4:Y:S01]  /*7220*/  LDL R35, [R1+0x2c] ;  /* 0x00002c0001237983 */ /* 0x000f220000100800 */
[--C-:B---3--:R-:W-:Y:S01]  /*7230*/  FFMA.FTZ R45, R33, UR8, R32.reuse ;  /* 0x00000008212d7c23 */ /* 0x108fe20008010020 */
[----:B------:R-:W0:Y:S01]  /*7240*/  LDCU.64 UR6, c[0x0][0x400] ;  /* 0x00008000ff0677ac */ /* 0x000e220008000a00 */
[----:B------:R-:W4:Y:S01]  /*7250*/  LDC R33, c[0x0][0x41c] ;  /* 0x00010700ff217b82 */ /* 0x000f220000000800 */
[----:B------:R-:W-:Y:S01]  /*7260*/  FFMA.FTZ R44, R34, UR8, R32 ;  /* 0x00000008222c7c23 */ /* 0x000fe20008010020 */
[----:B------:R-:W-:Y:S01]  /*7270*/  BSSY.RECONVERGENT B0, `(.L_x_1564) ;  /* 0x0000015000007945 */ /* 0x000fe20003800200 */
[----:B------:R-:W-:Y:S02]  /*7280*/  FFMA.FTZ R45, R46, R3, -R45 ;  /* 0x000000032e2d7223 */ /* 0x000fe4000001082d */
[----:B------:R-:W-:Y:S01]  /*7290*/  FFMA.FTZ R44, R47, R2, -R44 ;  /* 0x000000022f2c7223 */ /* 0x000fe2000001082c */
[----:B----4-:R-:W-:-:S05]  /*72a0*/  IMAD R33, R33, UR10, R35 ;  /* 0x0000000a21217c24 */ /* 0x010fca000f8e0223 */
[----:B0-----:R-:W-:Y:S02]  /*72b0*/  ISETP.GE.U32.AND P0, PT, R33, UR6, PT ;  /* 0x0000000621007c0c */ /* 0x001fe4000bf06070 */
[----:B------:R-:W-:-:S04]  /*72c0*/  SHF.R.S32.HI R2, RZ, 0x1f, R33 ;  /* 0x0000001fff027819 */ /* 0x000fc80000011421 */
        /* <DEDUP_REMOVED lines=9> */
[----:B------:R-:W-:Y:S01]  /*7360*/  IADD3 R3, PT, PT, R35, R2, RZ ;  /* 0x0000000223037210 */ /* 0x000fe20007ffe0ff */
[----:B------:R-:W-:Y:S01]  /*7370*/  FMUL.FTZ R35, R45, UR14 ;  /* 0x0000000e2d237c20 */ /* 0x000fe20008410000 */
[----:B---3--:R-:W-:-:S04]  /*7380*/  LEA R2, P0, R34, UR16, 0x2 ;  /* 0x0000001022027c11 */ /* 0x008fc8000f8010ff */
[----:B------:R-:W-:Y:S01]  /*7390*/  LEA.HI.X R3, R34, UR17, R3, 0x2, P0 ;  /* 0x0000001122037c11 */ /* 0x000fe200080f1403 */
[----:B------:R-:W-:-:S05]  /*73a0*/  FMUL.FTZ R34, R44, UR14 ;  /* 0x0000000e2c227c20 */ /* 0x000fca0008410000 */
[----:B------:R0:W-:Y:S03]  /*73b0*/  STG.E.64 desc[UR12][R2.64], R34 ;  /* 0x0000002202007986 */ /* 0x0001e6000c101b0c */
.L_x_1565:
[----:B------:R-:W-:Y:S05]  /*73c0*/  BSYNC.RECONVERGENT B0 ;  /* 0x0000000000007941 */ /* 0x000fea0003800200 */
.L_x_1564:
[----:B0-----:R-:W3:Y:S04]  /*73d0*/  LDL.LU R2, [R1+0x18] ;  /* 0x0000180001027983 */ /* 0x001ee80000300800 */
[----:B------:R-:W4:Y:S01]  /*73e0*/  LDL.LU R3, [R1+0x1c] ;  /* 0x00001c0001037983 */ /* 0x000f220000300800 */
[----:B---3--:R-:W-:Y:S01]  /*73f0*/  FADD.FTZ R2, R2, -UR11 ;  /* 0x8000000b02027e21 */ /* 0x008fe20008010000 */
[----:B----4-:R-:W-:-:S03]  /*7400*/  FADD.FTZ R35, R3, -UR11 ;  /* 0x8000000b03237e21 */ /* 0x010fc60008010000 */
[----:B------:R-:W-:Y:S01]  /*7410*/  FMUL.FTZ R3, R2, UR14 ;  /* 0x0000000e02037c20 */ /* 0x000fe20008410000 */
        /* <DEDUP_REMOVED lines=20> */
[----:B------:R-:W-:-:S07]  /*7560*/  FMUL.FTZ R39, R39, R34 ;  /* 0x0000002227277220 */ /* 0x000fce0000410000 */
.L_x_1566:
[----:B------:R-:W-:Y:S01]  /*7570*/  IADD3 R3, PT, PT, R33, 0x10, RZ ;  /* 0x0000001021037810 */ /* 0x000fe20007ffe0ff */
[----:B------:R-:W-:Y:S01]  /*7580*/  FFMA.FTZ R38, R47, R38, -R2 ;  /* 0x000000262f267223 */ /* 0x000fe20000010802 */
[----:B------:R-:W-:Y:S01]  /*7590*/  FFMA.FTZ R35, R35, UR8, R32 ;  /* 0x0000000823237c23 */ /* 0x000fe20008010020 */
[----:B------:R-:W-:Y:S01]  /*75a0*/  BSSY.RECONVERGENT B0, `(.L_x_1567) ;  /* 0x0000013000007945 */ /* 0x000fe20003800200 */
[----:B------:R-:W-:Y:S02]  /*75b0*/  ISETP.GE.U32.AND P0, PT, R3, UR6, PT ;  /* 0x0000000603007c0c */ /* 0x000fe4000bf06070 */
[----:B------:R-:W-:Y:S01]  /*75c0*/  SHF.R.S32.HI R2, RZ, 0x1f, R3 ;  /* 0x0000001fff027819 */ /* 0x000fe20000011403 */
[----:B------:R-:W-:-:S03]  /*75d0*/  FFMA.FTZ R39, R46, R39, -R35 ;  /* 0x000000272e277223 */ /* 0x000fc60000010823 */
        /* <DEDUP_REMOVED lines=15> */
.L_x_1568:
[----:B------:R-:W-:Y:S05]  /*76d0*/  BSYNC.RECONVERGENT B0 ;  /* 0x0000000000007941 */ /* 0x000fea0003800200 */
.L_x_1567:
        /* <DEDUP_REMOVED lines=29> */
.L_x_1569:
[--C-:B------:R-:W-:Y:S01]  /*78b0*/  FFMA.FTZ R38, R39, UR8, R32.reuse ;  /* 0x0000000827267c23 */ /* 0x100fe20008010020 */
[----:B------:R-:W-:Y:S01]  /*78c0*/  FFMA.FTZ R35, R35, UR8, R32 ;  /* 0x0000000823237c23 */ /* 0x000fe20008010020 */
[----:B------:R-:W-:Y:S02]  /*78d0*/  BSSY.RECONVERGENT B0, `(.L_x_1570) ;  /* 0x0000012000007945 */ /* 0x000fe40003800200 */
[----:B------:R-:W-:Y:S01]  /*78e0*/  FFMA.FTZ R38, R47, R36, -R38 ;  /* 0x000000242f267223 */ /* 0x000fe20000010826 */
[----:B------:R-:W-:Y:S01]  /*78f0*/  FFMA.FTZ R37, R46, R37, -R35 ;  /* 0x000000252e257223 */ /* 0x000fe20000010823 */
[----:B------:R-:W-:Y:S01]  /*7900*/  IADD3 R36, PT, PT, R33, 0x30, RZ ;  /* 0x0000003021247810 */ /* 0x000fe20007ffe0ff */
        /* <DEDUP_REMOVED lines=14> */
.L_x_1571:
[----:B------:R-:W-:Y:S05]  /*79f0*/  BSYNC.RECONVERGENT B0 ;  /* 0x0000000000007941 */ /* 0x000fea0003800200 */
.L_x_1570:
[----:B0-----:R-:W3:Y:S04]  /*7a00*/  LDL.LU R3, [R1+0x8] ;  /* 0x0000080001037983 */ /* 0x001ee80000300800 */
        /* <DEDUP_REMOVED lines=23> */
[----:B0-----:R-:W-:Y:S01]  /*7b80*/  FMUL.FTZ R31, R31, R48 ;  /* 0x000000301f1f7220 */ /* 0x001fe20000410000 */
[----:B------:R-:W-:Y:S02]  /*7b90*/  FADD.FTZ R48, -R48, 1 ;  /* 0x3f80000030307421 */ /* 0x000fe40000010100 */
[----:B------:R-:W-:Y:S02]  /*7ba0*/  FMUL.FTZ R30, R30, R37 ;  /* 0x000000251e1e7220 */ /* 0x000fe40000410000 */
[----:B------:R-:W-:-:S04]  /*7bb0*/  FFMA.FTZ R48, R35, R48, 1 ;  /* 0x3f80000023307423 */ /* 0x000fc80000010030 */
[----:B------:R-:W-:-:S07]  /*7bc0*/  FMUL.FTZ R31, R31, R48 ;  /* 0x000000301f1f7220 */ /* 0x000fce0000410000 */
.L_x_1572:
        /* <DEDUP_REMOVED lines=8> */
[----:B------:R-:W-:Y:S01]  /*7c50*/  FMUL.FTZ R30, R30, UR14 ;  /* 0x0000000e1e1e7c20 */ /* 0x000fe20008410000 */
[----:B------:R-:W-:Y:S01]  /*7c60*/  FMUL.FTZ R31, R31, UR14 ;  /* 0x0000000e1f1f7c20 */ /* 0x000fe20008410000 */
[----:B------:R-:W3:Y:S01]  /*7c70*/  LDCU.64 UR18, c[0x0][0x380] ;  /* 0x00007000ff1277ac */ /* 0x000ee20008000a00 */
[----:B0-----:R-:W-:Y:S01]  /*7c80*/  IMAD R3, R2, UR16, RZ ;  /* 0x0000001002037c24 */ /* 0x001fe2000f8e02ff */
[----:B------:R-:W-:-:S03]  /*7c90*/  MOV R2, R42 ;  /* 0x0000002a00027202 */ /* 0x000fc60000000f00 */
[----:B------:R-:W-:Y:S01]  /*7ca0*/  IMAD R39, R36, UR17, R3 ;  /* 0x0000001124277c24 */ /* 0x000fe2000f8e0203 */
[----:B------:R-:W-:-:S03]  /*7cb0*/  MOV R3, R41 ;  /* 0x0000002900037202 */ /* 0x000fc60000000f00 */
[----:B------:R-:W-:-:S05]  /*7cc0*/  IMAD.WIDE.U32 R36, R36, UR16, R2 ;  /* 0x0000001024247c25 */ /* 0x000fca000f8e0002 */
[----:B------:R-:W-:Y:S02]  /*7cd0*/  IADD3 R39, PT, PT, R37, R39, RZ ;  /* 0x0000002725277210 */ /* 0x000fe40007ffe0ff */
[----:B---3--:R-:W-:-:S04]  /*7ce0*/  LEA R2, P0, R36, UR18, 0x2 ;  /* 0x0000001224027c11 */ /* 0x008fc8000f8010ff */
[----:B------:R-:W-:-:S05]  /*7cf0*/  LEA.HI.X R3, R36, UR19, R39, 0x2, P0 ;  /* 0x0000001324037c11 */ /* 0x000fca00080f1427 */
[----:B------:R0:W-:Y:S04]  /*7d00*/  STG.E.64 desc[UR12][R2.64], R30 ;  /* 0x0000001e02007986 */ /* 0x0001e8000c101b0c */
.L_x_1574:
[----:B------:R-:W-:Y:S05]  /*7d10*/  BSYNC.RECONVERGENT B0 ;  /* 0x0000000000007941 */ /* 0x000fea0003800200 */
.L_x_1573:
[----:B------:R-:W3:Y:S04]  /*7d20*/  LDL.LU R39, [R1] ;  /* 0x0000000001277983 */ /* 0x000ee80000300800 */
[----:B0-----:R-:W4:Y:S01]  /*7d30*/  LDL.LU R31, [R1+0x4] ;  /* 0x00000400011f7983 */ /* 0x001f220000300800 */
[C---:B------:R-:W-:Y:S02]  /*7d40*/  IADD3 R3, PT, PT, R33.reuse, 0x60, RZ ;  /* 0x0000006021037810 */ /* 0x040fe40007ffe0ff */
[----:B------:R-:W-:Y:S02]  /*7d50*/  IADD3 R36, PT, PT, R33, 0x70, RZ ;  /* 0x0000007021247810 */ /* 0x000fe40007ffe0ff */
[----:B------:R-:W-:Y:S02]  /*7d60*/  ISETP.GE.U32.AND P0, PT, R35, UR6, PT ;  /* 0x0000000623007c0c */ /* 0x000fe4000bf06070 */
[----:B------:R-:W-:-:S02]  /*7d70*/  ISETP.GE.U32.AND P1, PT, R34, UR6, PT ;  /* 0x0000000622007c0c */ /* 0x000fc4000bf26070 */
[----:B------:R-:W-:Y:S02]  /*7d80*/  ISETP.GE.U32.AND P2, PT, R3, UR6, PT ;  /* 0x0000000603007c0c */ /* 0x000fe4000bf46070 */
[----:B------:R-:W-:Y:S02]  /*7d90*/  ISETP.GE.U32.AND P3, PT, R36, UR6, PT ;  /* 0x0000000624007c0c */ /* 0x000fe4000bf66070 */
[----:B------:R-:W-:Y:S02]  /*7da0*/  SHF.R.S32.HI R30, RZ, 0x1f, R35 ;  /* 0x0000001fff1e7819 */ /* 0x000fe40000011423 */
[----:B------:R-:W-:Y:S02]  /*7db0*/  SHF.R.S32.HI R2, RZ, 0x1f, R34 ;  /* 0x0000001fff027819 */ /* 0x000fe40000011422 */
[----:B------:R-:W-:Y:S02]  /*7dc0*/  SHF.R.S32.HI R37, RZ, 0x1f, R3 ;  /* 0x0000001fff257819 */ /* 0x000fe40000011403 */
[----:B------:R-:W-:-:S02]  /*7dd0*/  SHF.R.S32.HI R38, RZ, 0x1f, R36 ;  /* 0x0000001fff267819 */ /* 0x000fc40000011424 */
[----:B------:R-:W-:Y:S02]  /*7de0*/  ISETP.GE.AND.EX P0, PT, R30, UR7, PT, P0 ;  /* 0x000000071e007c0c */ /* 0x000fe4000bf06300 */
[----:B------:R-:W-:Y:S02]  /*7df0*/  ISETP.GE.AND.EX P1, PT, R2, UR7, PT, P1 ;  /* 0x0000000702007c0c */ /* 0x000fe4000bf26310 */
[----:B------:R-:W-:Y:S02]  /*7e00*/  ISETP.GE.AND.EX P2, PT, R37, UR7, PT, P2 ;  /* 0x0000000725007c0c */ /* 0x000fe4000bf46320 */
[----:B------:R-:W-:Y:S01]  /*7e10*/  ISETP.GE.AND.EX P3, PT, R38, UR7, PT, P3 ;  /* 0x0000000726007c0c */ /* 0x000fe2000bf66330 */
[----:B---3--:R-:W-:Y:S01]  /*7e20*/  FADD.FTZ R39, R39, -UR11 ;  /* 0x8000000b27277e21 */ /* 0x008fe20008010000 */
[----:B----4-:R-:W-:-:S03]  /*7e30*/  FADD.FTZ R31, R31, -UR11 ;  /* 0x8000000b1f1f7e21 */ /* 0x010fc60008010000 */
[----:B------:R-:W-:Y:S01]  /*7e40*/  FMUL.FTZ R39, R39, UR14 ;  /* 0x0000000e27277c20 */ /* 0x000fe20008410000 */
[----:B------:R-:W-:Y:S01]  /*7e50*/  FMUL.FTZ R31, R31, UR14 ;  /* 0x0000000e1f1f7c20 */ /* 0x000fe20008410000 */
[----:B------:R-:W-:Y:S06]  /*7e60*/  BRA.U !UP0, `(.L_x_1575) ;  /* 0x0000000108487547 */ /* 0x000fec000b800000 */
        /* <DEDUP_REMOVED lines=18> */
.L_x_1575:
        /* <DEDUP_REMOVED lines=13> */
[----:B0-----:R-:W-:-:S04]  /*8060*/  IMAD R30, R30, UR16, RZ ;  /* 0x000000101e1e7c24 */ /* 0x001fc8000f8e02ff */
[C---:B------:R-:W-:Y:S02]  /*8070*/  IMAD R49, R35.reuse, UR17, R30 ;  /* 0x0000001123317c24 */ /* 0x040fe4000f8e021e */
[----:B------:R-:W-:-:S05]  /*8080*/  IMAD.WIDE.U32 R30, R35, UR16, R28 ;  /* 0x00000010231e7c25 */ /* 0x000fca000f8e001c */
[----:B------:R-:W-:Y:S01]  /*8090*/  IADD3 R49, PT, PT, R31, R49, RZ ;  /* 0x000000311f317210 */ /* 0x000fe20007ffe0ff */
[----:B------:R-:W-:Y:S01]  /*80a0*/  FMUL.FTZ R31, R45, UR14 ;  /* 0x0000000e2d1f7c20 */ /* 0x000fe20008410000 */
[----:B---3--:R-:W-:-:S04]  /*80b0*/  LEA R28, P0, R30, UR18, 0x2 ;  /* 0x000000121e1c7c11 */ /* 0x008fc8000f8010ff */
[----:B------:R-:W-:Y:S01]  /*80c0*/  LEA.HI.X R29, R30, UR19, R49, 0x2, P0 ;  /* 0x000000131e1d7c11 */ /* 0x000fe200080f1431 */
[----:B------:R-:W-:-:S05]  /*80d0*/  FMUL.FTZ R30, R44, UR14 ;  /* 0x0000000e2c1e7c20 */ /* 0x000fca0008410000 */
[----:B------:R0:W-:Y:S03]  /*80e0*/  STG.E.64 desc[UR12][R28.64], R30 ;  /* 0x0000001e1c007986 */ /* 0x0001e6000c101b0c */
.L_x_1577:
[----:B------:R-:W-:Y:S05]  /*80f0*/  BSYNC.RECONVERGENT B0 ;  /* 0x0000000000007941 */ /* 0x000fea0003800200 */
.L_x_1576:
        /* <DEDUP_REMOVED lines=12> */
[----:B------:R-:W2:Y:S01]  /*81c0*/  MUFU.RCP R44, R44 ;  /* 0x0000002c002c7308 */ /* 0x000ea20000001000 */
[----:B0-----:R-:W-:Y:S01]  /*81d0*/  FADD.FTZ R48, -R31, 1 ;  /* 0x3f8000001f307421 */ /* 0x001fe20000010100 */
[----:B------:R-:W-:-:S03]  /*81e0*/  FMUL.FTZ R26, R26, R31 ;  /* 0x0000001f1a1a7220 */ /* 0x000fc60000410000 */
[----:B------:R-:W-:Y:S01]  /*81f0*/  FFMA.FTZ R39, R39, R48, 1 ;  /* 0x3f80000027277423 */ /* 0x000fe20000010030 */
[----:B--2---:R-:W-:Y:S01]  /*8200*/  FADD.FTZ R50, -R44, 1 ;  /* 0x3f8000002c327421 */ /* 0x004fe20000010100 */
[----:B------:R-:W-:Y:S02]  /*8210*/  FMUL.FTZ R27, R27, R44 ;  /* 0x0000002c1b1b7220 */ /* 0x000fe40000410000 */
[----:B------:R-:W-:Y:S01]  /*8220*/  FMUL.FTZ R26, R26, R39 ;  /* 0x000000271a1a7220 */ /* 0x000fe20000410000 */
[----:B------:R-:W-:-:S04]  /*8230*/  FFMA.FTZ R50, R29, R50, 1 ;  /* 0x3f8000001d327423 */ /* 0x000fc80000010032 */
[----:B------:R-:W-:-:S07]  /*8240*/  FMUL.FTZ R27, R27, R50 ;  /* 0x000000321b1b7220 */ /* 0x000fce0000410000 */
.L_x_1578:
        /* <DEDUP_REMOVED lines=21> */
.L_x_1580:
[----:B------:R-:W-:Y:S05]  /*83a0*/  BSYNC.RECONVERGENT B0 ;  /* 0x0000000000007941 */ /* 0x000fea0003800200 */
.L_x_1579:
        /* <DEDUP_REMOVED lines=21> */
.L_x_1581:
        /* <DEDUP_REMOVED lines=21> */
.L_x_1583:
[----:B------:R-:W-:Y:S05]  /*8650*/  BSYNC.RECONVERGENT B0 ;  /* 0x0000000000007941 */ /* 0x000fea0003800200 */
.L_x_1582:
        /* <DEDUP_REMOVED lines=21> */
.L_x_1584:
[----:B0-----:R-:W-:Y:S01]  /*87b0*/  FFMA.FTZ R3, R71, UR8, R32 ;  /* 0x0000000847037c23 */ /* 0x001fe20008010020 */
[----:B------:R-:W-:Y:S01]  /*87c0*/  BSSY.RECONVERGENT B0, `(.L_x_1585) ;  /* 0x0000013000007945 */ /* 0x000fe20003800200 */
[----:B------:R-:W-:Y:S01]  /*87d0*/  FFMA.FTZ R34, R47, R22, -R34 ;  /* 0x000000162f227223 */ /* 0x000fe20000010822 */
        /* <DEDUP_REMOVED lines=17> */
.L_x_1586:
[----:B------:R-:W-:Y:S05]  /*88f0*/  BSYNC.RECONVERGENT B0 ;  /* 0x0000000000007941 */ /* 0x000fea0003800200 */
.L_x_1585:
[C---:B------:R-:W-:Y:S01]  /*8900*/  IADD3 R36, PT, PT, R33.reuse, 0x90, RZ ;  /* 0x0000009021247810 */ /* 0x040fe20007ffe0ff */
[----:B0-----:R-:W-:Y:S01]  /*8910*/  FMUL.FTZ R23, R68, UR14 ;  /* 0x0000000e44177c20 */ /* 0x001fe20008410000 */
[----:B------:R-:W-:Y:S01]  /*8920*/  IADD3 R31, PT, PT, R33, 0xa0, RZ ;  /* 0x000000a0211f7810 */ /* 0x000fe20007ffe0ff */
[----:B------:R-:W-:Y:S01]  /*8930*/  FADD.FTZ R3, R69, -UR11 ;  /* 0x8000000b45037e21 */ /* 0x000fe20008010000 */
[----:B------:R-:W-:Y:S01]  /*8940*/  IADD3 R24, PT, PT, R33, 0xb0, RZ ;  /* 0x000000b021187810 */ /* 0x000fe20007ffe0ff */
[----:B------:R-:W-:Y:S01]  /*8950*/  FFMA.FTZ R22, R23, UR8, R32 ;  /* 0x0000000817167c23 */ /* 0x000fe20008010020 */
        /* <DEDUP_REMOVED lines=42> */
.L_x_1587:
        /* <DEDUP_REMOVED lines=21> */
.L_x_1589:
[----:B------:R-:W-:Y:S05]  /*8d50*/  BSYNC.RECONVERGENT B0 ;  /* 0x0000000000007941 */ /* 0x000fea0003800200 */
.L_x_1588:
[----:B------:R-:W-:Y:S01]  /*8d60*/  FFMA.FTZ R48, R39, UR8, R32 ;  /* 0x0000000827307c23 */ /* 0x000fe20008010020 */
[----:B------:R-:W-:Y:S01]  /*8d70*/  FMUL.FTZ R67, R67, UR14 ;  /* 0x0000000e43437c20 */ /* 0x000fe20008410000 */
[----:B------:R-:W-:Y:S06]  /*8d80*/  BRA.U !UP0, `(.L_x_1590) ;  /* 0x0000000108487547 */ /* 0x000fec000b800000 */
        /* <DEDUP_REMOVED lines=18> */
.L_x_1590:
[----:B------:R-:W-:Y:S01]  /*8eb0*/  FADD.FTZ R64, R64, -UR11 ;  /* 0x8000000b40407e21 */ /* 0x000fe20008010000 */
[----:B------:R-:W-:Y:S01]  /*8ec0*/  FFMA.FTZ R3, R67, UR8, R32 ;  /* 0x0000000843037c23 */ /* 0x000fe20008010020 */
[----:B------:R-:W-:Y:S01]  /*8ed0*/  BSSY.RECONVERGENT B0, `(.L_x_1591) ;  /* 0x0000013000007945 */ /* 0x000fe20003800200 */
[----:B0-----:R-:W-:Y:S01]  /*8ee0*/  FFMA.FTZ R20, R47, R18, -R48 ;  /* 0x000000122f147223 */ /* 0x001fe20000010830 */
        /* <DEDUP_REMOVED lines=17> */
.L_x_1592:
[----:B------:R-:W-:Y:S05]  /*9000*/  BSYNC.RECONVERGENT B0 ;  /* 0x0000000000007941 */ /* 0x000fea0003800200 */
.L_x_1591:
        /* <DEDUP_REMOVED lines=21> */
.L_x_1593:
[----:B------:R-:W-:Y:S01]  /*9160*/  FADD.FTZ R62, R62, -UR11 ;  /* 0x8000000b3e3e7e21 */ /* 0x000fe20008010000 */
[----:B------:R-:W-:Y:S01]  /*9170*/  FFMA.FTZ R3, R65, UR8, R32 ;  /* 0x0000000841037c23 */ /* 0x000fe20008010020 */
[----:B------:R-:W-:Y:S01]  /*9180*/  BSSY.RECONVERGENT B0, `(.L_x_1594) ;  /* 0x0000013000007945 */ /* 0x000fe20003800200 */
[----:B------:R-:W-:Y:S01]  /*9190*/  FFMA.FTZ R38, R47, R16, -R38 ;  /* 0x000000102f267223 */ /* 0x000fe20000010826 */
[----:B------:R-:W-:Y:S01]  /*91a0*/  FADD.FTZ R63, R63, -UR11 ;  /* 0x8000000b3f3f7e21 */ /* 0x000fe20008010000 */
[----:B0-----:R-:W-:Y:S01]  /*91b0*/  FMUL.FTZ R19, R62, UR14 ;  /* 0x0000000e3e137c20 */ /* 0x001fe20008410000 */
        /* <DEDUP_REMOVED lines=15> */
.L_x_1595:
[----:B------:R-:W-:Y:S05]  /*92b0*/  BSYNC.RECONVERGENT B0 ;  /* 0x0000000000007941 */ /* 0x000fea0003800200 */
.L_x_1594:
        /* <DEDUP_REMOVED lines=21> */
.L_x_1596:
        /* <DEDUP_REMOVED lines=21> */
.L_x_1598:
[----:B------:R-:W-:Y:S05]  /*9560*/  BSYNC.RECONVERGENT B0 ;  /* 0x0000000000007941 */ /* 0x000fea0003800200 */
.L_x_1597:
[----:B------:R-:W-:Y:S01]  /*9570*/  FFMA.FTZ R22, R19, UR8, R32 ;  /* 0x0000000813167c23 */ /* 0x000fe20008010020 */
[----:B------:R-:W-:Y:S01]  /*9580*/  FMUL.FTZ R61, R61, UR14 ;  /* 0x0000000e3d3d7c20 */ /* 0x000fe20008410000 */
[----:B------:R-:W-:Y:S06]  /*9590*/  BRA.U !UP0, `(.L_x_1599) ;  /* 0x0000000108487547 */ /* 0x000fec000b800000 */
[----:B---3--:R-:W-:Y:S01]  /*95a0*/  FFMA.FTZ R2, R47, R19, R4 ;  /* 0x000000132f027223 */ /* 0x008fe20000010004 */
        /* <DEDUP_REMOVED lines=17> */
.L_x_1599:
        /* <DEDUP_REMOVED lines=8> */
[----:B------:R-:W3:Y:S01]  /*9740*/  LDCU.64 UR16, c[0x0][0x3f8] ;  /* 0x00007f00ff1077ac */ /* 0x000ee20008000a00 */
[----:B------:R-:W-:Y:S01]  /*9750*/  MOV R2, R42 ;  /* 0x0000002a00027202 */ /* 0x000fe20000000f00 */
[----:B------:R-:W-:Y:S01]  /*9760*/  FMUL.FTZ R22, R22, UR14 ;  /* 0x0000000e16167c20 */ /* 0x000fe20008410000 */
[----:B------:R-:W-:Y:S01]  /*9770*/  MOV R3, R41 ;  /* 0x0000002900037202 */ /* 0x000fe20000000f00 */
[----:B------:R-:W4:Y:S01]  /*9780*/  LDCU.64 UR18, c[0x0][0x380] ;  /* 0x00007000ff1277ac */ /* 0x000f220008000a00 */
[----:B------:R-:W-:Y:S01]  /*9790*/  FMUL.FTZ R23, R23, UR14 ;  /* 0x0000000e17177c20 */ /* 0x000fe20008410000 */
[----:B---3--:R-:W-:Y:S02]  /*97a0*/  IMAD R14, R29, UR16, RZ ;  /* 0x000000101d0e7c24 */ /* 0x008fe4000f8e02ff */
[----:B------:R-:W-:-:S04]  /*97b0*/  IMAD.WIDE.U32 R12, R25, UR16, R2 ;  /* 0x00000010190c7c25 */ /* 0x000fc8000f8e0002 */
[----:B------:R-:W-:Y:S01]  /*97c0*/  IMAD R25, R25, UR17, R14 ;  /* 0x0000001119197c24 */ /* 0x000fe2000f8e020e */
[----:B----4-:R-:W-:-:S04]  /*97d0*/  LEA R2, P0, R12, UR18, 0x2 ;  /* 0x000000120c027c11 */ /* 0x010fc8000f8010ff */
[----:B------:R-:W-:-:S04]  /*97e0*/  IADD3 R25, PT, PT, R13, R25, RZ ;  /* 0x000000190d197210 */ /* 0x000fc80007ffe0ff */
[----:B------:R-:W-:-:S05]  /*97f0*/  LEA.HI.X R3, R12, UR19, R25, 0x2, P0 ;  /* 0x000000130c037c11 */ /* 0x000fca00080f1419 */
[----:B------:R3:W-:Y:S02]  /*9800*/  STG.E.64 desc[UR12][R2.64], R22 ;  /* 0x0000001602007986 */ /* 0x0007e4000c101b0c */
.L_x_1601:
[----:B------:R-:W-:Y:S05]  /*9810*/  BSYNC.RECONVERGENT B0 ;  /* 0x0000000000007941 */ /* 0x000fea0003800200 */
.L_x_1600:
[----:B------:R-:W-:Y:S01]  /*9820*/  FFMA.FTZ R20, R15, UR8, R32 ;  /* 0x000000080f147c23 */ /* 0x000fe20008010020 */
[----:B------:R-:W-:Y:S01]  /*9830*/  FMUL.FTZ R59, R59, UR14 ;  /* 0x0000000e3b3b7c20 */ /* 0x000fe20008410000 */
[----:B------:R-:W-:Y:S06]  /*9840*/  BRA.U !UP0, `(.L_x_1602) ;  /* 0x0000000108487547 */ /* 0x000fec000b800000 */
[----:B---3--:R-:W-:Y:S01]  /*9850*/  FFMA.FTZ R2, R47, R15, R4 ;  /* 0x0000000f2f027223 */ /* 0x008fe20000010004 */
[----:B------:R-:W-:-:S03]  /*9860*/  FFMA.FTZ R3, R46, R59, R5 ;  /* 0x0000003b2e037223 */ /* 0x000fc60000010005 */
[----:B------:R-:W-:Y:S01]  /*9870*/  FMUL.FTZ R12, R2, -1.4426950216293334961 ;  /* 0xbfb8aa3b020c7820 */ /* 0x000fe20000410000 */
[----:B------:R-:W-:-:S05]  /*9880*/  FMUL.FTZ R14, R3, -1.4426950216293334961 ;  /* 0xbfb8aa3b030e7820 */ /* 0x000fca0000410000 */
[----:B------:R-:W3:Y:S04]  /*9890*/  MUFU.EX2 R12, R12 ;  /* 0x0000000c000c7308 */ /* 0x000ee80000000800 */
[----:B------:R-:W4:Y:S01]  /*98a0*/  MUFU.EX2 R14, R14 ;  /* 0x0000000e000e7308 */ /* 0x000f220000000800 */
[----:B---3--:R-:W-:Y:S01]  /*98b0*/  FADD.FTZ R13, R12, 1 ;  /* 0x3f8000000c0d7421 */ /* 0x008fe20000010000 */
[----:B----4-:R-:W-:-:S05]  /*98c0*/  FADD.FTZ R15, R14, 1 ;  /* 0x3f8000000e0f7421 */ /* 0x010fca0000010000 */
[----:B------:R-:W3:Y:S08]  /*98d0*/  MUFU.RCP R13, R13 ;  /* 0x0000000d000d7308 */ /* 0x000ef00000001000 */
[----:B0-----:R-:W0:Y:S01]  /*98e0*/  MUFU.RCP R16, R15 ;  /* 0x0000000f00107308 */ /* 0x001e220000001000 */
[----:B---3--:R-:W-:Y:S01]  /*98f0*/  FADD.FTZ R17, -R13, 1 ;  /* 0x3f8000000d117421 */ /* 0x008fe20000010100 */
[----:B------:R-:W-:-:S03]  /*9900*/  FMUL.FTZ R10, R10, R13 ;  /* 0x0000000d0a0a7220 */ /* 0x000fc60000410000 */
[----:B------:R-:W-:Y:S01]  /*9910*/  FFMA.FTZ R17, R2, R17, 1 ;  /* 0x3f80000002117423 */ /* 0x000fe20000010011 */
[----:B0-----:R-:W-:Y:S01]  /*9920*/  FADD.FTZ R18, -R16, 1 ;  /* 0x3f80000010127421 */ /* 0x001fe20000010100 */
[----:B------:R-:W-:Y:S02]  /*9930*/  FMUL.FTZ R11, R11, R16 ;  /* 0x000000100b0b7220 */ /* 0x000fe40000410000 */
[----:B------:R-:W-:Y:S01]  /*9940*/  FMUL.FTZ R10, R10, R17 ;  /* 0x000000110a0a7220 */ /* 0x000fe20000410000 */
[----:B------:R-:W-:-:S04]  /*9950*/  FFMA.FTZ R18, R3, R18, 1 ;  /* 0x3f80000003127423 */ /* 0x000fc80000010012 */
[----:B------:R-:W-:-:S07]  /*9960*/  FMUL.FTZ R11, R11, R18 ;  /* 0x000000120b0b7220 */ /* 0x000fce0000410000 */
.L_x_1602:
        /* <DEDUP_REMOVED lines=21> */
.L_x_1604:
[----:B------:R-:W-:Y:S05]  /*9ac0*/  BSYNC.RECONVERGENT B0 ;  /* 0x0000000000007941 */ /* 0x000fea0003800200 */
.L_x_1603:
        /* <DEDUP_REMOVED lines=12> */
[----:B------:R-:W0:Y:S01]  /*9b90*/  MUFU.RCP R14, R13 ;  /* 0x0000000d000e7308 */ /* 0x000e220000001000 */
        /* <DEDUP_REMOVED lines=8> */
.L_x_1605:
[----:B---3--:R-:W-:Y:S01]  /*9c20*/  SHF.R.S32.HI R2, RZ, 0x1f, R27 ;  /* 0x0000001fff027819 */ /* 0x008fe2000001141b */
[----:B------:R-:W-:Y:S01]  /*9c30*/  FADD.FTZ R54, R54, -UR11 ;  /* 0x8000000b36367e21 */ /* 0x000fe20008010000 */
[----:B------:R-:W-:Y:S01]  /*9c40*/  FADD.FTZ R55, R55, -UR11 ;  /* 0x8000000b37377e21 */ /* 0x000fe20008010000 */
[----:B------:R-:W-:Y:S01]  /*9c50*/  IADD3 R33, PT, PT, R33, 0xf0, RZ ;  /* 0x000000f021217810 */ /* 0x000fe20007ffe0ff */
[----:B------:R-:W-:Y:S01]  /*9c60*/  FFMA.FTZ R3, R57, UR8, R32 ;  /* 0x0000000839037c23 */ /* 0x000fe20008010020 */
[----:B------:R-:W-:Y:S01]  /*9c70*/  ISETP.GE.AND.EX P3, PT, R2, UR7, PT, P3 ;  /* 0x0000000702007c0c */ /* 0x000fe2000bf66330 */
[----:B------:R-:W-:Y:S01]  /*9c80*/  FMUL.FTZ R11, R54, UR14 ;  /* 0x0000000e360b7c20 */ /* 0x000fe20008410000 */
[----:B------:R-:W-:Y:S01]  /*9c90*/  FMUL.FTZ R55, R55, UR14 ;  /* 0x0000000e37377c20 */ /* 0x000fe20008410000 */
[----:B------:R-:W-:Y:S01]  /*9ca0*/  BSSY.RECONVERGENT B0, `(.L_x_1606) ;  /* 0x0000015000007945 */ /* 0x000fe20003800200 */
[----:B------:R-:W-:Y:S01]  /*9cb0*/  FFMA.FTZ R18, R47, R8, -R18 ;  /* 0x000000082f127223 */ /* 0x000fe20000010812 */
[----:B------:R-:W-:Y:S01]  /*9cc0*/  ISETP.GE.U32.AND P0, PT, R33, UR6, PT ;  /* 0x0000000621007c0c */ /* 0x000fe2000bf06070 */
[--C-:B------:R-:W-:Y:S01]  /*9cd0*/  FFMA.FTZ R14, R11, UR8, R32.reuse ;  /* 0x000000080b0e7c23 */ /* 0x100fe20008010020 */
[----:B------:R-:W-:Y:S01]  /*9ce0*/  SHF.R.S32.HI R15, RZ, 0x1f, R33 ;  /* 0x0000001fff0f7819 */ /* 0x000fe20000011421 */
[----:B------:R-:W-:Y:S01]  /*9cf0*/  FFMA.FTZ R13, R55, UR8, R32 ;  /* 0x00000008370d7c23 */ /* 0x000fe20008010020 */
[----:B------:R-:W-:-:S04]  /*9d00*/  FFMA.FTZ R19, R46, R9, -R3 ;  /* 0x000000092e137223 */ /* 0x000fc80000010803 */
[----:B------:R-:W-:Y:S05]  /*9d10*/  @P3 BRA `(.L_x_1607) ;  /* 0x0000000000343947 */ /* 0x000fea0003800000 */
[----:B------:R-:W3:Y:S01]  /*9d20*/  LDCU.64 UR8, c[0x0][0x3f8] ;  /* 0x00007f00ff0877ac */ /* 0x000ee20008000a00 */
[----:B------:R-:W-:Y:S01]  /*9d30*/  MOV R3, R41 ;  /* 0x0000002900037202 */ /* 0x000fe20000000f00 */
[----:B------:R-:W-:Y:S01]  /*9d40*/  FMUL.FTZ R18, R18, UR14 ;  /* 0x0000000e12127c20 */ /* 0x000fe20008410000 */
[----:B------:R-:W-:Y:S01]  /*9d50*/  FMUL.FTZ R19, R19, UR14 ;  /* 0x0000000e13137c20 */ /* 0x000fe20008410000 */
[----:B------:R-:W4:Y:S01]  /*9d60*/  LDCU.64 UR16, c[0x0][0x380] ;  /* 0x00007000ff1077ac */ /* 0x000f220008000a00 */
[----:B---3--:R-:W-:Y:S01]  /*9d70*/  IMAD R10, R2, UR8, RZ ;  /* 0x00000008020a7c24 */ /* 0x008fe2000f8e02ff */
[----:B------:R-:W-:-:S05]  /*9d80*/  MOV R2, R42 ;  /* 0x0000002a00027202 */ /* 0x000fca0000000f00 */
[----:B------:R-:W-:-:S04]  /*9d90*/  IMAD.WIDE.U32 R8, R27, UR8, R2 ;  /* 0x000000081b087c25 */ /* 0x000fc8000f8e0002 */
[----:B------:R-:W-:Y:S01]  /*9da0*/  IMAD R27, R27, UR9, R10 ;  /* 0x000000091b1b7c24 */ /* 0x000fe2000f8e020a */
[----:B----4-:R-:W-:-:S04]  /*9db0*/  LEA R2, P1, R8, UR16, 0x2 ;  /* 0x0000001008027c11 */ /* 0x010fc8000f8210ff */
[----:B------:R-:W-:-:S04]  /*9dc0*/  IADD3 R27, PT, PT, R9, R27, RZ ;  /* 0x0000001b091b7210 */ /* 0x000fc80007ffe0ff */
[----:B------:R-:W-:-:S05]  /*9dd0*/  LEA.HI.X R3, R8, UR17, R27, 0x2, P1 ;  /* 0x0000001108037c11 */ /* 0x000fca00088f141b */
[----:B------:R3:W-:Y:S02]  /*9de0*/  STG.E.64 desc[UR12][R2.64], R18 ;  /* 0x0000001202007986 */ /* 0x0007e4000c101b0c */
.L_x_1607:
[----:B------:R-:W-:Y:S05]  /*9df0*/  BSYNC.RECONVERGENT B0 ;  /* 0x0000000000007941 */ /* 0x000fea0003800200 */
.L_x_1606:
[----:B------:R-:W-:Y:S05]  /*9e00*/  BRA.U !UP0, `(.L_x_1608) ;  /* 0x0000000108487547 */ /* 0x000fea000b800000 */
[----:B------:R-:W-:Y:S01]  /*9e10*/  FFMA.FTZ R4, R47, R11, R4 ;  /* 0x0000000b2f047223 */ /* 0x000fe20000010004 */
[----:B------:R-:W-:-:S03]  /*9e20*/  FFMA.FTZ R5, R46, R55, R5 ;  /* 0x000000372e057223 */ /* 0x000fc60000010005 */
[----:B---3--:R-:W-:Y:S01]  /*9e30*/  FMUL.FTZ R2, R4, -1.4426950216293334961 ;  /* 0xbfb8aa3b04027820 */ /* 0x008fe20000410000 */
[----:B------:R-:W-:-:S05]  /*9e40*/  FMUL.FTZ R8, R5, -1.4426950216293334961 ;  /* 0xbfb8aa3b05087820 */ /* 0x000fca0000410000 */
[----:B------:R-:W3:Y:S04]  /*9e50*/  MUFU.EX2 R2, R2 ;  /* 0x0000000200027308 */ /* 0x000ee80000000800 */
[----:B------:R-:W4:Y:S01]  /*9e60*/  MUFU.EX2 R8, R8 ;  /* 0x0000000800087308 */ /* 0x000f220000000800 */
[----:B---3--:R-:W-:Y:S01]  /*9e70*/  FADD.FTZ R3, R2, 1 ;  /* 0x3f80000002037421 */ /* 0x008fe20000010000 */
[----:B----4-:R-:W-:-:S05]  /*9e80*/  FADD.FTZ R9, R8, 1 ;  /* 0x3f80000008097421 */ /* 0x010fca0000010000 */
[----:B------:R-:W3:Y:S08]  /*9e90*/  MUFU.RCP R3, R3 ;  /* 0x0000000300037308 */ /* 0x000ef00000001000 */
[----:B------:R-:W4:Y:S01]  /*9ea0*/  MUFU.RCP R10, R9 ;  /* 0x00000009000a7308 */ /* 0x000f220000001000 */
[----:B---3--:R-:W-:Y:S01]  /*9eb0*/  FADD.FTZ R11, -R3, 1 ;  /* 0x3f800000030b7421 */ /* 0x008fe20000010100 */
[----:B------:R-:W-:-:S03]  /*9ec0*/  FMUL.FTZ R6, R6, R3 ;  /* 0x0000000306067220 */ /* 0x000fc60000410000 */
[----:B------:R-:W-:Y:S01]  /*9ed0*/  FFMA.FTZ R11, R4, R11, 1 ;  /* 0x3f800000040b7423 */ /* 0x000fe2000001000b */
[----:B----4-:R-:W-:Y:S01]  /*9ee0*/  FADD.FTZ R12, -R10, 1 ;  /* 0x3f8000000a0c7421 */ /* 0x010fe20000010100 */
[----:B------:R-:W-:Y:S02]  /*9ef0*/  FMUL.FTZ R7, R7, R10 ;  /* 0x0000000a07077220 */ /* 0x000fe40000410000 */
[----:B------:R-:W-:Y:S01]  /*9f00*/  FMUL.FTZ R6, R6, R11 ;  /* 0x0000000b06067220 */ /* 0x000fe20000410000 */
[----:B------:R-:W-:-:S04]  /*9f10*/  FFMA.FTZ R12, R5, R12, 1 ;  /* 0x3f800000050c7423 */ /* 0x000fc8000001000c */
[----:B------:R-:W-:-:S07]  /*9f20*/  FMUL.FTZ R7, R7, R12 ;  /* 0x0000000c07077220 */ /* 0x000fce0000410000 */
.L_x_1608:
        /* <DEDUP_REMOVED lines=9> */
[----:B------:R-:W4:Y:S01]  /*9fc0*/  LDCU.64 UR8, c[0x0][0x380] ;  /* 0x00007000ff0877ac */ /* 0x000f220008000a00 */
[----:B---3--:R-:W-:-:S03]  /*9fd0*/  IMAD R2, R15, UR6, RZ ;  /* 0x000000060f027c24 */ /* 0x008fc6000f8e02ff */
[----:B------:R-:W-:-:S04]  /*9fe0*/  IMAD.WIDE.U32 R40, R33, UR6, R40 ;  /* 0x0000000621287c25 */ /* 0x000fc8000f8e0028 */
[----:B------:R-:W-:Y:S01]  /*9ff0*/  IMAD R33, R33, UR7, R2 ;  /* 0x0000000721217c24 */ /* 0x000fe2000f8e0202 */
[----:B----4-:R-:W-:-:S04]  /*a000*/  LEA R2, P0, R40, UR8, 0x2 ;  /* 0x0000000828027c11 */ /* 0x010fc8000f8010ff */
[----:B------:R-:W-:-:S04]  /*a010*/  IADD3 R33, PT, PT, R41, R33, RZ ;  /* 0x0000002129217210 */ /* 0x000fc80007ffe0ff */
[----:B------:R-:W-:-:S05]  /*a020*/  LEA.HI.X R3, R40, UR9, R33, 0x2, P0 ;  /* 0x0000000928037c11 */ /* 0x000fca00080f1421 */
[----:B------:R4:W-:Y:S02]  /*a030*/  STG.E.64 desc[UR12][R2.64], R12 ;  /* 0x0000000c02007986 */ /* 0x0009e4000c101b0c */
.L_x_1610:
[----:B------:R-:W-:Y:S05]  /*a040*/  BSYNC.RECONVERGENT B0 ;  /* 0x0000000000007941 */ /* 0x000fea0003800200 */
.L_x_1609:
[----:B------:R-:W5:Y:S01]  /*a050*/  LDCU UR6, c[0x0][0x374] ;  /* 0x00006e80ff0677ac */ /* 0x000f620008000800 */
[----:B------:R-:W0:Y:S01]  /*a060*/  LDCU UR7, c[0x0][0x410] ;  /* 0x00008200ff0777ac */ /* 0x000e220008000800 */
[----:B------:R-:W0:Y:S01]  /*a070*/  LDCU UR8, c[0x0][0x3e0] ;  /* 0x00007c00ff0877ac */ /* 0x000e220008000800 */
[----:B------:R-:W-:Y:S02]  /*a080*/  UIADD3 UR4, UPT, UPT, UR4, 0x1, URZ ;  /* 0x0000000104047890 */ /* 0x000fe4000fffe0ff */
[----:B-----5:R-:W-:Y:S02]  /*a090*/  UIADD3 UR5, UPT, UPT, UR6, UR5, URZ ;  /* 0x0000000506057290 */ /* 0x020fe4000fffe0ff */
[----:B0-----:R-:W-:-:S04]  /*a0a0*/  UIMAD UR7, UR7, UR8, URZ ;  /* 0x00000008070772a4 */ /* 0x001fc8000f8e02ff */
[----:B------:R-:W-:-:S09]  /*a0b0*/  UISETP.GE.AND UP0, UPT, UR5, UR7, UPT ;  /* 0x000000070500728c */ /* 0x000fd2000bf06270 */
[----:B------:R-:W-:Y:S05]  /*a0c0*/  BRA.U !UP0, `(.L_x_1611) ;  /* 0xffffff61082c7547 */ /* 0x000fea000b83ffff */
.L_x_1544:
[----:B------:R-:W0:Y:S01]  /*a0d0*/  LDC R6, c[0x0][0x370] ;  /* 0x0000dc00ff067b82 */ /* 0x000e220000000800 */
[----:B------:R-:W-:Y:S01]  /*a0e0*/  ISETP.NE.AND P1, PT, R0, RZ, PT ;  /* 0x000000ff0000720c */ /* 0x000fe20003f25270 */
[----:B------:R-:W-:Y:S06]  /*a0f0*/  BSSY.RECONVERGENT B0, `(.L_x_1612) ;  /* 0x000000d000007945 */ /* 0x000fec0003800200 */
[----:B------:R-:W5:Y:S08]  /*a100*/  LDC R7, c[0x0][0x374] ;  /* 0x0000dd00ff077b82 */ /* 0x000f700000000800 */
[----:B---34-:R-:W3:Y:S01]  /*a110*/  LDC.64 R2, c[0x0][0x3c8] ;  /* 0x0000f200ff027b82 */ /* 0x018ee20000000a00 */
[----:B0-----:R-:W-:-:S02]  /*a120*/  ISETP.NE.AND P0, PT, R6, 0x1, PT ;  /* 0x000000010600780c */ /* 0x001fc40003f05270 */
[----:B-----5:R-:W-:-:S04]  /*a130*/  SHF.L.U32 R4, R7, 0x1, RZ ;  /* 0x0000000107047819 */ /* 0x020fc800000006ff */
[----:B------:R-:W-:-:S05]  /*a140*/  SEL R5, R4, RZ, P0 ;  /* 0x000000ff04057207 */ /* 0x000fca0000000000 */
[----:B---3--:R-:W-:Y:S01]  /*a150*/  IMAD.WIDE.U32 R2, R5, 0x4, R2 ;  /* 0x0000000405027825 */ /* 0x008fe200078e0002 */
[----:B------:R-:W-:Y:S06]  /*a160*/  @P1 BRA `(.L_x_1613) ;  /* 0x0000000000141947 */ /* 0x000fec0003800000 */
[----:B------:R-:W-:Y:S01]  /*a170*/  HFMA2 R5, -RZ, RZ, 0, 5.9604644775390625e-08 ;  /* 0x00000001ff057431 */ /* 0x000fe200000001ff */
[----:B------:R-:W-:Y:S06]  /*a180*/  MEMBAR.ALL.GPU ;  /* 0x0000000000007992 */ /* 0x000fec000000a000 */
[----:B------:R-:W-:-:S00]  /*a190*/  ERRBAR ;  /* 0x00000000000079ab */ /* 0x000fc00000000000 */
[----:B------:R-:W-:Y:S06]  /*a1a0*/  CGAERRBAR ;  /* 0x00000000000075ab */ /* 0x000fec0000000000 */
[----:B------:R0:W-:Y:S02]  /*a1b0*/  REDG.E.ADD.S32.STRONG.GPU desc[UR12][R2.64], R5 ;  /* 0x000000050200798e */ /* 0x0001e4000c12e30c */
.L_x_1613:
[----:B------:R-:W-:Y:S05]  /*a1c0*/  BSYNC.RECONVERGENT B0 ;  /* 0x0000000000007941 */ /* 0x000fea0003800200 */
.L_x_1612:
        /* <DEDUP_REMOVED lines=11> */
.L_x_1615:
[----:B------:R-:W3:Y:S04]  /*a280*/  LDG.E.STRONG.GPU R5, desc[UR12][R2.64] ;  /* 0x0000000c02057981 */ /* 0x000ee8000c1ef900 */
[----:B---3--:R-:W-:Y:S01]  /*a290*/  CCTL.IVALL ;  /* 0x00000000ff00798f */ /* 0x008fe20002000000 */
[----:B------:R-:W-:Y:S05]  /*a2a0*/  YIELD ;  /* 0x0000000000007946 */ /* 0x000fea0003800000 */
[----:B------:R-:W-:-:S13]  /*a2b0*/  ISETP.NE.AND P0, PT, R5, R4, PT ;  /* 0x000000040500720c */ /* 0x000fda0003f05270 */
[----:B------:R-:W-:Y:S05]  /*a2c0*/  @P0 BRA `(.L_x_1615) ;  /* 0xfffffffc00ec0947 */ /* 0x000fea000383ffff */
.L_x_1614:
        /* <DEDUP_REMOVED lines=65> */
[----:B---3--:R-:W-:Y:S02]  /*a6e0*/  IADD3 R26, P1, PT, R22, UR6, RZ ;  /* 0x00000006161a7c10 */ /* 0x008fe4000ff3e0ff */
[C---:B------:R-:W-:Y:S02]  /*a6f0*/  IADD3.X R25, PT, PT, R23.reuse, UR9, RZ, P2, !PT ;  /* 0x0000000917197c10 */ /* 0x040fe400097fe4ff */
[----:B------:R-:W-:-:S02]  /*a700*/  IADD3.X R27, PT, PT, R23, UR7, RZ, P1, !PT ;  /* 0x00000007171b7c10 */ /* 0x000fc40008ffe4ff */
[----:B------:R-:W-:Y:S02]  /*a710*/  IADD3 R18, P2, PT, RZ, -R9, RZ ;  /* 0x80000009ff127210 */ /* 0x000fe40007f5e0ff */
[----:B----4-:R-:W-:Y:S02]  /*a720*/  IADD3 R22, P1, PT, R22, UR10, RZ ;  /* 0x0000000a16167c10 */ /* 0x010fe4000ff3e0ff */
[----:B------:R-:W-:Y:S02]  /*a730*/  SHF.L.U32 R9, R11, 0x2, RZ ;  /* 0x000000020b097819 */ /* 0x000fe400000006ff */
[----:B------:R-:W-:Y:S02]  /*a740*/  IADD3.X R23, PT, PT, R23, UR11, RZ, P1, !PT ;  /* 0x0000000b17177c10 */ /* 0x000fe40008ffe4ff */
[----:B------:R-:W-:Y:S02]  /*a750*/  IADD3 R30, PT, PT, R7, R9, RZ ;  /* 0x00000009071e7210 */ /* 0x000fe40007ffe0ff */
[----:B------:R-:W-:-:S07]  /*a760*/  IADD3.X R20, PT, PT, RZ, -0x1, RZ, P2, !PT ;  /* 0xffffffffff147810 */ /* 0x000fce00017fe4ff */
.L_x_1618:
[-C--:B0-----:R-:W-:Y:S02]  /*a770*/  LEA R12, P1, R3, R26.reuse, 0x2 ;  /* 0x0000001a030c7211 */ /* 0x081fe400078210ff */
[----:B------:R-:W-:Y:S02]  /*a780*/  LEA R16, P3, R29, R26, 0x2 ;  /* 0x0000001a1d107211 */ /* 0x000fe400078610ff */
[----:B------:R-:W-:Y:S02]  /*a790*/  IADD3 R14, P2, PT, R26, R6, RZ ;  /* 0x000000061a0e7210 */ /* 0x000fe40007f5e0ff */
[----:B------:R-:W-:Y:S02]  /*a7a0*/  IADD3.X R13, PT, PT, R27, R32, RZ, P1, !PT ;  /* 0x000000201b0d7210 */ /* 0x000fe40000ffe4ff */
[----:B------:R-:W-:Y:S02]  /*a7b0*/  MOV R8, R26 ;  /* 0x0000001a00087202 */ /* 0x000fe40000000f00 */
[----:B------:R-:W-:-:S02]  /*a7c0*/  MOV R9, R27 ;  /* 0x0000001b00097202 */ /* 0x000fc40000000f00 */
[C---:B------:R-:W-:Y:S01]  /*a7d0*/  IADD3.X R17, PT, PT, R27.reuse, R28, RZ, P3, !PT ;  /* 0x0000001c1b117210 */ /* 0x040fe20001ffe4ff */
[----:B------:R0:W3:Y:S01]  /*a7e0*/  LDG.E R13, desc[UR12][R12.64] ;  /* 0x0000000c0c0d7981 */ /* 0x0000e2000c1e1900 */
[----:B------:R-:W-:-:S03]  /*a7f0*/  IADD3.X R15, PT, PT, R27, R30, RZ, P2, !PT ;  /* 0x0000001e1b0f7210 */ /* 0x000fc600017fe4ff */
[----:B------:R4:W3:Y:S04]  /*a800*/  LDG.E R4, desc[UR12][R8.64] ;  /* 0x0000000c08047981 */ /* 0x0008e8000c1e1900 */
[----:B------:R-:W5:Y:S04]  /*a810*/  LDG.E R14, desc[UR12][R14.64] ;  /* 0x0000000c0e0e7981 */ /* 0x000f68000c1e1900 */
[----:B------:R-:W5:Y:S01]  /*a820*/  LDG.E R17, desc[UR12][R16.64] ;  /* 0x0000000c10117981 */ /* 0x000f62000c1e1900 */
[----:B0-----:R-:W-:Y:S02]  /*a830*/  MOV R12, R24 ;  /* 0x00000018000c7202 */ /* 0x001fe40000000f00 */
[----:B----4-:R-:W-:-:S02]  /*a840*/  MOV R8, R22 ;  /* 0x0000001600087202 */ /* 0x010fc40000000f00 */
        /* <DEDUP_REMOVED lines=10> */
[----:B---3--:R-:W-:Y:S02]  /*a8f0*/  F2FP.BF16.F32.PACK_AB R19, R13, R4 ;  /* 0x000000040d13723e */ /* 0x008fe400000010ff */
[-C--:B------:R-:W-:Y:S02]  /*a900*/  MOV R13, R25.reuse ;  /* 0x00000019000d7202 */ /* 0x080fe40000000f00 */
[----:B-----5:R-:W-:Y:S01]  /*a910*/  F2FP.BF16.F32.PACK_AB R21, R17, R14 ;  /* 0x0000000e1115723e */ /* 0x020fe200000010ff */
[----:B------:R0:W-:Y:S04]  /*a920*/  STG.E desc[UR12][R8.64], R19 ;  /* 0x0000001308007986 */ /* 0x0001e8000c10190c */
[----:B------:R0:W-:Y:S01]  /*a930*/  STG.E desc[UR12][R12.64], R21 ;  /* 0x000000150c007986 */ /* 0x0001e2000c10190c */
[----:B------:R-:W-:Y:S01]  /*a940*/  IADD3.X R25, PT, PT, RZ, R25, RZ, P3, !PT ;  /* 0x00000019ff197210 */ /* 0x000fe20001ffe4ff */
[----:B------:R-:W-:Y:S06]  /*a950*/  @P1 BRA `(.L_x_1618) ;  /* 0xfffffffc00841947 */ /* 0x000fec000383ffff */
.L_x_1617:
[----:B------:R-:W-:Y:S05]  /*a960*/  BSYNC.RECONVERGENT B0 ;  /* 0x0000000000007941 */ /* 0x000fea0003800200 */
.L_x_1616:
[----:B------:R-:W-:Y:S05]  /*a970*/  @!P0 EXIT ;  /* 0x000000000000894d */ /* 0x000fea0003800000 */
[C---:B------:R-:W-:Y:S01]  /*a980*/  SHF.L.U64.HI R11, R10.reuse, 0x2, R11 ;  /* 0x000000020a0b7819 */ /* 0x040fe2000001020b */
[----:B------:R-:W3:Y:S01]  /*a990*/  LDCU.64 UR4, c[0x0][0x3d8] ;  /* 0x00007b00ff0477ac */ /* 0x000ee20008000a00 */
[----:B0-----:R-:W-:Y:S02]  /*a9a0*/  SHF.L.U32 R19, R10, 0x2, RZ ;  /* 0x000000020a137819 */ /* 0x001fe400000006ff */
[C---:B------:R-:W-:Y:S01]  /*a9b0*/  SHF.L.U64.HI R21, R29.reuse, 0x2, R34 ;  /* 0x000000021d157819 */ /* 0x040fe20000010222 */
[----:B------:R-:W0:Y:S01]  /*a9c0*/  LDCU.64 UR6, c[0x0][0x388] ;  /* 0x00007100ff0677ac */ /* 0x000e220008000a00 */
[----:B------:R-:W-:Y:S02]  /*a9d0*/  SHF.L.U32 R23, R29, 0x2, RZ ;  /* 0x000000021d177819 */ /* 0x000fe400000006ff */
[C---:B------:R-:W-:Y:S01]  /*a9e0*/  SHF.L.U64.HI R15, R3.reuse, 0x2, R2 ;  /* 0x00000002030f7819 */ /* 0x040fe20000010202 */
[----:B------:R-:W4:Y:S01]  /*a9f0*/  LDCU.64 UR8, c[0x0][0x390] ;  /* 0x00007200ff0877ac */ /* 0x000f220008000a00 */
[----:B------:R-:W-:-:S07]  /*aa00*/  SHF.L.U32 R17, R3, 0x2, RZ ;  /* 0x0000000203117819 */ /* 0x000fce00000006ff */
.L_x_1619:
[C---:B------:R-:W-:Y:S02]  /*aa10*/  SHF.L.U32 R20, R0.reuse, 0x2, RZ ;  /* 0x0000000200147819 */ /* 0x040fe400000006ff */
[----:B------:R-:W-:Y:S02]  /*aa20*/  SHF.L.U64.HI R22, R0, 0x2, R5 ;  /* 0x0000000200167819 */ /* 0x000fe40000010205 */
[----:B---3--:R-:W-:-:S04]  /*aa30*/  IADD3 R4, P0, PT, R20, UR4, RZ ;  /* 0x0000000414047c10 */ /* 0x008fc8000ff1e0ff */
[----:B------:R-:W-:Y:S02]  /*aa40*/  IADD3.X R5, PT, PT, R22, UR5, RZ, P0, !PT ;  /* 0x0000000516057c10 */ /* 0x000fe400087fe4ff */
[C---:B------:R-:W-:Y:S02]  /*aa50*/  IADD3 R6, P0, PT, R4.reuse, R17, RZ ;  /* 0x0000001104067210 */ /* 0x040fe40007f1e0ff */
[C---:B------:R-:W-:Y:S02]  /*aa60*/  IADD3 R24, P2, PT, R4.reuse, R23, RZ ;  /* 0x0000001704187210 */ /* 0x040fe40007f5e0ff */
[C---:B------:R-:W-:Y:S02]  /*aa70*/  IADD3.X R7, PT, PT, R5.reuse, R15, RZ, P0, !PT ;  /* 0x0000000f05077210 */ /* 0x040fe400007fe4ff */
[----:B------:R-:W-:Y:S02]  /*aa80*/  IADD3 R12, P1, PT, R4, R19, RZ ;  /* 0x00000013040c7210 */ /* 0x000fe40007f3e0ff */
[C---:B------:R-:W-:Y:S01]  /*aa90*/  IADD3.X R25, PT, PT, R5.reuse, R21, RZ, P2, !PT ;  /* 0x0000001505197210 */ /* 0x040fe200017fe4ff */
[----:B------:R-:W3:Y:S01]  /*aaa0*/  LDG.E R4, desc[UR12][R4.64] ;  /* 0x0000000c04047981 */ /* 0x000ee2000c1e1900 */
[----:B------:R-:W-:-:S03]  /*aab0*/  IADD3.X R13, PT, PT, R5, R11, RZ, P1, !PT ;  /* 0x0000000b050d7210 */ /* 0x000fc60000ffe4ff */
[----:B------:R-:W3:Y:S04]  /*aac0*/  LDG.E R7, desc[UR12][R6.64] ;  /* 0x0000000c06077981 */ /* 0x000ee8000c1e1900 */
[----:B------:R-:W5:Y:S04]  /*aad0*/  LDG.E R12, desc[UR12][R12.64] ;  /* 0x0000000c0c0c7981 */ /* 0x000f68000c1e1900 */
[----:B------:R-:W5:Y:S01]  /*aae0*/  LDG.E R25, desc[UR12][R24.64] ;  /* 0x0000000c18197981 */ /* 0x000f62000c1e1900 */
[----:B------:R-:W-:Y:S02]  /*aaf0*/  LOP3.LUT R8, R20, 0xfffffffc, RZ, 0xc0, !PT ;  /* 0xfffffffc14087812 */ /* 0x000fe400078ec0ff */
[----:B------:R-:W-:-:S02]  /*ab00*/  LOP3.LUT R9, R22, 0x1, RZ, 0xc0, !PT ;  /* 0x0000000116097812 */ /* 0x000fc400078ec0ff */
[----:B0-----:R-:W-:-:S04]  /*ab10*/  IADD3 R26, P0, PT, R8, UR6, RZ ;  /* 0x00000006081a7c10 */ /* 0x001fc8000ff1e0ff */
[C---:B------:R-:W-:Y:S02]  /*ab20*/  IADD3.X R27, PT, PT, R9.reuse, UR7, RZ, P0, !PT ;  /* 0x00000007091b7c10 */ /* 0x040fe400087fe4ff */
[C---:B----4-:R-:W-:Y:S02]  /*ab30*/  IADD3 R28, P0, PT, R8.reuse, UR8, RZ ;  /* 0x00000008081c7c10 */ /* 0x050fe4000ff1e0ff */
[----:B------:R-:W-:Y:S02]  /*ab40*/  IADD3 R8, P1, PT, R8, UR4, RZ ;  /* 0x0000000408087c10 */ /* 0x000fe4000ff3e0ff */
[----:B------:R-:W-:Y:S02]  /*ab50*/  IADD3.X R29, PT, PT, R9, UR9, RZ, P0, !PT ;  /* 0x00000009091d7c10 */ /* 0x000fe400087fe4ff */
[----:B---3--:R-:W-:Y:S02]  /*ab60*/  F2FP.BF16.F32.PACK_AB R31, R7, R4 ;  /* 0x00000004071f723e */ /* 0x008fe400000010ff */
[----:B------:R-:W-:-:S04]  /*ab70*/  LOP3.LUT R4, R22, 0x3, RZ, 0xc0, !PT ;  /* 0x0000000316047812 */ /* 0x000fc800078ec0ff */
        /* <DEDUP_REMOVED lines=10> */
[----:B------:R-:W4:Y:S04]  /*ac20*/  LDG.E R10, desc[UR12][R8.64+0xa80] ;  /* 0x000a800c080a7981 */ /* 0x000f28000c1e1900 */
[----:B0-----:R-:W4:Y:S04]  /*ac30*/  LDG.E R31, desc[UR12][R12.64+0xa80] ;  /* 0x000a800c0c1f7981 */ /* 0x001f28000c1e1900 */
[----:B------:R-:W5:Y:S04]  /*ac40*/  LDG.E R14, desc[UR12][R6.64+0xa80] ;  /* 0x000a800c060e7981 */ /* 0x000f68000c1e1900 */
[----:B------:R-:W5:Y:S01]  /*ac50*/  LDG.E R35, desc[UR12][R4.64+0xa80] ;  /* 0x000a800c04237981 */ /* 0x000f62000c1e1900 */
        /* <DEDUP_REMOVED lines=8> */
[----:B----4-:R-:W-:Y:S02]  /*ace0*/  F2FP.BF16.F32.PACK_AB R31, R31, R10 ;  /* 0x0000000a1f1f723e */ /* 0x010fe400000010ff */
[----:B-----5:R-:W-:-:S03]  /*acf0*/  F2FP.BF16.F32.PACK_AB R35, R35, R14 ;  /* 0x0000000e2323723e */ /* 0x020fc600000010ff */
[----:B------:R0:W-:Y:S04]  /*ad00*/  STG.E desc[UR12][R24.64], R31 ;  /* 0x0000001f18007986 */ /* 0x0001e8000c10190c */
[----:B------:R4:W-:Y:S04]  /*ad10*/  STG.E desc[UR12][R26.64], R35 ;  /* 0x000000231a007986 */ /* 0x0009e8000c10190c */
[----:B------:R-:W5:Y:S04]  /*ad20*/  LDG.E R10, desc[UR12][R8.64+0x1500] ;  /* 0x0015000c080a7981 */ /* 0x000f68000c1e1900 */
[----:B---3--:R-:W5:Y:S04]  /*ad30*/  LDG.E R33, desc[UR12][R12.64+0x1500] ;  /* 0x0015000c0c217981 */ /* 0x008f68000c1e1900 */
        /* <DEDUP_REMOVED lines=10> */
[----:B-----5:R-:W-:Y:S02]  /*ade0*/  F2FP.BF16.F32.PACK_AB R33, R33, R10 ;  /* 0x0000000a2121723e */ /* 0x020fe400000010ff */
[----:B---3--:R-:W-:-:S03]  /*adf0*/  F2FP.BF16.F32.PACK_AB R37, R37, R14 ;  /* 0x0000000e2525723e */ /* 0x008fc600000010ff */
[----:B------:R0:W-:Y:S04]  /*ae00*/  STG.E desc[UR12][R28.64], R33 ;  /* 0x000000211c007986 */ /* 0x0001e8000c10190c */
[----:B------:R3:W-:Y:S04]  /*ae10*/  STG.E desc[UR12][R24.64], R37 ;  /* 0x0000002518007986 */ /* 0x0007e8000c10190c */
[----:B------:R-:W5:Y:S04]  /*ae20*/  LDG.E R8, desc[UR12][R8.64+0x1f80] ;  /* 0x001f800c08087981 */ /* 0x000f68000c1e1900 */
[----:B------:R-:W5:Y:S04]  /*ae30*/  LDG.E R13, desc[UR12][R12.64+0x1f80] ;  /* 0x001f800c0c0d7981 */ /* 0x000f68000c1e1900 */
[----:B------:R-:W2:Y:S04]  /*ae40*/  LDG.E R6, desc[UR12][R6.64+0x1f80] ;  /* 0x001f800c06067981 */ /* 0x000ea8000c1e1900 */
[----:B------:R-:W2:Y:S01]  /*ae50*/  LDG.E R5, desc[UR12][R4.64+0x1f80] ;  /* 0x001f800c04057981 */ /* 0x000ea2000c1e1900 */
[----:B------:R-:W-:-:S04]  /*ae60*/  IADD3 R10, P0, PT, R20, 0x1f80, RZ ;  /* 0x00001f80140a7810 */ /* 0x000fc80007f1e0ff */
[----:B------:R-:W-:Y:S02]  /*ae70*/  IADD3.X R14, PT, PT, RZ, R22, RZ, P0, !PT ;  /* 0x00000016ff0e7210 */ /* 0x000fe400007fe4ff */
[----:B------:R-:W-:Y:S02]  /*ae80*/  LOP3.LUT R10, R10, 0xfffffffc, RZ, 0xc0, !PT ;  /* 0xfffffffc0a0a7812 */ /* 0x000fe400078ec0ff */
[----:B------:R-:W-:Y:S02]  /*ae90*/  LOP3.LUT R14, R14, 0x1, RZ, 0xc0, !PT ;  /* 0x000000010e0e7812 */ /* 0x000fe400078ec0ff */
[C---:B----4-:R-:W-:Y:S02]  /*aea0*/  IADD3 R26, P0, PT, R10.reuse, UR6, RZ ;  /* 0x000000060a1a7c10 */ /* 0x050fe4000ff1e0ff */
[----:B0-----:R-:W-:Y:S02]  /*aeb0*/  IADD3 R28, P1, PT, R10, UR8, RZ ;  /* 0x000000080a1c7c10 */ /* 0x001fe4000ff3e0ff */
[----:B------:R-:W-:-:S02]  /*aec0*/  IADD3.X R27, PT, PT, R14, UR7, RZ, P0, !PT ;  /* 0x000000070e1b7c10 */ /* 0x000fc400087fe4ff */
[----:B------:R-:W-:Y:S02]  /*aed0*/  IADD3.X R29, PT, PT, R14, UR9, RZ, P1, !PT ;  /* 0x000000090e1d7c10 */ /* 0x000fe40008ffe4ff */
[----:B------:R-:W-:-:S04]  /*aee0*/  IADD3 R0, PT, PT, R0, 0xa80, RZ ;  /* 0x00000a8000007810 */ /* 0x000fc80007ffe0ff */
[----:B------:R-:W-:-:S04]  /*aef0*/  ISETP.GT.U32.AND P0, PT, R3, R0, PT ;  /* 0x000000000300720c */ /* 0x000fc80003f04070 */
[----:B------:R-:W-:Y:S02]  /*af00*/  ISETP.GT.AND.EX P0, PT, R2, RZ, PT, P0 ;  /* 0x000000ff0200720c */ /* 0x000fe40003f04300 */
[----:B-----5:R-:W-:Y:S02]  /*af10*/  F2FP.BF16.F32.PACK_AB R13, R13, R8 ;  /* 0x000000080d0d723e */ /* 0x020fe400000010ff */
[----:B--2---:R-:W-:-:S03]  /*af20*/  F2FP.BF16.F32.PACK_AB R7, R5, R6 ;  /* 0x000000060507723e */ /* 0x004fc600000010ff */
[----:B------:R3:W-:Y:S04]  /*af30*/  STG.E desc[UR12][R26.64], R13 ;  /* 0x0000000d1a007986 */ /* 0x0007e8000c10190c */
[----:B------:R3:W-:Y:S01]  /*af40*/  STG.E desc[UR12][R28.64], R7 ;  /* 0x000000071c007986 */ /* 0x0007e2000c10190c */
[----:B------:R-:W-:Y:S01]  /*af50*/  HFMA2 R5, -RZ, RZ, 0, 0 ;  /* 0x00000000ff057431 */ /* 0x000fe200000001ff */
[----:B------:R-:W-:Y:S06]  /*af60*/  @P0 BRA `(.L_x_1619) ;  /* 0xfffffff800a80947 */ /* 0x000fec000383ffff */
[----:B------:R-:W-:Y:S05]  /*af70*/  EXIT ;  /* 0x000000000000794d */ /* 0x000fea0003800000 */
.L_x_1620:
        /* <DEDUP_REMOVED lines=16> */
.L_x_4523:


//--------------------- .text._Z35group_norm_nhwc_bwd_one_pass_kernelI11Fp32IOBf16WLi512ELi84ELi672EEv26Group_norm_nhwc_bwd_params --------------------------
	.section	.text._Z35group_norm_nhwc_bwd_one_pass_kernelI11Fp32IOBf16WLi512ELi84ELi672EEv26Group_norm_nhwc_bwd_params,"ax",@progbits
	.align	128
        .global         _Z35group_norm_nhwc_bwd_one_pass_kernelI11Fp32IOBf16WLi512ELi84ELi672EEv26Group_norm_nhwc_bwd_params
        .type           _Z35group_norm_nhwc_bwd_one_pass_kernelI11Fp32IOBf16WLi512ELi84ELi672EEv26Group_norm_nhwc_bwd_params,@function
        .size           _Z35group_norm_nhwc_bwd_one_pass_kernelI11Fp32IOBf16WLi512ELi84ELi672EEv26Group_norm_nhwc_bwd_params,(.L_x_4524 - _Z35group_norm_nhwc_bwd_one_pass_kernelI11Fp32IOBf16WLi512ELi84ELi672EEv26Group_norm_nhwc_bwd_params)
        .other          _Z35group_norm_nhwc_bwd_one_pass_kernelI11Fp32IOBf16WLi512ELi84ELi672EEv26Group_norm_nhwc_bwd_params,@"STO_CUDA_ENTRY STV_DEFAULT"
_Z35group_norm_nhwc_bwd_one_pass_kernelI11Fp32IOBf16WLi512ELi84ELi672EEv26Group_norm_nhwc_bwd_params:
.text._Z35group_norm_nhwc_bwd_one_pass_kernelI11Fp32IOBf16WLi512ELi84ELi672EEv26Group_norm_nhwc_bwd_params:
        /* <DEDUP_REMOVED lines=28> */
.L_x_1647:
        /* <DEDUP_REMOVED lines=29> */
[----:B------:R-:W-:Y:S02]  /*0390*/  USEL UR5, UR6, UR5, !UP3 ;  /* 0x0000000506057287 */ /* 0x000fe4000d800000 */
[----:B------:R-:W-:Y:S02]  /*03a0*/  @!UP2 UIADD3 UR7, UPT, UPT, UR7, 0x1, URZ ;  /* 0x000000010707a890 */ /* 0x000fe4000fffe0ff */
        /* <DEDUP_REMOVED lines=14> */
[----:B------:R-:W-:Y:S02]  /*0490*/  MOV R3, UR18 ;  /* 0x0000001200037c02 */ /* 0x000fe40008000f00 */
[----:B------:R-:W-:Y:S02]  /*04a0*/  IADD3 R32, PT, PT, R4, 0x20, RZ ;  /* 0x0000002004207810 */ /* 0x000fe40007ffe0ff */
[----:B------:R-:W0:Y:S02]  /*04b0*/  @!P4 LDC.64 R16, c[0x0][0x3f8] ;  /* 0x0000fe00ff10cb82 */ /* 0x000e240000000a00 */
[----:B------:R-:W-:Y:S02]  /*04c0*/  ISETP.GE.U32.AND P1, PT, R32, UR16, PT ;  /* 0x0000001020007c0c */ /* 0x000fe4000bf26070 */
[----:B------:R-:W-:-:S02]  /*04d0*/  LOP3.LUT R0, R0, 0xfeffffff, RZ, 0xc0, !PT ;  /* 0xfeffffff00007812 */ /* 0x000fc400078ec0ff */
[----:B------:R-:W-:Y:S02]  /*04e0*/  IADD3 R28, PT, PT, R4, 0x30, RZ ;  /* 0x00000030041c7810 */ /* 0x000fe40007ffe0ff */
[----:B------:R-:W-:Y:S01]  /*04f0*/  @P4 LOP3.LUT R0, R0, 0x1000000, RZ, 0xfc, !PT ;  /* 0x0100000000004812 */ /* 0x000fe200078efcff */
[----:B------:R-:W1:Y:S01]  /*0500*/  @!P4 LDC.64 R22, c[0x0][0x3a0] ;  /* 0x0000e800ff16cb82 */ /* 0x000e620000000a00 */
[----:B------:R-:W-:Y:S02]  /*0510*/  SHF.R.S32.HI R10, RZ, 0x1f, R28 ;  /* 0x0000001fff0a7819 */ /* 0x000fe4000001141c */
[----:B------:R-:W-:Y:S02]  /*0520*/  LOP3.LUT R0, R0, 0xff7fffff, RZ, 0xc0, !PT ;  /* 0xff7fffff00007812 */ /* 0x000fe400078ec0ff */
[----:B------:R-:W-:-:S03]  /*0530*/  IADD3 R33, PT, PT, R4, 0x40, RZ ;  /* 0x0000004004217810 */ /* 0x000fc60007ffe0ff */
[----:B------:R-:W4:Y:S01]  /*0540*/  @!P4 LDC.64 R30, c[0x0][0x398] ;  /* 0x0000e600ff1ecb82 */ /* 0x000f220000000a00 */
[----:B--2---:R-:W-:Y:S02]  /*0550*/  ISETP.GE.AND.EX P0, PT, R9, UR17, PT, P0 ;  /* 0x0000001109007c0c */ /* 0x004fe4000bf06300 */
[----:B---3--:R-:W-:-:S11]  /*0560*/  IADD3 R6, P2, PT, R6, UR5, RZ ;  /* 0x0000000506067c10 */ /* 0x008fd6000ff5e0ff */
[----:B------:R-:W2:Y:S01]  /*0570*/  @!P0 LDC.64 R18, c[0x0][0x3f8] ;  /* 0x0000fe00ff128b82 */ /* 0x000ea20000000a00 */
[----:B------:R-:W-:Y:S01]  /*0580*/  LEA.HI.X.SX32 R7, R2, RZ, 0x1, P2 ;  /* 0x000000ff02077211 */ /* 0x000fe200010f0eff */
[----:B------:R-:W-:-:S04]  /*0590*/  USHF.R.S32.HI UR5, URZ, 0x1f, UR7 ;  /* 0x0000001fff057899 */ /* 0x000fc80008011407 */
[----:B------:R-:W-:Y:S01]  /*05a0*/  UIMAD UR5, UR5, UR18, URZ ;  /* 0x00000012050572a4 */ /* 0x000fe2000f8e02ff */
[----:B------:R-:W-:Y:S01]  /*05b0*/  IMAD.WIDE.U32 R6, R3, UR7, R6 ;  /* 0x0000000703067c25 */ /* 0x000fe2000f8e0006 */
[----:B------:R-:W3:Y:S01]  /*05c0*/  @!P0 LDC.64 R12, c[0x0][0x398] ;  /* 0x0000e600ff0c8b82 */ /* 0x000ee20000000a00 */
[----:B------:R-:W-:Y:S01]  /*05d0*/  SHF.R.S32.HI R3, RZ, 0x1f, R32 ;  /* 0x0000001fff037819 */ /* 0x000fe20000011420 */
[----:B------:R-:W-:Y:S01]  /*05e0*/  UIMAD UR5, UR7, UR19, UR5 ;  /* 0x00000013070572a4 */ /* 0x000fe2000f8e0205 */
[----:B------:R-:W-:-:S05]  /*05f0*/  @!P0 SHF.R.S32.HI R9, RZ, 0x1f, R4 ;  /* 0x0000001fff098819 */ /* 0x000fca0000011404 */
[----:B------:R-:W1:Y:S01]  /*0600*/  @!P0 LDC.64 R14, c[0x0][0x3a0] ;  /* 0x0000e800ff0e8b82 */ /* 0x000e620000000a00 */
[----:B------:R-:W-:Y:S01]  /*0610*/  ISETP.GE.AND.EX P3, PT, R3, UR17, PT, P1 ;  /* 0x0000001103007c0c */ /* 0x000fe2000bf66310 */
[----:B------:R0:W-:Y:S01]  /*0620*/  @!P0 STL [R1+0x4b4], R9 ;  /* 0x0004b40901008387 */ /* 0x0001e20000100800 */
[----:B------:R-:W-:Y:S01]  /*0630*/  @!P0 MOV R8, R6 ;  /* 0x0000000600088202 */ /* 0x000fe20000000f00 */
[----:B------:R-:W4:Y:S01]  /*0640*/  LDCU.64 UR6, c[0x0][0x3b8] ;  /* 0x00007700ff0677ac */ /* 0x000f220008000a00 */
[----:B--2---:R-:W-:Y:S01]  /*0650*/  @!P0 IMAD R2, R9, R18, RZ ;  /* 0x0000001209028224 */ /* 0x004fe200078e02ff */
[----:B0-----:R-:W-:-:S03]  /*0660*/  IADD3 R9, PT, PT, R7, UR5, RZ ;  /* 0x0000000507097c10 */ /* 0x001fc6000fffe0ff */
[----:B------:R-:W-:-:S05]  /*0670*/  @!P0 IMAD R21, R4, R19, R2 ;  /* 0x0000001304158224 */ /* 0x000fca00078e0202 */
[----:B------:R-:W0:Y:S01]  /*0680*/  @!P3 LDC.64 R24, c[0x0][0x3f8] ;  /* 0x0000fe00ff18bb82 */ /* 0x000e220000000a00 */
[----:B------:R-:W-:Y:S01]  /*0690*/  @!P0 IMAD.WIDE.U32 R18, R4, R18, R8 ;  /* 0x0000001204128225 */ /* 0x000fe200078e0008 */
[----:B------:R-:W-:-:S04]  /*06a0*/  ISETP.GE.U32.AND P1, PT, R28, UR16, PT ;  /* 0x000000101c007c0c */ /* 0x000fc8000bf26070 */
[----:B------:R-:W-:Y:S02]  /*06b0*/  @!P0 IADD3 R21, PT, PT, R19, R21, RZ ;  /* 0x0000001513158210 */ /* 0x000fe40007ffe0ff */
[----:B------:R-:W-:Y:S01]  /*06c0*/  @!P0 SHF.L.U32 R19, R18, 0x2, RZ ;  /* 0x0000000212138819 */ /* 0x000fe200000006ff */
[----:B------:R-:W-:Y:S01]  /*06d0*/  @!P4 IMAD R2, R11, R16, RZ ;  /* 0x000000100b02c224 */ /* 0x000fe200078e02ff */
[----:B------:R-:W-:Y:S02]  /*06e0*/  @P3 LOP3.LUT R0, R0, 0x800000, RZ, 0xfc, !PT ;  /* 0x0080000000003812 */ /* 0x000fe400078efcff */
[----:B------:R-:W-:Y:S02]  /*06f0*/  @!P0 SHF.L.U64.HI R18, R18, 0x2, R21 ;  /* 0x0000000212128819 */ /* 0x000fe40000010215 */
[----:B---3--:R-:W-:Y:S02]  /*0700*/  @!P0 IADD3 R12, P3, PT, R19, R12, RZ ;  /* 0x0000000c130c8210 */ /* 0x008fe40007f7e0ff */
[----:B------:R-:W-:Y:S01]  /*0710*/  ISETP.GE.AND.EX P6, PT, R10, UR17, PT, P1 ;  /* 0x000000110a007c0c */ /* 0x000fe2000bfc6310 */
[----:B------:R-:W-:Y:S01]  /*0720*/  @!P4 IMAD R11, R5, R17, R2 ;  /* 0x00000011050bc224 */ /* 0x000fe200078e0202 */
[----:B-1----:R-:W-:-:S02]  /*0730*/  @!P0 IADD3 R14, P2, PT, R19, R14, RZ ;  /* 0x0000000e130e8210 */ /* 0x002fc40007f5e0ff */
[----:B------:R-:W-:Y:S02]  /*0740*/  @!P0 IADD3.X R13, PT, PT, R18, R13, RZ, P3, !PT ;  /* 0x0000000d120d8210 */ /* 0x000fe40001ffe4ff */
[----:B------:R-:W-:Y:S02]  /*0750*/  ISETP.GE.U32.AND P1, PT, R33, UR16, PT ;  /* 0x0000001021007c0c */ /* 0x000fe4000bf26070 */
[----:B------:R-:W-:Y:S02]  /*0760*/  SHF.R.S32.HI R2, RZ, 0x1f, R33 ;  /* 0x0000001fff027819 */ /* 0x000fe40000011421 */
[----:B------:R-:W-:Y:S02]  /*0770*/  LOP3.LUT P3, RZ, R0, 0x800000, RZ, 0xc0, !PT ;  /* 0x0080000000ff7812 */ /* 0x000fe4000786c0ff */
[----:B------:R-:W-:Y:S02]  /*0780*/  @!P0 IADD3.X R15, PT, PT, R18, R15, RZ, P2, !PT ;  /* 0x0000000f120f8210 */ /* 0x000fe400017fe4ff */
[----:B------:R-:W-:-:S02]  /*0790*/  ISETP.GE.AND.EX P5, PT, R2, UR17, PT, P1 ;  /* 0x0000001102007c0c */ /* 0x000fc4000bfa6310 */
[----:B------:R-:W-:Y:S02]  /*07a0*/  LOP3.LUT R0, R0, 0xffbfffff, RZ, 0xc0, !PT ;  /* 0xffbfffff00007812 */ /* 0x000fe400078ec0ff */
[----:B------:R-:W-:Y:S02]  /*07b0*/  @!P4 MOV R18, R6 ;  /* 0x000000060012c202 */ /* 0x000fe40000000f00 */
[----:B------:R-:W-:Y:S02]  /*07c0*/  @!P4 MOV R19, R9 ;  /* 0x000000090013c202 */ /* 0x000fe40000000f00 */
[----:B------:R-:W-:Y:S01]  /*07d0*/  @P6 LOP3.LUT R0, R0, 0x400000, RZ, 0xfc, !PT ;  /* 0x0040000000006812 */ /* 0x000fe200078efcff */
[----:B0-----:R-:W-:Y:S01]  /*07e0*/  @!P3 IMAD R29, R3, R24, RZ ;  /* 0x00000018031db224 */ /* 0x001fe200078e02ff */
[----:B------:R-:W0:Y:S01]  /*07f0*/  @!P3 LDC.64 R26, c[0x0][0x3a0] ;  /* 0x0000e800ff1abb82 */ /* 0x000e220000000a00 */
[----:B------:R-:W-:Y:S01]  /*0800*/  @!P4 IMAD.WIDE.U32 R16, R5, R16, R18 ;  /* 0x000000100510c225 */ /* 0x000fe200078e0012 */
[----:B------:R-:W-:-:S02]  /*0810*/  IADD3 R5, PT, PT, R4, 0x50, RZ ;  /* 0x0000005004057810 */ /* 0x000fc40007ffe0ff */
[----:B------:R-:W-:Y:S02]  /*0820*/  LOP3.LUT R0, R0, 0xffdfffff, RZ, 0xc0, !PT ;  /* 0xffdfffff00007812 */ /* 0x000fe400078ec0ff */
[----:B------:R-:W-:Y:S02]  /*0830*/  @!P4 IADD3 R11, PT, PT, R17, R11, RZ ;  /* 0x0000000b110bc210 */ /* 0x000fe40007ffe0ff */
[----:B------:R-:W-:Y:S01]  /*0840*/  @!P4 SHF.L.U32 R3, R16, 0x2, RZ ;  /* 0x000000021003c819 */ /* 0x000fe200000006ff */
[----:B------:R-:W1:Y:S01]  /*0850*/  @!P6 LDC.64 R18, c[0x0][0x3f8] ;  /* 0x0000fe00ff12eb82 */ /* 0x000e620000000a00 */
[----:B------:R-:W-:Y:S02]  /*0860*/  ISETP.GE.U32.AND P2, PT, R5, UR16, PT ;  /* 0x0000001005007c0c */ /* 0x000fe4000bf46070 */
[----:B------:R-:W-:Y:S02]  /*0870*/  SHF.R.S32.HI R34, RZ, 0x1f, R5 ;  /* 0x0000001fff227819 */ /* 0x000fe40000011405 */
[----:B------:R-:W-:-:S02]  /*0880*/  @P5 LOP3.LUT R0, R0, 0x200000, RZ, 0xfc, !PT ;  /* 0x0020000000005812 */ /* 0x000fc400078efcff */
[----:B------:R-:W-:Y:S01]  /*0890*/  @!P4 SHF.L.U64.HI R11, R16, 0x2, R11 ;  /* 0x00000002100bc819 */ /* 0x000fe2000001020b */
[----:B------:R-:W2:Y:S01]  /*08a0*/  @!P3 LDC.64 R20, c[0x0][0x398] ;  /* 0x0000e600ff14bb82 */ /* 0x000ea20000000a00 */
[----:B------:R-:W-:Y:S02]  /*08b0*/  @!P4 IADD3 R36, P1, PT, R3, R22, RZ ;  /* 0x000000160324c210 */ /* 0x000fe40007f3e0ff */
[----:B------:R-:W-:Y:S02]  /*08c0*/  ISETP.GE.AND.EX P4, PT, R34, UR17, PT, P2 ;  /* 0x0000001122007c0c */ /* 0x000fe4000bf86320 */
[----:B------:R-:W-:Y:S02]  /*08d0*/  LOP3.LUT P2, RZ, R0, 0x1000000, RZ, 0xc0, !PT ;  /* 0x0100000000ff7812 */ /* 0x000fe4000784c0ff */
[----:B------:R-:W-:Y:S02]  /*08e0*/  @!P3 MOV R16, R6 ;  /* 0x000000060010b202 */ /* 0x000fe40000000f00 */
[----:B------:R-:W-:Y:S01]  /*08f0*/  @!P3 MOV R17, R9 ;  /* 0x000000090011b202 */ /* 0x000fe20000000f00 */
[C---:B------:R-:W-:Y:S01]  /*0900*/  @!P3 IMAD R29, R32.reuse, R25, R29 ;  /* 0x00000019201db224 */ /* 0x040fe200078e021d */
[----:B------:R4:W-:Y:S01]  /*0910*/  STL.64 [R1+0x588], R12 ;  /* 0x0005880c01007387 */ /* 0x0009e20000100a00 */
[----:B------:R-:W-:-:S03]  /*0920*/  @!P3 IMAD.WIDE.U32 R24, R32, R24, R16 ;  /* 0x000000182018b225 */ /* 0x000fc600078e0010 */
[----:B------:R-:W3:Y:S03]  /*0930*/  @!P5 LDC.64 R16, c[0x0][0x3f8] ;  /* 0x0000fe00ff10db82 */ /* 0x000ee60000000a00 */
[----:B------:R-:W-:Y:S02]  /*0940*/  @!P2 IADD3.X R37, PT, PT, R11, R23, RZ, P1, !PT ;  /* 0x000000170b25a210 */ /* 0x000fe40000ffe4ff */
[----:B----4-:R-:W-:Y:S01]  /*0950*/  @!P2 IADD3 R12, P1, PT, R3, R30, RZ ;  /* 0x0000001e030ca210 */ /* 0x010fe20007f3e0ff */
[----:B------:R0:W-:Y:S01]  /*0960*/  STL.64 [R1+0x590], R14 ;  /* 0x0005900e01007387 */ /* 0x0001e20000100a00 */
[----:B------:R-:W-:Y:S01]  /*0970*/  @!P3 IADD3 R3, PT, PT, R25, R29, RZ ;  /* 0x0000001d1903b210 */ /* 0x000fe20007ffe0ff */
[----:B------:R-:W4:Y:S01]  /*0980*/  @!P6 LDC.64 R22, c[0x0][0x3a0] ;  /* 0x0000e800ff16eb82 */ /* 0x000f220000000a00 */
[----:B------:R-:W-:Y:S02]  /*0990*/  @!P3 SHF.L.U32 R29, R24, 0x2, RZ ;  /* 0x00000002181db819 */ /* 0x000fe400000006ff */
[----:B------:R-:W-:-:S02]  /*09a0*/  @!P2 IADD3.X R13, PT, PT, R11, R31, RZ, P1, !PT ;  /* 0x0000001f0b0da210 */ /* 0x000fc40000ffe4ff */
[----:B------:R-:W-:-:S03]  /*09b0*/  @!P3 SHF.L.U64.HI R3, R24, 0x2, R3 ;  /* 0x000000021803b819 */ /* 0x000fc60000010203 */
[----:B------:R-:W4:Y:S01]  /*09c0*/  @!P6 LDC.64 R24, c[0x0][0x398] ;  /* 0x0000e600ff18eb82 */ /* 0x000f220000000a00 */
[----:B0-----:R-:W-:Y:S01]  /*09d0*/  @!P3 IADD3 R14, P1, PT, R29, R26, RZ ;  /* 0x0000001a1d0eb210 */ /* 0x001fe20007f3e0ff */
[----:B-1----:R-:W-:-:S03]  /*09e0*/  @!P6 IMAD R26, R10, R18, RZ ;  /* 0x000000120a1ae224 */ /* 0x002fc600078e02ff */
[----:B------:R-:W-:Y:S02]  /*09f0*/  @!P3 IADD3.X R15, PT, PT, R3, R27, RZ, P1, !PT ;  /* 0x0000001b030fb210 */ /* 0x000fe40000ffe4ff */
[----:B--2---:R-:W-:Y:S01]  /*0a00*/  @!P3 IADD3 R20, P1, PT, R29, R20, RZ ;  /* 0x000000141d14b210 */ /* 0x004fe20007f3e0ff */
[----:B------:R-:W-:Y:S01]  /*0a10*/  @!P6 IMAD R29, R28, R19, R26 ;  /* 0x000000131c1de224 */ /* 0x000fe200078e021a */
[----:B------:R-:W-:Y:S01]  /*0a20*/  @!P6 MOV R26, R6 ;  /* 0x00000006001ae202 */ /* 0x000fe20000000f00 */
[----:B------:R-:W0:Y:S01]  /*0a30*/  @!P4 LDC.64 R10, c[0x0][0x3f8] ;  /* 0x0000fe00ff0acb82 */ /* 0x000e220000000a00 */
[----:B------:R-:W-:-:S03]  /*0a40*/  @!P6 MOV R27, R9 ;  /* 0x00000009001be202 */ /* 0x000fc60000000f00 */
[----:B------:R-:W-:Y:S01]  /*0a50*/  @!P6 IMAD.WIDE.U32 R18, R28, R18, R26 ;  /* 0x000000121c12e225 */ /* 0x000fe200078e001a */
[----:B------:R-:W-:-:S03]  /*0a60*/  @!P3 IADD3.X R21, PT, PT, R3, R21, RZ, P1, !PT ;  /* 0x000000150315b210 */ /* 0x000fc60000ffe4ff */
[----:B------:R-:W1:Y:S01]  /*0a70*/  @!P5 LDC.64 R26, c[0x0][0x3a0] ;  /* 0x0000e800ff1adb82 */ /* 0x000e620000000a00 */
[----:B------:R-:W-:Y:S01]  /*0a80*/  @!P6 IADD3 R3, PT, PT, R19, R29, RZ ;  /* 0x0000001d1303e210 */ /* 0x000fe20007ffe0ff */
[----:B---3--:R-:W-:Y:S01]  /*0a90*/  @!P5 IMAD R19, R2, R16, RZ ;  /* 0x000000100213d224 */ /* 0x008fe200078e02ff */
[C---:B------:R-:W-:Y:S02]  /*0aa0*/  @!P6 SHF.L.U32 R32, R18.reuse, 0x2, RZ ;  /* 0x000000021220e819 */ /* 0x040fe400000006ff */
[----:B------:R-:W-:Y:S01]  /*0ab0*/  @!P6 SHF.L.U64.HI R2, R18, 0x2, R3 ;  /* 0x000000021202e819 */ /* 0x000fe20000010203 */
[C---:B------:R-:W-:Y:S01]  /*0ac0*/  @!P5 IMAD R3, R33.reuse, R17, R19 ;  /* 0x000000112103d224 */ /* 0x040fe200078e0213 */
[----:B------:R-:W-:Y:S01]  /*0ad0*/  @!P5 MOV R18, R6 ;  /* 0x000000060012d202 */ /* 0x000fe20000000f00 */
[----:B------:R-:W2:Y:S01]  /*0ae0*/  @!P5 LDC.64 R28, c[0x0][0x398] ;  /* 0x0000e600ff1cdb82 */ /* 0x000ea20000000a00 */
[----:B------:R-:W-:Y:S02]  /*0af0*/  @!P5 MOV R19, R9 ;  /* 0x000000090013d202 */ /* 0x000fe40000000f00 */
[----:B----4-:R-:W-:Y:S01]  /*0b00*/  @!P6 IADD3 R22, P1, PT, R32, R22, RZ ;  /* 0x000000162016e210 */ /* 0x010fe20007f3e0ff */
[----:B------:R-:W-:-:S04]  /*0b10*/  @!P5 IMAD.WIDE.U32 R16, R33, R16, R18 ;  /* 0x000000102110d225 */ /* 0x000fc800078e0012 */
[----:B------:R-:W3:Y:S01]  /*0b20*/  @!P4 LDC.64 R30, c[0x0][0x3a0] ;  /* 0x0000e800ff1ecb82 */ /* 0x000ee20000000a00 */
[----:B------:R-:W-:Y:S02]  /*0b30*/  @!P6 IADD3.X R23, PT, PT, R2, R23, RZ, P1, !PT ;  /* 0x000000170217e210 */ /* 0x000fe40000ffe4ff */
[----:B------:R-:W-:Y:S02]  /*0b40*/  @!P6 IADD3 R24, P1, PT, R32, R24, RZ ;  /* 0x000000182018e210 */ /* 0x000fe40007f3e0ff */
[----:B------:R-:W-:-:S03]  /*0b50*/  @!P5 IADD3 R3, PT, PT, R17, R3, RZ ;  /* 0x000000031103d210 */ /* 0x000fc60007ffe0ff */
[----:B------:R-:W4:Y:S01]  /*0b60*/  @!P4 LDC.64 R32, c[0x0][0x398] ;  /* 0x0000e600ff20cb82 */ /* 0x000f220000000a00 */
[----:B------:R-:W-:Y:S02]  /*0b70*/  @!P5 SHF.L.U32 R17, R16, 0x2, RZ ;  /* 0x000000021011d819 */ /* 0x000fe400000006ff */
[----:B------:R-:W-:Y:S02]  /*0b80*/  @!P6 IADD3.X R25, PT, PT, R2, R25, RZ, P1, !PT ;  /* 0x000000190219e210 */ /* 0x000fe40000ffe4ff */
[----:B------:R-:W-:Y:S01]  /*0b90*/  @!P5 SHF.L.U64.HI R16, R16, 0x2, R3 ;  /* 0x000000021010d819 */ /* 0x000fe20000010203 */
[----:B0-----:R-:W-:Y:S01]  /*0ba0*/  @!P4 IMAD R34, R34, R10, RZ ;  /* 0x0000000a2222c224 */ /* 0x001fe200078e02ff */
[----:B------:R-:W-:Y:S02]  /*0bb0*/  @!P4 MOV R2, R6 ;  /* 0x000000060002c202 */ /* 0x000fe40000000f00 */
[----:B------:R-:W-:Y:S01]  /*0bc0*/  @!P4 MOV R3, R9 ;  /* 0x000000090003c202 */ /* 0x000fe20000000f00 */
[----:B------:R-:W-:Y:S01]  /*0bd0*/  @!P4 IMAD R11, R5, R11, R34 ;  /* 0x0000000b050bc224 */ /* 0x000fe200078e0222 */
[----:B-1----:R-:W-:Y:S01]  /*0be0*/  @!P5 IADD3 R26, P1, PT, R17, R26, RZ ;  /* 0x0000001a111ad210 */ /* 0x002fe20007f3e0ff */
[----:B------:R-:W-:-:S03]  /*0bf0*/  @!P4 IMAD.WIDE.U32 R2, R5, R10, R2 ;  /* 0x0000000a0502c225 */ /* 0x000fc600078e0002 */
[----:B------:R-:W-:Y:S02]  /*0c00*/  @!P5 IADD3.X R27, PT, PT, R16, R27, RZ, P1, !PT ;  /* 0x0000001b101bd210 */ /* 0x000fe40000ffe4ff */
[----:B--2---:R-:W-:Y:S02]  /*0c10*/  @!P5 IADD3 R28, P1, PT, R17, R28, RZ ;  /* 0x0000001c111cd210 */ /* 0x004fe40007f3e0ff */
[----:B------:R-:W-:Y:S02]  /*0c20*/  @!P4 IADD3 R11, PT, PT, R3, R11, RZ ;  /* 0x0000000b030bc210 */ /* 0x000fe40007ffe0ff */
[----:B------:R-:W-:Y:S02]  /*0c30*/  @!P4 SHF.L.U32 R3, R2, 0x2, RZ ;  /* 0x000000020203c819 */ /* 0x000fe400000006ff */
[----:B------:R-:W-:Y:S02]  /*0c40*/  @!P5 IADD3.X R29, PT, PT, R16, R29, RZ, P1, !PT ;  /* 0x0000001d101dd210 */ /* 0x000fe40000ffe4ff */
[----:B------:R-:W-:-:S02]  /*0c50*/  @!P4 SHF.L.U64.HI R2, R2, 0x2, R11 ;  /* 0x000000020202c819 */ /* 0x000fc4000001020b */
[C---:B---3--:R-:W-:Y:S02]  /*0c60*/  @!P4 IADD3 R30, P1, PT, R3.reuse, R30, RZ ;  /* 0x0000001e031ec210 */ /* 0x048fe40007f3e0ff */
[----:B------:R-:W-:Y:S02]  /*0c70*/  IADD3 R5, PT, PT, R4, 0x60, RZ ;  /* 0x0000006004057810 */ /* 0x000fe40007ffe0ff */
[C---:B------:R-:W-:Y:S02]  /*0c80*/  @!P4 IADD3.X R31, PT, PT, R2.reuse, R31, RZ, P1, !PT ;  /* 0x0000001f021fc210 */ /* 0x040fe40000ffe4ff */
[----:B----4-:R-:W-:Y:S02]  /*0c90*/  @!P4 IADD3 R32, P1, PT, R3, R32, RZ ;  /* 0x000000200320c210 */ /* 0x010fe40007f3e0ff */
[----:B------:R-:W-:Y:S02]  /*0ca0*/  SHF.R.S32.HI R11, RZ, 0x1f, R5 ;  /* 0x0000001fff0b7819 */ /* 0x000fe40000011405 */
[----:B------:R-:W-:-:S02]  /*0cb0*/  @!P4 IADD3.X R33, PT, PT, R2, R33, RZ, P1, !PT ;  /* 0x000000210221c210 */ /* 0x000fc40000ffe4ff */
[----:B------:R-:W-:Y:S01]  /*0cc0*/  ISETP.GE.U32.AND P1, PT, R5, UR16, PT ;  /* 0x0000001005007c0c */ /* 0x000fe2000bf26070 */
[----:B------:R-:W-:Y:S03]  /*0cd0*/  @!P2 STL.64 [R1+0x260], R12 ;  /* 0x0002600c0100a387 */ /* 0x000fe60000100a00 */
[----:B------:R-:W-:-:S13]  /*0ce0*/  ISETP.GE.AND.EX P2, PT, R11, UR17, PT, P1 ;  /* 0x000000110b007c0c */ /* 0x000fda000bf46310 */
[----:B------:R-:W0:Y:S01]  /*0cf0*/  @!P2 LDC.64 R2, c[0x0][0x3f8] ;  /* 0x0000fe00ff02ab82 */ /* 0x000e220000000a00 */
[----:B------:R1:W-:Y:S07]  /*0d00*/  STL.64 [R1+0x270], R36 ;  /* 0x0002702401007387 */ /* 0x0003ee0000100a00 */
[----:B------:R-:W2:Y:S01]  /*0d10*/  @!P2 LDC.64 R34, c[0x0][0x3a0] ;  /* 0x0000e800ff22ab82 */ /* 0x000ea20000000a00 */
[----:B------:R-:W-:-:S07]  /*0d20*/  @!P2 MOV R10, R6 ;  /* 0x00000006000aa202 */ /* 0x000fce0000000f00 */
[----:B-1----:R-:W1:Y:S01]  /*0d30*/  @!P2 LDC.64 R36, c[0x0][0x398] ;  /* 0x0000e600ff24ab82 */ /* 0x002e620000000a00 */
[----:B0-----:R-:W-:Y:S01]  /*0d40*/  @!P2 IMAD R16, R11, R2, RZ ;  /* 0x000000020b10a224 */ /* 0x001fe200078e02ff */
[----:B------:R-:W-:-:S03]  /*0d50*/  @!P2 MOV R11, R9 ;  /* 0x00000009000ba202 */ /* 0x000fc60000000f00 */
[C---:B------:R-:W-:Y:S02]  /*0d60*/  @!P2 IMAD R16, R5.reuse, R3, R16 ;  /* 0x000000030510a224 */ /* 0x040fe400078e0210 */
[----:B------:R-:W-:-:S05]  /*0d70*/  @!P2 IMAD.WIDE.U32 R2, R5, R2, R10 ;  /* 0x000000020502a225 */ /* 0x000fca00078e000a */
[----:B------:R-:W-:Y:S02]  /*0d80*/  @!P2 IADD3 R5, PT, PT, R3, R16, RZ ;  /* 0x000000100305a210 */ /* 0x000fe40007ffe0ff */
[C---:B------:R-:W-:Y:S02]  /*0d90*/  @!P2 SHF.L.U32 R3, R2.reuse, 0x2, RZ ;  /* 0x000000020203a819 */ /* 0x040fe400000006ff */
[----:B------:R-:W-:Y:S02]  /*0da0*/  @!P2 SHF.L.U64.HI R2, R2, 0x2, R5 ;  /* 0x000000020202a819 */ /* 0x000fe40000010205 */
[----:B--2---:R-:W-:Y:S02]  /*0db0*/  @!P2 IADD3 R34, P1, PT, R3, R34, RZ ;  /* 0x000000220322a210 */ /* 0x004fe40007f3e0ff */
[----:B------:R-:W-:Y:S02]  /*0dc0*/  LOP3.LUT R0, R0, 0xffefffff, RZ, 0xc0, !PT ;  /* 0xffefffff00007812 */ /* 0x000fe400078ec0ff */
[----:B------:R-:W-:-:S02]  /*0dd0*/  @!P2 IADD3.X R35, PT, PT, R2, R35, RZ, P1, !PT ;  /* 0x000000230223a210 */ /* 0x000fc40000ffe4ff */
[----:B------:R-:W-:Y:S02]  /*0de0*/  @P4 LOP3.LUT R0, R0, 0x100000, RZ, 0xfc, !PT ;  /* 0x0010000000004812 */ /* 0x000fe400078efcff */
[----:B-1----:R-:W-:Y:S02]  /*0df0*/  @!P2 IADD3 R36, P1, PT, R3, R36, RZ ;  /* 0x000000240324a210 */ /* 0x002fe40007f3e0ff */
        /* <DEDUP_REMOVED lines=21> */
[----:B------:R-:W-:Y:S02]  /*0f50*/  @!P2 STL.64 [R1+0x310], R12 ;  /* 0x0003100c0100a387 */ /* 0x000fe40000100a00 */
        /* <DEDUP_REMOVED lines=382> */
[----:B------:R-:W-:Y:S01]  /*2740*/  @!P2 IMAD.WIDE.U32 R16, R5, R10, R16 ;  /* 0x0000000a0510a225 */ /* 0x000fe200078e0010 */
[----:B------:R1:W-:Y:S04]  /*2750*/  STL [R1+0x55c], R30 ;  /* 0x00055c1e01007387 */ /* 0x0003e80000100800 */
[----:B------:R-:W-:Y:S02]  /*2760*/  @!P2 IADD3 R5, PT, PT, R17, R11, RZ ;  /* 0x0000000b1105a210 */ /* 0x000fe40007ffe0ff */
[C---:B------:R-:W-:Y:S02]  /*2770*/  @!P2 SHF.L.U32 R10, R16.reuse, 0x2, RZ ;  /* 0x00000002100aa819 */ /* 0x040fe400000006ff */
[----:B------:R-:W-:Y:S02]  /*2780*/  @!P2 SHF.L.U64.HI R5, R16, 0x2, R5 ;  /* 0x000000021005a819 */ /* 0x000fe40000010205 */
[----:B-1----:R-:W-:Y:S01]  /*2790*/  @!P2 IADD3 R30, P1, PT, R10, R2, RZ ;  /* 0x000000020a1ea210 */ /* 0x002fe20007f3e0ff */
[----:B------:R0:W-:Y:S03]  /*27a0*/  STL [R1+0x558], R31 ;  /* 0x0005581f01007387 */ /* 0x0001e60000100800 */
[----:B0-----:R-:W-:-:S02]  /*27b0*/  @!P2 IADD3.X R31, PT, PT, R5, R3, RZ, P1, !PT ;  /* 0x00000003051fa210 */ /* 0x001fc40000ffe4ff */
[----:B------:R-:W0:Y:S01]  /*27c0*/  @!P2 LDC.64 R2, c[0x0][0x398] ;  /* 0x0000e600ff02ab82 */ /* 0x000e220000000a00 */
[----:B------:R0:W-:Y:S04]  /*27d0*/  STL [R1+0x598], R20 ;  /* 0x0005981401007387 */ /* 0x0001e80000100800 */
[----:B------:R1:W-:Y:S01]  /*27e0*/  STL [R1+0x580], R21 ;  /* 0x0005801501007387 */ /* 0x0003e20000100800 */
[----:B------:R-:W-:-:S04]  /*27f0*/  LOP3.LUT R0, R0, 0xfffffffd, RZ, 0xc0, !PT ;  /* 0xfffffffd00007812 */ /* 0x000fc800078ec0ff */
[----:B------:R-:W-:Y:S02]  /*2800*/  @P2 LOP3.LUT R0, R0, 0x2, RZ, 0xfc, !PT ;  /* 0x0000000200002812 */ /* 0x000fe400078efcff */
[----:B0-----:R-:W-:-:S04]  /*2810*/  @!P2 IADD3 R20, P1, PT, R10, R2, RZ ;  /* 0x000000020a14a210 */ /* 0x001fc80007f3e0ff */
[----:B-1----:R-:W-:Y:S02]  /*2820*/  @!P2 IADD3.X R21, PT, PT, R5, R3, RZ, P1, !PT ;  /* 0x000000030515a210 */ /* 0x002fe40000ffe4ff */
[----:B------:R-:W-:-:S04]  /*2830*/  IADD3 R5, PT, PT, R4, 0x190, RZ ;  /* 0x0000019004057810 */ /* 0x000fc80007ffe0ff */
        /* <DEDUP_REMOVED lines=29> */
[----:B------:R-:W-:Y:S01]  /*2a10*/  @!P1 IMAD.WIDE.U32 R16, R5, R10, R16 ;  /* 0x0000000a05109225 */ /* 0x000fe200078e0010 */
[----:B------:R-:W-:-:S04]  /*2a20*/  LOP3.LUT R0, R0, 0xfffffffe, RZ, 0xc0, !PT ;  /* 0xfffffffe00007812 */ /* 0x000fc800078ec0ff */
[----:B------:R-:W-:Y:S02]  /*2a30*/  @!P1 IADD3 R5, PT, PT, R17, R11, RZ ;  /* 0x0000000b11059210 */ /* 0x000fe40007ffe0ff */
[----:B------:R-:W-:Y:S02]  /*2a40*/  @!P1 SHF.L.U32 R10, R16, 0x2, RZ ;  /* 0x00000002100a9819 */ /* 0x000fe400000006ff */
[----:B------:R-:W-:Y:S02]  /*2a50*/  @P2 LOP3.LUT R0, R0, 0x1, RZ, 0xfc, !PT ;  /* 0x0000000100002812 */ /* 0x000fe400078efcff */
[----:B------:R-:W-:Y:S02]  /*2a60*/  @!P1 SHF.L.U64.HI R5, R16, 0x2, R5 ;  /* 0x0000000210059819 */ /* 0x000fe40000010205 */
[----:B-1----:R-:W-:-:S04]  /*2a70*/  @!P1 IADD3 R18, P2, PT, R10, R2, RZ ;  /* 0x000000020a129210 */ /* 0x002fc80007f5e0ff */
[----:B------:R-:W-:Y:S02]  /*2a80*/  @!P1 IADD3.X R19, PT, PT, R5, R3, RZ, P2, !PT ;  /* 0x0000000305139210 */ /* 0x000fe400017fe4ff */
[----:B------:R-:W0:Y:S01]  /*2a90*/  @!P1 LDC.64 R2, c[0x0][0x398] ;  /* 0x0000e600ff029b82 */ /* 0x000e220000000a00 */
[----:B------:R0:W-:Y:S02]  /*2aa0*/  STL.64 [R1+0x550], R36 ;  /* 0x0005502401007387 */ /* 0x0001e40000100a00 */
        /* <DEDUP_REMOVED lines=13> */
[----:B------:R0:W-:Y:S04]  /*2b80*/  @!P1 STL.64 [R1+0x2c8], R18 ;  /* 0x0002c81201009387 */ /* 0x0001e80000100a00 */
[----:B------:R-:W-:Y:S02]  /*2b90*/  @!P2 IADD3 R5, PT, PT, R17, R11, RZ ;  /* 0x0000000b1105a210 */ /* 0x000fe40007ffe0ff */
[C---:B------:R-:W-:Y:S02]  /*2ba0*/  @!P2 SHF.L.U32 R10, R16.reuse, 0x2, RZ ;  /* 0x00000002100aa819 */ /* 0x040fe400000006ff */
[----:B------:R-:W-:Y:S02]  /*2bb0*/  @!P2 SHF.L.U64.HI R5, R16, 0x2, R5 ;  /* 0x000000021005a819 */ /* 0x000fe40000010205 */
[----:B0-----:R-:W-:-:S02]  /*2bc0*/  MOV R18, R14 ;  /* 0x0000000e00127202 */ /* 0x001fc40000000f00 */
[C---:B-1----:R-:W-:Y:S02]  /*2bd0*/  @!P2 IADD3 R14, P3, PT, R10.reuse, R2, RZ ;  /* 0x000000020a0ea210 */ /* 0x042fe40007f7e0ff */
[----:B------:R-:W-:Y:S02]  /*2be0*/  MOV R19, R15 ;  /* 0x0000000f00137202 */ /* 0x000fe40000000f00 */
[----:B------:R-:W-:Y:S02]  /*2bf0*/  @!P2 IADD3.X R15, PT, PT, R5, R3, RZ, P3, !PT ;  /* 0x00000003050fa210 */ /* 0x000fe40001ffe4ff */
[----:B------:R-:W0:Y:S01]  /*2c00*/  @!P2 LDC.64 R2, c[0x0][0x398] ;  /* 0x0000e600ff02ab82 */ /* 0x000e220000000a00 */
[----:B------:R0:W-:Y:S04]  /*2c10*/  STL [R1+0x57c], R22 ;  /* 0x00057c1601007387 */ /* 0x0001e80000100800 */
[----:B------:R1:W-:Y:S01]  /*2c20*/  STL [R1+0x578], R23 ;  /* 0x0005781701007387 */ /* 0x0003e20000100800 */
        /* <DEDUP_REMOVED lines=42> */
[----:B------:R-:W0:Y:S02]  /*2ed0*/  @!P4 LDC.64 R2, c[0x0][0x398] ;  /* 0x0000e600ff02cb82 */ /* 0x000e240000000a00 */
[----:B0-----:R-:W-:-:S04]  /*2ee0*/  @!P4 IADD3 R16, P5, PT, R10, R2, RZ ;  /* 0x000000020a10c210 */ /* 0x001fc80007fbe0ff */
[----:B------:R-:W-:Y:S02]  /*2ef0*/  @!P4 IADD3.X R17, PT, PT, R5, R3, RZ, P5, !PT ;  /* 0x000000030511c210 */ /* 0x000fe40002ffe4ff */
[----:B------:R-:W-:-:S03]  /*2f00*/  IADD3 R5, PT, PT, R4, 0x1e0, RZ ;  /* 0x000001e004057810 */ /* 0x000fc60007ffe0ff */
[----:B------:R0:W-:Y:S01]  /*2f10*/  @!P4 STL.64 [R1+0x290], R16 ;  /* 0x000290100100c387 */ /* 0x0001e20000100a00 */
[----:B------:R-:W-:Y:S02]  /*2f20*/  ISETP.GE.U32.AND P5, PT, R5, UR16, PT ;  /* 0x0000001005007c0c */ /* 0x000fe4000bfa6070 */
[----:B0-----:R-:W-:-:S04]  /*2f30*/  SHF.R.S32.HI R16, RZ, 0x1f, R5 ;  /* 0x0000001fff107819 */ /* 0x001fc80000011405 */
        /* <DEDUP_REMOVED lines=15> */
[----:B0-----:R-:W-:-:S04]  /*3030*/  @!P5 IADD3 R10, P6, PT, R10, R2, RZ ;  /* 0x000000020a0ad210 */ /* 0x001fc80007fde0ff */
[----:B------:R-:W-:Y:S02]  /*3040*/  @!P5 IADD3.X R11, PT, PT, R5, R3, RZ, P6, !PT ;  /* 0x00000003050bd210 */ /* 0x000fe400037fe4ff */
[----:B------:R-:W-:-:S04]  /*3050*/  IADD3 R5, PT, PT, R4, 0x1f0, RZ ;  /* 0x000001f004057810 */ /* 0x000fc80007ffe0ff */
[----:B-1----:R-:W-:Y:S02]  /*3060*/  SHF.R.S32.HI R16, RZ, 0x1f, R5 ;  /* 0x0000001fff107819 */ /* 0x002fe40000011405 */
[----:B------:R-:W-:-:S04]  /*3070*/  ISETP.GE.U32.AND P6, PT, R5, UR16, PT ;  /* 0x0000001005007c0c */ /* 0x000fc8000bfc6070 */
[----:B------:R-:W-:Y:S01]  /*3080*/  ISETP.GE.AND.EX P6, PT, R16, UR17, PT, P6 ;  /* 0x0000001110007c0c */ /* 0x000fe2000bfc6360 */
[----:B------:R0:W-:-:S12]  /*3090*/  @!P5 STL.64 [R1+0x280], R10 ;  /* 0x0002800a0100d387 */ /* 0x0001d80000100a00 */
[----:B0-----:R-:W0:Y:S08]  /*30a0*/  @!P6 LDC.64 R10, c[0x0][0x3f8] ;  /* 0x0000fe00ff0aeb82 */ /* 0x001e300000000a00 */
[----:B------:R-:W1:Y:S01]  /*30b0*/  @!P6 LDC.64 R2, c[0x0][0x3a0] ;  /* 0x0000e800ff02eb82 */ /* 0x000e620000000a00 */
[----:B------:R-:W-:Y:S01]  /*30c0*/  @!P6 MOV R17, R9 ;  /* 0x000000090011e202 */ /* 0x000fe20000000f00 */
[----:B0-----:R-:W-:-:S04]  /*30d0*/  @!P6 IMAD R16, R16, R10, RZ ;  /* 0x0000000a1010e224 */ /* 0x001fc800078e02ff */
[----:B------:R-:W-:Y:S01]  /*30e0*/  @!P6 IMAD R11, R5, R11, R16 ;  /* 0x0000000b050be224 */ /* 0x000fe200078e0210 */
[----:B------:R-:W-:-:S05]  /*30f0*/  @!P6 MOV R16, R6 ;  /* 0x000000060010e202 */ /* 0x000fca0000000f00 */
[----:B------:R-:W-:Y:S01]  /*3100*/  @!P6 IMAD.WIDE.U32 R16, R5, R10, R16 ;  /* 0x0000000a0510e225 */ /* 0x000fe200078e0010 */
[----:B------:R-:W-:Y:S01]  /*3110*/  LOP3.LUT R0, R0, 0xfbffffff, RZ, 0xc0, !PT ;  /* 0xfbffffff00007812 */ /* 0x000fe200078ec0ff */
[----:B------:R1:W-:Y:S03]  /*3120*/  STL [R1+0x4c0], R8 ;  /* 0x0004c00801007387 */ /* 0x0003e60000100800 */
[----:B------:R-:W-:Y:S02]  /*3130*/  @!P6 IADD3 R5, PT, PT, R17, R11, RZ ;  /* 0x0000000b1105e210 */ /* 0x000fe40007ffe0ff */
[----:B------:R-:W-:Y:S02]  /*3140*/  @!P6 SHF.L.U32 R10, R16, 0x2, RZ ;  /* 0x00000002100ae819 */ /* 0x000fe400000006ff */
[----:B------:R-:W-:Y:S02]  /*3150*/  @P1 LOP3.LUT R0, R0, 0x4000000, RZ, 0xfc, !PT ;  /* 0x0400000000001812 */ /* 0x000fe400078efcff */
[----:B------:R-:W-:-:S02]  /*3160*/  @!P6 SHF.L.U64.HI R5, R16, 0x2, R5 ;  /* 0x000000021005e819 */ /* 0x000fc40000010205 */
[----:B-1----:R-:W-:Y:S01]  /*3170*/  @!P6 IADD3 R8, P1, PT, R10, R2, RZ ;  /* 0x000000020a08e210 */ /* 0x002fe20007f3e0ff */
[----:B------:R0:W-:Y:S01]  /*3180*/  STL [R1+0x4bc], R9 ;  /* 0x0004bc0901007387 */ /* 0x0001e20000100800 */
[----:B------:R-:W-:-:S03]  /*3190*/  MOV R11, R15 ;  /* 0x0000000f000b7202 */ /* 0x000fc60000000f00 */
[----:B------:R1:W-:Y:S04]  /*31a0*/  STL [R1+0x4b8], R4 ;  /* 0x0004b80401007387 */ /* 0x0003e80000100800 */
[----:B------:R-:W2:Y:S01]  /*31b0*/  LDL.LU.64 R16, [R1+0x260] ;  /* 0x0002600001107983 */ /* 0x000ea20000300a00 */
[----:B0-----:R-:W-:Y:S02]  /*31c0*/  @!P6 IADD3.X R9, PT, PT, R5, R3, RZ, P1, !PT ;  /* 0x000000030509e210 */ /* 0x001fe40000ffe4ff */
[----:B------:R-:W0:Y:S03]  /*31d0*/  @!P6 LDC.64 R2, c[0x0][0x398] ;  /* 0x0000e600ff02eb82 */ /* 0x000e260000000a00 */
[----:B------:R0:W-:Y:S01]  /*31e0*/  @!P6 STL.64 [R1+0x228], R8 ;  /* 0x000228080100e387 */ /* 0x0001e20000100a00 */
[----:B-1----:R-:W-:-:S02]  /*31f0*/  MOV R4, R12 ;  /* 0x0000000c00047202 */ /* 0x002fc40000000f00 */
[----:B0-----:R-:W-:Y:S02]  /*3200*/  @!P6 IADD3 R8, P1, PT, R10, R2, RZ ;  /* 0x000000020a08e210 */ /* 0x001fe40007f3e0ff */
[----:B------:R-:W-:Y:S02]  /*3210*/  MOV R10, R14 ;  /* 0x0000000e000a7202 */ /* 0x000fe40000000f00 */
[----:B------:R-:W-:Y:S01]  /*3220*/  @!P6 IADD3.X R9, PT, PT, R5, R3, RZ, P1, !PT ;  /* 0x000000030509e210 */ /* 0x000fe20000ffe4ff */
[----:B------:R-:W3:Y:S01]  /*3230*/  LDL.LU.64 R14, [R1+0x590] ;  /* 0x00059000010e7983 */ /* 0x000ee20000300a00 */
[----:B------:R-:W-:-:S03]  /*3240*/  MOV R5, R13 ;  /* 0x0000000d00057202 */ /* 0x000fc60000000f00 */
[----:B------:R-:W4:Y:S01]  /*3250*/  LDL.LU.64 R12, [R1+0x588] ;  /* 0x00058800010c7983 */ /* 0x000f220000300a00 */
[----:B------:R-:W-:-:S03]  /*3260*/  CS2R R2, SRZ ;  /* 0x0000000000027805 */ /* 0x000fc6000001ff00 */
[----:B------:R0:W-:Y:S04]  /*3270*/  STL [R1+0x4d8], R8 ;  /* 0x0004d80801007387 */ /* 0x0001e80000100800 */
[----:B------:R1:W-:Y:S01]  /*3280*/  STL [R1+0x4d4], R9 ;  /* 0x0004d40901007387 */ /* 0x0003e20000100800 */
[----:B0-----:R-:W-:Y:S02]  /*3290*/  MOV R8, R10 ;  /* 0x0000000a00087202 */ /* 0x001fe40000000f00 */
[----:B-1----:R-:W-:Y:S02]  /*32a0*/  MOV R9, R11 ;  /* 0x0000000b00097202 */ /* 0x002fe40000000f00 */
[----:B------:R-:W-:Y:S01]  /*32b0*/  CS2R R10, SRZ ;  /* 0x00000000000a7805 */ /* 0x000fe2000001ff00 */
[----:B---3--:R-:W3:Y:S05]  /*32c0*/  @!P0 LDG.E.64 R2, desc[UR10][R14.64] ;  /* 0x0000000a0e028981 */ /* 0x008eea000c1e1b00 */
[----:B----4-:R0:W4:Y:S04]  /*32d0*/  @!P0 LDG.E.64 R10, desc[UR10][R12.64] ;  /* 0x0000000a0c0a8981 */ /* 0x010128000c1e1b00 */
[----:B------:R-:W2:Y:S01]  /*32e0*/  LDL.LU.64 R14, [R1+0x270] ;  /* 0x00027000010e7983 */ /* 0x000ea20000300a00 */
[----:B------:R-:W-:-:S03]  /*32f0*/  LOP3.LUT R0, R0, 0xf7ffffff, RZ, 0xc0, !PT ;  /* 0xf7ffffff00007812 */ /* 0x000fc600078ec0ff */
[----:B------:R1:W-:Y:S01]  /*3300*/  STL [R1+0x4c4], R7 ;  /* 0x0004c40701007387 */ /* 0x0003e20000100800 */
[----:B------:R-:W-:Y:S02]  /*3310*/  @P2 LOP3.LUT R0, R0, 0x8000000, RZ, 0xfc, !PT ;  /* 0x0800000000002812 */ /* 0x000fe400078efcff */
[----:B0-----:R-:W-:Y:S01]  /*3320*/  CS2R R12, SRZ ;  /* 0x00000000000c7805 */ /* 0x001fe2000001ff00 */
[----:B------:R0:W-:Y:S01]  /*3330*/  STL [R1+0x560], R33 ;  /* 0x0005602101007387 */ /* 0x0001e20000100800 */
[----:B-1----:R-:W-:Y:S01]  /*3340*/  MOV R7, R21 ;  /* 0x0000001500077202 */ /* 0x002fe20000000f00 */
[----:B------:R-:W-:Y:S01]  /*3350*/  HFMA2 R21, -RZ, RZ, 0, 0 ;  /* 0x00000000ff157431 */ /* 0x000fe200000001ff */
[----:B0-----:R-:W-:Y:S01]  /*3360*/  MOV R33, RZ ;  /* 0x000000ff00217202 */ /* 0x001fe20000000f00 */
[----:B------:R0:W-:Y:S02]  /*3370*/  STL [R1+0x4d0], R6 ;  /* 0x0004d00601007387 */ /* 0x0001e40000100800 */
[----:B0-----:R-:W-:-:S02]  /*3380*/  MOV R6, R20 ;  /* 0x0000001400067202 */ /* 0x001fc40000000f00 */
[----:B------:R-:W2:Y:S01]  /*3390*/  LDL.LU R20, [R1+0x598] ;  /* 0x0005980001147983 */ /* 0x000ea20000300800 */
[----:B---3--:R-:W-:Y:S02]  /*33a0*/  @!P0 MOV R21, R2 ;  /* 0x0000000200158202 */ /* 0x008fe40000000f00 */
[----:B------:R-:W-:Y:S02]  /*33b0*/  @!P0 MOV R12, R3 ;  /* 0x00000003000c8202 */ /* 0x000fe40000000f00 */
[----:B----4-:R-:W-:Y:S02]  /*33c0*/  @!P0 MOV R13, R10 ;  /* 0x0000000a000d8202 */ /* 0x010fe40000000f00 */
[----:B------:R-:W-:Y:S02]  /*33d0*/  @!P0 MOV R33, R11 ;  /* 0x0000000b00218202 */ /* 0x000fe40000000f00 */
[----:B------:R-:W-:Y:S01]  /*33e0*/  LOP3.LUT P0, RZ, R0, 0x1000000, RZ, 0xc0, !PT ;  /* 0x0100000000ff7812 */ /* 0x000fe2000780c0ff */
[----:B------:R-:W-:Y:S04]  /*33f0*/  STL [R1+0x304], R12 ;  /* 0x0003040c01007387 */ /* 0x000fe80000100800 */
[----:B------:R0:W-:Y:S02]  /*3400*/  STL [R1+0x26c], R13 ;  /* 0x00026c0d01007387 */ /* 0x0001e40000100800 */
[----:B0-----:R-:W-:-:S06]  /*3410*/  CS2R R12, SRZ ;  /* 0x00000000000c7805 */ /* 0x001fcc000001ff00 */
[----:B--2---:R0:W2:Y:S02]  /*3420*/  @!P0 LDG.E.64 R12, desc[UR10][R14.64] ;  /* 0x0000000a0e0c8981 */ /* 0x0040a4000c1e1b00 */
[----:B0-----:R-:W-:-:S06]  /*3430*/  CS2R R14, SRZ ;  /* 0x00000000000e7805 */ /* 0x001fcc000001ff00 */
[----:B------:R0:W3:Y:S04]  /*3440*/  @!P0 LDG.E.64 R14, desc[UR10][R16.64] ;  /* 0x0000000a100e8981 */ /* 0x0000e8000c1e1b00 */
[----:B------:R1:W-:Y:S04]  /*3450*/  STL [R1+0x2f0], R21 ;  /* 0x0002f01501007387 */ /* 0x0003e80000100800 */
[----:B-1----:R-:W4:Y:S01]  /*3460*/  LDL.LU R21, [R1+0x580] ;  /* 0x0005800001157983 */ /* 0x002f220000300800 */
[----:B0-----:R-:W-:Y:S02]  /*3470*/  CS2R R16, SRZ ;  /* 0x0000000000107805 */ /* 0x001fe4000001ff00 */
[----:B------:R-:W-:-:S02]  /*3480*/  LOP3.LUT P2, RZ, R0, 0x800000, RZ, 0xc0, !PT ;  /* 0x0080000000ff7812 */ /* 0x000fc4000784c0ff */
[----:B--2---:R-:W-:-:S05]  /*3490*/  @!P0 MOV R16, R12 ;  /* 0x0000000c00108202 */ /* 0x004fca0000000f00 */
[----:B------:R0:W-:Y:S02]  /*34a0*/  STL [R1+0x328], R16 ;  /* 0x0003281001007387 */ /* 0x0001e40000100800 */
[----:B0-----:R-:W-:Y:S02]  /*34b0*/  MOV R16, RZ ;  /* 0x000000ff00107202 */ /* 0x001fe40000000f00 */
[----:B---3--:R-:W-:Y:S02]  /*34c0*/  @!P0 MOV R17, R14 ;  /* 0x0000000e00118202 */ /* 0x008fe40000000f00 */
[----:B------:R-:W-:-:S03]  /*34d0*/  @!P0 MOV R16, R15 ;  /* 0x0000000f00108202 */ /* 0x000fc60000000f00 */
[----:B------:R-:W-:Y:S04]  /*34e0*/  STL [R1+0x274], R17 ;  /* 0x0002741101007387 */ /* 0x000fe80000100800 */
[----:B------:R0:W-:Y:S02]  /*34f0*/  STL [R1+0x27c], R16 ;  /* 0x00027c1001007387 */ /* 0x0001e40000100800 */
[----:B0-----:R-:W-:-:S06]  /*3500*/  CS2R R16, SRZ ;  /* 0x0000000000107805 */ /* 0x001fcc000001ff00 */
[----:B------:R0:W2:Y:S02]  /*3510*/  @!P2 LDG.E.64 R16, desc[UR10][R18.64] ;  /* 0x0000000a1210a981 */ /* 0x0000a4000c1e1b00 */
[----:B0-----:R-:W-:-:S06]  /*3520*/  CS2R R18, SRZ ;  /* 0x0000000000127805 */ /* 0x001fcc000001ff00 */
[----:B----4-:R0:W3:Y:S02]  /*3530*/  @!P2 LDG.E.64 R18, desc[UR10][R20.64] ;  /* 0x0000000a1412a981 */ /* 0x0100e4000c1e1b00 */
[----:B0-----:R-:W-:Y:S01]  /*3540*/  MOV R20, R22 ;  /* 0x0000001600147202 */ /* 0x001fe20000000f00 */
[----:B------:R-:W-:Y:S01]  /*3550*/  HFMA2 R22, -RZ, RZ, 0, 0 ;  /* 0x00000000ff167431 */ /* 0x000fe200000001ff */
[----:B------:R-:W-:Y:S02]  /*3560*/  MOV R21, R23 ;  /* 0x0000001700157202 */ /* 0x000fe40000000f00 */
[----:B--2---:R-:W-:-:S05]  /*3570*/  @!P2 MOV R22, R16 ;  /* 0x000000100016a202 */ /* 0x004fca0000000f00 */
[----:B------:R0:W-:Y:S02]  /*3580*/  STL [R1+0x370], R22 ;  /* 0x0003701601007387 */ /* 0x0001e40000100800 */
[----:B0-----:R-:W-:Y:S02]  /*3590*/  CS2R R22, SRZ ;  /* 0x0000000000167805 */ /* 0x001fe4000001ff00 */
[----:B------:R-:W-:Y:S02]  /*35a0*/  @!P2 MOV R22, R17 ;  /* 0x000000110016a202 */ /* 0x000fe40000000f00 */
[----:B---3--:R-:W-:-:S03]  /*35b0*/  @!P2 MOV R23, R18 ;  /* 0x000000120017a202 */ /* 0x008fc60000000f00 */
[----:B------:R0:W-:Y:S04]  /*35c0*/  STL [R1+0x38c], R22 ;  /* 0x00038c1601007387 */ /* 0x0001e80000100800 */
[----:B------:R1:W-:Y:S04]  /*35d0*/  STL [R1+0x2a0], R23 ;  /* 0x0002a01701007387 */ /* 0x0003e80000100800 */
[----:B0-----:R-:W2:Y:S04]  /*35e0*/  LDL.LU R22, [R1+0x57c] ;  /* 0x00057c0001167983 */ /* 0x001ea80000300800 */
[----:B-1----:R-:W2:Y:S01]  /*35f0*/  LDL.LU R23, [R1+0x578] ;  /* 0x0005780001177983 */ /* 0x002ea20000300800 */
[----:B------:R-:W-:-:S03]  /*3600*/  LOP3.LUT P1, RZ, R0, 0x400000, RZ, 0xc0, !PT ;  /* 0x0040000000ff7812 */ /* 0x000fc6000782c0ff */
[----:B------:R0:W-:Y:S02]  /*3610*/  STL.64 [R1+0x10], R2 ;  /* 0x0000100201007387 */ /* 0x0001e40000100a00 */
[----:B0-----:R-:W-:-:S08]  /*3620*/  CS2R R2, SRZ ;  /* 0x0000000000027805 */ /* 0x001fd0000001ff00 */
[----:B--2---:R0:W2:Y:S02]  /*3630*/  @!P1 LDG.E.64 R2, desc[UR10][R22.64] ;  /* 0x0000000a16029981 */ /* 0x0040a4000c1e1b00 */
[----:B0-----:R-:W-:Y:S01]  /*3640*/  MOV R22, R20 ;  /* 0x0000001400167202 */ /* 0x001fe20000000f00 */
[----:B------:R-:W-:Y:S01]  /*3650*/  HFMA2 R20, -RZ, RZ, 0, 0 ;  /* 0x00000000ff147431 */ /* 0x000fe200000001ff */
[----:B------:R-:W-:Y:S02]  /*3660*/  MOV R23, R21 ;  /* 0x0000001500177202 */ /* 0x000fe40000000f00 */
[----:B------:R-:W-:-:S06]  /*3670*/  MOV R21, RZ ;  /* 0x000000ff00157202 */ /* 0x000fcc0000000f00 */
[----:B------:R0:W3:Y:S04]  /*3680*/  @!P1 LDG.E.64 R20, desc[UR10][R24.64] ;  /* 0x0000000a18149981 */ /* 0x0000e8000c1e1b00 */
[----:B------:R1:W-:Y:S02]  /*3690*/  STL.64 [R1+0x110], R10 ;  /* 0x0001100a01007387 */ /* 0x0003e40000100a00 */
[----:B-1----:R-:W-:Y:S01]  /*36a0*/  MOV R10, R4 ;  /* 0x00000004000a7202 */ /* 0x002fe20000000f00 */
[----:B------:R-:W-:Y:S01]  /*36b0*/  HFMA2 R4, -RZ, RZ, 0, 0 ;  /* 0x00000000ff047431 */ /* 0x000fe200000001ff */
[----:B------:R-:W-:Y:S02]  /*36c0*/  MOV R11, R5 ;  /* 0x00000005000b7202 */ /* 0x000fe40000000f00 */
[----:B------:R-:W-:-:S02]  /*36d0*/  MOV R5, R27 ;  /* 0x0000001b00057202 */ /* 0x000fc40000000f00 */
[----:B0-----:R-:W-:Y:S02]  /*36e0*/  MOV R24, R28 ;  /* 0x0000001c00187202 */ /* 0x001fe40000000f00 */
[----:B------:R-:W-:Y:S02]  /*36f0*/  MOV R25, R29 ;  /* 0x0000001d00197202 */ /* 0x000fe40000000f00 */
[----:B------:R-:W4:Y:S01]  /*3700*/  LDL.LU.64 R28, [R1+0x570] ;  /* 0x00057000011c7983 */ /* 0x000f220000300a00 */
[----:B--2---:R-:W-:-:S05]  /*3710*/  @!P1 MOV R4, R2 ;  /* 0x0000000200049202 */ /* 0x004fca0000000f00 */
[----:B------:R0:W-:Y:S02]  /*3720*/  STL [R1+0x394], R4 ;  /* 0x0003940401007387 */ /* 0x0001e40000100800 */
[----:B0-----:R-:W-:Y:S02]  /*3730*/  MOV R4, R26 ;  /* 0x0000001a00047202 */ /* 0x001fe40000000f00 */
[----:B------:R-:W-:Y:S02]  /*3740*/  CS2R R26, SRZ ;  /* 0x00000000001a7805 */ /* 0x000fe4000001ff00 */
[----:B------:R-:W-:Y:S02]  /*3750*/  @!P1 MOV R26, R3 ;  /* 0x00000003001a9202 */ /* 0x000fe40000000f00 */
[----:B---3--:R-:W-:-:S03]  /*3760*/  @!P1 MOV R27, R20 ;  /* 0x00000014001b9202 */ /* 0x008fc60000000f00 */
[----:B------:R0:W-:Y:S04]  /*3770*/  STL [R1+0x3b8], R26 ;  /* 0x0003b81a01007387 */ /* 0x0001e80000100800 */
[----:B------:R1:W-:Y:S04]  /*3780*/  STL [R1+0x264], R27 ;  /* 0x0002641b01007387 */ /* 0x0003e80000100800 */
[----:B0-----:R-:W2:Y:S04]  /*3790*/  LDL.LU R26, [R1+0x568] ;  /* 0x00056800011a7983 */ /* 0x001ea80000300800 */
[----:B-1----:R-:W2:Y:S04]  /*37a0*/  LDL.LU R27, [R1+0x564] ;  /* 0x00056400011b7983 */ /* 0x002ea80000300800 */
[----:B------:R0:W-:Y:S02]  /*37b0*/  STL [R1+0x268], R33 ;  /* 0x0002682101007387 */ /* 0x0001e40000100800 */
[----:B0-----:R-:W-:Y:S01]  /*37c0*/  HFMA2 R33, -RZ, RZ, 0, 0 ;  /* 0x00000000ff217431 */ /* 0x001fe200000001ff */
[----:B------:R-:W-:-:S02]  /*37d0*/  @!P0 MOV R33, R13 ;  /* 0x0000000d00218202 */ /* 0x000fc40000000f00 */
[----:B------:R-:W-:Y:S01]  /*37e0*/  LOP3.LUT P0, RZ, R0, 0x200000, RZ, 0xc0, !PT ;  /* 0x0020000000ff7812 */ /* 0x000fe2000780c0ff */
[----:B------:R0:W-:Y:S02]  /*37f0*/  STL.64 [R1+0x18], R12 ;  /* 0x0000180c01007387 */ /* 0x0001e40000100a00 */
[----:B0-----:R-:W-:Y:S02]  /*3800*/  MOV R12, R10 ;  /* 0x0000000a000c7202 */ /* 0x001fe40000000f00 */
[----:B------:R-:W-:Y:S02]  /*3810*/  MOV R13, R11 ;  /* 0x0000000b000d7202 */ /* 0x000fe40000000f00 */
[----:B------:R-:W-:-:S06]  /*3820*/  CS2R R10, SRZ ;  /* 0x00000000000a7805 */ /* 0x000fcc000001ff00 */
[----:B--2---:R0:W2:Y:S02]  /*3830*/  @!P0 LDG.E.64 R10, desc[UR10][R26.64] ;  /* 0x0000000a1a0a8981 */ /* 0x0040a4000c1e1b00 */
[----:B0-----:R-:W-:Y:S02]  /*3840*/  MOV R26, R12 ;  /* 0x0000000c001a7202 */ /* 0x001fe40000000f00 */
[----:B------:R-:W-:Y:S02]  /*3850*/  MOV R27, R13 ;  /* 0x0000000d001b7202 */ /* 0x000fe40000000f00 */
[----:B------:R-:W-:-:S06]  /*3860*/  CS2R R12, SRZ ;  /* 0x00000000000c7805 */ /* 0x000fcc000001ff00 */
[----:B----4-:R-:W3:Y:S04]  /*3870*/  @!P0 LDG.E.64 R12, desc[UR10][R28.64] ;  /* 0x0000000a1c0c8981 */ /* 0x010ee8000c1e1b00 */
[----:B------:R0:W-:Y:S04]  /*3880*/  STL.64 [R1+0x118], R14 ;  /* 0x0001180e01007387 */ /* 0x0001e80000100a00 */
[----:B------:R1:W-:Y:S04]  /*3890*/  STL [R1+0x354], R33 ;  /* 0x0003542101007387 */ /* 0x0003e80000100800 */
[----:B------:R-:W-:Y:S01]  /*38a0*/  STL.64 [R1+0x20], R16 ;  /* 0x0000201001007387 */ /* 0x000fe20000100a00 */
[----:B0-----:R-:W-:Y:S01]  /*38b0*/  MOV R14, R24 ;  /* 0x00000018000e7202 */ /* 0x001fe20000000f00 */
[----:B------:R-:W-:Y:S01]  /*38c0*/  HFMA2 R24, -RZ, RZ, 0, 0 ;  /* 0x00000000ff187431 */ /* 0x000fe200000001ff */
[----:B------:R-:W-:Y:S01]  /*38d0*/  MOV R15, R25 ;  /* 0x00000019000f7202 */ /* 0x000fe20000000f00 */
[----:B-1----:R-:W-:Y:S01]  /*38e0*/  HFMA2 R33, -RZ, RZ, 0, 0 ;  /* 0x00000000ff217431 */ /* 0x002fe200000001ff */
[----:B------:R-:W-:Y:S01]  /*38f0*/  @!P2 MOV R33, R19 ;  /* 0x000000130021a202 */ /* 0x000fe20000000f00 */
[----:B------:R-:W-:Y:S01]  /*3900*/  STL.64 [R1+0x120], R18 ;  /* 0x0001201201007387 */ /* 0x000fe20000100a00 */
[----:B------:R-:W-:-:S02]  /*3910*/  MOV R25, R9 ;  /* 0x0000000900197202 */ /* 0x000fc40000000f00 */
[----:B------:R-:W-:Y:S01]  /*3920*/  MOV R9, R31 ;  /* 0x0000001f00097202 */ /* 0x000fe20000000f00 */
[----:B------:R0:W-:Y:S04]  /*3930*/  STL [R1+0x278], R33 ;  /* 0x0002782101007387 */ /* 0x0001e80000100800 */
[----:B------:R-:W-:Y:S04]  /*3940*/  STL.64 [R1+0x28], R2 ;  /* 0x0000280201007387 */ /* 0x000fe80000100a00 */
[----:B------:R-:W-:Y:S01]  /*3950*/  STL.64 [R1+0x128], R20 ;  /* 0x0001281401007387 */ /* 0x000fe20000100a00 */
[----:B0-----:R-:W-:Y:S01]  /*3960*/  HFMA2 R33, -RZ, RZ, 0, 0 ;  /* 0x00000000ff217431 */ /* 0x001fe200000001ff */
[----:B------:R-:W-:-:S02]  /*3970*/  @!P1 MOV R33, R21 ;  /* 0x0000001500219202 */ /* 0x000fc40000000f00 */
[----:B------:R-:W4:Y:S04]  /*3980*/  LDL.LU.64 R28, [R1+0x2c8] ;  /* 0x0002c800011c7983 */ /* 0x000f280000300a00 */
[----:B------:R0:W-:Y:S02]  /*3990*/  STL [R1+0x2c0], R33 ;  /* 0x0002c02101007387 */ /* 0x0001e40000100800 */
[----:B0-----:R-:W-:Y:S01]  /*39a0*/  HFMA2 R33, -RZ, RZ, 0, 0 ;  /* 0x00000000ff217431 */ /* 0x001fe200000001ff */
[----:B--2---:R-:W-:-:S05]  /*39b0*/  @!P0 MOV R24, R10 ;  /* 0x0000000a00188202 */ /* 0x004fca0000000f00 */
[----:B------:R0:W-:Y:S02]  /*39c0*/  STL [R1+0x3bc], R24 ;  /* 0x0003bc1801007387 */ /* 0x0001e40000100800 */
[----:B0-----:R-:W-:Y:S02]  /*39d0*/  MOV R24, R8 ;  /* 0x0000000800187202 */ /* 0x001fe40000000f00 */
[----:B------:R-:W-:Y:S02]  /*39e0*/  MOV R8, R30 ;  /* 0x0000001e00087202 */ /* 0x000fe40000000f00 */
[----:B------:R-:W-:Y:S02]  /*39f0*/  CS2R R30, SRZ ;  /* 0x00000000001e7805 */ /* 0x000fe4000001ff00 */
[----:B---3--:R-:W-:Y:S02]  /*3a00*/  @!P0 MOV R30, R12 ;  /* 0x0000000c001e8202 */ /* 0x008fe40000000f00 */
[----:B------:R-:W-:-:S03]  /*3a10*/  @!P0 MOV R31, R13 ;  /* 0x0000000d001f8202 */ /* 0x000fc60000000f00 */
[----:B------:R0:W-:Y:S04]  /*3a20*/  STL [R1+0x2a4], R30 ;  /* 0x0002a41e01007387 */ /* 0x0001e80000100800 */
[----:B------:R1:W-:Y:S01]  /*3a30*/  STL [R1+0x2d8], R31 ;  /* 0x0002d81f01007387 */ /* 0x0003e20000100800 */
[----:B------:R-:W-:-:S03]  /*3a40*/  @!P0 MOV R33, R11 ;  /* 0x0000000b00218202 */ /* 0x000fc60000000f00 */
[----:B0-----:R-:W2:Y:S04]  /*3a50*/  LDL.LU R30, [R1+0x55c] ;  /* 0x00055c00011e7983 */ /* 0x001ea80000300800 */
[----:B-1----:R-:W2:Y:S04]  /*3a60*/  LDL.LU R31, [R1+0x558] ;  /* 0x00055800011f7983 */ /* 0x002ea80000300800 */
[----:B------:R0:W-:Y:S04]  /*3a70*/  STL [R1+0x3d8], R33 ;  /* 0x0003d82101007387 */ /* 0x0001e80000100800 */
[----:B0-----:R-:W3:Y:S01]  /*3a80*/  LDL.LU R33, [R1+0x560] ;  /* 0x0005600001217983 */ /* 0x001ee20000300800 */
[----:B------:R-:W-:-:S02]  /*3a90*/  LOP3.LUT P2, RZ, R0, 0x100000, RZ, 0xc0, !PT ;  /* 0x0010000000ff7812 */ /* 0x000fc4000784c0ff */
[----:B------:R-:W-:Y:S02]  /*3aa0*/  MOV R16, R14 ;  /* 0x0000000e00107202 */ /* 0x000fe40000000f00 */
[----:B------:R-:W-:Y:S02]  /*3ab0*/  MOV R17, R15 ;  /* 0x0000000f00117202 */ /* 0x000fe40000000f00 */
[----:B------:R-:W-:-:S07]  /*3ac0*/  CS2R R14, SRZ ;  /* 0x00000000000e7805 */ /* 0x000fce000001ff00 */
[----:B--2---:R0:W2:Y:S02]  /*3ad0*/  @!P2 LDG.E.64 R14, desc[UR10][R30.64] ;  /* 0x0000000a1e0ea981 */ /* 0x0040a4000c1e1b00 */
[----:B0-----:R-:W-:Y:S02]  /*3ae0*/  MOV R30, R16 ;  /* 0x00000010001e7202 */ /* 0x001fe40000000f00 */
[----:B------:R-:W-:Y:S02]  /*3af0*/  MOV R31, R17 ;  /* 0x00000011001f7202 */ /* 0x000fe40000000f00 */
[----:B------:R-:W-:-:S06]  /*3b00*/  CS2R R16, SRZ ;  /* 0x0000000000107805 */ /* 0x000fcc000001ff00 */
[----:B---3--:R0:W3:Y:S01]  /*3b10*/  @!P2 LDG.E.64 R16, desc[UR10][R32.64] ;  /* 0x0000000a2010a981 */ /* 0x0080e2000c1e1b00 */
[----:B------:R-:W-:Y:S01]  /*3b20*/  MOV R18, R26 ;  /* 0x0000001a00127202 */ /* 0x000fe20000000f00 */
[----:B------:R-:W-:Y:S01]  /*3b30*/  HFMA2 R26, -RZ, RZ, 0, 0 ;  /* 0x00000000ff1a7431 */ /* 0x000fe200000001ff */
[----:B------:R-:W-:Y:S02]  /*3b40*/  MOV R19, R27 ;  /* 0x0000001b00137202 */ /* 0x000fe40000000f00 */
[----:B------:R-:W-:Y:S02]  /*3b50*/  MOV R27, R35 ;  /* 0x00000023001b7202 */ /* 0x000fe40000000f00 */
        /* <DEDUP_REMOVED lines=12> */
[----:B-1----:R-:W2:Y:S01]  /*3c20*/  LDL.LU R35, [R1+0x548] ;  /* 0x0005480001237983 */ /* 0x002ea20000300800 */
[----:B------:R-:W-:-:S02]  /*3c30*/  LOP3.LUT P1, RZ, R0, 0x80000, RZ, 0xc0, !PT ;  /* 0x0008000000ff7812 */ /* 0x000fc4000782c0ff */
[----:B------:R-:W-:Y:S01]  /*3c40*/  CS2R R2, SRZ ;  /* 0x0000000000027805 */ /* 0x000fe2000001ff00 */
[----:B------:R0:W-:Y:S04]  /*3c50*/  STL.64 [R1+0x30], R10 ;  /* 0x0000300a01007387 */ /* 0x0001e80000100a00 */
[----:B0-----:R-:W3:Y:S04]  /*3c60*/  LDL.LU.64 R10, [R1+0x310] ;  /* 0x00031000010a7983 */ /* 0x001ee80000300a00 */
[----:B------:R0:W-:Y:S04]  /*3c70*/  STL [R1+0x544], R14 ;  /* 0x0005440e01007387 */ /* 0x0001e80000100800 */
[----:B------:R1:W-:Y:S01]  /*3c80*/  STL.64 [R1+0x538], R16 ;  /* 0x0005381001007387 */ /* 0x0003e20000100a00 */
[----:B0-----:R-:W-:Y:S01]  /*3c90*/  HFMA2 R14, -RZ, RZ, 0, 0 ;  /* 0x00000000ff0e7431 */ /* 0x001fe200000001ff */
[----:B------:R-:W-:-:S02]  /*3ca0*/  @!P2 MOV R14, R17 ;  /* 0x00000011000ea202 */ /* 0x000fc40000000f00 */
[----:B-1----:R-:W3:Y:S04]  /*3cb0*/  LDL.LU.64 R16, [R1+0x428] ;  /* 0x0004280001107983 */ /* 0x002ee80000300a00 */
[----:B--2---:R0:W2:Y:S02]  /*3cc0*/  @!P1 LDG.E.64 R2, desc[UR10][R34.64] ;  /* 0x0000000a22029981 */ /* 0x0040a4000c1e1b00 */
[----:B0-----:R-:W-:Y:S02]  /*3cd0*/  MOV R34, R18 ;  /* 0x0000001200227202 */ /* 0x001fe40000000f00 */
[----:B------:R-:W-:Y:S02]  /*3ce0*/  MOV R35, R19 ;  /* 0x0000001300237202 */ /* 0x000fe40000000f00 */
[----:B------:R-:W-:-:S06]  /*3cf0*/  CS2R R18, SRZ ;  /* 0x0000000000127805 */ /* 0x000fcc000001ff00 */
[----:B----4-:R-:W4:Y:S01]  /*3d00*/  @!P1 LDG.E.64 R18, desc[UR10][R36.64] ;  /* 0x0000000a24129981 */ /* 0x010f22000c1e1b00 */
[----:B------:R-:W-:Y:S02]  /*3d10*/  CS2R R20, SRZ ;  /* 0x0000000000147805 */ /* 0x000fe4000001ff00 */
[C---:B------:R-:W-:Y:S01]  /*3d20*/  LOP3.LUT P0, RZ, R0.reuse, 0x40000, RZ, 0xc0, !PT ;  /* 0x0004000000ff7812 */ /* 0x040fe2000780c0ff */
[----:B------:R0:W-:Y:S04]  /*3d30*/  STL [R1+0x2f4], R14 ;  /* 0x0002f40e01007387 */ /* 0x0001e80000100800 */
[----:B------:R1:W-:Y:S01]  /*3d40*/  STL.64 [R1+0x130], R12 ;  /* 0x0001300c01007387 */ /* 0x0003e20000100a00 */
[----:B------:R-:W-:-:S03]  /*3d50*/  LOP3.LUT P2, RZ, R0, 0x20000, RZ, 0xc0, !PT ;  /* 0x0002000000ff7812 */ /* 0x000fc6000784c0ff */
[----:B------:R-:W3:Y:S01]  /*3d60*/  LDL.LU.64 R36, [R1+0x360] ;  /* 0x0003600001247983 */ /* 0x000ee20000300a00 */
[----:B--2---:R-:W-:Y:S02]  /*3d70*/  @!P1 MOV R21, R3 ;  /* 0x0000000300159202 */ /* 0x004fe40000000f00 */
[----:B----4-:R-:W-:-:S03]  /*3d80*/  @!P1 MOV R20, R18 ;  /* 0x0000001200149202 */ /* 0x010fc60000000f00 */
[----:B------:R-:W-:Y:S04]  /*3d90*/  STL [R1+0x420], R21 ;  /* 0x0004201501007387 */ /* 0x000fe80000100800 */
[----:B------:R2:W-:Y:S01]  /*3da0*/  STL [R1+0x2dc], R20 ;  /* 0x0002dc1401007387 */ /* 0x0005e20000100800 */
[----:B0-----:R-:W-:-:S03]  /*3db0*/  HFMA2 R14, -RZ, RZ, 0, 0 ;  /* 0x00000000ff0e7431 */ /* 0x001fc600000001ff */
[----:B-1----:R-:W4:Y:S01]  /*3dc0*/  LDL.LU.64 R12, [R1+0x340] ;  /* 0x00034000010c7983 */ /* 0x002f220000300a00 */
[----:B--2---:R-:W-:-:S06]  /*3dd0*/  CS2R R20, SRZ ;  /* 0x0000000000147805 */ /* 0x004fcc000001ff00 */
[----:B---3--:R0:W2:Y:S02]  /*3de0*/  @!P0 LDG.E.64 R20, desc[UR10][R10.64] ;  /* 0x0000000a0a148981 */ /* 0x0080a4000c1e1b00 */
[----:B0-----:R-:W-:-:S06]  /*3df0*/  CS2R R10, SRZ ;  /* 0x00000000000a7805 */ /* 0x001fcc000001ff00 */
[----:B------:R-:W3:Y:S01]  /*3e00*/  @!P0 LDG.E.64 R10, desc[UR10][R16.64] ;  /* 0x0000000a100a8981 */ /* 0x000ee2000c1e1b00 */
[----:B------:R-:W-:-:S05]  /*3e10*/  @!P1 MOV R14, R2 ;  /* 0x00000002000e9202 */ /* 0x000fca0000000f00 */
[----:B------:R0:W-:Y:S04]  /*3e20*/  STL [R1+0x404], R14 ;  /* 0x0004040e01007387 */ /* 0x0001e80000100800 */
[----:B------:R-:W4:Y:S01]  /*3e30*/  LDL.LU.64 R16, [R1+0x418] ;  /* 0x0004180001107983 */ /* 0x000f220000300a00 */
[----:B0-----:R-:W-:Y:S01]  /*3e40*/  HFMA2 R14, -RZ, RZ, 0, 0 ;  /* 0x00000000ff0e7431 */ /* 0x001fe200000001ff */
[----:B------:R-:W-:-:S05]  /*3e50*/  @!P1 MOV R14, R19 ;  /* 0x00000013000e9202 */ /* 0x000fca0000000f00 */
[----:B------:R0:W-:Y:S02]  /*3e60*/  STL [R1+0x300], R14 ;  /* 0x0003000e01007387 */ /* 0x0001e40000100800 */
[----:B0-----:R-:W-:Y:S02]  /*3e70*/  HFMA2 R14, -RZ, RZ, 0, 0 ;  /* 0x00000000ff0e7431 */ /* 0x001fe400000001ff */
[----:B------:R0:W-:Y:S02]  /*3e80*/  STL [R1+0x540], R2 ;  /* 0x0005400201007387 */ /* 0x0001e40000100800 */
[----:B0-----:R-:W-:Y:S01]  /*3e90*/  HFMA2 R2, -RZ, RZ, 0, 0 ;  /* 0x00000000ff027431 */ /* 0x001fe200000001ff */
[----:B--2---:R-:W-:-:S05]  /*3ea0*/  @!P0 MOV R14, R21 ;  /* 0x00000015000e8202 */ /* 0x004fca0000000f00 */
[----:B------:R0:W-:Y:S04]  /*3eb0*/  STL [R1+0x428], R14 ;  /* 0x0004280e01007387 */ /* 0x0001e80000100800 */
[----:B0-----:R-:W2:Y:S01]  /*3ec0*/  LDL.LU R14, [R1+0x544] ;  /* 0x00054400010e7983 */ /* 0x001ea20000300800 */
[----:B------:R-:W-:-:S05]  /*3ed0*/  @!P0 MOV R2, R20 ;  /* 0x0000001400028202 */ /* 0x000fca0000000f00 */
[----:B------:R0:W-:Y:S02]  /*3ee0*/  STL [R1+0x424], R2 ;  /* 0x0004240201007387 */ /* 0x0001e40000100800 */
[----:B0-----:R-:W-:Y:S02]  /*3ef0*/  MOV R2, RZ ;  /* 0x000000ff00027202 */ /* 0x001fe40000000f00 */
[----:B---3--:R-:W-:-:S05]  /*3f00*/  @!P0 MOV R2, R10 ;  /* 0x0000000a00028202 */ /* 0x008fca0000000f00 */
[----:B------:R0:W-:Y:S04]  /*3f10*/  STL [R1+0x310], R2 ;  /* 0x0003100201007387 */ /* 0x0001e80000100800 */
[----:B0-----:R-:W3:Y:S04]  /*3f20*/  LDL.LU R2, [R1+0x540] ;  /* 0x0005400001027983 */ /* 0x001ee80000300800 */
[----:B------:R0:W-:Y:S04]  /*3f30*/  STL [R1+0x52c], R20 ;  /* 0x00052c1401007387 */ /* 0x0001e80000100800 */
[----:B------:R-:W-:Y:S01]  /*3f40*/  STL [R1+0x530], R21 ;  /* 0x0005301501007387 */ /* 0x000fe20000100800 */
[----:B0-----:R-:W-:Y:S01]  /*3f50*/  HFMA2 R20, -RZ, RZ, 0, 0 ;  /* 0x00000000ff147431 */ /* 0x001fe200000001ff */
[----:B------:R-:W-:-:S05]  /*3f60*/  @!P0 MOV R20, R11 ;  /* 0x0000000b00148202 */ /* 0x000fca0000000f00 */
[----:B------:R0:W-:Y:S04]  /*3f70*/  STL [R1+0x314], R20 ;  /* 0x0003141401007387 */ /* 0x0001e80000100800 */
[----:B0-----:R-:W3:Y:S04]  /*3f80*/  LDL.LU.64 R20, [R1+0x410] ;  /* 0x0004100001147983 */ /* 0x001ee80000300a00 */
[----:B--2---:R0:W-:Y:S02]  /*3f90*/  STL.64 [R1+0x38], R14 ;  /* 0x0000380e01007387 */ /* 0x0041e40000100a00 */
[----:B0-----:R-:W-:-:S02]  /*3fa0*/  MOV R14, R22 ;  /* 0x00000016000e7202 */ /* 0x001fc40000000f00 */
[----:B------:R-:W-:Y:S02]  /*3fb0*/  MOV R15, R23 ;  /* 0x00000017000f7202 */ /* 0x000fe40000000f00 */
[----:B------:R-:W-:-:S06]  /*3fc0*/  CS2R R22, SRZ ;  /* 0x0000000000167805 */ /* 0x000fcc000001ff00 */
[----:B----4-:R0:W2:Y:S02]  /*3fd0*/  @!P2 LDG.E.64 R22, desc[UR10][R12.64] ;  /* 0x0000000a0c16a981 */ /* 0x0100a4000c1e1b00 */
[----:B0-----:R-:W-:-:S06]  /*3fe0*/  CS2R R12, SRZ ;  /* 0x00000000000c7805 */ /* 0x001fcc000001ff00 */
[----:B------:R0:W4:Y:S04]  /*3ff0*/  @!P2 LDG.E.64 R12, desc[UR10][R16.64] ;  /* 0x0000000a100ca981 */ /* 0x000128000c1e1b00 */
[----:B------:R-:W2:Y:S04]  /*4000*/  LDL.LU.64 R16, [R1+0x538] ;  /* 0x0005380001107983 */ /* 0x000ea80000300a00 */
[----:B---3--:R1:W-:Y:S04]  /*4010*/  STL.64 [R1+0x40], R2 ;  /* 0x0000400201007387 */ /* 0x0083e80000100a00 */
[----:B-1----:R-:W3:Y:S01]  /*4020*/  LDL.LU.64 R2, [R1+0x408] ;  /* 0x0004080001027983 */ /* 0x002ee20000300a00 */
[----:B------:R-:W-:-:S03]  /*4030*/  LOP3.LUT P1, RZ, R0, 0x10000, RZ, 0xc0, !PT ;  /* 0x0001000000ff7812 */ /* 0x000fc6000782c0ff */
[----:B--2---:R0:W-:Y:S02]  /*4040*/  STL.64 [R1+0x138], R16 ;  /* 0x0001381001007387 */ /* 0x0041e40000100a00 */
[----:B0-----:R-:W-:Y:S02]  /*4050*/  MOV R16, R14 ;  /* 0x0000000e00107202 */ /* 0x001fe40000000f00 */
[----:B------:R-:W-:Y:S02]  /*4060*/  MOV R17, R15 ;  /* 0x0000000f00117202 */ /* 0x000fe40000000f00 */
[----:B------:R-:W-:Y:S02]  /*4070*/  CS2R R14, SRZ ;  /* 0x00000000000e7805 */ /* 0x000fe4000001ff00 */
[----:B------:R-:W-:Y:S02]  /*4080*/  @!P2 MOV R14, R22 ;  /* 0x00000016000ea202 */ /* 0x000fe40000000f00 */
[----:B----4-:R-:W-:-:S03]  /*4090*/  @!P2 MOV R15, R12 ;  /* 0x0000000c000fa202 */ /* 0x010fc60000000f00 */
[----:B------:R0:W-:Y:S04]  /*40a0*/  STL [R1+0x418], R14 ;  /* 0x0004180e01007387 */ /* 0x0001e80000100800 */
[----:B------:R1:W-:Y:S01]  /*40b0*/  STL [R1+0x32c], R15 ;  /* 0x00032c0f01007387 */ /* 0x0003e20000100800 */
[----:B0-----:R-:W-:Y:S02]  /*40c0*/  MOV R14, RZ ;  /* 0x000000ff000e7202 */ /* 0x001fe40000000f00 */
[----:B------:R-:W-:Y:S02]  /*40d0*/  @!P2 MOV R14, R13 ;  /* 0x0000000d000ea202 */ /* 0x000fe40000000f00 */
[----:B-1----:R-:W-:-:S03]  /*40e0*/  MOV R15, R37 ;  /* 0x00000025000f7202 */ /* 0x002fc60000000f00 */
[----:B------:R0:W-:Y:S01]  /*40f0*/  STL [R1+0x340], R14 ;  /* 0x0003400e01007387 */ /* 0x0001e20000100800 */
[----:B------:R-:W-:Y:S02]  /*4100*/  MOV R37, R25 ;  /* 0x0000001900257202 */ /* 0x000fe40000000f00 */
[----:B0-----:R-:W-:Y:S02]  /*4110*/  MOV R14, R36 ;  /* 0x00000024000e7202 */ /* 0x001fe40000000f00 */
[----:B------:R-:W-:Y:S02]  /*4120*/  MOV R36, R24 ;  /* 0x0000001800247202 */ /* 0x000fe40000000f00 */
[----:B------:R-:W-:-:S06]  /*4130*/  CS2R R24, SRZ ;  /* 0x0000000000187805 */ /* 0x000fcc000001ff00 */
[----:B---3--:R0:W2:Y:S02]  /*4140*/  @!P1 LDG.E.64 R24, desc[UR10][R2.64] ;  /* 0x0000000a02189981 */ /* 0x0080a4000c1e1b00 */
[----:B0-----:R-:W-:-:S06]  /*4150*/  CS2R R2, SRZ ;  /* 0x0000000000027805 */ /* 0x001fcc000001ff00 */
[----:B------:R0:W3:Y:S02]  /*4160*/  @!P1 LDG.E.64 R2, desc[UR10][R20.64] ;  /* 0x0000000a14029981 */ /* 0x0000e4000c1e1b00 */
[----:B0-----:R-:W-:Y:S02]  /*4170*/  CS2R R20, SRZ ;  /* 0x0000000000147805 */ /* 0x001fe4000001ff00 */
[----:B--2---:R-:W-:Y:S02]  /*4180*/  @!P1 MOV R20, R24 ;  /* 0x0000001800149202 */ /* 0x004fe40000000f00 */
[----:B------:R-:W-:-:S03]  /*4190*/  @!P1 MOV R21, R25 ;  /* 0x0000001900159202 */ /* 0x000fc60000000f00 */
[----:B------:R0:W-:Y:S04]  /*41a0*/  STL [R1+0x408], R20 ;  /* 0x0004081401007387 */ /* 0x0001e80000100800 */
[----:B------:R1:W-:Y:S01]  /*41b0*/  STL [R1+0x40c], R21 ;  /* 0x00040c1501007387 */ /* 0x0003e20000100800 */
[----:B0-----:R-:W-:Y:S01]  /*41c0*/  HFMA2 R20, -RZ, RZ, 0, 0 ;  /* 0x00000000ff147431 */ /* 0x001fe200000001ff */
[----:B---3--:R-:W-:Y:S02]  /*41d0*/  @!P1 MOV R20, R2 ;  /* 0x0000000200149202 */ /* 0x008fe40000000f00 */
[----:B-1----:R-:W2:Y:S04]  /*41e0*/  LDL.LU R21, [R1+0x530] ;  /* 0x0005300001157983 */ /* 0x002ea80000300800 */
[----:B------:R0:W-:Y:S04]  /*41f0*/  STL [R1+0x344], R20 ;  /* 0x0003441401007387 */ /* 0x0001e80000100800 */
[----:B0-----:R-:W2:Y:S01]  /*4200*/  LDL.LU R20, [R1+0x52c] ;  /* 0x00052c0001147983 */ /* 0x001ea20000300800 */
[----:B------:R-:W-:-:S03]  /*4210*/  LOP3.LUT P0, RZ, R0, 0x8000, RZ, 0xc0, !PT ;  /* 0x0000800000ff7812 */ /* 0x000fc6000780c0ff */
[----:B------:R-:W-:Y:S04]  /*4220*/  STL [R1+0x528], R22 ;  /* 0x0005281601007387 */ /* 0x000fe80000100800 */
[----:B--2---:R0:W-:Y:S02]  /*4230*/  STL.64 [R1+0x48], R20 ;  /* 0x0000481401007387 */ /* 0x0041e40000100a00 */
[----:B0-----:R-:W-:-:S06]  /*4240*/  CS2R R20, SRZ ;  /* 0x0000000000147805 */ /* 0x001fcc000001ff00 */
[----:B------:R-:W2:Y:S01]  /*4250*/  @!P0 LDG.E.64 R20, desc[UR10][R14.64] ;  /* 0x0000000a0e148981 */ /* 0x000ea2000c1e1b00 */
[----:B------:R-:W-:Y:S01]  /*4260*/  HFMA2 R22, -RZ, RZ, 0, 0 ;  /* 0x00000000ff167431 */ /* 0x000fe200000001ff */
[----:B------:R-:W-:Y:S02]  /*4270*/  @!P2 MOV R22, R23 ;  /* 0x000000170016a202 */ /* 0x000fe40000000f00 */
[----:B------:R0:W-:Y:S04]  /*4280*/  STL.64 [R1+0x140], R18 ;  /* 0x0001401201007387 */ /* 0x0001e80000100a00 */
[----:B------:R1:W-:Y:S04]  /*4290*/  STL [R1+0x41c], R22 ;  /* 0x00041c1601007387 */ /* 0x0003e80000100800 */
[----:B0-----:R-:W3:Y:S01]  /*42a0*/  LDL.LU.64 R18, [R1+0x3f8] ;  /* 0x0003f80001127983 */ /* 0x001ee20000300a00 */
[----:B-1----:R-:W-:-:S02]  /*42b0*/  MOV R22, RZ ;  /* 0x000000ff00167202 */ /* 0x002fc40000000f00 */
[----:B------:R-:W-:-:S05]  /*42c0*/  @!P1 MOV R22, R3 ;  /* 0x0000000300169202 */ /* 0x000fca0000000f00 */
[----:B------:R0:W-:Y:S02]  /*42d0*/  STL [R1+0x350], R22 ;  /* 0x0003501601007387 */ /* 0x0001e40000100800 */
[----:B0-----:R-:W-:Y:S01]  /*42e0*/  HFMA2 R22, -RZ, RZ, 0, 0 ;  /* 0x00000000ff167431 */ /* 0x001fe200000001ff */
[----:B--2---:R-:W-:-:S05]  /*42f0*/  @!P0 MOV R22, R21 ;  /* 0x0000001500168202 */ /* 0x004fca0000000f00 */
[----:B------:R0:W-:Y:S04]  /*4300*/  STL [R1+0x3fc], R22 ;  /* 0x0003fc1601007387 */ /* 0x0001e80000100800 */
[----:B0-----:R-:W2:Y:S01]  /*4310*/  LDL.LU R22, [R1+0x528] ;  /* 0x0005280001167983 */ /* 0x001ea20000300800 */
[----:B------:R-:W-:-:S06]  /*4320*/  CS2R R14, SRZ ;  /* 0x00000000000e7805 */ /* 0x000fcc000001ff00 */
[----:B---3--:R0:W3:Y:S04]  /*4330*/  @!P0 LDG.E.64 R14, desc[UR10][R18.64] ;  /* 0x0000000a120e8981 */ /* 0x0080e8000c1e1b00 */
[----:B------:R1:W-:Y:S04]  /*4340*/  STL.64 [R1+0x148], R10 ;  /* 0x0001480a01007387 */ /* 0x0003e80000100a00 */
[----:B-1----:R-:W4:Y:S01]  /*4350*/  LDL.LU.64 R10, [R1+0x3e8] ;  /* 0x0003e800010a7983 */ /* 0x002f220000300a00 */
[----:B0-----:R-:W-:-:S03]  /*4360*/  CS2R R18, SRZ ;  /* 0x0000000000127805 */ /* 0x001fc6000001ff00 */
[----:B--2---:R0:W-:Y:S04]  /*4370*/  STL.64 [R1+0x50], R22 ;  /* 0x0000501601007387 */ /* 0x0041e80000100a00 */
[----:B0-----:R-:W2:Y:S01]  /*4380*/  LDL.LU.64 R22, [R1+0x3f0] ;  /* 0x0003f00001167983 */ /* 0x001ea20000300a00 */
[----:B------:R-:W-:Y:S02]  /*4390*/  @!P0 MOV R18, R20 ;  /* 0x0000001400128202 */ /* 0x000fe40000000f00 */
[----:B------:R-:W-:Y:S01]  /*43a0*/  LOP3.LUT P2, RZ, R0, 0x4000, RZ, 0xc0, !PT ;  /* 0x0000400000ff7812 */ /* 0x000fe2000784c0ff */
[----:B---3--:R0:W-:Y:S01]  /*43b0*/  STL.64 [R1+0x520], R14 ;  /* 0x0005200e01007387 */ /* 0x0081e20000100a00 */
[----:B------:R-:W-:-:S03]  /*43c0*/  @!P0 MOV R19, R14 ;  /* 0x0000000e00138202 */ /* 0x000fc60000000f00 */
[----:B------:R1:W-:Y:S01]  /*43d0*/  STL [R1+0x3f8], R18 ;  /* 0x0003f81201007387 */ /* 0x0003e20000100800 */
[----:B0-----:R-:W-:Y:S02]  /*43e0*/  MOV R14, R26 ;  /* 0x0000001a000e7202 */ /* 0x001fe40000000f00 */
[----:B-1----:R-:W-:Y:S02]  /*43f0*/  MOV R18, RZ ;  /* 0x000000ff00127202 */ /* 0x002fe40000000f00 */
[----:B------:R-:W-:Y:S02]  /*4400*/  @!P0 MOV R18, R15 ;  /* 0x0000000f00128202 */ /* 0x000fe40000000f00 */
[----:B------:R-:W-:Y:S02]  /*4410*/  MOV R15, R27 ;  /* 0x0000001b000f7202 */ /* 0x000fe40000000f00 */
[----:B------:R-:W-:-:S06]  /*4420*/  CS2R R26, SRZ ;  /* 0x00000000001a7805 */ /* 0x000fcc000001ff00 */
[----:B----4-:R0:W3:Y:S02]  /*4430*/  @!P2 LDG.E.64 R26, desc[UR10][R10.64] ;  /* 0x0000000a0a1aa981 */ /* 0x0100e4000c1e1b00 */
[----:B0-----:R-:W-:Y:S02]  /*4440*/  MOV R10, R16 ;  /* 0x00000010000a7202 */ /* 0x001fe40000000f00 */
[----:B------:R-:W-:Y:S02]  /*4450*/  MOV R11, R17 ;  /* 0x00000011000b7202 */ /* 0x000fe40000000f00 */
[----:B------:R-:W-:Y:S01]  /*4460*/  CS2R R16, SRZ ;  /* 0x0000000000107805 */ /* 0x000fe2000001ff00 */
[----:B------:R-:W-:Y:S04]  /*4470*/  STL [R1+0x360], R19 ;  /* 0x0003601301007387 */ /* 0x000fe80000100800 */
[----:B------:R0:W-:Y:S04]  /*4480*/  STL [R1+0x364], R18 ;  /* 0x0003641201007387 */ /* 0x0001e80000100800 */
[----:B------:R1:W-:Y:S04]  /*4490*/  STL.64 [R1+0x150], R12 ;  /* 0x0001500c01007387 */ /* 0x0003e80000100a00 */
[----:B0-----:R-:W4:Y:S04]  /*44a0*/  LDL.LU.64 R18, [R1+0x3a0] ;  /* 0x0003a00001127983 */ /* 0x001f280000300a00 */
[----:B-1----:R-:W4:Y:S04]  /*44b0*/  LDL.LU.64 R12, [R1+0x3e0] ;  /* 0x0003e000010c7983 */ /* 0x002f280000300a00 */
[----:B--2---:R0:W2:Y:S01]  /*44c0*/  @!P2 LDG.E.64 R16, desc[UR10][R22.64] ;  /* 0x0000000a1610a981 */ /* 0x0040a2000c1e1b00 */
[----:B------:R-:W-:-:S02]  /*44d0*/  LOP3.LUT P1, RZ, R0, 0x2000, RZ, 0xc0, !PT ;  /* 0x0000200000ff7812 */ /* 0x000fc4000782c0ff */
[----:B0-----:R-:W-:Y:S02]  /*44e0*/  CS2R R22, SRZ ;  /* 0x0000000000167805 */ /* 0x001fe4000001ff00 */
[----:B---3--:R-:W-:-:S05]  /*44f0*/  @!P2 MOV R22, R26 ;  /* 0x0000001a0016a202 */ /* 0x008fca0000000f00 */
[----:B------:R0:W-:Y:S02]  /*4500*/  STL [R1+0x3e8], R22 ;  /* 0x0003e81601007387 */ /* 0x0001e40000100800 */
[----:B0-----:R-:W-:Y:S02]  /*4510*/  MOV R22, RZ ;  /* 0x000000ff00167202 */ /* 0x001fe40000000f00 */
[----:B------:R0:W-:Y:S04]  /*4520*/  STL.64 [R1+0x60], R20 ;  /* 0x0000601401007387 */ /* 0x0001e80000100a00 */
[----:B0-----:R-:W3:Y:S01]  /*4530*/  LDL.LU.64 R20, [R1+0x3c8] ;  /* 0x0003c80001147983 */ /* 0x001ee20000300a00 */
[----:B--2---:R-:W-:Y:S02]  /*4540*/  @!P2 MOV R23, R16 ;  /* 0x000000100017a202 */ /* 0x004fe40000000f00 */
[----:B------:R-:W-:-:S03]  /*4550*/  @!P2 MOV R22, R17 ;  /* 0x000000110016a202 */ /* 0x000fc60000000f00 */
[----:B------:R-:W-:Y:S04]  /*4560*/  STL [R1+0x374], R23 ;  /* 0x0003741701007387 */ /* 0x000fe80000100800 */
[----:B------:R0:W-:Y:S02]  /*4570*/  STL [R1+0x388], R22 ;  /* 0x0003881601007387 */ /* 0x0001e40000100800 */
[----:B0-----:R-:W-:-:S06]  /*4580*/  CS2R R22, SRZ ;  /* 0x0000000000167805 */ /* 0x001fcc000001ff00 */
[----:B----4-:R0:W2:Y:S02]  /*4590*/  @!P1 LDG.E.64 R22, desc[UR10][R18.64] ;  /* 0x0000000a12169981 */ /* 0x0100a4000c1e1b00 */
[----:B0-----:R-:W-:-:S06]  /*45a0*/  CS2R R18, SRZ ;  /* 0x0000000000127805 */ /* 0x001fcc000001ff00 */
[----:B------:R-:W4:Y:S04]  /*45b0*/  @!P1 LDG.E.64 R18, desc[UR10][R12.64] ;  /* 0x0000000a0c129981 */ /* 0x000f28000c1e1b00 */
[----:B------:R0:W-:Y:S01]  /*45c0*/  STL.64 [R1+0x158], R2 ;  /* 0x0001580201007387 */ /* 0x0001e20000100a00 */
[----:B------:R-:W-:Y:S02]  /*45d0*/  LOP3.LUT P0, RZ, R0, 0x1000, RZ, 0xc0, !PT ;  /* 0x0000100000ff7812 */ /* 0x000fe4000780c0ff */
[----:B0-----:R-:W-:Y:S02]  /*45e0*/  MOV R2, R10 ;  /* 0x0000000a00027202 */ /* 0x001fe40000000f00 */
[----:B------:R-:W-:Y:S02]  /*45f0*/  MOV R3, R11 ;  /* 0x0000000b00037202 */ /* 0x000fe40000000f00 */
[----:B------:R-:W-:-:S02]  /*4600*/  CS2R R10, SRZ ;  /* 0x00000000000a7805 */ /* 0x000fc4000001ff00 */
[----:B--2---:R-:W-:-:S05]  /*4610*/  @!P1 MOV R10, R22 ;  /* 0x00000016000a9202 */ /* 0x004fca0000000f00 */
[----:B------:R0:W-:Y:S02]  /*4620*/  STL [R1+0x3e0], R10 ;  /* 0x0003e00a01007387 */ /* 0x0001e40000100800 */
[----:B0-----:R-:W-:Y:S02]  /*4630*/  MOV R10, RZ ;  /* 0x000000ff000a7202 */ /* 0x001fe40000000f00 */
[----:B----4-:R-:W-:Y:S02]  /*4640*/  @!P1 MOV R11, R18 ;  /* 0x00000012000b9202 */ /* 0x010fe40000000f00 */
[----:B------:R-:W-:-:S03]  /*4650*/  @!P1 MOV R10, R19 ;  /* 0x00000013000a9202 */ /* 0x000fc60000000f00 */
[----:B------:R-:W-:Y:S04]  /*4660*/  STL [R1+0x390], R11 ;  /* 0x0003900b01007387 */ /* 0x000fe80000100800 */
[----:B------:R0:W-:Y:S02]  /*4670*/  STL [R1+0x3a0], R10 ;  /* 0x0003a00a01007387 */ /* 0x0001e40000100800 */
[----:B0-----:R-:W-:-:S06]  /*4680*/  CS2R R10, SRZ ;  /* 0x00000000000a7805 */ /* 0x001fcc000001ff00 */
[----:B---3--:R-:W2:Y:S04]  /*4690*/  @!P0 LDG.E.64 R10, desc[UR10][R20.64] ;  /* 0x0000000a140a8981 */ /* 0x008ea8000c1e1b00 */
[----:B------:R0:W-:Y:S04]  /*46a0*/  STL.64 [R1+0x58], R24 ;  /* 0x0000581801007387 */ /* 0x0001e80000100a00 */
[----:B------:R1:W-:Y:S01]  /*46b0*/  STL [R1+0x518], R26 ;  /* 0x0005181a01007387 */ /* 0x0003e20000100800 */
[----:B0-----:R-:W-:Y:S02]  /*46c0*/  MOV R24, R14 ;  /* 0x0000000e00187202 */ /* 0x001fe40000000f00 */
[----:B------:R-:W-:Y:S01]  /*46d0*/  MOV R25, R15 ;  /* 0x0000000f00197202 */ /* 0x000fe20000000f00 */
[----:B-1----:R-:W-:Y:S01]  /*46e0*/  HFMA2 R26, -RZ, RZ, 0, 0 ;  /* 0x00000000ff1a7431 */ /* 0x002fe200000001ff */
[----:B------:R-:W3:Y:S01]  /*46f0*/  LDL.LU.64 R14, [R1+0x3d0] ;  /* 0x0003d000010e7983 */ /* 0x000ee20000300a00 */
[----:B------:R-:W-:-:S05]  /*4700*/  @!P2 MOV R26, R27 ;  /* 0x0000001b001aa202 */ /* 0x000fca0000000f00 */
[----:B------:R0:W-:Y:S02]  /*4710*/  STL [R1+0x3ec], R26 ;  /* 0x0003ec1a01007387 */ /* 0x0001e40000100800 */
[----:B0-----:R-:W-:Y:S01]  /*4720*/  HFMA2 R26, -RZ, RZ, 0, 0 ;  /* 0x00000000ff1a7431 */ /* 0x001fe200000001ff */
[----:B--2---:R-:W-:-:S05]  /*4730*/  @!P0 MOV R26, R10 ;  /* 0x0000000a001a8202 */ /* 0x004fca0000000f00 */
[----:B------:R0:W-:Y:S02]  /*4740*/  STL [R1+0x3cc], R26 ;  /* 0x0003cc1a01007387 */ /* 0x0001e40000100800 */
[----:B0-----:R-:W-:Y:S01]  /*4750*/  HFMA2 R26, -RZ, RZ, 0, 0 ;  /* 0x00000000ff1a7431 */ /* 0x001fe200000001ff */
[----:B------:R-:W-:-:S05]  /*4760*/  @!P0 MOV R26, R11 ;  /* 0x0000000b001a8202 */ /* 0x000fca0000000f00 */
[----:B------:R0:W-:Y:S04]  /*4770*/  STL [R1+0x3d0], R26 ;  /* 0x0003d01a01007387 */ /* 0x0001e80000100800 */
[----:B0-----:R-:W2:Y:S01]  /*4780*/  LDL.LU R26, [R1+0x518] ;  /* 0x00051800011a7983 */ /* 0x001ea20000300800 */
[----:B------:R-:W-:-:S06]  /*4790*/  CS2R R20, SRZ ;  /* 0x0000000000147805 */ /* 0x000fcc000001ff00 */
[----:B---3--:R0:W3:Y:S01]  /*47a0*/  @!P0 LDG.E.64 R20, desc[UR10][R14.64] ;  /* 0x0000000a0e148981 */ /* 0x0080e2000c1e1b00 */
[----:B------:R-:W-:-:S03]  /*47b0*/  HFMA2 R12, -RZ, RZ, 0, 0 ;  /* 0x00000000ff0c7431 */ /* 0x000fc600000001ff */
[----:B------:R-:W4:Y:S01]  /*47c0*/  LDL.LU.64 R14, [R1+0x520] ;  /* 0x00052000010e7983 */ /* 0x000f220000300a00 */
[----:B------:R-:W-:-:S05]  /*47d0*/  @!P1 MOV R12, R23 ;  /* 0x00000017000c9202 */ /* 0x000fca0000000f00 */
[----:B------:R1:W-:Y:S04]  /*47e0*/  STL [R1+0x3e4], R12 ;  /* 0x0003e40c01007387 */ /* 0x0003e80000100800 */
[----:B-1----:R-:W3:Y:S04]  /*47f0*/  LDL.LU.64 R12, [R1+0x3b0] ;  /* 0x0003b000010c7983 */ /* 0x002ee80000300a00 */
[----:B--2---:R1:W-:Y:S04]  /*4800*/  STL.64 [R1+0x68], R26 ;  /* 0x0000681a01007387 */ /* 0x0043e80000100a00 */
[----:B-1----:R-:W2:Y:S01]  /*4810*/  LDL.LU.64 R26, [R1+0x3c0] ;  /* 0x0003c000011a7983 */ /* 0x002ea20000300a00 */
[----:B------:R-:W-:-:S03]  /*4820*/  LOP3.LUT P2, RZ, R0, 0x800, RZ, 0xc0, !PT ;  /* 0x0000080000ff7812 */ /* 0x000fc6000784c0ff */
[----:B----4-:R0:W-:Y:S02]  /*4830*/  STL.64 [R1+0x160], R14 ;  /* 0x0001600e01007387 */ /* 0x0101e40000100a00 */
[----:B0-----:R-:W-:Y:S02]  /*4840*/  CS2R R14, SRZ ;  /* 0x00000000000e7805 */ /* 0x001fe4000001ff00 */
[----:B---3--:R-:W-:Y:S02]  /*4850*/  @!P0 MOV R15, R20 ;  /* 0x00000014000f8202 */ /* 0x008fe40000000f00 */
[----:B------:R-:W-:-:S03]  /*4860*/  @!P0 MOV R14, R21 ;  /* 0x00000015000e8202 */ /* 0x000fc60000000f00 */
[----:B------:R-:W-:Y:S04]  /*4870*/  STL [R1+0x3a4], R15 ;  /* 0x0003a40f01007387 */ /* 0x000fe80000100800 */
[----:B------:R0:W-:Y:S02]  /*4880*/  STL [R1+0x3c8], R14 ;  /* 0x0003c80e01007387 */ /* 0x0001e40000100800 */
[----:B0-----:R-:W-:-:S06]  /*4890*/  CS2R R14, SRZ ;  /* 0x00000000000e7805 */ /* 0x001fcc000001ff00 */
[----:B------:R0:W3:Y:S02]  /*48a0*/  @!P2 LDG.E.64 R14, desc[UR10][R12.64] ;  /* 0x0000000a0c0ea981 */ /* 0x0000e4000c1e1b00 */
[----:B0-----:R-:W-:Y:S02]  /*48b0*/  CS2R R12, SRZ ;  /* 0x00000000000c7805 */ /* 0x001fe4000001ff00 */
[----:B------:R0:W-:Y:S04]  /*48c0*/  STL.64 [R1+0x510], R20 ;  /* 0x0005101401007387 */ /* 0x0001e80000100a00 */
[----:B------:R1:W-:Y:S04]  /*48d0*/  STL.64 [R1+0x70], R22 ;  /* 0x0000701601007387 */ /* 0x0003e80000100a00 */
[----:B0-----:R-:W4:Y:S04]  /*48e0*/  LDL.LU.64 R20, [R1+0x258] ;  /* 0x0002580001147983 */ /* 0x001f280000300a00 */
[----:B-1----:R-:W4:Y:S04]  /*48f0*/  LDL.LU.64 R22, [R1+0x3a8] ;  /* 0x0003a80001167983 */ /* 0x002f280000300a00 */
[----:B------:R0:W-:Y:S04]  /*4900*/  STL.64 [R1+0x170], R18 ;  /* 0x0001701201007387 */ /* 0x0001e80000100a00 */
[----:B0-----:R-:W4:Y:S04]  /*4910*/  LDL.LU.64 R18, [R1+0x250] ;  /* 0x0002500001127983 */ /* 0x001f280000300a00 */
[----:B--2---:R0:W2:Y:S01]  /*4920*/  @!P2 LDG.E.64 R12, desc[UR10][R26.64] ;  /* 0x0000000a1a0ca981 */ /* 0x0040a2000c1e1b00 */
[----:B------:R-:W-:-:S02]  /*4930*/  LOP3.LUT P1, RZ, R0, 0x400, RZ, 0xc0, !PT ;  /* 0x0000040000ff7812 */ /* 0x000fc4000782c0ff */
[----:B0-----:R-:W-:Y:S02]  /*4940*/  MOV R26, R2 ;  /* 0x00000002001a7202 */ /* 0x001fe40000000f00 */
[----:B------:R-:W-:Y:S02]  /*4950*/  MOV R27, R3 ;  /* 0x00000003001b7202 */ /* 0x000fe40000000f00 */
[----:B------:R-:W-:Y:S01]  /*4960*/  CS2R R2, SRZ ;  /* 0x0000000000027805 */ /* 0x000fe2000001ff00 */
[----:B------:R0:W-:Y:S01]  /*4970*/  STL.64 [R1+0x168], R16 ;  /* 0x0001681001007387 */ /* 0x0001e20000100a00 */
[----:B------:R-:W-:Y:S01]  /*4980*/  LOP3.LUT P0, RZ, R0, 0x200, RZ, 0xc0, !PT ;  /* 0x0000020000ff7812 */ /* 0x000fe2000780c0ff */
[----:B0-----:R-:W-:Y:S01]  /*4990*/  HFMA2 R16, -RZ, RZ, 0, 0 ;  /* 0x00000000ff107431 */ /* 0x001fe200000001ff */
[----:B---3--:R-:W-:-:S05]  /*49a0*/  @!P2 MOV R2, R14 ;  /* 0x0000000e0002a202 */ /* 0x008fca0000000f00 */
[----:B------:R0:W-:Y:S01]  /*49b0*/  STL [R1+0x3b4], R2 ;  /* 0x0003b40201007387 */ /* 0x0001e20000100800 */
[----:B------:R-:W-:Y:S02]  /*49c0*/  @!P2 MOV R16, R15 ;  /* 0x0000000f0010a202 */ /* 0x000fe40000000f00 */
[----:B0-----:R-:W-:-:S03]  /*49d0*/  MOV R2, RZ ;  /* 0x000000ff00027202 */ /* 0x001fc60000000f00 */
[----:B------:R0:W-:Y:S04]  /*49e0*/  STL [R1+0x3c0], R16 ;  /* 0x0003c01001007387 */ /* 0x0001e80000100800 */
[----:B------:R1:W-:Y:S01]  /*49f0*/  STL.64 [R1+0x78], R10 ;  /* 0x0000780a01007387 */ /* 0x0003e20000100a00 */
[----:B0-----:R-:W-:-:S06]  /*4a00*/  CS2R R16, SRZ ;  /* 0x0000000000107805 */ /* 0x001fcc000001ff00 */
[----:B----4-:R-:W3:Y:S01]  /*4a10*/  @!P1 LDG.E.64 R16, desc[UR10][R22.64] ;  /* 0x0000000a16109981 */ /* 0x010ee2000c1e1b00 */
[----:B-1----:R-:W-:-:S06]  /*4a20*/  CS2R R10, SRZ ;  /* 0x00000000000a7805 */ /* 0x002fcc000001ff00 */
[----:B------:R0:W4:Y:S01]  /*4a30*/  @!P0 LDG.E.64 R10, desc[UR10][R18.64] ;  /* 0x0000000a120a8981 */ /* 0x000122000c1e1b00 */
[----:B--2---:R-:W-:Y:S02]  /*4a40*/  @!P2 MOV R3, R12 ;  /* 0x0000000c0003a202 */ /* 0x004fe40000000f00 */
[----:B------:R-:W-:-:S03]  /*4a50*/  @!P2 MOV R2, R13 ;  /* 0x0000000d0002a202 */ /* 0x000fc60000000f00 */
[----:B------:R-:W-:Y:S04]  /*4a60*/  STL [R1+0x260], R3 ;  /* 0x0002600301007387 */ /* 0x000fe80000100800 */
[----:B------:R1:W-:Y:S02]  /*4a70*/  STL [R1+0x3b0], R2 ;  /* 0x0003b00201007387 */ /* 0x0003e40000100800 */
[----:B-1----:R-:W-:-:S06]  /*4a80*/  CS2R R2, SRZ ;  /* 0x0000000000027805 */ /* 0x002fcc000001ff00 */
[----:B------:R-:W2:Y:S04]  /*4a90*/  @!P1 LDG.E.64 R2, desc[UR10][R20.64] ;  /* 0x0000000a14029981 */ /* 0x000ea8000c1e1b00 */
[----:B------:R-:W4:Y:S04]  /*4aa0*/  LDL.LU.64 R20, [R1+0x398] ;  /* 0x0003980001147983 */ /* 0x000f280000300a00 */
[----:B------:R1:W-:Y:S02]  /*4ab0*/  STL [R1+0x508], R14 ;  /* 0x0005080e01007387 */ /* 0x0003e40000100800 */
[----:B-1----:R-:W-:Y:S01]  /*4ac0*/  HFMA2 R14, -RZ, RZ, 0, 0 ;  /* 0x00000000ff0e7431 */ /* 0x002fe200000001ff */
[----:B0-----:R-:W-:-:S02]  /*4ad0*/  CS2R R18, SRZ ;  /* 0x0000000000127805 */ /* 0x001fc4000001ff00 */
[----:B------:R-:W-:Y:S02]  /*4ae0*/  CS2R R22, SRZ ;  /* 0x0000000000167805 */ /* 0x000fe4000001ff00 */
[----:B---3--:R-:W-:-:S05]  /*4af0*/  @!P1 MOV R22, R16 ;  /* 0x0000001000169202 */ /* 0x008fca0000000f00 */
[----:B------:R-:W-:Y:S04]  /*4b00*/  STL [R1+0x25c], R22 ;  /* 0x00025c1601007387 */ /* 0x000fe80000100800 */
[----:B------:R-:W-:Y:S01]  /*4b10*/  STL.64 [R1+0x500], R16 ;  /* 0x0005001001007387 */ /* 0x000fe20000100a00 */
[----:B--2---:R-:W-:-:S05]  /*4b20*/  @!P1 MOV R14, R2 ;  /* 0x00000002000e9202 */ /* 0x004fca0000000f00 */
[----:B------:R0:W-:Y:S04]  /*4b30*/  STL [R1+0x3a8], R14 ;  /* 0x0003a80e01007387 */ /* 0x0001e80000100800 */
[----:B----4-:R1:W2:Y:S01]  /*4b40*/  @!P0 LDG.E.64 R18, desc[UR10][R20.64] ;  /* 0x0000000a14128981 */ /* 0x0102a2000c1e1b00 */
[----:B0-----:R-:W-:Y:S01]  /*4b50*/  HFMA2 R14, -RZ, RZ, 0, 0 ;  /* 0x00000000ff0e7431 */ /* 0x001fe200000001ff */
[----:B------:R-:W-:Y:S02]  /*4b60*/  @!P1 MOV R14, R17 ;  /* 0x00000011000e9202 */ /* 0x000fe40000000f00 */
[----:B------:R-:W-:Y:S01]  /*4b70*/  @!P1 MOV R23, R3 ;  /* 0x0000000300179202 */ /* 0x000fe20000000f00 */
[----:B------:R-:W3:Y:S04]  /*4b80*/  LDL.LU.64 R16, [R1+0x380] ;  /* 0x0003800001107983 */ /* 0x000ee80000300a00 */
[----:B------:R0:W-:Y:S04]  /*4b90*/  STL [R1+0x258], R14 ;  /* 0x0002580e01007387 */ /* 0x0001e80000100800 */
[----:B------:R-:W4:Y:S01]  /*4ba0*/  LDL.LU.64 R20, [R1+0x510] ;  /* 0x0005100001147983 */ /* 0x000f220000300a00 */
[----:B0-----:R-:W-:Y:S01]  /*4bb0*/  HFMA2 R14, -RZ, RZ, 0, 0 ;  /* 0x00000000ff0e7431 */ /* 0x001fe200000001ff */
[----:B------:R-:W-:-:S05]  /*4bc0*/  @!P0 MOV R14, R10 ;  /* 0x0000000a000e8202 */ /* 0x000fca0000000f00 */
[----:B------:R0:W-:Y:S02]  /*4bd0*/  STL [R1+0x398], R14 ;  /* 0x0003980e01007387 */ /* 0x0001e40000100800 */
[----:B0-----:R-:W-:Y:S01]  /*4be0*/  HFMA2 R14, -RZ, RZ, 0, 0 ;  /* 0x00000000ff0e7431 */ /* 0x001fe200000001ff */
[----:B------:R-:W-:-:S05]  /*4bf0*/  @!P0 MOV R14, R11 ;  /* 0x0000000b000e8202 */ /* 0x000fca0000000f00 */
[----:B------:R0:W-:Y:S04]  /*4c00*/  STL [R1+0x39c], R14 ;  /* 0x00039c0e01007387 */ /* 0x0001e80000100800 */
[----:B------:R1:W-:Y:S04]  /*4c10*/  STL [R1+0x3ac], R23 ;  /* 0x0003ac1701007387 */ /* 0x0003e80000100800 */
[----:B0-----:R-:W3:Y:S04]  /*4c20*/  LDL.LU R14, [R1+0x508] ;  /* 0x00050800010e7983 */ /* 0x001ee80000300800 */
[----:B-1----:R-:W3:Y:S01]  /*4c30*/  LDL.LU.64 R22, [R1+0x248] ;  /* 0x0002480001167983 */ /* 0x002ee20000300a00 */
[----:B------:R-:W-:-:S03]  /*4c40*/  LOP3.LUT P2, RZ, R0, 0x100, RZ, 0xc0, !PT ;  /* 0x0000010000ff7812 */ /* 0x000fc6000784c0ff */
[----:B----4-:R0:W-:Y:S02]  /*4c50*/  STL.64 [R1+0x178], R20 ;  /* 0x0001781401007387 */ /* 0x0101e40000100a00 */
[----:B0-----:R-:W-:Y:S02]  /*4c60*/  CS2R R20, SRZ ;  /* 0x0000000000147805 */ /* 0x001fe4000001ff00 */
[----:B--2---:R-:W-:Y:S02]  /*4c70*/  @!P0 MOV R21, R18 ;  /* 0x0000001200158202 */ /* 0x004fe40000000f00 */
[----:B------:R-:W-:-:S03]  /*4c80*/  @!P0 MOV R20, R19 ;  /* 0x0000001300148202 */ /* 0x000fc60000000f00 */
[----:B------:R-:W-:Y:S04]  /*4c90*/  STL [R1+0x254], R21 ;  /* 0x0002541501007387 */ /* 0x000fe80000100800 */
[----:B------:R0:W-:Y:S04]  /*4ca0*/  STL [R1+0x250], R20 ;  /* 0x0002501401007387 */ /* 0x0001e80000100800 */
[----:B---3--:R1:W-:Y:S01]  /*4cb0*/  STL.64 [R1+0x80], R14 ;  /* 0x0000800e01007387 */ /* 0x0083e20000100a00 */
[----:B0-----:R-:W-:-:S06]  /*4cc0*/  CS2R R20, SRZ ;  /* 0x0000000000147805 */ /* 0x001fcc000001ff00 */
[----:B------:R-:W2:Y:S01]  /*4cd0*/  @!P2 LDG.E.64 R20, desc[UR10][R16.64] ;  /* 0x0000000a1014a981 */ /* 0x000ea2000c1e1b00 */
[----:B-1----:R-:W-:-:S03]  /*4ce0*/  CS2R R14, SRZ ;  /* 0x00000000000e7805 */ /* 0x002fc6000001ff00 */
[----:B------:R0:W-:Y:S04]  /*4cf0*/  STL.64 [R1+0x180], R12 ;  /* 0x0001800c01007387 */ /* 0x0001e80000100a00 */
[----:B------:R-:W3:Y:S04]  /*4d00*/  LDL.LU.64 R16, [R1+0x378] ;  /* 0x0003780001107983 */ /* 0x000ee80000300a00 */
[----:B------:R-:W4:Y:S01]  /*4d10*/  @!P2 LDG.E.64 R14, desc[UR10][R22.64] ;  /* 0x0000000a160ea981 */ /* 0x000f22000c1e1b00 */
[----:B0-----:R-:W-:-:S03]  /*4d20*/  HFMA2 R13, -RZ, RZ, 0, 0 ;  /* 0x00000000ff0d7431 */ /* 0x001fc600000001ff */
[----:B------:R-:W3:Y:S01]  /*4d30*/  LDL.LU.64 R22, [R1+0x240] ;  /* 0x0002400001167983 */ /* 0x000ee20000300a00 */
[----:B------:R-:W-:-:S03]  /*4d40*/  LOP3.LUT P1, RZ, R0, 0x80, RZ, 0xc0, !PT ;  /* 0x0000008000ff7812 */ /* 0x000fc6000782c0ff */
[----:B--2---:R-:W-:Y:S01]  /*4d50*/  STL.64 [R1+0x4f0], R20 ;  /* 0x0004f01401007387 */ /* 0x004fe20000100a00 */
[----:B----4-:R-:W-:-:S05]  /*4d60*/  @!P2 MOV R13, R14 ;  /* 0x0000000e000da202 */ /* 0x010fca0000000f00 */
[----:B------:R0:W-:Y:S02]  /*4d70*/  STL [R1+0x380], R13 ;  /* 0x0003800d01007387 */ /* 0x0001e40000100800 */
[----:B0-----:R-:W-:Y:S02]  /*4d80*/  CS2R R12, SRZ ;  /* 0x00000000000c7805 */ /* 0x001fe4000001ff00 */
[----:B------:R-:W-:Y:S02]  /*4d90*/  @!P2 MOV R13, R20 ;  /* 0x00000014000da202 */ /* 0x000fe40000000f00 */
[----:B------:R-:W-:Y:S02]  /*4da0*/  @!P2 MOV R12, R21 ;  /* 0x00000015000ca202 */ /* 0x000fe40000000f00 */
[----:B------:R-:W2:Y:S04]  /*4db0*/  LDL.LU.64 R20, [R1+0x220] ;  /* 0x0002200001147983 */ /* 0x000ea80000300a00 */
[----:B------:R0:W-:Y:S01]  /*4dc0*/  STL.64 [R1+0x88], R2 ;  /* 0x0000880201007387 */ /* 0x0001e20000100a00 */
[----:B------:R-:W-:-:S03]  /*4dd0*/  LOP3.LUT P0, RZ, R0, 0x40, RZ, 0xc0, !PT ;  /* 0x0000004000ff7812 */ /* 0x000fc6000780c0ff */
[----:B------:R-:W-:Y:S01]  /*4de0*/  STL [R1+0x24c], R13 ;  /* 0x00024c0d01007387 */ /* 0x000fe20000100800 */
[----:B0-----:R-:W-:-:S03]  /*4df0*/  CS2R R2, SRZ ;  /* 0x0000000000027805 */ /* 0x001fc6000001ff00 */
[----:B------:R0:W-:Y:S04]  /*4e00*/  STL [R1+0x248], R12 ;  /* 0x0002480c01007387 */ /* 0x0001e80000100800 */
[----:B---3--:R-:W3:Y:S01]  /*4e10*/  @!P1 LDG.E.64 R2, desc[UR10][R22.64] ;  /* 0x0000000a16029981 */ /* 0x008ee2000c1e1b00 */
[----:B0-----:R-:W-:-:S03]  /*4e20*/  CS2R R12, SRZ ;  /* 0x00000000000c7805 */ /* 0x001fc6000001ff00 */
[----:B------:R0:W-:Y:S04]  /*4e30*/  STL.64 [R1+0x90], R10 ;  /* 0x0000900a01007387 */ /* 0x0001e80000100a00 */
[----:B------:R1:W-:Y:S04]  /*4e40*/  STL [R1+0x4f8], R14 ;  /* 0x0004f80e01007387 */ /* 0x0003e80000100800 */
[----:B------:R-:W4:Y:S01]  /*4e50*/  @!P1 LDG.E.64 R12, desc[UR10][R16.64] ;  /* 0x0000000a100c9981 */ /* 0x000f22000c1e1b00 */
[----:B0-----:R-:W-:-:S03]  /*4e60*/  CS2R R10, SRZ ;  /* 0x00000000000a7805 */ /* 0x001fc6000001ff00 */
[----:B------:R-:W4:Y:S01]  /*4e70*/  LDL.LU.64 R22, [R1+0x368] ;  /* 0x0003680001167983 */ /* 0x000f220000300a00 */
[----:B-1----:R-:W-:-:S03]  /*4e80*/  HFMA2 R14, -RZ, RZ, 0, 0 ;  /* 0x00000000ff0e7431 */ /* 0x002fc600000001ff */
[----:B------:R-:W4:Y:S04]  /*4e90*/  LDL.LU.64 R16, [R1+0x500] ;  /* 0x0005000001107983 */ /* 0x000f280000300a00 */
[----:B--2---:R-:W2:Y:S01]  /*4ea0*/  @!P0 LDG.E.64 R10, desc[UR10][R20.64] ;  /* 0x0000000a140a8981 */ /* 0x004ea2000c1e1b00 */
[----:B------:R-:W-:-:S05]  /*4eb0*/  @!P2 MOV R14, R15 ;  /* 0x0000000f000ea202 */ /* 0x000fca0000000f00 */
[----:B------:R0:W-:Y:S04]  /*4ec0*/  STL [R1+0x384], R14 ;  /* 0x0003840e01007387 */ /* 0x0001e80000100800 */
[----:B------:R1:W-:Y:S04]  /*4ed0*/  STL.64 [R1+0x190], R18 ;  /* 0x0001901201007387 */ /* 0x0003e80000100a00 */
[----:B------:R-:W2:Y:S01]  /*4ee0*/  LDL.LU.64 R20, [R1+0x358] ;  /* 0x0003580001147983 */ /* 0x000ea20000300a00 */
[----:B0-----:R-:W-:Y:S01]  /*4ef0*/  HFMA2 R14, -RZ, RZ, 0, 0 ;  /* 0x00000000ff0e7431 */ /* 0x001fe200000001ff */
[----:B---3--:R-:W-:-:S02]  /*4f00*/  @!P1 MOV R14, R2 ;  /* 0x00000002000e9202 */ /* 0x008fc40000000f00 */
[----:B-1----:R-:W3:Y:S04]  /*4f10*/  LDL.LU.64 R18, [R1+0x218] ;  /* 0x0002180001127983 */ /* 0x002ee80000300a00 */
[----:B------:R0:W-:Y:S02]  /*4f20*/  STL [R1+0x378], R14 ;  /* 0x0003780e01007387 */ /* 0x0001e40000100800 */
[----:B0-----:R-:W-:Y:S01]  /*4f30*/  HFMA2 R14, -RZ, RZ, 0, 0 ;  /* 0x00000000ff0e7431 */ /* 0x001fe200000001ff */
[----:B----4-:R-:W-:-:S05]  /*4f40*/  @!P1 MOV R14, R13 ;  /* 0x0000000d000e9202 */ /* 0x010fca0000000f00 */
        /* <DEDUP_REMOVED lines=8> */
[----:B------:R-:W-:-:S03]  /*4fd0*/  LOP3.LUT P2, RZ, R0, 0x20, RZ, 0xc0, !PT ;  /* 0x0000002000ff7812 */ /* 0x000fc6000784c0ff */
[----:B------:R0:W-:Y:S02]  /*4fe0*/  STL.64 [R1+0x188], R16 ;  /* 0x0001881001007387 */ /* 0x0001e40000100a00 */
[----:B0-----:R-:W-:Y:S02]  /*4ff0*/  CS2R R16, SRZ ;  /* 0x0000000000107805 */ /* 0x001fe4000001ff00 */
[----:B------:R-:W-:Y:S02]  /*5000*/  @!P1 MOV R17, R3 ;  /* 0x0000000300119202 */ /* 0x000fe40000000f00 */
[----:B------:R-:W-:-:S03]  /*5010*/  @!P1 MOV R16, R12 ;  /* 0x0000000c00109202 */ /* 0x000fc60000000f00 */
[----:B------:R-:W-:Y:S04]  /*5020*/  STL [R1+0x37c], R17 ;  /* 0x00037c1101007387 */ /* 0x000fe80000100800 */
[----:B------:R0:W-:Y:S02]  /*5030*/  STL [R1+0x244], R16 ;  /* 0x0002441001007387 */ /* 0x0001e40000100800 */
[----:B0-----:R-:W-:-:S06]  /*5040*/  CS2R R16, SRZ ;  /* 0x0000000000107805 */ /* 0x001fcc000001ff00 */
[----:B------:R-:W4:Y:S04]  /*5050*/  @!P0 LDG.E.64 R16, desc[UR10][R22.64] ;  /* 0x0000000a16108981 */ /* 0x000f28000c1e1b00 */
[----:B--2---:R0:W-:Y:S02]  /*5060*/  STL.64 [R1+0x98], R14 ;  /* 0x0000980e01007387 */ /* 0x0041e40000100a00 */
[----:B0-----:R-:W-:-:S06]  /*5070*/  CS2R R14, SRZ ;  /* 0x00000000000e7805 */ /* 0x001fcc000001ff00 */
[----:B---3--:R0:W2:Y:S02]  /*5080*/  @!P2 LDG.E.64 R14, desc[UR10][R18.64] ;  /* 0x0000000a120ea981 */ /* 0x0080a4000c1e1b00 */
[----:B0-----:R-:W-:-:S06]  /*5090*/  CS2R R18, SRZ ;  /* 0x0000000000127805 */ /* 0x001fcc000001ff00 */
[----:B------:R-:W3:Y:S04]  /*50a0*/  @!P2 LDG.E.64 R18, desc[UR10][R20.64] ;  /* 0x0000000a1412a981 */ /* 0x000ee8000c1e1b00 */
[----:B------:R-:W2:Y:S01]  /*50b0*/  LDL.LU.64 R20, [R1+0x4f0] ;  /* 0x0004f00001147983 */ /* 0x000ea20000300a00 */
[----:B------:R-:W-:Y:S02]  /*50c0*/  CS2R R22, SRZ ;  /* 0x0000000000167805 */ /* 0x000fe4000001ff00 */
[----:B----4-:R-:W-:Y:S02]  /*50d0*/  @!P0 MOV R23, R16 ;  /* 0x0000001000178202 */ /* 0x010fe40000000f00 */
[----:B------:R-:W-:-:S03]  /*50e0*/  @!P0 MOV R22, R17 ;  /* 0x0000001100168202 */ /* 0x000fc60000000f00 */
[----:B------:R-:W-:Y:S04]  /*50f0*/  STL [R1+0x224], R23 ;  /* 0x0002241701007387 */ /* 0x000fe80000100800 */
[----:B------:R0:W-:Y:S04]  /*5100*/  STL [R1+0x220], R22 ;  /* 0x0002201601007387 */ /* 0x0001e80000100800 */
[----:B0-----:R-:W4:Y:S04]  /*5110*/  LDL.LU.64 R22, [R1+0x210] ;  /* 0x0002100001167983 */ /* 0x001f280000300a00 */
[----:B------:R0:W-:Y:S04]  /*5120*/  STL.64 [R1+0x1a0], R12 ;  /* 0x0001a00c01007387 */ /* 0x0001e80000100a00 */
[----:B0-----:R-:W4:Y:S04]  /*5130*/  LDL.LU.64 R12, [R1+0x330] ;  /* 0x00033000010c7983 */ /* 0x001f280000300a00 */
[----:B---3--:R-:W-:Y:S04]  /*5140*/  STL.64 [R1+0x4e0], R18 ;  /* 0x0004e01201007387 */ /* 0x008fe80000100a00 */
[----:B--2---:R0:W-:Y:S02]  /*5150*/  STL.64 [R1+0x198], R20 ;  /* 0x0001981401007387 */ /* 0x0041e40000100a00 */
[----:B0-----:R-:W-:Y:S01]  /*5160*/  HFMA2 R21, -RZ, RZ, 0, 0 ;  /* 0x00000000ff157431 */ /* 0x001fe200000001ff */
[----:B------:R-:W-:-:S05]  /*5170*/  @!P2 MOV R21, R14 ;  /* 0x0000000e0015a202 */ /* 0x000fca0000000f00 */
[----:B------:R0:W-:Y:S02]  /*5180*/  STL [R1+0x3d4], R21 ;  /* 0x0003d41501007387 */ /* 0x0001e40000100800 */
[----:B0-----:R-:W-:Y:S02]  /*5190*/  CS2R R20, SRZ ;  /* 0x0000000000147805 */ /* 0x001fe4000001ff00 */
[----:B------:R-:W-:Y:S02]  /*51a0*/  @!P2 MOV R21, R18 ;  /* 0x000000120015a202 */ /* 0x000fe40000000f00 */
[----:B------:R-:W-:Y:S02]  /*51b0*/  @!P2 MOV R20, R19 ;  /* 0x000000130014a202 */ /* 0x000fe40000000f00 */
[----:B------:R-:W2:Y:S01]  /*51c0*/  LDL.LU.64 R18, [R1+0x348] ;  /* 0x0003480001127983 */ /* 0x000ea20000300a00 */
[----:B------:R-:W-:-:S03]  /*51d0*/  LOP3.LUT P1, RZ, R0, 0x10, RZ, 0xc0, !PT ;  /* 0x0000001000ff7812 */ /* 0x000fc6000782c0ff */
[----:B------:R-:W-:Y:S04]  /*51e0*/  STL [R1+0x21c], R21 ;  /* 0x00021c1501007387 */ /* 0x000fe80000100800 */
[----:B------:R0:W-:Y:S01]  /*51f0*/  STL [R1+0x218], R20 ;  /* 0x0002181401007387 */ /* 0x0001e20000100800 */
[----:B------:R-:W-:-:S03]  /*5200*/  LOP3.LUT P0, RZ, R0, 0x8, RZ, 0xc0, !PT ;  /* 0x0000000800ff7812 */ /* 0x000fc6000780c0ff */
[----:B------:R1:W-:Y:S01]  /*5210*/  STL.64 [R1+0xa0], R2 ;  /* 0x0000a00201007387 */ /* 0x0003e20000100a00 */
[----:B0-----:R-:W-:-:S06]  /*5220*/  CS2R R20, SRZ ;  /* 0x0000000000147805 */ /* 0x001fcc000001ff00 */
[----:B----4-:R-:W3:Y:S01]  /*5230*/  @!P1 LDG.E.64 R20, desc[UR10][R22.64] ;  /* 0x0000000a16149981 */ /* 0x010ee2000c1e1b00 */
[----:B-1----:R-:W-:-:S03]  /*5240*/  CS2R R2, SRZ ;  /* 0x0000000000027805 */ /* 0x002fc6000001ff00 */
[----:B------:R0:W-:Y:S04]  /*5250*/  STL.64 [R1+0xa8], R10 ;  /* 0x0000a80a01007387 */ /* 0x0001e80000100a00 */
[----:B------:R1:W-:Y:S04]  /*5260*/  STL [R1+0x4e8], R14 ;  /* 0x0004e80e01007387 */ /* 0x0003e80000100800 */
[----:B------:R4:W-:Y:S01]  /*5270*/  STL.64 [R1+0x1a8], R16 ;  /* 0x0001a81001007387 */ /* 0x0009e20000100a00 */
[----:B0-----:R-:W-:-:S03]  /*5280*/  CS2R R10, SRZ ;  /* 0x00000000000a7805 */ /* 0x001fc6000001ff00 */
[----:B------:R-:W3:Y:S04]  /*5290*/  LDL.LU.64 R22, [R1+0x338] ;  /* 0x0003380001167983 */ /* 0x000ee80000300a00 */
[----:B------:R-:W3:Y:S04]  /*52a0*/  @!P0 LDG.E.64 R10, desc[UR10][R12.64] ;  /* 0x0000000a0c0a8981 */ /* 0x000ee8000c1e1b00 */
[----:B--2---:R0:W2:Y:S01]  /*52b0*/  @!P1 LDG.E.64 R2, desc[UR10][R18.64] ;  /* 0x0000000a12029981 */ /* 0x0040a2000c1e1b00 */
[----:B-1----:R-:W-:Y:S01]  /*52c0*/  HFMA2 R14, -RZ, RZ, 0, 0 ;  /* 0x00000000ff0e7431 */ /* 0x002fe200000001ff */
[----:B------:R-:W-:-:S02]  /*52d0*/  @!P2 MOV R14, R15 ;  /* 0x0000000f000ea202 */ /* 0x000fc40000000f00 */
[----:B----4-:R-:W4:Y:S04]  /*52e0*/  LDL.LU.64 R16, [R1+0x318] ;  /* 0x0003180001107983 */ /* 0x010f280000300a00 */
[----:B------:R1:W-:Y:S02]  /*52f0*/  STL [R1+0x3f0], R14 ;  /* 0x0003f00e01007387 */ /* 0x0003e40000100800 */
[----:B-1----:R-:W-:Y:S01]  /*5300*/  HFMA2 R14, -RZ, RZ, 0, 0 ;  /* 0x00000000ff0e7431 */ /* 0x002fe200000001ff */
[----:B---3--:R-:W-:-:S05]  /*5310*/  @!P1 MOV R14, R20 ;  /* 0x00000014000e9202 */ /* 0x008fca0000000f00 */
[----:B------:R1:W-:Y:S02]  /*5320*/  STL [R1+0x3f4], R14 ;  /* 0x0003f40e01007387 */ /* 0x0003e40000100800 */
[----:B-1----:R-:W-:Y:S01]  /*5330*/  HFMA2 R14, -RZ, RZ, 0, 0 ;  /* 0x00000000ff0e7431 */ /* 0x002fe200000001ff */
[----:B0-----:R-:W-:Y:S02]  /*5340*/  CS2R R18, SRZ ;  /* 0x0000000000127805 */ /* 0x001fe4000001ff00 */
[----:B------:R-:W-:-:S05]  /*5350*/  @!P1 MOV R19, R21 ;  /* 0x0000001500139202 */ /* 0x000fca0000000f00 */
[----:B------:R-:W-:Y:S01]  /*5360*/  STL [R1+0x410], R19 ;  /* 0x0004101301007387 */ /* 0x000fe20000100800 */
[----:B--2---:R-:W-:-:S05]  /*5370*/  @!P1 MOV R14, R3 ;  /* 0x00000003000e9202 */ /* 0x004fca0000000f00 */
[----:B------:R0:W-:Y:S02]  /*5380*/  STL [R1+0x210], R14 ;  /* 0x0002100e01007387 */ /* 0x0001e40000100800 */
[----:B0-----:R-:W-:Y:S01]  /*5390*/  HFMA2 R14, -RZ, RZ, 0, 0 ;  /* 0x00000000ff0e7431 */ /* 0x001fe200000001ff */
[----:B------:R-:W-:-:S05]  /*53a0*/  @!P0 MOV R14, R10 ;  /* 0x0000000a000e8202 */ /* 0x000fca0000000f00 */
[----:B------:R0:W-:Y:S02]  /*53b0*/  STL [R1+0x414], R14 ;  /* 0x0004140e01007387 */ /* 0x0001e40000100800 */
[----:B0-----:R-:W-:Y:S01]  /*53c0*/  HFMA2 R14, -RZ, RZ, 0, 0 ;  /* 0x00000000ff0e7431 */ /* 0x001fe200000001ff */
[----:B------:R-:W-:-:S05]  /*53d0*/  @!P0 MOV R14, R11 ;  /* 0x0000000b000e8202 */ /* 0x000fca0000000f00 */
[----:B------:R0:W-:Y:S01]  /*53e0*/  STL [R1+0x430], R14 ;  /* 0x0004300e01007387 */ /* 0x0001e20000100800 */
[----:B------:R-:W-:-:S03]  /*53f0*/  @!P1 MOV R18, R2 ;  /* 0x0000000200129202 */ /* 0x000fc60000000f00 */
[----:B0-----:R-:W2:Y:S04]  /*5400*/  LDL.LU R14, [R1+0x4e8] ;  /* 0x0004e800010e7983 */ /* 0x001ea80000300800 */
[----:B------:R0:W-:Y:S04]  /*5410*/  STL [R1+0x214], R18 ;  /* 0x0002141201007387 */ /* 0x0001e80000100800 */
[----:B0-----:R-:W3:Y:S01]  /*5420*/  LDL.LU.64 R18, [R1+0x320] ;  /* 0x0003200001127983 */ /* 0x001ee20000300a00 */
[----:B------:R-:W-:-:S03]  /*5430*/  LOP3.LUT P2, RZ, R0, 0x4, RZ, 0xc0, !PT ;  /* 0x0000000400ff7812 */ /* 0x000fc6000784c0ff */
[----:B--2---:R0:W-:Y:S02]  /*5440*/  STL.64 [R1+0xb0], R14 ;  /* 0x0000b00e01007387 */ /* 0x0041e40000100a00 */
[----:B0-----:R-:W-:-:S08]  /*5450*/  CS2R R14, SRZ ;  /* 0x00000000000e7805 */ /* 0x001fd0000001ff00 */
[----:B----4-:R0:W2:Y:S02]  /*5460*/  @!P2 LDG.E.64 R14, desc[UR10][R16.64] ;  /* 0x0000000a100ea981 */ /* 0x0100a4000c1e1b00 */
[----:B0-----:R-:W-:-:S06]  /*5470*/  CS2R R16, SRZ ;  /* 0x0000000000107805 */ /* 0x001fcc000001ff00 */
[----:B---3--:R0:W3:Y:S04]  /*5480*/  @!P2 LDG.E.64 R16, desc[UR10][R18.64] ;  /* 0x0000000a1210a981 */ /* 0x0080e8000c1e1b00 */
[----:B------:R-:W4:Y:S01]  /*5490*/  LDL.LU.64 R18, [R1+0x4e0] ;  /* 0x0004e00001127983 */ /* 0x000f220000300a00 */
[----:B------:R-:W-:-:S03]  /*54a0*/  LOP3.LUT P1, RZ, R0, 0x2, RZ, 0xc0, !PT ;  /* 0x0000000200ff7812 */ /* 0x000fc6000782c0ff */
[----:B------:R1:W-:Y:S02]  /*54b0*/  STL.64 [R1+0xb8], R20 ;  /* 0x0000b81401007387 */ /* 0x0003e40000100a00 */
[----:B-1----:R-:W-:Y:S02]  /*54c0*/  CS2R R20, SRZ ;  /* 0x0000000000147805 */ /* 0x002fe4000001ff00 */
[----:B------:R-:W-:-:S06]  /*54d0*/  CS2R R12, SRZ ;  /* 0x00000000000c7805 */ /* 0x000fcc000001ff00 */
[----:B------:R-:W2:Y:S04]  /*54e0*/  @!P0 LDG.E.64 R12, desc[UR10][R22.64] ;  /* 0x0000000a160c8981 */ /* 0x000ea8000c1e1b00 */
[----:B----4-:R0:W-:Y:S02]  /*54f0*/  STL.64 [R1+0x1b0], R18 ;  /* 0x0001b01201007387 */ /* 0x0101e40000100a00 */
[----:B0-----:R-:W-:Y:S02]  /*5500*/  MOV R18, R8 ;  /* 0x0000000800127202 */ /* 0x001fe40000000f00 */
[----:B------:R-:W-:-:S05]  /*5510*/  MOV R19, R9 ;  /* 0x0000000900137202 */ /* 0x000fca0000000f00 */
[----:B------:R0:W4:Y:S02]  /*5520*/  @!P1 LDG.E.64 R20, desc[UR10][R18.64] ;  /* 0x0000000a12149981 */ /* 0x000124000c1e1b00 */
[----:B0-----:R-:W-:-:S06]  /*5530*/  CS2R R18, SRZ ;  /* 0x0000000000127805 */ /* 0x001fcc000001ff00 */
[----:B------:R0:W4:Y:S04]  /*5540*/  @!P1 LDG.E.64 R18, desc[UR10][R6.64] ;  /* 0x0000000a06129981 */ /* 0x000128000c1e1b00 */
[----:B------:R1:W-:Y:S01]  /*5550*/  STL.64 [R1+0x1b8], R2 ;  /* 0x0001b80201007387 */ /* 0x0003e20000100a00 */
[----:B0-----:R-:W-:Y:S01]  /*5560*/  HFMA2 R7, -RZ, RZ, 0, 0 ;  /* 0x00000000ff077431 */ /* 0x001fe200000001ff */
[----:B------:R-:W-:Y:S02]  /*5570*/  MOV R22, R34 ;  /* 0x0000002200167202 */ /* 0x000fe40000000f00 */
[----:B------:R-:W-:Y:S01]  /*5580*/  MOV R23, R35 ;  /* 0x0000002300177202 */ /* 0x000fe20000000f00 */
[----:B--2---:R0:W-:Y:S01]  /*5590*/  STL.64 [R1+0x1c0], R12 ;  /* 0x0001c00c01007387 */ /* 0x0041e20000100a00 */
[----:B-1----:R-:W-:-:S02]  /*55a0*/  CS2R R2, SRZ ;  /* 0x0000000000027805 */ /* 0x002fc4000001ff00 */
[----:B------:R-:W-:Y:S01]  /*55b0*/  CS2R R34, SRZ ;  /* 0x0000000000227805 */ /* 0x000fe2000001ff00 */
[----:B------:R1:W-:Y:S01]  /*55c0*/  STL.64 [R1+0xc0], R10 ;  /* 0x0000c00a01007387 */ /* 0x0003e20000100a00 */
[----:B------:R-:W-:Y:S02]  /*55d0*/  @!P0 MOV R35, R12 ;  /* 0x0000000c00238202 */ /* 0x000fe40000000f00 */
[----:B------:R-:W-:Y:S01]  /*55e0*/  @!P0 MOV R34, R13 ;  /* 0x0000000d00228202 */ /* 0x000fe20000000f00 */
[----:B------:R-:W-:Y:S01]  /*55f0*/  HFMA2 R8, -RZ, RZ, 0, 0 ;  /* 0x00000000ff087431 */ /* 0x000fe200000001ff */
[----:B------:R-:W-:Y:S01]  /*5600*/  STL.64 [R1+0xc8], R14 ;  /* 0x0000c80e01007387 */ /* 0x000fe20000100a00 */
[----:B0-----:R-:W-:-:S03]  /*5610*/  CS2R R12, SRZ ;  /* 0x00000000000c7805 */ /* 0x001fc6000001ff00 */
[----:B---3--:R-:W-:Y:S04]  /*5620*/  STL.64 [R1+0x1c8], R16 ;  /* 0x0001c81001007387 */ /* 0x008fe80000100a00 */
[----:B-1----:R-:W2:Y:S01]  /*5630*/  LDL.LU.64 R10, [R1+0x2e0] ;  /* 0x0002e000010a7983 */ /* 0x002ea20000300a00 */
[----:B------:R-:W-:-:S03]  /*5640*/  UIMAD.WIDE UR6, UR8, 0x8, UR6 ;  /* 0x00000008080678a5 */ /* 0x000fc6000f8e0206 */
[----:B------:R-:W5:Y:S01]  /*5650*/  LDL.LU R6, [R1+0x4d0] ;  /* 0x0004d00001067983 */ /* 0x000f620000300800 */
[----:B----4-:R-:W-:-:S05]  /*5660*/  @!P1 MOV R7, R20 ;  /* 0x0000001400079202 */ /* 0x010fca0000000f00 */
[----:B------:R0:W-:Y:S02]  /*5670*/  STL [R1+0x450], R7 ;  /* 0x0004500701007387 */ /* 0x0001e40000100800 */
[----:B0-----:R-:W-:Y:S01]  /*5680*/  HFMA2 R7, -RZ, RZ, 0, 0 ;  /* 0x00000000ff077431 */ /* 0x001fe200000001ff */
[----:B------:R-:W-:Y:S02]  /*5690*/  @!P1 MOV R7, R21 ;  /* 0x0000001500079202 */ /* 0x000fe40000000f00 */
[----:B------:R-:W-:Y:S02]  /*56a0*/  @!P1 MOV R3, R18 ;  /* 0x0000001200039202 */ /* 0x000fe40000000f00 */
[----:B------:R-:W-:Y:S02]  /*56b0*/  @!P1 MOV R2, R19 ;  /* 0x0000001300029202 */ /* 0x000fe40000000f00 */
[----:B------:R-:W-:-:S13]  /*56c0*/  LOP3.LUT P1, RZ, R0, 0x4000000, RZ, 0xc0, !PT ;  /* 0x0400000000ff7812 */ /* 0x000fda000782c0ff */
[----:B------:R-:W3:Y:S04]  /*56d0*/  @!P1 LDG.E.64 R12, desc[UR10][R28.64] ;  /* 0x0000000a1c0c9981 */ /* 0x000ee8000c1e1b00 */
[----:B------:R-:W4:Y:S01]  /*56e0*/  LDL.LU.64 R28, [R1+0x290] ;  /* 0x00029000011c7983 */ /* 0x000f220000300a00 */
[----:B------:R-:W-:-:S03]  /*56f0*/  @!P2 MOV R8, R14 ;  /* 0x0000000e0008a202 */ /* 0x000fc60000000f00 */
[----:B------:R0:W-:Y:S04]  /*5700*/  STL [R1+0x330], R34 ;  /* 0x0003302201007387 */ /* 0x0001e80000100800 */
[----:B------:R1:W-:Y:S01]  /*5710*/  STL [R1+0x438], R8 ;  /* 0x0004380801007387 */ /* 0x0003e20000100800 */
[----:B0-----:R-:W-:Y:S01]  /*5720*/  HFMA2 R34, -RZ, RZ, 0, 0 ;  /* 0x00000000ff227431 */ /* 0x001fe200000001ff */
[----:B------:R-:W-:Y:S02]  /*5730*/  @!P2 MOV R34, R17 ;  /* 0x000000110022a202 */ /* 0x000fe40000000f00 */
[----:B-1----:R-:W-:Y:S02]  /*5740*/  CS2R R8, SRZ ;  /* 0x0000000000087805 */ /* 0x002fe4000001ff00 */
[----:B------:R-:W-:-:S02]  /*5750*/  @!P2 MOV R8, R15 ;  /* 0x0000000f0008a202 */ /* 0x000fc40000000f00 */
[----:B------:R-:W-:Y:S02]  /*5760*/  CS2R R14, SRZ ;  /* 0x00000000000e7805 */ /* 0x000fe4000001ff00 */
[----:B------:R-:W-:Y:S02]  /*5770*/  @!P2 MOV R9, R16 ;  /* 0x000000100009a202 */ /* 0x000fe40000000f00 */
[C---:B------:R-:W-:Y:S02]  /*5780*/  LOP3.LUT P2, RZ, R0.reuse, 0x8000000, RZ, 0xc0, !PT ;  /* 0x0800000000ff7812 */ /* 0x040fe4000784c0ff */
[----:B------:R-:W-:Y:S01]  /*5790*/  CS2R R16, SRZ ;  /* 0x0000000000107805 */ /* 0x000fe2000001ff00 */
[----:B------:R-:W4:Y:S01]  /*57a0*/  @!P1 LDG.E.64 R14, desc[UR10][R32.64] ;  /* 0x0000000a200e9981 */ /* 0x000f22000c1e1b00 */
[----:B------:R-:W-:-:S03]  /*57b0*/  LOP3.LUT P0, RZ, R0, 0x1, RZ, 0xc0, !PT ;  /* 0x0000000100ff7812 */ /* 0x000fc6000780c0ff */
[----:B------:R-:W4:Y:S06]  /*57c0*/  LDL.LU.64 R32, [R1+0x280] ;  /* 0x0002800001207983 */ /* 0x000f2c0000300a00 */
[----:B------:R-:W4:Y:S04]  /*57d0*/  @!P2 LDG.E.64 R16, desc[UR10][R36.64] ;  /* 0x0000000a2410a981 */ /* 0x000f28000c1e1b00 */
[----:B---3--:R0:W-:Y:S04]  /*57e0*/  STL.64 [R1+0x4c8], R12 ;  /* 0x0004c80c01007387 */ /* 0x0081e80000100a00 */
[----:B------:R-:W3:Y:S04]  /*57f0*/  LDL.LU.64 R36, [R1+0x228] ;  /* 0x0002280001247983 */ /* 0x000ee80000300a00 */
[----:B0-----:R-:W3:Y:S04]  /*5800*/  LDL.LU.64 R12, [R1+0x238] ;  /* 0x00023800010c7983 */ /* 0x001ee80000300a00 */
[----:B------:R-:W-:Y:S04]  /*5810*/  STL [R1+0x2f8], R3 ;  /* 0x0002f80301007387 */ /* 0x000fe80000100800 */
[----:B------:R0:W-:Y:S04]  /*5820*/  STL [R1+0x2fc], R2 ;  /* 0x0002fc0201007387 */ /* 0x0001e80000100800 */
[----:B------:R1:W-:Y:S04]  /*5830*/  STL [R1+0x444], R8 ;  /* 0x0004440801007387 */ /* 0x0003e80000100800 */
[----:B------:R2:W-:Y:S01]  /*5840*/  STL [R1+0x318], R9 ;  /* 0x0003180901007387 */ /* 0x0005e20000100800 */
[----:B0-----:R-:W-:-:S03]  /*5850*/  CS2R R2, SRZ ;  /* 0x0000000000027805 */ /* 0x001fc6000001ff00 */
[----:B-1----:R-:W3:Y:S04]  /*5860*/  LDL.LU R8, [R1+0x4d8] ;  /* 0x0004d80001087983 */ /* 0x002ee80000300800 */
[----:B--2---:R-:W2:Y:S04]  /*5870*/  LDL.LU R9, [R1+0x4d4] ;  /* 0x0004d40001097983 */ /* 0x004ea80000300800 */
[----:B------:R0:W2:Y:S04]  /*5880*/  @!P0 LDG.E.64 R2, desc[UR10][R10.64] ;  /* 0x0000000a0a028981 */ /* 0x0000a8000c1e1b00 */
[----:B------:R1:W-:Y:S01]  /*5890*/  STL.64 [R1+0x1d0], R18 ;  /* 0x0001d01201007387 */ /* 0x0003e20000100a00 */
[----:B0-----:R-:W-:-:S02]  /*58a0*/  CS2R R10, SRZ ;  /* 0x00000000000a7805 */ /* 0x001fc4000001ff00 */
[----:B-1----:R-:W-:-:S04]  /*58b0*/  CS2R R18, SRZ ;  /* 0x0000000000127805 */ /* 0x002fc8000001ff00 */
[----:B------:R0:W2:Y:S04]  /*58c0*/  @!P0 LDG.E.64 R10, desc[UR10][R22.64] ;  /* 0x0000000a160a8981 */ /* 0x0000a8000c1e1b00 */
[----:B------:R1:W2:Y:S01]  /*58d0*/  @!P2 LDG.E.64 R18, desc[UR10][R26.64] ;  /* 0x0000000a1a12a981 */ /* 0x0002a2000c1e1b00 */
[----:B0-----:R-:W-:Y:S02]  /*58e0*/  CS2R R22, SRZ ;  /* 0x0000000000167805 */ /* 0x001fe4000001ff00 */
[----:B-1----:R-:W-:-:S04]  /*58f0*/  CS2R R26, SRZ ;  /* 0x00000000001a7805 */ /* 0x002fc8000001ff00 */
[----:B------:R0:W2:Y:S04]  /*5900*/  @!P3 LDG.E.64 R22, desc[UR10][R30.64] ;  /* 0x0000000a1e16b981 */ /* 0x0000a8000c1e1b00 */
[----:B----4-:R1:W4:Y:S01]  /*5910*/  @!P4 LDG.E.64 R26, desc[UR10][R28.64] ;  /* 0x0000000a1c1ac981 */ /* 0x010322000c1e1b00 */
[----:B0-----:R-:W-:-:S03]  /*5920*/  MOV R30, UR6 ;  /* 0x00000006001e7c02 */ /* 0x001fc60008000f00 */
[----:B------:R0:W-:Y:S01]  /*5930*/  STL.64 [R1+0xd0], R20 ;  /* 0x0000d01401007387 */ /* 0x0001e20000100a00 */
[----:B------:R-:W-:Y:S01]  /*5940*/  MOV R31, UR7 ;  /* 0x00000007001f7c02 */ /* 0x000fe20008000f00 */
[----:B------:R-:W2:Y:S01]  /*5950*/  LDCU.U8 UR6, c[0x0][0x414] ;  /* 0x00008280ff0677ac */ /* 0x000ea20008000000 */
[----:B-1----:R-:W-:-:S06]  /*5960*/  CS2R R28, SRZ ;  /* 0x00000000001c7805 */ /* 0x002fcc000001ff00 */
[----:B---3--:R-:W3:Y:S04]  /*5970*/  @!P5 LDG.E.64 R28, desc[UR10][R12.64] ;  /* 0x0000000a0c1cd981 */ /* 0x008ee8000c1e1b00 */
[----:B------:R-:W4:Y:S01]  /*5980*/  LDG.E.64 R12, desc[UR10][R30.64] ;  /* 0x0000000a1e0c7981 */ /* 0x000f22000c1e1b00 */
[----:B0-----:R-:W-:-:S06]  /*5990*/  CS2R R20, SRZ ;  /* 0x0000000000147805 */ /* 0x001fcc000001ff00 */
[----:B------:R0:W3:Y:S02]  /*59a0*/  @!P3 LDG.E.64 R20, desc[UR10][R24.64] ;  /* 0x0000000a1814b981 */ /* 0x0000e4000c1e1b00 */
[----:B0-----:R-:W-:-:S06]  /*59b0*/  CS2R R24, SRZ ;  /* 0x0000000000187805 */ /* 0x001fcc000001ff00 */
[----:B------:R0:W3:Y:S02]  /*59c0*/  @!P4 LDG.E.64 R24, desc[UR10][R4.64] ;  /* 0x0000000a0418c981 */ /* 0x0000e4000c1e1b00 */
[----:B0-----:R-:W0:Y:S01]  /*59d0*/  S2R R5, SR_TID.X ;  /* 0x0000000000057919 */ /* 0x001e220000002100 */
[----:B------:R-:W-:-:S06]  /*59e0*/  CS2R R30, SRZ ;  /* 0x00000000001e7805 */ /* 0x000fcc000001ff00 */
[----:B------:R1:W3:Y:S02]  /*59f0*/  @!P5 LDG.E.64 R30, desc[UR10][R32.64] ;  /* 0x0000000a201ed981 */ /* 0x0002e4000c1e1b00 */
[----:B-1----:R-:W-:Y:S01]  /*5a00*/  HFMA2 R32, -RZ, RZ, 0, 0 ;  /* 0x00000000ff207431 */ /* 0x002fe200000001ff */
[----:B------:R-:W-:-:S06]  /*5a10*/  MOV R33, RZ ;  /* 0x000000ff00217202 */ /* 0x000fcc0000000f00 */
[----:B------:R1:W3:Y:S02]  /*5a20*/  @!P6 LDG.E.64 R32, desc[UR10][R36.64] ;  /* 0x0000000a2420e981 */ /* 0x0002e4000c1e1b00 */
[----:B-1----:R-:W-:Y:S02]  /*5a30*/  CS2R R36, SRZ ;  /* 0x0000000000247805 */ /* 0x002fe4000001ff00 */
[----:B0-----:R-:W-:-:S04]  /*5a40*/  LOP3.LUT R0, R5, 0xffff, RZ, 0xc0, !PT ;  /* 0x0000ffff05007812 */ /* 0x001fc800078ec0ff */
[----:B--2---:R0:W2:Y:S01]  /*5a50*/  @!P6 LDG.E.64 R36, desc[UR10][R8.64] ;  /* 0x0000000a0824e981 */ /* 0x0040a2000c1e1b00 */
[----:B------:R-:W-:Y:S01]  /*5a60*/  IMAD R0, R0, 0x619, RZ ;  /* 0x0000061900007824 */ /* 0x000fe200078e02ff */
[----:B0-----:R-:W-:Y:S02]  /*5a70*/  CS2R R8, SRZ ;  /* 0x0000000000087805 */ /* 0x001fe4000001ff00 */
[----:B------:R-:W-:Y:S01]  /*5a80*/  @!P0 MOV R8, R2 ;  /* 0x0000000200088202 */ /* 0x000fe20000000f00 */
[----:B------:R0:W-:Y:S01]  /*5a90*/  STL [R1+0x31c], R34 ;  /* 0x00031c2201007387 */ /* 0x0001e20000100800 */
[----:B------:R-:W-:-:S03]  /*5aa0*/  SHF.R.U32.HI R0, RZ, 0x10, R0 ;  /* 0x00000010ff007819 */ /* 0x000fc60000011600 */
[----:B------:R1:W-:Y:S01]  /*5ab0*/  STL [R1+0x2ac], R8 ;  /* 0x0002ac0801007387 */ /* 0x0003e20000100800 */
[----:B------:R-:W-:Y:S02]  /*5ac0*/  @!P0 MOV R9, R3 ;  /* 0x0000000300098202 */ /* 0x000fe40000000f00 */
[----:B------:R-:W-:Y:S01]  /*5ad0*/  PRMT R0, R0, 0x9910, RZ ;  /* 0x0000991000007816 */ /* 0x000fe200000000ff */
[----:B0-----:R-:W-:Y:S01]  /*5ae0*/  HFMA2 R34, -RZ, RZ, 0, 0 ;  /* 0x00000000ff227431 */ /* 0x001fe200000001ff */
[----:B------:R-:W-:Y:S02]  /*5af0*/  @!P0 MOV R34, R10 ;  /* 0x0000000a00228202 */ /* 0x000fe40000000f00 */
[----:B-1----:R-:W-:Y:S02]  /*5b00*/  MOV R8, RZ ;  /* 0x000000ff00087202 */ /* 0x002fe40000000f00 */
[----:B------:R-:W-:Y:S02]  /*5b10*/  @!P0 MOV R8, R11 ;  /* 0x0000000b00088202 */ /* 0x000fe40000000f00 */
[----:B------:R-:W-:Y:S01]  /*5b20*/  ISETP.NE.AND P0, PT, RZ, UR6, PT ;  /* 0x00000006ff007c0c */ /* 0x000fe2000bf05270 */
[----:B------:R-:W-:Y:S01]  /*5b30*/  IMAD R0, R0, 0x2a, RZ ;  /* 0x0000002a00007824 */ /* 0x000fe200078e02ff */
[----:B------:R-:W-:Y:S04]  /*5b40*/  STL [R1+0x44c], R9 ;  /* 0x00044c0901007387 */ /* 0x000fe80000100800 */
[----:B------:R-:W-:Y:S01]  /*5b50*/  IADD3 R0, PT, PT, RZ, -R0, RZ ;  /* 0x80000000ff007210 */ /* 0x000fe20007ffe0ff */
[----:B------:R0:W-:Y:S04]  /*5b60*/  STL [R1+0x284], R8 ;  /* 0x0002840801007387 */ /* 0x0001e80000100800 */
[----:B------:R4:W-:Y:S01]  /*5b70*/  STL [R1+0x460], R7 ;  /* 0x0004600701007387 */ /* 0x0009e20000100800 */
[----:B------:R-:W-:Y:S01]  /*5b80*/  PRMT R0, R0, 0x7710, RZ ;  /* 0x0000771000007816 */ /* 0x000fe200000000ff */
[----:B0-----:R-:W0:Y:S03]  /*5b90*/  @P0 LDC.64 R8, c[0x0][0x3b0] ;  /* 0x0000ec00ff080b82 */ /* 0x001e260000000a00 */
[----:B------:R-:W-:-:S04]  /*5ba0*/  IADD3 R0, PT, PT, R0, R5, RZ ;  /* 0x0000000500007210 */ /* 0x000fc80007ffe0ff */
[----:B------:R-:W-:Y:S02]  /*5bb0*/  SHF.L.U32 R0, R0, 0x1, RZ ;  /* 0x0000000100007819 */ /* 0x000fe400000006ff */
[----:B----4-:R-:W-:Y:S02]  /*5bc0*/  MOV R7, R12 ;  /* 0x0000000c00077202 */ /* 0x010fe40000000f00 */
[----:B------:R-:W-:Y:S02]  /*5bd0*/  MOV R4, R13 ;  /* 0x0000000d00047202 */ /* 0x000fe40000000f00 */
[----:B------:R-:W1:Y:S01]  /*5be0*/  LDC.64 R12, c[0x0][0x3a8] ;  /* 0x0000ea00ff0c7b82 */ /* 0x000e620000000a00 */
[----:B------:R-:W-:Y:S02]  /*5bf0*/  MOV R5, R7 ;  /* 0x0000000700057202 */ /* 0x000fe40000000f00 */
[----:B------:R-:W-:Y:S02]  /*5c00*/  LOP3.LUT R7, R0, 0xffff, RZ, 0xc0, !PT ;  /* 0x0000ffff00077812 */ /* 0x000fe400078ec0ff */
[----:B------:R-:W-:-:S05]  /*5c10*/  MOV R0, UR13 ;  /* 0x0000000d00007c02 */ /* 0x000fca0008000f00 */
[----:B------:R-:W-:-:S04]  /*5c20*/  IMAD R0, R0, 0x54, R7 ;  /* 0x0000005400007824 */ /* 0x000fc800078e0207 */
[C---:B0-----:R-:W-:Y:S01]  /*5c30*/  @P0 IMAD.WIDE R8, R0.reuse, 0x2, R8 ;  /* 0x0000000200080825 */ /* 0x041fe200078e0208 */
[----:B------:R0:W-:Y:S03]  /*5c40*/  STL [R1+0x4b0], R7 ;  /* 0x0004b00701007387 */ /* 0x0001e60000100800 */
[----:B-1----:R-:W-:Y:S01]  /*5c50*/  IMAD.WIDE R12, R0, 0x2, R12 ;  /* 0x00000002000c7825 */ /* 0x002fe200078e020c */
[----:B0-----:R-:W4:Y:S01]  /*5c60*/  @P0 LDG.E.U16 R7, desc[UR10][R8.64] ;  /* 0x0000000a08070981 */ /* 0x001f22000c1e1500 */
[----:B------:R-:W-:-:S03]  /*5c70*/  MOV R0, R5 ;  /* 0x0000000500007202 */ /* 0x000fc60000000f00 */
[----:B------:R-:W4:Y:S04]  /*5c80*/  LDG.E.U16 R5, desc[UR10][R12.64+0x2] ;  /* 0x0000020a0c057981 */ /* 0x000f28000c1e1500 */
[----:B------:R-:W4:Y:S04]  /*5c90*/  @P0 LDG.E.U16 R9, desc[UR10][R8.64+0x2] ;  /* 0x0000020a08090981 */ /* 0x000f28000c1e1500 */
[----:B------:R0:W4:Y:S04]  /*5ca0*/  LDG.E.U16 R8, desc[UR10][R12.64] ;  /* 0x0000000a0c087981 */ /* 0x000128000c1e1500 */
[----:B------:R-:W4:Y:S04]  /*5cb0*/  LDL.LU.64 R12, [R1+0x4c8] ;  /* 0x0004c800010c7983 */ /* 0x000f280000300a00 */
[----:B------:R1:W-:Y:S01]  /*5cc0*/  STL.64 [R1+0x1d8], R10 ;  /* 0x0001d80a01007387 */ /* 0x0003e20000100a00 */
[----:B------:R-:W-:Y:S01]  /*5cd0*/  R2UR UR28, R0 ;  /* 0x00000000001c72ca */ /* 0x000fe200000e0000 */
[----:B------:R-:W-:Y:S01]  /*5ce0*/  HFMA2 R0, -RZ, RZ, 0, 0 ;  /* 0x00000000ff007431 */ /* 0x000fe200000001ff */
[----:B-1----:R-:W-:Y:S01]  /*5cf0*/  MOV R10, R4 ;  /* 0x00000004000a7202 */ /* 0x002fe20000000f00 */
[----:B------:R-:W-:Y:S01]  /*5d00*/  HFMA2 R4, -RZ, RZ, 0, 0 ;  /* 0x00000000ff047431 */ /* 0x000fe200000001ff */
[----:B------:R-:W-:-:S05]  /*5d10*/  @!P3 MOV R0, R22 ;  /* 0x000000160000b202 */ /* 0x000fca0000000f00 */
[----:B------:R1:W-:Y:S04]  /*5d20*/  STL [R1+0x2c8], R0 ;  /* 0x0002c80001007387 */ /* 0x0003e80000100800 */
[----:B-1----:R-:W-:Y:S01]  /*5d30*/  MOV R0, UR28 ;  /* 0x0000001c00007c02 */ /* 0x002fe20008000f00 */
[----:B------:R1:W-:Y:S04]  /*5d40*/  STL.64 [R1+0x1f0], R22 ;  /* 0x0001f01601007387 */ /* 0x0003e80000100a00 */
[----:B---3--:R-:W-:Y:S01]  /*5d50*/  STL.64 [R1+0xf0], R20 ;  /* 0x0000f01401007387 */ /* 0x008fe20000100a00 */
[----:B-1----:R-:W-:Y:S01]  /*5d60*/  HFMA2 R22, -RZ, RZ, 0, 0 ;  /* 0x00000000ff167431 */ /* 0x002fe200000001ff */
[----:B------:R-:W-:Y:S01]  /*5d70*/  @!P3 MOV R22, R23 ;  /* 0x000000170016b202 */ /* 0x000fe20000000f00 */
[----:B------:R-:W-:Y:S01]  /*5d80*/  HFMA2 R23, -RZ, RZ, 0, 0 ;  /* 0x00000000ff177431 */ /* 0x000fe200000001ff */
[----:B------:R-:W-:Y:S01]  /*5d90*/  @!P4 MOV R23, R25 ;  /* 0x000000190017c202 */ /* 0x000fe20000000f00 */
[----:B------:R-:W-:Y:S04]  /*5da0*/  STL.64 [R1+0xd8], R2 ;  /* 0x0000d80201007387 */ /* 0x000fe80000100a00 */
[----:B------:R-:W-:Y:S04]  /*5db0*/  STL.64 [R1+0x200], R30 ;  /* 0x0002001e01007387 */ /* 0x000fe80000100a00 */
[----:B------:R-:W-:Y:S04]  /*5dc0*/  STL.64 [R1+0xf8], R24 ;  /* 0x0000f81801007387 */ /* 0x000fe80000100a00 */
[----:B------:R-:W-:Y:S04]  /*5dd0*/  STL [R1+0x488], R23 ;  /* 0x0004881701007387 */ /* 0x000fe80000100800 */
[----:B------:R-:W-:Y:S04]  /*5de0*/  STL.64 [R1+0x108], R32 ;  /* 0x0001082001007387 */ /* 0x000fe80000100a00 */
[----:B------:R-:W-:Y:S04]  /*5df0*/  STL.64 [R1+0x1f8], R26 ;  /* 0x0001f81a01007387 */ /* 0x000fe80000100a00 */
[----:B------:R-:W-:Y:S04]  /*5e00*/  STL.64 [R1+0x100], R28 ;  /* 0x0001001c01007387 */ /* 0x000fe80000100a00 */
[----:B--2---:R-:W-:Y:S01]  /*5e10*/  STL.64 [R1+0x208], R36 ;  /* 0x0002082401007387 */ /* 0x004fe20000100a00 */
[----:B----4-:R-:W-:-:S03]  /*5e20*/  @!P1 MOV R4, R12 ;  /* 0x0000000c00049202 */ /* 0x010fc60000000f00 */
[----:B------:R0:W-:Y:S02]  /*5e30*/  STL.64 [R1+0xe0], R12 ;  /* 0x0000e00c01007387 */ /* 0x0001e40000100a00 */
[----:B0-----:R-:W-:Y:S01]  /*5e40*/  HFMA2 R12, -RZ, RZ, 0, 0 ;  /* 0x00000000ff0c7431 */ /* 0x001fe200000001ff */
[----:B------:R-:W-:Y:S01]  /*5e50*/  @!P1 MOV R12, R13 ;  /* 0x0000000d000c9202 */ /* 0x000fe20000000f00 */
[----:B------:R-:W-:Y:S01]  /*5e60*/  HFMA2 R13, -RZ, RZ, 0, 0 ;  /* 0x00000000ff0d7431 */ /* 0x000fe200000001ff */
[----:B------:R-:W-:-:S05]  /*5e70*/  @!P1 MOV R13, R15 ;  /* 0x0000000f000d9202 */ /* 0x000fca0000000f00 */
[----:B------:R0:W-:Y:S04]  /*5e80*/  STL [R1+0x280], R13 ;  /* 0x0002800d01007387 */ /* 0x0001e80000100800 */
[----:B------:R1:W-:Y:S01]  /*5e90*/  STL [R1+0x458], R12 ;  /* 0x0004580c01007387 */ /* 0x0003e20000100800 */
[----:B0-----:R-:W-:Y:S01]  /*5ea0*/  HFMA2 R13, -RZ, RZ, 0, 0 ;  /* 0x00000000ff0d7431 */ /* 0x001fe200000001ff */
[----:B------:R-:W-:Y:S02]  /*5eb0*/  @!P2 MOV R13, R16 ;  /* 0x00000010000da202 */ /* 0x000fe40000000f00 */
[----:B-1----:R-:W-:-:S03]  /*5ec0*/  MOV R12, R10 ;  /* 0x0000000a000c7202 */ /* 0x002fc60000000f00 */
[----:B------:R0:W-:Y:S02]  /*5ed0*/  STL [R1+0x464], R13 ;  /* 0x0004640d01007387 */ /* 0x0001e40000100800 */
[----:B------:R-:W-:Y:S01]  /*5ee0*/  FFMA.FTZ R0, -R0, UR28, R12 ;  /* 0x0000001c00007c23 */ /* 0x000fe2000801010c */
[----:B------:R-:W-:Y:S01]  /*5ef0*/  HFMA2 R12, -RZ, RZ, 0, 0 ;  /* 0x00000000ff0c7431 */ /* 0x000fe200000001ff */
[----:B------:R-:W-:Y:S01]  /*5f00*/  @!P5 MOV R12, R28 ;  /* 0x0000001c000cd202 */ /* 0x000fe20000000f00 */
[----:B0-----:R-:W-:Y:S01]  /*5f10*/  HFMA2 R13, -RZ, RZ, 0, 0 ;  /* 0x00000000ff0d7431 */ /* 0x001fe200000001ff */
[----:B------:R-:W-:-:S03]  /*5f20*/  @!P2 MOV R13, R17 ;  /* 0x00000011000da202 */ /* 0x000fc60000000f00 */
[----:B------:R0:W-:Y:S04]  /*5f30*/  STL [R1+0x48c], R12 ;  /* 0x00048c0c01007387 */ /* 0x0001e80000100800 */
[----:B------:R1:W-:Y:S01]  /*5f40*/  STL [R1+0x470], R13 ;  /* 0x0004700d01007387 */ /* 0x0003e20000100800 */
[----:B0-----:R-:W-:Y:S02]  /*5f50*/  HFMA2 R12, -RZ, RZ, 0, 0 ;  /* 0x00000000ff0c7431 */ /* 0x001fe400000001ff */
[----:B-1----:R-:W-:Y:S01]  /*5f60*/  HFMA2 R13, -RZ, RZ, 0, 0 ;  /* 0x00000000ff0d7431 */ /* 0x002fe200000001ff */
[----:B------:R-:W-:Y:S02]  /*5f70*/  @!P2 MOV R13, R18 ;  /* 0x00000012000da202 */ /* 0x000fe40000000f00 */
[----:B------:R-:W-:-:S03]  /*5f80*/  @!P5 MOV R12, R29 ;  /* 0x0000001d000cd202 */ /* 0x000fc60000000f00 */
[----:B------:R0:W-:Y:S04]  /*5f90*/  STL [R1+0x28c], R13 ;  /* 0x00028c0d01007387 */ /* 0x0001e80000100800 */
[----:B------:R1:W-:Y:S01]  /*5fa0*/  STL [R1+0x494], R12 ;  /* 0x0004940c01007387 */ /* 0x0003e20000100800 */
[----:B0-----:R-:W-:Y:S01]  /*5fb0*/  HFMA2 R13, -RZ, RZ, 0, 0 ;  /* 0x00000000ff0d7431 */ /* 0x001fe200000001ff */
[----:B------:R-:W-:Y:S01]  /*5fc0*/  @!P2 MOV R13, R19 ;  /* 0x00000013000da202 */ /* 0x000fe20000000f00 */
[----:B-1----:R-:W-:Y:S01]  /*5fd0*/  HFMA2 R12, -RZ, RZ, 0, 0 ;  /* 0x00000000ff0c7431 */ /* 0x002fe200000001ff */
        /* <DEDUP_REMOVED lines=11> */
[----:B------:R-:W-:Y:S01]  /*6090*/  HFMA2 R21, -RZ, RZ, 0, 0 ;  /* 0x00000000ff157431 */ /* 0x000fe200000001ff */
[----:B------:R-:W-:Y:S01]  /*60a0*/  @!P4 MOV R21, R24 ;  /* 0x000000180015c202 */ /* 0x000fe20000000f00 */
[----:B-1----:R-:W-:Y:S01]  /*60b0*/  HFMA2 R12, -RZ, RZ, 0, 0 ;  /* 0x00000000ff0c7431 */ /* 0x002fe200000001ff */
[----:B------:R-:W-:Y:S01]  /*60c0*/  @!P6 MOV R12, R33 ;  /* 0x00000021000ce202 */ /* 0x000fe20000000f00 */
[----:B------:R0:W-:Y:S01]  /*60d0*/  STL [R1+0x2b8], R4 ;  /* 0x0002b80401007387 */ /* 0x0001e20000100800 */
[----:B------:R-:W-:Y:S01]  /*60e0*/  MOV R2, R7 ;  /* 0x0000000700027202 */ /* 0x000fe20000000f00 */
[----:B------:R-:W-:Y:S01]  /*60f0*/  HFMA2 R30, -RZ, RZ, 0, 0 ;  /* 0x00000000ff1e7431 */ /* 0x000fe200000001ff */
[----:B------:R-:W-:Y:S01]  /*6100*/  MOV R3, R8 ;  /* 0x0000000800037202 */ /* 0x000fe20000000f00 */
[----:B------:R1:W5:Y:S01]  /*6110*/  LDL.LU R7, [R1+0x4c4] ;  /* 0x0004c40001077983 */ /* 0x0003620000300800 */
[----:B------:R-:W-:-:S02]  /*6120*/  MOV R11, R9 ;  /* 0x00000009000b7202 */ /* 0x000fc40000000f00 */
[----:B------:R-:W-:Y:S02]  /*6130*/  CS2R R24, SRZ ;  /* 0x0000000000187805 */ /* 0x000fe4000001ff00 */
[----:B------:R-:W-:Y:S01]  /*6140*/  @!P5 MOV R30, R31 ;  /* 0x0000001f001ed202 */ /* 0x000fe20000000f00 */
[----:B------:R1:W5:Y:S01]  /*6150*/  LDL.LU R8, [R1+0x4c0] ;  /* 0x0004c00001087983 */ /* 0x0003620000300800 */
[----:B------:R-:W-:Y:S01]  /*6160*/  HFMA2 R31, -RZ, RZ, 0, 0 ;  /* 0x00000000ff1f7431 */ /* 0x000fe200000001ff */
[----:B------:R-:W-:Y:S01]  /*6170*/  @!P4 MOV R24, R26 ;  /* 0x0000001a0018c202 */ /* 0x000fe20000000f00 */
[----:B------:R-:W-:Y:S01]  /*6180*/  HFMA2 R32, -RZ, RZ, 0, 0 ;  /* 0x00000000ff207431 */ /* 0x000fe200000001ff */
[----:B------:R1:W5:Y:S01]  /*6190*/  LDL.LU R9, [R1+0x4bc] ;  /* 0x0004bc0001097983 */ /* 0x0003620000300800 */
[----:B------:R-:W-:-:S03]  /*61a0*/  @!P4 MOV R25, R27 ;  /* 0x0000001b0019c202 */ /* 0x000fc60000000f00 */
[----:B0-----:R1:W5:Y:S01]  /*61b0*/  LDL.LU R4, [R1+0x4b8] ;  /* 0x0004b80001047983 */ /* 0x0013620000300800 */
[----:B------:R-:W-:-:S03]  /*61c0*/  @!P6 MOV R31, R36 ;  /* 0x00000024001fe202 */ /* 0x000fc60000000f00 */
[----:B------:R1:W-:Y:S01]  /*61d0*/  STL [R1+0x480], R13 ;  /* 0x0004800d01007387 */ /* 0x0003e20000100800 */
[----:B------:R-:W-:-:S03]  /*61e0*/  @!P6 MOV R32, R37 ;  /* 0x000000250020e202 */ /* 0x000fc60000000f00 */
[----:B------:R1:W-:Y:S04]  /*61f0*/  STL [R1+0x484], R21 ;  /* 0x0004841501007387 */ /* 0x0003e80000100800 */
[----:B------:R1:W5:Y:S04]  /*6200*/  LDL R33, [R1+0x268] ;  /* 0x0002680001217983 */ /* 0x0003680000100800 */
[----:B------:R1:W-:Y:S04]  /*6210*/  STL [R1+0x49c], R12 ;  /* 0x00049c0c01007387 */ /* 0x0003e80000100800 */
[----:B------:R1:W5:Y:S04]  /*6220*/  LDL R37, [R1+0x370] ;  /* 0x0003700001257983 */ /* 0x0003680000100800 */
[----:B------:R1:W5:Y:S04]  /*6230*/  LDL R36, [R1+0x38c] ;  /* 0x00038c0001247983 */ /* 0x0003680000100800 */
[----:B------:R1:W5:Y:S04]  /*6240*/  LDL R29, [R1+0x2b8] ;  /* 0x0002b800011d7983 */ /* 0x0003680000100800 */
[----:B------:R1:W5:Y:S04]  /*6250*/  LDL R28, [R1+0x28c] ;  /* 0x00028c00011c7983 */ /* 0x0003680000100800 */
[----:B------:R1:W5:Y:S04]  /*6260*/  LDL R27, [R1+0x2c8] ;  /* 0x0002c800011b7983 */ /* 0x0003680000100800 */
[----:B------:R1:W5:Y:S01]  /*6270*/  LDL R26, [R1+0x480] ;  /* 0x00048000011a7983 */ /* 0x0003620000100800 */
[----:B------:R-:W-:Y:S01]  /*6280*/  HFMA2 R10, -RZ, RZ, 0, 0 ;  /* 0x00000000ff0a7431 */ /* 0x000fe200000001ff */
[----:B------:R-:W-:-:S02]  /*6290*/  @!P1 MOV R10, R14 ;  /* 0x0000000e000a9202 */ /* 0x000fc40000000f00 */
        /* <DEDUP_REMOVED lines=8> */
[----:B------:R1:W-:Y:S01]  /*6320*/  STL.64 [R1+0x1e8], R18 ;  /* 0x0001e81201007387 */ /* 0x0003e20000100a00 */
[----:B------:R-:W-:Y:S01]  /*6330*/  UISETP.NE.AND UP1, UPT, UR6, URZ, UPT ;  /* 0x000000ff0600728c */ /* 0x000fe2000bf25270 */
[----:B------:R-:W-:Y:S02]  /*6340*/  SHF.L.U32 R3, R3, 0x10, RZ ;  /* 0x0000001003037819 */ /* 0x000fe400000006ff */
[----:B0-----:R-:W-:Y:S01]  /*6350*/  @P1 R2UR UR5, R0 ;  /* 0x00000000000512ca */ /* 0x001fe200000e0000 */
[----:B------:R-:W-:Y:S01]  /*6360*/  HFMA2 R0, -RZ, RZ, 0, 0 ;  /* 0x00000000ff007431 */ /* 0x000fe200000001ff */
[----:B------:R-:W-:-:S02]  /*6370*/  @P0 SHF.L.U32 R0, R2, 0x10, RZ ;  /* 0x0000001002000819 */ /* 0x000fc400000006ff */
[----:B------:R-:W-:Y:S02]  /*6380*/  MOV R2, RZ ;  /* 0x000000ff00027202 */ /* 0x000fe40000000f00 */
[----:B------:R-:W-:Y:S02]  /*6390*/  @P0 SHF.L.U32 R2, R11, 0x10, RZ ;  /* 0x000000100b020819 */ /* 0x000fe400000006ff */
[----:B------:R-:W-:Y:S01]  /*63a0*/  SHF.L.U32 R5, R5, 0x10, RZ ;  /* 0x0000001005057819 */ /* 0x000fe200000006ff */
[----:B------:R-:W-:-:S04]  /*63b0*/  UMOV UR16, 0x3f800000 ;  /* 0x3f80000000107882 */ /* 0x000fc80000000000 */
[----:B------:R-:W-:Y:S01]  /*63c0*/  @UP0 UMOV UR16, UR5 ;  /* 0x0000000500100c82 */ /* 0x000fe20008000000 */
[----:B-1----:R-:W-:Y:S05]  /*63d0*/  BRA.U UP1, `(.L_x_1622) ;  /* 0x0000002101fc7547 */ /* 0x002fea000b800000 */
[----:B------:R-:W2:Y:S04]  /*63e0*/  LDL.LU R12, [R1+0x2f0] ;  /* 0x0002f000010c7983 */ /* 0x000ea80000300800 */
[----:B------:R-:W3:Y:S04]  /*63f0*/  LDL.LU R16, [R1+0x26c] ;  /* 0x00026c0001107983 */ /* 0x000ee80000300800 */
[----:B------:R-:W4:Y:S04]  /*6400*/  LDL.LU R11, [R1+0x304] ;  /* 0x00030400010b7983 */ /* 0x000f280000300800 */
[----:B------:R-:W4:Y:S04]  /*6410*/  LDL.LU R20, [R1+0x328] ;  /* 0x0003280001147983 */ /* 0x000f280000300800 */
[----:B------:R-:W4:Y:S04]  /*6420*/  LDL.LU R17, [R1+0x274] ;  /* 0x0002740001117983 */ /* 0x000f280000300800 */
[----:B------:R-:W4:Y:S04]  /*6430*/  LDL.LU R18, [R1+0x354] ;  /* 0x0003540001127983 */ /* 0x000f280000300800 */
[----:B------:R-:W4:Y:S01]  /*6440*/  LDL.LU R19, [R1+0x27c] ;  /* 0x00027c0001137983 */ /* 0x000f220000300800 */
[----:B-----5:R-:W-:-:S03]  /*6450*/  FMUL.FTZ R15, R5, R33 ;  /* 0x00000021050f7220 */ /* 0x020fc60000410000 */
[----:B------:R0:W-:Y:S04]  /*6460*/  STL [R1+0x4d4], R32 ;  /* 0x0004d42001007387 */ /* 0x0001e80000100800 */
[----:B0-----:R-:W4:Y:S04]  /*6470*/  LDL.LU R32, [R1+0x2a0] ;  /* 0x0002a00001207983 */ /* 0x001f280000300800 */
[----:B------:R0:W-:Y:S04]  /*6480*/  STL [R1+0x4bc], R2 ;  /* 0x0004bc0201007387 */ /* 0x0001e80000100800 */
[----:B------:R1:W-:Y:S04]  /*6490*/  STL [R1+0x4cc], R8 ;  /* 0x0004cc0801007387 */ /* 0x0003e80000100800 */
[----:B0-----:R-:W4:Y:S04]  /*64a0*/  LDL.LU R2, [R1+0x278] ;  /* 0x0002780001027983 */ /* 0x001f280000300800 */
[----:B-1----:R-:W4:Y:S01]  /*64b0*/  LDL.LU R8, [R1+0x264] ;  /* 0x0002640001087983 */ /* 0x002f220000300800 */
[----:B--2---:R-:W-:Y:S01]  /*64c0*/  FADD.FTZ R12, R12, -UR28 ;  /* 0x8000001c0c0c7e21 */ /* 0x004fe20008010000 */
[----:B---3--:R-:W-:-:S03]  /*64d0*/  FMUL.FTZ R13, R3, R16 ;  /* 0x00000010030d7220 */ /* 0x008fc60000410000 */
[----:B------:R-:W-:Y:S01]  /*64e0*/  FMUL.FTZ R12, R12, UR16 ;  /* 0x000000100c0c7c20 */ /* 0x000fe20008410000 */
[----:B----4-:R-:W-:Y:S01]  /*64f0*/  FADD.FTZ R11, R11, -UR28 ;  /* 0x8000001c0b0b7e21 */ /* 0x010fe20008010000 */
[----:B------:R-:W-:Y:S02]  /*6500*/  FADD.FTZ R14, RZ, R13 ;  /* 0x0000000dff0e7221 */ /* 0x000fe40000010000 */
[----:B------:R-:W-:Y:S01]  /*6510*/  FFMA.FTZ R13, R12, R13, RZ ;  /* 0x0000000d0c0d7223 */ /* 0x000fe200000100ff */
[----:B------:R-:W-:Y:S01]  /*6520*/  FMUL.FTZ R11, R11, UR16 ;  /* 0x000000100b0b7c20 */ /* 0x000fe20008410000 */
[----:B------:R-:W-:-:S03]  /*6530*/  FADD.FTZ R14, R15, R14 ;  /* 0x0000000e0f0e7221 */ /* 0x000fc60000010000 */
[----:B------:R-:W-:Y:S01]  /*6540*/  FFMA.FTZ R13, R11, R15, R13 ;  /* 0x0000000f0b0d7223 */ /* 0x000fe2000001000d */
[----:B------:R-:W-:Y:S02]  /*6550*/  FADD.FTZ R15, R20, -UR28 ;  /* 0x8000001c140f7e21 */ /* 0x000fe40008010000 */
[----:B------:R-:W2:Y:S01]  /*6560*/  LDL.LU R20, [R1+0x394] ;  /* 0x0003940001147983 */ /* 0x000ea20000300800 */
[----:B------:R-:W-:Y:S01]  /*6570*/  FFMA.FTZ R12, R12, R16, RZ ;  /* 0x000000100c0c7223 */ /* 0x000fe200000100ff */
[----:B------:R-:W-:Y:S01]  /*6580*/  FADD.FTZ R16, RZ, R16 ;  /* 0x00000010ff107221 */ /* 0x000fe20000010000 */
[----:B------:R-:W-:-:S03]  /*6590*/  FMUL.FTZ R15, R15, UR16 ;  /* 0x000000100f0f7c20 */ /* 0x000fc60008410000 */
[----:B------:R-:W-:Y:S01]  /*65a0*/  FADD.FTZ R16, R16, R17 ;  /* 0x0000001110107221 */ /* 0x000fe20000010000 */
[-C--:B------:R-:W-:Y:S01]  /*65b0*/  FFMA.FTZ R12, R15, R17.reuse, R12 ;  /* 0x000000110f0c7223 */ /* 0x080fe2000001000c */
[----:B------:R-:W-:-:S04]  /*65c0*/  FMUL.FTZ R17, R3, R17 ;  /* 0x0000001103117220 */ /* 0x000fc80000410000 */
[----:B------:R-:W-:Y:S01]  /*65d0*/  FFMA.FTZ R13, R15, R17, R13 ;  /* 0x000000110f0d7223 */ /* 0x000fe2000001000d */
[----:B------:R-:W-:Y:S01]  /*65e0*/  FADD.FTZ R15, R18, -UR28 ;  /* 0x8000001c120f7e21 */ /* 0x000fe20008010000 */
[----:B------:R-:W-:Y:S01]  /*65f0*/  FFMA.FTZ R11, R11, R33, RZ ;  /* 0x000000210b0b7223 */ /* 0x000fe200000100ff */
[----:B------:R-:W-:Y:S02]  /*6600*/  FADD.FTZ R18, RZ, R33 ;  /* 0x00000021ff127221 */ /* 0x000fe40000010000 */
[----:B------:R-:W-:Y:S01]  /*6610*/  FMUL.FTZ R15, R15, UR16 ;  /* 0x000000100f0f7c20 */ /* 0x000fe20008410000 */
[----:B------:R-:W-:Y:S01]  /*6620*/  FADD.FTZ R14, R14, R17 ;  /* 0x000000110e0e7221 */ /* 0x000fe20000010000 */
[----:B------:R-:W-:Y:S01]  /*6630*/  FADD.FTZ R18, R18, R19 ;  /* 0x0000001312127221 */ /* 0x000fe20000010000 */
[----:B------:R0:W-:Y:S01]  /*6640*/  STL [R1+0x4c8], R7 ;  /* 0x0004c80701007387 */ /* 0x0001e20000100800 */
[-C--:B------:R-:W-:Y:S01]  /*6650*/  FFMA.FTZ R11, R15, R19.reuse, R11 ;  /* 0x000000130f0b7223 */ /* 0x080fe2000001000b */
[----:B------:R-:W-:-:S02]  /*6660*/  FMUL.FTZ R19, R5, R19 ;  /* 0x0000001305137220 */ /* 0x000fc40000410000 */
[----:B------:R1:W-:Y:S02]  /*6670*/  STL [R1+0x4d0], R9 ;  /* 0x0004d00901007387 */ /* 0x0003e40000100800 */
[----:B------:R-:W-:Y:S01]  /*6680*/  FFMA.FTZ R13, R15, R19, R13 ;  /* 0x000000130f0d7223 */ /* 0x000fe2000001000d */
[----:B------:R-:W-:Y:S01]  /*6690*/  FADD.FTZ R15, R37, -UR28 ;  /* 0x8000001c250f7e21 */ /* 0x000fe20008010000 */
[----:B------:R3:W-:Y:S03]  /*66a0*/  STL [R1+0x4c0], R4 ;  /* 0x0004c00401007387 */ /* 0x0007e60000100800 */
[----:B------:R-:W-:Y:S01]  /*66b0*/  FMUL.FTZ R17, R15, UR16 ;  /* 0x000000100f117c20 */ /* 0x000fe20008410000 */
[----:B0-----:R-:W4:Y:S01]  /*66c0*/  LDL.LU R7, [R1+0x3b8] ;  /* 0x0003b80001077983 */ /* 0x001f220000300800 */
[-C--:B------:R-:W-:Y:S01]  /*66d0*/  FMUL.FTZ R15, R3, R32.reuse ;  /* 0x00000020030f7220 */ /* 0x080fe20000410000 */
[----:B------:R-:W-:Y:S01]  /*66e0*/  FADD.FTZ R14, R19, R14 ;  /* 0x0000000e130e7221 */ /* 0x000fe20000010000 */
[C---:B------:R-:W-:Y:S01]  /*66f0*/  FFMA.FTZ R12, R17.reuse, R32, R12 ;  /* 0x00000020110c7223 */ /* 0x040fe2000001000c */
[----:B-1----:R-:W4:Y:S01]  /*6700*/  LDL.LU R9, [R1+0x2c0] ;  /* 0x0002c00001097983 */ /* 0x002f220000300800 */
[----:B------:R-:W-:Y:S01]  /*6710*/  FFMA.FTZ R13, R17, R15, R13 ;  /* 0x0000000f110d7223 */ /* 0x000fe2000001000d */
[----:B------:R-:W-:-:S02]  /*6720*/  FADD.FTZ R17, R36, -UR28 ;  /* 0x8000001c24117e21 */ /* 0x000fc40008010000 */
[----:B---3--:R-:W3:Y:S01]  /*6730*/  LDL.LU R4, [R1+0x3bc] ;  /* 0x0003bc0001047983 */ /* 0x008ee20000300800 */
[----:B------:R-:W-:Y:S01]  /*6740*/  FADD.FTZ R14, R14, R15 ;  /* 0x0000000f0e0e7221 */ /* 0x000fe20000010000 */
[----:B------:R-:W-:Y:S01]  /*6750*/  FMUL.FTZ R17, R17, UR16 ;  /* 0x0000001011117c20 */ /* 0x000fe20008410000 */
[-C--:B------:R-:W-:Y:S01]  /*6760*/  FMUL.FTZ R15, R5, R2.reuse ;  /* 0x00000002050f7220 */ /* 0x080fe20000410000 */
[----:B------:R0:W-:Y:S01]  /*6770*/  STL [R1+0x4c4], R6 ;  /* 0x0004c40601007387 */ /* 0x0001e20000100800 */
[----:B------:R-:W-:Y:S01]  /*6780*/  FADD.FTZ R16, R16, R32 ;  /* 0x0000002010107221 */ /* 0x000fe20000010000 */
[C---:B------:R-:W-:Y:S01]  /*6790*/  FFMA.FTZ R11, R17.reuse, R2, R11 ;  /* 0x00000002110b7223 */ /* 0x040fe2000001000b */
[----:B------:R-:W-:Y:S01]  /*67a0*/  FFMA.FTZ R13, R17, R15, R13 ;  /* 0x0000000f110d7223 */ /* 0x000fe2000001000d */
[----:B------:R-:W-:Y:S01]  /*67b0*/  FMUL.FTZ R17, R3, R8 ;  /* 0x0000000803117220 */ /* 0x000fe20000410000 */
[----:B------:R-:W-:Y:S01]  /*67c0*/  FADD.FTZ R16, R16, R8 ;  /* 0x0000000810107221 */ /* 0x000fe20000010000 */
[----:B------:R-:W3:Y:S04]  /*67d0*/  LDL.LU R32, [R1+0x3d8] ;  /* 0x0003d80001207983 */ /* 0x000ee80000300800 */
[----:B0-----:R-:W3:Y:S04]  /*67e0*/  LDL.LU R6, [R1+0x2a4] ;  /* 0x0002a40001067983 */ /* 0x001ee80000300800 */
[----:B------:R0:W-:Y:S01]  /*67f0*/  STL [R1+0x4b8], R0 ;  /* 0x0004b80001007387 */ /* 0x0001e20000100800 */
[----:B------:R-:W-:-:S03]  /*6800*/  FADD.FTZ R18, R18, R2 ;  /* 0x0000000212127221 */ /* 0x000fc60000010000 */
[----:B------:R-:W3:Y:S04]  /*6810*/  LDL.LU R33, [R1+0x2dc] ;  /* 0x0002dc0001217983 */ /* 0x000ee80000300800 */
[----:B------:R-:W3:Y:S01]  /*6820*/  LDL.LU R37, [R1+0x314] ;  /* 0x0003140001257983 */ /* 0x000ee20000300800 */
[----:B--2---:R-:W-:-:S03]  /*6830*/  FADD.FTZ R19, R20, -UR28 ;  /* 0x8000001c14137e21 */ /* 0x004fc60008010000 */
[----:B0-----:R-:W2:Y:S01]  /*6840*/  LDL.LU R0, [R1+0x2d8] ;  /* 0x0002d80001007983 */ /* 0x001ea20000300800 */
[----:B------:R-:W-:-:S03]  /*6850*/  FMUL.FTZ R19, R19, UR16 ;  /* 0x0000001013137c20 */ /* 0x000fc60008410000 */
[----:B------:R-:W2:Y:S01]  /*6860*/  LDL.LU R20, [R1+0x3dc] ;  /* 0x0003dc0001147983 */ /* 0x000ea20000300800 */
[----:B------:R-:W-:Y:S01]  /*6870*/  FFMA.FTZ R12, R19, R8, R12 ;  /* 0x00000008130c7223 */ /* 0x000fe2000001000c */
[----:B------:R-:W-:Y:S02]  /*6880*/  FADD.FTZ R14, R15, R14 ;  /* 0x0000000e0f0e7221 */ /* 0x000fe40000010000 */
[----:B------:R-:W2:Y:S01]  /*6890*/  LDL.LU R8, [R1+0x400] ;  /* 0x0004000001087983 */ /* 0x000ea20000300800 */
[----:B------:R-:W-:-:S03]  /*68a0*/  FFMA.FTZ R13, R19, R17, R13 ;  /* 0x00000011130d7223 */ /* 0x000fc6000001000d */
[----:B------:R-:W2:Y:S01]  /*68b0*/  LDL.LU R2, [R1+0x2c4] ;  /* 0x0002c40001027983 */ /* 0x000ea20000300800 */
[----:B------:R-:W-:-:S03]  /*68c0*/  FADD.FTZ R14, R14, R17 ;  /* 0x000000110e0e7221 */ /* 0x000fc60000010000 */
[----:B------:R-:W2:Y:S01]  /*68d0*/  LDL.LU R36, [R1+0x300] ;  /* 0x0003000001247983 */ /* 0x000ea20000300800 */
[----:B----4-:R-:W-:-:S03]  /*68e0*/  FADD.FTZ R19, R7, -UR28 ;  /* 0x8000001c07137e21 */ /* 0x010fc60008010000 */
[----:B------:R-:W4:Y:S01]  /*68f0*/  LDL.LU R7, [R1+0x2f4] ;  /* 0x0002f40001077983 */ /* 0x000f220000300800 */
[----:B------:R-:W-:Y:S01]  /*6900*/  FMUL.FTZ R19, R19, UR16 ;  /* 0x0000001013137c20 */ /* 0x000fe20008410000 */
[-C--:B------:R-:W-:Y:S01]  /*6910*/  FMUL.FTZ R17, R5, R9.reuse ;  /* 0x0000000905117220 */ /* 0x080fe20000410000 */
[----:B---3--:R-:W-:Y:S02]  /*6920*/  FADD.FTZ R15, R4, -UR28 ;  /* 0x8000001c040f7e21 */ /* 0x008fe40008010000 */
[C---:B------:R-:W-:Y:S01]  /*6930*/  FFMA.FTZ R11, R19.reuse, R9, R11 ;  /* 0x00000009130b7223 */ /* 0x040fe2000001000b */
[----:B------:R-:W3:Y:S01]  /*6940*/  LDL.LU R4, [R1+0x404] ;  /* 0x0004040001047983 */ /* 0x000ee20000300800 */
[----:B------:R-:W-:Y:S01]  /*6950*/  FFMA.FTZ R13, R19, R17, R13 ;  /* 0x00000011130d7223 */ /* 0x000fe2000001000d */
[----:B------:R-:W-:Y:S01]  /*6960*/  FADD.FTZ R19, R17, R14 ;  /* 0x0000000e11137221 */ /* 0x000fe20000010000 */
[----:B------:R-:W-:Y:S01]  /*6970*/  FMUL.FTZ R15, R15, UR16 ;  /* 0x000000100f0f7c20 */ /* 0x000fe20008410000 */
[----:B------:R-:W-:-:S03]  /*6980*/  FMUL.FTZ R17, R3, R6 ;  /* 0x0000000603117220 */ /* 0x000fc60000410000 */
[C---:B------:R-:W-:Y:S01]  /*6990*/  FFMA.FTZ R12, R15.reuse, R6, R12 ;  /* 0x000000060f0c7223 */ /* 0x040fe2000001000c */
[----:B------:R-:W-:Y:S01]  /*69a0*/  FFMA.FTZ R13, R15, R17, R13 ;  /* 0x000000110f0d7223 */ /* 0x000fe2000001000d */
[----:B--2---:R-:W-:Y:S02]  /*69b0*/  FADD.FTZ R15, R8, -UR28 ;  /* 0x8000001c080f7e21 */ /* 0x004fe40008010000 */
[----:B------:R-:W2:Y:S01]  /*69c0*/  LDL.LU R8, [R1+0x428] ;  /* 0x0004280001087983 */ /* 0x000ea20000300800 */
[----:B------:R-:W-:Y:S01]  /*69d0*/  FADD.FTZ R14, R32, -UR28 ;  /* 0x8000001c200e7e21 */ /* 0x000fe20008010000 */
[----:B------:R-:W-:Y:S02]  /*69e0*/  FADD.FTZ R19, R19, R17 ;  /* 0x0000001113137221 */ /* 0x000fe40000010000 */
[----:B------:R-:W2:Y:S01]  /*69f0*/  LDL.LU R32, [R1+0x420] ;  /* 0x0004200001207983 */ /* 0x000ea20000300800 */
[----:B------:R-:W-:Y:S01]  /*6a00*/  FMUL.FTZ R17, R5, R0 ;  /* 0x0000000005117220 */ /* 0x000fe20000410000 */
[----:B------:R-:W-:Y:S01]  /*6a10*/  FMUL.FTZ R14, R14, UR16 ;  /* 0x000000100e0e7c20 */ /* 0x000fe20008410000 */
[----:B------:R-:W-:Y:S01]  /*6a20*/  FADD.FTZ R18, R18, R9 ;  /* 0x0000000912127221 */ /* 0x000fe20000010000 */
[----:B------:R-:W-:Y:S01]  /*6a30*/  FADD.FTZ R20, R20, -UR28 ;  /* 0x8000001c14147e21 */ /* 0x000fe20008010000 */
[----:B------:R-:W2:Y:S01]  /*6a40*/  LDL.LU R9, [R1+0x424] ;  /* 0x0004240001097983 */ /* 0x000ea20000300800 */
[----:B------:R-:W-:Y:S01]  /*6a50*/  FADD.FTZ R19, R17, R19 ;  /* 0x0000001311137221 */ /* 0x000fe20000010000 */
[----:B------:R-:W-:Y:S01]  /*6a60*/  FFMA.FTZ R13, R14, R17, R13 ;  /* 0x000000110e0d7223 */ /* 0x000fe2000001000d */
[----:B------:R-:W-:Y:S01]  /*6a70*/  FMUL.FTZ R17, R3, R2 ;  /* 0x0000000203117220 */ /* 0x000fe20000410000 */
[----:B------:R-:W-:Y:S01]  /*6a80*/  FMUL.FTZ R20, R20, UR16 ;  /* 0x0000001014147c20 */ /* 0x000fe20008410000 */
[----:B------:R-:W-:-:S02]  /*6a90*/  FADD.FTZ R16, R16, R6 ;  /* 0x0000000610107221 */ /* 0x000fc40000010000 */
[----:B------:R-:W2:Y:S01]  /*6aa0*/  LDL.LU R6, [R1+0x310] ;  /* 0x0003100001067983 */ /* 0x000ea20000300800 */
[----:B------:R-:W-:Y:S01]  /*6ab0*/  FADD.FTZ R19, R19, R17 ;  /* 0x0000001113137221 */ /* 0x000fe20000010000 */
[----:B------:R-:W-:Y:S01]  /*6ac0*/  FFMA.FTZ R13, R20, R17, R13 ;  /* 0x00000011140d7223 */ /* 0x000fe2000001000d */
[----:B------:R-:W-:Y:S01]  /*6ad0*/  FMUL.FTZ R15, R15, UR16 ;  /* 0x000000100f0f7c20 */ /* 0x000fe20008410000 */
[----:B------:R-:W-:Y:S01]  /*6ae0*/  FFMA.FTZ R11, R14, R0, R11 ;  /* 0x000000000e0b7223 */ /* 0x000fe2000001000b */
[----:B----4-:R-:W-:Y:S01]  /*6af0*/  FMUL.FTZ R17, R5, R7 ;  /* 0x0000000705117220 */ /* 0x010fe20000410000 */
[----:B------:R-:W-:Y:S01]  /*6b00*/  FADD.FTZ R18, R18, R0 ;  /* 0x0000000012127221 */ /* 0x000fe20000010000 */
[----:B------:R-:W-:Y:S01]  /*6b10*/  FFMA.FTZ R12, R20, R2, R12 ;  /* 0x00000002140c7223 */ /* 0x000fe2000001000c */
[----:B------:R-:W4:Y:S01]  /*6b20*/  LDL.LU R0, [R1+0x32c] ;  /* 0x00032c0001007983 */ /* 0x000f220000300800 */
[----:B------:R-:W-:Y:S01]  /*6b30*/  FADD.FTZ R19, R17, R19 ;  /* 0x0000001311137221 */ /* 0x000fe20000010000 */
[----:B------:R-:W-:Y:S01]  /*6b40*/  FFMA.FTZ R13, R15, R17, R13 ;  /* 0x000000110f0d7223 */ /* 0x000fe2000001000d */
[----:B---3--:R-:W-:-:S02]  /*6b50*/  FADD.FTZ R14, R4, -UR28 ;  /* 0x8000001c040e7e21 */ /* 0x008fc40008010000 */
[----:B------:R-:W3:Y:S01]  /*6b60*/  LDL.LU R4, [R1+0x418] ;  /* 0x0004180001047983 */ /* 0x000ee20000300800 */
[----:B------:R-:W-:Y:S01]  /*6b70*/  FMUL.FTZ R17, R3, R33 ;  /* 0x0000002103117220 */ /* 0x000fe20000410000 */
[----:B------:R-:W-:-:S04]  /*6b80*/  FMUL.FTZ R14, R14, UR16 ;  /* 0x000000100e0e7c20 */ /* 0x000fc80008410000 */
[C---:B------:R-:W-:Y:S01]  /*6b90*/  FFMA.FTZ R13, R14.reuse, R17, R13 ;  /* 0x000000110e0d7223 */ /* 0x040fe2000001000d */
[----:B------:R-:W-:Y:S01]  /*6ba0*/  FFMA.FTZ R12, R14, R33, R12 ;  /* 0x000000210e0c7223 */ /* 0x000fe2000001000c */
[----:B------:R-:W-:Y:S01]  /*6bb0*/  FADD.FTZ R18, R18, R7 ;  /* 0x0000000712127221 */ /* 0x000fe20000010000 */
[----:B------:R-:W-:Y:S02]  /*6bc0*/  FFMA.FTZ R11, R15, R7, R11 ;  /* 0x000000070f0b7223 */ /* 0x000fe4000001000b */
[----:B------:R-:W3:Y:S01]  /*6bd0*/  LDL.LU R7, [R1+0x408] ;  /* 0x0004080001077983 */ /* 0x000ee20000300800 */
[----:B--2---:R-:W-:-:S03]  /*6be0*/  FADD.FTZ R14, R8, -UR28 ;  /* 0x8000001c080e7e21 */ /* 0x004fc60008010000 */
[----:B------:R-:W2:Y:S01]  /*6bf0*/  LDL.LU R8, [R1+0x40c] ;  /* 0x00040c0001087983 */ /* 0x000ea20000300800 */
[----:B------:R-:W-:-:S03]  /*6c00*/  FADD.FTZ R20, R32, -UR28 ;  /* 0x8000001c20147e21 */ /* 0x000fc60008010000 */
[----:B------:R-:W2:Y:S01]  /*6c10*/  LDL.LU R32, [R1+0x41c] ;  /* 0x00041c0001207983 */ /* 0x000ea20000300800 */
[----:B------:R-:W-:Y:S01]  /*6c20*/  FADD.FTZ R19, R19, R17 ;  /* 0x0000001113137221 */ /* 0x000fe20000010000 */
[----:B------:R-:W-:Y:S01]  /*6c30*/  FADD.FTZ R16, R16, R2 ;  /* 0x0000000210107221 */ /* 0x000fe20000010000 */
[----:B------:R-:W-:Y:S01]  /*6c40*/  FMUL.FTZ R17, R5, R36 ;  /* 0x0000002405117220 */ /* 0x000fe20000410000 */
[----:B------:R-:W-:Y:S01]  /*6c50*/  FMUL.FTZ R20, R20, UR16 ;  /* 0x0000001014147c20 */ /* 0x000fe20008410000 */
[----:B------:R-:W2:Y:S01]  /*6c60*/  LDL.LU R2, [R1+0x340] ;  /* 0x0003400001027983 */ /* 0x000ea20000300800 */
[----:B------:R-:W-:Y:S01]  /*6c70*/  FADD.FTZ R15, R9, -UR28 ;  /* 0x8000001c090f7e21 */ /* 0x000fe20008010000 */
[----:B------:R-:W-:Y:S01]  /*6c80*/  FADD.FTZ R19, R17, R19 ;  /* 0x0000001311137221 */ /* 0x000fe20000010000 */
[----:B------:R-:W-:Y:S01]  /*6c90*/  FFMA.FTZ R13, R20, R17, R13 ;  /* 0x00000011140d7223 */ /* 0x000fe2000001000d */
[----:B------:R-:W2:Y:S01]  /*6ca0*/  LDL.LU R9, [R1+0x344] ;  /* 0x0003440001097983 */ /* 0x000ea20000300800 */
[----:B------:R-:W-:Y:S01]  /*6cb0*/  FMUL.FTZ R17, R3, R6 ;  /* 0x0000000603117220 */ /* 0x000fe20000410000 */
[----:B------:R-:W-:Y:S01]  /*6cc0*/  FMUL.FTZ R15, R15, UR16 ;  /* 0x000000100f0f7c20 */ /* 0x000fe20008410000 */
[----:B------:R-:W-:Y:S01]  /*6cd0*/  FADD.FTZ R16, R16, R33 ;  /* 0x0000002110107221 */ /* 0x000fe20000010000 */
[----:B------:R-:W-:Y:S01]  /*6ce0*/  FMUL.FTZ R14, R14, UR16 ;  /* 0x000000100e0e7c20 */ /* 0x000fe20008410000 */
[----:B------:R-:W-:Y:S01]  /*6cf0*/  FADD.FTZ R19, R19, R17 ;  /* 0x0000001113137221 */ /* 0x000fe20000010000 */
[----:B------:R-:W-:Y:S01]  /*6d00*/  FFMA.FTZ R13, R15, R17, R13 ;  /* 0x000000110f0d7223 */ /* 0x000fe2000001000d */
[----:B------:R-:W-:Y:S01]  /*6d10*/  FMUL.FTZ R17, R5, R37 ;  /* 0x0000002505117220 */ /* 0x000fe20000410000 */
[----:B------:R-:W-:Y:S01]  /*6d20*/  FFMA.FTZ R11, R20, R36, R11 ;  /* 0x00000024140b7223 */ /* 0x000fe2000001000b */
[----:B------:R-:W2:Y:S01]  /*6d30*/  LDL.LU R33, [R1+0x350] ;  /* 0x0003500001217983 */ /* 0x000ea20000300800 */
[----:B------:R-:W-:Y:S01]  /*6d40*/  FADD.FTZ R16, R16, R6 ;  /* 0x0000000610107221 */ /* 0x000fe20000010000 */
[----:B------:R-:W-:Y:S01]  /*6d50*/  FADD.FTZ R19, R17, R19 ;  /* 0x0000001311137221 */ /* 0x000fe20000010000 */
[----:B------:R-:W-:Y:S01]  /*6d60*/  FFMA.FTZ R13, R14, R17, R13 ;  /* 0x000000110e0d7223 */ /* 0x000fe2000001000d */
[----:B----4-:R-:W-:Y:S01]  /*6d70*/  FMUL.FTZ R17, R3, R0 ;  /* 0x0000000003117220 */ /* 0x010fe20000410000 */
[----:B---3--:R-:W-:-:S02]  /*6d80*/  FADD.FTZ R20, R4, -UR28 ;  /* 0x8000001c04147e21 */ /* 0x008fc40008010000 */
[----:B------:R-:W3:Y:S01]  /*6d90*/  LDL.LU R4, [R1+0x3f8] ;  /* 0x0003f80001047983 */ /* 0x000ee20000300800 */
[----:B------:R-:W-:Y:S01]  /*6da0*/  FFMA.FTZ R12, R15, R6, R12 ;  /* 0x000000060f0c7223 */ /* 0x000fe2000001000c */
[----:B------:R-:W-:Y:S02]  /*6db0*/  FMUL.FTZ R20, R20, UR16 ;  /* 0x0000001014147c20 */ /* 0x000fe40008410000 */
[----:B------:R-:W4:Y:S02]  /*6dc0*/  LDL.LU R6, [R1+0x360] ;  /* 0x0003600001067983 */ /* 0x000f240000300800 */
[C---:B------:R-:W-:Y:S01]  /*6dd0*/  FFMA.FTZ R13, R20.reuse, R17, R13 ;  /* 0x00000011140d7223 */ /* 0x040fe2000001000d */
[----:B------:R-:W-:Y:S01]  /*6de0*/  FFMA.FTZ R12, R20, R0, R12 ;  /* 0x00000000140c7223 */ /* 0x000fe2000001000c */
[----:B------:R-:W-:Y:S01]  /*6df0*/  FFMA.FTZ R11, R14, R37, R11 ;  /* 0x000000250e0b7223 */ /* 0x000fe2000001000b */
[----:B------:R-:W-:Y:S02]  /*6e00*/  FADD.FTZ R14, R7, -UR28 ;  /* 0x8000001c070e7e21 */ /* 0x000fe40008010000 */
[----:B------:R-:W4:Y:S01]  /*6e10*/  LDL.LU R7, [R1+0x3e8] ;  /* 0x0003e80001077983 */ /* 0x000f220000300800 */
[----:B--2---:R-:W-:-:S03]  /*6e20*/  FADD.FTZ R20, R8, -UR28 ;  /* 0x8000001c08147e21 */ /* 0x004fc60008010000 */
[----:B------:R-:W2:Y:S01]  /*6e30*/  LDL.LU R8, [R1+0x3ec] ;  /* 0x0003ec0001087983 */ /* 0x000ea20000300800 */
[----:B------:R-:W-:-:S03]  /*6e40*/  FADD.FTZ R15, R32, -UR28 ;  /* 0x8000001c200f7e21 */ /* 0x000fc60008010000 */
[----:B------:R-:W2:Y:S01]  /*6e50*/  LDL.LU R32, [R1+0x3fc] ;  /* 0x0003fc0001207983 */ /* 0x000ea20000300800 */
[----:B------:R-:W-:Y:S01]  /*6e60*/  FADD.FTZ R19, R19, R17 ;  /* 0x0000001113137221 */ /* 0x000fe20000010000 */
[----:B------:R-:W-:Y:S01]  /*6e70*/  FADD.FTZ R18, R18, R36 ;  /* 0x0000002412127221 */ /* 0x000fe20000010000 */
[-C--:B------:R-:W-:Y:S01]  /*6e80*/  FMUL.FTZ R17, R5, R2.reuse ;  /* 0x0000000205117220 */ /* 0x080fe20000410000 */
[----:B------:R-:W-:Y:S01]  /*6e90*/  FMUL.FTZ R15, R15, UR16 ;  /* 0x000000100f0f7c20 */ /* 0x000fe20008410000 */
[----:B------:R-:W2:Y:S01]  /*6ea0*/  LDL.LU R36, [R1+0x364] ;  /* 0x0003640001247983 */ /* 0x000ea20000300800 */
[----:B------:R-:W-:Y:S01]  /*6eb0*/  FADD.FTZ R18, R18, R37 ;  /* 0x0000002512127221 */ /* 0x000fe20000010000 */
[----:B------:R-:W-:Y:S01]  /*6ec0*/  FADD.FTZ R19, R17, R19 ;  /* 0x0000001311137221 */ /* 0x000fe20000010000 */
[----:B------:R-:W-:Y:S01]  /*6ed0*/  FFMA.FTZ R13, R15, R17, R13 ;  /* 0x000000110f0d7223 */ /* 0x000fe2000001000d */
[----:B------:R-:W-:Y:S01]  /*6ee0*/  FMUL.FTZ R17, R3, R9 ;  /* 0x0000000903117220 */ /* 0x000fe20000410000 */
[----:B------:R-:W-:Y:S01]  /*6ef0*/  FMUL.FTZ R14, R14, UR16 ;  /* 0x000000100e0e7c20 */ /* 0x000fe20008410000 */
[----:B------:R-:W-:Y:S01]  /*6f00*/  FADD.FTZ R16, R16, R0 ;  /* 0x0000000010107221 */ /* 0x000fe20000010000 */
[----:B------:R-:W2:Y:S01]  /*6f10*/  LDL.LU R37, [R1+0x374] ;  /* 0x0003740001257983 */ /* 0x000ea20000300800 */
[----:B------:R-:W-:Y:S01]  /*6f20*/  FADD.FTZ R19, R19, R17 ;  /* 0x0000001113137221 */ /* 0x000fe20000010000 */
[----:B------:R-:W-:Y:S01]  /*6f30*/  FFMA.FTZ R13, R14, R17, R13 ;  /* 0x000000110e0d7223 */ /* 0x000fe2000001000d */
[----:B------:R-:W-:Y:S01]  /*6f40*/  FMUL.FTZ R20, R20, UR16 ;  /* 0x0000001014147c20 */ /* 0x000fe20008410000 */
[----:B------:R-:W-:Y:S01]  /*6f50*/  FMUL.FTZ R17, R5, R33 ;  /* 0x0000002105117220 */ /* 0x000fe20000410000 */
[----:B------:R-:W-:Y:S01]  /*6f60*/  FFMA.FTZ R11, R15, R2, R11 ;  /* 0x000000020f0b7223 */ /* 0x000fe2000001000b */
[----:B------:R-:W-:Y:S01]  /*6f70*/  FADD.FTZ R16, R16, R9 ;  /* 0x0000000910107221 */ /* 0x000fe20000010000 */
[----:B------:R-:W-:Y:S01]  /*6f80*/  FFMA.FTZ R12, R14, R9, R12 ;  /* 0x000000090e0c7223 */ /* 0x000fe2000001000c */
[----:B------:R-:W-:Y:S01]  /*6f90*/  FADD.FTZ R18, R18, R2 ;  /* 0x0000000212127221 */ /* 0x000fe20000010000 */
[----:B------:R-:W2:Y:S01]  /*6fa0*/  LDL.LU R0, [R1+0x388] ;  /* 0x0003880001007983 */ /* 0x000ea20000300800 */
[----:B------:R-:W-:-:S03]  /*6fb0*/  FADD.FTZ R19, R17, R19 ;  /* 0x0000001311137221 */ /* 0x000fc60000010000 */
[----:B------:R-:W2:Y:S01]  /*6fc0*/  LDL.LU R9, [R1+0x3e4] ;  /* 0x0003e40001097983 */ /* 0x000ea20000300800 */
[----:B---3--:R-:W-:Y:S01]  /*6fd0*/  FADD.FTZ R15, R4, -UR28 ;  /* 0x8000001c040f7e21 */ /* 0x008fe20008010000 */
[C---:B------:R-:W-:Y:S02]  /*6fe0*/  FFMA.FTZ R13, R20.reuse, R17, R13 ;  /* 0x00000011140d7223 */ /* 0x040fe4000001000d */
[----:B------:R-:W3:Y:S01]  /*6ff0*/  LDL.LU R2, [R1+0x3e0] ;  /* 0x0003e00001027983 */ /* 0x000ee20000300800 */
[-C--:B----4-:R-:W-:Y:S01]  /*7000*/  FMUL.FTZ R17, R3, R6.reuse ;  /* 0x0000000603117220 */ /* 0x090fe20000410000 */
[----:B------:R-:W-:Y:S02]  /*7010*/  FMUL.FTZ R15, R15, UR16 ;  /* 0x000000100f0f7c20 */ /* 0x000fe40008410000 */
        /* <DEDUP_REMOVED lines=8> */
[----:B------:R-:W-:Y:S01]  /*70a0*/  FADD.FTZ R14, R32, -UR28 ;  /* 0x8000001c200e7e21 */ /* 0x000fe20008010000 */
[----:B------:R-:W-:Y:S02]  /*70b0*/  FADD.FTZ R19, R19, R17 ;  /* 0x0000001113137221 */ /* 0x000fe40000010000 */
[----:B------:R-:W2:Y:S01]  /*70c0*/  LDL.LU R32, [R1+0x3a0] ;  /* 0x0003a00001207983 */ /* 0x000ea20000300800 */
[----:B------:R-:W-:Y:S01]  /*70d0*/  FMUL.FTZ R14, R14, UR16 ;  /* 0x000000100e0e7c20 */ /* 0x000fe20008410000 */
[-C--:B------:R-:W-:Y:S01]  /*70e0*/  FMUL.FTZ R17, R5, R36.reuse ;  /* 0x0000002405117220 */ /* 0x080fe20000410000 */
[----:B------:R-:W-:Y:S01]  /*70f0*/  FADD.FTZ R18, R18, R33 ;  /* 0x0000002112127221 */ /* 0x000fe20000010000 */
[----:B------:R-:W-:Y:S01]  /*7100*/  FMUL.FTZ R20, R20, UR16 ;  /* 0x0000001014147c20 */ /* 0x000fe20008410000 */
[----:B------:R-:W2:Y:S01]  /*7110*/  LDL.LU R33, [R1+0x3a4] ;  /* 0x0003a40001217983 */ /* 0x000ea20000300800 */
[----:B------:R-:W-:Y:S01]  /*7120*/  FADD.FTZ R19, R17, R19 ;  /* 0x0000001311137221 */ /* 0x000fe20000010000 */
[----:B------:R-:W-:Y:S01]  /*7130*/  FFMA.FTZ R13, R14, R17, R13 ;  /* 0x000000110e0d7223 */ /* 0x000fe2000001000d */
[-C--:B------:R-:W-:Y:S01]  /*7140*/  FMUL.FTZ R17, R3, R37.reuse ;  /* 0x0000002503117220 */ /* 0x080fe20000410000 */
[----:B------:R-:W-:Y:S01]  /*7150*/  FFMA.FTZ R12, R20, R37, R12 ;  /* 0x00000025140c7223 */ /* 0x000fe2000001000c */
[----:B------:R-:W-:Y:S01]  /*7160*/  FADD.FTZ R16, R16, R6 ;  /* 0x0000000610107221 */ /* 0x000fe20000010000 */
[----:B------:R-:W-:Y:S01]  /*7170*/  FMUL.FTZ R15, R15, UR16 ;  /* 0x000000100f0f7c20 */ /* 0x000fe20008410000 */
[----:B------:R-:W-:Y:S01]  /*7180*/  FADD.FTZ R19, R19, R17 ;  /* 0x0000001113137221 */ /* 0x000fe20000010000 */
[----:B------:R-:W-:Y:S01]  /*7190*/  FFMA.FTZ R13, R20, R17, R13 ;  /* 0x00000011140d7223 */ /* 0x000fe2000001000d */
[----:B------:R-:W-:Y:S01]  /*71a0*/  FFMA.FTZ R11, R14, R36, R11 ;  /* 0x000000240e0b7223 */ /* 0x000fe2000001000b */
[----:B------:R-:W2:Y:S01]  /*71b0*/  LDL.LU R6, [R1+0x3c8] ;  /* 0x0003c80001067983 */ /* 0x000ea20000300800 */
[----:B------:R-:W-:Y:S01]  /*71c0*/  FMUL.FTZ R17, R5, R0 ;  /* 0x0000000005117220 */ /* 0x000fe20000410000 */
[----:B------:R-:W-:-:S02]  /*71d0*/  FADD.FTZ R20, R9, -UR28 ;  /* 0x8000001c09147e21 */ /* 0x000fc40008010000 */
[----:B------:R-:W2:Y:S01]  /*71e0*/  LDL.LU R9, [R1+0x3c0] ;  /* 0x0003c00001097983 */ /* 0x000ea20000300800 */
[----:B---3--:R-:W-:-:S03]  /*71f0*/  FADD.FTZ R14, R2, -UR28 ;  /* 0x8000001c020e7e21 */ /* 0x008fc60008010000 */
[----:B------:R-:W3:Y:S01]  /*7200*/  LDL.LU R2, [R1+0x3b4] ;  /* 0x0003b40001027983 */ /* 0x000ee20000300800 */
[----:B------:R-:W-:Y:S01]  /*7210*/  FADD.FTZ R19, R17, R19 ;  /* 0x0000001311137221 */ /* 0x000fe20000010000 */
[----:B------:R-:W-:Y:S01]  /*7220*/  FFMA.FTZ R13, R15, R17, R13 ;  /* 0x000000110f0d7223 */ /* 0x000fe2000001000d */
[----:B------:R-:W-:Y:S01]  /*7230*/  FADD.FTZ R18, R18, R36 ;  /* 0x0000002412127221 */ /* 0x000fe20000010000 */
[-C--:B----4-:R-:W-:Y:S01]  /*7240*/  FMUL.FTZ R17, R3, R4.reuse ;  /* 0x0000000403117220 */ /* 0x090fe20000410000 */
[----:B------:R-:W-:Y:S01]  /*7250*/  FMUL.FTZ R14, R14, UR16 ;  /* 0x000000100e0e7c20 */ /* 0x000fe20008410000 */
[----:B------:R-:W4:Y:S03]  /*7260*/  LDL.LU R36, [R1+0x260] ;  /* 0x0002600001247983 */ /* 0x000f260000300800 */
[C---:B------:R-:W-:Y:S01]  /*7270*/  FFMA.FTZ R13, R14.reuse, R17, R13 ;  /* 0x000000110e0d7223 */ /* 0x040fe2000001000d */
[----:B------:R-:W-:Y:S01]  /*7280*/  FFMA.FTZ R12, R14, R4, R12 ;  /* 0x000000040e0c7223 */ /* 0x000fe2000001000c */
[----:B------:R-:W-:Y:S01]  /*7290*/  FFMA.FTZ R11, R15, R0, R11 ;  /* 0x000000000f0b7223 */ /* 0x000fe2000001000b */
[----:B------:R-:W-:-:S02]  /*72a0*/  FADD.FTZ R15, R7, -UR28 ;  /* 0x8000001c070f7e21 */ /* 0x000fc40008010000 */
[----:B------:R-:W4:Y:S01]  /*72b0*/  LDL.LU R7, [R1+0x3a8] ;  /* 0x0003a80001077983 */ /* 0x000f220000300800 */
[----:B--2---:R-:W-:-:S03]  /*72c0*/  FADD.FTZ R14, R8, -UR28 ;  /* 0x8000001c080e7e21 */ /* 0x004fc60008010000 */
[----:B------:R-:W2:Y:S01]  /*72d0*/  LDL.LU R8, [R1+0x3ac] ;  /* 0x0003ac0001087983 */ /* 0x000ea20000300800 */
[----:B------:R-:W-:Y:S01]  /*72e0*/  FADD.FTZ R16, R16, R37 ;  /* 0x0000002510107221 */ /* 0x000fe20000010000 */
[----:B------:R-:W-:Y:S02]  /*72f0*/  FADD.FTZ R19, R19, R17 ;  /* 0x0000001113137221 */ /* 0x000fe40000010000 */
[----:B------:R-:W2:Y:S01]  /*7300*/  LDL.LU R37, [R1+0x3b0] ;  /* 0x0003b00001257983 */ /* 0x000ea20000300800 */
[-C--:B------:R-:W-:Y:S01]  /*7310*/  FMUL.FTZ R17, R5, R32.reuse ;  /* 0x0000002005117220 */ /* 0x080fe20000410000 */
[----:B------:R-:W-:Y:S01]  /*7320*/  FMUL.FTZ R20, R20, UR16 ;  /* 0x0000001014147c20 */ /* 0x000fe20008410000 */
[----:B------:R-:W-:Y:S01]  /*7330*/  FADD.FTZ R16, R16, R4 ;  /* 0x0000000410107221 */ /* 0x000fe20000010000 */
[----:B------:R-:W-:Y:S01]  /*7340*/  FADD.FTZ R18, R18, R0 ;  /* 0x0000000012127221 */ /* 0x000fe20000010000 */
[----:B------:R-:W2:Y:S01]  /*7350*/  LDL.LU R4, [R1+0x25c] ;  /* 0x00025c0001047983 */ /* 0x000ea20000300800 */
[----:B------:R-:W-:Y:S01]  /*7360*/  FADD.FTZ R19, R17, R19 ;  /* 0x0000001311137221 */ /* 0x000fe20000010000 */
[----:B------:R-:W-:Y:S01]  /*7370*/  FFMA.FTZ R13, R20, R17, R13 ;  /* 0x00000011140d7223 */ /* 0x000fe2000001000d */
[----:B------:R-:W-:Y:S01]  /*7380*/  FMUL.FTZ R17, R3, R33 ;  /* 0x0000002103117220 */ /* 0x000fe20000410000 */
[----:B------:R-:W-:Y:S01]  /*7390*/  FMUL.FTZ R15, R15, UR16 ;  /* 0x000000100f0f7c20 */ /* 0x000fe20008410000 */
[----:B------:R-:W-:Y:S01]  /*73a0*/  FADD.FTZ R18, R18, R32 ;  /* 0x0000002012127221 */ /* 0x000fe20000010000 */
[----:B------:R-:W-:Y:S01]  /*73b0*/  FFMA.FTZ R11, R20, R32, R11 ;  /* 0x00000020140b7223 */ /* 0x000fe2000001000b */
[----:B------:R-:W2:Y:S01]  /*73c0*/  LDL.LU R0, [R1+0x398] ;  /* 0x0003980001007983 */ /* 0x000ea20000300800 */
[----:B------:R-:W-:Y:S01]  /*73d0*/  FMUL.FTZ R14, R14, UR16 ;  /* 0x000000100e0e7c20 */ /* 0x000fe20008410000 */
[----:B------:R-:W-:-:S02]  /*73e0*/  FADD.FTZ R19, R19, R17 ;  /* 0x0000001113137221 */ /* 0x000fc40000010000 */
[----:B------:R-:W2:Y:S01]  /*73f0*/  LDL.LU R32, [R1+0x258] ;  /* 0x0002580001207983 */ /* 0x000ea20000300800 */
[C---:B------:R-:W-:Y:S01]  /*7400*/  FFMA.FTZ R13, R15.reuse, R17, R13 ;  /* 0x000000110f0d7223 */ /* 0x040fe2000001000d */
[----:B------:R-:W-:Y:S01]  /*7410*/  FFMA.FTZ R12, R15, R33, R12 ;  /* 0x000000210f0c7223 */ /* 0x000fe2000001000c */
[-C--:B------:R-:W-:Y:S01]  /*7420*/  FMUL.FTZ R17, R5, R6.reuse ;  /* 0x0000000605117220 */ /* 0x080fe20000410000 */
[----:B------:R-:W-:Y:S01]  /*7430*/  FADD.FTZ R18, R18, R6 ;  /* 0x0000000612127221 */ /* 0x000fe20000010000 */
[----:B------:R-:W-:Y:S01]  /*7440*/  FFMA.FTZ R11, R14, R6, R11 ;  /* 0x000000060e0b7223 */ /* 0x000fe2000001000b */
[----:B------:R-:W-:Y:S01]  /*7450*/  FADD.FTZ R15, R9, -UR28 ;  /* 0x8000001c090f7e21 */ /* 0x000fe20008010000 */
[----:B------:R-:W2:Y:S01]  /*7460*/  LDL.LU R6, [R1+0x380] ;  /* 0x0003800001067983 */ /* 0x000ea20000300800 */
[----:B---3--:R-:W-:-:S03]  /*7470*/  FADD.FTZ R20, R2, -UR28 ;  /* 0x8000001c02147e21 */ /* 0x008fc60008010000 */
[----:B------:R-:W3:Y:S01]  /*7480*/  LDL.LU R9, [R1+0x39c] ;  /* 0x00039c0001097983 */ /* 0x000ee20000300800 */
[----:B------:R-:W-:Y:S01]  /*7490*/  FADD.FTZ R19, R17, R19 ;  /* 0x0000001311137221 */ /* 0x000fe20000010000 */
[----:B------:R-:W-:Y:S01]  /*74a0*/  FFMA.FTZ R13, R14, R17, R13 ;  /* 0x000000110e0d7223 */ /* 0x000fe2000001000d */
[----:B------:R-:W-:Y:S01]  /*74b0*/  FMUL.FTZ R20, R20, UR16 ;  /* 0x0000001014147c20 */ /* 0x000fe20008410000 */
[----:B------:R-:W3:Y:S01]  /*74c0*/  LDL.LU R2, [R1+0x254] ;  /* 0x0002540001027983 */ /* 0x000ee20000300800 */
[-C--:B----4-:R-:W-:Y:S02]  /*74d0*/  FMUL.FTZ R17, R3, R36.reuse ;  /* 0x0000002403117220 */ /* 0x090fe40000410000 */
[C---:B------:R-:W-:Y:S02]  /*74e0*/  FFMA.FTZ R12, R20.reuse, R36, R12 ;  /* 0x00000024140c7223 */ /* 0x040fe4000001000c */
[----:B------:R-:W-:Y:S01]  /*74f0*/  FFMA.FTZ R13, R20, R17, R13 ;  /* 0x00000011140d7223 */ /* 0x000fe2000001000d */
[----:B------:R-:W-:-:S02]  /*7500*/  FADD.FTZ R16, R16, R33 ;  /* 0x0000002110107221 */ /* 0x000fc40000010000 */
[----:B------:R-:W4:Y:S01]  /*7510*/  LDL.LU R33, [R1+0x250] ;  /* 0x0002500001217983 */ /* 0x000f220000300800 */
[----:B------:R-:W-:-:S03]  /*7520*/  FADD.FTZ R14, R7, -UR28 ;  /* 0x8000001c070e7e21 */ /* 0x000fc60008010000 */
[----:B------:R-:W4:Y:S01]  /*7530*/  LDL.LU R7, [R1+0x24c] ;  /* 0x00024c0001077983 */ /* 0x000f220000300800 */
[----:B--2---:R-:W-:-:S03]  /*7540*/  FADD.FTZ R20, R8, -UR28 ;  /* 0x8000001c08147e21 */ /* 0x004fc60008010000 */
[----:B------:R-:W2:Y:S01]  /*7550*/  LDL.LU R8, [R1+0x384] ;  /* 0x0003840001087983 */ /* 0x000ea20000300800 */
[----:B------:R-:W-:Y:S01]  /*7560*/  FADD.FTZ R19, R19, R17 ;  /* 0x0000001113137221 */ /* 0x000fe20000010000 */
[----:B------:R-:W-:Y:S01]  /*7570*/  FMUL.FTZ R17, R5, R37 ;  /* 0x0000002505117220 */ /* 0x000fe20000410000 */
[----:B------:R-:W-:Y:S01]  /*7580*/  FMUL.FTZ R15, R15, UR16 ;  /* 0x000000100f0f7c20 */ /* 0x000fe20008410000 */
[----:B------:R-:W-:Y:S02]  /*7590*/  FMUL.FTZ R14, R14, UR16 ;  /* 0x000000100e0e7c20 */ /* 0x000fe40008410000 */
[----:B------:R-:W-:Y:S01]  /*75a0*/  FADD.FTZ R19, R17, R19 ;  /* 0x0000001311137221 */ /* 0x000fe20000010000 */
[----:B------:R-:W-:Y:S01]  /*75b0*/  FFMA.FTZ R13, R15, R17, R13 ;  /* 0x000000110f0d7223 */ /* 0x000fe2000001000d */
[----:B------:R-:W-:Y:S01]  /*75c0*/  FMUL.FTZ R17, R3, R4 ;  /* 0x0000000403117220 */ /* 0x000fe20000410000 */
[----:B------:R-:W-:Y:S01]  /*75d0*/  FFMA.FTZ R11, R15, R37, R11 ;  /* 0x000000250f0b7223 */ /* 0x000fe2000001000b */
[----:B------:R-:W-:Y:S01]  /*75e0*/  FADD.FTZ R16, R16, R36 ;  /* 0x0000002410107221 */ /* 0x000fe20000010000 */
[----:B------:R-:W-:Y:S01]  /*75f0*/  FMUL.FTZ R20, R20, UR16 ;  /* 0x0000001014147c20 */ /* 0x000fe20008410000 */
[----:B------:R-:W-:Y:S01]  /*7600*/  FADD.FTZ R19, R19, R17 ;  /* 0x0000001113137221 */ /* 0x000fe20000010000 */
[----:B------:R-:W-:Y:S01]  /*7610*/  FFMA.FTZ R13, R14, R17, R13 ;  /* 0x000000110e0d7223 */ /* 0x000fe2000001000d */
[----:B------:R-:W-:Y:S01]  /*7620*/  FADD.FTZ R15, R0, -UR28 ;  /* 0x8000001c000f7e21 */ /* 0x000fe20008010000 */
[----:B------:R-:W2:Y:S01]  /*7630*/  LDL.LU R36, [R1+0x248] ;  /* 0x0002480001247983 */ /* 0x000ea20000300800 */
[----:B------:R-:W-:-:S03]  /*7640*/  FMUL.FTZ R17, R5, R32 ;  /* 0x0000002005117220 */ /* 0x000fc60000410000 */
[----:B------:R-:W2:Y:S01]  /*7650*/  LDL.LU R0, [R1+0x378] ;  /* 0x0003780001007983 */ /* 0x000ea20000300800 */
[----:B------:R-:W-:Y:S01]  /*7660*/  FFMA.FTZ R12, R14, R4, R12 ;  /* 0x000000040e0c7223 */ /* 0x000fe2000001000c */
[C---:B------:R-:W-:Y:S01]  /*7670*/  FFMA.FTZ R11, R20.reuse, R32, R11 ;  /* 0x00000020140b7223 */ /* 0x040fe2000001000b */
[----:B------:R-:W-:Y:S01]  /*7680*/  FFMA.FTZ R13, R20, R17, R13 ;  /* 0x00000011140d7223 */ /* 0x000fe2000001000d */
[----:B------:R-:W-:Y:S01]  /*7690*/  FADD.FTZ R16, R16, R4 ;  /* 0x0000000410107221 */ /* 0x000fe20000010000 */
[----:B------:R-:W-:Y:S01]  /*76a0*/  FADD.FTZ R18, R18, R37 ;  /* 0x0000002512127221 */ /* 0x000fe20000010000 */
[----:B------:R-:W2:Y:S01]  /*76b0*/  LDL.LU R4, [R1+0x244] ;  /* 0x0002440001047983 */ /* 0x000ea20000300800 */
[----:B------:R-:W-:Y:S01]  /*76c0*/  FADD.FTZ R20, R6, -UR28 ;  /* 0x8000001c06147e21 */ /* 0x000fe20008010000 */
[----:B------:R-:W-:Y:S02]  /*76d0*/  FADD.FTZ R19, R17, R19 ;  /* 0x0000001311137221 */ /* 0x000fe40000010000 */
[----:B------:R-:W2:Y:S01]  /*76e0*/  LDL.LU R6, [R1+0x36c] ;  /* 0x00036c0001067983 */ /* 0x000ea20000300800 */
[----:B---3--:R-:W-:-:S03]  /*76f0*/  FADD.FTZ R14, R9, -UR28 ;  /* 0x8000001c090e7e21 */ /* 0x008fc60008010000 */
[----:B------:R-:W3:Y:S01]  /*7700*/  LDL.LU R9, [R1+0x37c] ;  /* 0x00037c0001097983 */ /* 0x000ee20000300800 */
[-C--:B------:R-:W-:Y:S01]  /*7710*/  FMUL.FTZ R17, R3, R2.reuse ;  /* 0x0000000203117220 */ /* 0x080fe20000410000 */
[----:B------:R-:W-:Y:S01]  /*7720*/  FMUL.FTZ R15, R15, UR16 ;  /* 0x000000100f0f7c20 */ /* 0x000fe20008410000 */
[----:B------:R-:W-:Y:S01]  /*7730*/  FADD.FTZ R18, R18, R32 ;  /* 0x0000002012127221 */ /* 0x000fe20000010000 */
[----:B------:R-:W3:Y:S02]  /*7740*/  LDL.LU R37, [R1+0x3d4] ;  /* 0x0003d40001257983 */ /* 0x000ee40000300800 */
[C---:B------:R-:W-:Y:S02]  /*7750*/  FFMA.FTZ R13, R15.reuse, R17, R13 ;  /* 0x000000110f0d7223 */ /* 0x040fe4000001000d */
[----:B------:R-:W3:Y:S01]  /*7760*/  LDL.LU R32, [R1+0x240] ;  /* 0x0002400001207983 */ /* 0x000ee20000300800 */
[----:B------:R-:W-:Y:S01]  /*7770*/  FFMA.FTZ R12, R15, R2, R12 ;  /* 0x000000020f0c7223 */ /* 0x000fe2000001000c */
[----:B------:R-:W-:Y:S01]  /*7780*/  FADD.FTZ R19, R19, R17 ;  /* 0x0000001113137221 */ /* 0x000fe20000010000 */
[----:B----4-:R-:W-:Y:S01]  /*7790*/  FMUL.FTZ R17, R5, R33 ;  /* 0x0000002105117220 */ /* 0x010fe20000410000 */
[----:B------:R-:W-:Y:S01]  /*77a0*/  FMUL.FTZ R14, R14, UR16 ;  /* 0x000000100e0e7c20 */ /* 0x000fe20008410000 */
[----:B------:R-:W-:Y:S01]  /*77b0*/  FADD.FTZ R16, R16, R2 ;  /* 0x0000000210107221 */ /* 0x000fe20000010000 */
        /* <DEDUP_REMOVED lines=8> */
[----:B------:R-:W-:Y:S01]  /*7840*/  FADD.FTZ R18, R18, R33 ;  /* 0x0000002112127221 */ /* 0x000fe20000010000 */
[----:B------:R-:W-:Y:S02]  /*7850*/  FFMA.FTZ R11, R14, R33, R11 ;  /* 0x000000210e0b7223 */ /* 0x000fe4000001000b */
[----:B------:R-:W4:Y:S01]  /*7860*/  LDL.LU R33, [R1+0x220] ;  /* 0x0002200001217983 */ /* 0x000f220000300800 */
[----:B--2---:R-:W-:-:S03]  /*7870*/  FADD.FTZ R15, R8, -UR28 ;  /* 0x8000001c080f7e21 */ /* 0x004fc60008010000 */
[----:B------:R-:W2:Y:S01]  /*7880*/  LDL.LU R8, [R1+0x3c4] ;  /* 0x0003c40001087983 */ /* 0x000ea20000300800 */
[----:B------:R-:W-:Y:S01]  /*7890*/  FADD.FTZ R19, R19, R17 ;  /* 0x0000001113137221 */ /* 0x000fe20000010000 */
[----:B------:R-:W-:Y:S01]  /*78a0*/  FFMA.FTZ R13, R20, R17, R13 ;  /* 0x00000011140d7223 */ /* 0x000fe2000001000d */
[----:B------:R-:W-:Y:S01]  /*78b0*/  FMUL.FTZ R15, R15, UR16 ;  /* 0x000000100f0f7c20 */ /* 0x000fe20008410000 */
[-C--:B------:R-:W-:Y:S01]  /*78c0*/  FMUL.FTZ R17, R5, R36.reuse ;  /* 0x0000002405117220 */ /* 0x080fe20000410000 */
[----:B------:R-:W-:Y:S02]  /*78d0*/  FADD.FTZ R14, R0, -UR28 ;  /* 0x8000001c000e7e21 */ /* 0x000fe40008010000 */
[----:B------:R-:W2:Y:S01]  /*78e0*/  LDL.LU R0, [R1+0x21c] ;  /* 0x00021c0001007983 */ /* 0x000ea20000300800 */
[----:B------:R-:W-:Y:S01]  /*78f0*/  FADD.FTZ R19, R17, R19 ;  /* 0x0000001311137221 */ /* 0x000fe20000010000 */
[C---:B------:R-:W-:Y:S01]  /*7900*/  FFMA.FTZ R13, R15.reuse, R17, R13 ;  /* 0x000000110f0d7223 */ /* 0x040fe2000001000d */
[----:B------:R-:W-:Y:S01]  /*7910*/  FFMA.FTZ R11, R15, R36, R11 ;  /* 0x000000240f0b7223 */ /* 0x000fe2000001000b */
[----:B------:R-:W-:Y:S01]  /*7920*/  FMUL.FTZ R17, R3, R4 ;  /* 0x0000000403117220 */ /* 0x000fe20000410000 */
[----:B------:R-:W-:Y:S01]  /*7930*/  FMUL.FTZ R14, R14, UR16 ;  /* 0x000000100e0e7c20 */ /* 0x000fe20008410000 */
[----:B------:R-:W-:-:S02]  /*7940*/  FADD.FTZ R15, R6, -UR28 ;  /* 0x8000001c060f7e21 */ /* 0x000fc40008010000 */
[----:B------:R-:W2:Y:S01]  /*7950*/  LDL.LU R6, [R1+0x3f4] ;  /* 0x0003f40001067983 */ /* 0x000ea20000300800 */
[----:B---3--:R-:W-:-:S03]  /*7960*/  FADD.FTZ R20, R9, -UR28 ;  /* 0x8000001c09147e21 */ /* 0x008fc60008010000 */
[----:B------:R-:W3:Y:S01]  /*7970*/  LDL.LU R9, [R1+0x218] ;  /* 0x0002180001097983 */ /* 0x000ee20000300800 */
[----:B------:R-:W-:Y:S01]  /*7980*/  FADD.FTZ R19, R19, R17 ;  /* 0x0000001113137221 */ /* 0x000fe20000010000 */
[----:B------:R-:W-:Y:S01]  /*7990*/  FFMA.FTZ R13, R14, R17, R13 ;  /* 0x000000110e0d7223 */ /* 0x000fe2000001000d */
[----:B------:R-:W-:Y:S01]  /*79a0*/  FADD.FTZ R18, R18, R36 ;  /* 0x0000002412127221 */ /* 0x000fe20000010000 */
[----:B------:R-:W-:Y:S01]  /*79b0*/  FMUL.FTZ R20, R20, UR16 ;  /* 0x0000001014147c20 */ /* 0x000fe20008410000 */
[----:B------:R-:W3:Y:S01]  /*79c0*/  LDL.LU R36, [R1+0x214] ;  /* 0x0002140001247983 */ /* 0x000ee20000300800 */
[----:B------:R-:W-:Y:S01]  /*79d0*/  FMUL.FTZ R17, R5, R32 ;  /* 0x0000002005117220 */ /* 0x000fe20000410000 */
[----:B------:R-:W-:Y:S01]  /*79e0*/  FADD.FTZ R16, R16, R4 ;  /* 0x0000000410107221 */ /* 0x000fe20000010000 */
[----:B------:R-:W-:Y:S02]  /*79f0*/  FFMA.FTZ R12, R14, R4, R12 ;  /* 0x000000040e0c7223 */ /* 0x000fe4000001000c */
[----:B------:R-:W3:Y:S01]  /*7a00*/  LDL.LU R4, [R1+0x410] ;  /* 0x0004100001047983 */ /* 0x000ee20000300800 */
[C---:B------:R-:W-:Y:S01]  /*7a10*/  FFMA.FTZ R13, R20.reuse, R17, R13 ;  /* 0x00000011140d7223 */ /* 0x040fe2000001000d */
[----:B------:R-:W-:Y:S01]  /*7a20*/  FFMA.FTZ R11, R20, R32, R11 ;  /* 0x00000020140b7223 */ /* 0x000fe2000001000b */
[----:B------:R-:W-:Y:S01]  /*7a30*/  FMUL.FTZ R15, R15, UR16 ;  /* 0x000000100f0f7c20 */ /* 0x000fe20008410000 */
[----:B------:R-:W-:-:S02]  /*7a40*/  FADD.FTZ R20, R37, -UR28 ;  /* 0x8000001c25147e21 */ /* 0x000fc40008010000 */
[----:B------:R-:W3:Y:S01]  /*7a50*/  LDL.LU R37, [R1+0x414] ;  /* 0x0004140001257983 */ /* 0x000ee20000300800 */
[----:B------:R-:W-:Y:S01]  /*7a60*/  FADD.FTZ R19, R17, R19 ;  /* 0x0000001311137221 */ /* 0x000fe20000010000 */
[-C--:B----4-:R-:W-:Y:S01]  /*7a70*/  FMUL.FTZ R17, R3, R2.reuse ;  /* 0x0000000203117220 */ /* 0x090fe20000410000 */
[----:B------:R-:W-:Y:S01]  /*7a80*/  FADD.FTZ R16, R16, R2 ;  /* 0x0000000210107221 */ /* 0x000fe20000010000 */
[C---:B------:R-:W-:Y:S02]  /*7a90*/  FFMA.FTZ R12, R15.reuse, R2, R12 ;  /* 0x000000020f0c7223 */ /* 0x040fe4000001000c */
[----:B------:R-:W4:Y:S01]  /*7aa0*/  LDL.LU R2, [R1+0x430] ;  /* 0x0004300001027983 */ /* 0x000f220000300800 */
[----:B------:R-:W-:Y:S01]  /*7ab0*/  FFMA.FTZ R13, R15, R17, R13 ;  /* 0x000000110f0d7223 */ /* 0x000fe2000001000d */
[----:B------:R-:W-:Y:S02]  /*7ac0*/  FADD.FTZ R15, R7, -UR28 ;  /* 0x8000001c070f7e21 */ /* 0x000fe40008010000 */
[----:B------:R-:W4:Y:S01]  /*7ad0*/  LDL.LU R7, [R1+0x330] ;  /* 0x0003300001077983 */ /* 0x000f220000300800 */
[----:B------:R-:W-:Y:S01]  /*7ae0*/  FADD.FTZ R18, R18, R32 ;  /* 0x0000002012127221 */ /* 0x000fe20000010000 */
[----:B------:R-:W-:Y:S01]  /*7af0*/  FADD.FTZ R19, R19, R17 ;  /* 0x0000001113137221 */ /* 0x000fe20000010000 */
[-C--:B------:R-:W-:Y:S01]  /*7b00*/  FMUL.FTZ R17, R5, R33.reuse ;  /* 0x0000002105117220 */ /* 0x080fe20000410000 */
[----:B--2---:R-:W-:Y:S01]  /*7b10*/  FADD.FTZ R14, R8, -UR28 ;  /* 0x8000001c080e7e21 */ /* 0x004fe20008010000 */
[----:B------:R-:W-:Y:S01]  /*7b20*/  FMUL.FTZ R20, R20, UR16 ;  /* 0x0000001014147c20 */ /* 0x000fe20008410000 */
[----:B------:R-:W2:Y:S02]  /*7b30*/  LDL.LU R8, [R1+0x210] ;  /* 0x0002100001087983 */ /* 0x000ea40000300800 */
[----:B------:R-:W-:Y:S01]  /*7b40*/  FMUL.FTZ R14, R14, UR16 ;  /* 0x000000100e0e7c20 */ /* 0x000fe20008410000 */
[----:B------:R-:W-:Y:S01]  /*7b50*/  FADD.FTZ R18, R18, R33 ;  /* 0x0000002112127221 */ /* 0x000fe20000010000 */
[----:B------:R-:W-:Y:S01]  /*7b60*/  FMUL.FTZ R15, R15, UR16 ;  /* 0x000000100f0f7c20 */ /* 0x000fe20008410000 */
[----:B------:R-:W2:Y:S01]  /*7b70*/  LDL.LU R32, [R1+0x4d4] ;  /* 0x0004d40001207983 */ /* 0x000ea20000300800 */
[----:B------:R-:W-:-:S03]  /*7b80*/  FFMA.FTZ R11, R14, R33, R11 ;  /* 0x000000210e0b7223 */ /* 0x000fc6000001000b */
[----:B------:R-:W2:Y:S01]  /*7b90*/  LDL.LU R33, [R1+0x438] ;  /* 0x0004380001217983 */ /* 0x000ea20000300800 */
[----:B------:R-:W-:Y:S01]  /*7ba0*/  FADD.FTZ R19, R17, R19 ;  /* 0x0000001311137221 */ /* 0x000fe20000010000 */
[----:B------:R-:W-:Y:S01]  /*7bb0*/  FFMA.FTZ R13, R14, R17, R13 ;  /* 0x000000110e0d7223 */ /* 0x000fe2000001000d */
[----:B------:R-:W-:-:S04]  /*7bc0*/  FMUL.FTZ R17, R3, R0 ;  /* 0x0000000003117220 */ /* 0x000fc80000410000 */
[----:B------:R-:W-:Y:S01]  /*7bd0*/  FADD.FTZ R19, R19, R17 ;  /* 0x0000001113137221 */ /* 0x000fe20000010000 */
[C---:B------:R-:W-:Y:S01]  /*7be0*/  FFMA.FTZ R13, R20.reuse, R17, R13 ;  /* 0x00000011140d7223 */ /* 0x040fe2000001000d */
[----:B------:R-:W-:Y:S01]  /*7bf0*/  FFMA.FTZ R12, R20, R0, R12 ;  /* 0x00000000140c7223 */ /* 0x000fe2000001000c */
[----:B------:R-:W-:Y:S01]  /*7c00*/  FADD.FTZ R14, R6, -UR28 ;  /* 0x8000001c060e7e21 */ /* 0x000fe20008010000 */
[----:B------:R-:W-:Y:S01]  /*7c10*/  FADD.FTZ R16, R16, R0 ;  /* 0x0000000010107221 */ /* 0x000fe20000010000 */
[----:B------:R-:W2:Y:S01]  /*7c20*/  LDL.LU R6, [R1+0x318] ;  /* 0x0003180001067983 */ /* 0x000ea20000300800 */
[-C--:B---3--:R-:W-:Y:S01]  /*7c30*/  FMUL.FTZ R17, R5, R9.reuse ;  /* 0x0000000905117220 */ /* 0x088fe20000410000 */
[----:B------:R-:W-:Y:S01]  /*7c40*/  FMUL.FTZ R14, R14, UR16 ;  /* 0x000000100e0e7c20 */ /* 0x000fe20008410000 */
[----:B------:R-:W-:Y:S01]  /*7c50*/  FFMA.FTZ R11, R15, R9, R11 ;  /* 0x000000090f0b7223 */ /* 0x000fe2000001000b */
[----:B------:R-:W3:Y:S01]  /*7c60*/  LDL.LU R0, [R1+0x444] ;  /* 0x0004440001007983 */ /* 0x000ee20000300800 */
[----:B------:R-:W-:Y:S01]  /*7c70*/  FADD.FTZ R19, R17, R19 ;  /* 0x0000001311137221 */ /* 0x000fe20000010000 */
[----:B------:R-:W-:Y:S01]  /*7c80*/  FFMA.FTZ R13, R15, R17, R13 ;  /* 0x000000110f0d7223 */ /* 0x000fe2000001000d */
[----:B------:R-:W-:Y:S01]  /*7c90*/  FMUL.FTZ R17, R3, R36 ;  /* 0x0000002403117220 */ /* 0x000fe20000410000 */
[----:B------:R-:W-:-:S03]  /*7ca0*/  FADD.FTZ R20, R4, -UR28 ;  /* 0x8000001c04147e21 */ /* 0x000fc60008010000 */
[----:B------:R-:W-:Y:S01]  /*7cb0*/  FADD.FTZ R19, R19, R17 ;  /* 0x0000001113137221 */ /* 0x000fe20000010000 */
[C---:B------:R-:W-:Y:S01]  /*7cc0*/  FFMA.FTZ R13, R14.reuse, R17, R13 ;  /* 0x000000110e0d7223 */ /* 0x040fe2000001000d */
[----:B------:R-:W-:Y:S01]  /*7cd0*/  FFMA.FTZ R12, R14, R36, R12 ;  /* 0x000000240e0c7223 */ /* 0x000fe2000001000c */
[----:B------:R-:W-:Y:S01]  /*7ce0*/  FMUL.FTZ R20, R20, UR16 ;  /* 0x0000001014147c20 */ /* 0x000fe20008410000 */
[----:B------:R-:W3:Y:S01]  /*7cf0*/  LDL.LU R4, [R1+0x31c] ;  /* 0x00031c0001047983 */ /* 0x000ee20000300800 */
[----:B------:R-:W-:Y:S01]  /*7d00*/  FADD.FTZ R15, R37, -UR28 ;  /* 0x8000001c250f7e21 */ /* 0x000fe20008010000 */
[----:B------:R-:W-:Y:S02]  /*7d10*/  FADD.FTZ R16, R16, R36 ;  /* 0x0000002410107221 */ /* 0x000fe40000010000 */
[----:B------:R-:W3:Y:S01]  /*7d20*/  LDL.LU R37, [R1+0x2f8] ;  /* 0x0002f80001257983 */ /* 0x000ee20000300800 */
[----:B------:R-:W-:Y:S01]  /*7d30*/  FMUL.FTZ R15, R15, UR16 ;  /* 0x000000100f0f7c20 */ /* 0x000fe20008410000 */
[----:B----4-:R-:W-:-:S02]  /*7d40*/  FADD.FTZ R14, R2, -UR28 ;  /* 0x8000001c020e7e21 */ /* 0x010fc40008010000 */
[----:B------:R-:W4:Y:S02]  /*7d50*/  LDL.LU R36, [R1+0x460] ;  /* 0x0004600001247983 */ /* 0x000f240000300800 */
[----:B------:R-:W-:Y:S01]  /*7d60*/  FMUL.FTZ R14, R14, UR16 ;  /* 0x000000100e0e7c20 */ /* 0x000fe20008410000 */
[----:B------:R-:W-:Y:S01]  /*7d70*/  FADD.FTZ R16, R16, R35 ;  /* 0x0000002310107221 */ /* 0x000fe20000010000 */
[----:B------:R-:W-:Y:S01]  /*7d80*/  FFMA.FTZ R12, R15, R35, R12 ;  /* 0x000000230f0c7223 */ /* 0x000fe2000001000c */
[----:B------:R-:W4:Y:S01]  /*7d90*/  LDL.LU R2, [R1+0x2fc] ;  /* 0x0002fc0001027983 */ /* 0x000f220000300800 */
[----:B--2---:R-:W-:-:S04]  /*7da0*/  FMUL.FTZ R17, R5, R8 ;  /* 0x0000000805117220 */ /* 0x004fc80000410000 */
[----:B------:R-:W-:Y:S01]  /*7db0*/  FADD.FTZ R19, R17, R19 ;  /* 0x0000001311137221 */ /* 0x000fe20000010000 */
[C---:B------:R-:W-:Y:S01]  /*7dc0*/  FFMA.FTZ R13, R20.reuse, R17, R13 ;  /* 0x00000011140d7223 */ /* 0x040fe2000001000d */
[----:B------:R-:W-:Y:S01]  /*7dd0*/  FMUL.FTZ R17, R3, R35 ;  /* 0x0000002303117220 */ /* 0x000fe20000410000 */
[----:B------:R-:W-:Y:S01]  /*7de0*/  FFMA.FTZ R11, R20, R8, R11 ;  /* 0x00000008140b7223 */ /* 0x000fe2000001000b */
[----:B------:R-:W2:Y:S02]  /*7df0*/  LDL.LU R35, [R1+0x2ac] ;  /* 0x0002ac0001237983 */ /* 0x000ea40000300800 */
[----:B------:R-:W-:Y:S01]  /*7e00*/  FADD.FTZ R19, R19, R17 ;  /* 0x0000001113137221 */ /* 0x000fe20000010000 */
[----:B------:R-:W-:Y:S01]  /*7e10*/  FFMA.FTZ R13, R15, R17, R13 ;  /* 0x000000110f0d7223 */ /* 0x000fe2000001000d */
[-C--:B------:R-:W-:Y:S01]  /*7e20*/  FMUL.FTZ R17, R5, R7.reuse ;  /* 0x0000000705117220 */ /* 0x080fe20000410000 */
[----:B------:R-:W-:-:S03]  /*7e30*/  FFMA.FTZ R11, R14, R7, R11 ;  /* 0x000000070e0b7223 */ /* 0x000fc6000001000b */
[----:B------:R-:W-:Y:S02]  /*7e40*/  FFMA.FTZ R13, R14, R17, R13 ;  /* 0x000000110e0d7223 */ /* 0x000fe4000001000d */
[----:B------:R-:W2:Y:S01]  /*7e50*/  LDL.LU R14, [R1+0x450] ;  /* 0x00045000010e7983 */ /* 0x000ea20000300800 */
[----:B------:R-:W-:-:S03]  /*7e60*/  FADD.FTZ R20, R33, -UR28 ;  /* 0x8000001c21147e21 */ /* 0x000fc60008010000 */
[----:B------:R-:W2:Y:S01]  /*7e70*/  LDL.LU R33, [R1+0x44c] ;  /* 0x00044c0001217983 */ /* 0x000ea20000300800 */
[----:B------:R-:W-:Y:S01]  /*7e80*/  FADD.FTZ R19, R17, R19 ;  /* 0x0000001311137221 */ /* 0x000fe20000010000 */
[----:B------:R-:W-:Y:S01]  /*7e90*/  FMUL.FTZ R20, R20, UR16 ;  /* 0x0000001014147c20 */ /* 0x000fe20008410000 */
[----:B------:R-:W-:Y:S01]  /*7ea0*/  FMUL.FTZ R17, R3, R6 ;  /* 0x0000000603117220 */ /* 0x000fe20000410000 */
[----:B---3--:R-:W-:-:S03]  /*7eb0*/  FADD.FTZ R15, R0, -UR28 ;  /* 0x8000001c000f7e21 */ /* 0x008fc60008010000 */
[----:B------:R-:W-:Y:S01]  /*7ec0*/  FADD.FTZ R19, R19, R17 ;  /* 0x0000001113137221 */ /* 0x000fe20000010000 */
[C---:B------:R-:W-:Y:S01]  /*7ed0*/  FFMA.FTZ R13, R20.reuse, R17, R13 ;  /* 0x00000011140d7223 */ /* 0x040fe2000001000d */
[----:B------:R-:W-:Y:S01]  /*7ee0*/  FFMA.FTZ R12, R20, R6, R12 ;  /* 0x00000006140c7223 */ /* 0x000fe2000001000c */
[----:B------:R-:W-:Y:S01]  /*7ef0*/  FMUL.FTZ R15, R15, UR16 ;  /* 0x000000100f0f7c20 */ /* 0x000fe20008410000 */
[----:B------:R-:W-:Y:S01]  /*7f00*/  FADD.FTZ R16, R16, R6 ;  /* 0x0000000610107221 */ /* 0x000fe20000010000 */
[----:B------:R-:W3:Y:S01]  /*7f10*/  LDL.LU R0, [R1+0x284] ;  /* 0x0002840001007983 */ /* 0x000ee20000300800 */
[----:B------:R-:W-:-:S03]  /*7f20*/  FADD.FTZ R18, R18, R9 ;  /* 0x0000000912127221 */ /* 0x000fc60000010000 */
[----:B------:R0:W5:Y:S01]  /*7f30*/  LDL.LU R9, [R1+0x4d0] ;  /* 0x0004d00001097983 */ /* 0x0001620000300800 */
[-C--:B------:R-:W-:Y:S01]  /*7f40*/  FMUL.FTZ R17, R5, R4.reuse ;  /* 0x0000000405117220 */ /* 0x080fe20000410000 */
[----:B------:R-:W-:Y:S02]  /*7f50*/  FFMA.FTZ R11, R15, R4, R11 ;  /* 0x000000040f0b7223 */ /* 0x000fe4000001000b */
[----:B------:R0:W5:Y:S01]  /*7f60*/  LDL.LU R6, [R1+0x4c4] ;  /* 0x0004c40001067983 */ /* 0x0001620000300800 */
[----:B------:R-:W-:Y:S01]  /*7f70*/  FADD.FTZ R19, R17, R19 ;  /* 0x0000001311137221 */ /* 0x000fe20000010000 */
[----:B------:R-:W-:Y:S01]  /*7f80*/  FFMA.FTZ R13, R15, R17, R13 ;  /* 0x000000110f0d7223 */ /* 0x000fe2000001000d */
[----:B------:R-:W-:Y:S01]  /*7f90*/  FMUL.FTZ R17, R3, R37 ;  /* 0x0000002503117220 */ /* 0x000fe20000410000 */
[----:B----4-:R-:W-:-:S03]  /*7fa0*/  FADD.FTZ R20, R36, -UR28 ;  /* 0x8000001c24147e21 */ /* 0x010fc60008010000 */
[----:B------:R-:W-:Y:S01]  /*7fb0*/  FADD.FTZ R19, R19, R17 ;  /* 0x0000001113137221 */ /* 0x000fe20000010000 */
[----:B------:R-:W-:Y:S01]  /*7fc0*/  FADD.FTZ R16, R16, R37 ;  /* 0x0000002510107221 */ /* 0x000fe20000010000 */
[----:B------:R-:W-:Y:S01]  /*7fd0*/  FMUL.FTZ R20, R20, UR16 ;  /* 0x0000001014147c20 */ /* 0x000fe20008410000 */
[----:B------:R-:W4:Y:S02]  /*7fe0*/  LDL.LU R36, [R1+0x280] ;  /* 0x0002800001247983 */ /* 0x000f240000300800 */
[----:B------:R-:W-:Y:S01]  /*7ff0*/  FADD.FTZ R16, R16, R34 ;  /* 0x0000002210107221 */ /* 0x000fe20000010000 */
[----:B------:R-:W-:Y:S01]  /*8000*/  FFMA.FTZ R11, R20, R2, R11 ;  /* 0x00000002140b7223 */ /* 0x000fe2000001000b */
[----:B--2---:R-:W-:Y:S02]  /*8010*/  FADD.FTZ R15, R35, -UR28 ;  /* 0x8000001c230f7e21 */ /* 0x004fe40008010000 */
[----:B------:R-:W2:Y:S01]  /*8020*/  LDL.LU R35, [R1+0x470] ;  /* 0x0004700001237983 */ /* 0x000ea20000300800 */
[----:B------:R-:W-:-:S04]  /*8030*/  FADD.FTZ R14, R14, -UR28 ;  /* 0x8000001c0e0e7e21 */ /* 0x000fc80008010000 */
[----:B------:R-:W-:Y:S01]  /*8040*/  FMUL.FTZ R14, R14, UR16 ;  /* 0x000000100e0e7c20 */ /* 0x000fe20008410000 */
[----:B------:R-:W-:-:S03]  /*8050*/  FMUL.FTZ R15, R15, UR16 ;  /* 0x000000100f0f7c20 */ /* 0x000fc60008410000 */
[C---:B------:R-:W-:Y:S01]  /*8060*/  FFMA.FTZ R13, R14.reuse, R17, R13 ;  /* 0x000000110e0d7223 */ /* 0x040fe2000001000d */
[----:B------:R-:W-:Y:S01]  /*8070*/  FMUL.FTZ R17, R5, R2 ;  /* 0x0000000205117220 */ /* 0x000fe20000410000 */
[----:B------:R-:W-:-:S03]  /*8080*/  FFMA.FTZ R12, R14, R37, R12 ;  /* 0x000000250e0c7223 */ /* 0x000fc6000001000c */
[----:B------:R-:W-:Y:S01]  /*8090*/  FADD.FTZ R19, R17, R19 ;  /* 0x0000001311137221 */ /* 0x000fe20000010000 */
[----:B------:R-:W-:Y:S01]  /*80a0*/  FFMA.FTZ R13, R20, R17, R13 ;  /* 0x00000011140d7223 */ /* 0x000fe2000001000d */
[-C--:B------:R-:W-:Y:S01]  /*80b0*/  FMUL.FTZ R17, R3, R34.reuse ;  /* 0x0000002203117220 */ /* 0x080fe20000410000 */
[----:B------:R-:W-:Y:S01]  /*80c0*/  FFMA.FTZ R12, R15, R34, R12 ;  /* 0x000000220f0c7223 */ /* 0x000fe2000001000c */
[----:B------:R-:W2:Y:S04]  /*80d0*/  LDL.LU R37, [R1+0x474] ;  /* 0x0004740001257983 */ /* 0x000ea80000300800 */
[----:B------:R-:W2:Y:S01]  /*80e0*/  LDL.LU R34, [R1+0x458] ;  /* 0x0004580001227983 */ /* 0x000ea20000300800 */
[----:B------:R-:W-:-:S03]  /*80f0*/  FADD.FTZ R20, R29, -UR28 ;  /* 0x8000001c1d147e21 */ /* 0x000fc60008010000 */
[----:B------:R-:W2:Y:S01]  /*8100*/  LDL.LU R29, [R1+0x464] ;  /* 0x00046400011d7983 */ /* 0x000ea20000300800 */
[----:B------:R-:W-:-:S03]  /*8110*/  FADD.FTZ R14, R33, -UR28 ;  /* 0x8000001c210e7e21 */ /* 0x000fc60008010000 */
[----:B------:R-:W2:Y:S01]  /*8120*/  LDL.LU R33, [R1+0x2b0] ;  /* 0x0002b00001217983 */ /* 0x000ea20000300800 */
[----:B------:R-:W-:Y:S01]  /*8130*/  FADD.FTZ R19, R19, R17 ;  /* 0x0000001113137221 */ /* 0x000fe20000010000 */
[----:B------:R-:W-:Y:S01]  /*8140*/  FFMA.FTZ R13, R15, R17, R13 ;  /* 0x000000110f0d7223 */ /* 0x000fe2000001000d */
[----:B---3--:R-:W-:Y:S01]  /*8150*/  FMUL.FTZ R17, R5, R0 ;  /* 0x0000000005117220 */ /* 0x008fe20000410000 */
[----:B------:R-:W-:Y:S01]  /*8160*/  FMUL.FTZ R14, R14, UR16 ;  /* 0x000000100e0e7c20 */ /* 0x000fe20008410000 */
[----:B------:R-:W-:Y:S01]  /*8170*/  FADD.FTZ R18, R18, R8 ;  /* 0x0000000812127221 */ /* 0x000fe20000010000 */
[----:B------:R-:W-:Y:S01]  /*8180*/  FMUL.FTZ R20, R20, UR16 ;  /* 0x0000001014147c20 */ /* 0x000fe20008410000 */
        /* <DEDUP_REMOVED lines=8> */
[----:B----4-:R-:W-:Y:S01]  /*8210*/  FMUL.FTZ R17, R5, R36 ;  /* 0x0000002405117220 */ /* 0x010fe20000410000 */
[----:B------:R-:W-:Y:S01]  /*8220*/  FADD.FTZ R18, R18, R4 ;  /* 0x0000000412127221 */ /* 0x000fe20000010000 */
[----:B------:R-:W-:Y:S01]  /*8230*/  FFMA.FTZ R12, R20, R10, R12 ;  /* 0x0000000a140c7223 */ /* 0x000fe2000001000c */
[----:B------:R0:W5:Y:S01]  /*8240*/  LDL.LU R8, [R1+0x4cc] ;  /* 0x0004cc0001087983 */ /* 0x0001620000300800 */
[----:B------:R-:W-:Y:S01]  /*8250*/  FADD.FTZ R19, R17, R19 ;  /* 0x0000001311137221 */ /* 0x000fe20000010000 */
[----:B------:R-:W-:-:S02]  /*8260*/  FADD.FTZ R18, R18, R2 ;  /* 0x0000000212127221 */ /* 0x000fc40000010000 */
[----:B------:R0:W5:Y:S02]  /*8270*/  LDL.LU R7, [R1+0x4c8] ;  /* 0x0004c80001077983 */ /* 0x0001640000300800 */
[----:B------:R-:W-:Y:S02]  /*8280*/  FADD.FTZ R18, R18, R0 ;  /* 0x0000000012127221 */ /* 0x000fe40000010000 */
[----:B------:R0:W5:Y:S02]  /*8290*/  LDL.LU R4, [R1+0x4c0] ;  /* 0x0004c00001047983 */ /* 0x0001640000300800 */
[----:B------:R-:W-:Y:S02]  /*82a0*/  FADD.FTZ R18, R18, R36 ;  /* 0x0000002412127221 */ /* 0x000fe40000010000 */
[----:B------:R0:W5:Y:S04]  /*82b0*/  LDL.LU R2, [R1+0x4bc] ;  /* 0x0004bc0001027983 */ /* 0x0001680000300800 */
[----:B------:R0:W5:Y:S01]  /*82c0*/  LDL.LU R0, [R1+0x4b8] ;  /* 0x0004b80001007983 */ /* 0x0001620000300800 */
[----:B--2---:R-:W-:-:S03]  /*82d0*/  FADD.FTZ R10, R35, -UR28 ;  /* 0x8000001c230a7e21 */ /* 0x004fc60008010000 */
[----:B------:R-:W2:Y:S01]  /*82e0*/  LDL.LU R35, [R1+0x494] ;  /* 0x0004940001237983 */ /* 0x000ea20000300800 */
[----:B------:R-:W-:Y:S01]  /*82f0*/  FMUL.FTZ R10, R10, UR16 ;  /* 0x000000100a0a7c20 */ /* 0x000fe20008410000 */
[----:B------:R-:W-:-:S04]  /*8300*/  FADD.FTZ R15, R34, -UR28 ;  /* 0x8000001c220f7e21 */ /* 0x000fc80008010000 */
[----:B------:R-:W-:Y:S01]  /*8310*/  FMUL.FTZ R15, R15, UR16 ;  /* 0x000000100f0f7c20 */ /* 0x000fe20008410000 */
[----:B------:R-:W-:Y:S02]  /*8320*/  FADD.FTZ R14, R29, -UR28 ;  /* 0x8000001c1d0e7e21 */ /* 0x000fe40008010000 */
[----:B------:R-:W3:Y:S01]  /*8330*/  LDL.LU R29, [R1+0x48c] ;  /* 0x00048c00011d7983 */ /* 0x000ee20000300800 */
[----:B------:R-:W-:Y:S01]  /*8340*/  FFMA.FTZ R13, R15, R17, R13 ;  /* 0x000000110f0d7223 */ /* 0x000fe2000001000d */
[----:B------:R-:W-:Y:S01]  /*8350*/  FMUL.FTZ R17, R3, R28 ;  /* 0x0000001c03117220 */ /* 0x000fe20000410000 */
[----:B------:R-:W-:Y:S01]  /*8360*/  FMUL.FTZ R14, R14, UR16 ;  /* 0x000000100e0e7c20 */ /* 0x000fe20008410000 */
[----:B------:R-:W-:Y:S01]  /*8370*/  FFMA.FTZ R11, R15, R36, R11 ;  /* 0x000000240f0b7223 */ /* 0x000fe2000001000b */
[----:B------:R-:W-:Y:S01]  /*8380*/  FADD.FTZ R15, R37, -UR28 ;  /* 0x8000001c250f7e21 */ /* 0x000fe20008010000 */
[----:B------:R-:W-:Y:S01]  /*8390*/  FADD.FTZ R19, R19, R17 ;  /* 0x0000001113137221 */ /* 0x000fe20000010000 */
[----:B------:R-:W-:Y:S01]  /*83a0*/  FFMA.FTZ R13, R14, R17, R13 ;  /* 0x000000110e0d7223 */ /* 0x000fe2000001000d */
[----:B------:R-:W4:Y:S01]  /*83b0*/  LDL.LU R37, [R1+0x308] ;  /* 0x0003080001257983 */ /* 0x000f220000300800 */
[----:B------:R-:W-:Y:S01]  /*83c0*/  FMUL.FTZ R17, R5, R33 ;  /* 0x0000002105117220 */ /* 0x000fe20000410000 */
[----:B------:R-:W-:-:S02]  /*83d0*/  FMUL.FTZ R15, R15, UR16 ;  /* 0x000000100f0f7c20 */ /* 0x000fc40008410000 */
[----:B------:R-:W4:Y:S01]  /*83e0*/  LDL.LU R36, [R1+0x498] ;  /* 0x0004980001247983 */ /* 0x000f220000300800 */
[----:B------:R-:W-:Y:S01]  /*83f0*/  FADD.FTZ R19, R17, R19 ;  /* 0x0000001311137221 */ /* 0x000fe20000010000 */
[C---:B------:R-:W-:Y:S01]  /*8400*/  FFMA.FTZ R13, R10.reuse, R17, R13 ;  /* 0x000000110a0d7223 */ /* 0x040fe2000001000d */
[----:B------:R-:W-:Y:S01]  /*8410*/  FMUL.FTZ R17, R3, R27 ;  /* 0x0000001b03117220 */ /* 0x000fe20000410000 */
[----:B------:R-:W-:-:S03]  /*8420*/  FFMA.FTZ R11, R10, R33, R11 ;  /* 0x000000210a0b7223 */ /* 0x000fc6000001000b */
[----:B------:R-:W-:Y:S01]  /*8430*/  FADD.FTZ R19, R19, R17 ;  /* 0x0000001113137221 */ /* 0x000fe20000010000 */
[----:B------:R-:W-:Y:S01]  /*8440*/  FFMA.FTZ R13, R15, R17, R13 ;  /* 0x000000110f0d7223 */ /* 0x000fe2000001000d */
[----:B------:R-:W-:Y:S02]  /*8450*/  FADD.FTZ R17, R18, R33 ;  /* 0x0000002112117221 */ /* 0x000fe40000010000 */
[----:B------:R-:W4:Y:S01]  /*8460*/  LDL.LU R33, [R1+0x49c] ;  /* 0x00049c0001217983 */ /* 0x000f220000300800 */
[----:B------:R-:W-:Y:S01]  /*8470*/  FFMA.FTZ R12, R14, R28, R12 ;  /* 0x0000001c0e0c7223 */ /* 0x000fe2000001000c */
[----:B------:R-:W-:Y:S01]  /*8480*/  FADD.FTZ R14, R26, -UR28 ;  /* 0x8000001c1a0e7e21 */ /* 0x000fe20008010000 */
[----:B------:R-:W-:Y:S01]  /*8490*/  FMUL.FTZ R20, R5, R22 ;  /* 0x0000001605147220 */ /* 0x000fe20000410000 */
[----:B------:R-:W-:Y:S02]  /*84a0*/  FADD.FTZ R18, R21, -UR28 ;  /* 0x8000001c15127e21 */ /* 0x000fe40008010000 */
[----:B------:R-:W-:Y:S01]  /*84b0*/  FMUL.FTZ R14, R14, UR16 ;  /* 0x000000100e0e7c20 */ /* 0x000fe20008410000 */
[----:B------:R-:W-:Y:S01]  /*84c0*/  FADD.FTZ R19, R20, R19 ;  /* 0x0000001314137221 */ /* 0x000fe20000010000 */
[----:B------:R-:W-:Y:S01]  /*84d0*/  FMUL.FTZ R10, R3, R24 ;  /* 0x00000018030a7220 */ /* 0x000fe20000410000 */
        /* <DEDUP_REMOVED lines=8> */
[----:B------:R-:W-:Y:S01]  /*8560*/  FFMA.FTZ R11, R14, R22, R11 ;  /* 0x000000160e0b7223 */ /* 0x000fe2000001000b */
[----:B------:R-:W-:Y:S01]  /*8570*/  FADD.FTZ R16, R16, R28 ;  /* 0x0000001c10107221 */ /* 0x000fe20000010000 */
[----:B------:R-:W-:Y:S01]  /*8580*/  FADD.FTZ R19, R18, R19 ;  /* 0x0000001312137221 */ /* 0x000fe20000010000 */
[----:B------:R-:W-:-:S02]  /*8590*/  FFMA.FTZ R23, R10, R18, R23 ;  /* 0x000000120a177223 */ /* 0x000fc40000010017 */
[----:B------:R-:W-:Y:S01]  /*85a0*/  FADD.FTZ R21, R16, R27 ;  /* 0x0000001b10157221 */ /* 0x000fe20000010000 */
[----:B------:R-:W-:Y:S01]  /*85b0*/  FADD.FTZ R16, R17, R22 ;  /* 0x0000001611107221 */ /* 0x000fe20000010000 */
[----:B------:R-:W-:Y:S01]  /*85c0*/  FFMA.FTZ R13, R13, R24, R12 ;  /* 0x000000180d0d7223 */ /* 0x000fe2000001000c */
[----:B------:R-:W-:Y:S02]  /*85d0*/  FMUL.FTZ R12, R5, R30 ;  /* 0x0000001e050c7220 */ /* 0x000fe40000410000 */
[----:B------:R-:W-:Y:S01]  /*85e0*/  FADD.FTZ R17, R16, R25 ;  /* 0x0000001910117221 */ /* 0x000fe20000010000 */
[----:B------:R-:W-:Y:S01]  /*85f0*/  FFMA.FTZ R10, R10, R25, R11 ;  /* 0x000000190a0a7223 */ /* 0x000fe2000001000b */
[----:B------:R-:W-:Y:S02]  /*8600*/  FADD.FTZ R21, R21, R24 ;  /* 0x0000001815157221 */ /* 0x000fe40000010000 */
[----:B------:R-:W-:Y:S01]  /*8610*/  FADD.FTZ R17, R17, R30 ;  /* 0x0000001e11117221 */ /* 0x000fe20000010000 */
[----:B--2---:R-:W-:-:S04]  /*8620*/  FADD.FTZ R15, R35, -UR28 ;  /* 0x8000001c230f7e21 */ /* 0x004fc80008010000 */
[----:B------:R-:W-:Y:S01]  /*8630*/  FMUL.FTZ R15, R15, UR16 ;  /* 0x000000100f0f7c20 */ /* 0x000fe20008410000 */
[----:B---3--:R-:W-:-:S04]  /*8640*/  FADD.FTZ R14, R29, -UR28 ;  /* 0x8000001c1d0e7e21 */ /* 0x008fc80008010000 */
[----:B------:R-:W-:Y:S01]  /*8650*/  FMUL.FTZ R14, R14, UR16 ;  /* 0x000000100e0e7c20 */ /* 0x000fe20008410000 */
[----:B----4-:R-:W-:-:S04]  /*8660*/  FMUL.FTZ R18, R3, R37 ;  /* 0x0000002503127220 */ /* 0x010fc80000410000 */
[----:B------:R-:W-:Y:S01]  /*8670*/  FADD.FTZ R19, R19, R18 ;  /* 0x0000001213137221 */ /* 0x000fe20000010000 */
[----:B------:R-:W-:Y:S01]  /*8680*/  FFMA.FTZ R18, R14, R18, R23 ;  /* 0x000000120e127223 */ /* 0x000fe20000010017 */
[----:B------:R-:W-:Y:S01]  /*8690*/  FADD.FTZ R16, R36, -UR28 ;  /* 0x8000001c24107e21 */ /* 0x000fe20008010000 */
[----:B------:R-:W-:Y:S01]  /*86a0*/  FFMA.FTZ R13, R14, R37, R13 ;  /* 0x000000250e0d7223 */ /* 0x000fe2000001000d */
[----:B------:R-:W-:Y:S01]  /*86b0*/  FADD.FTZ R19, R12, R19 ;  /* 0x000000130c137221 */ /* 0x000fe20000010000 */
[----:B------:R-:W-:Y:S01]  /*86c0*/  FFMA.FTZ R11, R15, R12, R18 ;  /* 0x0000000c0f0b7223 */ /* 0x000fe20000010012 */
[-C--:B------:R-:W-:Y:S01]  /*86d0*/  FMUL.FTZ R18, R3, R31.reuse ;  /* 0x0000001f03127220 */ /* 0x080fe20000410000 */
[----:B------:R-:W-:Y:S01]  /*86e0*/  FMUL.FTZ R12, R16, UR16 ;  /* 0x00000010100c7c20 */ /* 0x000fe20008410000 */
[----:B------:R-:W-:Y:S01]  /*86f0*/  FADD.FTZ R16, R21, R37 ;  /* 0x0000002515107221 */ /* 0x000fe20000010000 */
[----:B------:R-:W-:Y:S01]  /*8700*/  FADD.FTZ R14, R33, -UR28 ;  /* 0x8000001c210e7e21 */ /* 0x000fe20008010000 */
        /* <DEDUP_REMOVED lines=8> */
[----:B------:R-:W-:Y:S01]  /*8790*/  FADD.FTZ R14, R16, R31 ;  /* 0x0000001f100e7221 */ /* 0x000fe20000010000 */
[----:B------:R-:W-:Y:S01]  /*87a0*/  FADD.FTZ R15, R17, R32 ;  /* 0x00000020110f7221 */ /* 0x000fe20000010000 */
[----:B------:R-:W-:Y:S01]  /*87b0*/  FFMA.FTZ R13, R18, R32, R11 ;  /* 0x00000020120d7223 */ /* 0x000fe2000001000b */
[----:B0-----:R-:W-:Y:S06]  /*87c0*/  BRA `(.L_x_1623) ;  /* 0x0000005400687947 */ /* 0x001fec0003800000 */
.L_x_1622:
[----:B------:R-:W2:Y:S04]  /*87d0*/  LDL.LU R11, [R1+0x2f0] ;  /* 0x0002f000010b7983 */ /* 0x000ea80000300800 */
[----:B------:R-:W3:Y:S04]  /*87e0*/  LDL.LU R21, [R1+0x26c] ;  /* 0x00026c0001157983 */ /* 0x000ee80000300800 */
[----:B------:R-:W4:Y:S04]  /*87f0*/  LDL.LU R17, [R1+0x304] ;  /* 0x0003040001117983 */ /* 0x000f280000300800 */
[----:B------:R-:W4:Y:S04]  /*8800*/  LDL.LU R16, [R1+0x328] ;  /* 0x0003280001107983 */ /* 0x000f280000300800 */
[----:B------:R-:W4:Y:S04]  /*8810*/  LDL.LU R18, [R1+0x274] ;  /* 0x0002740001127983 */ /* 0x000f280000300800 */
[----:B------:R-:W4:Y:S04]  /*8820*/  LDL.LU R23, [R1+0x354] ;  /* 0x0003540001177983 */ /* 0x000f280000300800 */
[----:B-----5:R-:W-:Y:S04]  /*8830*/  STL [R1+0x4b8], R4 ;  /* 0x0004b80401007387 */ /* 0x020fe80000100800 */
[----:B------:R-:W4:Y:S04]  /*8840*/  LDL.LU R19, [R1+0x2a0] ;  /* 0x0002a00001137983 */ /* 0x000f280000300800 */
[----:B------:R-:W-:Y:S04]  /*8850*/  STL [R1+0x4bc], R6 ;  /* 0x0004bc0601007387 */ /* 0x000fe80000100800 */
[----:B------:R0:W-:Y:S04]  /*8860*/  STL [R1+0x4c4], R8 ;  /* 0x0004c40801007387 */ /* 0x0001e80000100800 */
[----:B------:R1:W-:Y:S04]  /*8870*/  STL [R1+0x4c8], R9 ;  /* 0x0004c80901007387 */ /* 0x0003e80000100800 */
[----:B------:R-:W4:Y:S04]  /*8880*/  LDL.LU R20, [R1+0x2c0] ;  /* 0x0002c00001147983 */ /* 0x000f280000300800 */
[----:B0-----:R-:W4:Y:S04]  /*8890*/  LDL.LU R8, [R1+0x278] ;  /* 0x0002780001087983 */ /* 0x001f280000300800 */
[----:B-1----:R-:W4:Y:S04]  /*88a0*/  LDL.LU R9, [R1+0x264] ;  /* 0x0002640001097983 */ /* 0x002f280000300800 */
[----:B------:R0:W-:Y:S04]  /*88b0*/  STL [R1+0x4c0], R7 ;  /* 0x0004c00701007387 */ /* 0x0001e80000100800 */
[----:B0-----:R-:W4:Y:S01]  /*88c0*/  LDL.LU R7, [R1+0x470] ;  /* 0x0004700001077983 */ /* 0x001f220000300800 */
[----:B--2---:R-:W-:-:S04]  /*88d0*/  FADD.FTZ R11, R11, -UR28 ;  /* 0x8000001c0b0b7e21 */ /* 0x004fc80008010000 */
[----:B------:R-:W-:-:S04]  /*88e0*/  FMUL.FTZ R11, R11, UR16 ;  /* 0x000000100b0b7c20 */ /* 0x000fc80008410000 */
[----:B------:R-:W-:-:S04]  /*88f0*/  FFMA.FTZ R12, R3, R11, R0 ;  /* 0x0000000b030c7223 */ /* 0x000fc80000010000 */
[----:B------:R-:W-:-:S06]  /*8900*/  FMUL.FTZ R13, R12, -1.4426950216293334961 ;  /* 0xbfb8aa3b0c0d7820 */ /* 0x000fcc0000410000 */
[----:B------:R-:W0:Y:S02]  /*8910*/  MUFU.EX2 R13, R13 ;  /* 0x0000000d000d7308 */ /* 0x000e240000000800 */
[----:B0-----:R-:W-:-:S06]  /*8920*/  FADD.FTZ R13, R13, 1 ;  /* 0x3f8000000d0d7421 */ /* 0x001fcc0000010000 */
[----:B------:R-:W3:Y:S02]  /*8930*/  MUFU.RCP R13, R13 ;  /* 0x0000000d000d7308 */ /* 0x000ee40000001000 */
[----:B---3--:R-:W-:Y:S02]  /*8940*/  FMUL.FTZ R14, R13, R21 ;  /* 0x000000150d0e7220 */ /* 0x008fe40000410000 */
[----:B------:R-:W2:Y:S01]  /*8950*/  LDL.LU R21, [R1+0x27c] ;  /* 0x00027c0001157983 */ /* 0x000ea20000300800 */
[----:B----4-:R-:W-:Y:S01]  /*8960*/  FADD.FTZ R15, R17, -UR28 ;  /* 0x8000001c110f7e21 */ /* 0x010fe20008010000 */
[----:B------:R-:W-:-:S03]  /*8970*/  FADD.FTZ R13, -R13, 1 ;  /* 0x3f8000000d0d7421 */ /* 0x000fc60000010100 */
[----:B------:R-:W-:Y:S01]  /*8980*/  FMUL.FTZ R4, R15, UR16 ;  /* 0x000000100f047c20 */ /* 0x000fe20008410000 */
[----:B------:R-:W-:-:S03]  /*8990*/  FFMA.FTZ R12, R12, R13, 1 ;  /* 0x3f8000000c0c7423 */ /* 0x000fc6000001000d */
[----:B------:R-:W-:Y:S01]  /*89a0*/  FFMA.FTZ R13, R5, R4, R2 ;  /* 0x00000004050d7223 */ /* 0x000fe20000010002 */
[----:B------:R-:W-:-:S03]  /*89b0*/  FMUL.FTZ R12, R14, R12 ;  /* 0x0000000c0e0c7220 */ /* 0x000fc60000410000 */
        /* <DEDUP_REMOVED lines=24> */
[C---:B0-----:R-:W-:Y:S01]  /*8b40*/  FMUL.FTZ R18, R17.reuse, R18 ;  /* 0x0000001211127220 */ /* 0x041fe20000410000 */
[----:B------:R-:W-:-:S04]  /*8b50*/  FADD.FTZ R17, -R17, 1 ;  /* 0x3f80000011117421 */ /* 0x000fc80000010100 */
[----:B------:R-:W-:-:S04]  /*8b60*/  FFMA.FTZ R17, R16, R17, 1 ;  /* 0x3f80000010117423 */ /* 0x000fc80000010011 */
[----:B------:R-:W-:Y:S01]  /*8b70*/  FMUL.FTZ R17, R18, R17 ;  /* 0x0000001112117220 */ /* 0x000fe20000410000 */
[----:B------:R-:W-:Y:S02]  /*8b80*/  FADD.FTZ R16, R23, -UR28 ;  /* 0x8000001c17107e21 */ /* 0x000fe40008010000 */
[----:B------:R-:W3:Y:S01]  /*8b90*/  LDL.LU R23, [R1+0x394] ;  /* 0x0003940001177983 */ /* 0x000ee20000300800 */
[----:B-1----:R-:W-:Y:S01]  /*8ba0*/  FADD.FTZ R4, R12, R17 ;  /* 0x000000110c047221 */ /* 0x002fe20000010000 */
[----:B------:R-:W-:-:S04]  /*8bb0*/  FFMA.FTZ R6, R15, R17, R11 ;  /* 0x000000110f067223 */ /* 0x000fc8000001000b */
[----:B------:R0:W-:Y:S02]  /*8bc0*/  STL [R1+0x4ac], R4 ;  /* 0x0004ac0401007387 */ /* 0x0001e40000100800 */
[----:B0-----:R-:W-:-:S04]  /*8bd0*/  FMUL.FTZ R4, R16, UR16 ;  /* 0x0000001010047c20 */ /* 0x001fc80008410000 */
[----:B------:R-:W-:-:S04]  /*8be0*/  FFMA.FTZ R11, R5, R4, R2 ;  /* 0x00000004050b7223 */ /* 0x000fc80000010002 */
[----:B------:R-:W-:-:S06]  /*8bf0*/  FMUL.FTZ R12, R11, -1.4426950216293334961 ;  /* 0xbfb8aa3b0b0c7820 */ /* 0x000fcc0000410000 */
[----:B------:R-:W0:Y:S02]  /*8c00*/  MUFU.EX2 R12, R12 ;  /* 0x0000000c000c7308 */ /* 0x000e240000000800 */
[----:B0-----:R-:W-:-:S06]  /*8c10*/  FADD.FTZ R12, R12, 1 ;  /* 0x3f8000000c0c7421 */ /* 0x001fcc0000010000 */
[----:B------:R-:W2:Y:S01]  /*8c20*/  MUFU.RCP R12, R12 ;  /* 0x0000000c000c7308 */ /* 0x000ea20000001000 */
[----:B------:R-:W-:Y:S01]  /*8c30*/  FMUL.FTZ R17, R3, R17 ;  /* 0x0000001103117220 */ /* 0x000fe20000410000 */
[----:B------:R0:W-:Y:S03]  /*8c40*/  STL [R1+0x4a8], R6 ;  /* 0x0004a80601007387 */ /* 0x0001e60000100800 */
[----:B0-----:R-:W-:Y:S01]  /*8c50*/  FFMA.FTZ R6, R15, R17, R13 ;  /* 0x000000110f067223 */ /* 0x001fe2000001000d */
[C---:B--2---:R-:W-:Y:S02]  /*8c60*/  FMUL.FTZ R13, R12.reuse, R21 ;  /* 0x000000150c0d7220 */ /* 0x044fe40000410000 */
[----:B------:R-:W2:Y:S01]  /*8c70*/  LDL.LU R21, [R1+0x3b8] ;  /* 0x0003b80001157983 */ /* 0x000ea20000300800 */
[----:B------:R-:W-:-:S04]  /*8c80*/  FADD.FTZ R12, -R12, 1 ;  /* 0x3f8000000c0c7421 */ /* 0x000fc80000010100 */
[----:B------:R-:W-:Y:S01]  /*8c90*/  FFMA.FTZ R12, R11, R12, 1 ;  /* 0x3f8000000b0c7423 */ /* 0x000fe2000001000c */
[----:B------:R-:W-:Y:S01]  /*8ca0*/  FADD.FTZ R11, R37, -UR28 ;  /* 0x8000001c250b7e21 */ /* 0x000fe20008010000 */
[----:B------:R0:W-:Y:S02]  /*8cb0*/  STL [R1+0x47c], R4 ;  /* 0x00047c0401007387 */ /* 0x0001e40000100800 */
[----:B------:R-:W-:Y:S01]  /*8cc0*/  FMUL.FTZ R37, R13, R12 ;  /* 0x0000000c0d257220 */ /* 0x000fe20000410000 */
[----:B0-----:R-:W-:-:S04]  /*8cd0*/  FMUL.FTZ R4, R11, UR16 ;  /* 0x000000100b047c20 */ /* 0x001fc80008410000 */
[----:B------:R-:W-:-:S04]  /*8ce0*/  FFMA.FTZ R11, R3, R4, R0 ;  /* 0x00000004030b7223 */ /* 0x000fc80000010000 */
[----:B------:R-:W-:-:S06]  /*8cf0*/  FMUL.FTZ R12, R11, -1.4426950216293334961 ;  /* 0xbfb8aa3b0b0c7820 */ /* 0x000fcc0000410000 */
[----:B------:R-:W0:Y:S02]  /*8d00*/  MUFU.EX2 R12, R12 ;  /* 0x0000000c000c7308 */ /* 0x000e240000000800 */
[----:B0-----:R-:W-:-:S06]  /*8d10*/  FADD.FTZ R12, R12, 1 ;  /* 0x3f8000000c0c7421 */ /* 0x001fcc0000010000 */
[----:B------:R-:W0:Y:S02]  /*8d20*/  MUFU.RCP R12, R12 ;  /* 0x0000000c000c7308 */ /* 0x000e240000001000 */
[----:B0-----:R-:W-:Y:S02]  /*8d30*/  FMUL.FTZ R13, R12, R19 ;  /* 0x000000130c0d7220 */ /* 0x001fe40000410000 */
[----:B------:R-:W4:Y:S04]  /*8d40*/  LDL.LU R19, [R1+0x3bc] ;  /* 0x0003bc0001137983 */ /* 0x000f280000300800 */
[----:B------:R0:W-:Y:S04]  /*8d50*/  STL [R1+0x4a4], R6 ;  /* 0x0004a40601007387 */ /* 0x0001e80000100800 */
[----:B------:R1:W-:Y:S01]  /*8d60*/  STL [R1+0x478], R4 ;  /* 0x0004780401007387 */ /* 0x0003e20000100800 */
[----:B0-----:R-:W-:Y:S01]  /*8d70*/  FADD.FTZ R6, R14, R17 ;  /* 0x000000110e067221 */ /* 0x001fe20000010000 */
[----:B------:R-:W-:-:S04]  /*8d80*/  FADD.FTZ R14, R36, -UR28 ;  /* 0x8000001c240e7e21 */ /* 0x000fc80008010000 */
[----:B-1----:R-:W-:Y:S01]  /*8d90*/  FMUL.FTZ R4, R14, UR16 ;  /* 0x000000100e047c20 */ /* 0x002fe20008410000 */
[----:B------:R-:W-:-:S04]  /*8da0*/  FADD.FTZ R12, -R12, 1 ;  /* 0x3f8000000c0c7421 */ /* 0x000fc80000010100 */
[----:B------:R-:W-:Y:S01]  /*8db0*/  FFMA.FTZ R12, R11, R12, 1 ;  /* 0x3f8000000b0c7423 */ /* 0x000fe2000001000c */
[----:B------:R-:W-:-:S03]  /*8dc0*/  FFMA.FTZ R11, R5, R4, R2 ;  /* 0x00000004050b7223 */ /* 0x000fc60000010002 */
[----:B------:R-:W-:Y:S01]  /*8dd0*/  FMUL.FTZ R36, R13, R12 ;  /* 0x0000000c0d247220 */ /* 0x000fe20000410000 */
[----:B------:R-:W-:-:S06]  /*8de0*/  FMUL.FTZ R12, R11, -1.4426950216293334961 ;  /* 0xbfb8aa3b0b0c7820 */ /* 0x000fcc0000410000 */
[----:B------:R-:W0:Y:S01]  /*8df0*/  MUFU.EX2 R12, R12 ;  /* 0x0000000c000c7308 */ /* 0x000e220000000800 */
[----:B---3--:R-:W-:Y:S02]  /*8e00*/  FADD.FTZ R14, R23, -UR28 ;  /* 0x8000001c170e7e21 */ /* 0x008fe40008010000 */
[----:B------:R-:W3:Y:S01]  /*8e10*/  LDL.LU R23, [R1+0x3d8] ;  /* 0x0003d80001177983 */ /* 0x000ee20000300800 */
[----:B0-----:R-:W-:-:S06]  /*8e20*/  FADD.FTZ R12, R12, 1 ;  /* 0x3f8000000c0c7421 */ /* 0x001fcc0000010000 */
[----:B------:R-:W0:Y:S01]  /*8e30*/  MUFU.RCP R12, R12 ;  /* 0x0000000c000c7308 */ /* 0x000e220000001000 */
[----:B------:R1:W-:Y:S02]  /*8e40*/  STL [R1+0x46c], R4 ;  /* 0x00046c0401007387 */ /* 0x0003e40000100800 */
[----:B-1----:R-:W-:Y:S01]  /*8e50*/  FMUL.FTZ R4, R14, UR16 ;  /* 0x000000100e047c20 */ /* 0x002fe20008410000 */
[C---:B0-----:R-:W-:Y:S01]  /*8e60*/  FMUL.FTZ R13, R12.reuse, R8 ;  /* 0x000000080c0d7220 */ /* 0x041fe20000410000 */
[----:B------:R-:W-:Y:S01]  /*8e70*/  FADD.FTZ R12, -R12, 1 ;  /* 0x3f8000000c0c7421 */ /* 0x000fe20000010100 */
[----:B------:R-:W3:Y:S03]  /*8e80*/  LDL.LU R8, [R1+0x2a4] ;  /* 0x0002a40001087983 */ /* 0x000ee60000300800 */
[----:B------:R-:W-:Y:S01]  /*8e90*/  FFMA.FTZ R12, R11, R12, 1 ;  /* 0x3f8000000b0c7423 */ /* 0x000fe2000001000c */
[----:B------:R-:W-:Y:S01]  /*8ea0*/  FFMA.FTZ R11, R3, R4, R0 ;  /* 0x00000004030b7223 */ /* 0x000fe20000010000 */
[----:B------:R0:W-:Y:S02]  /*8eb0*/  STL [R1+0x4a0], R6 ;  /* 0x0004a00601007387 */ /* 0x0001e40000100800 */
[----:B0-----:R-:W-:Y:S01]  /*8ec0*/  FMUL.FTZ R6, R13, R12 ;  /* 0x0000000c0d067220 */ /* 0x001fe20000410000 */
[----:B------:R-:W-:-:S06]  /*8ed0*/  FMUL.FTZ R12, R11, -1.4426950216293334961 ;  /* 0xbfb8aa3b0b0c7820 */ /* 0x000fcc0000410000 */
[----:B------:R-:W0:Y:S02]  /*8ee0*/  MUFU.EX2 R12, R12 ;  /* 0x0000000c000c7308 */ /* 0x000e240000000800 */
[----:B0-----:R-:W-:-:S06]  /*8ef0*/  FADD.FTZ R12, R12, 1 ;  /* 0x3f8000000c0c7421 */ /* 0x001fcc0000010000 */
[----:B------:R-:W0:Y:S02]  /*8f00*/  MUFU.RCP R12, R12 ;  /* 0x0000000c000c7308 */ /* 0x000e240000001000 */
[----:B0-----:R-:W-:Y:S02]  /*8f10*/  FMUL.FTZ R13, R12, R9 ;  /* 0x000000090c0d7220 */ /* 0x001fe40000410000 */
[----:B------:R-:W3:Y:S01]  /*8f20*/  LDL.LU R9, [R1+0x2d8] ;  /* 0x0002d80001097983 */ /* 0x000ee20000300800 */
[----:B--2---:R-:W-:-:S03]  /*8f30*/  FADD.FTZ R14, R21, -UR28 ;  /* 0x8000001c150e7e21 */ /* 0x004fc60008010000 */
[----:B------:R-:W2:Y:S01]  /*8f40*/  LDL.LU R21, [R1+0x3dc] ;  /* 0x0003dc0001157983 */ /* 0x000ea20000300800 */
[----:B------:R-:W-:-:S03]  /*8f50*/  FADD.FTZ R12, -R12, 1 ;  /* 0x3f8000000c0c7421 */ /* 0x000fc60000010100 */
[----:B------:R0:W-:Y:S01]  /*8f60*/  STL [R1+0x468], R4 ;  /* 0x0004680401007387 */ /* 0x0001e20000100800 */
[----:B------:R-:W-:-:S03]  /*8f70*/  FFMA.FTZ R12, R11, R12, 1 ;  /* 0x3f8000000b0c7423 */ /* 0x000fc6000001000c */
[----:B------:R1:W-:Y:S01]  /*8f80*/  STL [R1+0x304], R6 ;  /* 0x0003040601007387 */ /* 0x0003e20000100800 */
[----:B0-----:R-:W-:-:S04]  /*8f90*/  FMUL.FTZ R4, R14, UR16 ;  /* 0x000000100e047c20 */ /* 0x001fc80008410000 */
[----:B------:R-:W-:Y:S01]  /*8fa0*/  FFMA.FTZ R11, R5, R4, R2 ;  /* 0x00000004050b7223 */ /* 0x000fe20000010002 */
[----:B-1----:R-:W-:-:S03]  /*8fb0*/  FMUL.FTZ R6, R13, R12 ;  /* 0x0000000c0d067220 */ /* 0x002fc60000410000 */
[----:B------:R-:W-:-:S06]  /*8fc0*/  FMUL.FTZ R12, R11, -1.4426950216293334961 ;  /* 0xbfb8aa3b0b0c7820 */ /* 0x000fcc0000410000 */
[----:B------:R-:W0:Y:S02]  /*8fd0*/  MUFU.EX2 R12, R12 ;  /* 0x0000000c000c7308 */ /* 0x000e240000000800 */
[----:B0-----:R-:W-:-:S06]  /*8fe0*/  FADD.FTZ R12, R12, 1 ;  /* 0x3f8000000c0c7421 */ /* 0x001fcc0000010000 */
[----:B------:R-:W0:Y:S02]  /*8ff0*/  MUFU.RCP R12, R12 ;  /* 0x0000000c000c7308 */ /* 0x000e240000001000 */
[----:B0-----:R-:W-:Y:S02]  /*9000*/  FMUL.FTZ R13, R12, R20 ;  /* 0x000000140c0d7220 */ /* 0x001fe40000410000 */
[----:B------:R-:W2:Y:S01]  /*9010*/  LDL.LU R20, [R1+0x2c4] ;  /* 0x0002c40001147983 */ /* 0x000ea20000300800 */
[----:B----4-:R-:W-:-:S03]  /*9020*/  FADD.FTZ R14, R19, -UR28 ;  /* 0x8000001c130e7e21 */ /* 0x010fc60008010000 */
[----:B------:R-:W4:Y:S04]  /*9030*/  LDL.LU R19, [R1+0x400] ;  /* 0x0004000001137983 */ /* 0x000f280000300800 */
[----:B------:R0:W-:Y:S01]  /*9040*/  STL [R1+0x45c], R4 ;  /* 0x00045c0401007387 */ /* 0x0001e20000100800 */
[----:B------:R-:W-:Y:S01]  /*9050*/  FADD.FTZ R12, -R12, 1 ;  /* 0x3f8000000c0c7421 */ /* 0x000fe20000010100 */
[----:B0-----:R-:W-:-:S03]  /*9060*/  FMUL.FTZ R4, R14, UR16 ;  /* 0x000000100e047c20 */ /* 0x001fc60008410000 */
[----:B------:R-:W-:Y:S01]  /*9070*/  FFMA.FTZ R12, R11, R12, 1 ;  /* 0x3f8000000b0c7423 */ /* 0x000fe2000001000c */
[----:B------:R0:W-:Y:S01]  /*9080*/  STL [R1+0x2f0], R6 ;  /* 0x0002f00601007387 */ /* 0x0001e20000100800 */
[----:B------:R-:W-:Y:S02]  /*9090*/  FFMA.FTZ R11, R3, R4, R0 ;  /* 0x00000004030b7223 */ /* 0x000fe40000010000 */
[----:B0-----:R-:W-:Y:S02]  /*90a0*/  FMUL.FTZ R6, R13, R12 ;  /* 0x0000000c0d067220 */ /* 0x001fe40000410000 */
        /* <DEDUP_REMOVED lines=504> */
[----:B--2---:R-:W-:Y:S02]  /*b030*/  FADD.FTZ R16, R21, -UR28 ;  /* 0x8000001c15107e21 */ /* 0x004fe40008010000 */
[----:B------:R0:W-:Y:S04]  /*b040*/  STL [R1+0x314], R4 ;  /* 0x0003140401007387 */ /* 0x0001e80000100800 */
[----:B------:R-:W2:Y:S01]  /*b050*/  LDL.LU R21, [R1+0x438] ;  /* 0x0004380001157983 */ /* 0x000ea20000300800 */
[----:B------:R-:W-:Y:S01]  /*b060*/  FFMA.FTZ R12, R12, R13, 1 ;  /* 0x3f8000000c0c7423 */ /* 0x000fe2000001000d */
[----:B------:R-:W-:-:S02]  /*b070*/  FFMA.FTZ R13, R3, R4, R0 ;  /* 0x00000004030d7223 */ /* 0x000fc40000010000 */
[----:B------:R1:W-:Y:S01]  /*b080*/  STL [R1+0x21c], R6 ;  /* 0x00021c0601007387 */ /* 0x0003e20000100800 */
[----:B------:R-:W-:Y:S01]  /*b090*/  FMUL.FTZ R12, R14, R12 ;  /* 0x0000000c0e0c7220 */ /* 0x000fe20000410000 */
[----:B------:R-:W-:Y:S02]  /*b0a0*/  FMUL.FTZ R14, R13, -1.4426950216293334961 ;  /* 0xbfb8aa3b0d0e7820 */ /* 0x000fe40000410000 */
[----:B------:R-:W2:Y:S04]  /*b0b0*/  LDL.LU R8, [R1+0x31c] ;  /* 0x00031c0001087983 */ /* 0x000ea80000300800 */
[----:B------:R-:W0:Y:S02]  /*b0c0*/  MUFU.EX2 R14, R14 ;  /* 0x0000000e000e7308 */ /* 0x000e240000000800 */
[----:B0-----:R-:W-:-:S06]  /*b0d0*/  FADD.FTZ R14, R14, 1 ;  /* 0x3f8000000e0e7421 */ /* 0x001fcc0000010000 */
[----:B------:R-:W0:Y:S02]  /*b0e0*/  MUFU.RCP R14, R14 ;  /* 0x0000000e000e7308 */ /* 0x000e240000001000 */
[C---:B0-----:R-:W-:Y:S02]  /*b0f0*/  FMUL.FTZ R15, R14.reuse, R9 ;  /* 0x000000090e0f7220 */ /* 0x041fe40000410000 */
[----:B------:R-:W2:Y:S01]  /*b100*/  LDL.LU R9, [R1+0x330] ;  /* 0x0003300001097983 */ /* 0x000ea20000300800 */
[----:B------:R-:W-:Y:S01]  /*b110*/  FADD.FTZ R14, -R14, 1 ;  /* 0x3f8000000e0e7421 */ /* 0x000fe20000010100 */
[----:B------:R-:W-:-:S03]  /*b120*/  FMUL.FTZ R4, R16, UR16 ;  /* 0x0000001010047c20 */ /* 0x000fc60008410000 */
[----:B------:R-:W-:Y:S01]  /*b130*/  FFMA.FTZ R14, R13, R14, 1 ;  /* 0x3f8000000d0e7423 */ /* 0x000fe2000001000e */
[----:B------:R-:W-:-:S03]  /*b140*/  FFMA.FTZ R13, R5, R4, R2 ;  /* 0x00000004050d7223 */ /* 0x000fc60000010002 */
[----:B-1----:R-:W-:Y:S01]  /*b150*/  FMUL.FTZ R6, R15, R14 ;  /* 0x0000000e0f067220 */ /* 0x002fe20000410000 */
[----:B------:R-:W-:-:S06]  /*b160*/  FMUL.FTZ R14, R13, -1.4426950216293334961 ;  /* 0xbfb8aa3b0d0e7820 */ /* 0x000fcc0000410000 */
[----:B------:R-:W0:Y:S02]  /*b170*/  MUFU.EX2 R14, R14 ;  /* 0x0000000e000e7308 */ /* 0x000e240000000800 */
[----:B0-----:R-:W-:-:S06]  /*b180*/  FADD.FTZ R14, R14, 1 ;  /* 0x3f8000000e0e7421 */ /* 0x001fcc0000010000 */
[----:B------:R-:W0:Y:S01]  /*b190*/  MUFU.RCP R14, R14 ;  /* 0x0000000e000e7308 */ /* 0x000e220000001000 */
[----:B----4-:R-:W-:Y:S02]  /*b1a0*/  FADD.FTZ R16, R19, -UR28 ;  /* 0x8000001c13107e21 */ /* 0x010fe40008010000 */
[----:B------:R-:W4:Y:S01]  /*b1b0*/  LDL.LU R19, [R1+0x444] ;  /* 0x0004440001137983 */ /* 0x000f220000300800 */
[----:B0-----:R-:W-:-:S03]  /*b1c0*/  FMUL.FTZ R15, R14, R20 ;  /* 0x000000140e0f7220 */ /* 0x001fc60000410000 */
[----:B------:R-:W4:Y:S01]  /*b1d0*/  LDL.LU R20, [R1+0x318] ;  /* 0x0003180001147983 */ /* 0x000f220000300800 */
[----:B------:R-:W-:-:S04]  /*b1e0*/  FADD.FTZ R14, -R14, 1 ;  /* 0x3f8000000e0e7421 */ /* 0x000fc80000010100 */
[----:B------:R-:W-:Y:S01]  /*b1f0*/  FFMA.FTZ R14, R13, R14, 1 ;  /* 0x3f8000000d0e7423 */ /* 0x000fe2000001000e */
[----:B------:R0:W-:Y:S03]  /*b200*/  STL [R1+0x218], R6 ;  /* 0x0002180601007387 */ /* 0x0001e60000100800 */
[----:B0-----:R-:W-:Y:S01]  /*b210*/  FMUL.FTZ R6, R15, R14 ;  /* 0x0000000e0f067220 */ /* 0x001fe20000410000 */
[----:B------:R0:W-:Y:S01]  /*b220*/  STL [R1+0x310], R4 ;  /* 0x0003100401007387 */ /* 0x0001e20000100800 */
[----:B---3--:R-:W-:-:S03]  /*b230*/  FADD.FTZ R15, R23, -UR28 ;  /* 0x8000001c170f7e21 */ /* 0x008fc60008010000 */
[----:B------:R-:W3:Y:S01]  /*b240*/  LDL.LU R23, [R1+0x450] ;  /* 0x0004500001177983 */ /* 0x000ee20000300800 */
[----:B0-----:R-:W-:-:S04]  /*b250*/  FMUL.FTZ R4, R16, UR16 ;  /* 0x0000001010047c20 */ /* 0x001fc80008410000 */
[----:B------:R-:W-:-:S04]  /*b260*/  FFMA.FTZ R13, R3, R4, R0 ;  /* 0x00000004030d7223 */ /* 0x000fc80000010000 */
[----:B------:R-:W-:-:S06]  /*b270*/  FMUL.FTZ R14, R13, -1.4426950216293334961 ;  /* 0xbfb8aa3b0d0e7820 */ /* 0x000fcc0000410000 */
[----:B------:R-:W0:Y:S02]  /*b280*/  MUFU.EX2 R14, R14 ;  /* 0x0000000e000e7308 */ /* 0x000e240000000800 */
[----:B0-----:R-:W-:-:S06]  /*b290*/  FADD.FTZ R14, R14, 1 ;  /* 0x3f8000000e0e7421 */ /* 0x001fcc0000010000 */
[----:B------:R-:W0:Y:S01]  /*b2a0*/  MUFU.RCP R14, R14 ;  /* 0x0000000e000e7308 */ /* 0x000e220000001000 */
[----:B------:R1:W-:Y:S04]  /*b2b0*/  STL [R1+0x30c], R4 ;  /* 0x00030c0401007387 */ /* 0x0003e80000100800 */
[----:B------:R0:W-:Y:S01]  /*b2c0*/  STL [R1+0x220], R6 ;  /* 0x0002200601007387 */ /* 0x0001e20000100800 */
[----:B-1----:R-:W-:Y:S01]  /*b2d0*/  FMUL.FTZ R4, R15, UR16 ;  /* 0x000000100f047c20 */ /* 0x002fe20008410000 */
[C---:B0-----:R-:W-:Y:S01]  /*b2e0*/  FMUL.FTZ R35, R14.reuse, R35 ;  /* 0x000000230e237220 */ /* 0x041fe20000410000 */
[----:B------:R-:W-:-:S04]  /*b2f0*/  FADD.FTZ R14, -R14, 1 ;  /* 0x3f8000000e0e7421 */ /* 0x000fc80000010100 */
[----:B------:R-:W-:Y:S01]  /*b300*/  FFMA.FTZ R14, R13, R14, 1 ;  /* 0x3f8000000d0e7423 */ /* 0x000fe2000001000e */
[----:B------:R-:W-:-:S03]  /*b310*/  FFMA.FTZ R13, R5, R4, R2 ;  /* 0x00000004050d7223 */ /* 0x000fc60000010002 */
[----:B------:R-:W-:Y:S01]  /*b320*/  FMUL.FTZ R6, R35, R14 ;  /* 0x0000000e23067220 */ /* 0x000fe20000410000 */
[----:B------:R-:W-:Y:S01]  /*b330*/  FMUL.FTZ R14, R13, -1.4426950216293334961 ;  /* 0xbfb8aa3b0d0e7820 */ /* 0x000fe20000410000 */
[----:B--2---:R-:W-:Y:S01]  /*b340*/  FADD.FTZ R16, R21, -UR28 ;  /* 0x8000001c15107e21 */ /* 0x004fe20008010000 */
[----:B------:R0:W-:Y:S04]  /*b350*/  STL [R1+0x300], R4 ;  /* 0x0003000401007387 */ /* 0x0001e80000100800 */
[----:B------:R-:W2:Y:S01]  /*b360*/  LDL.LU R21, [R1+0x460] ;  /* 0x0004600001157983 */ /* 0x000ea20000300800 */
[----:B------:R-:W1:Y:S03]  /*b370*/  MUFU.EX2 R14, R14 ;  /* 0x0000000e000e7308 */ /* 0x000e660000000800 */
[----:B------:R1:W-:Y:S01]  /*b380*/  STL [R1+0x4dc], R11 ;  /* 0x0004dc0b01007387 */ /* 0x0003e20000100800 */
[----:B0-----:R-:W-:-:S03]  /*b390*/  FMUL.FTZ R4, R16, UR16 ;  /* 0x0000001010047c20 */ /* 0x001fc60008410000 */
[----:B------:R-:W2:Y:S01]  /*b3a0*/  LDL.LU R35, [R1+0x4a8] ;  /* 0x0004a80001237983 */ /* 0x000ea20000300800 */
[----:B-1----:R-:W-:-:S03]  /*b3b0*/  FADD.FTZ R14, R14, 1 ;  /* 0x3f8000000e0e7421 */ /* 0x002fc60000010000 */
[----:B------:R0:W-:Y:S01]  /*b3c0*/  STL [R1+0x268], R6 ;  /* 0x0002680601007387 */ /* 0x0001e20000100800 */
[----:B------:R-:W1:Y:S03]  /*b3d0*/  MUFU.RCP R15, R14 ;  /* 0x0000000e000f7308 */ /* 0x000e660000001000 */
[----:B------:R-:W2:Y:S01]  /*b3e0*/  LDL.LU R11, [R1+0x308] ;  /* 0x00030800010b7983 */ /* 0x000ea20000300800 */
[----:B-1----:R-:W-:-:S03]  /*b3f0*/  FMUL.FTZ R14, R15, R9 ;  /* 0x000000090f0e7220 */ /* 0x002fc60000410000 */
[----:B------:R-:W2:Y:S01]  /*b400*/  LDL.LU R9, [R1+0x2f8] ;  /* 0x0002f80001097983 */ /* 0x000ea20000300800 */
[----:B------:R-:W-:-:S04]  /*b410*/  FADD.FTZ R15, -R15, 1 ;  /* 0x3f8000000f0f7421 */ /* 0x000fc80000010100 */
[----:B------:R-:W-:Y:S01]  /*b420*/  FFMA.FTZ R15, R13, R15, 1 ;  /* 0x3f8000000d0f7423 */ /* 0x000fe2000001000f */
[----:B------:R-:W-:-:S03]  /*b430*/  FFMA.FTZ R13, R3, R4, R0 ;  /* 0x00000004030d7223 */ /* 0x000fc60000010000 */
[----:B0-----:R-:W-:Y:S01]  /*b440*/  FMUL.FTZ R6, R14, R15 ;  /* 0x0000000f0e067220 */ /* 0x001fe20000410000 */
        /* <DEDUP_REMOVED lines=8> */
[----:B------:R-:W-:-:S03]  /*b4d0*/  FADD.FTZ R14, -R14, 1 ;  /* 0x3f8000000e0e7421 */ /* 0x000fc60000010100 */
[----:B------:R0:W-:Y:S01]  /*b4e0*/  STL [R1+0x2f4], R4 ;  /* 0x0002f40401007387 */ /* 0x0001e20000100800 */
[----:B------:R-:W-:Y:S01]  /*b4f0*/  FFMA.FTZ R14, R13, R14, 1 ;  /* 0x3f8000000d0e7423 */ /* 0x000fe2000001000e */
[----:B0-----:R-:W-:Y:S01]  /*b500*/  FMUL.FTZ R4, R15, UR16 ;  /* 0x000000100f047c20 */ /* 0x001fe20008410000 */
[----:B---3--:R-:W-:Y:S02]  /*b510*/  FADD.FTZ R16, R23, -UR28 ;  /* 0x8000001c17107e21 */ /* 0x008fe40008010000 */
[----:B------:R-:W3:Y:S01]  /*b520*/  LDL.LU R23, [R1+0x44c] ;  /* 0x00044c0001177983 */ /* 0x000ee20000300800 */
[----:B------:R-:W-:Y:S01]  /*b530*/  FFMA.FTZ R13, R5, R4, R2 ;  /* 0x00000004050d7223 */ /* 0x000fe20000010002 */
[----:B------:R-:W-:-:S03]  /*b540*/  FMUL.FTZ R17, R17, R14 ;  /* 0x0000000e11117220 */ /* 0x000fc60000410000 */
[----:B------:R-:W-:-:S06]  /*b550*/  FMUL.FTZ R14, R13, -1.4426950216293334961 ;  /* 0xbfb8aa3b0d0e7820 */ /* 0x000fcc0000410000 */
[----:B------:R-:W0:Y:S02]  /*b560*/  MUFU.EX2 R14, R14 ;  /* 0x0000000e000e7308 */ /* 0x000e240000000800 */
[----:B0-----:R-:W-:-:S04]  /*b570*/  FADD.FTZ R14, R14, 1 ;  /* 0x3f8000000e0e7421 */ /* 0x001fc80000010000 */
        /* <DEDUP_REMOVED lines=14> */
[----:B------:R-:W1:Y:S01]  /*b660*/  MUFU.EX2 R15, R15 ;  /* 0x0000000f000f7308 */ /* 0x000e620000000800 */
[----:B0-----:R-:W-:Y:S01]  /*b670*/  FMUL.FTZ R4, R18, UR16 ;  /* 0x0000001012047c20 */ /* 0x001fe20008410000 */
[----:B-1----:R-:W2:Y:S01]  /*b680*/  LDL.LU R6, [R1+0x464] ;  /* 0x0004640001067983 */ /* 0x002ea20000300800 */
[----:B------:R-:W-:-:S06]  /*b690*/  FADD.FTZ R15, R15, 1 ;  /* 0x3f8000000f0f7421 */ /* 0x000fcc0000010000 */
[----:B------:R-:W0:Y:S02]  /*b6a0*/  MUFU.RCP R15, R15 ;  /* 0x0000000f000f7308 */ /* 0x000e240000001000 */
[C---:B0-----:R-:W-:Y:S02]  /*b6b0*/  FMUL.FTZ R16, R15.reuse, R9 ;  /* 0x000000090f107220 */ /* 0x041fe40000410000 */
[----:B------:R-:W2:Y:S01]  /*b6c0*/  LDL.LU R9, [R1+0x458] ;  /* 0x0004580001097983 */ /* 0x000ea20000300800 */
[----:B------:R-:W-:-:S04]  /*b6d0*/  FADD.FTZ R15, -R15, 1 ;  /* 0x3f8000000f0f7421 */ /* 0x000fc80000010100 */
[----:B------:R-:W-:Y:S01]  /*b6e0*/  FFMA.FTZ R15, R13, R15, 1 ;  /* 0x3f8000000d0f7423 */ /* 0x000fe2000001000f */
[----:B------:R-:W-:-:S03]  /*b6f0*/  FFMA.FTZ R13, R5, R4, R2 ;  /* 0x00000004050d7223 */ /* 0x000fc60000010002 */
[----:B------:R-:W-:Y:S01]  /*b700*/  FMUL.FTZ R16, R16, R15 ;  /* 0x0000000f10107220 */ /* 0x000fe20000410000 */
[----:B------:R-:W-:-:S06]  /*b710*/  FMUL.FTZ R15, R13, -1.4426950216293334961 ;  /* 0xbfb8aa3b0d0f7820 */ /* 0x000fcc0000410000 */
[----:B------:R-:W0:Y:S02]  /*b720*/  MUFU.EX2 R15, R15 ;  /* 0x0000000f000f7308 */ /* 0x000e240000000800 */
[----:B0-----:R-:W-:-:S04]  /*b730*/  FADD.FTZ R15, R15, 1 ;  /* 0x3f8000000f0f7421 */ /* 0x001fc80000010000 */
[----:B------:R-:W0:Y:S01]  /*b740*/  MUFU.RCP R18, R15 ;  /* 0x0000000f00127308 */ /* 0x000e220000001000 */
[----:B----4-:R-:W-:Y:S01]  /*b750*/  FADD.FTZ R19, R19, -UR28 ;  /* 0x8000001c13137e21 */ /* 0x010fe20008010000 */
[----:B------:R1:W-:Y:S03]  /*b760*/  STL [R1+0x2d8], R4 ;  /* 0x0002d80401007387 */ /* 0x0003e60000100800 */
[----:B-1----:R-:W-:Y:S01]  /*b770*/  FMUL.FTZ R4, R19, UR16 ;  /* 0x0000001013047c20 */ /* 0x002fe20008410000 */
[C---:B0-----:R-:W-:Y:S01]  /*b780*/  FMUL.FTZ R15, R18.reuse, R20 ;  /* 0x00000014120f7220 */ /* 0x041fe20000410000 */
        /* <DEDUP_REMOVED lines=8> */
[----:B---3--:R-:W-:Y:S01]  /*b810*/  FADD.FTZ R20, R23, -UR28 ;  /* 0x8000001c17147e21 */ /* 0x008fe20008010000 */
[----:B------:R1:W-:Y:S04]  /*b820*/  STL [R1+0x2cc], R4 ;  /* 0x0002cc0401007387 */ /* 0x0003e80000100800 */
[----:B------:R-:W3:Y:S01]  /*b830*/  LDL.LU R23, [R1+0x280] ;  /* 0x0002800001177983 */ /* 0x000ee20000300800 */
[----:B-1----:R-:W-:Y:S01]  /*b840*/  FMUL.FTZ R4, R20, UR16 ;  /* 0x0000001014047c20 */ /* 0x002fe20008410000 */
[C---:B0-----:R-:W-:Y:S01]  /*b850*/  FMUL.FTZ R19, R18.reuse, R34 ;  /* 0x0000002212137220 */ /* 0x041fe20000410000 */
[----:B------:R-:W-:-:S03]  /*b860*/  FADD.FTZ R18, -R18, 1 ;  /* 0x3f80000012127421 */ /* 0x000fc60000010100 */
[----:B------:R0:W-:Y:S01]  /*b870*/  STL [R1+0x2c0], R4 ;  /* 0x0002c00401007387 */ /* 0x0001e20000100800 */
[----:B------:R-:W-:Y:S01]  /*b880*/  FFMA.FTZ R18, R15, R18, 1 ;  /* 0x3f8000000f127423 */ /* 0x000fe20000010012 */
[----:B------:R-:W-:Y:S02]  /*b890*/  FFMA.FTZ R15, R5, R4, R2 ;  /* 0x00000004050f7223 */ /* 0x000fe40000010002 */
[----:B------:R-:W4:Y:S01]  /*b8a0*/  LDL.LU R34, [R1+0x47c] ;  /* 0x00047c0001227983 */ /* 0x000f220000300800 */
[----:B------:R-:W-:Y:S01]  /*b8b0*/  FMUL.FTZ R19, R19, R18 ;  /* 0x0000001213137220 */ /* 0x000fe20000410000 */
[----:B------:R-:W-:-:S06]  /*b8c0*/  FMUL.FTZ R18, R15, -1.4426950216293334961 ;  /* 0xbfb8aa3b0f127820 */ /* 0x000fcc0000410000 */
[----:B------:R-:W1:Y:S02]  /*b8d0*/  MUFU.EX2 R18, R18 ;  /* 0x0000001200127308 */ /* 0x000e640000000800 */
[----:B-1----:R-:W-:-:S04]  /*b8e0*/  FADD.FTZ R18, R18, 1 ;  /* 0x3f80000012127421 */ /* 0x002fc80000010000 */
[----:B------:R-:W2:Y:S02]  /*b8f0*/  MUFU.RCP R20, R18 ;  /* 0x0000001200147308 */ /* 0x000ea40000001000 */
[C---:B--2---:R-:W-:Y:S01]  /*b900*/  FMUL.FTZ R18, R20.reuse, R21 ;  /* 0x0000001514127220 */ /* 0x044fe20000410000 */
        /* <DEDUP_REMOVED lines=11> */
[----:B------:R-:W-:Y:S02]  /*b9c0*/  FADD.FTZ R10, R9, -UR28 ;  /* 0x8000001c090a7e21 */ /* 0x000fe40008010000 */
[----:B------:R-:W2:Y:S04]  /*b9d0*/  LDL.LU R9, [R1+0x474] ;  /* 0x0004740001097983 */ /* 0x000ea80000300800 */
[----:B------:R0:W-:Y:S01]  /*b9e0*/  STL [R1+0x2b8], R4 ;  /* 0x0002b80401007387 */ /* 0x0001e20000100800 */
[----:B------:R-:W-:Y:S01]  /*b9f0*/  FADD.FTZ R20, -R20, 1 ;  /* 0x3f80000014147421 */ /* 0x000fe20000010100 */
[----:B0-----:R-:W-:-:S03]  /*ba00*/  FMUL.FTZ R4, R10, UR16 ;  /* 0x000000100a047c20 */ /* 0x001fc60008410000 */
[----:B------:R-:W-:Y:S01]  /*ba10*/  FFMA.FTZ R20, R15, R20, 1 ;  /* 0x3f8000000f147423 */ /* 0x000fe20000010014 */
[----:B------:R-:W-:-:S04]  /*ba20*/  FFMA.FTZ R10, R5, R4, R2 ;  /* 0x00000004050a7223 */ /* 0x000fc80000010002 */
[----:B------:R-:W-:-:S06]  /*ba30*/  FMUL.FTZ R15, R10, -1.4426950216293334961 ;  /* 0xbfb8aa3b0a0f7820 */ /* 0x000fcc0000410000 */
[----:B------:R-:W0:Y:S02]  /*ba40*/  MUFU.EX2 R15, R15 ;  /* 0x0000000f000f7308 */ /* 0x000e240000000800 */
[----:B0-----:R-:W-:-:S06]  /*ba50*/  FADD.FTZ R15, R15, 1 ;  /* 0x3f8000000f0f7421 */ /* 0x001fcc0000010000 */
[----:B------:R-:W3:Y:S01]  /*ba60*/  MUFU.RCP R15, R15 ;  /* 0x0000000f000f7308 */ /* 0x000ee20000001000 */
[----:B------:R-:W-:Y:S01]  /*ba70*/  FMUL.FTZ R29, R29, R20 ;  /* 0x000000141d1d7220 */ /* 0x000fe20000410000 */
[----:B------:R-:W-:Y:S01]  /*ba80*/  FADD.FTZ R20, R6, -UR28 ;  /* 0x8000001c06147e21 */ /* 0x000fe20008010000 */
[----:B------:R0:W-:Y:S04]  /*ba90*/  STL [R1+0x2ac], R4 ;  /* 0x0002ac0401007387 */ /* 0x0001e80000100800 */
[----:B------:R-:W4:Y:S01]  /*baa0*/  LDL.LU R6, [R1+0x498] ;  /* 0x0004980001067983 */ /* 0x000f220000300800 */
[----:B0-----:R-:W-:Y:S01]  /*bab0*/  FMUL.FTZ R4, R20, UR16 ;  /* 0x0000001014047c20 */ /* 0x001fe20008410000 */
[----:B------:R-:W-:Y:S02]  /*bac0*/  FADD.FTZ R20, R7, -UR28 ;  /* 0x8000001c07147e21 */ /* 0x000fe40008010000 */
[----:B------:R-:W4:Y:S01]  /*bad0*/  LDL.LU R7, [R1+0x484] ;  /* 0x0004840001077983 */ /* 0x000f220000300800 */
[C---:B---3--:R-:W-:Y:S01]  /*bae0*/  FMUL.FTZ R23, R15.reuse, R23 ;  /* 0x000000170f177220 */ /* 0x048fe20000410000 */
        /* <DEDUP_REMOVED lines=8> */
[----:B------:R1:W-:Y:S02]  /*bb70*/  STL [R1+0x2a0], R4 ;  /* 0x0002a00401007387 */ /* 0x0003e40000100800 */
        /* <DEDUP_REMOVED lines=36> */
[----:B----4-:R-:W-:Y:S02]  /*bdc0*/  FADD.FTZ R20, R7, -UR28 ;  /* 0x8000001c07147e21 */ /* 0x010fe40008010000 */
[----:B------:R-:W4:Y:S04]  /*bdd0*/  LDL.LU R7, [R1+0x494] ;  /* 0x0004940001077983 */ /* 0x000f280000300800 */
[----:B------:R1:W-:Y:S01]  /*bde0*/  STL [R1+0x280], R4 ;  /* 0x0002800401007387 */ /* 0x0003e20000100800 */
[C---:B0-----:R-:W-:Y:S01]  /*bdf0*/  FMUL.FTZ R26, R15.reuse, R22 ;  /* 0x000000160f1a7220 */ /* 0x041fe20000410000 */
[----:B------:R-:W-:Y:S01]  /*be00*/  FADD.FTZ R15, -R15, 1 ;  /* 0x3f8000000f0f7421 */ /* 0x000fe20000010100 */
[----:B-1----:R-:W-:-:S03]  /*be10*/  FMUL.FTZ R4, R20, UR16 ;  /* 0x0000001014047c20 */ /* 0x002fc60008410000 */
        /* <DEDUP_REMOVED lines=19> */
[----:B------:R-:W0:Y:S01]  /*bf50*/  MUFU.RCP R15, R15 ;  /* 0x0000000f000f7308 */ /* 0x000e220000001000 */
[----:B---3--:R-:W-:-:S04]  /*bf60*/  FADD.FTZ R22, R8, -UR28 ;  /* 0x8000001c08167e21 */ /* 0x008fc80008010000 */
        /* <DEDUP_REMOVED lines=10> */
[----:B------:R1:W-:Y:S04]  /*c010*/  STL [R1+0x4e0], R13 ;  /* 0x0004e00d01007387 */ /* 0x0003e80000100800 */
[----:B------:R2:W-:Y:S04]  /*c020*/  STL [R1+0x4e8], R18 ;  /* 0x0004e81201007387 */ /* 0x0005e80000100800 */
[----:B-1----:R-:W3:Y:S04]  /*c030*/  LDL.LU R13, [R1+0x4ac] ;  /* 0x0004ac00010d7983 */ /* 0x002ee80000300800 */
[----:B--2---:R-:W2:Y:S01]  /*c040*/  LDL.LU R18, [R1+0x4a4] ;  /* 0x0004a40001127983 */ /* 0x004ea20000300800 */
[----:B0-----:R-:W-:-:S03]  /*c050*/  FMUL.FTZ R24, R15, R11 ;  /* 0x0000000b0f187220 */ /* 0x001fc60000410000 */
[----:B------:R-:W3:Y:S04]  /*c060*/  LDL.LU R11, [R1+0x490] ;  /* 0x00049000010b7983 */ /* 0x000ee80000300800 */
[----:B------:R0:W-:Y:S04]  /*c070*/  STL [R1+0x4f4], R28 ;  /* 0x0004f41c01007387 */ /* 0x0001e80000100800 */
[----:B0-----:R-:W2:Y:S01]  /*c080*/  LDL.LU R28, [R1+0x4a0] ;  /* 0x0004a000011c7983 */ /* 0x001ea20000300800 */
        /* <DEDUP_REMOVED lines=29> */
[----:B------:R-:W0:Y:S01]  /*c260*/  MUFU.EX2 R15, R15 ;  /* 0x0000000f000f7308 */ /* 0x000e220000000800 */
[----:B------:R1:W-:Y:S04]  /*c270*/  STL [R1+0x4e4], R19 ;  /* 0x0004e41301007387 */ /* 0x0003e80000100800 */
[----:B------:R4:W-:Y:S04]  /*c280*/  STL [R1+0x4f0], R23 ;  /* 0x0004f01701007387 */ /* 0x0009e80000100800 */
[----:B-1----:R-:W2:Y:S01]  /*c290*/  LDL.LU R19, [R1+0x478] ;  /* 0x0004780001137983 */ /* 0x002ea20000300800 */
[----:B0-----:R-:W-:-:S03]  /*c2a0*/  FADD.FTZ R15, R15, 1 ;  /* 0x3f8000000f0f7421 */ /* 0x001fc60000010000 */
[----:B----4-:R-:W4:Y:S01]  /*c2b0*/  LDL.LU R23, [R1+0x304] ;  /* 0x0003040001177983 */ /* 0x010f220000300800 */
[----:B------:R-:W0:Y:S03]  /*c2c0*/  MUFU.RCP R31, R15 ;  /* 0x0000000f001f7308 */ /* 0x000e260000001000 */
[----:B------:R1:W-:Y:S04]  /*c2d0*/  STL [R1+0x4d0], R14 ;  /* 0x0004d00e01007387 */ /* 0x0003e80000100800 */
[----:B------:R0:W-:Y:S04]  /*c2e0*/  STL [R1+0x4ec], R29 ;  /* 0x0004ec1d01007387 */ /* 0x0001e80000100800 */
[----:B-1----:R-:W4:Y:S04]  /*c2f0*/  LDL.LU R14, [R1+0x46c] ;  /* 0x00046c00010e7983 */ /* 0x002f280000300800 */
[----:B0-----:R-:W4:Y:S01]  /*c300*/  LDL.LU R29, [R1+0x2f0] ;  /* 0x0002f000011d7983 */ /* 0x001f220000300800 */
[----:B------:R-:W-:-:S03]  /*c310*/  FMUL.FTZ R15, R31, R32 ;  /* 0x000000201f0f7220 */ /* 0x000fc60000410000 */
[----:B------:R0:W-:Y:S01]  /*c320*/  STL [R1+0x4cc], R17 ;  /* 0x0004cc1101007387 */ /* 0x0001e20000100800 */
[----:B------:R-:W-:-:S03]  /*c330*/  FADD.FTZ R31, -R31, 1 ;  /* 0x3f8000001f1f7421 */ /* 0x000fc60000010100 */
[----:B------:R1:W-:Y:S04]  /*c340*/  STL [R1+0x4d8], R12 ;  /* 0x0004d80c01007387 */ /* 0x0003e80000100800 */
[----:B0-----:R-:W4:Y:S01]  /*c350*/  LDL.LU R17, [R1+0x468] ;  /* 0x0004680001117983 */ /* 0x001f220000300800 */
[----:B------:R-:W-:-:S03]  /*c360*/  FFMA.FTZ R30, R30, R31, 1 ;  /* 0x3f8000001e1e7423 */ /* 0x000fc6000001001f */
[----:B------:R0:W-:Y:S04]  /*c370*/  STL [R1+0x4d4], R16 ;  /* 0x0004d41001007387 */ /* 0x0001e80000100800 */
[----:B-1----:R-:W4:Y:S04]  /*c380*/  LDL.LU R12, [R1+0x2e4] ;  /* 0x0002e400010c7983 */ /* 0x002f280000300800 */
[----:B0-----:R-:W4:Y:S01]  /*c390*/  LDL.LU R16, [R1+0x45c] ;  /* 0x00045c0001107983 */ /* 0x001f220000300800 */
[----:B---3--:R-:W-:Y:S01]  /*c3a0*/  FFMA.FTZ R32, R11, R33, RZ ;  /* 0x000000210b207223 */ /* 0x008fe200000100ff */
[----:B------:R-:W-:-:S02]  /*c3b0*/  FADD.FTZ R33, RZ, R33 ;  /* 0x00000021ff217221 */ /* 0x000fc40000010000 */
[----:B------:R-:W3:Y:S01]  /*c3c0*/  LDL.LU R11, [R1+0x2ec] ;  /* 0x0002ec00010b7983 */ /* 0x000ee20000300800 */
[CC--:B------:R-:W-:Y:S01]  /*c3d0*/  FFMA.FTZ R32, R34.reuse, R37.reuse, R32 ;  /* 0x0000002522207223 */ /* 0x0c0fe20000010020 */
[----:B------:R-:W-:Y:S01]  /*c3e0*/  FADD.FTZ R33, R33, R37 ;  /* 0x0000002521217221 */ /* 0x000fe20000010000 */
[----:B------:R-:W-:Y:S01]  /*c3f0*/  FMUL.FTZ R37, R5, R37 ;  /* 0x0000002505257220 */ /* 0x000fe20000410000 */
[----:B------:R-:W-:Y:S02]  /*c400*/  FADD.FTZ R31, R13, R36 ;  /* 0x000000240d1f7221 */ /* 0x000fe40000010000 */
[----:B------:R-:W3:Y:S01]  /*c410*/  LDL.LU R13, [R1+0x454] ;  /* 0x00045400010d7983 */ /* 0x000ee20000300800 */
[----:B--2---:R-:W-:-:S03]  /*c420*/  FFMA.FTZ R34, R34, R37, R18 ;  /* 0x0000002522227223 */ /* 0x004fc60000010012 */
[----:B------:R-:W2:Y:S01]  /*c430*/  LDL.LU R18, [R1+0x2e0] ;  /* 0x0002e00001127983 */ /* 0x000ea20000300800 */
[----:B------:R-:W-:-:S03]  /*c440*/  FADD.FTZ R37, R37, R28 ;  /* 0x0000001c25257221 */ /* 0x000fc60000010000 */
[----:B------:R-:W2:Y:S01]  /*c450*/  LDL.LU R28, [R1+0x448] ;  /* 0x00044800011c7983 */ /* 0x000ea20000300800 */
[----:B------:R-:W-:Y:S01]  /*c460*/  FMUL.FTZ R15, R15, R30 ;  /* 0x0000001e0f0f7220 */ /* 0x000fe20000410000 */
[-C--:B------:R-:W-:Y:S01]  /*c470*/  FFMA.FTZ R35, R19, R36.reuse, R35 ;  /* 0x0000002413237223 */ /* 0x080fe20000010023 */
[----:B------:R-:W-:Y:S01]  /*c480*/  FMUL.FTZ R36, R3, R36 ;  /* 0x0000002403247220 */ /* 0x000fe20000410000 */
[----:B----4-:R-:W-:-:S03]  /*c490*/  FMUL.FTZ R30, R5, R23 ;  /* 0x00000017051e7220 */ /* 0x010fc60000410000 */
[----:B------:R-:W-:Y:S02]  /*c4a0*/  FFMA.FTZ R34, R19, R36, R34 ;  /* 0x0000002413227223 */ /* 0x000fe40000010022 */
[----:B------:R-:W4:Y:S01]  /*c4b0*/  LDL.LU R19, [R1+0x2d4] ;  /* 0x0002d40001137983 */ /* 0x000f220000300800 */
[----:B------:R-:W-:Y:S01]  /*c4c0*/  FADD.FTZ R36, R37, R36 ;  /* 0x0000002425247221 */ /* 0x000fe20000010000 */
[----:B------:R-:W-:Y:S01]  /*c4d0*/  FADD.FTZ R33, R33, R23 ;  /* 0x0000001721217221 */ /* 0x000fe20000010000 */
[C---:B------:R-:W-:Y:S01]  /*c4e0*/  FFMA.FTZ R32, R14.reuse, R23, R32 ;  /* 0x000000170e207223 */ /* 0x040fe20000010020 */
[----:B------:R-:W-:Y:S01]  /*c4f0*/  FFMA.FTZ R34, R14, R30, R34 ;  /* 0x0000001e0e227223 */ /* 0x000fe20000010022 */
[----:B------:R-:W4:Y:S01]  /*c500*/  LDL.LU R23, [R1+0x440] ;  /* 0x0004400001177983 */ /* 0x000f220000300800 */
[----:B------:R-:W-:-:S03]  /*c510*/  FMUL.FTZ R37, R3, R29 ;  /* 0x0000001d03257220 */ /* 0x000fc60000410000 */
[----:B------:R-:W4:Y:S01]  /*c520*/  LDL.LU R14, [R1+0x2d0] ;  /* 0x0002d000010e7983 */ /* 0x000f220000300800 */
[----:B------:R-:W-:Y:S01]  /*c530*/  FADD.FTZ R30, R30, R36 ;  /* 0x000000241e1e7221 */ /* 0x000fe20000010000 */
[----:B------:R-:W-:Y:S01]  /*c540*/  FADD.FTZ R31, R31, R29 ;  /* 0x0000001d1f1f7221 */ /* 0x000fe20000010000 */
[C---:B------:R-:W-:Y:S01]  /*c550*/  FFMA.FTZ R35, R17.reuse, R29, R35 ;  /* 0x0000001d11237223 */ /* 0x040fe20000010023 */
[----:B------:R-:W-:Y:S01]  /*c560*/  FFMA.FTZ R34, R17, R37, R34 ;  /* 0x0000002511227223 */ /* 0x000fe20000010022 */
[----:B------:R-:W4:Y:S01]  /*c570*/  LDL.LU R29, [R1+0x43c] ;  /* 0x00043c00011d7983 */ /* 0x000f220000300800 */
[----:B------:R-:W-:-:S03]  /*c580*/  FADD.FTZ R37, R30, R37 ;  /* 0x000000251e257221 */ /* 0x000fc60000010000 */
[----:B------:R-:W4:Y:S01]  /*c590*/  LDL.LU R17, [R1+0x2c4] ;  /* 0x0002c40001117983 */ /* 0x000f220000300800 */
[----:B------:R-:W-:Y:S01]  /*c5a0*/  FMUL.FTZ R30, R3, R12 ;  /* 0x0000000c031e7220 */ /* 0x000fe20000410000 */
[----:B------:R-:W-:Y:S01]  /*c5b0*/  FADD.FTZ R31, R31, R12 ;  /* 0x0000000c1f1f7221 */ /* 0x000fe20000010000 */
[-C--:B---3--:R-:W-:Y:S01]  /*c5c0*/  FMUL.FTZ R36, R5, R11.reuse ;  /* 0x0000000b05247220 */ /* 0x088fe20000410000 */
[C---:B------:R-:W-:Y:S01]  /*c5d0*/  FFMA.FTZ R32, R16.reuse, R11, R32 ;  /* 0x0000000b10207223 */ /* 0x040fe20000010020 */
[----:B------:R-:W-:Y:S02]  /*c5e0*/  FADD.FTZ R33, R33, R11 ;  /* 0x0000000b21217221 */ /* 0x000fe40000010000 */
[----:B------:R-:W-:Y:S01]  /*c5f0*/  FFMA.FTZ R34, R16, R36, R34 ;  /* 0x0000002410227223 */ /* 0x000fe20000010022 */
[----:B------:R-:W3:Y:S01]  /*c600*/  LDL.LU R11, [R1+0x2bc] ;  /* 0x0002bc00010b7983 */ /* 0x000ee20000300800 */
[----:B------:R-:W-:-:S03]  /*c610*/  FADD.FTZ R36, R36, R37 ;  /* 0x0000002524247221 */ /* 0x000fc60000010000 */
[----:B------:R-:W3:Y:S01]  /*c620*/  LDL.LU R16, [R1+0x434] ;  /* 0x0004340001107983 */ /* 0x000ee20000300800 */
[C---:B------:R-:W-:Y:S01]  /*c630*/  FFMA.FTZ R35, R13.reuse, R12, R35 ;  /* 0x0000000c0d237223 */ /* 0x040fe20000010023 */
[----:B------:R-:W-:Y:S01]  /*c640*/  FFMA.FTZ R34, R13, R30, R34 ;  /* 0x0000001e0d227223 */ /* 0x000fe20000010022 */
[-C--:B--2---:R-:W-:Y:S01]  /*c650*/  FMUL.FTZ R37, R5, R18.reuse ;  /* 0x0000001205257220 */ /* 0x084fe20000410000 */
[----:B------:R-:W2:Y:S04]  /*c660*/  LDL.LU R13, [R1+0x42c] ;  /* 0x00042c00010d7983 */ /* 0x000ea80000300800 */
[----:B------:R-:W2:Y:S01]  /*c670*/  LDL.LU R12, [R1+0x2b4] ;  /* 0x0002b400010c7983 */ /* 0x000ea20000300800 */
[C---:B------:R-:W-:Y:S01]  /*c680*/  FFMA.FTZ R32, R28.reuse, R18, R32 ;  /* 0x000000121c207223 */ /* 0x040fe20000010020 */
[----:B------:R-:W-:-:S02]  /*c690*/  FFMA.FTZ R34, R28, R37, R34 ;  /* 0x000000251c227223 */ /* 0x000fc40000010022 */
[----:B------:R-:W2:Y:S01]  /*c6a0*/  LDL.LU R28, [R1+0x420] ;  /* 0x00042000011c7983 */ /* 0x000ea20000300800 */
[----:B------:R-:W-:Y:S01]  /*c6b0*/  FADD.FTZ R30, R36, R30 ;  /* 0x0000001e241e7221 */ /* 0x000fe20000010000 */
[----:B------:R-:W-:Y:S02]  /*c6c0*/  FADD.FTZ R33, R33, R18 ;  /* 0x0000001221217221 */ /* 0x000fe40000010000 */
[----:B------:R-:W2:Y:S01]  /*c6d0*/  LDL.LU R18, [R1+0x2a8] ;  /* 0x0002a80001127983 */ /* 0x000ea20000300800 */
[----:B------:R-:W-:Y:S01]  /*c6e0*/  FADD.FTZ R37, R37, R30 ;  /* 0x0000001e25257221 */ /* 0x000fe20000010000 */
[-C--:B----4-:R-:W-:Y:S01]  /*c6f0*/  FMUL.FTZ R36, R3, R19.reuse ;  /* 0x0000001303247220 */ /* 0x090fe20000410000 */
[----:B------:R-:W-:Y:S01]  /*c700*/  FADD.FTZ R31, R31, R19 ;  /* 0x000000131f1f7221 */ /* 0x000fe20000010000 */
[C---:B------:R-:W-:Y:S02]  /*c710*/  FFMA.FTZ R35, R23.reuse, R19, R35 ;  /* 0x0000001317237223 */ /* 0x040fe40000010023 */
        /* <DEDUP_REMOVED lines=13> */
[----:B---3--:R-:W-:Y:S01]  /*c7f0*/  FMUL.FTZ R36, R5, R11 ;  /* 0x0000000b05247220 */ /* 0x008fe20000410000 */
[C---:B------:R-:W-:Y:S01]  /*c800*/  FFMA.FTZ R35, R16.reuse, R17, R35 ;  /* 0x0000001110237223 */ /* 0x040fe20000010023 */
[----:B------:R-:W-:Y:S01]  /*c810*/  FFMA.FTZ R34, R16, R37, R34 ;  /* 0x0000002510227223 */ /* 0x000fe20000010022 */
[----:B------:R-:W3:Y:S01]  /*c820*/  LDL.LU R17, [R1+0x298] ;  /* 0x0002980001117983 */ /* 0x000ee20000300800 */
[----:B------:R-:W-:-:S03]  /*c830*/  FADD.FTZ R37, R30, R37 ;  /* 0x000000251e257221 */ /* 0x000fc60000010000 */
[----:B------:R-:W3:Y:S01]  /*c840*/  LDL.LU R16, [R1+0x3dc] ;  /* 0x0003dc0001107983 */ /* 0x000ee20000300800 */
[C---:B--2---:R-:W-:Y:S01]  /*c850*/  FFMA.FTZ R32, R13.reuse, R11, R32 ;  /* 0x0000000b0d207223 */ /* 0x044fe20000010020 */
[----:B------:R-:W-:Y:S01]  /*c860*/  FFMA.FTZ R34, R13, R36, R34 ;  /* 0x000000240d227223 */ /* 0x000fe20000010022 */
[-C--:B------:R-:W-:Y:S01]  /*c870*/  FMUL.FTZ R30, R3, R12.reuse ;  /* 0x0000000c031e7220 */ /* 0x080fe20000410000 */
[----:B------:R-:W2:Y:S01]  /*c880*/  LDL.LU R13, [R1+0x3d8] ;  /* 0x0003d800010d7983 */ /* 0x000ea20000300800 */
[----:B------:R-:W-:Y:S01]  /*c890*/  FADD.FTZ R33, R33, R11 ;  /* 0x0000000b21217221 */ /* 0x000fe20000010000 */
[C---:B------:R-:W-:Y:S01]  /*c8a0*/  FFMA.FTZ R35, R28.reuse, R12, R35 ;  /* 0x0000000c1c237223 */ /* 0x040fe20000010023 */
[----:B------:R-:W-:Y:S01]  /*c8b0*/  FFMA.FTZ R34, R28, R30, R34 ;  /* 0x0000001e1c227223 */ /* 0x000fe20000010022 */
[----:B------:R-:W2:Y:S04]  /*c8c0*/  LDL.LU R11, [R1+0x294] ;  /* 0x00029400010b7983 */ /* 0x000ea80000300800 */
[----:B------:R-:W2:Y:S01]  /*c8d0*/  LDL.LU R28, [R1+0x3bc] ;  /* 0x0003bc00011c7983 */ /* 0x000ea20000300800 */
[----:B------:R-:W-:Y:S01]  /*c8e0*/  FADD.FTZ R37, R36, R37 ;  /* 0x0000002524257221 */ /* 0x000fe20000010000 */
[----:B------:R-:W-:Y:S01]  /*c8f0*/  FMUL.FTZ R36, R5, R18 ;  /* 0x0000001205247220 */ /* 0x000fe20000410000 */
[----:B------:R-:W-:-:S02]  /*c900*/  FADD.FTZ R31, R31, R12 ;  /* 0x0000000c1f1f7221 */ /* 0x000fc40000010000 */
[----:B------:R-:W2:Y:S01]  /*c910*/  LDL.LU R12, [R1+0x290] ;  /* 0x00029000010c7983 */ /* 0x000ea20000300800 */
[----:B------:R-:W-:Y:S01]  /*c920*/  FADD.FTZ R37, R37, R30 ;  /* 0x0000001e25257221 */ /* 0x000fe20000010000 */
[----:B------:R-:W-:-:S03]  /*c930*/  FADD.FTZ R33, R33, R18 ;  /* 0x0000001221217221 */ /* 0x000fc60000010000 */
[----:B------:R-:W-:Y:S01]  /*c940*/  FADD.FTZ R37, R36, R37 ;  /* 0x0000002524257221 */ /* 0x000fe20000010000 */
[----:B----4-:R-:W-:Y:S01]  /*c950*/  FMUL.FTZ R30, R3, R19 ;  /* 0x00000013031e7220 */ /* 0x010fe20000410000 */
[C---:B------:R-:W-:Y:S01]  /*c960*/  FFMA.FTZ R32, R23.reuse, R18, R32 ;  /* 0x0000001217207223 */ /* 0x040fe20000010020 */
[----:B------:R-:W-:Y:S01]  /*c970*/  FFMA.FTZ R34, R23, R36, R34 ;  /* 0x0000002417227223 */ /* 0x000fe20000010022 */
[----:B------:R-:W4:Y:S01]  /*c980*/  LDL.LU R18, [R1+0x288] ;  /* 0x0002880001127983 */ /* 0x000f220000300800 */
[----:B------:R-:W-:-:S03]  /*c990*/  FADD.FTZ R31, R31, R19 ;  /* 0x000000131f1f7221 */ /* 0x000fc60000010000 */
[----:B------:R-:W4:Y:S01]  /*c9a0*/  LDL.LU R23, [R1+0x3b8] ;  /* 0x0003b80001177983 */ /* 0x000f220000300800 */
[----:B------:R-:W-:Y:S01]  /*c9b0*/  FADD.FTZ R37, R37, R30 ;  /* 0x0000001e25257221 */ /* 0x000fe20000010000 */
[----:B------:R-:W-:Y:S01]  /*c9c0*/  FMUL.FTZ R36, R5, R14 ;  /* 0x0000000e05247220 */ /* 0x000fe20000410000 */
[C---:B------:R-:W-:Y:S01]  /*c9d0*/  FFMA.FTZ R35, R29.reuse, R19, R35 ;  /* 0x000000131d237223 */ /* 0x040fe20000010023 */
[----:B------:R-:W-:Y:S01]  /*c9e0*/  FFMA.FTZ R34, R29, R30, R34 ;  /* 0x0000001e1d227223 */ /* 0x000fe20000010022 */
[----:B------:R-:W4:Y:S01]  /*c9f0*/  LDL.LU R19, [R1+0x228] ;  /* 0x0002280001137983 */ /* 0x000f220000300800 */
[----:B------:R-:W-:-:S03]  /*ca00*/  FADD.FTZ R33, R33, R14 ;  /* 0x0000000e21217221 */ /* 0x000fc60000010000 */
[----:B------:R-:W4:Y:S01]  /*ca10*/  LDL.LU R29, [R1+0x394] ;  /* 0x00039400011d7983 */ /* 0x000f220000300800 */
        /* <DEDUP_REMOVED lines=8> */
[----:B------:R-:W-:Y:S02]  /*caa0*/  FFMA.FTZ R34, R13, R30, R34 ;  /* 0x0000001e0d227223 */ /* 0x000fe40000010022 */
[----:B------:R-:W2:Y:S01]  /*cab0*/  LDL.LU R13, [R1+0x370] ;  /* 0x00037000010d7983 */ /* 0x000ea20000300800 */
[----:B------:R-:W-:-:S03]  /*cac0*/  FMUL.FTZ R36, R5, R11 ;  /* 0x0000000b05247220 */ /* 0x000fc60000410000 */
[----:B------:R-:W2:Y:S01]  /*cad0*/  LDL.LU R17, [R1+0x230] ;  /* 0x0002300001117983 */ /* 0x000ea20000300800 */
[C---:B------:R-:W-:Y:S01]  /*cae0*/  FFMA.FTZ R32, R28.reuse, R11, R32 ;  /* 0x0000000b1c207223 */ /* 0x040fe20000010020 */
[----:B------:R-:W-:Y:S02]  /*caf0*/  FADD.FTZ R33, R33, R11 ;  /* 0x0000000b21217221 */ /* 0x000fe40000010000 */
[----:B------:R-:W2:Y:S01]  /*cb00*/  LDL.LU R11, [R1+0x368] ;  /* 0x00036800010b7983 */ /* 0x000ea20000300800 */
[----:B------:R-:W-:Y:S01]  /*cb10*/  FADD.FTZ R37, R37, R30 ;  /* 0x0000001e25257221 */ /* 0x000fe20000010000 */
[----:B------:R-:W-:Y:S01]  /*cb20*/  FFMA.FTZ R34, R28, R36, R34 ;  /* 0x000000241c227223 */ /* 0x000fe20000010022 */
[----:B------:R-:W-:Y:S01]  /*cb30*/  FMUL.FTZ R30, R3, R12 ;  /* 0x0000000c031e7220 */ /* 0x000fe20000410000 */
[----:B------:R0:W-:Y:S01]  /*cb40*/  STL [R1+0x4f8], R21 ;  /* 0x0004f81501007387 */ /* 0x0001e20000100800 */
[----:B------:R-:W-:Y:S01]  /*cb50*/  FADD.FTZ R37, R36, R37 ;  /* 0x0000002524257221 */ /* 0x000fe20000010000 */
[----:B------:R-:W-:-:S02]  /*cb60*/  FADD.FTZ R31, R31, R12 ;  /* 0x0000000c1f1f7221 */ /* 0x000fc40000010000 */
[----:B------:R-:W2:Y:S01]  /*cb70*/  LDL.LU R28, [R1+0x238] ;  /* 0x00023800011c7983 */ /* 0x000ea20000300800 */
[----:B------:R-:W-:-:S03]  /*cb80*/  FADD.FTZ R37, R37, R30 ;  /* 0x0000001e25257221 */ /* 0x000fc60000010000 */
[----:B0-----:R-:W2:Y:S01]  /*cb90*/  LDL.LU R21, [R1+0x234] ;  /* 0x0002340001157983 */ /* 0x001ea20000300800 */
[----:B----4-:R-:W-:Y:S01]  /*cba0*/  FMUL.FTZ R36, R5, R18 ;  /* 0x0000001205247220 */ /* 0x010fe20000410000 */
[C---:B------:R-:W-:Y:S01]  /*cbb0*/  FFMA.FTZ R34, R23.reuse, R30, R34 ;  /* 0x0000001e17227223 */ /* 0x040fe20000010022 */
[----:B------:R-:W-:Y:S02]  /*cbc0*/  FFMA.FTZ R35, R23, R12, R35 ;  /* 0x0000000c17237223 */ /* 0x000fe40000010023 */
[----:B------:R-:W4:Y:S01]  /*cbd0*/  LDL.LU R12, [R1+0x364] ;  /* 0x00036400010c7983 */ /* 0x000f220000300800 */
[----:B------:R-:W-:Y:S01]  /*cbe0*/  FADD.FTZ R33, R33, R18 ;  /* 0x0000001221217221 */ /* 0x000fe20000010000 */
[----:B------:R-:W-:Y:S02]  /*cbf0*/  FADD.FTZ R37, R36, R37 ;  /* 0x0000002524257221 */ /* 0x000fe40000010000 */
[----:B------:R-:W4:Y:S01]  /*cc00*/  LDL.LU R23, [R1+0x23c] ;  /* 0x00023c0001177983 */ /* 0x000f220000300800 */
[----:B------:R-:W-:Y:S01]  /*cc10*/  FMUL.FTZ R30, R3, R19 ;  /* 0x00000013031e7220 */ /* 0x000fe20000410000 */
[C---:B------:R-:W-:Y:S01]  /*cc20*/  FFMA.FTZ R34, R29.reuse, R36, R34 ;  /* 0x000000241d227223 */ /* 0x040fe20000010022 */
[----:B------:R-:W-:-:S02]  /*cc30*/  FFMA.FTZ R32, R29, R18, R32 ;  /* 0x000000121d207223 */ /* 0x000fc40000010020 */
[----:B------:R-:W4:Y:S01]  /*cc40*/  LDL.LU R18, [R1+0x360] ;  /* 0x0003600001127983 */ /* 0x000f220000300800 */
[----:B------:R-:W-:-:S03]  /*cc50*/  FADD.FTZ R37, R37, R30 ;  /* 0x0000001e25257221 */ /* 0x000fc60000010000 */
[----:B------:R-:W4:Y:S01]  /*cc60*/  LDL.LU R29, [R1+0x260] ;  /* 0x00026000011d7983 */ /* 0x000f220000300800 */
[----:B------:R-:W-:Y:S01]  /*cc70*/  FADD.FTZ R31, R31, R19 ;  /* 0x000000131f1f7221 */ /* 0x000fe20000010000 */
[----:B---3--:R-:W-:Y:S01]  /*cc80*/  FMUL.FTZ R36, R5, R14 ;  /* 0x0000000e05247220 */ /* 0x008fe20000410000 */
[C---:B------:R-:W-:Y:S01]  /*cc90*/  FFMA.FTZ R34, R16.reuse, R30, R34 ;  /* 0x0000001e10227223 */ /* 0x040fe20000010022 */
[----:B------:R-:W-:Y:S02]  /*cca0*/  FFMA.FTZ R35, R16, R19, R35 ;  /* 0x0000001310237223 */ /* 0x000fe40000010023 */
[----:B------:R-:W3:Y:S01]  /*ccb0*/  LDL.LU R16, [R1+0x35c] ;  /* 0x00035c0001107983 */ /* 0x000ee20000300800 */
[C---:B--2---:R-:W-:Y:S01]  /*ccc0*/  FFMA.FTZ R34, R13.reuse, R36, R34 ;  /* 0x000000240d227223 */ /* 0x044fe20000010022 */
[----:B------:R-:W-:Y:S02]  /*ccd0*/  FFMA.FTZ R32, R13, R14, R32 ;  /* 0x0000000e0d207223 */ /* 0x000fe40000010020 */
[----:B------:R-:W2:Y:S01]  /*cce0*/  LDL.LU R19, [R1+0x358] ;  /* 0x0003580001137983 */ /* 0x000ea20000300800 */
[----:B------:R-:W-:-:S03]  /*ccf0*/  FMUL.FTZ R30, R3, R17 ;  /* 0x00000011031e7220 */ /* 0x000fc60000410000 */
[----:B------:R-:W2:Y:S01]  /*cd00*/  LDL.LU R13, [R1+0x264] ;  /* 0x00026400010d7983 */ /* 0x000ea20000300800 */
[C---:B------:R-:W-:Y:S01]  /*cd10*/  FFMA.FTZ R35, R11.reuse, R17, R35 ;  /* 0x000000110b237223 */ /* 0x040fe20000010023 */
[----:B------:R-:W-:Y:S01]  /*cd20*/  FFMA.FTZ R34, R11, R30, R34 ;  /* 0x0000001e0b227223 */ /* 0x000fe20000010022 */
[----:B------:R-:W-:Y:S01]  /*cd30*/  FADD.FTZ R33, R33, R14 ;  /* 0x0000000e21217221 */ /* 0x000fe20000010000 */
[----:B------:R-:W2:Y:S01]  /*cd40*/  LDL.LU R11, [R1+0x25c] ;  /* 0x00025c00010b7983 */ /* 0x000ea20000300800 */
[----:B------:R-:W-:-:S03]  /*cd50*/  FADD.FTZ R31, R31, R17 ;  /* 0x000000111f1f7221 */ /* 0x000fc60000010000 */
[----:B------:R-:W2:Y:S04]  /*cd60*/  LDL.LU R14, [R1+0x354] ;  /* 0x00035400010e7983 */ /* 0x000ea80000300800 */
[----:B------:R-:W2:Y:S01]  /*cd70*/  LDL.LU R17, [R1+0x350] ;  /* 0x0003500001117983 */ /* 0x000ea20000300800 */
[----:B------:R-:W-:Y:S01]  /*cd80*/  FADD.FTZ R37, R36, R37 ;  /* 0x0000002524257221 */ /* 0x000fe20000010000 */
[----:B------:R-:W-:-:S03]  /*cd90*/  FMUL.FTZ R36, R5, R21 ;  /* 0x0000001505247220 */ /* 0x000fc60000410000 */
[----:B------:R-:W-:Y:S01]  /*cda0*/  FADD.FTZ R37, R37, R30 ;  /* 0x0000001e25257221 */ /* 0x000fe20000010000 */
[----:B------:R-:W-:-:S03]  /*cdb0*/  FMUL.FTZ R30, R3, R28 ;  /* 0x0000001c031e7220 */ /* 0x000fc60000410000 */
[----:B------:R-:W-:-:S04]  /*cdc0*/  FADD.FTZ R37, R36, R37 ;  /* 0x0000002524257221 */ /* 0x000fc80000010000 */
[----:B------:R-:W-:Y:S01]  /*cdd0*/  FADD.FTZ R37, R37, R30 ;  /* 0x0000001e25257221 */ /* 0x000fe20000010000 */
[----:B----4-:R-:W-:Y:S01]  /*cde0*/  FFMA.FTZ R34, R12, R36, R34 ;  /* 0x000000240c227223 */ /* 0x010fe20000010022 */
[----:B------:R-:W-:-:S04]  /*cdf0*/  FMUL.FTZ R36, R5, R23 ;  /* 0x0000001705247220 */ /* 0x000fc80000410000 */
[----:B------:R-:W-:Y:S01]  /*ce00*/  FADD.FTZ R37, R36, R37 ;  /* 0x0000002524257221 */ /* 0x000fe20000010000 */
[----:B------:R-:W-:Y:S01]  /*ce10*/  FFMA.FTZ R34, R18, R30, R34 ;  /* 0x0000001e12227223 */ /* 0x000fe20000010022 */
[----:B------:R-:W-:Y:S01]  /*ce20*/  FMUL.FTZ R30, R3, R29 ;  /* 0x0000001d031e7220 */ /* 0x000fe20000410000 */
[----:B------:R-:W-:Y:S02]  /*ce30*/  FFMA.FTZ R32, R12, R21, R32 ;  /* 0x000000150c207223 */ /* 0x000fe40000010020 */
[----:B------:R-:W4:Y:S01]  /*ce40*/  LDL.LU R12, [R1+0x258] ;  /* 0x00025800010c7983 */ /* 0x000f220000300800 */
[----:B------:R-:W-:Y:S01]  /*ce50*/  FADD.FTZ R37, R37, R30 ;  /* 0x0000001e25257221 */ /* 0x000fe20000010000 */
[----:B---3--:R-:W-:-:S04]  /*ce60*/  FFMA.FTZ R34, R16, R36, R34 ;  /* 0x0000002410227223 */ /* 0x008fc80000010022 */
[----:B--2---:R-:W-:Y:S01]  /*ce70*/  FFMA.FTZ R34, R19, R30, R34 ;  /* 0x0000001e13227223 */ /* 0x004fe20000010022 */
[----:B------:R-:W-:Y:S01]  /*ce80*/  FMUL.FTZ R36, R5, R13 ;  /* 0x0000000d05247220 */ /* 0x000fe20000410000 */
[----:B------:R-:W-:-:S03]  /*ce90*/  FMUL.FTZ R30, R3, R11 ;  /* 0x0000000b031e7220 */ /* 0x000fc60000410000 */
[----:B------:R-:W-:Y:S01]  /*cea0*/  FADD.FTZ R37, R36, R37 ;  /* 0x0000002524257221 */ /* 0x000fe20000010000 */
[----:B------:R-:W-:-:S03]  /*ceb0*/  FFMA.FTZ R34, R14, R36, R34 ;  /* 0x000000240e227223 */ /* 0x000fc60000010022 */
[----:B------:R-:W-:Y:S01]  /*cec0*/  FADD.FTZ R37, R37, R30 ;  /* 0x0000001e25257221 */ /* 0x000fe20000010000 */
[----:B------:R-:W-:Y:S02]  /*ced0*/  FFMA.FTZ R34, R17, R30, R34 ;  /* 0x0000001e11227223 */ /* 0x000fe40000010022 */
[----:B------:R-:W2:Y:S01]  /*cee0*/  LDL.LU R30, [R1+0x34c] ;  /* 0x00034c00011e7983 */ /* 0x000ea20000300800 */
[----:B------:R-:W-:-:S03]  /*cef0*/  FFMA.FTZ R35, R18, R28, R35 ;  /* 0x0000001c12237223 */ /* 0x000fc60000010023 */
[----:B------:R-:W3:Y:S01]  /*cf00*/  LDL.LU R18, [R1+0x254] ;  /* 0x0002540001127983 */ /* 0x000ee20000300800 */
[----:B----4-:R-:W-:-:S04]  /*cf10*/  FMUL.FTZ R36, R5, R12 ;  /* 0x0000000c05247220 */ /* 0x010fc80000410000 */
[----:B------:R-:W-:Y:S01]  /*cf20*/  FADD.FTZ R37, R36, R37 ;  /* 0x0000002524257221 */ /* 0x000fe20000010000 */
[----:B--2---:R-:W-:Y:S02]  /*cf30*/  FFMA.FTZ R34, R30, R36, R34 ;  /* 0x000000241e227223 */ /* 0x004fe40000010022 */
[----:B------:R-:W2:Y:S01]  /*cf40*/  LDL.LU R36, [R1+0x348] ;  /* 0x0003480001247983 */ /* 0x000ea20000300800 */
[----:B------:R-:W-:-:S03]  /*cf50*/  FFMA.FTZ R32, R16, R23, R32 ;  /* 0x0000001710207223 */ /* 0x000fc60000010020 */
[----:B------:R-:W4:Y:S01]  /*cf60*/  LDL.LU R16, [R1+0x250] ;  /* 0x0002500001107983 */ /* 0x000f220000300800 */
[----:B------:R-:W-:Y:S01]  /*cf70*/  FFMA.FTZ R32, R14, R13, R32 ;  /* 0x0000000d0e207223 */ /* 0x000fe20000010020 */
[----:B------:R-:W-:Y:S02]  /*cf80*/  FFMA.FTZ R35, R19, R29, R35 ;  /* 0x0000001d13237223 */ /* 0x000fe40000010023 */
[----:B------:R-:W4:Y:S01]  /*cf90*/  LDL.LU R19, [R1+0x24c] ;  /* 0x00024c0001137983 */ /* 0x000f220000300800 */
[----:B------:R-:W-:Y:S01]  /*cfa0*/  FFMA.FTZ R32, R30, R12, R32 ;  /* 0x0000000c1e207223 */ /* 0x000fe20000010020 */
[----:B---3--:R-:W-:Y:S01]  /*cfb0*/  FMUL.FTZ R30, R3, R18 ;  /* 0x00000012031e7220 */ /* 0x008fe20000410000 */
[----:B------:R-:W-:Y:S01]  /*cfc0*/  FADD.FTZ R33, R33, R21 ;  /* 0x0000001521217221 */ /* 0x000fe20000010000 */
[----:B------:R-:W-:Y:S01]  /*cfd0*/  FFMA.FTZ R35, R17, R11, R35 ;  /* 0x0000000b11237223 */ /* 0x000fe20000010023 */
[----:B------:R-:W3:Y:S01]  /*cfe0*/  LDL.LU R14, [R1+0x248] ;  /* 0x00024800010e7983 */ /* 0x000ee20000300800 */
[----:B------:R-:W-:Y:S01]  /*cff0*/  FADD.FTZ R37, R37, R30 ;  /* 0x0000001e25257221 */ /* 0x000fe20000010000 */
[C---:B--2---:R-:W-:Y:S01]  /*d000*/  FFMA.FTZ R34, R36.reuse, R30, R34 ;  /* 0x0000001e24227223 */ /* 0x044fe20000010022 */
[----:B------:R-:W-:Y:S01]  /*d010*/  FADD.FTZ R33, R33, R23 ;  /* 0x0000001721217221 */ /* 0x000fe20000010000 */
[----:B------:R-:W2:Y:S01]  /*d020*/  LDL.LU R30, [R1+0x344] ;  /* 0x00034400011e7983 */ /* 0x000ea20000300800 */
[----:B------:R-:W-:Y:S01]  /*d030*/  FFMA.FTZ R35, R36, R18, R35 ;  /* 0x0000001224237223 */ /* 0x000fe20000010023 */
[----:B----4-:R-:W-:-:S02]  /*d040*/  FMUL.FTZ R36, R5, R16 ;  /* 0x0000001005247220 */ /* 0x010fc40000410000 */
[----:B------:R-:W4:Y:S02]  /*d050*/  LDL.LU R17, [R1+0x338] ;  /* 0x0003380001117983 */ /* 0x000f240000300800 */
[----:B------:R-:W-:Y:S01]  /*d060*/  FADD.FTZ R37, R36, R37 ;  /* 0x0000002524257221 */ /* 0x000fe20000010000 */
[----:B------:R-:W-:Y:S01]  /*d070*/  FADD.FTZ R31, R31, R28 ;  /* 0x0000001c1f1f7221 */ /* 0x000fe20000010000 */
[----:B------:R-:W-:Y:S01]  /*d080*/  FADD.FTZ R33, R33, R13 ;  /* 0x0000000d21217221 */ /* 0x000fe20000010000 */
[----:B------:R-:W4:Y:S04]  /*d090*/  LDL.LU R23, [R1+0x4f0] ;  /* 0x0004f00001177983 */ /* 0x000f280000300800 */
[----:B------:R-:W4:Y:S04]  /*d0a0*/  LDL.LU R13, [R1+0x244] ;  /* 0x00024400010d7983 */ /* 0x000f280000300800 */
[----:B------:R-:W4:Y:S01]  /*d0b0*/  LDL.LU R21, [R1+0x4f8] ;  /* 0x0004f80001157983 */ /* 0x000f220000300800 */
[C---:B--2---:R-:W-:Y:S01]  /*d0c0*/  FFMA.FTZ R34, R30.reuse, R36, R34 ;  /* 0x000000241e227223 */ /* 0x044fe20000010022 */
[----:B------:R-:W-:-:S02]  /*d0d0*/  FFMA.FTZ R32, R30, R16, R32 ;  /* 0x000000101e207223 */ /* 0x000fc40000010020 */
[----:B------:R-:W2:Y:S01]  /*d0e0*/  LDL.LU R36, [R1+0x340] ;  /* 0x0003400001247983 */ /* 0x000ea20000300800 */
[----:B------:R-:W-:-:S03]  /*d0f0*/  FMUL.FTZ R30, R3, R19 ;  /* 0x00000013031e7220 */ /* 0x000fc60000410000 */
[----:B------:R-:W4:Y:S01]  /*d100*/  LDL.LU R28, [R1+0x4f4] ;  /* 0x0004f400011c7983 */ /* 0x000f220000300800 */
[----:B------:R-:W-:Y:S01]  /*d110*/  FADD.FTZ R37, R37, R30 ;  /* 0x0000001e25257221 */ /* 0x000fe20000010000 */
[C---:B--2---:R-:W-:Y:S02]  /*d120*/  FFMA.FTZ R34, R36.reuse, R30, R34 ;  /* 0x0000001e24227223 */ /* 0x044fe40000010022 */
[----:B------:R-:W2:Y:S01]  /*d130*/  LDL.LU R30, [R1+0x33c] ;  /* 0x00033c00011e7983 */ /* 0x000ea20000300800 */
[----:B------:R-:W-:Y:S01]  /*d140*/  FFMA.FTZ R35, R36, R19, R35 ;  /* 0x0000001324237223 */ /* 0x000fe20000010023 */
[-C--:B---3--:R-:W-:Y:S01]  /*d150*/  FMUL.FTZ R36, R5, R14.reuse ;  /* 0x0000000e05247220 */ /* 0x088fe20000410000 */
[----:B------:R-:W-:Y:S01]  /*d160*/  FADD.FTZ R31, R31, R29 ;  /* 0x0000001d1f1f7221 */ /* 0x000fe20000010000 */
[C---:B--2---:R-:W-:Y:S02]  /*d170*/  FFMA.FTZ R32, R30.reuse, R14, R32 ;  /* 0x0000000e1e207223 */ /* 0x044fe40000010020 */
[----:B------:R-:W-:Y:S01]  /*d180*/  FFMA.FTZ R34, R30, R36, R34 ;  /* 0x000000241e227223 */ /* 0x000fe20000010022 */
[----:B------:R-:W-:Y:S01]  /*d190*/  FADD.FTZ R31, R31, R11 ;  /* 0x0000000b1f1f7221 */ /* 0x000fe20000010000 */
[----:B----4-:R-:W-:Y:S01]  /*d1a0*/  FMUL.FTZ R30, R3, R13 ;  /* 0x0000000d031e7220 */ /* 0x010fe20000410000 */
[----:B------:R-:W2:Y:S01]  /*d1b0*/  LDL.LU R11, [R1+0x240] ;  /* 0x00024000010b7983 */ /* 0x000ea20000300800 */
[----:B------:R-:W-:-:S02]  /*d1c0*/  FADD.FTZ R37, R36, R37 ;  /* 0x0000002524257221 */ /* 0x000fc40000010000 */
[----:B------:R-:W-:Y:S01]  /*d1d0*/  FFMA.FTZ R34, R17, R30, R34 ;  /* 0x0000001e11227223 */ /* 0x000fe20000010022 */
[----:B------:R-:W-:Y:S01]  /*d1e0*/  FADD.FTZ R33, R33, R12 ;  /* 0x0000000c21217221 */ /* 0x000fe20000010000 */
[----:B------:R-:W-:Y:S01]  /*d1f0*/  FADD.FTZ R37, R37, R30 ;  /* 0x0000001e25257221 */ /* 0x000fe20000010000 */
[----:B------:R-:W3:Y:S04]  /*d200*/  LDL.LU R12, [R1+0x224] ;  /* 0x00022400010c7983 */ /* 0x000ee80000300800 */
[----:B------:R-:W4:Y:S01]  /*d210*/  LDL.LU R30, [R1+0x334] ;  /* 0x00033400011e7983 */ /* 0x000f220000300800 */
[----:B------:R-:W-:-:S03]  /*d220*/  FFMA.FTZ R35, R17, R13, R35 ;  /* 0x0000000d11237223 */ /* 0x000fc60000010023 */
[----:B------:R-:W3:Y:S01]  /*d230*/  LDL.LU R29, [R1+0x4ec] ;  /* 0x0004ec00011d7983 */ /* 0x000ee20000300800 */
[----:B--2---:R-:W-:Y:S01]  /*d240*/  FMUL.FTZ R36, R5, R11 ;  /* 0x0000000b05247220 */ /* 0x004fe20000410000 */
[----:B------:R-:W-:Y:S01]  /*d250*/  FADD.FTZ R33, R33, R16 ;  /* 0x0000001021217221 */ /* 0x000fe20000010000 */
[----:B------:R-:W-:Y:S01]  /*d260*/  FADD.FTZ R31, R31, R18 ;  /* 0x000000121f1f7221 */ /* 0x000fe20000010000 */
[----:B------:R-:W2:Y:S01]  /*d270*/  LDL.LU R16, [R1+0x21c] ;  /* 0x00021c0001107983 */ /* 0x000ea20000300800 */
[----:B------:R-:W-:-:S03]  /*d280*/  FADD.FTZ R37, R36, R37 ;  /* 0x0000002524257221 */ /* 0x000fc60000010000 */
[----:B------:R-:W2:Y:S01]  /*d290*/  LDL.LU R17, [R1+0x220] ;  /* 0x0002200001117983 */ /* 0x000ea20000300800 */
[C---:B----4-:R-:W-:Y:S01]  /*d2a0*/  FFMA.FTZ R34, R30.reuse, R36, R34 ;  /* 0x000000241e227223 */ /* 0x050fe20000010022 */
[----:B------:R-:W-:Y:S02]  /*d2b0*/  FFMA.FTZ R32, R30, R11, R32 ;  /* 0x0000000b1e207223 */ /* 0x000fe40000010020 */
[----:B------:R-:W4:Y:S01]  /*d2c0*/  LDL.LU R36, [R1+0x32c] ;  /* 0x00032c0001247983 */ /* 0x000f220000300800 */
[----:B---3--:R-:W-:Y:S01]  /*d2d0*/  FMUL.FTZ R30, R3, R12 ;  /* 0x0000000c031e7220 */ /* 0x008fe20000410000 */
[----:B------:R-:W-:Y:S01]  /*d2e0*/  FADD.FTZ R33, R33, R14 ;  /* 0x0000000e21217221 */ /* 0x000fe20000010000 */
[----:B------:R-:W-:Y:S01]  /*d2f0*/  FADD.FTZ R31, R31, R19 ;  /* 0x000000131f1f7221 */ /* 0x000fe20000010000 */
[----:B------:R-:W3:Y:S01]  /*d300*/  LDL.LU R14, [R1+0x218] ;  /* 0x00021800010e7983 */ /* 0x000ee20000300800 */
[----:B------:R-:W-:Y:S01]  /*d310*/  FADD.FTZ R37, R37, R30 ;  /* 0x0000001e25257221 */ /* 0x000fe20000010000 */
[----:B------:R-:W-:-:S02]  /*d320*/  FADD.FTZ R33, R33, R11 ;  /* 0x0000000b21217221 */ /* 0x000fc40000010000 */
[----:B------:R-:W2:Y:S04]  /*d330*/  LDL.LU R11, [R1+0x4dc] ;  /* 0x0004dc00010b7983 */ /* 0x000ea80000300800 */
[----:B------:R-:W3:Y:S01]  /*d340*/  LDL.LU R18, [R1+0x4e8] ;  /* 0x0004e80001127983 */ /* 0x000ee20000300800 */
[C---:B----4-:R-:W-:Y:S01]  /*d350*/  FFMA.FTZ R34, R36.reuse, R30, R34 ;  /* 0x0000001e24227223 */ /* 0x050fe20000010022 */
[----:B------:R-:W-:Y:S02]  /*d360*/  FFMA.FTZ R35, R36, R12, R35 ;  /* 0x0000000c24237223 */ /* 0x000fe40000010023 */
[----:B------:R-:W4:Y:S04]  /*d370*/  LDL.LU R30, [R1+0x328] ;  /* 0x00032800011e7983 */ /* 0x000f280000300800 */
[----:B------:R-:W3:Y:S01]  /*d380*/  LDL.LU R19, [R1+0x4e4] ;  /* 0x0004e40001137983 */ /* 0x000ee20000300800 */
[-C--:B--2---:R-:W-:Y:S01]  /*d390*/  FMUL.FTZ R36, R5, R11.reuse ;  /* 0x0000000b05247220 */ /* 0x084fe20000410000 */
[----:B------:R-:W-:Y:S01]  /*d3a0*/  FADD.FTZ R33, R33, R11 ;  /* 0x0000000b21217221 */ /* 0x000fe20000010000 */
[----:B------:R-:W-:Y:S01]  /*d3b0*/  FADD.FTZ R31, R31, R13 ;  /* 0x0000000d1f1f7221 */ /* 0x000fe20000010000 */
[C---:B----4-:R-:W-:Y:S01]  /*d3c0*/  FFMA.FTZ R32, R30.reuse, R11, R32 ;  /* 0x0000000b1e207223 */ /* 0x050fe20000010020 */
[----:B------:R-:W-:Y:S01]  /*d3d0*/  FFMA.FTZ R34, R30, R36, R34 ;  /* 0x000000241e227223 */ /* 0x000fe20000010022 */
[----:B------:R-:W2:Y:S01]  /*d3e0*/  LDL.LU R11, [R1+0x324] ;  /* 0x00032400010b7983 */ /* 0x000ea20000300800 */
[----:B------:R-:W-:Y:S01]  /*d3f0*/  FADD.FTZ R31, R31, R12 ;  /* 0x0000000c1f1f7221 */ /* 0x000fe20000010000 */
[----:B------:R-:W-:Y:S01]  /*d400*/  FMUL.FTZ R30, R3, R16 ;  /* 0x00000010031e7220 */ /* 0x000fe20000410000 */
[----:B------:R-:W-:Y:S01]  /*d410*/  FADD.FTZ R37, R36, R37 ;  /* 0x0000002524257221 */ /* 0x000fe20000010000 */
[----:B------:R-:W4:Y:S03]  /*d420*/  LDL.LU R12, [R1+0x4d8] ;  /* 0x0004d800010c7983 */ /* 0x000f260000300800 */
[----:B------:R-:W-:Y:S01]  /*d430*/  FADD.FTZ R37, R37, R30 ;  /* 0x0000001e25257221 */ /* 0x000fe20000010000 */
[----:B------:R-:W3:Y:S04]  /*d440*/  LDL.LU R36, [R1+0x26c] ;  /* 0x00026c0001247983 */ /* 0x000ee80000300800 */
[----:B------:R-:W3:Y:S01]  /*d450*/  LDL.LU R13, [R1+0x4e0] ;  /* 0x0004e000010d7983 */ /* 0x000ee20000300800 */
[----:B--2---:R-:W-:-:S03]  /*d460*/  FFMA.FTZ R34, R11, R30, R34 ;  /* 0x0000001e0b227223 */ /* 0x004fc60000010022 */
[----:B------:R-:W2:Y:S01]  /*d470*/  LDL.LU R30, [R1+0x320] ;  /* 0x00032000011e7983 */ /* 0x000ea20000300800 */
[----:B------:R-:W-:Y:S01]  /*d480*/  FFMA.FTZ R35, R11, R16, R35 ;  /* 0x000000100b237223 */ /* 0x000fe20000010023 */
[----:B----4-:R-:W-:-:S04]  /*d490*/  FMUL.FTZ R11, R5, R12 ;  /* 0x0000000c050b7220 */ /* 0x010fc80000410000 */
[----:B------:R-:W-:Y:S01]  /*d4a0*/  FADD.FTZ R37, R11, R37 ;  /* 0x000000250b257221 */ /* 0x000fe20000010000 */
[----:B------:R-:W-:Y:S01]  /*d4b0*/  FADD.FTZ R33, R33, R12 ;  /* 0x0000000c21217221 */ /* 0x000fe20000010000 */
[C---:B--2---:R-:W-:Y:S02]  /*d4c0*/  FFMA.FTZ R34, R30.reuse, R11, R34 ;  /* 0x0000000b1e227223 */ /* 0x044fe40000010022 */
[----:B------:R-:W2:Y:S01]  /*d4d0*/  LDL.LU R11, [R1+0x314] ;  /* 0x00031400010b7983 */ /* 0x000ea20000300800 */
[----:B------:R-:W-:-:S03]  /*d4e0*/  FFMA.FTZ R32, R30, R12, R32 ;  /* 0x0000000c1e207223 */ /* 0x000fc60000010020 */
[----:B------:R-:W4:Y:S01]  /*d4f0*/  LDL.LU R12, [R1+0x310] ;  /* 0x00031000010c7983 */ /* 0x000f220000300800 */
[----:B---3--:R-:W-:-:S04]  /*d500*/  FMUL.FTZ R30, R3, R14 ;  /* 0x0000000e031e7220 */ /* 0x008fc80000410000 */
[----:B------:R-:W-:Y:S01]  /*d510*/  FADD.FTZ R37, R37, R30 ;  /* 0x0000001e25257221 */ /* 0x000fe20000010000 */
[C---:B--2---:R-:W-:Y:S01]  /*d520*/  FFMA.FTZ R35, R11.reuse, R14, R35 ;  /* 0x0000000e0b237223 */ /* 0x044fe20000010023 */
[----:B------:R-:W-:Y:S01]  /*d530*/  FFMA.FTZ R34, R11, R30, R34 ;  /* 0x0000001e0b227223 */ /* 0x000fe20000010022 */
[----:B------:R-:W-:Y:S01]  /*d540*/  FMUL.FTZ R11, R5, R17 ;  /* 0x00000011050b7220 */ /* 0x000fe20000410000 */
[----:B------:R-:W2:Y:S03]  /*d550*/  LDL.LU R30, [R1+0x268] ;  /* 0x00026800011e7983 */ /* 0x000ea60000300800 */
[C---:B----4-:R-:W-:Y:S01]  /*d560*/  FFMA.FTZ R34, R12.reuse, R11, R34 ;  /* 0x0000000b0c227223 */ /* 0x050fe20000010022 */
[----:B------:R-:W-:Y:S02]  /*d570*/  FADD.FTZ R37, R11, R37 ;  /* 0x000000250b257221 */ /* 0x000fe40000010000 */
[----:B------:R-:W3:Y:S01]  /*d580*/  LDL.LU R11, [R1+0x30c] ;  /* 0x00030c00010b7983 */ /* 0x000ee20000300800 */
[----:B------:R-:W-:Y:S01]  /*d590*/  FFMA.FTZ R32, R12, R17, R32 ;  /* 0x000000110c207223 */ /* 0x000fe20000010020 */
[----:B--2---:R-:W-:-:S04]  /*d5a0*/  FMUL.FTZ R12, R3, R30 ;  /* 0x0000001e030c7220 */ /* 0x004fc80000410000 */
[----:B------:R-:W-:Y:S01]  /*d5b0*/  FADD.FTZ R37, R37, R12 ;  /* 0x0000000c25257221 */ /* 0x000fe20000010000 */
[C---:B---3--:R-:W-:Y:S02]  /*d5c0*/  FFMA.FTZ R34, R11.reuse, R12, R34 ;  /* 0x0000000c0b227223 */ /* 0x048fe40000010022 */
[----:B------:R-:W2:Y:S01]  /*d5d0*/  LDL.LU R12, [R1+0x300] ;  /* 0x00030000010c7983 */ /* 0x000ea20000300800 */
[----:B------:R-:W-:Y:S01]  /*d5e0*/  FFMA.FTZ R35, R11, R30, R35 ;  /* 0x0000001e0b237223 */ /* 0x000fe20000010023 */
[----:B------:R-:W-:Y:S01]  /*d5f0*/  FADD.FTZ R33, R33, R17 ;  /* 0x0000001121217221 */ /* 0x000fe20000010000 */
[----:B------:R-:W-:Y:S01]  /*d600*/  FMUL.FTZ R11, R5, R36 ;  /* 0x00000024050b7220 */ /* 0x000fe20000410000 */
[----:B------:R-:W3:Y:S03]  /*d610*/  LDL.LU R17, [R1+0x4cc] ;  /* 0x0004cc0001117983 */ /* 0x000ee60000300800 */
[----:B------:R-:W-:Y:S01]  /*d620*/  FADD.FTZ R37, R11, R37 ;  /* 0x000000250b257221 */ /* 0x000fe20000010000 */
[----:B--2---:R-:W-:-:S02]  /*d630*/  FFMA.FTZ R34, R12, R11, R34 ;  /* 0x0000000b0c227223 */ /* 0x004fc40000010022 */
[----:B------:R-:W2:Y:S01]  /*d640*/  LDL.LU R11, [R1+0x2f4] ;  /* 0x0002f400010b7983 */ /* 0x000ea20000300800 */
[----:B------:R-:W-:Y:S01]  /*d650*/  FFMA.FTZ R32, R12, R36, R32 ;  /* 0x000000240c207223 */ /* 0x000fe20000010020 */
[-C--:B---3--:R-:W-:Y:S01]  /*d660*/  FMUL.FTZ R12, R3, R17.reuse ;  /* 0x00000011030c7220 */ /* 0x088fe20000410000 */
[----:B------:R-:W-:Y:S01]  /*d670*/  FADD.FTZ R31, R31, R16 ;  /* 0x000000101f1f7221 */ /* 0x000fe20000010000 */
[----:B------:R-:W-:Y:S01]  /*d680*/  FADD.FTZ R33, R33, R36 ;  /* 0x0000002421217221 */ /* 0x000fe20000010000 */
[----:B------:R-:W3:Y:S01]  /*d690*/  LDL.LU R16, [R1+0x4d4] ;  /* 0x0004d40001107983 */ /* 0x000ee20000300800 */
[----:B------:R-:W-:Y:S01]  /*d6a0*/  FADD.FTZ R37, R37, R12 ;  /* 0x0000000c25257221 */ /* 0x000fe20000010000 */
[----:B------:R-:W-:Y:S02]  /*d6b0*/  FADD.FTZ R31, R31, R14 ;  /* 0x0000000e1f1f7221 */ /* 0x000fe40000010000 */
[----:B------:R-:W4:Y:S01]  /*d6c0*/  LDL.LU R14, [R1+0x4d0] ;  /* 0x0004d000010e7983 */ /* 0x000f220000300800 */
[C---:B--2---:R-:W-:Y:S01]  /*d6d0*/  FFMA.FTZ R34, R11.reuse, R12, R34 ;  /* 0x0000000c0b227223 */ /* 0x044fe20000010022 */
[----:B------:R-:W-:-:S02]  /*d6e0*/  FFMA.FTZ R35, R11, R17, R35 ;  /* 0x000000110b237223 */ /* 0x000fc40000010023 */
[----:B------:R-:W2:Y:S01]  /*d6f0*/  LDL.LU R12, [R1+0x2e8] ;  /* 0x0002e800010c7983 */ /* 0x000ea20000300800 */
[----:B------:R-:W-:-:S03]  /*d700*/  FADD.FTZ R31, R31, R30 ;  /* 0x0000001e1f1f7221 */ /* 0x000fc60000010000 */
[----:B------:R-:W3:Y:S01]  /*d710*/  LDL.LU R30, [R1+0x2cc] ;  /* 0x0002cc00011e7983 */ /* 0x000ee20000300800 */
[-C--:B----4-:R-:W-:Y:S01]  /*d720*/  FMUL.FTZ R11, R5, R14.reuse ;  /* 0x0000000e050b7220 */ /* 0x090fe20000410000 */
[----:B------:R-:W-:Y:S01]  /*d730*/  FADD.FTZ R33, R33, R14 ;  /* 0x0000000e21217221 */ /* 0x000fe20000010000 */
[----:B------:R-:W-:Y:S01]  /*d740*/  FADD.FTZ R31, R31, R17 ;  /* 0x000000111f1f7221 */ /* 0x000fe20000010000 */
[----:B------:R-:W4:Y:S04]  /*d750*/  LDL.LU R36, [R1+0x2c0] ;  /* 0x0002c00001247983 */ /* 0x000f280000300800 */
[----:B------:R-:W4:Y:S01]  /*d760*/  LDL.LU R17, [R1+0x2d8] ;  /* 0x0002d80001117983 */ /* 0x000f220000300800 */
[----:B--2---:R-:W-:-:S03]  /*d770*/  FFMA.FTZ R32, R12, R14, R32 ;  /* 0x0000000e0c207223 */ /* 0x004fc60000010020 */
[----:B------:R-:W2:Y:S01]  /*d780*/  LDL.LU R14, [R1+0x2dc] ;  /* 0x0002dc00010e7983 */ /* 0x000ea20000300800 */
[----:B------:R-:W-:Y:S01]  /*d790*/  FFMA.FTZ R34, R12, R11, R34 ;  /* 0x0000000b0c227223 */ /* 0x000fe20000010022 */
[----:B---3--:R-:W-:Y:S01]  /*d7a0*/  FMUL.FTZ R12, R3, R16 ;  /* 0x00000010030c7220 */ /* 0x008fe20000410000 */
[----:B------:R-:W-:Y:S01]  /*d7b0*/  FADD.FTZ R37, R11, R37 ;  /* 0x000000250b257221 */ /* 0x000fe20000010000 */
[----:B------:R-:W-:-:S03]  /*d7c0*/  FADD.FTZ R31, R31, R16 ;  /* 0x000000101f1f7221 */ /* 0x000fc60000010000 */
[----:B------:R-:W-:Y:S01]  /*d7d0*/  FADD.FTZ R37, R37, R12 ;  /* 0x0000000c25257221 */ /* 0x000fe20000010000 */
[----:B------:R-:W-:Y:S01]  /*d7e0*/  FADD.FTZ R31, R31, R19 ;  /* 0x000000131f1f7221 */ /* 0x000fe20000010000 */
[-C--:B------:R-:W-:Y:S01]  /*d7f0*/  FMUL.FTZ R11, R5, R13.reuse ;  /* 0x0000000d050b7220 */ /* 0x080fe20000410000 */
[----:B------:R-:W-:Y:S01]  /*d800*/  FADD.FTZ R33, R33, R13 ;  /* 0x0000000d21217221 */ /* 0x000fe20000010000 */
[----:B----4-:R-:W-:Y:S02]  /*d810*/  FFMA.FTZ R32, R17, R13, R32 ;  /* 0x0000000d11207223 */ /* 0x010fe40000010020 */
[----:B------:R-:W3:Y:S01]  /*d820*/  LDL.LU R13, [R1+0x2ac] ;  /* 0x0002ac00010d7983 */ /* 0x000ee20000300800 */
[----:B------:R-:W-:Y:S01]  /*d830*/  FADD.FTZ R37, R11, R37 ;  /* 0x000000250b257221 */ /* 0x000fe20000010000 */
[----:B------:R-:W-:Y:S01]  /*d840*/  FFMA.FTZ R32, R36, R18, R32 ;  /* 0x0000001224207223 */ /* 0x000fe20000010020 */
[C---:B--2---:R-:W-:Y:S01]  /*d850*/  FFMA.FTZ R35, R14.reuse, R16, R35 ;  /* 0x000000100e237223 */ /* 0x044fe20000010023 */
[----:B------:R-:W-:Y:S01]  /*d860*/  FFMA.FTZ R34, R14, R12, R34 ;  /* 0x0000000c0e227223 */ /* 0x000fe20000010022 */
[-C--:B------:R-:W-:Y:S01]  /*d870*/  FMUL.FTZ R12, R3, R19.reuse ;  /* 0x00000013030c7220 */ /* 0x080fe20000410000 */
[----:B------:R-:W2:Y:S01]  /*d880*/  LDL.LU R14, [R1+0x2a0] ;  /* 0x0002a000010e7983 */ /* 0x000ea20000300800 */
[----:B------:R-:W-:-:S03]  /*d890*/  FFMA.FTZ R35, R30, R19, R35 ;  /* 0x000000131e237223 */ /* 0x000fc60000010023 */
[----:B------:R-:W4:Y:S01]  /*d8a0*/  LDL.LU R19, [R1+0x2b8] ;  /* 0x0002b80001137983 */ /* 0x000f220000300800 */
[----:B------:R-:W-:-:S03]  /*d8b0*/  FFMA.FTZ R34, R17, R11, R34 ;  /* 0x0000000b11227223 */ /* 0x000fc60000010022 */
[----:B------:R-:W2:Y:S01]  /*d8c0*/  LDL.LU R17, [R1+0x28c] ;  /* 0x00028c0001117983 */ /* 0x000ea20000300800 */
[----:B------:R-:W-:-:S03]  /*d8d0*/  FFMA.FTZ R34, R30, R12, R34 ;  /* 0x0000000c1e227223 */ /* 0x000fc60000010022 */
[----:B------:R-:W2:Y:S01]  /*d8e0*/  LDL.LU R16, [R1+0x284] ;  /* 0x0002840001107983 */ /* 0x000ea20000300800 */
[----:B------:R-:W-:-:S03]  /*d8f0*/  FMUL.FTZ R11, R5, R18 ;  /* 0x00000012050b7220 */ /* 0x000fc60000410000 */
[----:B------:R-:W2:Y:S01]  /*d900*/  LDL.LU R30, [R1+0x280] ;  /* 0x00028000011e7983 */ /* 0x000ea20000300800 */
[----:B------:R-:W-:-:S03]  /*d910*/  FFMA.FTZ R34, R36, R11, R34 ;  /* 0x0000000b24227223 */ /* 0x000fc60000010022 */
[----:B------:R-:W2:Y:S01]  /*d920*/  LDL.LU R36, [R1+0x27c] ;  /* 0x00027c0001247983 */ /* 0x000ea20000300800 */
[----:B------:R-:W-:Y:S01]  /*d930*/  FADD.FTZ R37, R37, R12 ;  /* 0x0000000c25257221 */ /* 0x000fe20000010000 */
[----:B------:R-:W-:-:S03]  /*d940*/  FMUL.FTZ R12, R3, R29 ;  /* 0x0000001d030c7220 */ /* 0x000fc60000410000 */
[----:B------:R-:W-:Y:S01]  /*d950*/  FADD.FTZ R37, R11, R37 ;  /* 0x000000250b257221 */ /* 0x000fe20000010000 */
[----:B------:R-:W-:-:S03]  /*d960*/  FMUL.FTZ R11, R5, R23 ;  /* 0x00000017050b7220 */ /* 0x000fc60000410000 */
[----:B------:R-:W-:Y:S01]  /*d970*/  FADD.FTZ R37, R37, R12 ;  /* 0x0000000c25257221 */ /* 0x000fe20000010000 */
[----:B---3--:R-:W-:-:S03]  /*d980*/  FFMA.FTZ R32, R13, R23, R32 ;  /* 0x000000170d207223 */ /* 0x008fc60000010020 */
[----:B------:R-:W-:Y:S01]  /*d990*/  FADD.FTZ R37, R11, R37 ;  /* 0x000000250b257221 */ /* 0x000fe20000010000 */
[----:B------:R-:W-:Y:S01]  /*d9a0*/  FADD.FTZ R31, R31, R29 ;  /* 0x0000001d1f1f7221 */ /* 0x000fe20000010000 */
[----:B----4-:R-:W-:Y:S01]  /*d9b0*/  FFMA.FTZ R34, R19, R12, R34 ;  /* 0x0000000c13227223 */ /* 0x010fe20000010022 */
[----:B------:R-:W-:-:S03]  /*d9c0*/  FMUL.FTZ R12, R3, R28 ;  /* 0x0000001c030c7220 */ /* 0x000fc60000410000 */
[----:B------:R-:W-:Y:S01]  /*d9d0*/  FFMA.FTZ R34, R13, R11, R34 ;  /* 0x0000000b0d227223 */ /* 0x000fe20000010022 */
[----:B------:R-:W-:Y:S01]  /*d9e0*/  FFMA.FTZ R35, R19, R29, R35 ;  /* 0x0000001d13237223 */ /* 0x000fe20000010023 */
[-C--:B------:R-:W-:Y:S02]  /*d9f0*/  FMUL.FTZ R11, R5, R21.reuse ;  /* 0x00000015050b7220 */ /* 0x080fe40000410000 */
[C---:B--2---:R-:W-:Y:S01]  /*da00*/  FFMA.FTZ R34, R14.reuse, R12, R34 ;  /* 0x0000000c0e227223 */ /* 0x044fe20000010022 */
        /* <DEDUP_REMOVED lines=8> */
[----:B------:R-:W-:Y:S01]  /*da90*/  FFMA.FTZ R35, R16, R27, R35 ;  /* 0x0000001b10237223 */ /* 0x000fe20000010023 */
[----:B------:R-:W-:Y:S01]  /*daa0*/  FADD.FTZ R19, R11, R14 ;  /* 0x0000000e0b137221 */ /* 0x000fe20000010000 */
[----:B------:R-:W-:Y:S01]  /*dab0*/  FMUL.FTZ R11, R3, R20 ;  /* 0x00000014030b7220 */ /* 0x000fe20000410000 */
[C---:B------:R-:W-:Y:S01]  /*dac0*/  FFMA.FTZ R16, R30.reuse, R12, R17 ;  /* 0x0000000c1e107223 */ /* 0x040fe20000010011 */
[----:B------:R-:W-:Y:S01]  /*dad0*/  FFMA.FTZ R14, R30, R26, R13 ;  /* 0x0000001a1e0e7223 */ /* 0x000fe2000001000d */
[----:B------:R-:W-:Y:S01]  /*dae0*/  FADD.FTZ R12, R12, R19 ;  /* 0x000000130c0c7221 */ /* 0x000fe20000010000 */
[----:B------:R-:W-:Y:S01]  /*daf0*/  FMUL.FTZ R13, R5, R25 ;  /* 0x00000019050d7220 */ /* 0x000fe20000410000 */
[----:B------:R-:W-:Y:S01]  /*db00*/  FFMA.FTZ R16, R36, R11, R16 ;  /* 0x0000000b24107223 */ /* 0x000fe20000010010 */
[----:B------:R-:W-:Y:S01]  /*db10*/  FMUL.FTZ R17, R3, R24 ;  /* 0x0000001803117220 */ /* 0x000fe20000410000 */
[----:B------:R-:W-:-:S02]  /*db20*/  FADD.FTZ R12, R12, R11 ;  /* 0x0000000b0c0c7221 */ /* 0x000fc40000010000 */
[----:B------:R-:W-:Y:S01]  /*db30*/  FFMA.FTZ R16, R9, R13, R16 ;  /* 0x0000000d09107223 */ /* 0x000fe20000010010 */
[----:B------:R-:W-:Y:S01]  /*db40*/  FADD.FTZ R28, R31, R28 ;  /* 0x0000001c1f1c7221 */ /* 0x000fe20000010000 */
[----:B------:R-:W-:Y:S01]  /*db50*/  FADD.FTZ R12, R13, R12 ;  /* 0x0000000c0d0c7221 */ /* 0x000fe20000010000 */
[----:B------:R-:W-:Y:S01]  /*db60*/  FMUL.FTZ R13, R5, R22 ;  /* 0x00000016050d7220 */ /* 0x000fe20000410000 */
[----:B------:R-:W-:Y:S01]  /*db70*/  FFMA.FTZ R16, R8, R17, R16 ;  /* 0x0000001108107223 */ /* 0x000fe20000010010 */
[----:B------:R-:W-:Y:S01]  /*db80*/  FADD.FTZ R27, R28, R27 ;  /* 0x0000001b1c1b7221 */ /* 0x000fe20000010000 */
[----:B------:R-:W-:Y:S01]  /*db90*/  FADD.FTZ R12, R12, R17 ;  /* 0x000000110c0c7221 */ /* 0x000fe20000010000 */
[----:B------:R-:W-:Y:S01]  /*dba0*/  FMUL.FTZ R17, R3, R10 ;  /* 0x0000000a03117220 */ /* 0x000fe20000410000 */
[----:B------:R-:W-:Y:S01]  /*dbb0*/  FFMA.FTZ R16, R7, R13, R16 ;  /* 0x0000000d07107223 */ /* 0x000fe20000010010 */
[----:B------:R-:W-:Y:S01]  /*dbc0*/  FFMA.FTZ R35, R36, R20, R35 ;  /* 0x0000001424237223 */ /* 0x000fe20000010023 */
[----:B------:R-:W-:Y:S01]  /*dbd0*/  FFMA.FTZ R11, R9, R25, R14 ;  /* 0x00000019090b7223 */ /* 0x000fe2000001000e */
[----:B------:R-:W-:Y:S01]  /*dbe0*/  FADD.FTZ R27, R27, R20 ;  /* 0x000000141b1b7221 */ /* 0x000fe20000010000 */
[----:B------:R-:W-:Y:S01]  /*dbf0*/  FADD.FTZ R12, R13, R12 ;  /* 0x0000000c0d0c7221 */ /* 0x000fe20000010000 */
[----:B------:R-:W-:Y:S01]  /*dc00*/  FFMA.FTZ R19, R6, R17, R16 ;  /* 0x0000001106137223 */ /* 0x000fe20000010010 */
[----:B------:R-:W-:Y:S01]  /*dc10*/  FFMA.FTZ R35, R8, R24, R35 ;  /* 0x0000001808237223 */ /* 0x000fe20000010023 */
[-C--:B------:R-:W-:Y:S01]  /*dc20*/  FMUL.FTZ R20, R5, R15.reuse ;  /* 0x0000000f05147220 */ /* 0x080fe20000410000 */
        /* <DEDUP_REMOVED lines=13> */
[----:B------:R-:W-:-:S04]  /*dd00*/  FADD.FTZ R26, R33, R26 ;  /* 0x0000001a211a7221 */ /* 0x000fc80000010000 */
[----:B------:R-:W-:Y:S01]  /*dd10*/  FADD.FTZ R25, R26, R25 ;  /* 0x000000191a197221 */ /* 0x000fe20000010000 */
[----:B------:R-:W-:-:S03]  /*dd20*/  FADD.FTZ R27, R27, R24 ;  /* 0x000000181b1b7221 */ /* 0x000fc60000010000 */
[----:B------:R-:W-:Y:S01]  /*dd30*/  FADD.FTZ R22, R25, R22 ;  /* 0x0000001619167221 */ /* 0x000fe20000010000 */
[----:B------:R-:W-:Y:S01]  /*dd40*/  FADD.FTZ R20, R20, R17 ;  /* 0x0000001114147221 */ /* 0x000fe20000010000 */
[----:B------:R-:W-:Y:S02]  /*dd50*/  FADD.FTZ R14, R27, R10 ;  /* 0x0000000a1b0e7221 */ /* 0x000fe40000010000 */
[----:B0-----:R-:W-:-:S07]  /*dd60*/  FADD.FTZ R15, R22, R15 ;  /* 0x0000000f160f7221 */ /* 0x001fce0000010000 */
.L_x_1623:
        /* <DEDUP_REMOVED lines=47> */
.L_x_1625:
[----:B------:R-:W-:Y:S05]  /*e060*/  BSYNC.RECONVERGENT B0 ;  /* 0x0000000000007941 */ /* 0x000fea0003800200 */
.L_x_1624:
        /* <DEDUP_REMOVED lines=9> */
[----:B------:R-:W-:Y:S04]  /*e100*/  LDS.128 R32, [UR5+0x40] ;  /* 0x00004005ff207984 */ /* 0x000fe80008000c00 */
        /* <DEDUP_REMOVED lines=10> */
[----:B-1----:R-:W-:Y:S01]  /*e1b0*/  FADD.FTZ R16, R20, R16 ;  /* 0x0000001014107221 */ /* 0x002fe20000010000 */
[----:B--2---:R-:W-:Y:S02]  /*e1c0*/  MOV R29, R6 ;  /* 0x00000006001d7202 */ /* 0x004fe40000000f00 */
[----:B------:R-:W-:Y:S02]  /*e1d0*/  MOV R28, R5 ;  /* 0x00000005001c7202 */ /* 0x000fe40000000f00 */
[----:B------:R-:W-:Y:S02]  /*e1e0*/  MOV R27, R7 ;  /* 0x00000007001b7202 */ /* 0x000fe40000000f00 */
[----:B------:R-:W-:Y:S02]  /*e1f0*/  MOV R26, R4 ;  /* 0x00000004001a7202 */ /* 0x000fe40000000f00 */
[----:B------:R-:W1:Y:S01]  /*e200*/  LDS.128 R4, [UR5+0x70] ;  /* 0x00007005ff047984 */ /* 0x000e620008000c00 */
[----:B------:R-:W-:Y:S01]  /*e210*/  FADD.FTZ R17, R21, R17 ;  /* 0x0000001115117221 */ /* 0x000fe20000010000 */
[----:B------:R-:W-:Y:S01]  /*e220*/  FADD.FTZ R16, R16, R18 ;  /* 0x0000001210107221 */ /* 0x000fe20000010000 */
[----:B0-----:R-:W-:-:S02]  /*e230*/  MOV R11, R31 ;  /* 0x0000001f000b7202 */ /* 0x001fc40000000f00 */
[----:B------:R-:W-:Y:S01]  /*e240*/  FADD.FTZ R17, R17, R19 ;  /* 0x0000001311117221 */ /* 0x000fe20000010000 */
[----:B------:R-:W-:Y:S01]  /*e250*/  FADD.FTZ R32, R16, R32 ;  /* 0x0000002010207221 */ /* 0x000fe20000010000 */
[----:B------:R-:W-:Y:S02]  /*e260*/  MOV R22, R30 ;  /* 0x0000001e00167202 */ /* 0x000fe40000000f00 */
[----:B------:R-:W-:Y:S01]  /*e270*/  FADD.FTZ R33, R17, R33 ;  /* 0x0000002111217221 */ /* 0x000fe20000010000 */
[----:B------:R-:W-:Y:S01]  /*e280*/  MOV R17, R11 ;  /* 0x0000000b00117202 */ /* 0x000fe20000000f00 */
[----:B------:R-:W-:Y:S01]  /*e290*/  FADD.FTZ R11, R32, R34 ;  /* 0x00000022200b7221 */ /* 0x000fe20000010000 */
[----:B------:R-:W-:-:S03]  /*e2a0*/  MOV R16, R24 ;  /* 0x0000001800107202 */ /* 0x000fc60000000f00 */
[----:B------:R-:W-:Y:S01]  /*e2b0*/  FADD.FTZ R11, R11, R22 ;  /* 0x000000160b0b7221 */ /* 0x000fe20000010000 */
[----:B------:R-:W-:Y:S02]  /*e2c0*/  MOV R23, R29 ;  /* 0x0000001d00177202 */ /* 0x000fe40000000f00 */
[----:B------:R-:W-:Y:S01]  /*e2d0*/  MOV R20, R28 ;  /* 0x0000001c00147202 */ /* 0x000fe20000000f00 */
[----:B------:R-:W-:Y:S01]  /*e2e0*/  FADD.FTZ R11, R11, R16 ;  /* 0x000000100b0b7221 */ /* 0x000fe20000010000 */
[----:B------:R-:W-:Y:S01]  /*e2f0*/  MOV R18, R26 ;  /* 0x0000001a00127202 */ /* 0x000fe20000000f00 */
[----:B------:R-:W0:Y:S01]  /*e300*/  LDS.128 R28, [UR5+0x80] ;  /* 0x00008005ff1c7984 */ /* 0x000e220008000c00 */
[----:B------:R-:W-:Y:S02]  /*e310*/  MOV R19, R25 ;  /* 0x0000001900137202 */ /* 0x000fe40000000f00 */
[----:B------:R-:W-:Y:S01]  /*e320*/  MOV R21, R27 ;  /* 0x0000001b00157202 */ /* 0x000fe20000000f00 */
[----:B------:R-:W-:Y:S01]  /*e330*/  FADD.FTZ R11, R11, R18 ;  /* 0x000000120b0b7221 */ /* 0x000fe20000010000 */
[----:B------:R-:W2:Y:S01]  /*e340*/  LDS.128 R24, [UR5+0x90] ;  /* 0x00009005ff187984 */ /* 0x000ea20008000c00 */
[----:B-1----:R-:W-:-:S02]  /*e350*/  MOV R10, R4 ;  /* 0x00000004000a7202 */ /* 0x002fc40000000f00 */
[----:B------:R-:W-:Y:S02]  /*e360*/  MOV R2, R5 ;  /* 0x0000000500027202 */ /* 0x000fe40000000f00 */
[----:B------:R-:W-:Y:S01]  /*e370*/  MOV R34, R10 ;  /* 0x0000000a00227202 */ /* 0x000fe20000000f00 */
[----:B------:R-:W-:Y:S01]  /*e380*/  FADD.FTZ R10, R33, R35 ;  /* 0x00000023210a7221 */ /* 0x000fe20000010000 */
[----:B------:R-:W-:Y:S02]  /*e390*/  MOV R33, R20 ;  /* 0x0000001400217202 */ /* 0x000fe40000000f00 */
[----:B------:R-:W-:Y:S01]  /*e3a0*/  MOV R0, R6 ;  /* 0x0000000600007202 */ /* 0x000fe20000000f00 */
[----:B------:R-:W-:Y:S01]  /*e3b0*/  FADD.FTZ R10, R10, R17 ;  /* 0x000000110a0a7221 */ /* 0x000fe20000010000 */
[----:B------:R-:W-:Y:S02]  /*e3c0*/  MOV R35, R23 ;  /* 0x0000001700237202 */ /* 0x000fe40000000f00 */
[----:B------:R-:W-:Y:S01]  /*e3d0*/  MOV R37, R7 ;  /* 0x0000000700257202 */ /* 0x000fe20000000f00 */
[----:B------:R-:W-:Y:S01]  /*e3e0*/  FADD.FTZ R10, R10, R19 ;  /* 0x000000130a0a7221 */ /* 0x000fe20000010000 */
[----:B------:R-:W-:Y:S01]  /*e3f0*/  MOV R32, R21 ;  /* 0x0000001500207202 */ /* 0x000fe20000000f00 */
[----:B------:R-:W-:Y:S01]  /*e400*/  FADD.FTZ R11, R11, R35 ;  /* 0x000000230b0b7221 */ /* 0x000fe20000010000 */
[----:B------:R4:W5:Y:S01]  /*e410*/  LDL.LU.128 R4, [R1+0x4c0] ;  /* 0x0004c00001047983 */ /* 0x0009620000300c00 */
[----:B------:R-:W-:-:S02]  /*e420*/  FADD.FTZ R10, R10, R33 ;  /* 0x000000210a0a7221 */ /* 0x000fc40000010000 */
[----:B------:R-:W-:Y:S01]  /*e430*/  FADD.FTZ R11, R11, R34 ;  /* 0x000000220b0b7221 */ /* 0x000fe20000010000 */
[----:B------:R-:W1:Y:S01]  /*e440*/  LDS.128 R20, [UR5+0xa0] ;  /* 0x0000a005ff147984 */ /* 0x000e620008000c00 */
[----:B------:R-:W-:Y:S02]  /*e450*/  FADD.FTZ R10, R10, R32 ;  /* 0x000000200a0a7221 */ /* 0x000fe40000010000 */
[----:B------:R-:W-:Y:S01]  /*e460*/  FADD.FTZ R11, R11, R0 ;  /* 0x000000000b0b7221 */ /* 0x000fe20000010000 */
[----:B------:R-:W3:Y:S01]  /*e470*/  LDS.128 R16, [UR5+0xb0] ;  /* 0x0000b005ff107984 */ /* 0x000ee20008000c00 */
[----:B------:R-:W-:-:S03]  /*e480*/  FADD.FTZ R10, R10, R2 ;  /* 0x000000020a0a7221 */ /* 0x000fc60000010000 */
[----:B------:R4:W5:Y:S04]  /*e490*/  LDL.LU R2, [R1+0x4bc] ;  /* 0x0004bc0001027983 */ /* 0x0009680000300800 */
[----:B------:R4:W5:Y:S01]  /*e4a0*/  LDL.LU R0, [R1+0x4b8] ;  /* 0x0004b80001007983 */ /* 0x0009620000300800 */
[----:B------:R-:W-:Y:S01]  /*e4b0*/  FADD.FTZ R10, R10, R37 ;  /* 0x000000250a0a7221 */ /* 0x000fe20000010000 */
[----:B0-----:R-:W-:-:S03]  /*e4c0*/  FADD.FTZ R11, R11, R28 ;  /* 0x0000001c0b0b7221 */ /* 0x001fc60000010000 */
[----:B------:R-:W-:Y:S01]  /*e4d0*/  FADD.FTZ R10, R10, R29 ;  /* 0x0000001d0a0a7221 */ /* 0x000fe20000010000 */
[----:B------:R-:W-:-:S03]  /*e4e0*/  FADD.FTZ R11, R11, R30 ;  /* 0x0000001e0b0b7221 */ /* 0x000fc60000010000 */
[----:B------:R-:W-:Y:S01]  /*e4f0*/  FADD.FTZ R10, R10, R31 ;  /* 0x0000001f0a0a7221 */ /* 0x000fe20000010000 */
[----:B--2---:R-:W-:-:S03]  /*e500*/  FADD.FTZ R11, R11, R24 ;  /* 0x000000180b0b7221 */ /* 0x004fc60000010000 */
[----:B------:R-:W-:Y:S01]  /*e510*/  FADD.FTZ R10, R10, R25 ;  /* 0x000000190a0a7221 */ /* 0x000fe20000010000 */
[----:B------:R-:W-:-:S03]  /*e520*/  FADD.FTZ R11, R11, R26 ;  /* 0x0000001a0b0b7221 */ /* 0x000fc60000010000 */
[----:B------:R-:W-:Y:S01]  /*e530*/  FADD.FTZ R10, R10, R27 ;  /* 0x0000001b0a0a7221 */ /* 0x000fe20000010000 */
[----:B-1----:R-:W-:-:S03]  /*e540*/  FADD.FTZ R11, R11, R20 ;  /* 0x000000140b0b7221 */ /* 0x002fc60000010000 */
[----:B------:R-:W-:Y:S01]  /*e550*/  FADD.FTZ R10, R10, R21 ;  /* 0x000000150a0a7221 */ /* 0x000fe20000010000 */
[----:B------:R-:W-:-:S03]  /*e560*/  FADD.FTZ R11, R11, R22 ;  /* 0x000000160b0b7221 */ /* 0x000fc60000010000 */
[----:B------:R-:W-:Y:S01]  /*e570*/  FADD.FTZ R10, R10, R23 ;  /* 0x000000170a0a7221 */ /* 0x000fe20000010000 */
[----:B---3--:R-:W-:-:S03]  /*e580*/  FADD.FTZ R11, R11, R16 ;  /* 0x000000100b0b7221 */ /* 0x008fc60000010000 */
[----:B------:R-:W-:Y:S01]  /*e590*/  FADD.FTZ R16, R10, R17 ;  /* 0x000000110a107221 */ /* 0x000fe20000010000 */
[----:B------:R-:W-:-:S03]  /*e5a0*/  FADD.FTZ R10, R11, R18 ;  /* 0x000000120b0a7221 */ /* 0x000fc60000010000 */
[----:B----4-:R-:W-:-:S07]  /*e5b0*/  FADD.FTZ R11, R16, R19 ;  /* 0x00000013100b7221 */ /* 0x010fce0000010000 */
.L_x_1627:
[----:B------:R-:W-:Y:S05]  /*e5c0*/  BSYNC.RECONVERGENT B0 ;  /* 0x0000000000007941 */ /* 0x000fea0003800200 */
.L_x_1626:
[----:B------:R-:W-:Y:S06]  /*e5d0*/  BAR.SYNC.DEFER_BLOCKING 0x0 ;  /* 0x0000000000007b1d */ /* 0x000fec0000010000 */
[----:B------:R-:W-:Y:S04]  /*e5e0*/  BSSY.RECONVERGENT B0, `(.L_x_1628) ;  /* 0x00000a0000007945 */ /* 0x000fe80003800200 */
[----:B------:R-:W-:Y:S05]  /*e5f0*/  @P3 BRA `(.L_x_1629) ;  /* 0x0000000800783947 */ /* 0x000fea0003800000 */
[----:B------:R-:W4:Y:S04]  /*e600*/  LDS.128 R28, [R36+0xa80] ;  /* 0x000a8000241c7984 */ /* 0x000f280000000c00 */
[----:B-----5:R4:W-:Y:S04]  /*e610*/  STL [R1+0x4bc], R2 ;  /* 0x0004bc0201007387 */ /* 0x0209e80000100800 */
[----:B------:R0:W-:Y:S04]  /*e620*/  STL [R1+0x4b8], R0 ;  /* 0x0004b80001007387 */ /* 0x0001e80000100800 */
[----:B------:R-:W-:Y:S04]  /*e630*/  STL [R1+0x4d0], R7 ;  /* 0x0004d00701007387 */ /* 0x000fe80000100800 */
[----:B------:R-:W-:Y:S04]  /*e640*/  STL [R1+0x4cc], R6 ;  /* 0x0004cc0601007387 */ /* 0x000fe80000100800 */
[----:B------:R-:W-:Y:S04]  /*e650*/  STL [R1+0x4c8], R5 ;  /* 0x0004c80501007387 */ /* 0x000fe80000100800 */
[----:B------:R-:W-:Y:S04]  /*e660*/  STL [R1+0x4c4], R4 ;  /* 0x0004c40401007387 */ /* 0x000fe80000100800 */
[----:B------:R-:W1:Y:S04]  /*e670*/  LDS.128 R4, [R36+0xd20] ;  /* 0x000d200024047984 */ /* 0x000e680000000c00 */
[----:B------:R-:W-:Y:S04]  /*e680*/  STL [R1+0x4e0], R11 ;  /* 0x0004e00b01007387 */ /* 0x000fe80000100800 */
[----:B------:R-:W-:Y:S01]  /*e690*/  STL [R1+0x4dc], R10 ;  /* 0x0004dc0a01007387 */ /* 0x000fe20000100800 */
[----:B----4-:R-:W-:-:S03]  /*e6a0*/  MOV R2, R28 ;  /* 0x0000001c00027202 */ /* 0x010fc60000000f00 */
[----:B------:R-:W-:Y:S01]  /*e6b0*/  STL [R1+0x4d8], R9 ;  /* 0x0004d80901007387 */ /* 0x000fe20000100800 */
[----:B0-----:R-:W-:Y:S02]  /*e6c0*/  MOV R0, R31 ;  /* 0x0000001f00007202 */ /* 0x001fe40000000f00 */
[----:B------:R-:W-:Y:S01]  /*e6d0*/  MOV R24, R30 ;  /* 0x0000001e00187202 */ /* 0x000fe20000000f00 */
[----:B------:R-:W-:Y:S01]  /*e6e0*/  STL [R1+0x4d4], R8 ;  /* 0x0004d40801007387 */ /* 0x000fe20000100800 */
[----:B------:R-:W-:-:S03]  /*e6f0*/  MOV R37, R29 ;  /* 0x0000001d00257202 */ /* 0x000fc60000000f00 */
[----:B------:R-:W0:Y:S04]  /*e700*/  LDS.128 R28, [R36+0x1260] ;  /* 0x00126000241c7984 */ /* 0x000e280000000c00 */
[----:B---3--:R-:W3:Y:S04]  /*e710*/  LDS.128 R8, [R36+0xfc0] ;  /* 0x000fc00024087984 */ /* 0x008ee80000000c00 */
[----:B--2---:R-:W2:Y:S04]  /*e720*/  LDS.128 R20, [R36+0x2a0] ;  /* 0x0002a00024147984 */ /* 0x004ea80000000c00 */
[----:B------:R-:W-:Y:S04]  /*e730*/  STL [R1+0x4c0], R3 ;  /* 0x0004c00301007387 */ /* 0x000fe80000100800 */
[----:B-1----:R-:W-:Y:S01]  /*e740*/  LDS.128 R16, [R36+0x540] ;  /* 0x0005400024107984 */ /* 0x002fe20000000c00 */
[----:B------:R-:W-:-:S03]  /*e750*/  MOV R27, R6 ;  /* 0x00000006001b7202 */ /* 0x000fc60000000f00 */
[----:B------:R-:W-:Y:S01]  /*e760*/  STL [R1+0x27c], R7 ;  /* 0x00027c0701007387 */ /* 0x000fe20000100800 */
[----:B------:R-:W-:Y:S02]  /*e770*/  MOV R26, R5 ;  /* 0x00000005001a7202 */ /* 0x000fe40000000f00 */
[----:B------:R-:W-:Y:S01]  /*e780*/  MOV R25, R4 ;  /* 0x0000000400197202 */ /* 0x000fe20000000f00 */
[----:B------:R-:W-:Y:S04]  /*e790*/  LDS.128 R32, [R36+0x7e0] ;  /* 0x0007e00024207984 */ /* 0x000fe80000000c00 */
[----:B------:R-:W1:Y:S04]  /*e7a0*/  LDS.128 R4, [R36+0x1500] ;  /* 0x0015000024047984 */ /* 0x000e680000000c00 */
[----:B0-----:R-:W-:Y:S04]  /*e7b0*/  STL.128 [R1+0x250], R28 ;  /* 0x0002501c01007387 */ /* 0x001fe80000100c00 */
[----:B------:R-:W0:Y:S04]  /*e7c0*/  LDS.128 R28, [R36+0x17a0] ;  /* 0x0017a000241c7984 */ /* 0x000e280000000c00 */
[----:B---3--:R1:W-:Y:S01]  /*e7d0*/  STL.128 [R1+0x260], R8 ;  /* 0x0002600801007387 */ /* 0x0083e20000100c00 */
[----:B--2---:R-:W-:Y:S01]  /*e7e0*/  FADD.FTZ R20, R12, R20 ;  /* 0x000000140c147221 */ /* 0x004fe20000010000 */
[----:B------:R-:W-:Y:S01]  /*e7f0*/  FADD.FTZ R21, R13, R21 ;  /* 0x000000150d157221 */ /* 0x000fe20000010000 */
[----:B------:R-:W-:-:S02]  /*e800*/  MOV R12, R2 ;  /* 0x00000002000c7202 */ /* 0x000fc40000000f00 */
[----:B------:R-:W-:Y:S02]  /*e810*/  MOV R13, R0 ;  /* 0x00000000000d7202 */ /* 0x000fe40000000f00 */
[----:B-1----:R-:W-:Y:S01]  /*e820*/  MOV R11, R5 ;  /* 0x00000005000b7202 */ /* 0x002fe20000000f00 */
[----:B------:R-:W-:Y:S01]  /*e830*/  STL [R1+0x240], R4 ;  /* 0x0002400401007387 */ /* 0x000fe20000100800 */
[----:B------:R-:W-:Y:S02]  /*e840*/  MOV R10, R6 ;  /* 0x00000006000a7202 */ /* 0x000fe40000000f00 */
[----:B------:R-:W-:Y:S01]  /*e850*/  MOV R9, R7 ;  /* 0x0000000700097202 */ /* 0x000fe20000000f00 */
[----:B------:R-:W-:Y:S04]  /*e860*/  STL [R1+0x4e4], R11 ;  /* 0x0004e40b01007387 */ /* 0x000fe80000100800 */
[----:B------:R-:W-:Y:S04]  /*e870*/  STL [R1+0x4ec], R9 ;  /* 0x0004ec0901007387 */ /* 0x000fe80000100800 */
[----:B------:R-:W-:Y:S01]  /*e880*/  STL [R1+0x4e8], R10 ;  /* 0x0004e80a01007387 */ /* 0x000fe20000100800 */
[----:B0-----:R-:W-:-:S02]  /*e890*/  MOV R8, R28 ;  /* 0x0000001c00087202 */ /* 0x001fc40000000f00 */
[----:B------:R-:W-:Y:S02]  /*e8a0*/  MOV R7, R29 ;  /* 0x0000001d00077202 */ /* 0x000fe40000000f00 */
[----:B------:R-:W-:Y:S01]  /*e8b0*/  MOV R6, R30 ;  /* 0x0000001e00067202 */ /* 0x000fe20000000f00 */
[----:B------:R-:W-:Y:S01]  /*e8c0*/  STL [R1+0x4f0], R8 ;  /* 0x0004f00801007387 */ /* 0x000fe20000100800 */
[----:B------:R-:W-:-:S03]  /*e8d0*/  MOV R5, R31 ;  /* 0x0000001f00057202 */ /* 0x000fc60000000f00 */
[----:B------:R-:W0:Y:S04]  /*e8e0*/  LDS.128 R8, [R36+0x1a40] ;  /* 0x001a400024087984 */ /* 0x000e280000000c00 */
[----:B------:R1:W-:Y:S04]  /*e8f0*/  STL [R1+0x4fc], R5 ;  /* 0x0004fc0501007387 */ /* 0x0003e80000100800 */
[----:B------:R2:W-:Y:S04]  /*e900*/  STL [R1+0x4f8], R6 ;  /* 0x0004f80601007387 */ /* 0x0005e80000100800 */
[----:B------:R3:W-:Y:S04]  /*e910*/  STL [R1+0x4f4], R7 ;  /* 0x0004f40701007387 */ /* 0x0007e80000100800 */
[----:B-1----:R-:W4:Y:S04]  /*e920*/  LDL.LU R5, [R1+0x260] ;  /* 0x0002600001057983 */ /* 0x002f280000300800 */
[----:B--2---:R-:W2:Y:S04]  /*e930*/  LDL.LU R6, [R1+0x264] ;  /* 0x0002640001067983 */ /* 0x004ea80000300800 */
[----:B---3--:R-:W3:Y:S01]  /*e940*/  LDL.LU R7, [R1+0x268] ;  /* 0x0002680001077983 */ /* 0x008ee20000300800 */
[----:B------:R-:W-:Y:S01]  /*e950*/  FADD.FTZ R23, R15, R23 ;  /* 0x000000170f177221 */ /* 0x000fe20000010000 */
[----:B------:R-:W-:Y:S01]  /*e960*/  FADD.FTZ R22, R14, R22 ;  /* 0x000000160e167221 */ /* 0x000fe20000010000 */
[----:B------:R-:W-:Y:S01]  /*e970*/  FADD.FTZ R17, R21, R17 ;  /* 0x0000001115117221 */ /* 0x000fe20000010000 */
[----:B------:R-:W-:Y:S01]  /*e980*/  FADD.FTZ R16, R20, R16 ;  /* 0x0000001014107221 */ /* 0x000fe20000010000 */
[----:B------:R-:W1:Y:S01]  /*e990*/  LDS.128 R28, [R36+0x1ce0] ;  /* 0x001ce000241c7984 */ /* 0x000e620000000c00 */
[----:B0-----:R-:W-:-:S02]  /*e9a0*/  MOV R4, R8 ;  /* 0x0000000800047202 */ /* 0x001fc40000000f00 */
[----:B------:R-:W-:Y:S01]  /*e9b0*/  MOV R3, R9 ;  /* 0x0000000900037202 */ /* 0x000fe20000000f00 */
[----:B------:R-:W3:Y:S01]  /*e9c0*/  LDL.LU R8, [R1+0x26c] ;  /* 0x00026c0001087983 */ /* 0x000ee20000300800 */
[----:B------:R-:W-:Y:S02]  /*e9d0*/  MOV R2, R10 ;  /* 0x0000000a00027202 */ /* 0x000fe40000000f00 */
[----:B------:R-:W-:Y:S01]  /*e9e0*/  MOV R0, R11 ;  /* 0x0000000b00007202 */ /* 0x000fe20000000f00 */
[----:B------:R0:W-:Y:S04]  /*e9f0*/  STL [R1+0x500], R4 ;  /* 0x0005000401007387 */ /* 0x0001e80000100800 */
[----:B------:R-:W3:Y:S04]  /*ea00*/  LDL.LU R9, [R1+0x250] ;  /* 0x0002500001097983 */ /* 0x000ee80000300800 */
[----:B------:R-:W3:Y:S04]  /*ea10*/  LDL.LU R10, [R1+0x254] ;  /* 0x00025400010a7983 */ /* 0x000ee80000300800 */
[----:B0-----:R-:W3:Y:S04]  /*ea20*/  LDL.LU R4, [R1+0x27c] ;  /* 0x00027c0001047983 */ /* 0x001ee80000300800 */
[----:B------:R-:W3:Y:S01]  /*ea30*/  LDL.LU R11, [R1+0x258] ;  /* 0x00025800010b7983 */ /* 0x000ee20000300800 */
[----:B------:R-:W-:Y:S01]  /*ea40*/  FADD.FTZ R19, R23, R19 ;  /* 0x0000001317137221 */ /* 0x000fe20000010000 */
[----:B------:R-:W-:Y:S01]  /*ea50*/  FADD.FTZ R18, R22, R18 ;  /* 0x0000001216127221 */ /* 0x000fe20000010000 */
[----:B------:R-:W-:-:S02]  /*ea60*/  MOV R14, R26 ;  /* 0x0000001a000e7202 */ /* 0x000fc40000000f00 */
[----:B------:R-:W-:Y:S01]  /*ea70*/  MOV R20, R24 ;  /* 0x0000001800147202 */ /* 0x000fe20000000f00 */
[----:B------:R-:W-:Y:S01]  /*ea80*/  FADD.FTZ R35, R19, R35 ;  /* 0x0000002313237221 */ /* 0x000fe20000010000 */
[----:B------:R-:W-:Y:S01]  /*ea90*/  FADD.FTZ R33, R17, R33 ;  /* 0x0000002111217221 */ /* 0x000fe20000010000 */
[----:B------:R-:W-:Y:S01]  /*eaa0*/  MOV R19, R13 ;  /* 0x0000000d00137202 */ /* 0x000fe20000000f00 */
[----:B------:R-:W-:Y:S01]  /*eab0*/  FADD.FTZ R16, R16, R32 ;  /* 0x0000002010107221 */ /* 0x000fe20000010000 */
[----:B------:R-:W-:Y:S01]  /*eac0*/  FADD.FTZ R18, R18, R34 ;  /* 0x0000002212127221 */ /* 0x000fe20000010000 */
[----:B------:R-:W-:Y:S01]  /*ead0*/  MOV R15, R25 ;  /* 0x00000019000f7202 */ /* 0x000fe20000000f00 */
[----:B------:R0:W-:Y:S01]  /*eae0*/  STL [R1+0x504], R3 ;  /* 0x0005040301007387 */ /* 0x0001e20000100800 */
[----:B------:R-:W-:Y:S02]  /*eaf0*/  MOV R32, R20 ;  /* 0x0000001400207202 */ /* 0x000fe40000000f00 */
[----:B------:R-:W-:Y:S01]  /*eb00*/  MOV R34, R14 ;  /* 0x0000000e00227202 */ /* 0x000fe20000000f00 */
[----:B------:R-:W-:Y:S01]  /*eb10*/  FADD.FTZ R37, R33, R37 ;  /* 0x0000002521257221 */ /* 0x000fe20000010000 */
[----:B------:R-:W-:Y:S01]  /*eb20*/  FADD.FTZ R33, R35, R19 ;  /* 0x0000001323217221 */ /* 0x000fe20000010000 */
[----:B------:R-:W-:Y:S01]  /*eb30*/  MOV R17, R15 ;  /* 0x0000000f00117202 */ /* 0x000fe20000000f00 */
[----:B------:R-:W-:Y:S01]  /*eb40*/  FADD.FTZ R16, R16, R12 ;  /* 0x0000000c10107221 */ /* 0x000fe20000010000 */
[----:B------:R-:W-:Y:S01]  /*eb50*/  MOV R35, R34 ;  /* 0x0000002200237202 */ /* 0x000fe20000000f00 */
[----:B------:R-:W-:Y:S01]  /*eb60*/  FADD.FTZ R32, R18, R32 ;  /* 0x0000002012207221 */ /* 0x000fe20000010000 */
[----:B0-----:R-:W-:Y:S01]  /*eb70*/  MOV R3, R27 ;  /* 0x0000001b00037202 */ /* 0x001fe20000000f00 */
[----:B------:R-:W-:Y:S01]  /*eb80*/  FADD.FTZ R34, R16, R17 ;  /* 0x0000001110227221 */ /* 0x000fe20000010000 */
[----:B------:R-:W0:Y:S01]  /*eb90*/  LDS.128 R24, [R36+0x1f80] ;  /* 0x001f800024187984 */ /* 0x000e220000000c00 */
[----:B------:R-:W-:-:S02]  /*eba0*/  FADD.FTZ R35, R37, R35 ;  /* 0x0000002325237221 */ /* 0x000fc40000010000 */
[----:B------:R-:W-:Y:S01]  /*ebb0*/  FADD.FTZ R32, R32, R3 ;  /* 0x0000000320207221 */ /* 0x000fe20000010000 */
[----:B------:R-:W3:Y:S04]  /*ebc0*/  LDL.LU R37, [R1+0x25c] ;  /* 0x00025c0001257983 */ /* 0x000ee80000300800 */
[----:B------:R-:W0:Y:S04]  /*ebd0*/  LDS.128 R20, [R36+0x2220] ;  /* 0x0022200024147984 */ /* 0x000e280000000c00 */
[----:B------:R-:W0:Y:S04]  /*ebe0*/  LDS.128 R12, [R36+0x24c0] ;  /* 0x0024c000240c7984 */ /* 0x000e280000000c00 */
[----:B------:R1:W0:Y:S04]  /*ebf0*/  LDS.128 R16, [R36+0x2760] ;  /* 0x0027600024107984 */ /* 0x0002280000000c00 */
[----:B------:R-:W3:Y:S04]  /*ec00*/  LDL.LU R3, [R1+0x504] ;  /* 0x0005040001037983 */ /* 0x000ee80000300800 */
[----:B-1----:R-:W3:Y:S01]  /*ec10*/  LDL.LU R36, [R1+0x240] ;  /* 0x0002400001247983 */ /* 0x002ee20000300800 */
[----:B----4-:R-:W-:-:S03]  /*ec20*/  FADD.FTZ R34, R34, R5 ;  /* 0x0000000522227221 */ /* 0x010fc60000010000 */
[----:B------:R-:W4:Y:S01]  /*ec30*/  LDL.LU R5, [R1+0x4fc] ;  /* 0x0004fc0001057983 */ /* 0x000f220000300800 */
[----:B--2---:R-:W-:-:S03]  /*ec40*/  FADD.FTZ R35, R35, R6 ;  /* 0x0000000623237221 */ /* 0x004fc60000010000 */
[----:B------:R-:W2:Y:S01]  /*ec50*/  LDL.LU R6, [R1+0x4f8] ;  /* 0x0004f80001067983 */ /* 0x000ea20000300800 */
[----:B---3--:R-:W-:-:S03]  /*ec60*/  FADD.FTZ R32, R32, R7 ;  /* 0x0000000720207221 */ /* 0x008fc60000010000 */
[----:B------:R-:W3:Y:S01]  /*ec70*/  LDL.LU R7, [R1+0x4f4] ;  /* 0x0004f40001077983 */ /* 0x000ee20000300800 */
[----:B------:R-:W-:-:S03]  /*ec80*/  FADD.FTZ R34, R34, R9 ;  /* 0x0000000922227221 */ /* 0x000fc60000010000 */
[----:B------:R-:W4:Y:S01]  /*ec90*/  LDL.LU R9, [R1+0x4ec] ;  /* 0x0004ec0001097983 */ /* 0x000f220000300800 */
[----:B------:R-:W-:-:S03]  /*eca0*/  FADD.FTZ R35, R35, R10 ;  /* 0x0000000a23237221 */ /* 0x000fc60000010000 */
[----:B------:R-:W2:Y:S01]  /*ecb0*/  LDL.LU R10, [R1+0x4e8] ;  /* 0x0004e800010a7983 */ /* 0x000ea20000300800 */
[----:B------:R-:W-:-:S03]  /*ecc0*/  FADD.FTZ R33, R33, R4 ;  /* 0x0000000421217221 */ /* 0x000fc60000010000 */
[----:B------:R-:W3:Y:S01]  /*ecd0*/  LDL.LU R4, [R1+0x500] ;  /* 0x0005000001047983 */ /* 0x000ee20000300800 */
[----:B------:R-:W-:-:S03]  /*ece0*/  FADD.FTZ R32, R32, R11 ;  /* 0x0000000b20207221 */ /* 0x000fc60000010000 */
[----:B------:R-:W3:Y:S01]  /*ecf0*/  LDL.LU R11, [R1+0x4e4] ;  /* 0x0004e400010b7983 */ /* 0x000ee20000300800 */
[----:B------:R-:W-:-:S03]  /*ed00*/  FADD.FTZ R33, R33, R8 ;  /* 0x0000000821217221 */ /* 0x000fc60000010000 */
[----:B------:R-:W3:Y:S01]  /*ed10*/  LDL.LU R8, [R1+0x4f0] ;  /* 0x0004f00001087983 */ /* 0x000ee20000300800 */
[----:B------:R-:W-:Y:S01]  /*ed20*/  FADD.FTZ R33, R33, R37 ;  /* 0x0000002521217221 */ /* 0x000fe20000010000 */
[----:B------:R-:W-:-:S03]  /*ed30*/  FADD.FTZ R34, R34, R36 ;  /* 0x0000002422227221 */ /* 0x000fc60000010000 */
[----:B----4-:R-:W-:Y:S02]  /*ed40*/  FADD.FTZ R33, R33, R9 ;  /* 0x0000000921217221 */ /* 0x010fe40000010000 */
[----:B------:R4:W5:Y:S01]  /*ed50*/  LDL.LU R9, [R1+0x4d8] ;  /* 0x0004d80001097983 */ /* 0x0009620000300800 */
[----:B--2---:R-:W-:Y:S01]  /*ed60*/  FADD.FTZ R32, R32, R10 ;  /* 0x0000000a20207221 */ /* 0x004fe20000010000 */
[----:B------:R-:W-:Y:S02]  /*ed70*/  FADD.FTZ R33, R33, R5 ;  /* 0x0000000521217221 */ /* 0x000fe40000010000 */
[----:B------:R4:W5:Y:S01]  /*ed80*/  LDL.LU R10, [R1+0x4dc] ;  /* 0x0004dc00010a7983 */ /* 0x0009620000300800 */
[----:B------:R-:W-:Y:S01]  /*ed90*/  FADD.FTZ R32, R32, R6 ;  /* 0x0000000620207221 */ /* 0x000fe20000010000 */
[----:B---3--:R-:W-:Y:S01]  /*eda0*/  FADD.FTZ R35, R35, R11 ;  /* 0x0000000b23237221 */ /* 0x008fe20000010000 */
[----:B------:R-:W-:-:S03]  /*edb0*/  FADD.FTZ R34, R34, R8 ;  /* 0x0000000822227221 */ /* 0x000fc60000010000 */
[----:B------:R-:W-:Y:S01]  /*edc0*/  FADD.FTZ R35, R35, R7 ;  /* 0x0000000723237221 */ /* 0x000fe20000010000 */
[----:B------:R-:W-:Y:S01]  /*edd0*/  FADD.FTZ R32, R32, R2 ;  /* 0x0000000220207221 */ /* 0x000fe20000010000 */
[----:B------:R-:W-:Y:S01]  /*ede0*/  FADD.FTZ R33, R33, R0 ;  /* 0x0000000021217221 */ /* 0x000fe20000010000 */
[----:B------:R-:W-:Y:S01]  /*edf0*/  FADD.FTZ R34, R34, R4 ;  /* 0x0000000422227221 */ /* 0x000fe20000010000 */
[----:B------:R-:W-:Y:S01]  /*ee00*/  FADD.FTZ R35, R35, R3 ;  /* 0x0000000323237221 */ /* 0x000fe20000010000 */
[----:B------:R4:W5:Y:S04]  /*ee10*/  LDL.LU R11, [R1+0x4e0] ;  /* 0x0004e000010b7983 */ /* 0x0009680000300800 */
[----:B------:R4:W5:Y:S04]  /*ee20*/  LDL.LU R8, [R1+0x4d4] ;  /* 0x0004d40001087983 */ /* 0x0009680000300800 */
[----:B------:R4:W5:Y:S04]  /*ee30*/  LDL.LU R7, [R1+0x4d0] ;  /* 0x0004d00001077983 */ /* 0x0009680000300800 */
[----:B------:R4:W5:Y:S04]  /*ee40*/  LDL.LU R6, [R1+0x4cc] ;  /* 0x0004cc0001067983 */ /* 0x0009680000300800 */
[----:B------:R4:W5:Y:S04]  /*ee50*/  LDL.LU R5, [R1+0x4c8] ;  /* 0x0004c80001057983 */ /* 0x0009680000300800 */
[----:B------:R4:W5:Y:S04]  /*ee60*/  LDL.LU R4, [R1+0x4c4] ;  /* 0x0004c40001047983 */ /* 0x0009680000300800 */
[----:B------:R4:W5:Y:S04]  /*ee70*/  LDL.LU R3, [R1+0x4c0] ;  /* 0x0004c00001037983 */ /* 0x0009680000300800 */
[----:B------:R4:W5:Y:S04]  /*ee80*/  LDL.LU R2, [R1+0x4bc] ;  /* 0x0004bc0001027983 */ /* 0x0009680000300800 */
[----:B------:R4:W5:Y:S01]  /*ee90*/  LDL.LU R0, [R1+0x4b8] ;  /* 0x0004b80001007983 */ /* 0x0009620000300800 */
[----:B------:R-:W-:Y:S01]  /*eea0*/  FADD.FTZ R37, R34, R28 ;  /* 0x0000001c22257221 */ /* 0x000fe20000010000 */
[----:B------:R-:W-:Y:S01]  /*eeb0*/  FADD.FTZ R28, R35, R29 ;  /* 0x0000001d231c7221 */ /* 0x000fe20000010000 */
[----:B------:R-:W-:Y:S01]  /*eec0*/  FADD.FTZ R29, R32, R30 ;  /* 0x0000001e201d7221 */ /* 0x000fe20000010000 */
[----:B------:R-:W-:Y:S01]  /*eed0*/  FADD.FTZ R30, R33, R31 ;  /* 0x0000001f211e7221 */ /* 0x000fe20000010000 */
[----:B0-----:R-:W-:Y:S01]  /*eee0*/  FADD.FTZ R37, R37, R24 ;  /* 0x0000001825257221 */ /* 0x001fe20000010000 */
        /* <DEDUP_REMOVED lines=14> */
[----:B----4-:R-:W-:-:S07]  /*efd0*/  FADD.FTZ R15, R30, R19 ;  /* 0x000000131e0f7221 */ /* 0x010fce0000010000 */
.L_x_1629:
[----:B------:R-:W-:Y:S05]  /*efe0*/  BSYNC.RECONVERGENT B0 ;  /* 0x0000000000007941 */ /* 0x000fea0003800200 */
.L_x_1628:
[----:B------:R-:W-:Y:S04]  /*eff0*/  BSSY.RECONVERGENT B0, `(.L_x_1630) ;  /* 0x000001f000007945 */ /* 0x000fe80003800200 */
[----:B------:R-:W-:Y:S05]  /*f000*/  @P3 BRA `(.L_x_1631) ;  /* 0x0000000000743947 */ /* 0x000fea0003800000 */
[----:B------:R-:W4:Y:S01]  /*f010*/  S2R R22, SR_TID.X ;  /* 0x0000000000167919 */ /* 0x000f220000002100 */
[----:B-1----:R-:W2:Y:S01]  /*f020*/  LDC.64 R18, c[0x0][0x3f8] ;  /* 0x0000fe00ff127b82 */ /* 0x002ea20000000a00 */
[----:B------:R-:W-:-:S07]  /*f030*/  MOV R23, UR13 ;  /* 0x0000000d00177c02 */ /* 0x000fce0008000f00 */
[----:B---3--:R-:W1:Y:S01]  /*f040*/  LDC.64 R16, c[0x0][0x3d8] ;  /* 0x0000f600ff107b82 */ /* 0x008e620000000a00 */
[----:B--2---:R-:W-:Y:S01]  /*f050*/  IMAD.WIDE.U32 R20, R18, 0x3, RZ ;  /* 0x0000000312147825 */ /* 0x004fe200078e00ff */
[C---:B------:R-:W-:Y:S02]  /*f060*/  LEA R25, R19.reuse, R19, 0x1 ;  /* 0x0000001313197211 */ /* 0x040fe400078e08ff */
[----:B------:R-:W-:Y:S02]  /*f070*/  LEA.HI R27, P1, R19, R18, RZ, 0x1 ;  /* 0x00000012131b7211 */ /* 0x000fe400078308ff */
[----:B------:R-:W-:Y:S01]  /*f080*/  IADD3 R25, PT, PT, R21, R25, RZ ;  /* 0x0000001915197210 */ /* 0x000fe20007ffe0ff */
[----:B----4-:R-:W-:Y:S01]  /*f090*/  IMAD R23, R23, 0x2a, R22 ;  /* 0x0000002a17177824 */ /* 0x010fe200078e0216 */
[----:B------:R-:W-:Y:S02]  /*f0a0*/  IADD3.X R22, PT, PT, RZ, R19, RZ, P1, !PT ;  /* 0x00000013ff167210 */ /* 0x000fe40000ffe4ff */
[----:B------:R-:W-:Y:S01]  /*f0b0*/  LEA.HI R24, P1, R25, R20, RZ, 0x1 ;  /* 0x0000001419187211 */ /* 0x000fe200078308ff */
[----:B-1----:R-:W-:Y:S01]  /*f0c0*/  IMAD.WIDE R16, R23, 0x4, R16 ;  /* 0x0000000417107825 */ /* 0x002fe200078e0210 */
[----:B------:R-:W-:-:S02]  /*f0d0*/  SHF.L.U32 R21, R27, 0x1, RZ ;  /* 0x000000011b157819 */ /* 0x000fc400000006ff */
[----:B------:R-:W-:Y:S02]  /*f0e0*/  SHF.L.U32 R23, R24, 0x1, RZ ;  /* 0x0000000118177819 */ /* 0x000fe400000006ff */
[----:B------:R-:W-:Y:S01]  /*f0f0*/  LOP3.LUT R21, R21, 0xfffffffc, RZ, 0xc0, !PT ;  /* 0xfffffffc15157812 */ /* 0x000fe200078ec0ff */
[----:B------:R4:W-:Y:S01]  /*f100*/  REDG.E.ADD.F32.FTZ.RN.STRONG.GPU desc[UR10][R16.64], R12 ;  /* 0x0000000c100079a6 */ /* 0x0009e2000c12f30a */
[----:B------:R-:W-:Y:S02]  /*f110*/  LEA R20, P2, R18, R16, 0x2 ;  /* 0x0000001012147211 */ /* 0x000fe400078410ff */
[----:B------:R-:W-:Y:S02]  /*f120*/  IADD3.X R25, PT, PT, RZ, R25, RZ, P1, !PT ;  /* 0x00000019ff197210 */ /* 0x000fe40000ffe4ff */
[----:B------:R-:W-:Y:S02]  /*f130*/  LOP3.LUT R23, R23, 0xfffffffc, RZ, 0xc0, !PT ;  /* 0xfffffffc17177812 */ /* 0x000fe400078ec0ff */
[----:B------:R-:W-:-:S02]  /*f140*/  SHF.L.U64.HI R27, R27, 0x1, R22 ;  /* 0x000000011b1b7819 */ /* 0x000fc40000010216 */
[----:B------:R-:W-:Y:S02]  /*f150*/  IADD3 R22, P1, PT, R16, R21, RZ ;  /* 0x0000001510167210 */ /* 0x000fe40007f3e0ff */
[----:B------:R-:W-:Y:S02]  /*f160*/  LEA.HI.X R21, R18, R17, R19, 0x2, P2 ;  /* 0x0000001112157211 */ /* 0x000fe400010f1413 */
[----:B------:R-:W-:Y:S02]  /*f170*/  SHF.L.U64.HI R19, R24, 0x1, R25 ;  /* 0x0000000118137819 */ /* 0x000fe40000010219 */
[----:B------:R-:W-:Y:S02]  /*f180*/  IADD3 R18, P2, PT, R16, R23, RZ ;  /* 0x0000001710127210 */ /* 0x000fe40007f5e0ff */
[C---:B------:R-:W-:Y:S02]  /*f190*/  IADD3.X R23, PT, PT, R17.reuse, R27, RZ, P1, !PT ;  /* 0x0000001b11177210 */ /* 0x040fe40000ffe4ff */
[----:B------:R-:W-:-:S03]  /*f1a0*/  IADD3.X R19, PT, PT, R17, R19, RZ, P2, !PT ;  /* 0x0000001311137210 */ /* 0x000fc600017fe4ff */
[----:B------:R4:W-:Y:S04]  /*f1b0*/  REDG.E.ADD.F32.FTZ.RN.STRONG.GPU desc[UR10][R22.64], R13 ;  /* 0x0000000d160079a6 */ /* 0x0009e8000c12f30a */
[----:B------:R4:W-:Y:S04]  /*f1c0*/  REDG.E.ADD.F32.FTZ.RN.STRONG.GPU desc[UR10][R20.64], R14 ;  /* 0x0000000e140079a6 */ /* 0x0009e8000c12f30a */
[----:B------:R4:W-:Y:S02]  /*f1d0*/  REDG.E.ADD.F32.FTZ.RN.STRONG.GPU desc[UR10][R18.64], R15 ;  /* 0x0000000f120079a6 */ /* 0x0009e4000c12f30a */
.L_x_1631:
[----:B------:R-:W-:Y:S05]  /*f1e0*/  BSYNC.RECONVERGENT B0 ;  /* 0x0000000000007941 */ /* 0x000fea0003800200 */
.L_x_1630:
[----:B------:R-:W-:-:S09]  /*f1f0*/  UISETP.GE.U32.AND UP0, UPT, UR12, 0x2, UPT ;  /* 0x000000020c00788c */ /* 0x000fd2000bf06070 */
[----:B------:R-:W-:Y:S05]  /*f200*/  BRA.U !UP0, `(.L_x_1632) ;  /* 0x0000000d08807547 */ /* 0x000fea000b800000 */
[----:B----4-:R-:W4:Y:S01]  /*f210*/  LDC.64 R12, c[0x0][0x3d0] ;  /* 0x0000f400ff0c7b82 */ /* 0x010f220000000a00 */
        /* <DEDUP_REMOVED lines=8> */
[----:B----4-:R-:W-:Y:S01]  /*f2a0*/  IMAD.WIDE R12, R15, 0x4, R12 ;  /* 0x000000040f0c7825 */ /* 0x010fe200078e020c */
[----:B0-----:R-:W-:Y:S06]  /*f2b0*/  @P0 BRA `(.L_x_1634) ;  /* 0x0000000000680947 */ /* 0x001fec0003800000 */
[----:B------:R-:W0:Y:S01]  /*f2c0*/  LDC.64 R14, c[0x0][0x3c8] ;  /* 0x0000f200ff0e7b82 */ /* 0x000e220000000a00 */
[----:B------:R-:W-:Y:S02]  /*f2d0*/  UIADD3 UR7, UPT, UPT, UR6, UR14, URZ ;  /* 0x0000000e06077290 */ /* 0x000fe4000fffe0ff */
[----:B------:R-:W-:Y:S02]  /*f2e0*/  UIMAD UR13, UR29, UR9, UR14 ;  /* 0x000000091d0d72a4 */ /* 0x000fe4000f8e020e */
[----:B------:R-:W-:Y:S02]  /*f2f0*/  ULOP3.LUT UP0, UR5, UR4, 0x2, URZ, 0xc0, !UPT ;  /* 0x0000000204057892 */ /* 0x000fe4000f80c0ff */
[----:B-1----:R-:W-:Y:S02]  /*f300*/  MOV R19, UR7 ;  /* 0x0000000700137c02 */ /* 0x002fe40008000f00 */
        /* <DEDUP_REMOVED lines=15> */
[----:B----4-:R-:W-:Y:S05]  /*f400*/  BRA.U !UP0, `(.L_x_1634) ;  /* 0x0000000108147547 */ /* 0x010fea000b800000 */
.L_x_1635:
[----:B------:R-:W3:Y:S04]  /*f410*/  LDG.E.STRONG.GPU R14, desc[UR10][R18.64] ;  /* 0x0000000a120e7981 */ /* 0x000ee8000c1ef900 */
[----:B---3--:R-:W-:Y:S04]  /*f420*/  CCTL.IVALL ;  /* 0x00000000ff00798f */ /* 0x008fe80002000000 */
[----:B------:R0:W-:Y:S01]  /*f430*/  STL [R1], R14 ;  /* 0x0000000e01007387 */ /* 0x0001e20000100800 */
[----:B------:R-:W-:-:S13]  /*f440*/  ISETP.NE.AND P0, PT, R14, UR5, PT ;  /* 0x000000050e007c0c */ /* 0x000fda000bf05270 */
[----:B0-----:R-:W-:Y:S05]  /*f450*/  @P0 BRA `(.L_x_1635) ;  /* 0xfffffffc00ec0947 */ /* 0x001fea000383ffff */
.L_x_1634:
[----:B------:R-:W-:Y:S05]  /*f460*/  BSYNC.RECONVERGENT B0 ;  /* 0x0000000000007941 */ /* 0x000fea0003800200 */
.L_x_1633:
        /* <DEDUP_REMOVED lines=15> */
.L_x_1637:
[----:B------:R-:W0:Y:S01]  /*f560*/  S2R R18, SR_TID.X ;  /* 0x0000000000127919 */ /* 0x000e220000002100 */
[----:B------:R-:W-:Y:S02]  /*f570*/  ISETP.NE.AND P1, PT, RZ, UR23, PT ;  /* 0x00000017ff007c0c */ /* 0x000fe4000bf25270 */
[----:B------:R-:W-:Y:S02]  /*f580*/  MOV R15, UR6 ;  /* 0x00000006000f7c02 */ /* 0x000fe40008000f00 */
[----:B0-----:R-:W-:-:S13]  /*f590*/  ISETP.NE.OR P1, PT, R18, RZ, !P1 ;  /* 0x000000ff1200720c */ /* 0x001fda0004f25670 */
        /* <DEDUP_REMOVED lines=10> */
[----:B-1----:R-:W-:-:S02]  /*f640*/  MOV R19, UR21 ;  /* 0x0000001500137c02 */ /* 0x002fc40008000f00 */
[C---:B0-----:R-:W-:Y:S01]  /*f650*/  ISETP.NE.AND P0, PT, R16.reuse, UR24, PT ;  /* 0x0000001810007c0c */ /* 0x041fe2000bf05270 */
[----:B------:R-:W-:Y:S01]  /*f660*/  UIADD3 UR24, UPT, UPT, UR5, 0x5, URZ ;  /* 0x0000000505187890 */ /* 0x000fe2000fffe0ff */
[----:B------:R-:W-:Y:S01]  /*f670*/  ISETP.NE.AND P4, PT, R16, UR25, PT ;  /* 0x0000001910007c0c */ /* 0x000fe2000bf85270 */
[----:B------:R-:W-:Y:S01]  /*f680*/  UIADD3 UR25, UPT, UPT, UR5, 0x6, URZ ;  /* 0x0000000605197890 */ /* 0x000fe2000fffe0ff */
[----:B------:R-:W-:Y:S02]  /*f690*/  ISETP.NE.OR P0, PT, R18, RZ, !P0 ;  /* 0x000000ff1200720c */ /* 0x000fe40004705670 */
[----:B------:R-:W-:Y:S01]  /*f6a0*/  ISETP.NE.AND P3, PT, R16, UR26, PT ;  /* 0x0000001a10007c0c */ /* 0x000fe2000bf65270 */
        /* <DEDUP_REMOVED lines=9> */
[C---:B------:R-:W-:Y:S01]  /*f740*/  ISETP.NE.OR P6, PT, R18.reuse, RZ, !P6 ;  /* 0x000000ff1200720c */ /* 0x040fe200077c5670 */
[----:B------:R-:W3:Y:S02]  /*f750*/  @!P0 LDG.E.64 R24, desc[UR10][R24.64] ;  /* 0x0000000a18188981 */ /* 0x000ee4000c1e1b00 */
[----:B--2---:R-:W-:Y:S01]  /*f760*/  @!P3 IMAD.WIDE.U32 R20, R21, 0x8, R12 ;  /* 0x000000081514b825 */ /* 0x004fe200078e000c */
[----:B------:R-:W-:Y:S01]  /*f770*/  MOV R17, UR18 ;  /* 0x0000001200117c02 */ /* 0x000fe20008000f00 */
[----:B------:R-:W2:Y:S01]  /*f780*/  @!P4 LDG.E.64 R22, desc[UR10][R22.64] ;  /* 0x0000000a1616c981 */ /* 0x000ea2000c1e1b00 */
[----:B------:R-:W-:-:S03]  /*f790*/  ISETP.NE.OR P5, PT, R18, RZ, !P5 ;  /* 0x000000ff1200720c */ /* 0x000fc60006fa5670 */
[----:B------:R-:W2:Y:S01]  /*f7a0*/  @!P3 LDG.E.64 R20, desc[UR10][R20.64] ;  /* 0x0000000a1414b981 */ /* 0x000ea2000c1e1b00 */
[----:B------:R-:W-:-:S09]  /*f7b0*/  MOV R27, UR19 ;  /* 0x00000013001b7c02 */ /* 0x000fd20008000f00 */
[----:B------:R-:W-:-:S06]  /*f7c0*/  @!P5 IMAD.WIDE.U32 R26, R27, 0x8, R12 ;  /* 0x000000081b1ad825 */ /* 0x000fcc00078e000c */
[----:B------:R-:W2:Y:S01]  /*f7d0*/  @!P5 LDG.E.64 R26, desc[UR10][R26.64] ;  /* 0x0000000a1a1ad981 */ /* 0x000ea2000c1e1b00 */
[----:B----45:R-:W-:Y:S01]  /*f7e0*/  @!P1 FADD.FTZ R10, R10, R14 ;  /* 0x0000000e0a0a9221 */ /* 0x030fe20000010000 */
[----:B------:R-:W-:Y:S01]  /*f7f0*/  @!P1 FADD.FTZ R11, R11, R15 ;  /* 0x0000000f0b0b9221 */ /* 0x000fe20000010000 */
[----:B------:R-:W-:-:S04]  /*f800*/  ISETP.NE.AND P1, PT, R16, UR24, PT ;  /* 0x0000001810007c0c */ /* 0x000fc8000bf25270 */
[----:B------:R-:W-:Y:S01]  /*f810*/  ISETP.NE.OR P1, PT, R18, RZ, !P1 ;  /* 0x000000ff1200720c */ /* 0x000fe20004f25670 */
[----:B------:R-:W-:Y:S01]  /*f820*/  @!P2 IMAD.WIDE.U32 R18, R19, 0x8, R12 ;  /* 0x000000081312a825 */ /* 0x000fe200078e000c */
[----:B------:R-:W-:-:S05]  /*f830*/  MOV R15, UR20 ;  /* 0x00000014000f7c02 */ /* 0x000fca0008000f00 */
[----:B------:R-:W4:Y:S01]  /*f840*/  @!P2 LDG.E.64 R18, desc[UR10][R18.64] ;  /* 0x0000000a1212a981 */ /* 0x000f22000c1e1b00 */
[----:B------:R-:W-:-:S05]  /*f850*/  @!P6 IMAD.WIDE.U32 R14, R15, 0x8, R12 ;  /* 0x000000080f0ee825 */ /* 0x000fca00078e000c */
        /* <DEDUP_REMOVED lines=30> */
.L_x_1636:
[----:B------:R-:W-:-:S09]  /*fa40*/  ULOP3.LUT UP0, UR6, UR12, 0x7, URZ, 0xc0, !UPT ;  /* 0x000000070c067892 */ /* 0x000fd2000f80c0ff */
[----:B------:R-:W-:Y:S05]  /*fa50*/  BRA.U !UP0, `(.L_x_1632) ;  /* 0x00000005086c7547 */ /* 0x000fea000b800000 */
[----:B------:R-:W0:Y:S01]  /*fa60*/  S2R R23, SR_TID.X ;  /* 0x0000000000177919 */ /* 0x000e220000002100 */
[----:B------:R-:W-:Y:S02]  /*fa70*/  UIADD3 UR6, UPT, UPT, UR6, -0x1, URZ ;  /* 0xffffffff06067890 */ /* 0x000fe4000fffe0ff */
[----:B------:R-:W-:Y:S02]  /*fa80*/  ULOP3.LUT UP0, UR18, UR12, 0x3, URZ, 0xc0, !UPT ;  /* 0x000000030c127892 */ /* 0x000fe4000f80c0ff */
[----:B------:R-:W-:-:S09]  /*fa90*/  UISETP.GE.U32.AND UP1, UPT, UR6, 0x3, UPT ;  /* 0x000000030600788c */ /* 0x000fd2000bf26070 */
[----:B------:R-:W-:Y:S05]  /*faa0*/  BRA.U !UP1, `(.L_x_1638) ;  /* 0x0000000109b87547 */ /* 0x000fea000b800000 */
[----:B------:R-:W4:Y:S01]  /*fab0*/  S2R R14, SR_CTAID.X ;  /* 0x00000000000e7919 */ /* 0x000f220000002500 */
        /* <DEDUP_REMOVED lines=8> */
[C---:B0-----:R-:W-:Y:S02]  /*fb40*/  ISETP.NE.OR P1, PT, R23.reuse, RZ, !P1 ;  /* 0x000000ff1700720c */ /* 0x041fe40004f25670 */
[----:B------:R-:W-:Y:S02]  /*fb50*/  PLOP3.LUT P3, PT, PT, PT, UP3, 0x80, 0x8 ;  /* 0x000000000008781c */ /* 0x000fe40003f6f038 */
[C---:B------:R-:W-:Y:S02]  /*fb60*/  ISETP.NE.OR P2, PT, R23.reuse, RZ, !P2 ;  /* 0x000000ff1700720c */ /* 0x040fe40005745670 */
[----:B------:R-:W-:-:S07]  /*fb70*/  ISETP.NE.OR P3, PT, R23, RZ, !P3 ;  /* 0x000000ff1700720c */ /* 0x000fce0005f65670 */
[----:B------:R-:W-:Y:S01]  /*fb80*/  VOTEU.ALL UP2, P1 ;  /* 0x0000000000ff7886 */ /* 0x000fe20000840000 */
[----:B----4-:R-:W-:-:S04]  /*fb90*/  ISETP.NE.AND P0, PT, R14, UR5, PT ;  /* 0x000000050e007c0c */ /* 0x010fc8000bf05270 */
        /* <DEDUP_REMOVED lines=14> */
[----:B-1----:R-:W-:-:S04]  /*fc80*/  MOV R19, UR7 ;  /* 0x0000000700137c02 */ /* 0x002fc80008000f00 */
        /* <DEDUP_REMOVED lines=16> */
.L_x_1638:
[----:B------:R-:W-:Y:S05]  /*fd90*/  BRA.U !UP0, `(.L_x_1632) ;  /* 0x00000001089c7547 */ /* 0x000fea000b800000 */
[----:B-1----:R-:W1:Y:S01]  /*fda0*/  S2R R19, SR_CTAID.X ;  /* 0x0000000000137919 */ /* 0x002e620000002500 */
[----:B------:R-:W-:Y:S02]  /*fdb0*/  UISETP.NE.AND UP0, UPT, UR18, 0x1, UPT ;  /* 0x000000011200788c */ /* 0x000fe4000bf05270 */
[----:B------:R-:W-:-:S07]  /*fdc0*/  ULOP3.LUT UR6, UR12, 0x1, URZ, 0xc0, !UPT ;  /* 0x000000010c067892 */ /* 0x000fce000f8ec0ff */
[----:B------:R-:W-:Y:S05]  /*fdd0*/  BRA.U !UP0, `(.L_x_1639) ;  /* 0x0000000108587547 */ /* 0x000fea000b800000 */
[----:B------:R-:W4:Y:S01]  /*fde0*/  S2R R15, SR_CTAID.X ;  /* 0x00000000000f7919 */ /* 0x000f220000002500 */
[----:B------:R-:W-:Y:S01]  /*fdf0*/  MOV R18, UR5 ;  /* 0x0000000500127c02 */ /* 0x000fe20008000f00 */
[----:B------:R-:W2:Y:S01]  /*fe00*/  S2R R14, SR_CTAID.Y ;  /* 0x00000000000e7919 */ /* 0x000ea20000002600 */
[----:B----4-:R-:W-:Y:S02]  /*fe10*/  ISETP.NE.AND P0, PT, R15, UR5, PT ;  /* 0x000000050f007c0c */ /* 0x010fe4000bf05270 */
[----:B------:R-:W-:Y:S02]  /*fe20*/  IADD3 R15, PT, PT, R18, 0x1, RZ ;  /* 0x00000001120f7810 */ /* 0x000fe40007ffe0ff */
[----:B0-----:R-:W-:Y:S02]  /*fe30*/  ISETP.NE.OR P1, PT, R23, RZ, !P0 ;  /* 0x000000ff1700720c */ /* 0x001fe40004725670 */
        /* <DEDUP_REMOVED lines=16> */
.L_x_1639:
[----:B-1----:R-:W-:Y:S01]  /*ff40*/  ISETP.NE.AND P0, PT, R19, UR5, PT ;  /* 0x0000000513007c0c */ /* 0x002fe2000bf05270 */
[----:B------:R-:W-:Y:S01]  /*ff50*/  BSSY.RECONVERGENT B0, `(.L_x_1632) ;  /* 0x000000b000007945 */ /* 0x000fe20003800200 */
[----:B------:R-:W-:Y:S02]  /*ff60*/  MOV R14, UR6 ;  /* 0x00000006000e7c02 */ /* 0x000fe40008000f00 */
[----:B0-----:R-:W-:-:S04]  /*ff70*/  ISETP.NE.OR P0, PT, R23, RZ, !P0 ;  /* 0x000000ff1700720c */ /* 0x001fc80004705670 */
        /* <DEDUP_REMOVED lines=8> */
.L_x_1640:
[----:B------:R-:W-:Y:S05]  /*10000*/  BSYNC.RECONVERGENT B0 ;  /* 0x0000000000007941 */ /* 0x000fea0003800200 */
.L_x_1632:
[----:B----4-:R-:W4:Y:S01]  /*10010*/  S2R R12, SR_TID.X ;  /* 0x00000000000c7919 */ /* 0x010f220000002100 */
[----:B------:R-:W1:Y:S01]  /*10020*/  S2UR UR6, SR_CgaCtaId ;  /* 0x00000000000679c3 */ /* 0x000e620000008800 */
[----:B------:R-:W-:Y:S01]  /*10030*/  UMOV UR5, 0x400 ;  /* 0x0000040000057882 */ /* 0x000fe20000000000 */
[----:B------:R-:W2:Y:S01]  /*10040*/  LDCU.U8 UR12, c[0x0][0x414] ;  /* 0x00008280ff0c77ac */ /* 0x000ea20008000000 */
[----:B------:R-:W0:Y:S01]  /*10050*/  LDCU.64 UR20, c[0x0][0x3f8] ;  /* 0x00007f00ff1477ac */ /* 0x000e220008000a00 */
[----:B------:R-:W0:Y:S01]  /*10060*/  LDCU.64 UR18, c[0x0][0x400] ;  /* 0x00008000ff1277ac */ /* 0x000e220008000a00 */
[----:B--2---:R-:W-:Y:S02]  /*10070*/  UISETP.NE.AND UP0, UPT, UR12, URZ, UPT ;  /* 0x000000ff0c00728c */ /* 0x004fe4000bf05270 */
[----:B-1----:R-:W-:-:S04]  /*10080*/  ULEA UR5, UR6, UR5, 0x18 ;  /* 0x0000000506057291 */ /* 0x002fc8000f8ec0ff */
[----:B------:R-:W-:Y:S01]  /*10090*/  PLOP3.LUT P2, PT, PT, PT, UP0, 0x80, 0x8 ;  /* 0x000000000008781c */ /* 0x000fe20003f4f008 */
[----:B------:R-:W1:Y:S01]  /*100a0*/  LDCU.64 UR6, c[0x0][0x380] ;  /* 0x00007000ff0677ac */ /* 0x000e620008000a00 */
[----:B----4-:R-:W-:-:S13]  /*100b0*/  ISETP.NE.AND P0, PT, R12, RZ, PT ;  /* 0x000000ff0c00720c */ /* 0x010fda0003f05270 */
[----:B-----5:R0:W-:Y:S01]  /*100c0*/  @!P0 STS.64 [UR5+0xc8], R10 ;  /* 0x0000c80aff008988 */ /* 0x0201e20008000a05 */
[----:B------:R-:W-:Y:S01]  /*100d0*/  BAR.SYNC.DEFER_BLOCKING 0x0 ;  /* 0x0000000000007b1d */ /* 0x000fe20000010000 */
[----:B0--3--:R-:W-:-:S05]  /*100e0*/  HFMA2 R11, -RZ, RZ, 0, 0 ;  /* 0x00000000ff0b7431 */ /* 0x009fca00000001ff */
[----:B------:R-:W0:Y:S01]  /*100f0*/  LDS.64 R12, [UR5+0xc8] ;  /* 0x0000c805ff0c7984 */ /* 0x000e220008000a00 */
[----:B------:R-:W0:Y:S02]  /*10100*/  LDCU UR5, c[0x0][0x42c] ;  /* 0x00008580ff0577ac */ /* 0x000e240008000800 */
[----:B0-----:R-:W-:Y:S01]  /*10110*/  FMUL.FTZ R21, R12, UR5 ;  /* 0x000000050c157c20 */ /* 0x001fe20008410000 */
[----:B-1----:R-:W-:-:S07]  /*10120*/  FMUL.FTZ R10, R13, UR5 ;  /* 0x000000050d0a7c20 */ /* 0x002fce0008410000 */
.L_x_1646:
[----:B------:R-:W-:-:S05]  /*10130*/  LEA R23, R11, UR15, 0x3 ;  /* 0x0000000f0b177c11 */ /* 0x000fca000f8e18ff */
[----:B01----:R-:W2:Y:S04]  /*10140*/  LDL.128 R12, [R23+0x10] ;  /* 0x00001000170c7983 */ /* 0x003ea80000100c00 */
[----:B------:R0:W3:Y:S01]  /*10150*/  LDL.128 R16, [R23+0x110] ;  /* 0x0001100017107983 */ /* 0x0000e20000100c00 */
        /* <DEDUP_REMOVED lines=8> */
[----:B------:R-:W-:Y:S02]  /*101e0*/  FFMA.FTZ R20, R21, R20, R10 ;  /* 0x0000001415147223 */ /* 0x000fe4000001000a */
[----:B------:R-:W-:Y:S01]  /*101f0*/  @P2 FMUL.FTZ R24, R22, -1.4426950216293334961 ;  /* 0xbfb8aa3b16182820 */ /* 0x000fe20000410000 */
[-C--:B------:R-:W-:Y:S01]  /*10200*/  @P2 FFMA.FTZ R13, R5, R12.reuse, R2 ;  /* 0x0000000c050d2223 */ /* 0x080fe20000010002 */
[----:B------:R-:W-:-:S03]  /*10210*/  FFMA.FTZ R12, R21, R12, R10 ;  /* 0x0000000c150c7223 */ /* 0x000fc6000001000a */
[----:B------:R-:W-:Y:S01]  /*10220*/  @P2 FMUL.FTZ R26, R13, -1.4426950216293334961 ;  /* 0xbfb8aa3b0d1a2820 */ /* 0x000fe20000410000 */
[----:B------:R-:W1:Y:S05]  /*10230*/  @P2 MUFU.EX2 R24, R24 ;  /* 0x0000001800182308 */ /* 0x000e6a0000000800 */
[----:B------:R-:W2:Y:S01]  /*10240*/  @P2 MUFU.EX2 R26, R26 ;  /* 0x0000001a001a2308 */ /* 0x000ea20000000800 */
[----:B-1----:R-:W-:Y:S01]  /*10250*/  @P2 FADD.FTZ R25, R24, 1 ;  /* 0x3f80000018192421 */ /* 0x002fe20000010000 */
[----:B--2---:R-:W-:-:S05]  /*10260*/  @P2 FADD.FTZ R27, R26, 1 ;  /* 0x3f8000001a1b2421 */ /* 0x004fca0000010000 */
[----:B------:R-:W0:Y:S08]  /*10270*/  @P2 MUFU.RCP R25, R25 ;  /* 0x0000001900192308 */ /* 0x000e300000001000 */
[----:B------:R1:W2:Y:S02]  /*10280*/  @P2 MUFU.RCP R28, R27 ;  /* 0x0000001b001c2308 */ /* 0x0002a40000001000 */
[----:B-1----:R-:W-:Y:S01]  /*10290*/  FMUL.FTZ R27, R14, UR16 ;  /* 0x000000100e1b7c20 */ /* 0x002fe20008410000 */
[----:B0-----:R-:W-:Y:S01]  /*102a0*/  @P2 FADD.FTZ R23, -R25, 1 ;  /* 0x3f80000019172421 */ /* 0x001fe20000010100 */
[----:B---3--:R-:W-:Y:S01]  /*102b0*/  @P2 FMUL.FTZ R29, R16, R25 ;  /* 0x00000019101d2220 */ /* 0x008fe20000410000 */
[----:B------:R-:W-:Y:S01]  /*102c0*/  FMUL.FTZ R25, R15, UR16 ;  /* 0x000000100f197c20 */ /* 0x000fe20008410000 */
[----:B------:R-:W-:Y:S01]  /*102d0*/  FFMA.FTZ R26, R21, R27, R10 ;  /* 0x0000001b151a7223 */ /* 0x000fe2000001000a */
[----:B------:R-:W-:Y:S01]  /*102e0*/  @P2 FFMA.FTZ R22, R22, R23, 1 ;  /* 0x3f80000016162423 */ /* 0x000fe20000010017 */
[----:B------:R-:W-:-:S03]  /*102f0*/  LEA R23, R11, R4, 0x4 ;  /* 0x000000040b177211 */ /* 0x000fc600078e20ff */
[----:B------:R-:W-:Y:S01]  /*10300*/  @P2 FMUL.FTZ R16, R29, R22 ;  /* 0x000000161d102220 */ /* 0x000fe20000410000 */
[----:B------:R-:W-:Y:S01]  /*10310*/  ISETP.GE.U32.AND P0, PT, R23, UR18, PT ;  /* 0x0000001217007c0c */ /* 0x000fe2000bf06070 */
[----:B--2---:R-:W-:Y:S01]  /*10320*/  @P2 FADD.FTZ R24, -R28, 1 ;  /* 0x3f8000001c182421 */ /* 0x004fe20000010100 */
[----:B------:R-:W-:Y:S01]  /*10330*/  SHF.R.S32.HI R29, RZ, 0x1f, R23 ;  /* 0x0000001fff1d7819 */ /* 0x000fe20000011417 */
[----:B------:R-:W-:Y:S01]  /*10340*/  FFMA.FTZ R16, R3, R16, -R20 ;  /* 0x0000001003107223 */ /* 0x000fe20000010814 */
[----:B------:R-:W-:Y:S01]  /*10350*/  IADD3 R20, PT, PT, R23, 0x10, RZ ;  /* 0x0000001017147810 */ /* 0x000fe20007ffe0ff */
[----:B------:R-:W-:Y:S01]  /*10360*/  @P2 FFMA.FTZ R13, R13, R24, 1 ;  /* 0x3f8000000d0d2423 */ /* 0x000fe20000010018 */
[----:B------:R-:W-:Y:S01]  /*10370*/  ISETP.GE.AND.EX P0, PT, R29, UR19, PT, P0 ;  /* 0x000000131d007c0c */ /* 0x000fe2000bf06300 */
[----:B------:R-:W-:Y:S01]  /*10380*/  @P2 FMUL.FTZ R28, R17, R28 ;  /* 0x0000001c111c2220 */ /* 0x000fe20000410000 */
[----:B------:R-:W-:Y:S01]  /*10390*/  ISETP.GE.U32.AND P1, PT, R20, UR18, PT ;  /* 0x0000001214007c0c */ /* 0x000fe2000bf26070 */
[----:B------:R-:W-:Y:S01]  /*103a0*/  FFMA.FTZ R24, R21, R25, R10 ;  /* 0x0000001915187223 */ /* 0x000fe2000001000a */
[----:B------:R-:W-:Y:S01]  /*103b0*/  SHF.R.S32.HI R22, RZ, 0x1f, R20 ;  /* 0x0000001fff167819 */ /* 0x000fe20000011414 */
[----:B------:R-:W-:Y:S01]  /*103c0*/  @P2 FMUL.FTZ R17, R28, R13 ;  /* 0x0000000d1c112220 */ /* 0x000fe20000410000 */
[----:B------:R-:W-:-:S02]  /*103d0*/  ISETP.NE.AND P2, PT, RZ, UR12, PT ;  /* 0x0000000cff007c0c */ /* 0x000fc4000bf45270 */
[----:B------:R-:W-:Y:S01]  /*103e0*/  ISETP.GE.AND.EX P1, PT, R22, UR19, PT, P1 ;  /* 0x0000001316007c0c */ /* 0x000fe2000bf26310 */
[----:B------:R-:W-:-:S04]  /*103f0*/  FFMA.FTZ R17, R5, R17, -R12 ;  /* 0x0000001105117223 */ /* 0x000fc8000001080c */
[----:B------:R-:W-:Y:S08]  /*10400*/  @P0 BRA `(.L_x_1642) ;  /* 0x00000000002c0947 */ /* 0x000ff00003800000 */
        /* <DEDUP_REMOVED lines=11> */
.L_x_1642:
[----:B------:R-:W-:Y:S05]  /*104c0*/  BSYNC.RECONVERGENT B0 ;  /* 0x0000000000007941 */ /* 0x000fea0003800200 */
.L_x_1641:
        /* <DEDUP_REMOVED lines=19> */
.L_x_1643:
[----:B------:R-:W-:Y:S01]  /*10600*/  BSSY.RECONVERGENT B0, `(.L_x_1644) ;  /* 0x000000f000007945 */ /* 0x000fe20003800200 */
[----:B------:R-:W-:Y:S01]  /*10610*/  FFMA.FTZ R26, R3, R18, -R26 ;  /* 0x00000012031a7223 */ /* 0x000fe2000001081a */
[----:B------:R-:W-:Y:S02]  /*10620*/  FFMA.FTZ R24, R5, R19, -R24 ;  /* 0x0000001305187223 */ /* 0x000fe40000010818 */
[----:B------:R-:W-:Y:S05]  /*10630*/  @P1 BRA `(.L_x_1645) ;  /* 0x00000000002c1947 */ /* 0x000fea0003800000 */
[----:B------:R-:W-:Y:S01]  /*10640*/  MOV R12, R6 ;  /* 0x00000006000c7202 */ /* 0x000fe20000000f00 */
[----:B0-----:R-:W-:Y:S01]  /*10650*/  IMAD R15, R22, UR20, RZ ;  /* 0x00000014160f7c24 */ /* 0x001fe2000f8e02ff */
        /* <DEDUP_REMOVED lines=9> */
.L_x_1645:
[----:B------:R-:W-:Y:S05]  /*106f0*/  BSYNC.RECONVERGENT B0 ;  /* 0x0000000000007941 */ /* 0x000fea0003800200 */
.L_x_1644:
        /* <DEDUP_REMOVED lines=10> */
.L_x_1621:
[----:B------:R-:W2:Y:S01]  /*107a0*/  S2R R9, SR_TID.X ;  /* 0x0000000000097919 */ /* 0x000ea20000002100 */
[----:B------:R-:W3:Y:S01]  /*107b0*/  LDC R4, c[0x0][0x370] ;  /* 0x0000dc00ff047b82 */ /* 0x000ee20000000800 */
[----:B------:R-:W-:Y:S07]  /*107c0*/  BSSY.RECONVERGENT B0, `(.L_x_1648) ;  /* 0x000000e000007945 */ /* 0x000fee0003800200 */
[----:B------:R-:W4:Y:S08]  /*107d0*/  LDC R7, c[0x0][0x374] ;  /* 0x0000dd00ff077b82 */ /* 0x000f300000000800 */
[----:B------:R-:W5:Y:S01]  /*107e0*/  LDC.64 R2, c[0x0][0x3c8] ;  /* 0x0000f200ff027b82 */ /* 0x000f620000000a00 */
[----:B---3--:R-:W-:-:S02]  /*107f0*/  ISETP.NE.AND P0, PT, R4, 0x1, PT ;  /* 0x000000010400780c */ /* 0x008fc40003f05270 */
[----:B--2---:R-:W-:Y:S02]  /*10800*/  ISETP.NE.AND P1, PT, R9, RZ, PT ;  /* 0x000000ff0900720c */ /* 0x004fe40003f25270 */
[----:B----4-:R-:W-:-:S04]  /*10810*/  SHF.L.U32 R0, R7, 0x1, RZ ;  /* 0x0000000107007819 */ /* 0x010fc800000006ff */
[----:B------:R-:W-:-:S05]  /*10820*/  SEL R5, R0, RZ, P0 ;  /* 0x000000ff00057207 */ /* 0x000fca0000000000 */
[----:B-----5:R-:W-:Y:S02]  /*10830*/  IMAD.WIDE.U32 R2, R5, 0x4, R2 ;  /* 0x0000000405027825 */ /* 0x020fe400078e0002 */
[----:B------:R-:W-:Y:S05]  /*10840*/  @P1 BRA `(.L_x_1649) ;  /* 0x0000000000141947 */ /* 0x000fea0003800000 */
[----:B------:R-:W-:Y:S01]  /*10850*/  HFMA2 R5, -RZ, RZ, 0, 5.9604644775390625e-08 ;  /* 0x00000001ff057431 */ /* 0x000fe200000001ff */
[----:B------:R-:W-:Y:S06]  /*10860*/  MEMBAR.ALL.GPU ;  /* 0x0000000000007992 */ /* 0x000fec000000a000 */
[----:B------:R-:W-:-:S00]  /*10870*/  ERRBAR ;  /* 0x00000000000079ab */ /* 0x000fc00000000000 */
[----:B------:R-:W-:Y:S06]  /*10880*/  CGAERRBAR ;  /* 0x00000000000075ab */ /* 0x000fec0000000000 */
[----:B------:R2:W-:Y:S02]  /*10890*/  REDG.E.ADD.S32.STRONG.GPU desc[UR10][R2.64], R5 ;  /* 0x000000050200798e */ /* 0x0005e4000c12e30a */
.L_x_1649:
[----:B------:R-:W-:Y:S05]  /*108a0*/  BSYNC.RECONVERGENT B0 ;  /* 0x0000000000007941 */ /* 0x000fea0003800200 */
.L_x_1648:
[----:B------:R-:W3:Y:S01]  /*108b0*/  S2UR UR5, SR_CTAID.Y ;  /* 0x00000000000579c3 */ /* 0x000ee20000002600 */
[----:B--2---:R-:W-:Y:S02]  /*108c0*/  IADD3 R5, PT, PT, R7, -0x1, RZ ;  /* 0xffffffff07057810 */ /* 0x004fe40007ffe0ff */
[----:B------:R-:W-:-:S05]  /*108d0*/  IADD3 R0, PT, PT, R4, -0x1, RZ ;  /* 0xffffffff04007810 */ /* 0x000fca0007ffe0ff */
[----:B------:R-:W2:Y:S01]  /*108e0*/  S2UR UR4, SR_CTAID.X ;  /* 0x00000000000479c3 */ /* 0x000ea20000002500 */
[----:B---3--:R-:W-:-:S04]  /*108f0*/  ISETP.NE.AND P0, PT, R5, UR5, PT ;  /* 0x0000000505007c0c */ /* 0x008fc8000bf05270 */
[----:B--2---:R-:W-:-:S13]  /*10900*/  ISETP.NE.OR P0, PT, R0, UR4, P0 ;  /* 0x0000000400007c0c */ /* 0x004fda0008705670 */
[----:B------:R-:W-:Y:S05]  /*10910*/  @P0 EXIT ;  /* 0x000000000000094d */ /* 0x000fea0003800000 */
[----:B------:R-:W-:Y:S05]  /*10920*/  @P1 BRA `(.L_x_1650) ;  /* 0x0000000000201947 */ /* 0x000fea0003800000 */
[----:B------:R-:W-:-:S05]  /*10930*/  IMAD R0, R4, R7, RZ ;  /* 0x0000000704007224 */ /* 0x000fca00078e02ff */
[----:B------:R-:W-:-:S13]  /*10940*/  ISETP.NE.AND P0, PT, R0, -0x1, PT ;  /* 0xffffffff0000780c */ /* 0x000fda0003f05270 */
[----:B------:R-:W-:Y:S05]  /*10950*/  @!P0 BRA `(.L_x_1650) ;  /* 0x0000000000148947 */ /* 0x000fea0003800000 */
.L_x_1651:
[----:B------:R-:W2:Y:S04]  /*10960*/  LDG.E.STRONG.GPU R5, desc[UR10][R2.64] ;  /* 0x0000000a02057981 */ /* 0x000ea8000c1ef900 */
[----:B--2---:R-:W-:Y:S01]  /*10970*/  CCTL.IVALL ;  /* 0x00000000ff00798f */ /* 0x004fe20002000000 */
[----:B------:R-:W-:Y:S05]  /*10980*/  YIELD ;  /* 0x0000000000007946 */ /* 0x000fea0003800000 */
[----:B------:R-:W-:-:S13]  /*10990*/  ISETP.NE.AND P0, PT, R5, R0, PT ;  /* 0x000000000500720c */ /* 0x000fda0003f05270 */
[----:B------:R-:W-:Y:S05]  /*109a0*/  @P0 BRA `(.L_x_1651) ;  /* 0xfffffffc00ec0947 */ /* 0x000fea000383ffff */
.L_x_1650:
        /* <DEDUP_REMOVED lines=10> */
[----:B------:R-:W-:Y:S01]  /*10a50*/  MOV R2, R9 ;  /* 0x0000000900027202 */ /* 0x000fe20000000f00 */
[----:B0-----:R-:W-:Y:S01]  /*10a60*/  HFMA2 R17, -RZ, RZ, 0, 0 ;  /* 0x00000000ff117431 */ /* 0x001fe200000001ff */
        /* <DEDUP_REMOVED lines=64> */
.L_x_1654:
        /* <DEDUP_REMOVED lines=29> */
.L_x_1653:
[----:B------:R-:W-:Y:S05]  /*11040*/  BSYNC.RECONVERGENT B0 ;  /* 0x0000000000007941 */ /* 0x000fea0003800200 */
.L_x_1652:
        /* <DEDUP_REMOVED lines=10> */
.L_x_1655:
        /* <DEDUP_REMOVED lines=87> */
.L_x_1656:
        /* <DEDUP_REMOVED lines=10> */
.L_x_4524:


//--------------------- .text._Z35group_norm_nhwc_bwd_one_pass_kernelI11Fp32IOFp16WLi64ELi84ELi672EEv26Group_norm_nhwc_bwd_params --------------------------
	.section	.text._Z35group_norm_nhwc_bwd_one_pass_kernelI11Fp32IOFp16WLi64ELi84ELi672EEv26Group_norm_nhwc_bwd_params,"ax",@progbits
	.align	128
        .global         _Z35group_norm_nhwc_bwd_one_pass_kernelI11Fp32IOFp16WLi64ELi84ELi672EEv26Group_norm_nhwc_bwd_params
        .type           _Z35group_norm_nhwc_bwd_one_pass_kernelI11Fp32IOFp16WLi64ELi84ELi672EEv26Group_norm_nhwc_bwd_params,@function
        .size           _Z35group_norm_nhwc_bwd_one_pass_kernelI11Fp32IOFp16WLi64ELi84ELi672EEv26Group_norm_nhwc_bwd_params,(.L_x_4525 - _Z35group_norm_nhwc_bwd_one_pass_kernelI11Fp32IOFp16WLi64ELi84ELi672EEv26Group_norm_nhwc_bwd_params)
        .other          _Z35group_norm_nhwc_bwd_one_pass_kernelI11Fp32IOFp16WLi64ELi84ELi672EEv26Group_norm_nhwc_bwd_params,@"STO_CUDA_ENTRY STV_DEFAULT"
_Z35group_norm_nhwc_bwd_one_pass_kernelI11Fp32IOFp16WLi64ELi84ELi672EEv26Group_norm_nhwc_bwd_params:
.text._Z35group_norm_nhwc_bwd_one_pass_kernelI11Fp32IOFp16WLi64ELi84ELi672EEv26Group_norm_nhwc_bwd_params:
        /* <DEDUP_REMOVED lines=21> */
.L_x_1688:
        /* <DEDUP_REMOVED lines=166> */
[----:B---3--:R-:W-:Y:S02]  /*0bb0*/  @P4 HADD2.F32 R38, -RZ, R46.H0_H0 ;  /* 0x2000002eff264230 */ /* 0x008fe40000004100 */
[----:B----4-:R-:W-:Y:S02]  /*0bc0*/  @P4 HADD2.F32 R7, -RZ, R41.H0_H0 ;  /* 0x20000029ff074230 */ /* 0x010fe40000004100 */
[----:B------:R-:W-:Y:S02]  /*0bd0*/  HADD2.F32 R9, -RZ, R36.H0_H0 ;  /* 0x20000024ff097230 */ /* 0x000fe40000004100 */
[----:B------:R-:W-:Y:S01]  /*0be0*/  HADD2.F32 R8, -RZ, R37.H0_H0 ;  /* 0x20000025ff087230 */ /* 0x000fe20000004100 */
        /* <DEDUP_REMOVED lines=58> */
.L_x_1658:
        /* <DEDUP_REMOVED lines=128> */
.L_x_1659:
        /* <DEDUP_REMOVED lines=45> */
.L_x_1661:
[----:B------:R-:W-:Y:S05]  /*1a60*/  BSYNC.RECONVERGENT B0 ;  /* 0x0000000000007941 */ /* 0x000fea0003800200 */
.L_x_1660:
        /* <DEDUP_REMOVED lines=54> */
.L_x_1663:
[----:B------:R-:W-:Y:S05]  /*1dd0*/  BSYNC.RECONVERGENT B0 ;  /* 0x0000000000007941 */ /* 0x000fea0003800200 */
.L_x_1662:
        /* <DEDUP_REMOVED lines=78> */
.L_x_1665:
[----:B------:R-:W-:Y:S05]  /*22c0*/  BSYNC.RECONVERGENT B0 ;  /* 0x0000000000007941 */ /* 0x000fea0003800200 */
.L_x_1664:
        /* <DEDUP_REMOVED lines=29> */
.L_x_1667:
[----:B------:R-:W-:Y:S05]  /*24a0*/  BSYNC.RECONVERGENT B0 ;  /* 0x0000000000007941 */ /* 0x000fea0003800200 */
.L_x_1666:
        /* <DEDUP_REMOVED lines=33> */
.L_x_1670:
        /* <DEDUP_REMOVED lines=8> */
.L_x_1669:
        /* <DEDUP_REMOVED lines=17> */
.L_x_1672:
        /* <DEDUP_REMOVED lines=153> */
.L_x_1671:
        /* <DEDUP_REMOVED lines=44> */
.L_x_1673:
        /* <DEDUP_REMOVED lines=20> */
.L_x_1674:
        /* <DEDUP_REMOVED lines=11> */
.L_x_1675:
[----:B0-----:R-:W-:Y:S05]  /*3690*/  BSYNC.RECONVERGENT B0 ;  /* 0x0000000000007941 */ /* 0x001fea0003800200 */
.L_x_1668:
        /* <DEDUP_REMOVED lines=63> */
.L_x_1676:
        /* <DEDUP_REMOVED lines=25> */
.L_x_1678:
[----:B------:R-:W-:Y:S05]  /*3c20*/  BSYNC.RECONVERGENT B0 ;  /* 0x0000000000007941 */ /* 0x000fea0003800200 */
.L_x_1677:
        /* <DEDUP_REMOVED lines=19> */
.L_x_1679:
        /* <DEDUP_REMOVED lines=17> */
.L_x_1681:
[----:B------:R-:W-:Y:S05]  /*3e70*/  BSYNC.RECONVERGENT B0 ;  /* 0x0000000000007941 */ /* 0x000fea0003800200 */
.L_x_1680:
        /* <DEDUP_REMOVED lines=19> */
.L_x_1682:
        /* <DEDUP_REMOVED lines=18> */
.L_x_1684:
[----:B------:R-:W-:Y:S05]  /*40d0*/  BSYNC.RECONVERGENT B0 ;  /* 0x0000000000007941 */ /* 0x000fea0003800200 */
.L_x_1683:
        /* <DEDUP_REMOVED lines=19> */
.L_x_1685:
        /* <DEDUP_REMOVED lines=17> */
.L_x_1687:
[----:B------:R-:W-:Y:S05]  /*4320*/  BSYNC.RECONVERGENT B0 ;  /* 0x0000000000007941 */ /* 0x000fea0003800200 */
.L_x_1686:
        /* <DEDUP_REMOVED lines=8> */
.L_x_1657:
        /* <DEDUP_REMOVED lines=15> */
.L_x_1690:
[----:B------:R-:W-:Y:S05]  /*44a0*/  BSYNC.RECONVERGENT B0 ;  /* 0x0000000000007941 */ /* 0x000fea0003800200 */
.L_x_1689:
        /* <DEDUP_REMOVED lines=11> */
.L_x_1692:
[----:B------:R-:W2:Y:S04]  /*4560*/  LDG.E.STRONG.GPU R5, desc[UR14][R2.64] ;  /* 0x0000000e02057981 */ /* 0x000ea8000c1ef900 */
[----:B--2---:R-:W-:Y:S01]  /*4570*/  CCTL.IVALL ;  /* 0x00000000ff00798f */ /* 0x004fe20002000000 */
[----:B------:R-:W-:Y:S05]  /*4580*/  YIELD ;  /* 0x0000000000007946 */ /* 0x000fea0003800000 */
[----:B------:R-:W-:-:S13]  /*4590*/  ISETP.NE.AND P0, PT, R5, R4, PT ;  /* 0x000000040500720c */ /* 0x000fda0003f05270 */
[----:B------:R-:W-:Y:S05]  /*45a0*/  @P0 BRA `(.L_x_1692) ;  /* 0xfffffffc00ec0947 */ /* 0x000fea000383ffff */
.L_x_1691:
        /* <DEDUP_REMOVED lines=74> */
.L_x_1695:
        /* <DEDUP_REMOVED lines=31> */
.L_x_1694:
[----:B------:R-:W-:Y:S05]  /*4c40*/  BSYNC.RECONVERGENT B0 ;  /* 0x0000000000007941 */ /* 0x000fea0003800200 */
.L_x_1693:
        /* <DEDUP_REMOVED lines=10> */
.L_x_1696:
        /* <DEDUP_REMOVED lines=87> */
.L_x_1697:
        /* <DEDUP_REMOVED lines=10> */
.L_x_4525:


//--------------------- .text._Z35group_norm_nhwc_bwd_one_pass_kernelI11Fp32IOFp16WLi128ELi84ELi672EEv26Group_norm_nhwc_bwd_params --------------------------
	.section	.text._Z35group_norm_nhwc_bwd_one_pass_kernelI11Fp32IOFp16WLi128ELi84ELi672EEv26Group_norm_nhwc_bwd_params,"ax",@progbits
	.align	128
        .global         _Z35group_norm_nhwc_bwd_one_pass_kernelI11Fp32IOFp16WLi128ELi84ELi672EEv26Group_norm_nhwc_bwd_params
        .type           _Z35group_norm_nhwc_bwd_one_pass_kernelI11Fp32IOFp16WLi128ELi84ELi672EEv26Group_norm_nhwc_bwd_params,@function
        .size           _Z35group_norm_nhwc_bwd_one_pass_kernelI11Fp32IOFp16WLi128ELi84ELi672EEv26Group_norm_nhwc_bwd_params,(.L_x_4526 - _Z35group_norm_nhwc_bwd_one_pass_kernelI11Fp32IOFp16WLi128ELi84ELi672EEv26Group_norm_nhwc_bwd_params)
        .other          _Z35group_norm_nhwc_bwd_one_pass_kernelI11Fp32IOFp16WLi128ELi84ELi672EEv26Group_norm_nhwc_bwd_params,@"STO_CUDA_ENTRY STV_DEFAULT"
_Z35group_norm_nhwc_bwd_one_pass_kernelI11Fp32IOFp16WLi128ELi84ELi672EEv26Group_norm_nhwc_bwd_params:
.text._Z35group_norm_nhwc_bwd_one_pass_kernelI11Fp32IOFp16WLi128ELi84ELi672EEv26Group_norm_nhwc_bwd_params:
        /* <DEDUP_REMOVED lines=35> */
.L_x_1741:
        /* <DEDUP_REMOVED lines=262> */
[----:B--2---:R-:W-:Y:S02]  /*1290*/  @P2 HADD2.F32 R59, -RZ, R41.H0_H0 ;  /* 0x20000029ff3b2230 */ /* 0x004fe40000004100 */
[----:B---3--:R-:W-:Y:S02]  /*12a0*/  @P2 HADD2.F32 R60, -RZ, R40.H0_H0 ;  /* 0x20000028ff3c2230 */ /* 0x008fe40000004100 */
[----:B----4-:R-:W-:Y:S02]  /*12b0*/  HADD2.F32 R52, -RZ, R52.H0_H0 ;  /* 0x20000034ff347230 */ /* 0x010fe40000004100 */
[----:B------:R-:W-:Y:S01]  /*12c0*/  HADD2.F32 R0, -RZ, R0.H0_H0 ;  /* 0x20000000ff007230 */ /* 0x000fe20000004100 */
        /* <DEDUP_REMOVED lines=114> */
.L_x_1699:
        /* <DEDUP_REMOVED lines=256> */
.L_x_1700:
        /* <DEDUP_REMOVED lines=36> */
.L_x_1702:
[----:B------:R-:W-:Y:S05]  /*2c30*/  BSYNC.RECONVERGENT B0 ;  /* 0x0000000000007941 */ /* 0x000fea0003800200 */
.L_x_1701:
        /* <DEDUP_REMOVED lines=56> */
.L_x_1704:
[----:B------:R-:W-:Y:S05]  /*2fc0*/  BSYNC.RECONVERGENT B0 ;  /* 0x0000000000007941 */ /* 0x000fea0003800200 */
.L_x_1703:
        /* <DEDUP_REMOVED lines=78> */
.L_x_1706:
[----:B------:R-:W-:Y:S05]  /*34b0*/  BSYNC.RECONVERGENT B0 ;  /* 0x0000000000007941 */ /* 0x000fea0003800200 */
.L_x_1705:
        /* <DEDUP_REMOVED lines=29> */
.L_x_1708:
[----:B------:R-:W-:Y:S05]  /*3690*/  BSYNC.RECONVERGENT B0 ;  /* 0x0000000000007941 */ /* 0x000fea0003800200 */
.L_x_1707:
        /* <DEDUP_REMOVED lines=23> */
.L_x_1711:
[----:B-1----:R-:W4:Y:S04]  /*3810*/  LDG.E.STRONG.GPU R34, desc[UR8][R32.64] ;  /* 0x0000000820227981 */ /* 0x002f28000c1ef900 */
[----:B----4-:R-:W-:Y:S01]  /*3820*/  CCTL.IVALL ;  /* 0x00000000ff00798f */ /* 0x010fe20002000000 */
[----:B------:R-:W-:Y:S05]  /*3830*/  YIELD ;  /* 0x0000000000007946 */ /* 0x000fea0003800000 */
[----:B------:R-:W-:-:S13]  /*3840*/  ISETP.NE.AND P1, PT, R34, R39, PT ;  /* 0x000000272200720c */ /* 0x000fda0003f25270 */
[----:B------:R-:W-:Y:S05]  /*3850*/  @P1 BRA `(.L_x_1711) ;  /* 0xfffffffc00ec1947 */ /* 0x000fea000383ffff */
.L_x_1710:
        /* <DEDUP_REMOVED lines=14> */
.L_x_1713:
        /* <DEDUP_REMOVED lines=60> */
.L_x_1712:
        /* <DEDUP_REMOVED lines=34> */
.L_x_1714:
        /* <DEDUP_REMOVED lines=18> */
.L_x_1715:
        /* <DEDUP_REMOVED lines=9> */
.L_x_1716:
[----:B------:R-:W-:Y:S05]  /*40d0*/  BSYNC.RECONVERGENT B0 ;  /* 0x0000000000007941 */ /* 0x000fea0003800200 */
.L_x_1709:
        /* <DEDUP_REMOVED lines=40> */
.L_x_1717:
        /* <DEDUP_REMOVED lines=21> */
.L_x_1719:
[----:B------:R-:W-:Y:S05]  /*44b0*/  BSYNC.RECONVERGENT B0 ;  /* 0x0000000000007941 */ /* 0x000fea0003800200 */
.L_x_1718:
        /* <DEDUP_REMOVED lines=21> */
.L_x_1720:
        /* <DEDUP_REMOVED lines=20> */
.L_x_1722:
[----:B------:R-:W-:Y:S05]  /*4750*/  BSYNC.RECONVERGENT B0 ;  /* 0x0000000000007941 */ /* 0x000fea0003800200 */
.L_x_1721:
        /* <DEDUP_REMOVED lines=23> */
.L_x_1723:
        /* <DEDUP_REMOVED lines=21> */
.L_x_1725:
[----:B------:R-:W-:Y:S05]  /*4a20*/  BSYNC.RECONVERGENT B0 ;  /* 0x0000000000007941 */ /* 0x000fea0003800200 */
.L_x_1724:
        /* <DEDUP_REMOVED lines=66> */
.L_x_1726:
        /* <DEDUP_REMOVED lines=17> */
.L_x_1728:
[----:B------:R-:W-:Y:S05]  /*4f60*/  BSYNC.RECONVERGENT B0 ;  /* 0x0000000000007941 */ /* 0x000fea0003800200 */
.L_x_1727:
        /* <DEDUP_REMOVED lines=19> */
.L_x_1729:
        /* <DEDUP_REMOVED lines=17> */
.L_x_1731:
[----:B------:R-:W-:Y:S05]  /*51b0*/  BSYNC.RECONVERGENT B0 ;  /* 0x0000000000007941 */ /* 0x000fea0003800200 */
.L_x_1730:
        /* <DEDUP_REMOVED lines=19> */
.L_x_1732:
        /* <DEDUP_REMOVED lines=17> */
.L_x_1734:
[----:B------:R-:W-:Y:S05]  /*5400*/  BSYNC.RECONVERGENT B0 ;  /* 0x0000000000007941 */ /* 0x000fea0003800200 */
.L_x_1733:
        /* <DEDUP_REMOVED lines=19> */
.L_x_1735:
        /* <DEDUP_REMOVED lines=18> */
.L_x_1737:
[----:B------:R-:W-:Y:S05]  /*5660*/  BSYNC.RECONVERGENT B0 ;  /* 0x0000000000007941 */ /* 0x000fea0003800200 */
.L_x_1736:
        /* <DEDUP_REMOVED lines=19> */
.L_x_1738:
        /* <DEDUP_REMOVED lines=17> */
.L_x_1740:
[----:B------:R-:W-:Y:S05]  /*58b0*/  BSYNC.RECONVERGENT B0 ;  /* 0x0000000000007941 */ /* 0x000fea0003800200 */
.L_x_1739:
[----:B------:R-:W-:Y:S02]  /*58c0*/  IADD3 R61, PT, PT, R56, R61, RZ ;  /* 0x0000003d383d7210 */ /* 0x000fe40007ffe0ff */
[----:B------:R-:W-:Y:S02]  /*58d0*/  IADD3 R62, PT, PT, R62, 0x1, RZ ;  /* 0x000000013e3e7810 */ /* 0x000fe40007ffe0ff */
[----:B------:R-:W-:-:S13]  /*58e0*/  ISETP.GE.AND P0, PT, R61, UR4, PT ;  /* 0x000000043d007c0c */ /* 0x000fda000bf06270 */
[----:B------:R-:W-:Y:S05]  /*58f0*/  @!P0 BRA `(.L_x_1741) ;  /* 0xffffffa8004c8947 */ /* 0x000fea000383ffff */
.L_x_1698:
        /* <DEDUP_REMOVED lines=19> */
.L_x_1743:
[----:B------:R-:W-:Y:S05]  /*5a30*/  BSYNC.RECONVERGENT B0 ;  /* 0x0000000000007941 */ /* 0x000fea0003800200 */
.L_x_1742:
[----:B------:R-:W-:Y:S05]  /*5a40*/  @P0 EXIT ;  /* 0x000000000000094d */ /* 0x000fea0003800000 */
[----:B------:R-:W-:Y:S05]  /*5a50*/  @P2 BRA `(.L_x_1744) ;  /* 0x0000000000202947 */ /* 0x000fea0003800000 */
[----:B------:R-:W-:-:S05]  /*5a60*/  IMAD R0, R4, R7, RZ ;  /* 0x0000000704007224 */ /* 0x000fca00078e02ff */
[----:B------:R-:W-:-:S13]  /*5a70*/  ISETP.NE.AND P0, PT, R0, -0x1, PT ;  /* 0xffffffff0000780c */ /* 0x000fda0003f05270 */
[----:B------:R-:W-:Y:S05]  /*5a80*/  @!P0 BRA `(.L_x_1744) ;  /* 0x0000000000148947 */ /* 0x000fea0003800000 */
.L_x_1745:
[----:B0-----:R-:W2:Y:S04]  /*5a90*/  LDG.E.STRONG.GPU R5, desc[UR8][R2.64] ;  /* 0x0000000802057981 */ /* 0x001ea8000c1ef900 */
[----:B--2---:R-:W-:Y:S01]  /*5aa0*/  CCTL.IVALL ;  /* 0x00000000ff00798f */ /* 0x004fe20002000000 */
[----:B------:R-:W-:Y:S05]  /*5ab0*/  YIELD ;  /* 0x0000000000007946 */ /* 0x000fea0003800000 */
[----:B------:R-:W-:-:S13]  /*5ac0*/  ISETP.NE.AND P0, PT, R5, R0, PT ;  /* 0x000000000500720c */ /* 0x000fda0003f05270 */
[----:B------:R-:W-:Y:S05]  /*5ad0*/  @P0 BRA `(.L_x_1745) ;  /* 0xfffffffc00ec0947 */ /* 0x000fea000383ffff */
.L_x_1744:
        /* <DEDUP_REMOVED lines=73> */
.L_x_1748:
        /* <DEDUP_REMOVED lines=26> */
[----:B----4-:R-:W-:Y:S01]  /*6110*/  F2FP.F16.F32.PACK_AB R19, R15, R12 ;  /* 0x0000000c0f13723e */ /* 0x010fe200000000ff */
[----:B------:R0:W-:Y:S04]  /*6120*/  STG.E desc[UR8][R6.64], R17 ;  /* 0x0000001106007986 */ /* 0x0001e8000c101908 */
[----:B------:R0:W-:Y:S01]  /*6130*/  STG.E desc[UR8][R8.64], R19 ;  /* 0x0000001308007986 */ /* 0x0001e2000c101908 */
[----:B------:R-:W-:Y:S01]  /*6140*/  IADD3.X R23, PT, PT, RZ, R23, RZ, P3, !PT ;  /* 0x00000017ff177210 */ /* 0x000fe20001ffe4ff */
[----:B------:R-:W-:Y:S06]  /*6150*/  @P1 BRA `(.L_x_1748) ;  /* 0xfffffffc00841947 */ /* 0x000fec000383ffff */
.L_x_1747:
[----:B------:R-:W-:Y:S05]  /*6160*/  BSYNC.RECONVERGENT B0 ;  /* 0x0000000000007941 */ /* 0x000fea0003800200 */
.L_x_1746:
        /* <DEDUP_REMOVED lines=10> */
.L_x_1749:
        /* <DEDUP_REMOVED lines=22> */
[----:B----4-:R-:W-:-:S02]  /*6370*/  F2FP.F16.F32.PACK_AB R31, R7, R2 ;  /* 0x00000002071f723e */ /* 0x010fc400000000ff */
[----:B------:R-:W-:-:S04]  /*6380*/  LOP3.LUT R2, R59, 0x3, RZ, 0xc0, !PT ;  /* 0x000000033b027812 */ /* 0x000fc800078ec0ff */
[----:B------:R-:W-:Y:S02]  /*6390*/  IADD3.X R9, PT, PT, R2, UR5, RZ, P1, !PT ;  /* 0x0000000502097c10 */ /* 0x000fe40008ffe4ff */
[----:B-----5:R-:W-:Y:S02]  /*63a0*/  F2FP.F16.F32.PACK_AB R33, R25, R12 ;  /* 0x0000000c1921723e */ /* 0x020fe400000000ff */
        /* <DEDUP_REMOVED lines=20> */
[----:B----4-:R-:W-:-:S03]  /*64f0*/  F2FP.F16.F32.PACK_AB R35, R35, R10 ;  /* 0x0000000a2323723e */ /* 0x010fc600000000ff */
        /* <DEDUP_REMOVED lines=14> */
[----:B----4-:R-:W-:Y:S02]  /*65e0*/  F2FP.F16.F32.PACK_AB R33, R33, R2 ;  /* 0x000000022121723e */ /* 0x010fe400000000ff */
[----:B-----5:R-:W-:-:S03]  /*65f0*/  F2FP.F16.F32.PACK_AB R37, R37, R10 ;  /* 0x0000000a2525723e */ /* 0x020fc600000000ff */
        /* <DEDUP_REMOVED lines=18> */
[----:B-----5:R-:W-:Y:S02]  /*6720*/  F2FP.F16.F32.PACK_AB R13, R13, R8 ;  /* 0x000000080d0d723e */ /* 0x020fe400000000ff */
[----:B---3--:R-:W-:-:S03]  /*6730*/  F2FP.F16.F32.PACK_AB R7, R5, R6 ;  /* 0x000000060507723e */ /* 0x008fc600000000ff */
[----:B------:R4:W-:Y:S04]  /*6740*/  STG.E desc[UR8][R26.64], R13 ;  /* 0x0000000d1a007986 */ /* 0x0009e8000c101908 */
[----:B------:R4:W-:Y:S02]  /*6750*/  STG.E desc[UR8][R28.64], R7 ;  /* 0x000000071c007986 */ /* 0x0009e4000c101908 */
[----:B------:R-:W-:Y:S05]  /*6760*/  @P0 BRA `(.L_x_1749) ;  /* 0xfffffff800a80947 */ /* 0x000fea000383ffff */
[----:B------:R-:W-:Y:S05]  /*6770*/  EXIT ;  /* 0x000000000000794d */ /* 0x000fea0003800000 */
.L_x_1750:
        /* <DEDUP_REMOVED lines=16> */
.L_x_4526:


//--------------------- .text._Z35group_norm_nhwc_bwd_one_pass_kernelI11Fp32IOFp16WLi256ELi84ELi672EEv26Group_norm_nhwc_bwd_params --------------------------
	.section	.text._Z35group_norm_nhwc_bwd_one_pass_kernelI11Fp32IOFp16WLi256ELi84ELi672EEv26Group_norm_nhwc_bwd_params,"ax",@progbits
	.align	128
        .global         _Z35group_norm_nhwc_bwd_one_pass_kernelI11Fp32IOFp16WLi256ELi84ELi672EEv26Group_norm_nhwc_bwd_params
        .type           _Z35group_norm_nhwc_bwd_one_pass_kernelI11Fp32IOFp16WLi256ELi84ELi672EEv26Group_norm_nhwc_bwd_params,@function
        .size           _Z35group_norm_nhwc_bwd_one_pass_kernelI11Fp32IOFp16WLi256ELi84ELi672EEv26Group_norm_nhwc_bwd_params,(.L_x_4527 - _Z35group_norm_nhwc_bwd_one_pass_kernelI11Fp32IOFp16WLi256ELi84ELi672EEv26Group_norm_nhwc_bwd_params)
        .other          _Z35group_norm_nhwc_bwd_one_pass_kernelI11Fp32IOFp16WLi256ELi84ELi672EEv26Group_norm_nhwc_bwd_params,@"STO_CUDA_ENTRY STV_DEFAULT"
_Z35group_norm_nhwc_bwd_one_pass_kernelI11Fp32IOFp16WLi256ELi84ELi672EEv26Group_norm_nhwc_bwd_params:
.text._Z35group_norm_nhwc_bwd_one_pass_kernelI11Fp32IOFp16WLi256ELi84ELi672EEv26Group_norm_nhwc_bwd_params:
        /* <DEDUP_REMOVED lines=24> */
.L_x_1818:
        /* <DEDUP_REMOVED lines=464> */
[----:B--2---:R-:W-:Y:S02]  /*1e80*/  @P3 HADD2.F32 R4, -RZ, R0.H0_H0 ;  /* 0x20000000ff043230 */ /* 0x004fe40000004100 */
[----:B---3--:R-:W-:Y:S02]  /*1e90*/  HADD2.F32 R47, -RZ, R47.H0_H0 ;  /* 0x2000002fff2f7230 */ /* 0x008fe40000004100 */
[----:B------:R-:W-:Y:S02]  /*1ea0*/  HADD2.F32 R46, -RZ, R46.H0_H0 ;  /* 0x2000002eff2e7230 */ /* 0x000fe40000004100 */
[----:B------:R-:W-:Y:S01]  /*1eb0*/  @P3 HADD2.F32 R5, -RZ, R32.H0_H0 ;  /* 0x20000020ff053230 */ /* 0x000fe20000004100 */
        /* <DEDUP_REMOVED lines=229> */
.L_x_1752:
        /* <DEDUP_REMOVED lines=514> */
.L_x_1753:
        /* <DEDUP_REMOVED lines=45> */
.L_x_1755:
[----:B------:R-:W-:Y:S05]  /*5000*/  BSYNC.RECONVERGENT B0 ;  /* 0x0000000000007941 */ /* 0x000fea0003800200 */
.L_x_1754:
        /* <DEDUP_REMOVED lines=56> */
.L_x_1757:
[----:B------:R-:W-:Y:S05]  /*5390*/  BSYNC.RECONVERGENT B0 ;  /* 0x0000000000007941 */ /* 0x000fea0003800200 */
.L_x_1756:
        /* <DEDUP_REMOVED lines=78> */
.L_x_1759:
[----:B------:R-:W-:Y:S05]  /*5880*/  BSYNC.RECONVERGENT B0 ;  /* 0x0000000000007941 */ /* 0x000fea0003800200 */
.L_x_1758:
        /* <DEDUP_REMOVED lines=30> */
.L_x_1761:
[----:B------:R-:W-:Y:S05]  /*5a70*/  BSYNC.RECONVERGENT B0 ;  /* 0x0000000000007941 */ /* 0x000fea0003800200 */
.L_x_1760:
        /* <DEDUP_REMOVED lines=30> */
.L_x_1764:
        /* <DEDUP_REMOVED lines=10> */
.L_x_1763:
        /* <DEDUP_REMOVED lines=18> */
.L_x_1766:
        /* <DEDUP_REMOVED lines=152> */
.L_x_1765:
        /* <DEDUP_REMOVED lines=72> */
.L_x_1767:
        /* <DEDUP_REMOVED lines=38> */
.L_x_1768:
        /* <DEDUP_REMOVED lines=19> */
.L_x_1769:
[----:B------:R-:W-:Y:S05]  /*6fb0*/  BSYNC.RECONVERGENT B0 ;  /* 0x0000000000007941 */ /* 0x000fea0003800200 */
.L_x_1762:
        /* <DEDUP_REMOVED lines=38> */
.L_x_1770:
        /* <DEDUP_REMOVED lines=26> */
.L_x_1772:
[----:B------:R-:W-:Y:S05]  /*73c0*/  BSYNC.RECONVERGENT B0 ;  /* 0x0000000000007941 */ /* 0x000fea0003800200 */
.L_x_1771:
        /* <DEDUP_REMOVED lines=26> */
.L_x_1773:
        /* <DEDUP_REMOVED lines=22> */
.L_x_1775:
[----:B------:R-:W-:Y:S05]  /*76d0*/  BSYNC.RECONVERGENT B0 ;  /* 0x0000000000007941 */ /* 0x000fea0003800200 */
.L_x_1774:
        /* <DEDUP_REMOVED lines=29> */
.L_x_1776:
        /* <DEDUP_REMOVED lines=20> */
.L_x_1778:
[----:B------:R-:W-:Y:S05]  /*79f0*/  BSYNC.RECONVERGENT B0 ;  /* 0x0000000000007941 */ /* 0x000fea0003800200 */
.L_x_1777:
        /* <DEDUP_REMOVED lines=29> */
.L_x_1779:
        /* <DEDUP_REMOVED lines=20> */
.L_x_1781:
[----:B------:R-:W-:Y:S05]  /*7d10*/  BSYNC.RECONVERGENT B0 ;  /* 0x0000000000007941 */ /* 0x000fea0003800200 */
.L_x_1780:
        /* <DEDUP_REMOVED lines=39> */
.L_x_1782:
        /* <DEDUP_REMOVED lines=22> */
.L_x_1784:
[----:B------:R-:W-:Y:S05]  /*80f0*/  BSYNC.RECONVERGENT B0 ;  /* 0x0000000000007941 */ /* 0x000fea0003800200 */
.L_x_1783:
        /* <DEDUP_REMOVED lines=21> */
.L_x_1785:
        /* <DEDUP_REMOVED lines=21> */
.L_x_1787:
[----:B------:R-:W-:Y:S05]  /*83a0*/  BSYNC.RECONVERGENT B0 ;  /* 0x0000000000007941 */ /* 0x000fea0003800200 */
.L_x_1786:
        /* <DEDUP_REMOVED lines=21> */
.L_x_1788:
        /* <DEDUP_REMOVED lines=21> */
.L_x_1790:
[----:B------:R-:W-:Y:S05]  /*8650*/  BSYNC.RECONVERGENT B0 ;  /* 0x0000000000007941 */ /* 0x000fea0003800200 */
.L_x_1789:
        /* <DEDUP_REMOVED lines=21> */
.L_x_1791:
        /* <DEDUP_REMOVED lines=20> */
.L_x_1793:
[----:B------:R-:W-:Y:S05]  /*88f0*/  BSYNC.RECONVERGENT B0 ;  /* 0x0000000000007941 */ /* 0x000fea0003800200 */
.L_x_1792:
        /* <DEDUP_REMOVED lines=48> */
.L_x_1794:
        /* <DEDUP_REMOVED lines=21> */
.L_x_1796:
[----:B------:R-:W-:Y:S05]  /*8d50*/  BSYNC.RECONVERGENT B0 ;  /* 0x0000000000007941 */ /* 0x000fea0003800200 */
.L_x_1795:
        /* <DEDUP_REMOVED lines=21> */
.L_x_1797:
        /* <DEDUP_REMOVED lines=21> */
.L_x_1799:
[----:B------:R-:W-:Y:S05]  /*9000*/  BSYNC.RECONVERGENT B0 ;  /* 0x0000000000007941 */ /* 0x000fea0003800200 */
.L_x_1798:
        /* <DEDUP_REMOVED lines=21> */
.L_x_1800:
        /* <DEDUP_REMOVED lines=21> */
.L_x_1802:
[----:B------:R-:W-:Y:S05]  /*92b0*/  BSYNC.RECONVERGENT B0 ;  /* 0x0000000000007941 */ /* 0x000fea0003800200 */
.L_x_1801:
        /* <DEDUP_REMOVED lines=21> */
.L_x_1803:
        /* <DEDUP_REMOVED lines=21> */
.L_x_1805:
[----:B------:R-:W-:Y:S05]  /*9560*/  BSYNC.RECONVERGENT B0 ;  /* 0x0000000000007941 */ /* 0x000fea0003800200 */
.L_x_1804:
        /* <DEDUP_REMOVED lines=21> */
.L_x_1806:
        /* <DEDUP_REMOVED lines=21> */
.L_x_1808:
[----:B------:R-:W-:Y:S05]  /*9810*/  BSYNC.RECONVERGENT B0 ;  /* 0x0000000000007941 */ /* 0x000fea0003800200 */
.L_x_1807:
        /* <DEDUP_REMOVED lines=21> */
.L_x_1809:
        /* <DEDUP_REMOVED lines=21> */
.L_x_1811:
[----:B------:R-:W-:Y:S05]  /*9ac0*/  BSYNC.RECONVERGENT B0 ;  /* 0x0000000000007941 */ /* 0x000fea0003800200 */
.L_x_1810:
        /* <DEDUP_REMOVED lines=21> */
.L_x_1812:
        /* <DEDUP_REMOVED lines=29> */
.L_x_1814:
[----:B------:R-:W-:Y:S05]  /*9df0*/  BSYNC.RECONVERGENT B0 ;  /* 0x0000000000007941 */ /* 0x000fea0003800200 */
.L_x_1813:
        /* <DEDUP_REMOVED lines=19> */
.L_x_1815:
        /* <DEDUP_REMOVED lines=17> */
.L_x_1817:
[----:B------:R-:W-:Y:S05]  /*a040*/  BSYNC.RECONVERGENT B0 ;  /* 0x0000000000007941 */ /* 0x000fea0003800200 */
.L_x_1816:
        /* <DEDUP_REMOVED lines=8> */
.L_x_1751:
        /* <DEDUP_REMOVED lines=15> */
.L_x_1820:
[----:B------:R-:W-:Y:S05]  /*a1c0*/  BSYNC.RECONVERGENT B0 ;  /* 0x0000000000007941 */ /* 0x000fea0003800200 */
.L_x_1819:
        /* <DEDUP_REMOVED lines=11> */
.L_x_1822:
[----:B------:R-:W3:Y:S04]  /*a280*/  LDG.E.STRONG.GPU R5, desc[UR12][R2.64] ;  /* 0x0000000c02057981 */ /* 0x000ee8000c1ef900 */
[----:B---3--:R-:W-:Y:S01]  /*a290*/  CCTL.IVALL ;  /* 0x00000000ff00798f */ /* 0x008fe20002000000 */
[----:B------:R-:W-:Y:S05]  /*a2a0*/  YIELD ;  /* 0x0000000000007946 */ /* 0x000fea0003800000 */
[----:B------:R-:W-:-:S13]  /*a2b0*/  ISETP.NE.AND P0, PT, R5, R4, PT ;  /* 0x000000040500720c */ /* 0x000fda0003f05270 */
[----:B------:R-:W-:Y:S05]  /*a2c0*/  @P0 BRA `(.L_x_1822) ;  /* 0xfffffffc00ec0947 */ /* 0x000fea000383ffff */
.L_x_1821:
        /* <DEDUP_REMOVED lines=74> */
.L_x_1825:
        /* <DEDUP_REMOVED lines=24> */
[----:B---3--:R-:W-:Y:S02]  /*a8f0*/  F2FP.F16.F32.PACK_AB R19, R13, R4 ;  /* 0x000000040d13723e */ /* 0x008fe400000000ff */
[-C--:B------:R-:W-:Y:S02]  /*a900*/  MOV R13, R25.reuse ;  /* 0x00000019000d7202 */ /* 0x080fe40000000f00 */
[----:B-----5:R-:W-:Y:S01]  /*a910*/  F2FP.F16.F32.PACK_AB R21, R17, R14 ;  /* 0x0000000e1115723e */ /* 0x020fe200000000ff */
[----:B------:R0:W-:Y:S04]  /*a920*/  STG.E desc[UR12][R8.64], R19 ;  /* 0x0000001308007986 */ /* 0x0001e8000c10190c */
[----:B------:R0:W-:Y:S01]  /*a930*/  STG.E desc[UR12][R12.64], R21 ;  /* 0x000000150c007986 */ /* 0x0001e2000c10190c */
[----:B------:R-:W-:Y:S01]  /*a940*/  IADD3.X R25, PT, PT, RZ, R25, RZ, P3, !PT ;  /* 0x00000019ff197210 */ /* 0x000fe20001ffe4ff */
[----:B------:R-:W-:Y:S06]  /*a950*/  @P1 BRA `(.L_x_1825) ;  /* 0xfffffffc00841947 */ /* 0x000fec000383ffff */
.L_x_1824:
[----:B------:R-:W-:Y:S05]  /*a960*/  BSYNC.RECONVERGENT B0 ;  /* 0x0000000000007941 */ /* 0x000fea0003800200 */
.L_x_1823:
        /* <DEDUP_REMOVED lines=10> */
.L_x_1826:
        /* <DEDUP_REMOVED lines=21> */
[----:B---3--:R-:W-:Y:S02]  /*ab60*/  F2FP.F16.F32.PACK_AB R31, R7, R4 ;  /* 0x00000004071f723e */ /* 0x008fe400000000ff */
[----:B------:R-:W-:-:S04]  /*ab70*/  LOP3.LUT R4, R22, 0x3, RZ, 0xc0, !PT ;  /* 0x0000000316047812 */ /* 0x000fc800078ec0ff */
        /* <DEDUP_REMOVED lines=22> */
[----:B----4-:R-:W-:Y:S02]  /*ace0*/  F2FP.F16.F32.PACK_AB R31, R31, R10 ;  /* 0x0000000a1f1f723e */ /* 0x010fe400000000ff */
[----:B-----5:R-:W-:-:S03]  /*acf0*/  F2FP.F16.F32.PACK_AB R35, R35, R14 ;  /* 0x0000000e2323723e */ /* 0x020fc600000000ff */
        /* <DEDUP_REMOVED lines=14> */
[----:B-----5:R-:W-:Y:S02]  /*ade0*/  F2FP.F16.F32.PACK_AB R33, R33, R10 ;  /* 0x0000000a2121723e */ /* 0x020fe400000000ff */
[----:B---3--:R-:W-:-:S03]  /*adf0*/  F2FP.F16.F32.PACK_AB R37, R37, R14 ;  /* 0x0000000e2525723e */ /* 0x008fc600000000ff */
        /* <DEDUP_REMOVED lines=17> */
[----:B-----5:R-:W-:Y:S02]  /*af10*/  F2FP.F16.F32.PACK_AB R13, R13, R8 ;  /* 0x000000080d0d723e */ /* 0x020fe400000000ff */
[----:B--2---:R-:W-:-:S03]  /*af20*/  F2FP.F16.F32.PACK_AB R7, R5, R6 ;  /* 0x000000060507723e */ /* 0x004fc600000000ff */
[----:B------:R3:W-:Y:S04]  /*af30*/  STG.E desc[UR12][R26.64], R13 ;  /* 0x0000000d1a007986 */ /* 0x0007e8000c10190c */
[----:B------:R3:W-:Y:S01]  /*af40*/  STG.E desc[UR12][R28.64], R7 ;  /* 0x000000071c007986 */ /* 0x0007e2000c10190c */
[----:B------:R-:W-:Y:S01]  /*af50*/  HFMA2 R5, -RZ, RZ, 0, 0 ;  /* 0x00000000ff057431 */ /* 0x000fe200000001ff */
[----:B------:R-:W-:Y:S06]  /*af60*/  @P0 BRA `(.L_x_1826) ;  /* 0xfffffff800a80947 */ /* 0x000fec000383ffff */
[----:B------:R-:W-:Y:S05]  /*af70*/  EXIT ;  /* 0x000000000000794d */ /* 0x000fea0003800000 */
.L_x_1827:
        /* <DEDUP_REMOVED lines=16> */
.L_x_4527:


//--------------------- .text._Z35group_norm_nhwc_bwd_one_pass_kernelI11Fp32IOFp16WLi512ELi84ELi672EEv26Group_norm_nhwc_bwd_params --------------------------
	.section	.text._Z35group_norm_nhwc_bwd_one_pass_kernelI11Fp32IOFp16WLi512ELi84ELi672EEv26Group_norm_nhwc_bwd_params,"ax",@progbits
	.align	128
        .global         _Z35group_norm_nhwc_bwd_one_pass_kernelI11Fp32IOFp16WLi512ELi84ELi672EEv26Group_norm_nhwc_bwd_params
        .type           _Z35group_norm_nhwc_bwd_one_pass_kernelI11Fp32IOFp16WLi512ELi84ELi672EEv26Group_norm_nhwc_bwd_params,@function
        .size           _Z35group_norm_nhwc_bwd_one_pass_kernelI11Fp32IOFp16WLi512ELi84ELi672EEv26Group_norm_nhwc_bwd_params,(.L_x_4528 - _Z35group_norm_nhwc_bwd_one_pass_kernelI11Fp32IOFp16WLi512ELi84ELi672EEv26Group_norm_nhwc_bwd_params)
        .other          _Z35group_norm_nhwc_bwd_one_pass_kernelI11Fp32IOFp16WLi512ELi84ELi672EEv26Group_norm_nhwc_bwd_params,@"STO_CUDA_ENTRY STV_DEFAULT"
_Z35group_norm_nhwc_bwd_one_pass_kernelI11Fp32IOFp16WLi512ELi84ELi672EEv26Group_norm_nhwc_bwd_params:
.text._Z35group_norm_nhwc_bwd_one_pass_kernelI11Fp32IOFp16WLi512ELi84ELi672EEv26Group_norm_nhwc_bwd_params:
        /* <DEDUP_REMOVED lines=28> */
.L_x_1854:
        /* <DEDUP_REMOVED lines=116> */
[----:B------:R4:W-:Y:S01]  /*0900*/  STL.64 [R1+0x598], R12 ;  /* 0x0005980c01007387 */ /* 0x0009e20000100a00 */
[----:B------:R-:W-:-:S02]  /*0910*/  @!P3 IMAD R29, R32, R25, R29 ;  /* 0x00000019201db224 */ /* 0x000fc400078e021d */
[----:B------:R-:W-:Y:S02]  /*0920*/  @!P3 IMAD.WIDE.U32 R24, R32, R24, R16 ;  /* 0x000000182018b225 */ /* 0x000fe400078e0010 */
[----:B------:R-:W3:Y:S03]  /*0930*/  @!P5 LDC.64 R16, c[0x0][0x3f8] ;  /* 0x0000fe00ff10db82 */ /* 0x000ee60000000a00 */
        /* <DEDUP_REMOVED lines=8> */
[----:B------:R-:W4:Y:S08]  /*09c0*/  @!P6 LDC.64 R24, c[0x0][0x398] ;  /* 0x0000e600ff18eb82 */ /* 0x000f300000000a00 */
        /* <DEDUP_REMOVED lines=23> */
[----:B------:R-:W-:Y:S02]  /*0b40*/  @!P6 IADD3 R24, P1, PT, R32, R24, RZ ;  /* 0x000000182018e210 */ /* 0x000fe40007f3e0ff */
[----:B------:R-:W-:Y:S01]  /*0b50*/  @!P5 IADD3 R3, PT, PT, R17, R3, RZ ;  /* 0x000000031103d210 */ /* 0x000fe20007ffe0ff */
[----:B------:R-:W3:Y:S01]  /*0b60*/  @!P4 LDC.64 R32, c[0x0][0x398] ;  /* 0x0000e600ff20cb82 */ /* 0x000ee20000000a00 */
[----:B------:R-:W-:Y:S02]  /*0b70*/  @!P5 SHF.L.U32 R17, R16, 0x2, RZ ;  /* 0x000000021011d819 */ /* 0x000fe400000006ff */
[----:B------:R-:W-:Y:S02]  /*0b80*/  @!P6 IADD3.X R25, PT, PT, R2, R25, RZ, P1, !PT ;  /* 0x000000190219e210 */ /* 0x000fe40000ffe4ff */
[----:B------:R-:W-:Y:S01]  /*0b90*/  @!P5 SHF.L.U64.HI R16, R16, 0x2, R3 ;  /* 0x000000021010d819 */ /* 0x000fe20000010203 */
[----:B0-----:R-:W-:Y:S01]  /*0ba0*/  @!P4 IMAD R34, R34, R10, RZ ;  /* 0x0000000a2222c224 */ /* 0x001fe200078e02ff */
        /* <DEDUP_REMOVED lines=14> */
[----:B---3--:R-:W-:Y:S02]  /*0c90*/  @!P4 IADD3 R32, P1, PT, R3, R32, RZ ;  /* 0x000000200320c210 */ /* 0x008fe40007f3e0ff */
[----:B------:R-:W-:Y:S02]  /*0ca0*/  SHF.R.S32.HI R11, RZ, 0x1f, R5 ;  /* 0x0000001fff0b7819 */ /* 0x000fe40000011405 */
[----:B------:R-:W-:-:S02]  /*0cb0*/  @!P4 IADD3.X R33, PT, PT, R2, R33, RZ, P1, !PT ;  /* 0x000000210221c210 */ /* 0x000fc40000ffe4ff */
[----:B------:R-:W-:-:S04]  /*0cc0*/  ISETP.GE.U32.AND P1, PT, R5, UR16, PT ;  /* 0x0000001005007c0c */ /* 0x000fc8000bf26070 */
        /* <DEDUP_REMOVED lines=32> */
[----:B------:R1:W-:Y:S04]  /*0ed0*/  STL.64 [R1+0x590], R14 ;  /* 0x0005900e01007387 */ /* 0x0003e80000100a00 */
        /* <DEDUP_REMOVED lines=437> */
[----:B------:R-:W-:Y:S01]  /*2a30*/  @!P1 SHF.L.U32 R10, R16, 0x2, RZ ;  /* 0x00000002100a9819 */ /* 0x000fe200000006ff */
[----:B------:R-:W-:Y:S01]  /*2a40*/  @!P2 STL.64 [R1+0x2e0], R18 ;  /* 0x0002e0120100a387 */ /* 0x000fe20000100a00 */
[----:B------:R-:W-:Y:S02]  /*2a50*/  @P2 LOP3.LUT R0, R0, 0x1, RZ, 0xfc, !PT ;  /* 0x0000000100002812 */ /* 0x000fe400078efcff */
[----:B------:R-:W-:-:S02]  /*2a60*/  @!P1 SHF.L.U64.HI R5, R16, 0x2, R5 ;  /* 0x0000000210059819 */ /* 0x000fc40000010205 */
[C---:B-1----:R-:W-:Y:S01]  /*2a70*/  @!P1 IADD3 R30, P2, PT, R10.reuse, R2, RZ ;  /* 0x000000020a1e9210 */ /* 0x042fe20007f5e0ff */
[----:B------:R0:W-:Y:S03]  /*2a80*/  STL [R1+0x558], R31 ;  /* 0x0005581f01007387 */ /* 0x0001e60000100800 */
[----:B0-----:R-:W-:Y:S02]  /*2a90*/  @!P1 IADD3.X R31, PT, PT, R5, R3, RZ, P2, !PT ;  /* 0x00000003051f9210 */ /* 0x001fe400017fe4ff */
        /* <DEDUP_REMOVED lines=45> */
[----:B------:R-:W-:Y:S02]  /*2d70*/  MOV R18, R12 ;  /* 0x0000000c00127202 */ /* 0x000fe40000000f00 */
[----:B------:R-:W-:Y:S02]  /*2d80*/  MOV R19, R13 ;  /* 0x0000000d00137202 */ /* 0x000fe40000000f00 */
        /* <DEDUP_REMOVED lines=65> */
[----:B------:R-:W-:Y:S04]  /*31a0*/  STL [R1+0x4b8], R4 ;  /* 0x0004b80401007387 */ /* 0x000fe80000100800 */
[----:B------:R-:W2:Y:S01]  /*31b0*/  LDL.LU.64 R16, [R1+0x260] ;  /* 0x0002600001107983 */ /* 0x000ea20000300a00 */
[----:B0-----:R-:W-:Y:S02]  /*31c0*/  @!P6 IADD3.X R7, PT, PT, R5, R3, RZ, P1, !PT ;  /* 0x000000030507e210 */ /* 0x001fe40000ffe4ff */
[----:B------:R-:W0:Y:S03]  /*31d0*/  @!P6 LDC.64 R2, c[0x0][0x398] ;  /* 0x0000e600ff02eb82 */ /* 0x000e260000000a00 */
[----:B------:R1:W-:Y:S02]  /*31e0*/  STL.64 [R1+0x4d8], R6 ;  /* 0x0004d80601007387 */ /* 0x0003e40000100a00 */
[----:B-1----:R-:W-:-:S02]  /*31f0*/  MOV R6, R14 ;  /* 0x0000000e00067202 */ /* 0x002fc40000000f00 */
[----:B------:R-:W-:Y:S02]  /*3200*/  MOV R7, R15 ;  /* 0x0000000f00077202 */ /* 0x000fe40000000f00 */
[----:B0-----:R-:W-:-:S04]  /*3210*/  @!P6 IADD3 R14, P1, PT, R10, R2, RZ ;  /* 0x000000020a0ee210 */ /* 0x001fc80007f3e0ff */
[----:B------:R-:W-:Y:S02]  /*3220*/  @!P6 IADD3.X R15, PT, PT, R5, R3, RZ, P1, !PT ;  /* 0x00000003050fe210 */ /* 0x000fe40000ffe4ff */
[----:B------:R-:W-:Y:S02]  /*3230*/  MOV R10, R12 ;  /* 0x0000000c000a7202 */ /* 0x000fe40000000f00 */
[----:B------:R-:W3:Y:S04]  /*3240*/  LDL.LU.64 R12, [R1+0x598] ;  /* 0x00059800010c7983 */ /* 0x000ee80000300a00 */
[----:B------:R0:W-:Y:S04]  /*3250*/  @!P6 STL.64 [R1+0x230], R14 ;  /* 0x0002300e0100e387 */ /* 0x0001e80000100a00 */
[----:B0-----:R-:W4:Y:S01]  /*3260*/  LDL.LU.64 R14, [R1+0x590] ;  /* 0x00059000010e7983 */ /* 0x001f220000300a00 */
[----:B------:R-:W-:-:S02]  /*3270*/  MOV R4, R10 ;  /* 0x0000000a00047202 */ /* 0x000fc40000000f00 */
[----:B------:R-:W-:Y:S02]  /*3280*/  CS2R R2, SRZ ;  /* 0x0000000000027805 */ /* 0x000fe4000001ff00 */
[----:B------:R-:W-:Y:S02]  /*3290*/  MOV R5, R11 ;  /* 0x0000000b00057202 */ /* 0x000fe40000000f00 */
[----:B------:R-:W-:-:S06]  /*32a0*/  CS2R R10, SRZ ;  /* 0x00000000000a7805 */ /* 0x000fcc000001ff00 */
[----:B---3--:R0:W3:Y:S04]  /*32b0*/  @!P0 LDG.E.64 R10, desc[UR10][R12.64] ;  /* 0x0000000a0c0a8981 */ /* 0x0080e8000c1e1b00 */
[----:B----4-:R-:W4:Y:S04]  /*32c0*/  @!P0 LDG.E.64 R2, desc[UR10][R14.64] ;  /* 0x0000000a0e028981 */ /* 0x010f28000c1e1b00 */
[----:B------:R-:W2:Y:S01]  /*32d0*/  LDL.LU.64 R14, [R1+0x270] ;  /* 0x00027000010e7983 */ /* 0x000ea20000300a00 */
[----:B------:R-:W-:Y:S02]  /*32e0*/  LOP3.LUT R0, R0, 0xf7ffffff, RZ, 0xc0, !PT ;  /* 0xf7ffffff00007812 */ /* 0x000fe400078ec0ff */
[----:B0-----:R-:W-:Y:S01]  /*32f0*/  CS2R R12, SRZ ;  /* 0x00000000000c7805 */ /* 0x001fe2000001ff00 */
[----:B------:R0:W-:Y:S01]  /*3300*/  STL [R1+0x4bc], R9 ;  /* 0x0004bc0901007387 */ /* 0x0001e20000100800 */
[----:B------:R-:W-:-:S03]  /*3310*/  @P2 LOP3.LUT R0, R0, 0x8000000, RZ, 0xfc, !PT ;  /* 0x0800000000002812 */ /* 0x000fc600078efcff */
[----:B------:R1:W-:Y:S01]  /*3320*/  STL [R1+0x570], R29 ;  /* 0x0005701d01007387 */ /* 0x0003e20000100800 */
[----:B0-----:R-:W-:Y:S01]  /*3330*/  MOV R9, R21 ;  /* 0x0000001500097202 */ /* 0x001fe20000000f00 */
[----:B------:R-:W-:Y:S01]  /*3340*/  HFMA2 R21, -RZ, RZ, 0, 0 ;  /* 0x00000000ff157431 */ /* 0x000fe200000001ff */
[----:B-1----:R-:W-:Y:S01]  /*3350*/  MOV R29, RZ ;  /* 0x000000ff001d7202 */ /* 0x002fe20000000f00 */
[----:B------:R0:W-:Y:S02]  /*3360*/  STL [R1+0x4c0], R8 ;  /* 0x0004c00801007387 */ /* 0x0001e40000100800 */
[----:B0-----:R-:W-:Y:S02]  /*3370*/  MOV R8, R20 ;  /* 0x0000001400087202 */ /* 0x001fe40000000f00 */
[----:B------:R-:W2:Y:S01]  /*3380*/  LDL.LU R20, [R1+0x5a0] ;  /* 0x0005a00001147983 */ /* 0x000ea20000300800 */
[----:B---3--:R-:W-:Y:S02]  /*3390*/  @!P0 MOV R13, R10 ;  /* 0x0000000a000d8202 */ /* 0x008fe40000000f00 */
[----:B------:R-:W-:-:S03]  /*33a0*/  @!P0 MOV R29, R11 ;  /* 0x0000000b001d8202 */ /* 0x000fc60000000f00 */
[----:B------:R-:W-:Y:S01]  /*33b0*/  STL [R1+0x26c], R13 ;  /* 0x00026c0d01007387 */ /* 0x000fe20000100800 */
[----:B----4-:R-:W-:Y:S02]  /*33c0*/  @!P0 MOV R21, R2 ;  /* 0x0000000200158202 */ /* 0x010fe40000000f00 */
[----:B------:R-:W-:Y:S02]  /*33d0*/  @!P0 MOV R12, R3 ;  /* 0x00000003000c8202 */ /* 0x000fe40000000f00 */
[----:B------:R-:W-:-:S03]  /*33e0*/  LOP3.LUT P0, RZ, R0, 0x1000000, RZ, 0xc0, !PT ;  /* 0x0100000000ff7812 */ /* 0x000fc6000780c0ff */
[----:B------:R0:W-:Y:S02]  /*33f0*/  STL [R1+0x304], R12 ;  /* 0x0003040c01007387 */ /* 0x0001e40000100800 */
[----:B0-----:R-:W-:-:S08]  /*3400*/  CS2R R12, SRZ ;  /* 0x00000000000c7805 */ /* 0x001fd0000001ff00 */
        /* <DEDUP_REMOVED lines=38> */
[----:B------:R-:W3:Y:S04]  /*3670*/  @!P1 LDG.E.64 R20, desc[UR10][R24.64] ;  /* 0x0000000a18149981 */ /* 0x000ee8000c1e1b00 */
[----:B------:R0:W-:Y:S04]  /*3680*/  STL.64 [R1+0x110], R10 ;  /* 0x0001100a01007387 */ /* 0x0001e80000100a00 */
[----:B------:R1:W-:Y:S01]  /*3690*/  STL [R1+0x268], R29 ;  /* 0x0002681d01007387 */ /* 0x0003e20000100800 */
[----:B0-----:R-:W-:Y:S01]  /*36a0*/  MOV R10, R4 ;  /* 0x00000004000a7202 */ /* 0x001fe20000000f00 */
[----:B------:R-:W-:-:S02]  /*36b0*/  HFMA2 R4, -RZ, RZ, 0, 0 ;  /* 0x00000000ff047431 */ /* 0x000fc400000001ff */
[----:B-1----:R-:W-:Y:S01]  /*36c0*/  HFMA2 R29, -RZ, RZ, 0, 0 ;  /* 0x00000000ff1d7431 */ /* 0x002fe200000001ff */
[----:B------:R-:W-:Y:S02]  /*36d0*/  @!P0 MOV R29, R13 ;  /* 0x0000000d001d8202 */ /* 0x000fe40000000f00 */
[----:B------:R-:W-:Y:S02]  /*36e0*/  MOV R11, R5 ;  /* 0x00000005000b7202 */ /* 0x000fe40000000f00 */
[----:B------:R-:W-:Y:S01]  /*36f0*/  MOV R5, R27 ;  /* 0x0000001b00057202 */ /* 0x000fe20000000f00 */
[----:B------:R0:W-:Y:S02]  /*3700*/  STL [R1+0x354], R29 ;  /* 0x0003541d01007387 */ /* 0x0001e40000100800 */
[----:B0-----:R-:W-:Y:S01]  /*3710*/  HFMA2 R29, -RZ, RZ, 0, 0 ;  /* 0x00000000ff1d7431 */ /* 0x001fe200000001ff */
[----:B------:R-:W-:-:S05]  /*3720*/  @!P2 MOV R29, R19 ;  /* 0x00000013001da202 */ /* 0x000fca0000000f00 */
[----:B------:R0:W-:Y:S02]  /*3730*/  STL [R1+0x278], R29 ;  /* 0x0002781d01007387 */ /* 0x0001e40000100800 */
[----:B0-----:R-:W-:Y:S01]  /*3740*/  HFMA2 R29, -RZ, RZ, 0, 0 ;  /* 0x00000000ff1d7431 */ /* 0x001fe200000001ff */
[----:B--2---:R-:W-:-:S05]  /*3750*/  @!P1 MOV R4, R2 ;  /* 0x0000000200049202 */ /* 0x004fca0000000f00 */
[----:B------:R0:W-:Y:S02]  /*3760*/  STL [R1+0x394], R4 ;  /* 0x0003940401007387 */ /* 0x0001e40000100800 */
[----:B0-----:R-:W-:Y:S02]  /*3770*/  MOV R4, R26 ;  /* 0x0000001a00047202 */ /* 0x001fe40000000f00 */
        /* <DEDUP_REMOVED lines=10> */
[----:B------:R-:W-:-:S03]  /*3820*/  LOP3.LUT P0, RZ, R0, 0x200000, RZ, 0xc0, !PT ;  /* 0x0020000000ff7812 */ /* 0x000fc6000780c0ff */
        /* <DEDUP_REMOVED lines=8> */
[----:B---3--:R0:W3:Y:S04]  /*38b0*/  @!P0 LDG.E.64 R12, desc[UR10][R28.64] ;  /* 0x0000000a1c0c8981 */ /* 0x0080e8000c1e1b00 */
[----:B------:R1:W-:Y:S01]  /*38c0*/  STL.64 [R1+0x118], R14 ;  /* 0x0001180e01007387 */ /* 0x0003e20000100a00 */
[----:B0-----:R-:W-:Y:S02]  /*38d0*/  MOV R28, R32 ;  /* 0x00000020001c7202 */ /* 0x001fe40000000f00 */
[----:B------:R-:W-:Y:S02]  /*38e0*/  MOV R29, R33 ;  /* 0x00000021001d7202 */ /* 0x000fe40000000f00 */
[----:B------:R-:W4:Y:S01]  /*38f0*/  LDL.LU.64 R32, [R1+0x560] ;  /* 0x0005600001207983 */ /* 0x000f220000300a00 */
[----:B-1----:R-:W-:Y:S01]  /*3900*/  MOV R14, R28 ;  /* 0x0000001c000e7202 */ /* 0x002fe20000000f00 */
[----:B------:R-:W-:Y:S01]  /*3910*/  HFMA2 R28, -RZ, RZ, 0, 0 ;  /* 0x00000000ff1c7431 */ /* 0x000fe200000001ff */
[----:B------:R-:W-:-:S02]  /*3920*/  MOV R15, R29 ;  /* 0x0000001d000f7202 */ /* 0x000fc40000000f00 */
[----:B------:R-:W-:Y:S02]  /*3930*/  MOV R29, R31 ;  /* 0x0000001f001d7202 */ /* 0x000fe40000000f00 */
        /* <DEDUP_REMOVED lines=10> */
[----:B------:R-:W-:-:S03]  /*39e0*/  LOP3.LUT P2, RZ, R0, 0x100000, RZ, 0xc0, !PT ;  /* 0x0010000000ff7812 */ /* 0x000fc6000784c0ff */
[----:B------:R0:W-:Y:S01]  /*39f0*/  STL.64 [R1+0x20], R16 ;  /* 0x0000201001007387 */ /* 0x0001e20000100a00 */
[----:B------:R-:W-:Y:S02]  /*3a00*/  MOV R24, R34 ;  /* 0x0000002200187202 */ /* 0x000fe40000000f00 */
[----:B0-----:R-:W-:Y:S02]  /*3a10*/  MOV R16, R14 ;  /* 0x0000000e00107202 */ /* 0x001fe40000000f00 */
[----:B------:R-:W-:Y:S02]  /*3a20*/  MOV R17, R15 ;  /* 0x0000000f00117202 */ /* 0x000fe40000000f00 */
[----:B------:R-:W-:Y:S02]  /*3a30*/  CS2R R14, SRZ ;  /* 0x00000000000e7805 */ /* 0x000fe4000001ff00 */
[----:B------:R-:W-:Y:S02]  /*3a40*/  MOV R25, R35 ;  /* 0x0000002300197202 */ /* 0x000fe40000000f00 */
[----:B------:R-:W3:Y:S04]  /*3a50*/  LDL.LU.64 R34, [R1+0x578] ;  /* 0x0005780001227983 */ /* 0x000ee80000300a00 */
[----:B--2---:R0:W2:Y:S02]  /*3a60*/  @!P2 LDG.E.64 R14, desc[UR10][R30.64] ;  /* 0x0000000a1e0ea981 */ /* 0x0040a4000c1e1b00 */
[----:B0-----:R-:W-:-:S02]  /*3a70*/  MOV R30, R16 ;  /* 0x00000010001e7202 */ /* 0x001fc40000000f00 */
[----:B------:R-:W-:Y:S02]  /*3a80*/  MOV R31, R17 ;  /* 0x00000011001f7202 */ /* 0x000fe40000000f00 */
[----:B------:R-:W-:-:S06]  /*3a90*/  CS2R R16, SRZ ;  /* 0x0000000000107805 */ /* 0x000fcc000001ff00 */
[----:B----4-:R-:W4:Y:S04]  /*3aa0*/  @!P2 LDG.E.64 R16, desc[UR10][R32.64] ;  /* 0x0000000a2010a981 */ /* 0x010f28000c1e1b00 */
[----:B------:R0:W-:Y:S02]  /*3ab0*/  STL.64 [R1+0x120], R18 ;  /* 0x0001201201007387 */ /* 0x0001e40000100a00 */
[----:B0-----:R-:W-:Y:S02]  /*3ac0*/  MOV R18, R22 ;  /* 0x0000001600127202 */ /* 0x001fe40000000f00 */
[----:B------:R-:W-:Y:S02]  /*3ad0*/  MOV R19, R23 ;  /* 0x0000001700137202 */ /* 0x000fe40000000f00 */
[----:B---3--:R-:W-:-:S02]  /*3ae0*/  MOV R22, R34 ;  /* 0x0000002200167202 */ /* 0x008fc40000000f00 */
[----:B------:R-:W-:Y:S02]  /*3af0*/  MOV R23, R35 ;  /* 0x0000002300177202 */ /* 0x000fe40000000f00 */
[----:B------:R-:W-:Y:S02]  /*3b00*/  CS2R R34, SRZ ;  /* 0x0000000000227805 */ /* 0x000fe4000001ff00 */
[----:B--2---:R-:W-:-:S05]  /*3b10*/  @!P2 MOV R34, R15 ;  /* 0x0000000f0022a202 */ /* 0x004fca0000000f00 */
[----:B------:R0:W-:Y:S04]  /*3b20*/  STL [R1+0x400], R34 ;  /* 0x0004002201007387 */ /* 0x0001e80000100800 */
[----:B0-----:R-:W2:Y:S01]  /*3b30*/  LDL.LU R34, [R1+0x548] ;  /* 0x0005480001227983 */ /* 0x001ea20000300800 */
[----:B----4-:R-:W-:-:S05]  /*3b40*/  @!P2 MOV R35, R16 ;  /* 0x000000100023a202 */ /* 0x010fca0000000f00 */
[----:B------:R0:W-:Y:S04]  /*3b50*/  STL [R1+0x2c4], R35 ;  /* 0x0002c42301007387 */ /* 0x0001e80000100800 */
[----:B0-----:R-:W2:Y:S01]  /*3b60*/  LDL.LU R35, [R1+0x544] ;  /* 0x0005440001237983 */ /* 0x001ea20000300800 */
[----:B------:R-:W-:-:S03]  /*3b70*/  LOP3.LUT P1, RZ, R0, 0x80000, RZ, 0xc0, !PT ;  /* 0x0008000000ff7812 */ /* 0x000fc6000782c0ff */
[----:B------:R0:W-:Y:S02]  /*3b80*/  STL.64 [R1+0x28], R2 ;  /* 0x0000280201007387 */ /* 0x0001e40000100a00 */
[----:B0-----:R-:W-:Y:S02]  /*3b90*/  CS2R R2, SRZ ;  /* 0x0000000000027805 */ /* 0x001fe4000001ff00 */
[----:B------:R0:W-:Y:S06]  /*3ba0*/  STL [R1+0x540], R10 ;  /* 0x0005400a01007387 */ /* 0x0001ec0000100800 */
[----:B--2---:R-:W2:Y:S01]  /*3bb0*/  @!P1 LDG.E.64 R2, desc[UR10][R34.64] ;  /* 0x0000000a22029981 */ /* 0x004ea2000c1e1b00 */
[----:B0-----:R-:W-:Y:S01]  /*3bc0*/  HFMA2 R10, -RZ, RZ, 0, 0 ;  /* 0x00000000ff0a7431 */ /* 0x001fe200000001ff */
[----:B------:R-:W-:-:S05]  /*3bd0*/  @!P0 MOV R10, R13 ;  /* 0x0000000d000a8202 */ /* 0x000fca0000000f00 */
[----:B------:R0:W-:Y:S02]  /*3be0*/  STL [R1+0x2d8], R10 ;  /* 0x0002d80a01007387 */ /* 0x0001e40000100800 */
[----:B0-----:R-:W-:Y:S01]  /*3bf0*/  HFMA2 R10, -RZ, RZ, 0, 0 ;  /* 0x00000000ff0a7431 */ /* 0x001fe200000001ff */
[----:B------:R-:W-:-:S05]  /*3c00*/  @!P2 MOV R10, R14 ;  /* 0x0000000e000aa202 */ /* 0x000fca0000000f00 */
[----:B------:R0:W-:Y:S01]  /*3c10*/  STL [R1+0x3dc], R10 ;  /* 0x0003dc0a01007387 */ /* 0x0001e20000100800 */
[----:B------:R-:W-:Y:S01]  /*3c20*/  MOV R32, R36 ;  /* 0x0000002400207202 */ /* 0x000fe20000000f00 */
[----:B0-----:R-:W-:Y:S01]  /*3c30*/  HFMA2 R10, -RZ, RZ, 0, 0 ;  /* 0x00000000ff0a7431 */ /* 0x001fe200000001ff */
[----:B------:R-:W-:Y:S02]  /*3c40*/  @!P2 MOV R10, R17 ;  /* 0x00000011000aa202 */ /* 0x000fe40000000f00 */
[----:B------:R-:W-:Y:S02]  /*3c50*/  MOV R33, R37 ;  /* 0x0000002500217202 */ /* 0x000fe40000000f00 */
[----:B------:R-:W3:Y:S04]  /*3c60*/  LDL.LU.64 R36, [R1+0x550] ;  /* 0x0005500001247983 */ /* 0x000ee80000300a00 */
        /* <DEDUP_REMOVED lines=8> */
[----:B------:R-:W-:Y:S02]  /*3cf0*/  MOV R34, R18 ;  /* 0x0000001200227202 */ /* 0x000fe40000000f00 */
[----:B------:R-:W-:Y:S02]  /*3d00*/  MOV R35, R19 ;  /* 0x0000001300237202 */ /* 0x000fe40000000f00 */
[----:B------:R-:W-:-:S06]  /*3d10*/  CS2R R18, SRZ ;  /* 0x0000000000127805 */ /* 0x000fcc000001ff00 */
[----:B---3--:R-:W3:Y:S01]  /*3d20*/  @!P1 LDG.E.64 R18, desc[UR10][R36.64] ;  /* 0x0000000a24129981 */ /* 0x008ee2000c1e1b00 */
[----:B------:R-:W-:-:S03]  /*3d30*/  LOP3.LUT P0, RZ, R0, 0x40000, RZ, 0xc0, !PT ;  /* 0x0004000000ff7812 */ /* 0x000fc6000780c0ff */
[----:B------:R-:W-:Y:S04]  /*3d40*/  STL.64 [R1+0x128], R20 ;  /* 0x0001281401007387 */ /* 0x000fe80000100a00 */
[----:B------:R-:W4:Y:S04]  /*3d50*/  LDL.LU.64 R36, [R1+0x428] ;  /* 0x0004280001247983 */ /* 0x000f280000300a00 */
[----:B--2---:R0:W-:Y:S04]  /*3d60*/  STL.64 [R1+0x30], R10 ;  /* 0x0000300a01007387 */ /* 0x0041e80000100a00 */
[----:B0-----:R-:W2:Y:S01]  /*3d70*/  LDL.LU.64 R10, [R1+0x310] ;  /* 0x00031000010a7983 */ /* 0x001ea20000300a00 */
[----:B------:R-:W-:-:S02]  /*3d80*/  CS2R R20, SRZ ;  /* 0x0000000000147805 */ /* 0x000fc4000001ff00 */
[----:B---3--:R-:W-:Y:S02]  /*3d90*/  @!P1 MOV R21, R18 ;  /* 0x0000001200159202 */ /* 0x008fe40000000f00 */
[----:B------:R-:W-:-:S03]  /*3da0*/  @!P1 MOV R20, R19 ;  /* 0x0000001300149202 */ /* 0x000fc60000000f00 */
[----:B------:R-:W-:Y:S04]  /*3db0*/  STL [R1+0x2dc], R21 ;  /* 0x0002dc1501007387 */ /* 0x000fe80000100800 */
[----:B------:R0:W-:Y:S02]  /*3dc0*/  STL [R1+0x300], R20 ;  /* 0x0003001401007387 */ /* 0x0001e40000100800 */
[----:B0-----:R-:W-:Y:S02]  /*3dd0*/  CS2R R20, SRZ ;  /* 0x0000000000147805 */ /* 0x001fe4000001ff00 */
[----:B------:R0:W-:Y:S04]  /*3de0*/  STL.64 [R1+0x538], R18 ;  /* 0x0005381201007387 */ /* 0x0001e80000100a00 */
[----:B0-----:R-:W3:Y:S04]  /*3df0*/  LDL.LU.64 R18, [R1+0x340] ;  /* 0x0003400001127983 */ /* 0x001ee80000300a00 */
[----:B--2---:R0:W2:Y:S02]  /*3e00*/  @!P0 LDG.E.64 R20, desc[UR10][R10.64] ;  /* 0x0000000a0a148981 */ /* 0x0040a4000c1e1b00 */
[----:B0-----:R-:W-:-:S06]  /*3e10*/  CS2R R10, SRZ ;  /* 0x00000000000a7805 */ /* 0x001fcc000001ff00 */
[----:B----4-:R0:W4:Y:S01]  /*3e20*/  @!P0 LDG.E.64 R10, desc[UR10][R36.64] ;  /* 0x0000000a240a8981 */ /* 0x010122000c1e1b00 */
[----:B------:R-:W-:Y:S01]  /*3e30*/  LOP3.LUT P2, RZ, R0, 0x20000, RZ, 0xc0, !PT ;  /* 0x0002000000ff7812 */ /* 0x000fe2000784c0ff */
[----:B0-----:R-:W-:Y:S01]  /*3e40*/  HFMA2 R36, -RZ, RZ, 0, 0 ;  /* 0x00000000ff247431 */ /* 0x001fe200000001ff */
[----:B------:R-:W-:Y:S01]  /*3e50*/  MOV R37, R23 ;  /* 0x0000001700257202 */ /* 0x000fe20000000f00 */
[----:B------:R0:W-:Y:S04]  /*3e60*/  STL.64 [R1+0x40], R2 ;  /* 0x0000400201007387 */ /* 0x0001e80000100a00 */
[----:B------:R1:W-:Y:S04]  /*3e70*/  STL.64 [R1+0x38], R14 ;  /* 0x0000380e01007387 */ /* 0x0003e80000100a00 */
[----:B0-----:R-:W4:Y:S04]  /*3e80*/  LDL.LU.64 R2, [R1+0x408] ;  /* 0x0004080001027983 */ /* 0x001f280000300a00 */
[----:B-1----:R-:W4:Y:S01]  /*3e90*/  LDL.LU.64 R14, [R1+0x418] ;  /* 0x00041800010e7983 */ /* 0x002f220000300a00 */
[----:B--2---:R-:W-:-:S05]  /*3ea0*/  @!P0 MOV R36, R20 ;  /* 0x0000001400248202 */ /* 0x004fca0000000f00 */
[----:B------:R0:W-:Y:S02]  /*3eb0*/  STL [R1+0x424], R36 ;  /* 0x0004242401007387 */ /* 0x0001e40000100800 */
[----:B0-----:R-:W-:Y:S01]  /*3ec0*/  HFMA2 R36, -RZ, RZ, 0, 0 ;  /* 0x00000000ff247431 */ /* 0x001fe200000001ff */
[----:B------:R-:W-:-:S05]  /*3ed0*/  @!P0 MOV R36, R21 ;  /* 0x0000001500248202 */ /* 0x000fca0000000f00 */
[----:B------:R0:W-:Y:S02]  /*3ee0*/  STL [R1+0x428], R36 ;  /* 0x0004282401007387 */ /* 0x0001e40000100800 */
[----:B0-----:R-:W-:Y:S02]  /*3ef0*/  MOV R36, R22 ;  /* 0x0000001600247202 */ /* 0x001fe40000000f00 */
[----:B------:R-:W-:-:S06]  /*3f00*/  CS2R R22, SRZ ;  /* 0x0000000000167805 */ /* 0x000fcc000001ff00 */
[----:B---3--:R-:W2:Y:S01]  /*3f10*/  @!P2 LDG.E.64 R22, desc[UR10][R18.64] ;  /* 0x0000000a1216a981 */ /* 0x008ea2000c1e1b00 */
[----:B------:R-:W-:-:S03]  /*3f20*/  LOP3.LUT P1, RZ, R0, 0x10000, RZ, 0xc0, !PT ;  /* 0x0001000000ff7812 */ /* 0x000fc6000782c0ff */
[----:B------:R0:W-:Y:S04]  /*3f30*/  STL.64 [R1+0x138], R16 ;  /* 0x0001381001007387 */ /* 0x0001e80000100a00 */
[----:B------:R1:W-:Y:S04]  /*3f40*/  STL.64 [R1+0x130], R12 ;  /* 0x0001300c01007387 */ /* 0x0003e80000100a00 */
[----:B------:R-:W3:Y:S01]  /*3f50*/  LDL.LU.64 R18, [R1+0x410] ;  /* 0x0004100001127983 */ /* 0x000ee20000300a00 */
[----:B0-----:R-:W-:Y:S01]  /*3f60*/  HFMA2 R16, -RZ, RZ, 0, 0 ;  /* 0x00000000ff107431 */ /* 0x001fe200000001ff */
[----:B-1----:R-:W-:-:S02]  /*3f70*/  CS2R R12, SRZ ;  /* 0x00000000000c7805 */ /* 0x002fc4000001ff00 */
[----:B----4-:R-:W-:Y:S02]  /*3f80*/  @!P0 MOV R13, R10 ;  /* 0x0000000a000d8202 */ /* 0x010fe40000000f00 */
[----:B------:R-:W-:-:S03]  /*3f90*/  @!P0 MOV R12, R11 ;  /* 0x0000000b000c8202 */ /* 0x000fc60000000f00 */
[----:B------:R-:W-:Y:S04]  /*3fa0*/  STL [R1+0x310], R13 ;  /* 0x0003100d01007387 */ /* 0x000fe80000100800 */
[----:B------:R0:W-:Y:S02]  /*3fb0*/  STL [R1+0x314], R12 ;  /* 0x0003140c01007387 */ /* 0x0001e40000100800 */
[----:B0-----:R-:W-:-:S06]  /*3fc0*/  CS2R R12, SRZ ;  /* 0x00000000000c7805 */ /* 0x001fcc000001ff00 */
[----:B------:R0:W4:Y:S01]  /*3fd0*/  @!P2 LDG.E.64 R12, desc[UR10][R14.64] ;  /* 0x0000000a0e0ca981 */ /* 0x000122000c1e1b00 */
[----:B--2---:R-:W-:-:S05]  /*3fe0*/  @!P2 MOV R16, R23 ;  /* 0x000000170010a202 */ /* 0x004fca0000000f00 */
[----:B------:R1:W-:Y:S02]  /*3ff0*/  STL [R1+0x41c], R16 ;  /* 0x00041c1001007387 */ /* 0x0003e40000100800 */
[----:B-1----:R-:W-:-:S06]  /*4000*/  CS2R R16, SRZ ;  /* 0x0000000000107805 */ /* 0x002fcc000001ff00 */
[----:B------:R1:W2:Y:S01]  /*4010*/  @!P1 LDG.E.64 R16, desc[UR10][R2.64] ;  /* 0x0000000a02109981 */ /* 0x0002a2000c1e1b00 */
[----:B0-----:R-:W-:-:S03]  /*4020*/  CS2R R14, SRZ ;  /* 0x00000000000e7805 */ /* 0x001fc6000001ff00 */
[----:B------:R0:W-:Y:S01]  /*4030*/  STL [R1+0x530], R20 ;  /* 0x0005301401007387 */ /* 0x0001e20000100800 */
[----:B-1----:R-:W-:Y:S02]  /*4040*/  CS2R R2, SRZ ;  /* 0x0000000000027805 */ /* 0x002fe4000001ff00 */
[----:B------:R-:W-:Y:S01]  /*4050*/  @!P2 MOV R14, R22 ;  /* 0x00000016000ea202 */ /* 0x000fe20000000f00 */
[----:B0-----:R-:W-:-:S03]  /*4060*/  HFMA2 R20, -RZ, RZ, 0, 0 ;  /* 0x00000000ff147431 */ /* 0x001fc600000001ff */
[----:B---3--:R0:W3:Y:S04]  /*4070*/  @!P1 LDG.E.64 R2, desc[UR10][R18.64] ;  /* 0x0000000a12029981 */ /* 0x0080e8000c1e1b00 */
[----:B------:R-:W3:Y:S01]  /*4080*/  LDL.LU.64 R18, [R1+0x538] ;  /* 0x0005380001127983 */ /* 0x000ee20000300a00 */
[----:B----4-:R-:W-:-:S03]  /*4090*/  @!P2 MOV R15, R12 ;  /* 0x0000000c000fa202 */ /* 0x010fc60000000f00 */
[----:B------:R1:W-:Y:S04]  /*40a0*/  STL [R1+0x418], R14 ;  /* 0x0004180e01007387 */ /* 0x0003e80000100800 */
[----:B------:R-:W-:Y:S01]  /*40b0*/  STL [R1+0x32c], R15 ;  /* 0x00032c0f01007387 */ /* 0x000fe20000100800 */
[----:B-1----:R-:W-:Y:S02]  /*40c0*/  MOV R14, RZ ;  /* 0x000000ff000e7202 */ /* 0x002fe40000000f00 */
[----:B------:R-:W-:-:S05]  /*40d0*/  @!P2 MOV R14, R13 ;  /* 0x0000000d000ea202 */ /* 0x000fca0000000f00 */
[----:B------:R1:W-:Y:S04]  /*40e0*/  STL [R1+0x340], R14 ;  /* 0x0003400e01007387 */ /* 0x0003e80000100800 */
[----:B-1----:R-:W4:Y:S01]  /*40f0*/  LDL.LU.64 R14, [R1+0x360] ;  /* 0x00036000010e7983 */ /* 0x002f220000300a00 */
[----:B--2---:R-:W-:-:S05]  /*4100*/  @!P1 MOV R20, R16 ;  /* 0x0000001000149202 */ /* 0x004fca0000000f00 */
[----:B------:R1:W-:Y:S02]  /*4110*/  STL [R1+0x408], R20 ;  /* 0x0004081401007387 */ /* 0x0003e40000100800 */
[----:B-1----:R-:W-:Y:S01]  /*4120*/  HFMA2 R20, -RZ, RZ, 0, 0 ;  /* 0x00000000ff147431 */ /* 0x002fe200000001ff */
[----:B------:R-:W-:-:S05]  /*4130*/  @!P1 MOV R20, R17 ;  /* 0x0000001100149202 */ /* 0x000fca0000000f00 */
[----:B------:R1:W-:Y:S04]  /*4140*/  STL [R1+0x40c], R20 ;  /* 0x00040c1401007387 */ /* 0x0003e80000100800 */
[----:B-1----:R-:W2:Y:S01]  /*4150*/  LDL.LU R20, [R1+0x530] ;  /* 0x0005300001147983 */ /* 0x002ea20000300800 */
[----:B------:R-:W-:-:S03]  /*4160*/  LOP3.LUT P0, RZ, R0, 0x8000, RZ, 0xc0, !PT ;  /* 0x0000800000ff7812 */ /* 0x000fc6000780c0ff */
[----:B---3--:R0:W-:Y:S02]  /*4170*/  STL.64 [R1+0x140], R18 ;  /* 0x0001401201007387 */ /* 0x0081e40000100a00 */
[----:B0-----:R-:W-:Y:S02]  /*4180*/  CS2R R18, SRZ ;  /* 0x0000000000127805 */ /* 0x001fe4000001ff00 */
[----:B------:R-:W-:Y:S02]  /*4190*/  @!P1 MOV R19, R2 ;  /* 0x0000000200139202 */ /* 0x000fe40000000f00 */
[----:B------:R-:W-:-:S03]  /*41a0*/  @!P1 MOV R18, R3 ;  /* 0x0000000300129202 */ /* 0x000fc60000000f00 */
[----:B------:R-:W-:Y:S04]  /*41b0*/  STL [R1+0x344], R19 ;  /* 0x0003441301007387 */ /* 0x000fe80000100800 */
[----:B------:R0:W-:Y:S02]  /*41c0*/  STL [R1+0x350], R18 ;  /* 0x0003501201007387 */ /* 0x0001e40000100800 */
[----:B0-----:R-:W-:-:S06]  /*41d0*/  CS2R R18, SRZ ;  /* 0x0000000000127805 */ /* 0x001fcc000001ff00 */
[----:B----4-:R0:W3:Y:S04]  /*41e0*/  @!P0 LDG.E.64 R18, desc[UR10][R14.64] ;  /* 0x0000000a0e128981 */ /* 0x0100e8000c1e1b00 */
[----:B------:R1:W-:Y:S04]  /*41f0*/  STL.64 [R1+0x528], R2 ;  /* 0x0005280201007387 */ /* 0x0003e80000100a00 */
[----:B-1----:R-:W4:Y:S04]  /*4200*/  LDL.LU.64 R2, [R1+0x3e8] ;  /* 0x0003e80001027983 */ /* 0x002f280000300a00 */
[----:B--2---:R1:W-:Y:S04]  /*4210*/  STL.64 [R1+0x48], R20 ;  /* 0x0000481401007387 */ /* 0x0043e80000100a00 */
[----:B-1----:R-:W2:Y:S01]  /*4220*/  LDL.LU.64 R20, [R1+0x3f8] ;  /* 0x0003f80001147983 */ /* 0x002ea20000300a00 */
[----:B0-----:R-:W-:-:S03]  /*4230*/  CS2R R14, SRZ ;  /* 0x00000000000e7805 */ /* 0x001fc6000001ff00 */
[----:B------:R0:W-:Y:S01]  /*4240*/  STL.64 [R1+0x148], R10 ;  /* 0x0001480a01007387 */ /* 0x0001e20000100a00 */
[----:B------:R-:W-:Y:S02]  /*4250*/  LOP3.LUT P2, RZ, R0, 0x4000, RZ, 0xc0, !PT ;  /* 0x0000400000ff7812 */ /* 0x000fe4000784c0ff */
[----:B0-----:R-:W-:Y:S01]  /*4260*/  MOV R10, R36 ;  /* 0x00000024000a7202 */ /* 0x001fe20000000f00 */
[----:B------:R-:W-:Y:S01]  /*4270*/  HFMA2 R36, -RZ, RZ, 0, 0 ;  /* 0x00000000ff247431 */ /* 0x000fe200000001ff */
[----:B------:R-:W-:Y:S02]  /*4280*/  MOV R11, R37 ;  /* 0x00000025000b7202 */ /* 0x000fe40000000f00 */
[----:B------:R-:W-:Y:S01]  /*4290*/  MOV R37, R25 ;  /* 0x0000001900257202 */ /* 0x000fe20000000f00 */
[----:B------:R0:W-:Y:S01]  /*42a0*/  STL.64 [R1+0x50], R22 ;  /* 0x0000501601007387 */ /* 0x0001e20000100a00 */
[----:B---3--:R-:W-:-:S03]  /*42b0*/  @!P0 MOV R36, R19 ;  /* 0x0000001300248202 */ /* 0x008fc60000000f00 */
[----:B0-----:R-:W3:Y:S04]  /*42c0*/  LDL.LU.64 R22, [R1+0x3f0] ;  /* 0x0003f00001167983 */ /* 0x001ee80000300a00 */
[----:B------:R0:W-:Y:S02]  /*42d0*/  STL [R1+0x3fc], R36 ;  /* 0x0003fc2401007387 */ /* 0x0001e40000100800 */
[----:B0-----:R-:W-:Y:S02]  /*42e0*/  MOV R36, R24 ;  /* 0x0000001800247202 */ /* 0x001fe40000000f00 */
[----:B------:R-:W-:-:S06]  /*42f0*/  CS2R R24, SRZ ;  /* 0x0000000000187805 */ /* 0x000fcc000001ff00 */
[----:B----4-:R-:W4:Y:S04]  /*4300*/  @!P2 LDG.E.64 R24, desc[UR10][R2.64] ;  /* 0x0000000a0218a981 */ /* 0x010f28000c1e1b00 */
[----:B------:R0:W-:Y:S04]  /*4310*/  STL.64 [R1+0x58], R16 ;  /* 0x0000581001007387 */ /* 0x0001e80000100a00 */
[----:B------:R-:W4:Y:S04]  /*4320*/  LDL.LU.64 R2, [R1+0x3e0] ;  /* 0x0003e00001027983 */ /* 0x000f280000300a00 */
[----:B0-----:R-:W4:Y:S04]  /*4330*/  LDL.LU.64 R16, [R1+0x3a0] ;  /* 0x0003a00001107983 */ /* 0x001f280000300a00 */
[----:B--2---:R0:W2:Y:S02]  /*4340*/  @!P0 LDG.E.64 R14, desc[UR10][R20.64] ;  /* 0x0000000a140e8981 */ /* 0x0040a4000c1e1b00 */
[----:B0-----:R-:W-:-:S02]  /*4350*/  CS2R R20, SRZ ;  /* 0x0000000000147805 */ /* 0x001fc4000001ff00 */
[----:B------:R-:W-:-:S05]  /*4360*/  @!P0 MOV R20, R18 ;  /* 0x0000001200148202 */ /* 0x000fca0000000f00 */
[----:B------:R0:W-:Y:S02]  /*4370*/  STL [R1+0x3f8], R20 ;  /* 0x0003f81401007387 */ /* 0x0001e40000100800 */
[----:B0-----:R-:W-:Y:S02]  /*4380*/  MOV R20, RZ ;  /* 0x000000ff00147202 */ /* 0x001fe40000000f00 */
[----:B------:R-:W-:Y:S01]  /*4390*/  LOP3.LUT P1, RZ, R0, 0x2000, RZ, 0xc0, !PT ;  /* 0x0000200000ff7812 */ /* 0x000fe2000782c0ff */
[----:B------:R0:W-:Y:S04]  /*43a0*/  STL.64 [R1+0x60], R18 ;  /* 0x0000601201007387 */ /* 0x0001e80000100a00 */
[----:B0-----:R-:W4:Y:S01]  /*43b0*/  LDL.LU.64 R18, [R1+0x3c8] ;  /* 0x0003c80001127983 */ /* 0x001f220000300a00 */
[----:B--2---:R-:W-:-:S02]  /*43c0*/  @!P0 MOV R21, R14 ;  /* 0x0000000e00158202 */ /* 0x004fc40000000f00 */
[----:B------:R-:W-:-:S03]  /*43d0*/  @!P0 MOV R20, R15 ;  /* 0x0000000f00148202 */ /* 0x000fc60000000f00 */
[----:B------:R-:W-:Y:S04]  /*43e0*/  STL [R1+0x360], R21 ;  /* 0x0003601501007387 */ /* 0x000fe80000100800 */
[----:B------:R0:W-:Y:S02]  /*43f0*/  STL [R1+0x364], R20 ;  /* 0x0003641401007387 */ /* 0x0001e40000100800 */
[----:B0-----:R-:W-:-:S06]  /*4400*/  CS2R R20, SRZ ;  /* 0x0000000000147805 */ /* 0x001fcc000001ff00 */
[----:B---3--:R0:W2:Y:S02]  /*4410*/  @!P2 LDG.E.64 R20, desc[UR10][R22.64] ;  /* 0x0000000a1614a981 */ /* 0x0080a4000c1e1b00 */
[----:B0-----:R-:W-:Y:S01]  /*4420*/  HFMA2 R22, -RZ, RZ, 0, 0 ;  /* 0x00000000ff167431 */ /* 0x001fe200000001ff */
[----:B----4-:R-:W-:-:S05]  /*4430*/  @!P2 MOV R22, R24 ;  /* 0x000000180016a202 */ /* 0x010fca0000000f00 */
[----:B------:R0:W-:Y:S02]  /*4440*/  STL [R1+0x3e8], R22 ;  /* 0x0003e81601007387 */ /* 0x0001e40000100800 */
[----:B0-----:R-:W-:Y:S01]  /*4450*/  HFMA2 R22, -RZ, RZ, 0, 0 ;  /* 0x00000000ff167431 */ /* 0x001fe200000001ff */
[----:B------:R-:W-:-:S05]  /*4460*/  @!P2 MOV R22, R25 ;  /* 0x000000190016a202 */ /* 0x000fca0000000f00 */
[----:B------:R0:W-:Y:S02]  /*4470*/  STL [R1+0x3ec], R22 ;  /* 0x0003ec1601007387 */ /* 0x0001e40000100800 */
[----:B0-----:R-:W-:-:S06]  /*4480*/  CS2R R22, SRZ ;  /* 0x0000000000167805 */ /* 0x001fcc000001ff00 */
[----:B------:R0:W3:Y:S02]  /*4490*/  @!P1 LDG.E.64 R22, desc[UR10][R16.64] ;  /* 0x0000000a10169981 */ /* 0x0000e4000c1e1b00 */
[----:B0-----:R-:W-:-:S06]  /*44a0*/  CS2R R16, SRZ ;  /* 0x0000000000107805 */ /* 0x001fcc000001ff00 */
[----:B------:R0:W4:Y:S04]  /*44b0*/  @!P1 LDG.E.64 R16, desc[UR10][R2.64] ;  /* 0x0000000a02109981 */ /* 0x000128000c1e1b00 */
[----:B------:R-:W3:Y:S01]  /*44c0*/  LDL.LU.64 R2, [R1+0x528] ;  /* 0x0005280001027983 */ /* 0x000ee20000300a00 */
[----:B------:R-:W-:-:S03]  /*44d0*/  LOP3.LUT P0, RZ, R0, 0x1000, RZ, 0xc0, !PT ;  /* 0x0000100000ff7812 */ /* 0x000fc6000780c0ff */
[----:B------:R1:W-:Y:S02]  /*44e0*/  STL.64 [R1+0x150], R12 ;  /* 0x0001500c01007387 */ /* 0x0003e40000100a00 */
[----:B-1----:R-:W-:Y:S02]  /*44f0*/  CS2R R12, SRZ ;  /* 0x00000000000c7805 */ /* 0x002fe4000001ff00 */
[----:B--2---:R-:W-:Y:S02]  /*4500*/  @!P2 MOV R13, R20 ;  /* 0x00000014000da202 */ /* 0x004fe40000000f00 */
[----:B------:R-:W-:-:S03]  /*4510*/  @!P2 MOV R12, R21 ;  /* 0x00000015000ca202 */ /* 0x000fc60000000f00 */
[----:B------:R-:W-:Y:S04]  /*4520*/  STL [R1+0x374], R13 ;  /* 0x0003740d01007387 */ /* 0x000fe80000100800 */
[----:B------:R1:W-:Y:S04]  /*4530*/  STL [R1+0x388], R12 ;  /* 0x0003880c01007387 */ /* 0x0003e80000100800 */
[----:B-1----:R-:W2:Y:S04]  /*4540*/  LDL.LU.64 R12, [R1+0x3d0] ;  /* 0x0003d000010c7983 */ /* 0x002ea80000300a00 */
[----:B---3--:R0:W-:Y:S02]  /*4550*/  STL.64 [R1+0x158], R2 ;  /* 0x0001580201007387 */ /* 0x0081e40000100a00 */
[----:B0-----:R-:W-:-:S02]  /*4560*/  MOV R2, R10 ;  /* 0x0000000a00027202 */ /* 0x001fc40000000f00 */
[----:B------:R-:W-:Y:S02]  /*4570*/  MOV R3, R11 ;  /* 0x0000000b00037202 */ /* 0x000fe40000000f00 */
[----:B------:R-:W-:Y:S02]  /*4580*/  CS2R R10, SRZ ;  /* 0x00000000000a7805 */ /* 0x000fe4000001ff00 */
[----:B----4-:R-:W-:Y:S02]  /*4590*/  @!P1 MOV R11, R16 ;  /* 0x00000010000b9202 */ /* 0x010fe40000000f00 */
[----:B------:R-:W-:-:S03]  /*45a0*/  @!P1 MOV R10, R17 ;  /* 0x00000011000a9202 */ /* 0x000fc60000000f00 */
[----:B------:R-:W-:Y:S04]  /*45b0*/  STL [R1+0x390], R11 ;  /* 0x0003900b01007387 */ /* 0x000fe80000100800 */
[----:B------:R0:W-:Y:S02]  /*45c0*/  STL [R1+0x3a0], R10 ;  /* 0x0003a00a01007387 */ /* 0x0001e40000100800 */
[----:B0-----:R-:W-:-:S06]  /*45d0*/  CS2R R10, SRZ ;  /* 0x00000000000a7805 */ /* 0x001fcc000001ff00 */
[----:B------:R0:W3:Y:S04]  /*45e0*/  @!P0 LDG.E.64 R10, desc[UR10][R18.64] ;  /* 0x0000000a120a8981 */ /* 0x0000e8000c1e1b00 */
[----:B------:R1:W-:Y:S02]  /*45f0*/  STL [R1+0x520], R24 ;  /* 0x0005201801007387 */ /* 0x0003e40000100800 */
[----:B-1----:R-:W-:Y:S01]  /*4600*/  HFMA2 R24, -RZ, RZ, 0, 0 ;  /* 0x00000000ff187431 */ /* 0x002fe200000001ff */
[----:B------:R-:W-:-:S05]  /*4610*/  @!P1 MOV R24, R22 ;  /* 0x0000001600189202 */ /* 0x000fca0000000f00 */
[----:B------:R1:W-:Y:S02]  /*4620*/  STL [R1+0x3e0], R24 ;  /* 0x0003e01801007387 */ /* 0x0003e40000100800 */
[----:B-1----:R-:W-:Y:S01]  /*4630*/  HFMA2 R24, -RZ, RZ, 0, 0 ;  /* 0x00000000ff187431 */ /* 0x002fe200000001ff */
[----:B------:R-:W-:-:S05]  /*4640*/  @!P1 MOV R24, R23 ;  /* 0x0000001700189202 */ /* 0x000fca0000000f00 */
[----:B------:R1:W-:Y:S01]  /*4650*/  STL [R1+0x3e4], R24 ;  /* 0x0003e41801007387 */ /* 0x0003e20000100800 */
[----:B0-----:R-:W-:Y:S01]  /*4660*/  CS2R R18, SRZ ;  /* 0x0000000000127805 */ /* 0x001fe2000001ff00 */
[----:B-1----:R-:W-:Y:S02]  /*4670*/  HFMA2 R24, -RZ, RZ, 0, 0 ;  /* 0x00000000ff187431 */ /* 0x002fe400000001ff */
[----:B------:R0:W-:Y:S04]  /*4680*/  STL.64 [R1+0x160], R14 ;  /* 0x0001600e01007387 */ /* 0x0001e80000100a00 */
[----:B0-----:R-:W4:Y:S04]  /*4690*/  LDL.LU.64 R14, [R1+0x3b0] ;  /* 0x0003b000010e7983 */ /* 0x001f280000300a00 */
[----:B--2---:R0:W2:Y:S01]  /*46a0*/  @!P0 LDG.E.64 R18, desc[UR10][R12.64] ;  /* 0x0000000a0c128981 */ /* 0x0040a2000c1e1b00 */
[----:B---3--:R-:W-:-:S05]  /*46b0*/  @!P0 MOV R24, R11 ;  /* 0x0000000b00188202 */ /* 0x008fca0000000f00 */
[----:B------:R1:W-:Y:S04]  /*46c0*/  STL [R1+0x3d0], R24 ;  /* 0x0003d01801007387 */ /* 0x0003e80000100800 */
[----:B-1----:R-:W3:Y:S01]  /*46d0*/  LDL.LU R24, [R1+0x520] ;  /* 0x0005200001187983 */ /* 0x002ee20000300800 */
[----:B0-----:R-:W-:Y:S02]  /*46e0*/  CS2R R12, SRZ ;  /* 0x00000000000c7805 */ /* 0x001fe4000001ff00 */
[----:B------:R-:W-:Y:S02]  /*46f0*/  @!P0 MOV R12, R10 ;  /* 0x0000000a000c8202 */ /* 0x000fe40000000f00 */
[----:B------:R-:W-:-:S03]  /*4700*/  LOP3.LUT P2, RZ, R0, 0x800, RZ, 0xc0, !PT ;  /* 0x0000080000ff7812 */ /* 0x000fc6000784c0ff */
[----:B------:R0:W-:Y:S02]  /*4710*/  STL [R1+0x3cc], R12 ;  /* 0x0003cc0c01007387 */ /* 0x0001e40000100800 */
[----:B0-----:R-:W-:Y:S02]  /*4720*/  MOV R12, RZ ;  /* 0x000000ff000c7202 */ /* 0x001fe40000000f00 */
[----:B--2---:R-:W-:Y:S02]  /*4730*/  @!P0 MOV R13, R18 ;  /* 0x00000012000d8202 */ /* 0x004fe40000000f00 */
[----:B------:R-:W-:-:S03]  /*4740*/  @!P0 MOV R12, R19 ;  /* 0x00000013000c8202 */ /* 0x000fc60000000f00 */
[----:B------:R-:W-:Y:S04]  /*4750*/  STL [R1+0x3a4], R13 ;  /* 0x0003a40d01007387 */ /* 0x000fe80000100800 */
[----:B------:R0:W-:Y:S02]  /*4760*/  STL [R1+0x3c8], R12 ;  /* 0x0003c80c01007387 */ /* 0x0001e40000100800 */
[----:B0-----:R-:W-:-:S06]  /*4770*/  CS2R R12, SRZ ;  /* 0x00000000000c7805 */ /* 0x001fcc000001ff00 */
[----:B----4-:R0:W2:Y:S04]  /*4780*/  @!P2 LDG.E.64 R12, desc[UR10][R14.64] ;  /* 0x0000000a0e0ca981 */ /* 0x0100a8000c1e1b00 */
[----:B------:R1:W-:Y:S04]  /*4790*/  STL.64 [R1+0x518], R18 ;  /* 0x0005181201007387 */ /* 0x0003e80000100a00 */
[----:B-1----:R-:W4:Y:S04]  /*47a0*/  LDL.LU.64 R18, [R1+0x258] ;  /* 0x0002580001127983 */ /* 0x002f280000300a00 */
[----:B---3--:R1:W-:Y:S04]  /*47b0*/  STL.64 [R1+0x68], R24 ;  /* 0x0000681801007387 */ /* 0x0083e80000100a00 */
[----:B-1----:R-:W3:Y:S01]  /*47c0*/  LDL.LU.64 R24, [R1+0x3c0] ;  /* 0x0003c00001187983 */ /* 0x002ee20000300a00 */
[----:B0-----:R-:W-:-:S03]  /*47d0*/  CS2R R14, SRZ ;  /* 0x00000000000e7805 */ /* 0x001fc6000001ff00 */
[----:B------:R0:W-:Y:S01]  /*47e0*/  STL.64 [R1+0x70], R22 ;  /* 0x0000701601007387 */ /* 0x0001e20000100a00 */
[----:B------:R-:W-:-:S03]  /*47f0*/  LOP3.LUT P1, RZ, R0, 0x400, RZ, 0xc0, !PT ;  /* 0x0000040000ff7812 */ /* 0x000fc6000782c0ff */
[----:B0-----:R-:W4:Y:S04]  /*4800*/  LDL.LU.64 R22, [R1+0x3a8] ;  /* 0x0003a80001167983 */ /* 0x001f280000300a00 */
[----:B---3--:R0:W3:Y:S02]  /*4810*/  @!P2 LDG.E.64 R14, desc[UR10][R24.64] ;  /* 0x0000000a180ea981 */ /* 0x0080e4000c1e1b00 */
[----:B0-----:R-:W-:Y:S01]  /*4820*/  HFMA2 R24, -RZ, RZ, 0, 0 ;  /* 0x00000000ff187431 */ /* 0x001fe200000001ff */
[----:B--2---:R-:W-:-:S05]  /*4830*/  @!P2 MOV R24, R12 ;  /* 0x0000000c0018a202 */ /* 0x004fca0000000f00 */
[----:B------:R0:W-:Y:S01]  /*4840*/  STL [R1+0x3b4], R24 ;  /* 0x0003b41801007387 */ /* 0x0001e20000100800 */
[----:B------:R-:W-:Y:S01]  /*4850*/  MOV R25, R3 ;  /* 0x0000000300197202 */ /* 0x000fe20000000f00 */
[----:B0-----:R-:W-:Y:S01]  /*4860*/  HFMA2 R24, -RZ, RZ, 0, 0 ;  /* 0x00000000ff187431 */ /* 0x001fe200000001ff */
[----:B------:R-:W-:-:S05]  /*4870*/  @!P2 MOV R24, R13 ;  /* 0x0000000d0018a202 */ /* 0x000fca0000000f00 */
[----:B------:R0:W-:Y:S02]  /*4880*/  STL [R1+0x3c0], R24 ;  /* 0x0003c01801007387 */ /* 0x0001e40000100800 */
[----:B0-----:R-:W-:Y:S02]  /*4890*/  MOV R24, R2 ;  /* 0x0000000200187202 */ /* 0x001fe40000000f00 */
[----:B------:R-:W-:-:S06]  /*48a0*/  CS2R R2, SRZ ;  /* 0x0000000000027805 */ /* 0x000fcc000001ff00 */
[----:B----4-:R-:W2:Y:S04]  /*48b0*/  @!P1 LDG.E.64 R2, desc[UR10][R18.64] ;  /* 0x0000000a12029981 */ /* 0x010ea8000c1e1b00 */
[----:B------:R0:W-:Y:S04]  /*48c0*/  STL.64 [R1+0x168], R20 ;  /* 0x0001681401007387 */ /* 0x0001e80000100a00 */
[----:B------:R-:W4:Y:S01]  /*48d0*/  LDL.LU.64 R18, [R1+0x398] ;  /* 0x0003980001127983 */ /* 0x000f220000300a00 */
[----:B0-----:R-:W-:Y:S02]  /*48e0*/  CS2R R20, SRZ ;  /* 0x0000000000147805 */ /* 0x001fe4000001ff00 */
[----:B---3--:R-:W-:-:S02]  /*48f0*/  @!P2 MOV R21, R14 ;  /* 0x0000000e0015a202 */ /* 0x008fc40000000f00 */
[----:B------:R-:W-:-:S03]  /*4900*/  @!P2 MOV R20, R15 ;  /* 0x0000000f0014a202 */ /* 0x000fc60000000f00 */
[----:B------:R-:W-:Y:S04]  /*4910*/  STL [R1+0x260], R21 ;  /* 0x0002601501007387 */ /* 0x000fe80000100800 */
[----:B------:R0:W-:Y:S02]  /*4920*/  STL [R1+0x3b0], R20 ;  /* 0x0003b01401007387 */ /* 0x0001e40000100800 */
[----:B0-----:R-:W-:-:S06]  /*4930*/  CS2R R20, SRZ ;  /* 0x0000000000147805 */ /* 0x001fcc000001ff00 */
[----:B------:R0:W3:Y:S04]  /*4940*/  @!P1 LDG.E.64 R20, desc[UR10][R22.64] ;  /* 0x0000000a16149981 */ /* 0x0000e8000c1e1b00 */
[----:B------:R1:W-:Y:S01]  /*4950*/  STL.64 [R1+0x510], R14 ;  /* 0x0005100e01007387 */ /* 0x0003e20000100a00 */
[----:B0-----:R-:W-:-:S03]  /*4960*/  HFMA2 R22, -RZ, RZ, 0, 0 ;  /* 0x00000000ff167431 */ /* 0x001fc600000001ff */
[----:B-1----:R-:W4:Y:S01]  /*4970*/  LDL.LU.64 R14, [R1+0x250] ;  /* 0x00025000010e7983 */ /* 0x002f220000300a00 */
[----:B--2---:R-:W-:-:S05]  /*4980*/  @!P1 MOV R22, R2 ;  /* 0x0000000200169202 */ /* 0x004fca0000000f00 */
[----:B------:R0:W-:Y:S02]  /*4990*/  STL [R1+0x3a8], R22 ;  /* 0x0003a81601007387 */ /* 0x0001e40000100800 */
[----:B0-----:R-:W-:Y:S01]  /*49a0*/  HFMA2 R22, -RZ, RZ, 0, 0 ;  /* 0x00000000ff167431 */ /* 0x001fe200000001ff */
[----:B------:R-:W-:-:S05]  /*49b0*/  @!P1 MOV R22, R3 ;  /* 0x0000000300169202 */ /* 0x000fca0000000f00 */
[----:B------:R0:W-:Y:S04]  /*49c0*/  STL [R1+0x3ac], R22 ;  /* 0x0003ac1601007387 */ /* 0x0001e80000100800 */
[----:B0-----:R-:W2:Y:S01]  /*49d0*/  LDL.LU.64 R22, [R1+0x248] ;  /* 0x0002480001167983 */ /* 0x001ea20000300a00 */
[----:B------:R-:W-:-:S03]  /*49e0*/  LOP3.LUT P0, RZ, R0, 0x200, RZ, 0xc0, !PT ;  /* 0x0000020000ff7812 */ /* 0x000fc6000780c0ff */
[----:B------:R0:W-:Y:S02]  /*49f0*/  STL.64 [R1+0x170], R16 ;  /* 0x0001701001007387 */ /* 0x0001e40000100a00 */
[----:B0-----:R-:W-:Y:S02]  /*4a00*/  CS2R R16, SRZ ;  /* 0x0000000000107805 */ /* 0x001fe4000001ff00 */
[----:B------:R0:W-:Y:S02]  /*4a10*/  STL.64 [R1+0x78], R10 ;  /* 0x0000780a01007387 */ /* 0x0001e40000100a00 */
[----:B0-----:R-:W-:Y:S02]  /*4a20*/  CS2R R10, SRZ ;  /* 0x00000000000a7805 */ /* 0x001fe4000001ff00 */
[----:B------:R-:W-:Y:S01]  /*4a30*/  LOP3.LUT P2, RZ, R0, 0x100, RZ, 0xc0, !PT ;  /* 0x0000010000ff7812 */ /* 0x000fe2000784c0ff */
[----:B------:R0:W-:Y:S02]  /*4a40*/  STL.64 [R1+0x80], R12 ;  /* 0x0000800c01007387 */ /* 0x0001e40000100a00 */
[----:B0-----:R-:W-:-:S02]  /*4a50*/  CS2R R12, SRZ ;  /* 0x00000000000c7805 */ /* 0x001fc4000001ff00 */
[----:B---3--:R-:W-:Y:S02]  /*4a60*/  @!P1 MOV R17, R20 ;  /* 0x0000001400119202 */ /* 0x008fe40000000f00 */
[----:B------:R-:W-:-:S03]  /*4a70*/  @!P1 MOV R16, R21 ;  /* 0x0000001500109202 */ /* 0x000fc60000000f00 */
[----:B------:R-:W-:Y:S04]  /*4a80*/  STL [R1+0x25c], R17 ;  /* 0x00025c1101007387 */ /* 0x000fe80000100800 */
[----:B------:R0:W-:Y:S04]  /*4a90*/  STL [R1+0x258], R16 ;  /* 0x0002581001007387 */ /* 0x0001e80000100800 */
[----:B----4-:R-:W3:Y:S01]  /*4aa0*/  @!P0 LDG.E.64 R10, desc[UR10][R14.64] ;  /* 0x0000000a0e0a8981 */ /* 0x010ee2000c1e1b00 */
[----:B0-----:R-:W-:-:S06]  /*4ab0*/  CS2R R16, SRZ ;  /* 0x0000000000107805 */ /* 0x001fcc000001ff00 */
[----:B------:R0:W4:Y:S04]  /*4ac0*/  @!P0 LDG.E.64 R16, desc[UR10][R18.64] ;  /* 0x0000000a12108981 */ /* 0x000128000c1e1b00 */
[----:B------:R-:W4:Y:S04]  /*4ad0*/  LDL.LU.64 R14, [R1+0x380] ;  /* 0x00038000010e7983 */ /* 0x000f280000300a00 */
[----:B------:R-:W4:Y:S04]  /*4ae0*/  LDL.LU.64 R18, [R1+0x518] ;  /* 0x0005180001127983 */ /* 0x000f280000300a00 */
[----:B--2---:R-:W2:Y:S04]  /*4af0*/  @!P2 LDG.E.64 R12, desc[UR10][R22.64] ;  /* 0x0000000a160ca981 */ /* 0x004ea8000c1e1b00 */
[----:B------:R1:W-:Y:S04]  /*4b00*/  STL [R1+0x508], R2 ;  /* 0x0005080201007387 */ /* 0x0003e80000100800 */
[----:B------:R-:W2:Y:S01]  /*4b10*/  LDL.LU.64 R22, [R1+0x378] ;  /* 0x0003780001167983 */ /* 0x000ea20000300a00 */
[----:B-1----:R-:W-:Y:S01]  /*4b20*/  HFMA2 R2, -RZ, RZ, 0, 0 ;  /* 0x00000000ff027431 */ /* 0x002fe200000001ff */
[----:B---3--:R-:W-:-:S05]  /*4b30*/  @!P0 MOV R2, R10 ;  /* 0x0000000a00028202 */ /* 0x008fca0000000f00 */
[----:B------:R-:W-:Y:S04]  /*4b40*/  STL [R1+0x398], R2 ;  /* 0x0003980201007387 */ /* 0x000fe80000100800 */
[----:B----4-:R0:W-:Y:S02]  /*4b50*/  STL.64 [R1+0x178], R18 ;  /* 0x0001781201007387 */ /* 0x0101e40000100a00 */
[----:B0-----:R-:W-:Y:S02]  /*4b60*/  CS2R R18, SRZ ;  /* 0x0000000000127805 */ /* 0x001fe4000001ff00 */
[----:B------:R-:W-:Y:S02]  /*4b70*/  @!P0 MOV R19, R11 ;  /* 0x0000000b00138202 */ /* 0x000fe40000000f00 */
[----:B------:R-:W-:-:S03]  /*4b80*/  @!P0 MOV R18, R16 ;  /* 0x0000001000128202 */ /* 0x000fc60000000f00 */
[----:B------:R-:W-:Y:S04]  /*4b90*/  STL [R1+0x39c], R19 ;  /* 0x00039c1301007387 */ /* 0x000fe80000100800 */
[----:B------:R0:W-:Y:S01]  /*4ba0*/  STL [R1+0x254], R18 ;  /* 0x0002541201007387 */ /* 0x0001e20000100800 */
[----:B------:R-:W-:Y:S01]  /*4bb0*/  HFMA2 R2, -RZ, RZ, 0, 0 ;  /* 0x00000000ff027431 */ /* 0x000fe200000001ff */
[----:B------:R-:W-:Y:S02]  /*4bc0*/  @!P0 MOV R2, R17 ;  /* 0x0000001100028202 */ /* 0x000fe40000000f00 */
[----:B0-----:R-:W-:-:S03]  /*4bd0*/  CS2R R18, SRZ ;  /* 0x0000000000127805 */ /* 0x001fc6000001ff00 */
[----:B------:R0:W-:Y:S04]  /*4be0*/  STL [R1+0x250], R2 ;  /* 0x0002500201007387 */ /* 0x0001e80000100800 */
[----:B------:R1:W3:Y:S01]  /*4bf0*/  @!P2 LDG.E.64 R18, desc[UR10][R14.64] ;  /* 0x0000000a0e12a981 */ /* 0x0002e2000c1e1b00 */
[----:B0-----:R-:W-:-:S03]  /*4c00*/  HFMA2 R2, -RZ, RZ, 0, 0 ;  /* 0x00000000ff027431 */ /* 0x001fc600000001ff */
[----:B------:R-:W4:Y:S01]  /*4c10*/  LDL.LU.64 R14, [R1+0x510] ;  /* 0x00051000010e7983 */ /* 0x000f220000300a00 */
[----:B--2---:R-:W-:-:S05]  /*4c20*/  @!P2 MOV R2, R12 ;  /* 0x0000000c0002a202 */ /* 0x004fca0000000f00 */
[----:B------:R0:W-:Y:S02]  /*4c30*/  STL [R1+0x380], R2 ;  /* 0x0003800201007387 */ /* 0x0001e40000100800 */
[----:B0-----:R-:W-:Y:S01]  /*4c40*/  HFMA2 R2, -RZ, RZ, 0, 0 ;  /* 0x00000000ff027431 */ /* 0x001fe200000001ff */
[----:B------:R-:W-:-:S05]  /*4c50*/  @!P2 MOV R2, R13 ;  /* 0x0000000d0002a202 */ /* 0x000fca0000000f00 */
[----:B------:R0:W-:Y:S04]  /*4c60*/  STL [R1+0x384], R2 ;  /* 0x0003840201007387 */ /* 0x0001e80000100800 */
[----:B------:R2:W-:Y:S04]  /*4c70*/  STL.64 [R1+0x500], R16 ;  /* 0x0005001001007387 */ /* 0x0005e80000100a00 */
[----:B0-----:R-:W3:Y:S04]  /*4c80*/  LDL.LU R2, [R1+0x508] ;  /* 0x0005080001027983 */ /* 0x001ee80000300800 */
[----:B--2---:R-:W2:Y:S01]  /*4c90*/  LDL.LU.64 R16, [R1+0x240] ;  /* 0x0002400001107983 */ /* 0x004ea20000300a00 */
[----:B------:R-:W-:-:S03]  /*4ca0*/  LOP3.LUT P1, RZ, R0, 0x80, RZ, 0xc0, !PT ;  /* 0x0000008000ff7812 */ /* 0x000fc6000782c0ff */
[----:B----4-:R1:W-:Y:S02]  /*4cb0*/  STL.64 [R1+0x180], R14 ;  /* 0x0001800e01007387 */ /* 0x0103e40000100a00 */
[----:B-1----:R-:W-:Y:S02]  /*4cc0*/  CS2R R14, SRZ ;  /* 0x00000000000e7805 */ /* 0x002fe4000001ff00 */
[----:B---3--:R-:W-:Y:S02]  /*4cd0*/  @!P2 MOV R15, R18 ;  /* 0x00000012000fa202 */ /* 0x008fe40000000f00 */
[----:B------:R-:W-:-:S03]  /*4ce0*/  @!P2 MOV R14, R19 ;  /* 0x00000013000ea202 */ /* 0x000fc60000000f00 */
[----:B------:R-:W-:Y:S04]  /*4cf0*/  STL [R1+0x24c], R15 ;  /* 0x00024c0f01007387 */ /* 0x000fe80000100800 */
[----:B------:R0:W-:Y:S02]  /*4d00*/  STL [R1+0x248], R14 ;  /* 0x0002480e01007387 */ /* 0x0001e40000100800 */
[----:B0-----:R-:W-:Y:S02]  /*4d10*/  CS2R R14, SRZ ;  /* 0x00000000000e7805 */ /* 0x001fe4000001ff00 */
[----:B------:R0:W-:Y:S04]  /*4d20*/  STL.64 [R1+0x88], R2 ;  /* 0x0000880201007387 */ /* 0x0001e80000100a00 */
[----:B------:R1:W3:Y:S01]  /*4d30*/  @!P1 LDG.E.64 R14, desc[UR10][R22.64] ;  /* 0x0000000a160e9981 */ /* 0x0002e2000c1e1b00 */
[----:B0-----:R-:W-:-:S03]  /*4d40*/  CS2R R2, SRZ ;  /* 0x0000000000027805 */ /* 0x001fc6000001ff00 */
[----:B------:R0:W-:Y:S04]  /*4d50*/  STL.64 [R1+0x4f8], R18 ;  /* 0x0004f81201007387 */ /* 0x0001e80000100a00 */
[----:B--2---:R-:W2:Y:S04]  /*4d60*/  @!P1 LDG.E.64 R2, desc[UR10][R16.64] ;  /* 0x0000000a10029981 */ /* 0x004ea8000c1e1b00 */
[----:B0-----:R-:W4:Y:S04]  /*4d70*/  LDL.LU.64 R18, [R1+0x220] ;  /* 0x0002200001127983 */ /* 0x001f280000300a00 */
[----:B------:R-:W2:Y:S01]  /*4d80*/  LDL.LU.64 R16, [R1+0x368] ;  /* 0x0003680001107983 */ /* 0x000ea20000300a00 */
[----:B------:R-:W-:-:S03]  /*4d90*/  LOP3.LUT P0, RZ, R0, 0x40, RZ, 0xc0, !PT ;  /* 0x0000004000ff7812 */ /* 0x000fc6000780c0ff */
[----:B------:R0:W-:Y:S02]  /*4da0*/  STL.64 [R1+0x188], R20 ;  /* 0x0001881401007387 */ /* 0x0001e40000100a00 */
[----:B0-----:R-:W-:Y:S02]  /*4db0*/  CS2R R20, SRZ ;  /* 0x0000000000147805 */ /* 0x001fe4000001ff00 */
[----:B------:R0:W-:Y:S01]  /*4dc0*/  STL.64 [R1+0x90], R10 ;  /* 0x0000900a01007387 */ /* 0x0001e20000100a00 */
[----:B-1----:R-:W-:Y:S02]  /*4dd0*/  MOV R22, R24 ;  /* 0x0000001800167202 */ /* 0x002fe40000000f00 */
[----:B0-----:R-:W-:Y:S01]  /*4de0*/  CS2R R10, SRZ ;  /* 0x00000000000a7805 */ /* 0x001fe2000001ff00 */
[----:B------:R-:W-:Y:S01]  /*4df0*/  HFMA2 R24, -RZ, RZ, 0, 0 ;  /* 0x00000000ff187431 */ /* 0x000fe200000001ff */
[----:B------:R-:W-:Y:S02]  /*4e00*/  MOV R23, R25 ;  /* 0x0000001900177202 */ /* 0x000fe40000000f00 */
[----:B---3--:R-:W-:-:S02]  /*4e10*/  @!P1 MOV R21, R14 ;  /* 0x0000000e00159202 */ /* 0x008fc40000000f00 */
[----:B------:R-:W-:-:S03]  /*4e20*/  @!P1 MOV R20, R15 ;  /* 0x0000000f00149202 */ /* 0x000fc60000000f00 */
[----:B------:R-:W-:Y:S04]  /*4e30*/  STL [R1+0x244], R21 ;  /* 0x0002441501007387 */ /* 0x000fe80000100800 */
[----:B------:R0:W-:Y:S02]  /*4e40*/  STL [R1+0x240], R20 ;  /* 0x0002401401007387 */ /* 0x0001e40000100800 */
[----:B0-----:R-:W-:Y:S02]  /*4e50*/  CS2R R20, SRZ ;  /* 0x0000000000147805 */ /* 0x001fe4000001ff00 */
[----:B----4-:R-:W3:Y:S04]  /*4e60*/  @!P0 LDG.E.64 R10, desc[UR10][R18.64] ;  /* 0x0000000a120a8981 */ /* 0x010ee8000c1e1b00 */
[----:B--2---:R0:W2:Y:S01]  /*4e70*/  @!P0 LDG.E.64 R20, desc[UR10][R16.64] ;  /* 0x0000000a10148981 */ /* 0x0040a2000c1e1b00 */
[----:B------:R-:W-:-:S03]  /*4e80*/  @!P1 MOV R24, R2 ;  /* 0x0000000200189202 */ /* 0x000fc60000000f00 */
[----:B------:R-:W4:Y:S04]  /*4e90*/  LDL.LU.64 R18, [R1+0x358] ;  /* 0x0003580001127983 */ /* 0x000f280000300a00 */
[----:B------:R-:W3:Y:S04]  /*4ea0*/  LDL.LU.64 R16, [R1+0x500] ;  /* 0x0005000001107983 */ /* 0x000ee80000300a00 */
[----:B------:R1:W-:Y:S02]  /*4eb0*/  STL [R1+0x378], R24 ;  /* 0x0003781801007387 */ /* 0x0003e40000100800 */
[----:B-1----:R-:W-:Y:S01]  /*4ec0*/  HFMA2 R24, -RZ, RZ, 0, 0 ;  /* 0x00000000ff187431 */ /* 0x002fe200000001ff */
[----:B------:R-:W-:-:S05]  /*4ed0*/  @!P1 MOV R24, R3 ;  /* 0x0000000300189202 */ /* 0x000fca0000000f00 */
[----:B------:R1:W-:Y:S04]  /*4ee0*/  STL [R1+0x37c], R24 ;  /* 0x00037c1801007387 */ /* 0x0003e80000100800 */
[----:B-1----:R-:W2:Y:S01]  /*4ef0*/  LDL.LU.64 R24, [R1+0x218] ;  /* 0x0002180001187983 */ /* 0x002ea20000300a00 */
[----:B------:R-:W-:-:S03]  /*4f00*/  LOP3.LUT P2, RZ, R0, 0x20, RZ, 0xc0, !PT ;  /* 0x0000002000ff7812 */ /* 0x000fc6000784c0ff */
[----:B------:R1:W-:Y:S02]  /*4f10*/  STL.64 [R1+0x98], R12 ;  /* 0x0000980c01007387 */ /* 0x0003e40000100a00 */
[----:B-1----:R-:W-:-:S08]  /*4f20*/  CS2R R12, SRZ ;  /* 0x00000000000c7805 */ /* 0x002fd0000001ff00 */
[----:B----4-:R-:W4:Y:S04]  /*4f30*/  @!P2 LDG.E.64 R12, desc[UR10][R18.64] ;  /* 0x0000000a120ca981 */ /* 0x010f28000c1e1b00 */
[----:B---3--:R0:W-:Y:S04]  /*4f40*/  STL.64 [R1+0x190], R16 ;  /* 0x0001901001007387 */ /* 0x0081e80000100a00 */
[----:B------:R-:W3:Y:S01]  /*4f50*/  LDL.LU.64 R18, [R1+0x4f8] ;  /* 0x0004f80001127983 */ /* 0x000ee20000300a00 */
[----:B0-----:R-:W-:Y:S01]  /*4f60*/  HFMA2 R17, -RZ, RZ, 0, 0 ;  /* 0x00000000ff117431 */ /* 0x001fe200000001ff */
[----:B------:R-:W-:-:S05]  /*4f70*/  @!P0 MOV R17, R10 ;  /* 0x0000000a00118202 */ /* 0x000fca0000000f00 */
[----:B------:R0:W-:Y:S02]  /*4f80*/  STL [R1+0x36c], R17 ;  /* 0x00036c1101007387 */ /* 0x0001e40000100800 */
[----:B0-----:R-:W-:Y:S02]  /*4f90*/  CS2R R16, SRZ ;  /* 0x0000000000107805 */ /* 0x001fe4000001ff00 */
[----:B--2---:R-:W-:Y:S02]  /*4fa0*/  @!P0 MOV R17, R20 ;  /* 0x0000001400118202 */ /* 0x004fe40000000f00 */
[----:B------:R-:W-:-:S03]  /*4fb0*/  @!P0 MOV R16, R21 ;  /* 0x0000001500108202 */ /* 0x000fc60000000f00 */
[----:B------:R-:W-:Y:S04]  /*4fc0*/  STL [R1+0x224], R17 ;  /* 0x0002241101007387 */ /* 0x000fe80000100800 */
[----:B------:R0:W-:Y:S02]  /*4fd0*/  STL [R1+0x220], R16 ;  /* 0x0002201001007387 */ /* 0x0001e40000100800 */
[----:B0-----:R-:W-:-:S06]  /*4fe0*/  CS2R R16, SRZ ;  /* 0x0000000000107805 */ /* 0x001fcc000001ff00 */
[----:B------:R-:W2:Y:S04]  /*4ff0*/  @!P2 LDG.E.64 R16, desc[UR10][R24.64] ;  /* 0x0000000a1810a981 */ /* 0x000ea8000c1e1b00 */
[----:B------:R0:W-:Y:S01]  /*5000*/  STL [R1+0x4f4], R10 ;  /* 0x0004f40a01007387 */ /* 0x0001e20000100800 */
[----:B------:R-:W-:-:S03]  /*5010*/  LOP3.LUT P1, RZ, R0, 0x10, RZ, 0xc0, !PT ;  /* 0x0000001000ff7812 */ /* 0x000fc6000782c0ff */
[----:B------:R-:W2:Y:S01]  /*5020*/  LDL.LU.64 R24, [R1+0x348] ;  /* 0x0003480001187983 */ /* 0x000ea20000300a00 */
[----:B0-----:R-:W-:Y:S01]  /*5030*/  HFMA2 R10, -RZ, RZ, 0, 0 ;  /* 0x00000000ff0a7431 */ /* 0x001fe200000001ff */
[----:B------:R-:W-:-:S05]  /*5040*/  @!P0 MOV R10, R11 ;  /* 0x0000000b000a8202 */ /* 0x000fca0000000f00 */
[----:B------:R0:W-:Y:S02]  /*5050*/  STL [R1+0x3c4], R10 ;  /* 0x0003c40a01007387 */ /* 0x0001e40000100800 */
[----:B0-----:R-:W-:Y:S02]  /*5060*/  HFMA2 R10, -RZ, RZ, 0, 0 ;  /* 0x00000000ff0a7431 */ /* 0x001fe400000001ff */
[----:B----4-:R-:W-:Y:S04]  /*5070*/  STL.64 [R1+0x4e8], R12 ;  /* 0x0004e80c01007387 */ /* 0x010fe80000100a00 */
[----:B---3--:R0:W-:Y:S02]  /*5080*/  STL.64 [R1+0x198], R18 ;  /* 0x0001981201007387 */ /* 0x0081e40000100a00 */
[----:B0-----:R-:W-:-:S02]  /*5090*/  CS2R R18, SRZ ;  /* 0x0000000000127805 */ /* 0x001fc4000001ff00 */
[----:B------:R-:W-:Y:S02]  /*50a0*/  @!P2 MOV R18, R12 ;  /* 0x0000000c0012a202 */ /* 0x000fe40000000f00 */
[----:B--2---:R-:W-:-:S05]  /*50b0*/  @!P2 MOV R10, R16 ;  /* 0x00000010000aa202 */ /* 0x004fca0000000f00 */
[----:B------:R0:W-:Y:S02]  /*50c0*/  STL [R1+0x3d4], R10 ;  /* 0x0003d40a01007387 */ /* 0x0001e40000100800 */
[----:B0-----:R-:W-:Y:S01]  /*50d0*/  HFMA2 R10, -RZ, RZ, 0, 0 ;  /* 0x00000000ff0a7431 */ /* 0x001fe200000001ff */
[----:B------:R-:W-:Y:S02]  /*50e0*/  @!P2 MOV R10, R13 ;  /* 0x0000000d000aa202 */ /* 0x000fe40000000f00 */
[----:B------:R-:W2:Y:S01]  /*50f0*/  LDL.LU.64 R12, [R1+0x210] ;  /* 0x00021000010c7983 */ /* 0x000ea20000300a00 */
[----:B------:R-:W-:-:S03]  /*5100*/  @!P2 MOV R19, R17 ;  /* 0x000000110013a202 */ /* 0x000fc60000000f00 */
[----:B------:R-:W-:Y:S04]  /*5110*/  STL [R1+0x21c], R18 ;  /* 0x00021c1201007387 */ /* 0x000fe80000100800 */
[----:B------:R0:W-:Y:S02]  /*5120*/  STL [R1+0x3f0], R19 ;  /* 0x0003f01301007387 */ /* 0x0001e40000100800 */
[----:B0-----:R-:W-:-:S06]  /*5130*/  CS2R R18, SRZ ;  /* 0x0000000000127805 */ /* 0x001fcc000001ff00 */
[----:B--2---:R-:W2:Y:S04]  /*5140*/  @!P1 LDG.E.64 R18, desc[UR10][R12.64] ;  /* 0x0000000a0c129981 */ /* 0x004ea8000c1e1b00 */
[----:B------:R0:W-:Y:S04]  /*5150*/  STL [R1+0x218], R10 ;  /* 0x0002180a01007387 */ /* 0x0001e80000100800 */
[----:B------:R1:W-:Y:S04]  /*5160*/  STL.64 [R1+0xa0], R2 ;  /* 0x0000a00201007387 */ /* 0x0003e80000100a00 */
[----:B------:R3:W-:Y:S01]  /*5170*/  STL.64 [R1+0x1a0], R14 ;  /* 0x0001a00e01007387 */ /* 0x0007e20000100a00 */
[----:B0-----:R-:W-:-:S03]  /*5180*/  HFMA2 R10, -RZ, RZ, 0, 0 ;  /* 0x00000000ff0a7431 */ /* 0x001fc600000001ff */
[----:B------:R-:W4:Y:S01]  /*5190*/  LDL.LU.64 R12, [R1+0x330] ;  /* 0x00033000010c7983 */ /* 0x000f220000300a00 */
[----:B-1----:R-:W-:-:S03]  /*51a0*/  CS2R R2, SRZ ;  /* 0x0000000000027805 */ /* 0x002fc6000001ff00 */
[----:B---3--:R-:W3:Y:S04]  /*51b0*/  LDL.LU.64 R14, [R1+0x2e0] ;  /* 0x0002e000010e7983 */ /* 0x008ee80000300a00 */
[----:B------:R-:W4:Y:S04]  /*51c0*/  @!P1 LDG.E.64 R2, desc[UR10][R24.64] ;  /* 0x0000000a18029981 */ /* 0x000f28000c1e1b00 */
[----:B------:R-:W3:Y:S01]  /*51d0*/  LDL.LU.64 R24, [R1+0x338] ;  /* 0x0003380001187983 */ /* 0x000ee20000300a00 */
[----:B--2---:R-:W-:-:S05]  /*51e0*/  @!P1 MOV R10, R18 ;  /* 0x00000012000a9202 */ /* 0x004fca0000000f00 */
[----:B------:R0:W-:Y:S02]  /*51f0*/  STL [R1+0x3f4], R10 ;  /* 0x0003f40a01007387 */ /* 0x0001e40000100800 */
[----:B0-----:R-:W-:Y:S01]  /*5200*/  HFMA2 R10, -RZ, RZ, 0, 0 ;  /* 0x00000000ff0a7431 */ /* 0x001fe200000001ff */
[----:B------:R-:W-:-:S05]  /*5210*/  @!P1 MOV R10, R19 ;  /* 0x00000013000a9202 */ /* 0x000fca0000000f00 */
[----:B------:R0:W-:Y:S04]  /*5220*/  STL [R1+0x410], R10 ;  /* 0x0004100a01007387 */ /* 0x0001e80000100800 */
[----:B0-----:R-:W2:Y:S01]  /*5230*/  LDL.LU R10, [R1+0x4f4] ;  /* 0x0004f400010a7983 */ /* 0x001ea20000300800 */
[----:B------:R-:W-:-:S03]  /*5240*/  LOP3.LUT P0, RZ, R0, 0x8, RZ, 0xc0, !PT ;  /* 0x0000000800ff7812 */ /* 0x000fc6000780c0ff */
[----:B------:R0:W-:Y:S04]  /*5250*/  STL [R1+0x4e0], R18 ;  /* 0x0004e01201007387 */ /* 0x0001e80000100800 */
[----:B------:R1:W-:Y:S01]  /*5260*/  STL [R1+0x4f0], R20 ;  /* 0x0004f01401007387 */ /* 0x0003e20000100800 */
[----:B0-----:R-:W-:Y:S01]  /*5270*/  HFMA2 R18, -RZ, RZ, 0, 0 ;  /* 0x00000000ff127431 */ /* 0x001fe200000001ff */
[----:B----4-:R-:W-:Y:S02]  /*5280*/  @!P1 MOV R18, R3 ;  /* 0x0000000300129202 */ /* 0x010fe40000000f00 */
[----:B------:R3:W-:Y:S01]  /*5290*/  STL [R1+0x4e4], R19 ;  /* 0x0004e41301007387 */ /* 0x0007e20000100800 */
[----:B-1----:R-:W-:Y:S02]  /*52a0*/  MOV R20, RZ ;  /* 0x000000ff00147202 */ /* 0x002fe40000000f00 */
[----:B------:R-:W-:Y:S01]  /*52b0*/  @!P1 MOV R20, R2 ;  /* 0x0000000200149202 */ /* 0x000fe20000000f00 */
[----:B------:R0:W-:Y:S01]  /*52c0*/  STL [R1+0x210], R18 ;  /* 0x0002101201007387 */ /* 0x0001e20000100800 */
[----:B---3--:R-:W-:-:S03]  /*52d0*/  MOV R19, R15 ;  /* 0x0000000f00137202 */ /* 0x008fc60000000f00 */
[----:B------:R1:W-:Y:S01]  /*52e0*/  STL [R1+0x214], R20 ;  /* 0x0002141401007387 */ /* 0x0003e20000100800 */
[----:B0-----:R-:W-:Y:S02]  /*52f0*/  MOV R18, R14 ;  /* 0x0000000e00127202 */ /* 0x001fe40000000f00 */
[----:B------:R-:W-:Y:S01]  /*5300*/  CS2R R14, SRZ ;  /* 0x00000000000e7805 */ /* 0x000fe2000001ff00 */
[----:B-1----:R-:W3:Y:S05]  /*5310*/  LDL.LU R20, [R1+0x4f0] ;  /* 0x0004f00001147983 */ /* 0x002eea0000300800 */
[----:B------:R-:W4:Y:S04]  /*5320*/  @!P0 LDG.E.64 R14, desc[UR10][R24.64] ;  /* 0x0000000a180e8981 */ /* 0x000f28000c1e1b00 */
[----:B------:R0:W-:Y:S04]  /*5330*/  STL.64 [R1+0xb0], R16 ;  /* 0x0000b01001007387 */ /* 0x0001e80000100a00 */
[----:B0-----:R-:W4:Y:S04]  /*5340*/  LDL.LU.64 R16, [R1+0x318] ;  /* 0x0003180001107983 */ /* 0x001f280000300a00 */
[----:B--2---:R0:W-:Y:S02]  /*5350*/  STL.64 [R1+0xa8], R10 ;  /* 0x0000a80a01007387 */ /* 0x0041e40000100a00 */
[----:B0-----:R-:W-:-:S06]  /*5360*/  CS2R R10, SRZ ;  /* 0x00000000000a7805 */ /* 0x001fcc000001ff00 */
[----:B------:R-:W2:Y:S04]  /*5370*/  @!P0 LDG.E.64 R10, desc[UR10][R12.64] ;  /* 0x0000000a0c0a8981 */ /* 0x000ea8000c1e1b00 */
[----:B------:R-:W2:Y:S01]  /*5380*/  LDL.LU.64 R12, [R1+0x320] ;  /* 0x00032000010c7983 */ /* 0x000ea20000300a00 */
[----:B------:R-:W-:-:S03]  /*5390*/  LOP3.LUT P2, RZ, R0, 0x4, RZ, 0xc0, !PT ;  /* 0x0000000400ff7812 */ /* 0x000fc6000784c0ff */
[----:B---3--:R0:W-:Y:S02]  /*53a0*/  STL.64 [R1+0x1a8], R20 ;  /* 0x0001a81401007387 */ /* 0x0081e40000100a00 */
[----:B0-----:R-:W-:Y:S01]  /*53b0*/  HFMA2 R21, -RZ, RZ, 0, 0 ;  /* 0x00000000ff157431 */ /* 0x001fe200000001ff */
[----:B------:R-:W-:Y:S02]  /*53c0*/  MOV R20, RZ ;  /* 0x000000ff00147202 */ /* 0x000fe40000000f00 */
[----:B----4-:R-:W-:-:S05]  /*53d0*/  @!P0 MOV R20, R15 ;  /* 0x0000000f00148202 */ /* 0x010fca0000000f00 */
[----:B------:R0:W-:Y:S02]  /*53e0*/  STL [R1+0x330], R20 ;  /* 0x0003301401007387 */ /* 0x0001e40000100800 */
[----:B0-----:R-:W-:Y:S02]  /*53f0*/  MOV R20, R22 ;  /* 0x0000001600147202 */ /* 0x001fe40000000f00 */
[----:B--2---:R-:W-:-:S05]  /*5400*/  @!P0 MOV R21, R11 ;  /* 0x0000000b00158202 */ /* 0x004fca0000000f00 */
[----:B------:R0:W-:Y:S02]  /*5410*/  STL [R1+0x430], R21 ;  /* 0x0004301501007387 */ /* 0x0001e40000100800 */
[----:B0-----:R-:W-:Y:S02]  /*5420*/  MOV R21, R23 ;  /* 0x0000001700157202 */ /* 0x001fe40000000f00 */
[----:B------:R-:W-:-:S06]  /*5430*/  CS2R R22, SRZ ;  /* 0x0000000000167805 */ /* 0x000fcc000001ff00 */
[----:B------:R0:W2:Y:S02]  /*5440*/  @!P2 LDG.E.64 R22, desc[UR10][R16.64] ;  /* 0x0000000a1016a981 */ /* 0x0000a4000c1e1b00 */
[----:B0-----:R-:W-:-:S06]  /*5450*/  CS2R R16, SRZ ;  /* 0x0000000000107805 */ /* 0x001fcc000001ff00 */
[----:B------:R0:W3:Y:S04]  /*5460*/  @!P2 LDG.E.64 R16, desc[UR10][R12.64] ;  /* 0x0000000a0c10a981 */ /* 0x0000e8000c1e1b00 */
[----:B------:R-:W4:Y:S04]  /*5470*/  LDL.LU.64 R12, [R1+0x4e8] ;  /* 0x0004e800010c7983 */ /* 0x000f280000300a00 */
[----:B----4-:R0:W-:Y:S02]  /*5480*/  STL.64 [R1+0x1b0], R12 ;  /* 0x0001b00c01007387 */ /* 0x0101e40000100a00 */
[----:B0-----:R-:W-:-:S02]  /*5490*/  MOV R12, R18 ;  /* 0x00000012000c7202 */ /* 0x001fc40000000f00 */
[----:B------:R-:W-:Y:S02]  /*54a0*/  MOV R13, R19 ;  /* 0x00000013000d7202 */ /* 0x000fe40000000f00 */
[----:B------:R-:W-:Y:S02]  /*54b0*/  CS2R R18, SRZ ;  /* 0x0000000000127805 */ /* 0x000fe4000001ff00 */
        /* <DEDUP_REMOVED lines=9> */
[----:B------:R-:W-:-:S02]  /*5550*/  LOP3.LUT P1, RZ, R0, 0x2, RZ, 0xc0, !PT ;  /* 0x0000000200ff7812 */ /* 0x000fc4000782c0ff */
[----:B------:R-:W-:Y:S02]  /*5560*/  MOV R24, R36 ;  /* 0x0000002400187202 */ /* 0x000fe40000000f00 */
[----:B------:R-:W-:Y:S01]  /*5570*/  MOV R25, R37 ;  /* 0x0000002500197202 */ /* 0x000fe20000000f00 */
[----:B--2---:R0:W-:Y:S02]  /*5580*/  STL.64 [R1+0xb8], R18 ;  /* 0x0000b81201007387 */ /* 0x0041e40000100a00 */
[----:B0-----:R-:W-:-:S06]  /*5590*/  CS2R R18, SRZ ;  /* 0x0000000000127805 */ /* 0x001fcc000001ff00 */
[----:B------:R0:W2:Y:S02]  /*55a0*/  @!P1 LDG.E.64 R18, desc[UR10][R20.64] ;  /* 0x0000000a14129981 */ /* 0x0000a4000c1e1b00 */
[----:B0-----:R-:W-:-:S06]  /*55b0*/  CS2R R20, SRZ ;  /* 0x0000000000147805 */ /* 0x001fcc000001ff00 */
[----:B------:R-:W3:Y:S01]  /*55c0*/  @!P1 LDG.E.64 R20, desc[UR10][R6.64] ;  /* 0x0000000a06149981 */ /* 0x000ee2000c1e1b00 */
[----:B------:R-:W-:Y:S02]  /*55d0*/  MOV R36, R34 ;  /* 0x0000002200247202 */ /* 0x000fe40000000f00 */
[----:B------:R-:W-:Y:S02]  /*55e0*/  MOV R37, R35 ;  /* 0x0000002300257202 */ /* 0x000fe40000000f00 */
[----:B------:R-:W-:Y:S02]  /*55f0*/  CS2R R34, SRZ ;  /* 0x0000000000227805 */ /* 0x000fe4000001ff00 */
[----:B------:R-:W-:Y:S01]  /*5600*/  @!P0 MOV R34, R10 ;  /* 0x0000000a00228202 */ /* 0x000fe20000000f00 */
[----:B------:R-:W-:Y:S04]  /*5610*/  STL.64 [R1+0x1b8], R2 ;  /* 0x0001b80201007387 */ /* 0x000fe80000100a00 */
[----:B------:R0:W-:Y:S01]  /*5620*/  STL [R1+0x414], R34 ;  /* 0x0004142201007387 */ /* 0x0001e20000100800 */
[----:B------:R-:W-:-:S03]  /*5630*/  @!P0 MOV R35, R14 ;  /* 0x0000000e00238202 */ /* 0x000fc60000000f00 */
[----:B------:R-:W-:Y:S01]  /*5640*/  STL.64 [R1+0xc0], R10 ;  /* 0x0000c00a01007387 */ /* 0x000fe20000100a00 */
[----:B------:R-:W-:-:S03]  /*5650*/  UIMAD.WIDE UR6, UR8, 0x8, UR6 ;  /* 0x00000008080678a5 */ /* 0x000fc6000f8e0206 */
[----:B------:R-:W-:Y:S01]  /*5660*/  STL.64 [R1+0x1c0], R14 ;  /* 0x0001c00e01007387 */ /* 0x000fe20000100a00 */
[----:B0-----:R-:W-:Y:S02]  /*5670*/  MOV R34, RZ ;  /* 0x000000ff00227202 */ /* 0x001fe40000000f00 */
[----:B------:R-:W-:Y:S02]  /*5680*/  @!P2 MOV R34, R17 ;  /* 0x000000110022a202 */ /* 0x000fe40000000f00 */
[----:B------:R-:W-:Y:S02]  /*5690*/  CS2R R2, SRZ ;  /* 0x0000000000027805 */ /* 0x000fe4000001ff00 */
[----:B------:R-:W-:Y:S01]  /*56a0*/  LOP3.LUT P0, RZ, R0, 0x1, RZ, 0xc0, !PT ;  /* 0x0000000100ff7812 */ /* 0x000fe2000780c0ff */
[----:B------:R-:W4:Y:S04]  /*56b0*/  LDL.LU.64 R6, [R1+0x4d8] ;  /* 0x0004d80001067983 */ /* 0x000f280000300a00 */
[----:B------:R0:W-:Y:S02]  /*56c0*/  STL [R1+0x31c], R34 ;  /* 0x00031c2201007387 */ /* 0x0001e40000100800 */
[----:B0-----:R-:W-:Y:S01]  /*56d0*/  HFMA2 R34, -RZ, RZ, 0, 0 ;  /* 0x00000000ff227431 */ /* 0x001fe200000001ff */
[----:B--2---:R-:W-:-:S05]  /*56e0*/  @!P1 MOV R34, R18 ;  /* 0x0000001200229202 */ /* 0x004fca0000000f00 */
[----:B------:R0:W-:Y:S01]  /*56f0*/  STL [R1+0x450], R34 ;  /* 0x0004502201007387 */ /* 0x0001e20000100800 */
[----:B---3--:R-:W-:Y:S02]  /*5700*/  @!P1 MOV R3, R20 ;  /* 0x0000001400039202 */ /* 0x008fe40000000f00 */
[----:B------:R-:W-:Y:S01]  /*5710*/  @!P1 MOV R2, R21 ;  /* 0x0000001500029202 */ /* 0x000fe20000000f00 */
[----:B0-----:R-:W-:Y:S01]  /*5720*/  HFMA2 R34, -RZ, RZ, 0, 0 ;  /* 0x00000000ff227431 */ /* 0x001fe200000001ff */
[----:B------:R-:W-:Y:S01]  /*5730*/  @!P1 MOV R34, R19 ;  /* 0x0000001300229202 */ /* 0x000fe20000000f00 */
[----:B------:R-:W-:Y:S01]  /*5740*/  STL [R1+0x2f8], R3 ;  /* 0x0002f80301007387 */ /* 0x000fe20000100800 */
[----:B------:R-:W-:-:S03]  /*5750*/  LOP3.LUT P1, RZ, R0, 0x4000000, RZ, 0xc0, !PT ;  /* 0x0400000000ff7812 */ /* 0x000fc6000782c0ff */
[----:B------:R0:W-:Y:S02]  /*5760*/  STL [R1+0x2fc], R2 ;  /* 0x0002fc0201007387 */ /* 0x0001e40000100800 */
[----:B0-----:R-:W-:-:S06]  /*5770*/  CS2R R2, SRZ ;  /* 0x0000000000027805 */ /* 0x001fcc000001ff00 */
[----:B------:R0:W2:Y:S02]  /*5780*/  @!P0 LDG.E.64 R2, desc[UR10][R12.64] ;  /* 0x0000000a0c028981 */ /* 0x0000a4000c1e1b00 */
[----:B0-----:R-:W-:-:S06]  /*5790*/  CS2R R12, SRZ ;  /* 0x00000000000c7805 */ /* 0x001fcc000001ff00 */
[----:B------:R0:W3:Y:S02]  /*57a0*/  @!P1 LDG.E.64 R12, desc[UR10][R28.64] ;  /* 0x0000000a1c0c9981 */ /* 0x0000e4000c1e1b00 */
[----:B0-----:R-:W-:Y:S02]  /*57b0*/  MOV R28, R4 ;  /* 0x00000004001c7202 */ /* 0x001fe40000000f00 */
[----:B------:R-:W-:Y:S02]  /*57c0*/  MOV R29, R5 ;  /* 0x00000005001d7202 */ /* 0x000fe40000000f00 */
[----:B------:R-:W4:Y:S01]  /*57d0*/  LDL.LU.64 R4, [R1+0x288] ;  /* 0x0002880001047983 */ /* 0x000f220000300a00 */
[----:B------:R-:W-:-:S03]  /*57e0*/  CS2R R10, SRZ ;  /* 0x00000000000a7805 */ /* 0x000fc6000001ff00 */
[----:B------:R0:W-:Y:S01]  /*57f0*/  STL.64 [R1+0x1d0], R20 ;  /* 0x0001d01401007387 */ /* 0x0001e20000100a00 */
[----:B------:R-:W-:-:S03]  /*5800*/  CS2R R14, SRZ ;  /* 0x00000000000e7805 */ /* 0x000fc6000001ff00 */
[----:B------:R-:W2:Y:S04]  /*5810*/  @!P0 LDG.E.64 R10, desc[UR10][R30.64] ;  /* 0x0000000a1e0a8981 */ /* 0x000ea8000c1e1b00 */
[----:B------:R-:W2:Y:S01]  /*5820*/  @!P1 LDG.E.64 R14, desc[UR10][R8.64] ;  /* 0x0000000a080e9981 */ /* 0x000ea2000c1e1b00 */
[----:B0-----:R-:W-:-:S03]  /*5830*/  CS2R R20, SRZ ;  /* 0x0000000000147805 */ /* 0x001fc6000001ff00 */
[----:B------:R-:W2:Y:S04]  /*5840*/  LDL.LU.64 R30, [R1+0x238] ;  /* 0x00023800011e7983 */ /* 0x000ea80000300a00 */
[----:B------:R0:W2:Y:S04]  /*5850*/  @!P3 LDG.E.64 R20, desc[UR10][R32.64] ;  /* 0x0000000a2014b981 */ /* 0x0000a8000c1e1b00 */
[----:B------:R-:W2:Y:S01]  /*5860*/  LDL.LU.64 R8, [R1+0x280] ;  /* 0x0002800001087983 */ /* 0x000ea20000300a00 */
[----:B0-----:R-:W-:-:S03]  /*5870*/  MOV R32, UR6 ;  /* 0x0000000600207c02 */ /* 0x001fc60008000f00 */
[----:B------:R0:W-:Y:S01]  /*5880*/  STL.64 [R1+0xc8], R22 ;  /* 0x0000c81601007387 */ /* 0x0001e20000100a00 */
[----:B------:R-:W-:Y:S01]  /*5890*/  MOV R33, UR7 ;  /* 0x0000000700217c02 */ /* 0x000fe20008000f00 */
[----:B------:R-:W1:Y:S05]  /*58a0*/  LDCU.U8 UR6, c[0x0][0x414] ;  /* 0x00008280ff0677ac */ /* 0x000e6a0008000000 */
[----:B------:R-:W2:Y:S01]  /*58b0*/  LDG.E.64 R32, desc[UR10][R32.64] ;  /* 0x0000000a20207981 */ /* 0x000ea2000c1e1b00 */
[----:B0-----:R-:W-:-:S06]  /*58c0*/  CS2R R22, SRZ ;  /* 0x0000000000167805 */ /* 0x001fcc000001ff00 */
[----:B------:R0:W2:Y:S04]  /*58d0*/  @!P3 LDG.E.64 R22, desc[UR10][R26.64] ;  /* 0x0000000a1a16b981 */ /* 0x0000a8000c1e1b00 */
[----:B---3--:R3:W-:Y:S04]  /*58e0*/  STL.64 [R1+0x4c8], R12 ;  /* 0x0004c80c01007387 */ /* 0x0087e80000100a00 */
[----:B---3--:R-:W3:Y:S01]  /*58f0*/  LDL.LU.64 R12, [R1+0x230] ;  /* 0x00023000010c7983 */ /* 0x008ee20000300a00 */
[----:B0-----:R-:W-:-:S06]  /*5900*/  CS2R R26, SRZ ;  /* 0x00000000001a7805 */ /* 0x001fcc000001ff00 */
[----:B----4-:R0:W4:Y:S01]  /*5910*/  @!P4 LDG.E.64 R26, desc[UR10][R4.64] ;  /* 0x0000000a041ac981 */ /* 0x010122000c1e1b00 */
[----:B------:R-:W-:Y:S01]  /*5920*/  LOP3.LUT P2, RZ, R0, 0x8000000, RZ, 0xc0, !PT ;  /* 0x0800000000ff7812 */ /* 0x000fe2000784c0ff */
[----:B0-----:R-:W0:Y:S02]  /*5930*/  S2R R5, SR_TID.X ;  /* 0x0000000000057919 */ /* 0x001e240000002100 */
[----:B------:R1:W-:Y:S02]  /*5940*/  STL.64 [R1+0x1c8], R16 ;  /* 0x0001c81001007387 */ /* 0x0003e40000100a00 */
[----:B-1----:R-:W-:-:S08]  /*5950*/  CS2R R16, SRZ ;  /* 0x0000000000107805 */ /* 0x002fd0000001ff00 */
[----:B------:R1:W4:Y:S02]  /*5960*/  @!P2 LDG.E.64 R16, desc[UR10][R24.64] ;  /* 0x0000000a1810a981 */ /* 0x000324000c1e1b00 */
[----:B-1----:R-:W-:Y:S02]  /*5970*/  CS2R R24, SRZ ;  /* 0x0000000000187805 */ /* 0x002fe4000001ff00 */
[----:B0-----:R-:W-:-:S04]  /*5980*/  LOP3.LUT R0, R5, 0xffff, RZ, 0xc0, !PT ;  /* 0x0000ffff05007812 */ /* 0x001fc800078ec0ff */
[----:B------:R0:W4:Y:S01]  /*5990*/  @!P4 LDG.E.64 R24, desc[UR10][R28.64] ;  /* 0x0000000a1c18c981 */ /* 0x000122000c1e1b00 */
[----:B------:R-:W-:Y:S01]  /*59a0*/  IMAD R0, R0, 0x619, RZ ;  /* 0x0000061900007824 */ /* 0x000fe200078e02ff */
[----:B0-----:R-:W-:-:S06]  /*59b0*/  CS2R R28, SRZ ;  /* 0x00000000001c7805 */ /* 0x001fcc000001ff00 */
[----:B--2---:R0:W2:Y:S01]  /*59c0*/  @!P5 LDG.E.64 R28, desc[UR10][R30.64] ;  /* 0x0000000a1e1cd981 */ /* 0x0040a2000c1e1b00 */
[----:B------:R-:W-:Y:S01]  /*59d0*/  SHF.R.U32.HI R0, RZ, 0x10, R0 ;  /* 0x00000010ff007819 */ /* 0x000fe20000011600 */
[----:B------:R-:W-:Y:S01]  /*59e0*/  HFMA2 R4, -RZ, RZ, 0, 0 ;  /* 0x00000000ff047431 */ /* 0x000fe200000001ff */
[----:B0-----:R-:W-:Y:S02]  /*59f0*/  CS2R R30, SRZ ;  /* 0x00000000001e7805 */ /* 0x001fe4000001ff00 */
[----:B------:R-:W-:-:S04]  /*5a00*/  @!P0 MOV R4, R2 ;  /* 0x0000000200048202 */ /* 0x000fc80000000f00 */
[----:B------:R0:W2:Y:S01]  /*5a10*/  @!P5 LDG.E.64 R30, desc[UR10][R8.64] ;  /* 0x0000000a081ed981 */ /* 0x0000a2000c1e1b00 */
[----:B------:R-:W-:Y:S02]  /*5a20*/  PRMT R0, R0, 0x9910, RZ ;  /* 0x0000991000007816 */ /* 0x000fe400000000ff */
[----:B0-----:R-:W-:Y:S02]  /*5a30*/  MOV R8, R32 ;  /* 0x0000002000087202 */ /* 0x001fe40000000f00 */
[----:B------:R-:W-:Y:S02]  /*5a40*/  MOV R9, R33 ;  /* 0x0000002100097202 */ /* 0x000fe40000000f00 */
[----:B------:R-:W-:Y:S01]  /*5a50*/  CS2R R32, SRZ ;  /* 0x0000000000207805 */ /* 0x000fe2000001ff00 */
[----:B------:R0:W-:Y:S01]  /*5a60*/  STL [R1+0x460], R34 ;  /* 0x0004602201007387 */ /* 0x0001e20000100800 */
[----:B------:R-:W-:-:S03]  /*5a70*/  IMAD R0, R0, 0x2a, RZ ;  /* 0x0000002a00007824 */ /* 0x000fc600078e02ff */
[----:B------:R1:W-:Y:S04]  /*5a80*/  STL [R1+0x2ac], R4 ;  /* 0x0002ac0401007387 */ /* 0x0003e80000100800 */
[----:B------:R1:W2:Y:S01]  /*5a90*/  @!P6 LDG.E.64 R32, desc[UR10][R6.64] ;  /* 0x0000000a0620e981 */ /* 0x0002a2000c1e1b00 */
[----:B0-----:R-:W-:Y:S02]  /*5aa0*/  MOV R34, RZ ;  /* 0x000000ff00227202 */ /* 0x001fe40000000f00 */
[----:B------:R-:W-:Y:S01]  /*5ab0*/  @!P0 MOV R34, R10 ;  /* 0x0000000a00228202 */ /* 0x000fe20000000f00 */
[----:B-1----:R-:W-:Y:S01]  /*5ac0*/  HFMA2 R4, -RZ, RZ, 0, 0 ;  /* 0x00000000ff047431 */ /* 0x002fe200000001ff */
[----:B------:R-:W-:Y:S01]  /*5ad0*/  @!P0 MOV R4, R11 ;  /* 0x0000000b00048202 */ /* 0x000fe20000000f00 */
[----:B------:R0:W-:Y:S01]  /*5ae0*/  STL.64 [R1+0xd0], R18 ;  /* 0x0000d01201007387 */ /* 0x0001e20000100a00 */
[----:B------:R-:W-:Y:S01]  /*5af0*/  HFMA2 R7, -RZ, RZ, 0, 0 ;  /* 0x00000000ff077431 */ /* 0x000fe200000001ff */
[----:B------:R-:W-:-:S02]  /*5b00*/  @!P0 MOV R7, R3 ;  /* 0x0000000300078202 */ /* 0x000fc40000000f00 */
[----:B------:R-:W-:Y:S01]  /*5b10*/  STL.64 [R1+0x1d8], R10 ;  /* 0x0001d80a01007387 */ /* 0x000fe20000100a00 */
[----:B------:R-:W-:Y:S02]  /*5b20*/  ISETP.NE.AND P0, PT, RZ, UR6, PT ;  /* 0x00000006ff007c0c */ /* 0x000fe4000bf05270 */
[----:B------:R-:W-:Y:S01]  /*5b30*/  IADD3 R0, PT, PT, RZ, -R0, RZ ;  /* 0x80000000ff007210 */ /* 0x000fe20007ffe0ff */
[----:B------:R-:W-:Y:S01]  /*5b40*/  STL.64 [R1+0xd8], R2 ;  /* 0x0000d80201007387 */ /* 0x000fe20000100a00 */
[----:B0-----:R-:W-:Y:S02]  /*5b50*/  CS2R R18, SRZ ;  /* 0x0000000000127805 */ /* 0x001fe4000001ff00 */
[----:B------:R-:W-:Y:S01]  /*5b60*/  PRMT R0, R0, 0x7710, RZ ;  /* 0x0000771000007816 */ /* 0x000fe200000000ff */
[----:B------:R-:W-:Y:S04]  /*5b70*/  STL.64 [R1+0x1f0], R22 ;  /* 0x0001f01601007387 */ /* 0x000fe80000100a00 */
[----:B------:R0:W2:Y:S01]  /*5b80*/  @!P2 LDG.E.64 R18, desc[UR10][R36.64] ;  /* 0x0000000a2412a981 */ /* 0x0000a2000c1e1b00 */
[----:B------:R-:W-:-:S03]  /*5b90*/  IADD3 R0, PT, PT, R0, R5, RZ ;  /* 0x0000000500007210 */ /* 0x000fc60007ffe0ff */
[----:B------:R1:W-:Y:S04]  /*5ba0*/  STL [R1+0x284], R4 ;  /* 0x0002840401007387 */ /* 0x0003e80000100800 */
[----:B------:R-:W-:Y:S01]  /*5bb0*/  STL.64 [R1+0xf0], R20 ;  /* 0x0000f01401007387 */ /* 0x000fe20000100a00 */
[----:B0-----:R-:W-:-:S03]  /*5bc0*/  CS2R R36, SRZ ;  /* 0x0000000000247805 */ /* 0x001fc6000001ff00 */
[----:B------:R-:W-:Y:S01]  /*5bd0*/  STL.64 [R1+0x1e0], R14 ;  /* 0x0001e00e01007387 */ /* 0x000fe20000100a00 */
[----:B-1----:R-:W0:Y:S01]  /*5be0*/  @P0 LDC.64 R4, c[0x0][0x3b0] ;  /* 0x0000ec00ff040b82 */ /* 0x002e220000000a00 */
[----:B------:R-:W-:Y:S02]  /*5bf0*/  SHF.L.U32 R0, R0, 0x1, RZ ;  /* 0x0000000100007819 */ /* 0x000fe400000006ff */
[----:B------:R1:W-:Y:S04]  /*5c00*/  STL [R1+0x44c], R7 ;  /* 0x00044c0701007387 */ /* 0x0003e80000100800 */
[----:B------:R-:W5:Y:S01]  /*5c10*/  LDL.LU R6, [R1+0x4d0] ;  /* 0x0004d00001067983 */ /* 0x000f620000300800 */
[----:B-1----:R-:W-:Y:S02]  /*5c20*/  LOP3.LUT R7, R0, 0xffff, RZ, 0xc0, !PT ;  /* 0x0000ffff00077812 */ /* 0x002fe400078ec0ff */
[----:B------:R-:W-:-:S05]  /*5c30*/  MOV R0, UR13 ;  /* 0x0000000d00007c02 */ /* 0x000fca0008000f00 */
[----:B------:R-:W-:Y:S01]  /*5c40*/  IMAD R0, R0, 0x54, R7 ;  /* 0x0000005400007824 */ /* 0x000fe200078e0207 */
[----:B------:R1:W-:Y:S03]  /*5c50*/  STL [R1+0x4b0], R7 ;  /* 0x0004b00701007387 */ /* 0x0003e60000100800 */
[----:B0-----:R-:W-:-:S05]  /*5c60*/  @P0 IMAD.WIDE R4, R0, 0x2, R4 ;  /* 0x0000000200040825 */ /* 0x001fca00078e0204 */
[----:B-1----:R-:W2:Y:S04]  /*5c70*/  @P0 LDG.E.U16 R7, desc[UR10][R4.64] ;  /* 0x0000000a04070981 */ /* 0x002ea8000c1e1500 */
[----:B------:R-:W2:Y:S04]  /*5c80*/  @P0 LDG.E.U16 R4, desc[UR10][R4.64+0x2] ;  /* 0x0000020a04040981 */ /* 0x000ea8000c1e1500 */
[----:B---3--:R0:W3:Y:S02]  /*5c90*/  @!P6 LDG.E.64 R36, desc[UR10][R12.64] ;  /* 0x0000000a0c24e981 */ /* 0x0080e4000c1e1b00 */
[----:B0-----:R-:W0:Y:S02]  /*5ca0*/  LDC.64 R12, c[0x0][0x3a8] ;  /* 0x0000ea00ff0c7b82 */ /* 0x001e240000000a00 */
[----:B0-----:R-:W-:Y:S01]  /*5cb0*/  IMAD.WIDE R12, R0, 0x2, R12 ;  /* 0x00000002000c7825 */ /* 0x001fe200078e020c */
[----:B------:R-:W-:-:S04]  /*5cc0*/  MOV R0, R8 ;  /* 0x0000000800007202 */ /* 0x000fc80000000f00 */
[----:B------:R-:W3:Y:S04]  /*5cd0*/  LDG.E.U16 R8, desc[UR10][R12.64] ;  /* 0x0000000a0c087981 */ /* 0x000ee8000c1e1500 */
[----:B------:R0:W3:Y:S04]  /*5ce0*/  LDG.E.U16 R5, desc[UR10][R12.64+0x2] ;  /* 0x0000020a0c057981 */ /* 0x0000e8000c1e1500 */
[----:B------:R-:W3:Y:S01]  /*5cf0*/  LDL.LU.64 R12, [R1+0x4c8] ;  /* 0x0004c800010c7983 */ /* 0x000ee20000300a00 */
[----:B------:R-:W-:Y:S02]  /*5d00*/  MOV R10, R9 ;  /* 0x00000009000a7202 */ /* 0x000fe40000000f00 */
[----:B------:R-:W-:Y:S01]  /*5d10*/  R2UR UR28, R0 ;  /* 0x00000000001c72ca */ /* 0x000fe200000e0000 */
[----:B----4-:R-:W-:Y:S04]  /*5d20*/  STL.64 [R1+0xf8], R24 ;  /* 0x0000f81801007387 */ /* 0x010fe80000100a00 */
[----:B------:R-:W-:Y:S04]  /*5d30*/  STL.64 [R1+0xe8], R16 ;  /* 0x0000e81001007387 */ /* 0x000fe80000100a00 */
[----:B------:R-:W-:Y:S04]  /*5d40*/  STL.64 [R1+0x1f8], R26 ;  /* 0x0001f81a01007387 */ /* 0x000fe80000100a00 */
[----:B------:R-:W-:Y:S01]  /*5d50*/  MOV R0, UR28 ;  /* 0x0000001c00007c02 */ /* 0x000fe20008000f00 */
[----:B------:R1:W5:Y:S04]  /*5d60*/  LDL.LU R9, [R1+0x4bc] ;  /* 0x0004bc0001097983 */ /* 0x0003680000300800 */
[----:B--2---:R-:W-:Y:S04]  /*5d70*/  STL.64 [R1+0x100], R28 ;  /* 0x0001001c01007387 */ /* 0x004fe80000100a00 */
[----:B------:R-:W-:Y:S04]  /*5d80*/  STL.64 [R1+0x200], R30 ;  /* 0x0002001e01007387 */ /* 0x000fe80000100a00 */
[----:B------:R-:W-:Y:S01]  /*5d90*/  STL.64 [R1+0x108], R32 ;  /* 0x0001082001007387 */ /* 0x000fe20000100a00 */
[----:B------:R-:W-:Y:S01]  /*5da0*/  MOV R11, R4 ;  /* 0x00000004000b7202 */ /* 0x000fe20000000f00 */
[----:B------:R-:W-:Y:S01]  /*5db0*/  HFMA2 R4, -RZ, RZ, 0, 0 ;  /* 0x00000000ff047431 */ /* 0x000fe200000001ff */
[----:B------:R-:W-:Y:S01]  /*5dc0*/  MOV R2, R7 ;  /* 0x0000000700027202 */ /* 0x000fe20000000f00 */
[----:B------:R-:W-:Y:S04]  /*5dd0*/  STL.64 [R1+0x1e8], R18 ;  /* 0x0001e81201007387 */ /* 0x000fe80000100a00 */
[----:B------:R1:W5:Y:S01]  /*5de0*/  LDL.LU R7, [R1+0x4c4] ;  /* 0x0004c40001077983 */ /* 0x0003620000300800 */
[----:B---3--:R-:W-:-:S03]  /*5df0*/  @!P1 MOV R4, R12 ;  /* 0x0000000c00049202 */ /* 0x008fc60000000f00 */
[----:B------:R0:W-:Y:S02]  /*5e00*/  STL.64 [R1+0xe0], R12 ;  /* 0x0000e00c01007387 */ /* 0x0001e40000100a00 */
[----:B0-----:R-:W-:Y:S01]  /*5e10*/  MOV R12, R10 ;  /* 0x0000000a000c7202 */ /* 0x001fe20000000f00 */
[----:B------:R-:W-:Y:S01]  /*5e20*/  HFMA2 R10, -RZ, RZ, 0, 0 ;  /* 0x00000000ff0a7431 */ /* 0x000fe200000001ff */
[----:B------:R-:W-:Y:S01]  /*5e30*/  @!P1 MOV R10, R13 ;  /* 0x0000000d000a9202 */ /* 0x000fe20000000f00 */
[----:B------:R-:W-:Y:S01]  /*5e40*/  HFMA2 R13, -RZ, RZ, 0, 0 ;  /* 0x00000000ff0d7431 */ /* 0x000fe200000001ff */
[----:B------:R-:W-:-:S05]  /*5e50*/  @!P1 MOV R13, R15 ;  /* 0x0000000f000d9202 */ /* 0x000fca0000000f00 */
[----:B------:R0:W-:Y:S02]  /*5e60*/  STL [R1+0x280], R13 ;  /* 0x0002800d01007387 */ /* 0x0001e40000100800 */
[----:B0-----:R-:W-:Y:S01]  /*5e70*/  HFMA2 R13, -RZ, RZ, 0, 0 ;  /* 0x00000000ff0d7431 */ /* 0x001fe200000001ff */
[----:B------:R-:W-:-:S05]  /*5e80*/  @!P2 MOV R13, R16 ;  /* 0x00000010000da202 */ /* 0x000fca0000000f00 */
[----:B------:R0:W-:Y:S01]  /*5e90*/  STL [R1+0x464], R13 ;  /* 0x0004640d01007387 */ /* 0x0001e20000100800 */
[----:B------:R-:W-:Y:S01]  /*5ea0*/  FFMA.FTZ R0, -R0, UR28, R12 ;  /* 0x0000001c00007c23 */ /* 0x000fe2000801010c */
[----:B0-----:R-:W-:Y:S01]  /*5eb0*/  HFMA2 R13, -RZ, RZ, 0, 0 ;  /* 0x00000000ff0d7431 */ /* 0x001fe200000001ff */
[----:B------:R-:W-:-:S05]  /*5ec0*/  @!P2 MOV R13, R17 ;  /* 0x00000011000da202 */ /* 0x000fca0000000f00 */
[----:B------:R0:W-:Y:S01]  /*5ed0*/  STL [R1+0x470], R13 ;  /* 0x0004700d01007387 */ /* 0x0001e20000100800 */
[----:B------:R-:W-:Y:S01]  /*5ee0*/  MOV R12, R2 ;  /* 0x00000002000c7202 */ /* 0x000fe20000000f00 */
[----:B------:R-:W-:Y:S01]  /*5ef0*/  HFMA2 R2, -RZ, RZ, 0, 0 ;  /* 0x00000000ff027431 */ /* 0x000fe200000001ff */
[----:B------:R-:W-:Y:S01]  /*5f00*/  @!P5 MOV R2, R28 ;  /* 0x0000001c0002d202 */ /* 0x000fe20000000f00 */
[----:B0-----:R-:W-:Y:S01]  /*5f10*/  HFMA2 R13, -RZ, RZ, 0, 0 ;  /* 0x00000000ff0d7431 */ /* 0x001fe200000001ff */
[----:B------:R-:W-:-:S03]  /*5f20*/  @!P2 MOV R13, R18 ;  /* 0x00000012000da202 */ /* 0x000fc60000000f00 */
[----:B------:R0:W-:Y:S04]  /*5f30*/  STL [R1+0x48c], R2 ;  /* 0x00048c0201007387 */ /* 0x0001e80000100800 */
[----:B------:R2:W-:Y:S01]  /*5f40*/  STL [R1+0x28c], R13 ;  /* 0x00028c0d01007387 */ /* 0x0005e20000100800 */
[----:B0-----:R-:W-:Y:S02]  /*5f50*/  HFMA2 R2, -RZ, RZ, 0, 0 ;  /* 0x00000000ff027431 */ /* 0x001fe400000001ff */
[----:B--2---:R-:W-:Y:S01]  /*5f60*/  HFMA2 R13, -RZ, RZ, 0, 0 ;  /* 0x00000000ff0d7431 */ /* 0x004fe200000001ff */
[----:B------:R-:W-:Y:S02]  /*5f70*/  @!P2 MOV R13, R19 ;  /* 0x00000013000da202 */ /* 0x000fe40000000f00 */
[----:B------:R-:W-:-:S03]  /*5f80*/  @!P5 MOV R2, R29 ;  /* 0x0000001d0002d202 */ /* 0x000fc60000000f00 */
[----:B------:R0:W-:Y:S04]  /*5f90*/  STL [R1+0x2b0], R13 ;  /* 0x0002b00d01007387 */ /* 0x0001e80000100800 */
[----:B------:R2:W-:Y:S01]  /*5fa0*/  STL [R1+0x494], R2 ;  /* 0x0004940201007387 */ /* 0x0005e20000100800 */
[----:B0-----:R-:W-:Y:S01]  /*5fb0*/  HFMA2 R13, -RZ, RZ, 0, 0 ;  /* 0x00000000ff0d7431 */ /* 0x001fe200000001ff */
[----:B------:R-:W-:Y:S01]  /*5fc0*/  @!P3 MOV R13, R20 ;  /* 0x00000014000db202 */ /* 0x000fe20000000f00 */
[----:B--2---:R-:W-:Y:S01]  /*5fd0*/  HFMA2 R2, -RZ, RZ, 0, 0 ;  /* 0x00000000ff027431 */ /* 0x004fe200000001ff */
[----:B------:R-:W-:-:S03]  /*5fe0*/  @!P5 MOV R2, R30 ;  /* 0x0000001e0002d202 */ /* 0x000fc60000000f00 */
[----:B------:R0:W-:Y:S04]  /*5ff0*/  STL [R1+0x474], R13 ;  /* 0x0004740d01007387 */ /* 0x0001e80000100800 */
[----:B------:R2:W-:Y:S01]  /*6000*/  STL [R1+0x308], R2 ;  /* 0x0003080201007387 */ /* 0x0005e20000100800 */
[----:B0-----:R-:W-:Y:S01]  /*6010*/  HFMA2 R13, -RZ, RZ, 0, 0 ;  /* 0x00000000ff0d7431 */ /* 0x001fe200000001ff */
[----:B------:R-:W-:Y:S01]  /*6020*/  @!P3 MOV R13, R21 ;  /* 0x00000015000db202 */ /* 0x000fe20000000f00 */
[----:B--2---:R-:W-:Y:S01]  /*6030*/  HFMA2 R2, -RZ, RZ, 0, 0 ;  /* 0x00000000ff027431 */ /* 0x004fe200000001ff */
[----:B------:R-:W-:-:S03]  /*6040*/  @!P6 MOV R2, R32 ;  /* 0x000000200002e202 */ /* 0x000fc60000000f00 */
[----:B------:R0:W-:Y:S01]  /*6050*/  STL [R1+0x480], R13 ;  /* 0x0004800d01007387 */ /* 0x0001e20000100800 */
[----:B------:R-:W-:Y:S01]  /*6060*/  HFMA2 R21, -RZ, RZ, 0, 0 ;  /* 0x00000000ff157431 */ /* 0x000fe200000001ff */
[----:B------:R-:W-:Y:S02]  /*6070*/  @!P4 MOV R21, R24 ;  /* 0x000000180015c202 */ /* 0x000fe40000000f00 */
[----:B------:R2:W-:Y:S01]  /*6080*/  STL [R1+0x498], R2 ;  /* 0x0004980201007387 */ /* 0x0005e20000100800 */
[----:B0-----:R-:W-:Y:S01]  /*6090*/  HFMA2 R13, -RZ, RZ, 0, 0 ;  /* 0x00000000ff0d7431 */ /* 0x001fe200000001ff */
[----:B------:R-:W-:Y:S01]  /*60a0*/  @!P3 MOV R13, R22 ;  /* 0x00000016000db202 */ /* 0x000fe20000000f00 */
[----:B------:R-:W-:Y:S01]  /*60b0*/  HFMA2 R22, -RZ, RZ, 0, 0 ;  /* 0x00000000ff167431 */ /* 0x000fe200000001ff */
[----:B------:R-:W-:Y:S01]  /*60c0*/  @!P3 MOV R22, R23 ;  /* 0x000000170016b202 */ /* 0x000fe20000000f00 */
[----:B------:R-:W-:Y:S01]  /*60d0*/  HFMA2 R23, -RZ, RZ, 0, 0 ;  /* 0x00000000ff177431 */ /* 0x000fe200000001ff */
[----:B------:R-:W-:Y:S01]  /*60e0*/  @!P4 MOV R23, R25 ;  /* 0x000000190017c202 */ /* 0x000fe20000000f00 */
[----:B--2---:R-:W-:Y:S01]  /*60f0*/  HFMA2 R2, -RZ, RZ, 0, 0 ;  /* 0x00000000ff027431 */ /* 0x004fe200000001ff */
[----:B------:R-:W-:Y:S01]  /*6100*/  @!P6 MOV R2, R33 ;  /* 0x000000210002e202 */ /* 0x000fe20000000f00 */
[----:B------:R-:W-:Y:S01]  /*6110*/  HFMA2 R30, -RZ, RZ, 0, 0 ;  /* 0x00000000ff1e7431 */ /* 0x000fe200000001ff */
[----:B------:R-:W-:-:S02]  /*6120*/  CS2R R24, SRZ ;  /* 0x0000000000187805 */ /* 0x000fc4000001ff00 */
[----:B------:R-:W-:Y:S01]  /*6130*/  @!P5 MOV R30, R31 ;  /* 0x0000001f001ed202 */ /* 0x000fe20000000f00 */
[----:B------:R0:W-:Y:S01]  /*6140*/  STL [R1+0x2b8], R4 ;  /* 0x0002b80401007387 */ /* 0x0001e20000100800 */
[----:B------:R-:W-:Y:S01]  /*6150*/  MOV R3, R8 ;  /* 0x0000000800037202 */ /* 0x000fe20000000f00 */
[----:B------:R-:W-:Y:S01]  /*6160*/  HFMA2 R31, -RZ, RZ, 0, 0 ;  /* 0x00000000ff1f7431 */ /* 0x000fe200000001ff */
[----:B------:R-:W-:Y:S01]  /*6170*/  @!P4 MOV R24, R26 ;  /* 0x0000001a0018c202 */ /* 0x000fe20000000f00 */
[----:B------:R-:W-:Y:S01]  /*6180*/  HFMA2 R32, -RZ, RZ, 0, 0 ;  /* 0x00000000ff207431 */ /* 0x000fe200000001ff */
[----:B------:R1:W5:Y:S01]  /*6190*/  LDL.LU R8, [R1+0x4c0] ;  /* 0x0004c00001087983 */ /* 0x0003620000300800 */
[----:B------:R-:W-:Y:S02]  /*61a0*/  @!P4 MOV R25, R27 ;  /* 0x0000001b0019c202 */ /* 0x000fe40000000f00 */
[----:B------:R-:W-:Y:S01]  /*61b0*/  @!P6 MOV R31, R36 ;  /* 0x00000024001fe202 */ /* 0x000fe20000000f00 */
[----:B------:R-:W-:Y:S01]  /*61c0*/  STL [R1+0x458], R10 ;  /* 0x0004580a01007387 */ /* 0x000fe20000100800 */
[----:B------:R-:W-:-:S03]  /*61d0*/  @!P6 MOV R32, R37 ;  /* 0x000000250020e202 */ /* 0x000fc60000000f00 */
[----:B0-----:R1:W5:Y:S04]  /*61e0*/  LDL.LU R4, [R1+0x4b8] ;  /* 0x0004b80001047983 */ /* 0x0013680000300800 */
[----:B------:R-:W-:Y:S04]  /*61f0*/  STL [R1+0x2c8], R13 ;  /* 0x0002c80d01007387 */ /* 0x000fe80000100800 */
[----:B------:R-:W-:Y:S04]  /*6200*/  STL [R1+0x484], R21 ;  /* 0x0004841501007387 */ /* 0x000fe80000100800 */
[----:B------:R-:W-:Y:S04]  /*6210*/  STL [R1+0x488], R23 ;  /* 0x0004881701007387 */ /* 0x000fe80000100800 */
[----:B------:R-:W-:Y:S04]  /*6220*/  STL [R1+0x49c], R2 ;  /* 0x00049c0201007387 */ /* 0x000fe80000100800 */
[----:B------:R0:W-:Y:S04]  /*6230*/  STL.64 [R1+0x208], R36 ;  /* 0x0002082401007387 */ /* 0x0001e80000100a00 */
[----:B------:R1:W5:Y:S04]  /*6240*/  LDL R33, [R1+0x268] ;  /* 0x0002680001217983 */ /* 0x0003680000100800 */
[----:B------:R1:W5:Y:S04]  /*6250*/  LDL R29, [R1+0x2b8] ;  /* 0x0002b800011d7983 */ /* 0x0003680000100800 */
[----:B0-----:R1:W5:Y:S04]  /*6260*/  LDL R37, [R1+0x370] ;  /* 0x0003700001257983 */ /* 0x0013680000100800 */
        /* <DEDUP_REMOVED lines=9> */
[----:B------:R-:W-:-:S13]  /*6300*/  PLOP3.LUT P1, PT, PT, PT, UP0, 0x80, 0x8 ;  /* 0x000000000008781c */ /* 0x000fda0003f2f008 */
[----:B0-----:R-:W-:-:S04]  /*6310*/  @P1 FADD.FTZ R0, R0, UR5 ;  /* 0x0000000500001e21 */ /* 0x001fc80008010000 */
[----:B------:R0:W2:Y:S01]  /*6320*/  @P1 MUFU.RSQ R2, R0 ;  /* 0x0000000000021308 */ /* 0x0000a20000001400 */
[----:B------:R-:W-:Y:S01]  /*6330*/  UISETP.NE.AND UP1, UPT, UR6, URZ, UPT ;  /* 0x000000ff0600728c */ /* 0x000fe2000bf25270 */
[----:B------:R-:W-:Y:S02]  /*6340*/  HADD2.F32 R3, -RZ, R3.H0_H0 ;  /* 0x20000003ff037230 */ /* 0x000fe40000004100 */
[----:B------:R-:W-:Y:S01]  /*6350*/  HADD2.F32 R5, -RZ, R5.H0_H0 ;  /* 0x20000005ff057230 */ /* 0x000fe20000004100 */
[----:B------:R-:W-:Y:S01]  /*6360*/  UMOV UR16, 0x3f800000 ;  /* 0x3f80000000107882 */ /* 0x000fe20000000000 */
[----:B0-----:R-:W-:Y:S01]  /*6370*/  HFMA2 R0, -RZ, RZ, 0, 0 ;  /* 0x00000000ff007431 */ /* 0x001fe200000001ff */
[----:B--2---:R-:W-:Y:S01]  /*6380*/  @P1 R2UR UR5, R2 ;  /* 0x00000000020512ca */ /* 0x004fe200000e0000 */
[----:B------:R-:W-:Y:S01]  /*6390*/  @P0 HADD2.F32 R0, -RZ, R12.H0_H0 ;  /* 0x2000000cff000230 */ /* 0x000fe20000004100 */
[----:B------:R-:W-:Y:S01]  /*63a0*/  MOV R2, RZ ;  /* 0x000000ff00027202 */ /* 0x000fe20000000f00 */
[----:B------:R-:W-:-:S10]  /*63b0*/  @P0 HADD2.F32 R2, -RZ, R11.H0_H0 ;  /* 0x2000000bff020230 */ /* 0x000fd40000004100 */
        /* <DEDUP_REMOVED lines=577> */
.L_x_1829:
        /* <DEDUP_REMOVED lines=1370> */
.L_x_1830:
        /* <DEDUP_REMOVED lines=47> */
.L_x_1832:
[----:B------:R-:W-:Y:S05]  /*e060*/  BSYNC.RECONVERGENT B0 ;  /* 0x0000000000007941 */ /* 0x000fea0003800200 */
.L_x_1831:
        /* <DEDUP_REMOVED lines=85> */
.L_x_1834:
[----:B------:R-:W-:Y:S05]  /*e5c0*/  BSYNC.RECONVERGENT B0 ;  /* 0x0000000000007941 */ /* 0x000fea0003800200 */
.L_x_1833:
        /* <DEDUP_REMOVED lines=161> */
.L_x_1836:
[----:B------:R-:W-:Y:S05]  /*efe0*/  BSYNC.RECONVERGENT B0 ;  /* 0x0000000000007941 */ /* 0x000fea0003800200 */
.L_x_1835:
        /* <DEDUP_REMOVED lines=31> */
.L_x_1838:
[----:B------:R-:W-:Y:S05]  /*f1e0*/  BSYNC.RECONVERGENT B0 ;  /* 0x0000000000007941 */ /* 0x000fea0003800200 */
.L_x_1837:
        /* <DEDUP_REMOVED lines=34> */
.L_x_1842:
[----:B------:R-:W3:Y:S04]  /*f410*/  LDG.E.STRONG.GPU R14, desc[UR10][R18.64] ;  /* 0x0000000a120e7981 */ /* 0x000ee8000c1ef900 */
[----:B---3--:R-:W-:Y:S04]  /*f420*/  CCTL.IVALL ;  /* 0x00000000ff00798f */ /* 0x008fe80002000000 */
[----:B------:R0:W-:Y:S01]  /*f430*/  STL [R1], R14 ;  /* 0x0000000e01007387 */ /* 0x0001e20000100800 */
[----:B------:R-:W-:-:S13]  /*f440*/  ISETP.NE.AND P0, PT, R14, UR5, PT ;  /* 0x000000050e007c0c */ /* 0x000fda000bf05270 */
[----:B0-----:R-:W-:Y:S05]  /*f450*/  @P0 BRA `(.L_x_1842) ;  /* 0xfffffffc00ec0947 */ /* 0x001fea000383ffff */
.L_x_1841:
[----:B------:R-:W-:Y:S05]  /*f460*/  BSYNC.RECONVERGENT B0 ;  /* 0x0000000000007941 */ /* 0x000fea0003800200 */
.L_x_1840:
        /* <DEDUP_REMOVED lines=15> */
.L_x_1844:
        /* <DEDUP_REMOVED lines=78> */
.L_x_1843:
        /* <DEDUP_REMOVED lines=53> */
.L_x_1845:
        /* <DEDUP_REMOVED lines=27> */
.L_x_1846:
        /* <DEDUP_REMOVED lines=12> */
.L_x_1847:
[----:B------:R-:W-:Y:S05]  /*10000*/  BSYNC.RECONVERGENT B0 ;  /* 0x0000000000007941 */ /* 0x000fea0003800200 */
.L_x_1839:
        /* <DEDUP_REMOVED lines=18> */
.L_x_1853:
        /* <DEDUP_REMOVED lines=57> */
.L_x_1849:
[----:B------:R-:W-:Y:S05]  /*104c0*/  BSYNC.RECONVERGENT B0 ;  /* 0x0000000000007941 */ /* 0x000fea0003800200 */
.L_x_1848:
        /* <DEDUP_REMOVED lines=19> */
.L_x_1850:
        /* <DEDUP_REMOVED lines=15> */
.L_x_1852:
[----:B------:R-:W-:Y:S05]  /*106f0*/  BSYNC.RECONVERGENT B0 ;  /* 0x0000000000007941 */ /* 0x000fea0003800200 */
.L_x_1851:
        /* <DEDUP_REMOVED lines=10> */
.L_x_1828:
        /* <DEDUP_REMOVED lines=16> */
.L_x_1856:
[----:B------:R-:W-:Y:S05]  /*108a0*/  BSYNC.RECONVERGENT B0 ;  /* 0x0000000000007941 */ /* 0x000fea0003800200 */
.L_x_1855:
        /* <DEDUP_REMOVED lines=11> */
.L_x_1858:
[----:B------:R-:W2:Y:S04]  /*10960*/  LDG.E.STRONG.GPU R5, desc[UR10][R2.64] ;  /* 0x0000000a02057981 */ /* 0x000ea8000c1ef900 */
[----:B--2---:R-:W-:Y:S01]  /*10970*/  CCTL.IVALL ;  /* 0x00000000ff00798f */ /* 0x004fe20002000000 */
[----:B------:R-:W-:Y:S05]  /*10980*/  YIELD ;  /* 0x0000000000007946 */ /* 0x000fea0003800000 */
[----:B------:R-:W-:-:S13]  /*10990*/  ISETP.NE.AND P0, PT, R5, R0, PT ;  /* 0x000000000500720c */ /* 0x000fda0003f05270 */
[----:B------:R-:W-:Y:S05]  /*109a0*/  @P0 BRA `(.L_x_1858) ;  /* 0xfffffffc00ec0947 */ /* 0x000fea000383ffff */
.L_x_1857:
        /* <DEDUP_REMOVED lines=76> */
.L_x_1861:
        /* <DEDUP_REMOVED lines=29> */
.L_x_1860:
[----:B------:R-:W-:Y:S05]  /*11040*/  BSYNC.RECONVERGENT B0 ;  /* 0x0000000000007941 */ /* 0x000fea0003800200 */
.L_x_1859:
        /* <DEDUP_REMOVED lines=10> */
.L_x_1862:
        /* <DEDUP_REMOVED lines=87> */
.L_x_1863:
        /* <DEDUP_REMOVED lines=10> */
.L_x_4528:


//--------------------- .text._Z35group_norm_nhwc_fwd_one_pass_kernelI11Bf16IOFp32WLi64ELi84ELi672EEv26Group_norm_nhwc_fwd_params --------------------------
	.section	.text._Z35group_norm_nhwc_fwd_one_pass_kernelI11Bf16IOFp32WLi64ELi84ELi672EEv26Group_norm_nhwc_fwd_params,"ax",@progbits
	.align	128
        .global         _Z35group_norm_nhwc_fwd_one_pass_kernelI11Bf16IOFp32WLi64ELi84ELi672EEv26Group_norm_nhwc_fwd_params
        .type           _Z35group_norm_nhwc_fwd_one_pass_kernelI11Bf16IOFp32WLi64ELi84ELi672EEv26Group_norm_nhwc_fwd_params,@function
        .size           _Z35group_norm_nhwc_fwd_one_pass_kernelI11Bf16IOFp32WLi64ELi84ELi672EEv26Group_norm_nhwc_fwd_params,(.L_x_4529 - _Z35group_norm_nhwc_fwd_one_pass_kernelI11Bf16IOFp32WLi64ELi84ELi672EEv26Group_norm_nhwc_fwd_params)
        .other          _Z35group_norm_nhwc_fwd_one_pass_kernelI11Bf16IOFp32WLi64ELi84ELi672EEv26Group_norm_nhwc_fwd_params,@"STO_CUDA_ENTRY STV_DEFAULT"
_Z35group_norm_nhwc_fwd_one_pass_kernelI11Bf16IOFp32WLi64ELi84ELi672EEv26Group_norm_nhwc_fwd_params:
.text._Z35group_norm_nhwc_fwd_one_pass_kernelI11Bf16IOFp32WLi64ELi84ELi672EEv26Group_norm_nhwc_fwd_params:
[----:B------:R-:W-:Y:S08]  /*0000*/  LDC R1, c[0x0][0x37c] ;  /* 0x0000df00ff017b82 */ /* 0x000ff00000000800 */
[----:B------:R-:W0:Y:S01]  /*0010*/  S2UR UR6, SR_CTAID.Y ;  /* 0x00000000000679c3 */ /* 0x000e220000002600 */
[----:B------:R-:W1:Y:S01]  /*0020*/  LDCU UR7, c[0x0][0x3f8] ;  /* 0x00007f00ff0777ac */ /* 0x000e620008000800 */
[----:B------:R-:W1:Y:S02]  /*0030*/  LDCU UR4, c[0x0][0x3c8] ;  /* 0x00007900ff0477ac */ /* 0x000e640008000800 */
[----:B-1----:R-:W-:-:S04]  /*0040*/  UIMAD UR7, UR7, UR4, URZ ;  /* 0x00000004070772a4 */ /* 0x002fc8000f8e02ff */
[----:B0-----:R-:W-:-:S06]  /*0050*/  UISETP.GE.AND UP0, UPT, UR6, UR7, UPT ;  /* 0x000000070600728c */ /* 0x001fcc000bf06270 */
[----:B------:R-:W-:-:S13]  /*0060*/  PLOP3.LUT P0, PT, PT, PT, UP0, 0x80, 0x8 ;  /* 0x000000000008781c */ /* 0x000fda0003f0f008 */
[----:B------:R-:W-:Y:S05]  /*0070*/  @P0 EXIT ;  /* 0x000000000000094d */ /* 0x000fea0003800000 */
[----:B------:R-:W0:Y:S01]  /*0080*/  S2R R5, SR_TID.X ;  /* 0x0000000000057919 */ /* 0x000e220000002100 */
[----:B------:R-:W-:Y:S01]  /*0090*/  S2UR UR23, SR_CTAID.X ;  /* 0x00000000001779c3 */ /* 0x000fe20000002500 */
[----:B------:R-:W1:Y:S01]  /*00a0*/  LDCU UR5, c[0x0][0x404] ;  /* 0x00008080ff0577ac */ /* 0x000e620008000800 */
[----:B------:R-:W2:Y:S06]  /*00b0*/  LDCU UR22, c[0x0][0x374] ;  /* 0x00006e80ff1677ac */ /* 0x000eac0008000800 */
[----:B------:R-:W3:Y:S01]  /*00c0*/  S2UR UR4, SR_CgaCtaId ;  /* 0x00000000000479c3 */ /* 0x000ee20000008800 */
[----:B------:R-:W4:Y:S01]  /*00d0*/  LDCU.64 UR12, c[0x0][0x388] ;  /* 0x00007100ff0c77ac */ /* 0x000f220008000a00 */
[----:B------:R-:W5:Y:S01]  /*00e0*/  LDCU.U8 UR14, c[0x0][0x3fc] ;  /* 0x00007f80ff0e77ac */ /* 0x000f620008000000 */
[----:B------:R-:W-:Y:S01]  /*00f0*/  UMOV UR8, 0x400 ;  /* 0x0000040000087882 */ /* 0x000fe20000000000 */
[----:B------:R-:W0:Y:S01]  /*0100*/  LDCU.64 UR18, c[0x0][0x358] ;  /* 0x00006b00ff1277ac */ /* 0x000e220008000a00 */
[----:B-1----:R-:W-:Y:S01]  /*0110*/  MOV R3, UR5 ;  /* 0x0000000500037c02 */ /* 0x002fe20008000f00 */
[----:B--2---:R-:W-:-:S02]  /*0120*/  UIMAD UR9, UR22, 0x6, UR6 ;  /* 0x00000006160978a4 */ /* 0x004fc4000f8e0206 */
[----:B------:R-:W-:Y:S01]  /*0130*/  ULEA UR10, UR22, UR6, 0x2 ;  /* 0x00000006160a7291 */ /* 0x000fe2000f8e10ff */
[----:B----4-:R-:W-:Y:S01]  /*0140*/  ISETP.NE.U32.AND P1, PT, RZ, UR12, PT ;  /* 0x0000000cff007c0c */ /* 0x010fe2000bf25070 */
[----:B------:R-:W-:Y:S02]  /*0150*/  UIMAD UR11, UR22, 0x3, UR6 ;  /* 0x00000003160b78a4 */ /* 0x000fe4000f8e0206 */
[----:B------:R-:W-:Y:S01]  /*0160*/  UMOV UR12, UR6 ;  /* 0x00000006000c7c82 */ /* 0x000fe20008000000 */
[C---:B0-----:R-:W-:Y:S01]  /*0170*/  LOP3.LUT R0, R5.reuse, 0xffff, RZ, 0xc0, !PT ;  /* 0x0000ffff05007812 */ /* 0x041fe200078ec0ff */
[----:B---3--:R-:W-:Y:S01]  /*0180*/  ULEA UR8, UR4, UR8, 0x18 ;  /* 0x0000000804087291 */ /* 0x008fe2000f8ec0ff */
[----:B------:R-:W-:Y:S01]  /*0190*/  LOP3.LUT P0, RZ, R5, UR23, RZ, 0xfc, !PT ;  /* 0x0000001705ff7c12 */ /* 0x000fe2000f80fcff */
[----:B-----5:R-:W-:Y:S02]  /*01a0*/  UISETP.NE.AND UP0, UPT, UR14, URZ, UPT ;  /* 0x000000ff0e00728c */ /* 0x020fe4000bf05270 */
[----:B------:R-:W-:Y:S01]  /*01b0*/  IMAD R2, R0, 0x619, RZ ;  /* 0x0000061900027824 */ /* 0x000fe200078e02ff */
[----:B------:R-:W-:Y:S01]  /*01c0*/  ISETP.NE.AND.EX P0, PT, RZ, UR13, !P0, P1 ;  /* 0x0000000dff007c0c */ /* 0x000fe2000c705310 */
[----:B------:R-:W0:Y:S01]  /*01d0*/  LDC R0, c[0x0][0x370] ;  /* 0x0000dc00ff007b82 */ /* 0x000e220000000800 */
[----:B------:R-:W-:-:S02]  /*01e0*/  UMOV UR4, URZ ;  /* 0x000000ff00047c82 */ /* 0x000fc40008000000 */
[----:B------:R-:W-:-:S04]  /*01f0*/  SHF.R.U32.HI R2, RZ, 0x10, R2 ;  /* 0x00000010ff027819 */ /* 0x000fc80000011602 */
[----:B------:R-:W-:Y:S01]  /*0200*/  PRMT R4, R2, 0x9910, RZ ;  /* 0x0000991002047816 */ /* 0x000fe200000000ff */
[----:B------:R-:W-:-:S03]  /*0210*/  IMAD R2, R3, UR23, R2 ;  /* 0x0000001703027c24 */ /* 0x000fc6000f8e0202 */
[----:B------:R-:W-:Y:S01]  /*0220*/  MOV R3, R4 ;  /* 0x0000000400037202 */ /* 0x000fe20000000f00 */
[C---:B------:R-:W-:Y:S01]  /*0230*/  VIADD R25, R2.reuse, 0x20 ;  /* 0x0000002002197836 */ /* 0x040fe20000000000 */
[C---:B------:R-:W-:Y:S02]  /*0240*/  IADD3 R26, PT, PT, R2.reuse, 0x10, RZ ;  /* 0x00000010021a7810 */ /* 0x040fe40007ffe0ff */
[----:B------:R-:W-:Y:S01]  /*0250*/  IADD3 R27, PT, PT, R2, 0x30, RZ ;  /* 0x00000030021b7810 */ /* 0x000fe20007ffe0ff */
[----:B------:R-:W-:Y:S01]  /*0260*/  IMAD R3, R3, 0x2a, RZ ;  /* 0x0000002a03037824 */ /* 0x000fe200078e02ff */
[----:B------:R-:W-:Y:S02]  /*0270*/  SHF.R.S32.HI R4, RZ, 0x1f, R2 ;  /* 0x0000001fff047819 */ /* 0x000fe40000011402 */
[----:B------:R-:W-:Y:S02]  /*0280*/  SHF.R.S32.HI R4, RZ, 0x1f, R25 ;  /* 0x0000001fff047819 */ /* 0x000fe40000011419 */
[----:B------:R-:W-:-:S02]  /*0290*/  IADD3 R3, PT, PT, RZ, -R3, RZ ;  /* 0x80000003ff037210 */ /* 0x000fc40007ffe0ff */
[----:B0-----:R-:W-:Y:S02]  /*02a0*/  LOP3.LUT R29, R0, 0x7, RZ, 0xc0, !PT ;  /* 0x00000007001d7812 */ /* 0x001fe400078ec0ff */
[----:B------:R-:W-:Y:S02]  /*02b0*/  PRMT R28, R3, 0x7710, RZ ;  /* 0x00007710031c7816 */ /* 0x000fe400000000ff */
[----:B------:R-:W-:Y:S02]  /*02c0*/  SHF.R.S32.HI R3, RZ, 0x1f, R27 ;  /* 0x0000001fff037819 */ /* 0x000fe4000001141b */
[----:B------:R-:W-:Y:S02]  /*02d0*/  IADD3 R28, PT, PT, R28, R5, RZ ;  /* 0x000000051c1c7210 */ /* 0x000fe40007ffe0ff */
[----:B------:R-:W-:Y:S02]  /*02e0*/  SHF.R.S32.HI R5, RZ, 0x1f, R26 ;  /* 0x0000001fff057819 */ /* 0x000fe4000001141a */
[----:B------:R-:W-:-:S07]  /*02f0*/  SHF.L.U32 R28, R28, 0x1, RZ ;  /* 0x000000011c1c7819 */ /* 0x000fce00000006ff */
.L_x_1891:
[----:B0-----:R-:W0:Y:S01]  /*0300*/  LDCU UR5, c[0x0][0x3f8] ;  /* 0x00007f00ff0577ac */ /* 0x001e220008000800 */
[----:B-----5:R-:W-:Y:S01]  /*0310*/  IABS R8, UR12 ;  /* 0x0000000c00087c13 */ /* 0x020fe20008000000 */
[----:B------:R-:W-:Y:S01]  /*0320*/  HFMA2 R24, -RZ, RZ, 0, 0 ;  /* 0x00000000ff187431 */ /* 0x000fe200000001ff */
[----:B------:R-:W-:Y:S01]  /*0330*/  SHF.R.S32.HI R10, RZ, 0x1f, R26 ;  /* 0x0000001fff0a7819 */ /* 0x000fe2000001141a */
[----:B-1----:R-:W1:Y:S01]  /*0340*/  LDCU.64 UR16, c[0x0][0x3e8] ;  /* 0x00007d00ff1077ac */ /* 0x002e620008000a00 */
[----:B------:R-:W-:Y:S02]  /*0350*/  R2UR UR13, R8 ;  /* 0x00000000080d72ca */ /* 0x000fe400000e0000 */
[----:B------:R-:W-:Y:S01]  /*0360*/  SHF.R.S32.HI R21, RZ, 0x1f, R25 ;  /* 0x0000001fff157819 */ /* 0x000fe20000011419 */
[----:B--2---:R-:W2:Y:S01]  /*0370*/  LDCU.64 UR20, c[0x0][0x3f0] ;  /* 0x00007e00ff1477ac */ /* 0x004ea20008000a00 */
[----:B------:R-:W-:Y:S02]  /*0380*/  SHF.R.S32.HI R20, RZ, 0x1f, R2 ;  /* 0x0000001fff147819 */ /* 0x000fe40000011402 */
[----:B------:R-:W-:-:S02]  /*0390*/  LOP3.LUT R23, R28, 0xffff, RZ, 0xc0, !PT ;  /* 0x0000ffff1c177812 */ /* 0x000fc400078ec0ff */
[----:B------:R-:W-:Y:S02]  /*03a0*/  SHF.R.S32.HI R22, RZ, 0x1f, R27 ;  /* 0x0000001fff167819 */ /* 0x000fe4000001141b */
[----:B0---4-:R-:W-:-:S04]  /*03b0*/  MOV R3, UR5 ;  /* 0x0000000500037c02 */ /* 0x011fc80008000f00 */
[----:B------:R-:W-:Y:S02]  /*03c0*/  IABS R6, R3 ;  /* 0x0000000300067213 */ /* 0x000fe40000000000 */
[----:B-1----:R-:W-:Y:S02]  /*03d0*/  ISETP.GE.U32.AND P2, PT, R26, UR16, PT ;  /* 0x000000101a007c0c */ /* 0x002fe4000bf46070 */
[----:B------:R-:W0:Y:S01]  /*03e0*/  I2F.RP R3, R6 ;  /* 0x0000000600037306 */ /* 0x000e220000209400 */
[----:B------:R-:W-:Y:S02]  /*03f0*/  ISETP.GE.U32.AND P3, PT, R25, UR16, PT ;  /* 0x0000001019007c0c */ /* 0x000fe4000bf66070 */
[----:B------:R-:W-:Y:S02]  /*0400*/  ISETP.GE.AND.EX P2, PT, R10, UR17, PT, P2 ;  /* 0x000000110a007c0c */ /* 0x000fe4000bf46320 */
[----:B------:R-:W-:-:S03]  /*0410*/  ISETP.GE.AND.EX P3, PT, R21, UR17, PT, P3 ;  /* 0x0000001115007c0c */ /* 0x000fc6000bf66330 */
[----:B0-----:R-:W0:Y:S08]  /*0420*/  MUFU.RCP R3, R3 ;  /* 0x0000000300037308 */ /* 0x001e300000001000 */
[----:B------:R-:W1:Y:S08]  /*0430*/  @!P2 LDC.64 R12, c[0x0][0x3e0] ;  /* 0x0000f800ff0cab82 */ /* 0x000e700000000a00 */
[----:B---3--:R-:W3:Y:S08]  /*0440*/  @!P2 LDC.64 R8, c[0x0][0x390] ;  /* 0x0000e400ff08ab82 */ /* 0x008ef00000000a00 */
[----:B------:R-:W4:Y:S01]  /*0450*/  @!P3 LDC.64 R14, c[0x0][0x3e0] ;  /* 0x0000f800ff0ebb82 */ /* 0x000f220000000a00 */
[----:B0-----:R-:W-:-:S04]  /*0460*/  VIADD R4, R3, 0xffffffe ;  /* 0x0ffffffe03047836 */ /* 0x001fc80000000000 */
[----:B------:R0:W5:Y:S03]  /*0470*/  F2I.FTZ.U32.TRUNC.NTZ R5, R4 ;  /* 0x0000000400057305 */ /* 0x000166000021f000 */
[----:B------:R-:W3:Y:S01]  /*0480*/  @!P3 LDC.64 R16, c[0x0][0x390] ;  /* 0x0000e400ff10bb82 */ /* 0x000ee20000000a00 */
[----:B0-----:R-:W-:-:S05]  /*0490*/  HFMA2 R4, -RZ, RZ, 0, 0 ;  /* 0x00000000ff047431 */ /* 0x001fca00000001ff */
[----:B------:R-:W-:Y:S02]  /*04a0*/  R2UR UR14, R4 ;  /* 0x00000000040e72ca */ /* 0x000fe400000e0000 */
[----:B-----5:R-:W-:Y:S02]  /*04b0*/  R2UR UR15, R5 ;  /* 0x00000000050f72ca */ /* 0x020fe400000e0000 */
[----:B------:R-:W-:-:S05]  /*04c0*/  IADD3 R7, PT, PT, RZ, -R5, RZ ;  /* 0x80000005ff077210 */ /* 0x000fca0007ffe0ff */
[----:B------:R-:W-:-:S06]  /*04d0*/  IMAD R7, R7, R6, RZ ;  /* 0x0000000607077224 */ /* 0x000fcc00078e02ff */
[----:B------:R-:W-:-:S05]  /*04e0*/  IMAD.HI.U32 R7, R5, R7, UR14 ;  /* 0x0000000e05077e27 */ /* 0x000fca000f8e0007 */
[----:B------:R-:W-:-:S13]  /*04f0*/  R2UR UR14, R7 ;  /* 0x00000000070e72ca */ /* 0x000fda00000e0000 */
[----:B------:R-:W-:-:S06]  /*0500*/  UIMAD.WIDE.U32 UR14, UR14, UR13, URZ ;  /* 0x0000000d0e0e72a5 */ /* 0x000fcc000f8e00ff */
[----:B------:R-:W-:-:S05]  /*0510*/  IADD3 R3, PT, PT, RZ, -UR15, RZ ;  /* 0x8000000fff037c10 */ /* 0x000fca000fffe0ff */
[----:B------:R-:W-:Y:S01]  /*0520*/  IMAD R3, R6, R3, UR13 ;  /* 0x0000000d06037e24 */ /* 0x000fe2000f8e0203 */
[----:B------:R-:W-:-:S04]  /*0530*/  ULOP3.LUT UR13, UR12, UR5, URZ, 0x3c, !UPT ;  /* 0x000000050c0d7292 */ /* 0x000fc8000f8e3cff */
[----:B------:R-:W-:-:S13]  /*0540*/  ISETP.GT.U32.AND P1, PT, R6, R3, PT ;  /* 0x000000030600720c */ /* 0x000fda0003f24070 */
[----:B------:R-:W-:Y:S01]  /*0550*/  VOTEU.ANY UP1, P1 ;  /* 0x0000000000ff7886 */ /* 0x000fe20000820100 */
[----:B------:R-:W-:-:S04]  /*0560*/  PLOP3.LUT P1, PT, PT, PT, UP1, 0x80, 0x8 ;  /* 0x000000000008781c */ /* 0x000fc80003f2f018 */
[----:B------:R-:W-:Y:S02]  /*0570*/  @!UP1 UIADD3 UR15, UPT, UPT, UR15, 0x1, URZ ;  /* 0x000000010f0f9890 */ /* 0x000fe4000fffe0ff */
[----:B------:R-:W-:-:S07]  /*0580*/  UISETP.GE.AND UP1, UPT, UR13, URZ, UPT ;  /* 0x000000ff0d00728c */ /* 0x000fce000bf26270 */
[----:B------:R-:W-:-:S04]  /*0590*/  @!P1 IADD3 R3, PT, PT, R3, -R6, RZ ;  /* 0x8000000603039210 */ /* 0x000fc80007ffe0ff */
[----:B------:R-:W-:-:S13]  /*05a0*/  ISETP.GE.U32.AND P1, PT, R3, R6, PT ;  /* 0x000000060300720c */ /* 0x000fda0003f26070 */
[----:B------:R-:W-:Y:S01]  /*05b0*/  VOTEU.ANY UP2, P1 ;  /* 0x0000000000ff7886 */ /* 0x000fe20000840100 */
[----:B------:R-:W-:-:S04]  /*05c0*/  ISETP.GE.U32.AND P1, PT, R2, UR16, PT ;  /* 0x0000001002007c0c */ /* 0x000fc8000bf26070 */
[----:B------:R-:W-:Y:S01]  /*05d0*/  @UP2 UIADD3 UR15, UPT, UPT, UR15, 0x1, URZ ;  /* 0x000000010f0f2890 */ /* 0x000fe2000fffe0ff */
[----:B------:R-:W-:Y:S01]  /*05e0*/  ISETP.GE.AND.EX P1, PT, R20, UR17, PT, P1 ;  /* 0x0000001114007c0c */ /* 0x000fe2000bf26310 */
[----:B------:R-:W-:Y:S02]  /*05f0*/  UISETP.NE.AND UP2, UPT, UR5, URZ, UPT ;  /* 0x000000ff0500728c */ /* 0x000fe4000bf45270 */
[----:B------:R-:W-:-:S09]  /*0600*/  @!UP1 UIADD3 UR15, UPT, UPT, -UR15, URZ, URZ ;  /* 0x000000ff0f0f9290 */ /* 0x000fd2000fffe1ff */
[----:B------:R-:W-:Y:S01]  /*0610*/  @!UP2 ULOP3.LUT UR15, URZ, UR5, URZ, 0x33, !UPT ;  /* 0x00000005ff0fa292 */ /* 0x000fe2000f8e33ff */
[----:B------:R-:W0:Y:S03]  /*0620*/  @!P1 LDC.64 R18, c[0x0][0x3e0] ;  /* 0x0000f800ff129b82 */ /* 0x000e260000000a00 */
[----:B------:R-:W-:-:S04]  /*0630*/  UIADD3 UR13, UPT, UPT, -UR15, URZ, URZ ;  /* 0x000000ff0f0d7290 */ /* 0x000fc8000fffe1ff */
[----:B------:R-:W-:Y:S02]  /*0640*/  UIMAD UR13, UR5, UR13, UR12 ;  /* 0x0000000d050d72a4 */ /* 0x000fe4000f8e020c */
[----:B------:R-:W-:Y:S02]  /*0650*/  USHF.R.S32.HI UR5, URZ, 0x1f, UR15 ;  /* 0x0000001fff057899 */ /* 0x000fe4000801140f */
[----:B------:R-:W-:Y:S02]  /*0660*/  UIMAD UR13, UR13, 0x54, URZ ;  /* 0x000000540d0d78a4 */ /* 0x000fe4000f8e02ff */
[----:B--2---:R-:W-:-:S04]  /*0670*/  UIMAD UR5, UR5, UR20, URZ ;  /* 0x00000014050572a4 */ /* 0x004fc8000f8e02ff */
[----:B------:R-:W-:Y:S01]  /*0680*/  IMAD.U32 R3, RZ, RZ, UR13 ;  /* 0x0000000dff037e24 */ /* 0x000fe2000f8e00ff */
[----:B------:R-:W-:Y:S01]  /*0690*/  IADD3 R4, P4, PT, R23, UR13, RZ ;  /* 0x0000000d17047c10 */ /* 0x000fe2000ff9e0ff */
[----:B------:R-:W-:-:S03]  /*06a0*/  UIMAD UR5, UR15, UR21, UR5 ;  /* 0x000000150f0572a4 */ /* 0x000fc6000f8e0205 */
[----:B------:R-:W-:Y:S02]  /*06b0*/  LEA.HI.X.SX32 R5, R3, RZ, 0x1, P4 ;  /* 0x000000ff03057211 */ /* 0x000fe400020f0eff */
[----:B------:R-:W-:Y:S01]  /*06c0*/  MOV R3, UR20 ;  /* 0x0000001400037c02 */ /* 0x000fe20008000f00 */
[----:B0-----:R-:W-:Y:S01]  /*06d0*/  @!P1 IMAD R20, R20, R18, RZ ;  /* 0x0000001214149224 */ /* 0x001fe200078e02ff */
[----:B------:R-:W-:-:S03]  /*06e0*/  ISETP.GE.U32.AND P4, PT, R27, UR16, PT ;  /* 0x000000101b007c0c */ /* 0x000fc6000bf86070 */
[----:B------:R-:W-:Y:S01]  /*06f0*/  IMAD.WIDE.U32 R4, R3, UR15, R4 ;  /* 0x0000000f03047c25 */ /* 0x000fe2000f8e0004 */
[----:B------:R-:W-:-:S03]  /*0700*/  ISETP.GE.AND.EX P4, PT, R22, UR17, PT, P4 ;  /* 0x0000001116007c0c */ /* 0x000fc6000bf86340 */
[----:B-1----:R-:W-:Y:S01]  /*0710*/  @!P2 IMAD R3, R10, R12, RZ ;  /* 0x0000000c0a03a224 */ /* 0x002fe200078e02ff */
[----:B------:R-:W-:Y:S01]  /*0720*/  IADD3 R7, PT, PT, R5, UR5, RZ ;  /* 0x0000000505077c10 */ /* 0x000fe2000fffe0ff */
[----:B------:R-:W0:Y:S01]  /*0730*/  @!P1 LDC.64 R10, c[0x0][0x390] ;  /* 0x0000e400ff0a9b82 */ /* 0x000e220000000a00 */
[-C--:B------:R-:W-:Y:S01]  /*0740*/  @!P2 MOV R6, R4.reuse ;  /* 0x000000040006a202 */ /* 0x080fe20000000f00 */
[----:B------:R-:W-:Y:S02]  /*0750*/  @!P2 IMAD R3, R26, R13, R3 ;  /* 0x0000000d1a03a224 */ /* 0x000fe400078e0203 */
[----:B------:R-:W-:Y:S01]  /*0760*/  @!P1 IMAD R19, R2, R19, R20 ;  /* 0x0000001302139224 */ /* 0x000fe200078e0214 */
[----:B------:R-:W-:Y:S01]  /*0770*/  @!P1 MOV R20, R4 ;  /* 0x0000000400149202 */ /* 0x000fe20000000f00 */
[----:B------:R-:W-:-:S05]  /*0780*/  @!P2 IMAD.WIDE.U32 R12, R26, R12, R6 ;  /* 0x0000000c1a0ca225 */ /* 0x000fca00078e0006 */
[----:B------:R-:W-:Y:S01]  /*0790*/  @!P2 IADD3 R3, PT, PT, R13, R3, RZ ;  /* 0x000000030d03a210 */ /* 0x000fe20007ffe0ff */
[----:B----4-:R-:W-:Y:S01]  /*07a0*/  @!P3 IMAD R13, R21, R14, RZ ;  /* 0x0000000e150db224 */ /* 0x010fe200078e02ff */
[C---:B---3--:R-:W-:Y:S02]  /*07b0*/  @!P2 LEA R8, P5, R12.reuse, R8, 0x1 ;  /* 0x000000080c08a211 */ /* 0x048fe400078a08ff */
[----:B------:R-:W-:Y:S02]  /*07c0*/  @!P1 MOV R21, R7 ;  /* 0x0000000700159202 */ /* 0x000fe40000000f00 */
[----:B------:R-:W-:Y:S01]  /*07d0*/  @!P2 LEA.HI.X R9, R12, R9, R3, 0x1, P5 ;  /* 0x000000090c09a211 */ /* 0x000fe200028f0c03 */
[C---:B------:R-:W-:Y:S01]  /*07e0*/  @!P3 IMAD R3, R25.reuse, R15, R13 ;  /* 0x0000000f1903b224 */ /* 0x040fe200078e020d */
[----:B------:R-:W-:Y:S01]  /*07f0*/  @!P3 MOV R13, R7 ;  /* 0x00000007000db202 */ /* 0x000fe20000000f00 */
[----:B------:R-:W-:Y:S02]  /*0800*/  @!P3 IMAD.MOV.U32 R12, RZ, RZ, R4 ;  /* 0x000000ffff0cb224 */ /* 0x000fe400078e0004 */
[----:B------:R-:W-:Y:S01]  /*0810*/  @!P1 IMAD.WIDE.U32 R20, R2, R18, R20 ;  /* 0x0000001202149225 */ /* 0x000fe200078e0014 */
[----:B------:R1:W2:Y:S03]  /*0820*/  @!P2 LDG.E R24, desc[UR18][R8.64] ;  /* 0x000000120818a981 */ /* 0x0002a6000c1e1900 */
[----:B------:R-:W-:-:S02]  /*0830*/  @!P3 IMAD.WIDE.U32 R14, R25, R14, R12 ;  /* 0x0000000e190eb225 */ /* 0x000fc400078e000c */
[----:B------:R-:W3:Y:S02]  /*0840*/  @!P4 LDC.64 R12, c[0x0][0x3e0] ;  /* 0x0000f800ff0ccb82 */ /* 0x000ee40000000a00 */
[----:B------:R-:W-:Y:S01]  /*0850*/  @!P1 IMAD.IADD R19, R21, 0x1, R19 ;  /* 0x0000000115139824 */ /* 0x000fe200078e0213 */
[----:B------:R-:W-:Y:S02]  /*0860*/  @!P3 IADD3 R3, PT, PT, R15, R3, RZ ;  /* 0x000000030f03b210 */ /* 0x000fe40007ffe0ff */
[----:B------:R-:W-:-:S04]  /*0870*/  @!P3 LEA R16, P5, R14, R16, 0x1 ;  /* 0x000000100e10b211 */ /* 0x000fc800078a08ff */
[----:B------:R-:W-:Y:S02]  /*0880*/  @!P3 LEA.HI.X R17, R14, R17, R3, 0x1, P5 ;  /* 0x000000110e11b211 */ /* 0x000fe400028f0c03 */
[----:B------:R-:W4:Y:S01]  /*0890*/  @!P4 LDC.64 R14, c[0x0][0x390] ;  /* 0x0000e400ff0ecb82 */ /* 0x000f220000000a00 */
[----:B0-----:R-:W-:-:S04]  /*08a0*/  @!P1 LEA R10, P5, R20, R10, 0x1 ;  /* 0x0000000a140a9211 */ /* 0x001fc800078a08ff */
[----:B------:R-:W-:Y:S02]  /*08b0*/  @!P1 LEA.HI.X R11, R20, R11, R19, 0x1, P5 ;  /* 0x0000000b140b9211 */ /* 0x000fe400028f0c13 */
[----:B------:R-:W-:Y:S02]  /*08c0*/  CS2R R20, SRZ ;  /* 0x0000000000147805 */ /* 0x000fe4000001ff00 */
[----:B-1----:R-:W-:Y:S02]  /*08d0*/  @!P4 MOV R8, R4 ;  /* 0x000000040008c202 */ /* 0x002fe40000000f00 */
[----:B------:R-:W-:Y:S02]  /*08e0*/  @!P4 MOV R9, R7 ;  /* 0x000000070009c202 */ /* 0x000fe40000000f00 */
[----:B------:R-:W5:Y:S01]  /*08f0*/  @!P1 LDG.E R21, desc[UR18][R10.64] ;  /* 0x000000120a159981 */ /* 0x000f62000c1e1900 */
[-C--:B---3--:R-:W-:Y:S02]  /*0900*/  @!P4 IMAD R3, R22, R12.reuse, RZ ;  /* 0x0000000c1603c224 */ /* 0x088fe400078e02ff */
[C---:B------:R-:W-:Y:S01]  /*0910*/  @!P4 IMAD.WIDE.U32 R8, R27.reuse, R12, R8 ;  /* 0x0000000c1b08c225 */ /* 0x040fe200078e0008 */
[----:B------:R0:W3:Y:S03]  /*0920*/  @!P3 LDG.E R20, desc[UR18][R16.64] ;  /* 0x000000121014b981 */ /* 0x0000e6000c1e1900 */
[----:B------:R-:W-:-:S02]  /*0930*/  @!P4 IMAD R3, R27, R13, R3 ;  /* 0x0000000d1b03c224 */ /* 0x000fc400078e0203 */
[----:B------:R-:W-:-:S03]  /*0940*/  IMAD.MOV.U32 R19, RZ, RZ, RZ ;  /* 0x000000ffff137224 */ /* 0x000fc600078e00ff */
[----:B------:R-:W-:Y:S02]  /*0950*/  @!P4 IADD3 R3, PT, PT, R9, R3, RZ ;  /* 0x000000030903c210 */ /* 0x000fe40007ffe0ff */
[----:B----4-:R-:W-:-:S04]  /*0960*/  @!P4 LEA R14, P2, R8, R14, 0x1 ;  /* 0x0000000e080ec211 */ /* 0x010fc800078408ff */
[----:B------:R-:W-:-:S05]  /*0970*/  @!P4 LEA.HI.X R15, R8, R15, R3, 0x1, P2 ;  /* 0x0000000f080fc211 */ /* 0x000fca00010f0c03 */
[----:B------:R-:W4:Y:S01]  /*0980*/  @!P4 LDG.E R19, desc[UR18][R14.64] ;  /* 0x000000120e13c981 */ /* 0x000f22000c1e1900 */
[----:B------:R-:W1:Y:S02]  /*0990*/  S2R R13, SR_LANEID ;  /* 0x00000000000d7919 */ /* 0x000e640000000000 */
[C---:B-1----:R-:W-:Y:S02]  /*09a0*/  ISETP.GT.AND P2, PT, R13.reuse, 0x1e, PT ;  /* 0x0000001e0d00780c */ /* 0x042fe40003f44270 */
[----:B------:R-:W-:Y:S01]  /*09b0*/  ISETP.GT.AND P3, PT, R13, 0xf, PT ;  /* 0x0000000f0d00780c */ /* 0x000fe20003f64270 */
[----:B------:R-:W-:Y:S01]  /*09c0*/  BSSY.RECONVERGENT B0, `(.L_x_1864) ;  /* 0x0000040000007945 */ /* 0x000fe20003800200 */
[C---:B--2---:R-:W-:Y:S02]  /*09d0*/  PRMT R3, R24.reuse, 0x7632, R3 ;  /* 0x0000763218037816 */ /* 0x044fe40000000003 */
[----:B------:R-:W-:Y:S02]  /*09e0*/  SHF.L.U32 R24, R24, 0x10, RZ ;  /* 0x0000001018187819 */ /* 0x000fe400000006ff */
[----:B0-----:R-:W-:-:S05]  /*09f0*/  SHF.L.U32 R17, R3, 0x10, RZ ;  /* 0x0000001003117819 */ /* 0x001fca00000006ff */
[----:B------:R-:W-:Y:S01]  /*0a00*/  FADD.FTZ R8, R24, R17 ;  /* 0x0000001118087221 */ /* 0x000fe20000010000 */
[----:B------:R-:W-:Y:S01]  /*0a10*/  FMUL.FTZ R9, R17, R17 ;  /* 0x0000001111097220 */ /* 0x000fe20000410000 */
[C---:B-----5:R-:W-:Y:S02]  /*0a20*/  PRMT R18, R21.reuse, 0x7632, R18 ;  /* 0x0000763215127816 */ /* 0x060fe40000000012 */
[----:B------:R-:W-:Y:S02]  /*0a30*/  SHF.L.U32 R21, R21, 0x10, RZ ;  /* 0x0000001015157819 */ /* 0x000fe400000006ff */
[----:B------:R-:W-:-:S05]  /*0a40*/  SHF.L.U32 R18, R18, 0x10, RZ ;  /* 0x0000001012127819 */ /* 0x000fca00000006ff */
[C---:B------:R-:W-:Y:S01]  /*0a50*/  FADD.FTZ R3, R21.reuse, R18 ;  /* 0x0000001215037221 */ /* 0x040fe20000010000 */
[----:B---3--:R-:W-:Y:S01]  /*0a60*/  PRMT R16, R20, 0x7632, R16 ;  /* 0x0000763214107816 */ /* 0x008fe20000000010 */
[----:B------:R-:W-:Y:S02]  /*0a70*/  FMUL.FTZ R10, R18, R18 ;  /* 0x00000012120a7220 */ /* 0x000fe40000410000 */
[----:B------:R-:W-:Y:S02]  /*0a80*/  FADD.FTZ R3, RZ, R3 ;  /* 0x00000003ff037221 */ /* 0x000fe40000010000 */
[----:B------:R-:W-:Y:S02]  /*0a90*/  FFMA.FTZ R10, R21, R21, R10 ;  /* 0x00000015150a7223 */ /* 0x000fe4000001000a */
[----:B------:R-:W-:Y:S01]  /*0aa0*/  FADD.FTZ R8, R3, R8 ;  /* 0x0000000803087221 */ /* 0x000fe20000010000 */
[----:B------:R-:W-:Y:S02]  /*0ab0*/  IMAD.U32 R16, R16, 0x10000, RZ ;  /* 0x0001000010107824 */ /* 0x000fe400078e00ff */
[----:B------:R-:W-:Y:S01]  /*0ac0*/  FFMA.FTZ R9, R24, R24, R9 ;  /* 0x0000001818097223 */ /* 0x000fe20000010009 */
[----:B----4-:R-:W-:Y:S01]  /*0ad0*/  PRMT R3, R19, 0x7632, R3 ;  /* 0x0000763213037816 */ /* 0x010fe20000000003 */
[----:B------:R-:W-:Y:S01]  /*0ae0*/  FADD.FTZ R10, RZ, R10 ;  /* 0x0000000aff0a7221 */ /* 0x000fe20000010000 */
[----:B------:R-:W-:Y:S01]  /*0af0*/  SHF.L.U32 R20, R20, 0x10, RZ ;  /* 0x0000001014147819 */ /* 0x000fe200000006ff */
[----:B------:R-:W-:Y:S01]  /*0b00*/  FMUL.FTZ R12, R16, R16 ;  /* 0x00000010100c7220 */ /* 0x000fe20000410000 */
[----:B------:R-:W-:Y:S01]  /*0b10*/  SHF.L.U32 R3, R3, 0x10, RZ ;  /* 0x0000001003037819 */ /* 0x000fe200000006ff */
[----:B------:R-:W-:Y:S01]  /*0b20*/  FADD.FTZ R9, R10, R9 ;  /* 0x000000090a097221 */ /* 0x000fe20000010000 */
[----:B------:R-:W-:Y:S01]  /*0b30*/  SHF.L.U32 R19, R19, 0x10, RZ ;  /* 0x0000001013137819 */ /* 0x000fe200000006ff */
[C---:B------:R-:W-:Y:S01]  /*0b40*/  FADD.FTZ R10, R20.reuse, R16 ;  /* 0x00000010140a7221 */ /* 0x040fe20000010000 */
[----:B------:R-:W-:Y:S01]  /*0b50*/  FFMA.FTZ R12, R20, R20, R12 ;  /* 0x00000014140c7223 */ /* 0x000fe2000001000c */
[----:B------:R-:W-:-:S02]  /*0b60*/  FMUL.FTZ R11, R3, R3 ;  /* 0x00000003030b7220 */ /* 0x000fc40000410000 */
[----:B------:R-:W-:Y:S01]  /*0b70*/  FADD.FTZ R8, R8, R10 ;  /* 0x0000000a08087221 */ /* 0x000fe20000010000 */
[----:B------:R-:W-:Y:S01]  /*0b80*/  FADD.FTZ R9, R9, R12 ;  /* 0x0000000c09097221 */ /* 0x000fe20000010000 */
[C---:B------:R-:W-:Y:S01]  /*0b90*/  FADD.FTZ R14, R19.reuse, R3 ;  /* 0x00000003130e7221 */ /* 0x040fe20000010000 */
[----:B------:R-:W-:-:S03]  /*0ba0*/  FFMA.FTZ R11, R19, R19, R11 ;  /* 0x00000013130b7223 */ /* 0x000fc6000001000b */
[----:B------:R-:W-:Y:S01]  /*0bb0*/  FADD.FTZ R14, R8, R14 ;  /* 0x0000000e080e7221 */ /* 0x000fe20000010000 */
[----:B------:R-:W-:-:S04]  /*0bc0*/  FADD.FTZ R15, R9, R11 ;  /* 0x0000000b090f7221 */ /* 0x000fc80000010000 */
[----:B------:R-:W0:Y:S04]  /*0bd0*/  SHFL.DOWN PT, R8, R14, 0x1, 0x1f ;  /* 0x08201f000e087f89 */ /* 0x000e2800000e0000 */
[----:B------:R-:W1:Y:S01]  /*0be0*/  SHFL.DOWN PT, R9, R15, 0x1, 0x1f ;  /* 0x08201f000f097f89 */ /* 0x000e6200000e0000 */
[----:B0-----:R-:W-:Y:S01]  /*0bf0*/  @!P2 FADD.FTZ R14, R14, R8 ;  /* 0x000000080e0ea221 */ /* 0x001fe20000010000 */
[----:B-1----:R-:W-:-:S04]  /*0c00*/  @!P2 FADD.FTZ R15, R15, R9 ;  /* 0x000000090f0fa221 */ /* 0x002fc80000010000 */
[----:B------:R-:W0:Y:S04]  /*0c10*/  SHFL.DOWN PT, R8, R14, 0x2, 0x1f ;  /* 0x08401f000e087f89 */ /* 0x000e2800000e0000 */
[----:B------:R-:W1:Y:S01]  /*0c20*/  SHFL.DOWN PT, R9, R15, 0x2, 0x1f ;  /* 0x08401f000f097f89 */ /* 0x000e6200000e0000 */
[----:B------:R-:W-:-:S13]  /*0c30*/  ISETP.GT.AND P2, PT, R13, 0x1d, PT ;  /* 0x0000001d0d00780c */ /* 0x000fda0003f44270 */
        /* <DEDUP_REMOVED lines=9> */
[----:B------:R-:W-:Y:S01]  /*0cd0*/  ISETP.GT.AND P2, PT, R13, 0x17, PT ;  /* 0x000000170d00780c */ /* 0x000fe20003f44270 */
[----:B0-----:R-:W-:Y:S01]  /*0ce0*/  FADD.FTZ R8, R14, R8 ;  /* 0x000000080e087221 */ /* 0x001fe20000010000 */
[----:B-1----:R-:W-:-:S04]  /*0cf0*/  FADD.FTZ R9, R15, R9 ;  /* 0x000000090f097221 */ /* 0x002fc80000010000 */
[----:B------:R-:W-:Y:S02]  /*0d00*/  FSEL R14, R14, R8, P2 ;  /* 0x000000080e0e7208 */ /* 0x000fe40001000000 */
[----:B------:R-:W-:-:S03]  /*0d10*/  FSEL R15, R15, R9, P2 ;  /* 0x000000090f0f7208 */ /* 0x000fc60001000000 */
[----:B------:R0:W1:Y:S04]  /*0d20*/  SHFL.DOWN PT, R10, R14, 0x10, 0x1f ;  /* 0x0a001f000e0a7f89 */ /* 0x00006800000e0000 */
[----:B------:R0:W2:Y:S01]  /*0d30*/  SHFL.DOWN PT, R11, R15, 0x10, 0x1f ;  /* 0x0a001f000f0b7f89 */ /* 0x0000a200000e0000 */
[----:B------:R-:W-:Y:S05]  /*0d40*/  @P3 BRA `(.L_x_1865) ;  /* 0x00000000001c3947 */ /* 0x000fea0003800000 */
[----:B------:R-:W3:Y:S01]  /*0d50*/  S2R R22, SR_TID.X ;  /* 0x0000000000167919 */ /* 0x000ee20000002100 */
[----:B------:R-:W-:Y:S01]  /*0d60*/  ISETP.NE.AND P2, PT, R13, RZ, PT ;  /* 0x000000ff0d00720c */ /* 0x000fe20003f45270 */
[----:B01----:R-:W-:Y:S01]  /*0d70*/  FADD.FTZ R14, R8, R10 ;  /* 0x0000000a080e7221 */ /* 0x003fe20000010000 */
[----:B--2---:R-:W-:Y:S01]  /*0d80*/  FADD.FTZ R15, R9, R11 ;  /* 0x0000000b090f7221 */ /* 0x004fe20000010000 */
[----:B---3--:R-:W-:-:S04]  /*0d90*/  SHF.R.U32.HI R22, RZ, 0x2, R22 ;  /* 0x00000002ff167819 */ /* 0x008fc80000011616 */
[----:B------:R-:W-:-:S06]  /*0da0*/  LOP3.LUT R22, R22, 0xf8, RZ, 0xc0, !PT ;  /* 0x000000f816167812 */ /* 0x000fcc00078ec0ff */
[----:B------:R3:W-:Y:S02]  /*0db0*/  @!P2 STS.64 [R22+UR8+0x18], R14 ;  /* 0x0000180e1600a988 */ /* 0x0007e40008000a08 */
.L_x_1865:
[----:B------:R-:W-:Y:S05]  /*0dc0*/  BSYNC.RECONVERGENT B0 ;  /* 0x0000000000007941 */ /* 0x000fea0003800200 */
.L_x_1864:
[----:B------:R-:W4:Y:S01]  /*0dd0*/  S2R R8, SR_TID.X ;  /* 0x0000000000087919 */ /* 0x000f220000002100 */
[----:B------:R-:W-:Y:S01]  /*0de0*/  BSSY.RECONVERGENT B0, `(.L_x_1866) ;  /* 0x000003a000007945 */ /* 0x000fe20003800200 */
[----:B------:R-:W-:Y:S01]  /*0df0*/  BAR.SYNC.DEFER_BLOCKING 0x0 ;  /* 0x0000000000007b1d */ /* 0x000fe20000010000 */
[----:B------:R-:W-:Y:S02]  /*0e00*/  ISETP.GE.U32.AND P2, PT, R0, 0x2, PT ;  /* 0x000000020000780c */ /* 0x000fe40003f46070 */
[----:B----4-:R-:W-:-:S13]  /*0e10*/  ISETP.NE.AND P3, PT, R8, RZ, PT ;  /* 0x000000ff0800720c */ /* 0x010fda0003f65270 */
[----:B------:R-:W-:Y:S05]  /*0e20*/  @P3 BRA `(.L_x_1867) ;  /* 0x0000000000d43947 */ /* 0x000fea0003800000 */
[----:B------:R-:W4:Y:S01]  /*0e30*/  S2UR UR14, SR_CgaCtaId ;  /* 0x00000000000e79c3 */ /* 0x000f220000008800 */
[----:B------:R-:W-:Y:S02]  /*0e40*/  UMOV UR5, 0x400 ;  /* 0x0000040000057882 */ /* 0x000fe40000000000 */
[----:B----4-:R-:W-:-:S09]  /*0e50*/  ULEA UR5, UR14, UR5, 0x18 ;  /* 0x000000050e057291 */ /* 0x010fd2000f8ec0ff */
[----:B-12---:R-:W1:Y:S02]  /*0e60*/  LDS.128 R8, [UR5+0x20] ;  /* 0x00002005ff087984 */ /* 0x006e640008000c00 */
[----:B-1----:R-:W-:Y:S01]  /*0e70*/  FADD.FTZ R8, R14, R8 ;  /* 0x000000080e087221 */ /* 0x002fe20000010000 */
[----:B------:R-:W-:Y:S02]  /*0e80*/  FADD.FTZ R9, R15, R9 ;  /* 0x000000090f097221 */ /* 0x000fe40000010000 */
[----:B0--3--:R-:W0:Y:S01]  /*0e90*/  LDS.128 R12, [UR5+0x30] ;  /* 0x00003005ff0c7984 */ /* 0x009e220008000c00 */
        /* <DEDUP_REMOVED lines=44> */
[----:B------:R-:W-:Y:S01]  /*1160*/  FADD.FTZ R14, R8, R14 ;  /* 0x0000000e080e7221 */ /* 0x000fe20000010000 */
[----:B------:R-:W-:-:S07]  /*1170*/  FADD.FTZ R15, R9, R15 ;  /* 0x0000000f090f7221 */ /* 0x000fce0000010000 */
.L_x_1867:
[----:B------:R-:W-:Y:S05]  /*1180*/  BSYNC.RECONVERGENT B0 ;  /* 0x0000000000007941 */ /* 0x000fea0003800200 */
.L_x_1866:
[----:B------:R-:W-:Y:S05]  /*1190*/  @!P2 BRA `(.L_x_1868) ;  /* 0x0000000c00aca947 */ /* 0x000fea0003800000 */
[----:B------:R-:W4:Y:S01]  /*11a0*/  LDC.64 R8, c[0x0][0x3b8] ;  /* 0x0000ee00ff087b82 */ /* 0x000f220000000a00 */
[----:B------:R-:W-:Y:S01]  /*11b0*/  ULOP3.LUT UR5, UR4, 0x1, URZ, 0xc0, !UPT ;  /* 0x0000000104057892 */ /* 0x000fe2000f8ec0ff */
[----:B------:R-:W-:-:S03]  /*11c0*/  ISETP.GE.U32.AND P2, PT, R0, 0x8, PT ;  /* 0x000000080000780c */ /* 0x000fc60003f46070 */
[----:B------:R-:W-:-:S06]  /*11d0*/  UIMAD UR5, UR5, UR22, URZ ;  /* 0x00000016050572a4 */ /* 0x000fcc000f8e02ff */
[----:B-1----:R-:W-:-:S05]  /*11e0*/  IMAD R10, R0, UR5, RZ ;  /* 0x00000005000a7c24 */ /* 0x002fca000f8e02ff */
[----:B------:R-:W-:-:S05]  /*11f0*/  SHF.L.U32 R10, R10, 0x1, RZ ;  /* 0x000000010a0a7819 */ /* 0x000fca00000006ff */
[----:B----4-:R-:W-:-:S03]  /*1200*/  IMAD.WIDE R8, R10, 0x4, R8 ;  /* 0x000000040a087825 */ /* 0x010fc600078e0208 */
[----:B------:R-:W-:Y:S02]  /*1210*/  R2UR UR20, R8 ;  /* 0x00000000081472ca */ /* 0x000fe400000e0000 */
[----:B------:R-:W-:Y:S01]  /*1220*/  R2UR UR21, R9 ;  /* 0x00000000091572ca */ /* 0x000fe200000e0000 */
[----:B------:R-:W-:-:S14]  /*1230*/  @P3 BRA `(.L_x_1869) ;  /* 0x0000000000683947 */ /* 0x000fdc0003800000 */
[----:B------:R-:W1:Y:S01]  /*1240*/  LDC.64 R8, c[0x0][0x3b0] ;  /* 0x0000ec00ff087b82 */ /* 0x000e620000000a00 */
[----:B------:R-:W-:Y:S02]  /*1250*/  UIADD3 UR17, UPT, UPT, UR5, UR6, URZ ;  /* 0x0000000605117290 */ /* 0x000fe4000fffe0ff */
[----:B------:R-:W-:Y:S02]  /*1260*/  UIMAD UR14, UR23, UR22, UR6 ;  /* 0x00000016170e72a4 */ /* 0x000fe4000f8e0206 */
[----:B------:R-:W-:Y:S02]  /*1270*/  ULOP3.LUT UP1, UR16, UR4, 0x2, URZ, 0xc0, !UPT ;  /* 0x0000000204107892 */ /* 0x000fe4000f82c0ff */
[----:B------:R-:W-:Y:S01]  /*1280*/  IMAD.U32 R10, RZ, RZ, UR17 ;  /* 0x00000011ff0a7e24 */ /* 0x000fe2000f8e00ff */
[----:B------:R-:W-:Y:S02]  /*1290*/  UIMAD.WIDE.U32 UR14, UR14, 0x8, UR20 ;  /* 0x000000080e0e78a5 */ /* 0x000fe4000f8e0014 */
[----:B------:R-:W-:-:S04]  /*12a0*/  UIADD3 UR16, UPT, UPT, -UR16, 0x1, URZ ;  /* 0x0000000110107890 */ /* 0x000fc8000fffe1ff */
[----:B--2---:R-:W-:Y:S02]  /*12b0*/  MOV R11, UR15 ;  /* 0x0000000f000b7c02 */ /* 0x004fe40008000f00 */
[----:B------:R-:W-:Y:S02]  /*12c0*/  MOV R12, UR16 ;  /* 0x00000010000c7c02 */ /* 0x000fe40008000f00 */
[----:B-1----:R-:W-:-:S04]  /*12d0*/  LEA R8, P4, R10, R8, 0x2 ;  /* 0x000000080a087211 */ /* 0x002fc800078810ff */
[----:B------:R-:W-:Y:S02]  /*12e0*/  LEA.HI.X R9, R10, R9, RZ, 0x2, P4 ;  /* 0x000000090a097211 */ /* 0x000fe400020f14ff */
[----:B------:R-:W-:Y:S02]  /*12f0*/  MOV R10, UR14 ;  /* 0x0000000e000a7c02 */ /* 0x000fe40008000f00 */
[----:B------:R-:W-:-:S03]  /*1300*/  PLOP3.LUT P4, PT, PT, PT, UP1, 0x80, 0x8 ;  /* 0x000000000008781c */ /* 0x000fc60003f8f018 */
[----:B------:R1:W-:Y:S01]  /*1310*/  STG.E.64 desc[UR18][R10.64], R14 ;  /* 0x0000000e0a007986 */ /* 0x0003e2000c101b12 */
[----:B------:R-:W-:Y:S06]  /*1320*/  MEMBAR.ALL.GPU ;  /* 0x0000000000007992 */ /* 0x000fec000000a000 */
[----:B------:R-:W-:-:S00]  /*1330*/  ERRBAR ;  /* 0x00000000000079ab */ /* 0x000fc00000000000 */
[----:B------:R-:W-:Y:S06]  /*1340*/  CGAERRBAR ;  /* 0x00000000000075ab */ /* 0x000fec0000000000 */
[----:B------:R4:W-:Y:S01]  /*1350*/  REDG.E.ADD.S32.STRONG.GPU desc[UR18][R8.64], R12 ;  /* 0x0000000c0800798e */ /* 0x0009e2000c12e312 */
[----:B-1----:R-:W-:-:S04]  /*1360*/  SEL R10, R0, RZ, !P4 ;  /* 0x000000ff000a7207 */ /* 0x002fc80006000000 */
[----:B------:R-:W-:-:S13]  /*1370*/  ISETP.NE.AND P4, PT, R10, -0x1, PT ;  /* 0xffffffff0a00780c */ /* 0x000fda0003f85270 */
[----:B----4-:R-:W-:Y:S05]  /*1380*/  @!P4 BRA `(.L_x_1869) ;  /* 0x000000000014c947 */ /* 0x010fea0003800000 */
.L_x_1870:
[----:B------:R-:W2:Y:S04]  /*1390*/  LDG.E.STRONG.GPU R11, desc[UR18][R8.64] ;  /* 0x00000012080b7981 */ /* 0x000ea8000c1ef900 */
[----:B--2---:R-:W-:Y:S01]  /*13a0*/  CCTL.IVALL ;  /* 0x00000000ff00798f */ /* 0x004fe20002000000 */
[----:B------:R-:W-:Y:S05]  /*13b0*/  YIELD ;  /* 0x0000000000007946 */ /* 0x000fea0003800000 */
[----:B------:R-:W-:-:S13]  /*13c0*/  ISETP.NE.AND P4, PT, R11, R10, PT ;  /* 0x0000000a0b00720c */ /* 0x000fda0003f85270 */
[----:B------:R-:W-:Y:S05]  /*13d0*/  @P4 BRA `(.L_x_1870) ;  /* 0xfffffffc00ec4947 */ /* 0x000fea000383ffff */
.L_x_1869:
[----:B------:R-:W-:Y:S05]  /*13e0*/  WARPSYNC.ALL ;  /* 0x0000000000007948 */ /* 0x000fea0003800000 */
[----:B------:R-:W-:Y:S06]  /*13f0*/  BAR.SYNC.DEFER_BLOCKING 0x0 ;  /* 0x0000000000007b1d */ /* 0x000fec0000010000 */
[----:B------:R-:W-:Y:S01]  /*1400*/  UMOV UR5, URZ ;  /* 0x000000ff00057c82 */ /* 0x000fe20008000000 */
[----:B------:R-:W-:Y:S05]  /*1410*/  @!P2 BRA `(.L_x_1871) ;  /* 0x000000040098a947 */ /* 0x000fea0003800000 */
[----:B---3--:R-:W-:Y:S01]  /*1420*/  LOP3.LUT R22, R0, 0x7ffffff8, RZ, 0xc0, !PT ;  /* 0x7ffffff800167812 */ /* 0x008fe200078ec0ff */
[----:B------:R-:W-:Y:S02]  /*1430*/  UIMAD UR24, UR22, 0x7, UR6 ;  /* 0x00000007161878a4 */ /* 0x000fe4000f8e0206 */
[----:B------:R-:W-:Y:S02]  /*1440*/  UIMAD UR25, UR22, 0x5, UR6 ;  /* 0x00000005161978a4 */ /* 0x000fe4000f8e0206 */
[----:B------:R-:W-:Y:S02]  /*1450*/  ULEA UR26, UR22, UR6, 0x1 ;  /* 0x00000006161a7291 */ /* 0x000fe4000f8e08ff */
[----:B------:R-:W-:Y:S02]  /*1460*/  UIADD3 UR27, UPT, UPT, UR6, UR22, URZ ;  /* 0x00000016061b7290 */ /* 0x000fe4000fffe0ff */
[----:B------:R-:W-:Y:S01]  /*1470*/  UIADD3 UR28, UPT, UPT, -UR23, URZ, URZ ;  /* 0x000000ff171c7290 */ /* 0x000fe2000fffe1ff */
[----:B------:R-:W-:Y:S01]  /*1480*/  UMOV UR5, URZ ;  /* 0x000000ff00057c82 */ /* 0x000fe20008000000 */
[----:B------:R-:W-:Y:S01]  /*1490*/  UMOV UR14, UR6 ;  /* 0x00000006000e7c82 */ /* 0x000fe20008000000 */
[----:B------:R-:W-:Y:S01]  /*14a0*/  UMOV UR15, UR11 ;  /* 0x0000000b000f7c82 */ /* 0x000fe20008000000 */
[----:B------:R-:W-:Y:S01]  /*14b0*/  UMOV UR16, UR10 ;  /* 0x0000000a00107c82 */ /* 0x000fe20008000000 */
[----:B------:R-:W-:-:S07]  /*14c0*/  UMOV UR17, UR9 ;  /* 0x0000000900117c82 */ /* 0x000fce0008000000 */
.L_x_1872:
[----:B------:R-:W-:Y:S01]  /*14d0*/  UIADD3 UR29, UPT, UPT, UR5, 0x1, URZ ;  /* 0x00000001051d7890 */ /* 0x000fe2000fffe0ff */
[----:B------:R-:W-:-:S05]  /*14e0*/  ISETP.EQ.OR P2, PT, RZ, UR28, P3 ;  /* 0x0000001cff007c0c */ /* 0x000fca0009f42670 */
[----:B------:R-:W-:-:S04]  /*14f0*/  MOV R8, UR29 ;  /* 0x0000001d00087c02 */ /* 0x000fc80008000f00 */
[----:B------:R-:W-:-:S04]  /*1500*/  ISETP.EQ.OR P4, PT, R8, UR23, P3 ;  /* 0x0000001708007c0c */ /* 0x000fc80009f82670 */
[----:B------:R-:W-:-:S05]  /*1510*/  VOTEU.ALL UP1, P2 ;  /* 0x0000000000ff7886 */ /* 0x000fca0001020000 */
[----:B------:R-:W-:-:S04]  /*1520*/  @!UP1 UIMAD.WIDE.U32 UR30, UR14, 0x8, UR20 ;  /* 0x000000080e1e98a5 */ /* 0x000fc8000f8e0014 */
[----:B------:R-:W-:Y:S02]  /*1530*/  VOTEU.ALL UP1, P4 ;  /* 0x0000000000ff7886 */ /* 0x000fe40002020000 */
[----:B------:R-:W-:Y:S01]  /*1540*/  MOV R8, UR30 ;  /* 0x0000001e00087c02 */ /* 0x000fe20008000f00 */
[----:B------:R-:W-:Y:S02]  /*1550*/  IMAD.U32 R9, RZ, RZ, UR31 ;  /* 0x0000001fff097e24 */ /* 0x000fe4000f8e00ff */
[----:B------:R-:W-:-:S04]  /*1560*/  @!UP1 UIMAD.WIDE.U32 UR30, UR27, 0x8, UR20 ;  /* 0x000000081b1e98a5 */ /* 0x000fc8000f8e0014 */
[----:B------:R-:W0:Y:S02]  /*1570*/  @!P2 LDG.E.64 R8, desc[UR18][R8.64] ;  /* 0x000000120808a981 */ /* 0x000e24000c1e1b00 */
[----:B------:R-:W-:Y:S02]  /*1580*/  MOV R10, UR30 ;  /* 0x0000001e000a7c02 */ /* 0x000fe40008000f00 */
[----:B--2---:R-:W-:-:S06]  /*1590*/  MOV R11, UR31 ;  /* 0x0000001f000b7c02 */ /* 0x004fcc0008000f00 */
[----:B------:R-:W2:Y:S01]  /*15a0*/  @!P4 LDG.E.64 R10, desc[UR18][R10.64] ;  /* 0x000000120a0ac981 */ /* 0x000ea2000c1e1b00 */
[----:B------:R-:W-:-:S06]  /*15b0*/  UIADD3 UR29, UPT, UPT, UR5, 0x2, URZ ;  /* 0x00000002051d7890 */ /* 0x000fcc000fffe0ff */
[----:B------:R-:W-:Y:S01]  /*15c0*/  MOV R12, UR29 ;  /* 0x0000001d000c7c02 */ /* 0x000fe20008000f00 */
[----:B------:R-:W-:-:S03]  /*15d0*/  UIADD3 UR29, UPT, UPT, UR5, 0x3, URZ ;  /* 0x00000003051d7890 */ /* 0x000fc6000fffe0ff */
[----:B------:R-:W-:-:S03]  /*15e0*/  ISETP.EQ.OR P5, PT, R12, UR23, P3 ;  /* 0x000000170c007c0c */ /* 0x000fc60009fa2670 */
[----:B------:R-:W-:-:S04]  /*15f0*/  MOV R12, UR29 ;  /* 0x0000001d000c7c02 */ /* 0x000fc80008000f00 */
[----:B------:R-:W-:-:S06]  /*1600*/  ISETP.EQ.OR P6, PT, R12, UR23, P3 ;  /* 0x000000170c007c0c */ /* 0x000fcc0009fc2670 */
[----:B------:R-:W-:-:S05]  /*1610*/  VOTEU.ALL UP1, P5 ;  /* 0x0000000000ff7886 */ /* 0x000fca0002820000 */
[----:B------:R-:W-:Y:S02]  /*1620*/  @!UP1 UIMAD.WIDE.U32 UR30, UR26, 0x8, UR20 ;  /* 0x000000081a1e98a5 */ /* 0x000fe4000f8e0014 */
[----:B------:R-:W-:-:S04]  /*1630*/  VOTEU.ALL UP1, P6 ;  /* 0x0000000000ff7886 */ /* 0x000fc80003020000 */
[----:B------:R-:W-:Y:S01]  /*1640*/  MOV R12, UR30 ;  /* 0x0000001e000c7c02 */ /* 0x000fe20008000f00 */
[----:B------:R-:W-:Y:S01]  /*1650*/  IMAD.U32 R13, RZ, RZ, UR31 ;  /* 0x0000001fff0d7e24 */ /* 0x000fe2000f8e00ff */
[----:B------:R-:W-:Y:S02]  /*1660*/  @!UP1 UIMAD.WIDE.U32 UR30, UR15, 0x8, UR20 ;  /* 0x000000080f1e98a5 */ /* 0x000fe4000f8e0014 */
[----:B------:R-:W-:-:S03]  /*1670*/  UIADD3 UR29, UPT, UPT, UR5, 0x4, URZ ;  /* 0x00000004051d7890 */ /* 0x000fc6000fffe0ff */
[----:B------:R-:W3:Y:S01]  /*1680*/  @!P5 LDG.E.64 R12, desc[UR18][R12.64] ;  /* 0x000000120c0cd981 */ /* 0x000ee2000c1e1b00 */
[----:B0-----:R-:W-:Y:S01]  /*1690*/  @!P2 FADD.FTZ R14, R14, R8 ;  /* 0x000000080e0ea221 */ /* 0x001fe20000010000 */
[----:B------:R-:W-:Y:S01]  /*16a0*/  @!P2 FADD.FTZ R15, R15, R9 ;  /* 0x000000090f0fa221 */ /* 0x000fe20000010000 */
[----:B------:R-:W-:Y:S02]  /*16b0*/  MOV R8, UR30 ;  /* 0x0000001e00087c02 */ /* 0x000fe40008000f00 */
[----:B------:R-:W-:Y:S01]  /*16c0*/  MOV R9, UR31 ;  /* 0x0000001f00097c02 */ /* 0x000fe20008000f00 */
[----:B--2---:R-:W-:-:S05]  /*16d0*/  @!P4 FADD.FTZ R14, R14, R10 ;  /* 0x0000000a0e0ec221 */ /* 0x004fca0000010000 */
[----:B------:R-:W2:Y:S01]  /*16e0*/  @!P6 LDG.E.64 R8, desc[UR18][R8.64] ;  /* 0x000000120808e981 */ /* 0x000ea2000c1e1b00 */
[----:B------:R-:W-:Y:S01]  /*16f0*/  MOV R10, UR29 ;  /* 0x0000001d000a7c02 */ /* 0x000fe20008000f00 */
[----:B------:R-:W-:-:S03]  /*1700*/  @!P4 FADD.FTZ R15, R15, R11 ;  /* 0x0000000b0f0fc221 */ /* 0x000fc60000010000 */
[----:B------:R-:W-:Y:S01]  /*1710*/  ISETP.EQ.OR P4, PT, R10, UR23, P3 ;  /* 0x000000170a007c0c */ /* 0x000fe20009f82670 */
[----:B------:R-:W-:-:S06]  /*1720*/  UIADD3 UR29, UPT, UPT, UR5, 0x5, URZ ;  /* 0x00000005051d7890 */ /* 0x000fcc000fffe0ff */
[----:B------:R-:W-:-:S06]  /*1730*/  MOV R10, UR29 ;  /* 0x0000001d000a7c02 */ /* 0x000fcc0008000f00 */
[----:B------:R-:W-:-:S05]  /*1740*/  VOTEU.ALL UP1, P4 ;  /* 0x0000000000ff7886 */ /* 0x000fca0002020000 */
[----:B------:R-:W-:Y:S01]  /*1750*/  @!UP1 UIMAD.WIDE.U32 UR30, UR16, 0x8, UR20 ;  /* 0x00000008101e98a5 */ /* 0x000fe2000f8e0014 */
[----:B------:R-:W-:-:S05]  /*1760*/  ISETP.EQ.OR P2, PT, R10, UR23, P3 ;  /* 0x000000170a007c0c */ /* 0x000fca0009f42670 */
[----:B------:R-:W-:Y:S01]  /*1770*/  MOV R10, UR30 ;  /* 0x0000001e000a7c02 */ /* 0x000fe20008000f00 */
[----:B------:R-:W-:-:S06]  /*1780*/  IMAD.U32 R11, RZ, RZ, UR31 ;  /* 0x0000001fff0b7e24 */ /* 0x000fcc000f8e00ff */
[----:B------:R-:W4:Y:S01]  /*1790*/  @!P4 LDG.E.64 R10, desc[UR18][R10.64] ;  /* 0x000000120a0ac981 */ /* 0x000f22000c1e1b00 */
[----:B------:R-:W-:Y:S01]  /*17a0*/  UIADD3 UR29, UPT, UPT, UR5, 0x6, URZ ;  /* 0x00000006051d7890 */ /* 0x000fe2000fffe0ff */
[----:B---3--:R-:W-:Y:S01]  /*17b0*/  @!P5 FADD.FTZ R14, R14, R12 ;  /* 0x0000000c0e0ed221 */ /* 0x008fe20000010000 */
[----:B------:R-:W-:Y:S01]  /*17c0*/  @!P5 FADD.FTZ R15, R15, R13 ;  /* 0x0000000d0f0fd221 */ /* 0x000fe20000010000 */
[----:B------:R-:W-:-:S05]  /*17d0*/  VOTEU.ALL UP1, P2 ;  /* 0x0000000000ff7886 */ /* 0x000fca0001020000 */
[----:B------:R-:W-:-:S06]  /*17e0*/  @!UP1 UIMAD.WIDE.U32 UR30, UR25, 0x8, UR20 ;  /* 0x00000008191e98a5 */ /* 0x000fcc000f8e0014 */
[----:B------:R-:W-:Y:S02]  /*17f0*/  MOV R12, UR30 ;  /* 0x0000001e000c7c02 */ /* 0x000fe40008000f00 */
[----:B------:R-:W-:-:S06]  /*1800*/  MOV R13, UR31 ;  /* 0x0000001f000d7c02 */ /* 0x000fcc0008000f00 */
[----:B------:R-:W3:Y:S01]  /*1810*/  @!P2 LDG.E.64 R12, desc[UR18][R12.64] ;  /* 0x000000120c0ca981 */ /* 0x000ee2000c1e1b00 */
[----:B--2---:R-:W-:Y:S01]  /*1820*/  @!P6 FADD.FTZ R14, R14, R8 ;  /* 0x000000080e0ee221 */ /* 0x004fe20000010000 */
[----:B------:R-:W-:Y:S01]  /*1830*/  MOV R8, UR29 ;  /* 0x0000001d00087c02 */ /* 0x000fe20008000f00 */
[----:B------:R-:W-:Y:S01]  /*1840*/  UIADD3 UR29, UPT, UPT, UR5, 0x7, URZ ;  /* 0x00000007051d7890 */ /* 0x000fe2000fffe0ff */
[----:B------:R-:W-:Y:S02]  /*1850*/  @!P6 FADD.FTZ R15, R15, R9 ;  /* 0x000000090f0fe221 */ /* 0x000fe40000010000 */
        /* <DEDUP_REMOVED lines=8> */
[----:B------:R-:W-:Y:S01]  /*18e0*/  @!UP1 UIMAD.WIDE.U32 UR30, UR24, 0x8, UR20 ;  /* 0x00000008181e98a5 */ /* 0x000fe2000f8e0014 */
[----:B----4-:R-:W-:Y:S01]  /*18f0*/  @!P4 FADD.FTZ R14, R14, R10 ;  /* 0x0000000a0e0ec221 */ /* 0x010fe20000010000 */
[----:B------:R-:W-:-:S04]  /*1900*/  @!P4 FADD.FTZ R15, R15, R11 ;  /* 0x0000000b0f0fc221 */ /* 0x000fc80000010000 */
[----:B------:R-:W-:Y:S01]  /*1910*/  MOV R10, UR30 ;  /* 0x0000001e000a7c02 */ /* 0x000fe20008000f00 */
[----:B------:R-:W2:Y:S01]  /*1920*/  @!P6 LDG.E.64 R8, desc[UR18][R8.64] ;  /* 0x000000120808e981 */ /* 0x000ea2000c1e1b00 */
[----:B------:R-:W-:-:S06]  /*1930*/  MOV R11, UR31 ;  /* 0x0000001f000b7c02 */ /* 0x000fcc0008000f00 */
[----:B------:R-:W4:Y:S01]  /*1940*/  @!P5 LDG.E.64 R10, desc[UR18][R10.64] ;  /* 0x000000120a0ad981 */ /* 0x000f22000c1e1b00 */
[----:B------:R-:W-:Y:S02]  /*1950*/  UIADD3 UR5, UPT, UPT, UR5, 0x8, URZ ;  /* 0x0000000805057890 */ /* 0x000fe4000fffe0ff */
[----:B------:R-:W-:Y:S01]  /*1960*/  UIADD3 UR28, UPT, UPT, UR28, 0x8, URZ ;  /* 0x000000081c1c7890 */ /* 0x000fe2000fffe0ff */
[----:B---3--:R-:W-:Y:S01]  /*1970*/  @!P2 FADD.FTZ R14, R14, R12 ;  /* 0x0000000c0e0ea221 */ /* 0x008fe20000010000 */
[----:B------:R-:W-:Y:S02]  /*1980*/  @!P2 FADD.FTZ R15, R15, R13 ;  /* 0x0000000d0f0fa221 */ /* 0x000fe40000010000 */
[----:B------:R-:W-:Y:S01]  /*1990*/  ISETP.NE.AND P2, PT, R22, UR5, PT ;  /* 0x0000000516007c0c */ /* 0x000fe2000bf45270 */
[----:B------:R-:W-:Y:S02]  /*19a0*/  ULEA UR14, UR22, UR14, 0x3 ;  /* 0x0000000e160e7291 */ /* 0x000fe4000f8e18ff */
[----:B------:R-:W-:-:S02]  /*19b0*/  ULEA UR27, UR22, UR27, 0x3 ;  /* 0x0000001b161b7291 */ /* 0x000fc4000f8e18ff */
[----:B------:R-:W-:Y:S02]  /*19c0*/  ULEA UR26, UR22, UR26, 0x3 ;  /* 0x0000001a161a7291 */ /* 0x000fe4000f8e18ff */
[----:B------:R-:W-:Y:S02]  /*19d0*/  ULEA UR15, UR22, UR15, 0x3 ;  /* 0x0000000f160f7291 */ /* 0x000fe4000f8e18ff */
[----:B------:R-:W-:Y:S02]  /*19e0*/  ULEA UR16, UR22, UR16, 0x3 ;  /* 0x0000001016107291 */ /* 0x000fe4000f8e18ff */
[----:B------:R-:W-:Y:S02]  /*19f0*/  ULEA UR25, UR22, UR25, 0x3 ;  /* 0x0000001916197291 */ /* 0x000fe4000f8e18ff */
[----:B------:R-:W-:Y:S02]  /*1a00*/  ULEA UR17, UR22, UR17, 0x3 ;  /* 0x0000001116117291 */ /* 0x000fe4000f8e18ff */
[----:B------:R-:W-:Y:S01]  /*1a10*/  ULEA UR24, UR22, UR24, 0x3 ;  /* 0x0000001816187291 */ /* 0x000fe2000f8e18ff */
[----:B--2---:R-:W-:Y:S01]  /*1a20*/  @!P6 FADD.FTZ R14, R14, R8 ;  /* 0x000000080e0ee221 */ /* 0x004fe20000010000 */
[----:B------:R-:W-:-:S03]  /*1a30*/  @!P6 FADD.FTZ R15, R15, R9 ;  /* 0x000000090f0fe221 */ /* 0x000fc60000010000 */
[----:B----4-:R-:W-:Y:S01]  /*1a40*/  @!P5 FADD.FTZ R14, R14, R10 ;  /* 0x0000000a0e0ed221 */ /* 0x010fe20000010000 */
[----:B------:R-:W-:Y:S01]  /*1a50*/  @!P5 FADD.FTZ R15, R15, R11 ;  /* 0x0000000b0f0fd221 */ /* 0x000fe20000010000 */
[----:B------:R-:W-:Y:S06]  /*1a60*/  @P2 BRA `(.L_x_1872) ;  /* 0xfffffff800982947 */ /* 0x000fec000383ffff */
[----:B------:R-:W-:-:S15]  /*1a70*/  R2UR UR5, R22 ;  /* 0x00000000160572ca */ /* 0x000fde00000e0000 */
.L_x_1871:
[----:B------:R-:W-:-:S13]  /*1a80*/  ISETP.NE.AND P2, PT, R29, RZ, PT ;  /* 0x000000ff1d00720c */ /* 0x000fda0003f45270 */
[----:B------:R-:W-:Y:S05]  /*1a90*/  @!P2 BRA `(.L_x_1868) ;  /* 0x00000004006ca947 */ /* 0x000fea0003800000 */
[----:B------:R-:W-:-:S04]  /*1aa0*/  IADD3 R8, PT, PT, R29, -0x1, RZ ;  /* 0xffffffff1d087810 */ /* 0x000fc80007ffe0ff */
[----:B------:R-:W-:-:S13]  /*1ab0*/  ISETP.GE.U32.AND P2, PT, R8, 0x3, PT ;  /* 0x000000030800780c */ /* 0x000fda0003f46070 */
[----:B------:R-:W-:Y:S05]  /*1ac0*/  @!P2 BRA `(.L_x_1873) ;  /* 0x0000000000b8a947 */ /* 0x000fea0003800000 */
[----:B------:R-:W-:-:S04]  /*1ad0*/  MOV R8, UR5 ;  /* 0x0000000500087c02 */ /* 0x000fc80008000f00 */
[----:B------:R-:W-:-:S13]  /*1ae0*/  ISETP.EQ.OR P2, PT, R8, UR23, P3 ;  /* 0x0000001708007c0c */ /* 0x000fda0009f42670 */
[----:B------:R-:W-:-:S05]  /*1af0*/  VOTEU.ALL UP1, P2 ;  /* 0x0000000000ff7886 */ /* 0x000fca0001020000 */
[----:B------:R-:W-:-:S04]  /*1b00*/  @!UP1 UIMAD UR14, UR5, UR22, UR6 ;  /* 0x00000016050e92a4 */ /* 0x000fc8000f8e0206 */
[----:B------:R-:W-:-:S06]  /*1b10*/  @!UP1 UIMAD.WIDE.U32 UR14, UR14, 0x8, UR20 ;  /* 0x000000080e0e98a5 */ /* 0x000fcc000f8e0014 */
[----:B------:R-:W-:Y:S01]  /*1b20*/  MOV R10, UR14 ;  /* 0x0000000e000a7c02 */ /* 0x000fe20008000f00 */
[----:B--2---:R-:W-:-:S06]  /*1b30*/  IMAD.U32 R11, RZ, RZ, UR15 ;  /* 0x0000000fff0b7e24 */ /* 0x004fcc000f8e00ff */
[----:B------:R-:W0:Y:S01]  /*1b40*/  @!P2 LDG.E.64 R10, desc[UR18][R10.64] ;  /* 0x000000120a0aa981 */ /* 0x000e22000c1e1b00 */
[----:B------:R-:W-:Y:S02]  /*1b50*/  UIADD3 UR14, UPT, UPT, UR5, 0x1, URZ ;  /* 0x00000001050e7890 */ /* 0x000fe4000fffe0ff */
[----:B------:R-:W-:Y:S02]  /*1b60*/  UIADD3 UR16, UPT, UPT, UR5, 0x2, URZ ;  /* 0x0000000205107890 */ /* 0x000fe4000fffe0ff */
[----:B------:R-:W-:Y:S02]  /*1b70*/  UIADD3 UR17, UPT, UPT, UR5, 0x3, URZ ;  /* 0x0000000305117890 */ /* 0x000fe4000fffe0ff */
[----:B------:R-:W-:-:S04]  /*1b80*/  MOV R8, UR14 ;  /* 0x0000000e00087c02 */ /* 0x000fc80008000f00 */
[----:B------:R-:W-:Y:S02]  /*1b90*/  ISETP.EQ.OR P4, PT, R8, UR23, P3 ;  /* 0x0000001708007c0c */ /* 0x000fe40009f82670 */
[----:B------:R-:W-:-:S04]  /*1ba0*/  MOV R8, UR16 ;  /* 0x0000001000087c02 */ /* 0x000fc80008000f00 */
[----:B------:R-:W-:Y:S02]  /*1bb0*/  ISETP.EQ.OR P5, PT, R8, UR23, P3 ;  /* 0x0000001708007c0c */ /* 0x000fe40009fa2670 */
[----:B------:R-:W-:-:S04]  /*1bc0*/  MOV R8, UR17 ;  /* 0x0000001100087c02 */ /* 0x000fc80008000f00 */
[----:B------:R-:W-:Y:S01]  /*1bd0*/  ISETP.EQ.OR P6, PT, R8, UR23, P3 ;  /* 0x0000001708007c0c */ /* 0x000fe20009fc2670 */
[----:B------:R-:W-:-:S05]  /*1be0*/  VOTEU.ALL UP2, P4 ;  /* 0x0000000000ff7886 */ /* 0x000fca0002040000 */
[----:B------:R-:W-:Y:S01]  /*1bf0*/  @!UP2 UIMAD UR14, UR14, UR22, UR6 ;  /* 0x000000160e0ea2a4 */ /* 0x000fe2000f8e0206 */
[----:B------:R-:W-:-:S03]  /*1c00*/  VOTEU.ALL UP1, P5 ;  /* 0x0000000000ff7886 */ /* 0x000fc60002820000 */
[----:B------:R-:W-:Y:S02]  /*1c10*/  @!UP2 UIMAD.WIDE.U32 UR14, UR14, 0x8, UR20 ;  /* 0x000000080e0ea8a5 */ /* 0x000fe4000f8e0014 */
[----:B------:R-:W-:Y:S01]  /*1c20*/  @!UP1 UIMAD UR16, UR16, UR22, UR6 ;  /* 0x00000016101092a4 */ /* 0x000fe2000f8e0206 */
[----:B------:R-:W-:-:S03]  /*1c30*/  VOTEU.ALL UP2, P6 ;  /* 0x0000000000ff7886 */ /* 0x000fc60003040000 */
[----:B------:R-:W-:Y:S02]  /*1c40*/  MOV R8, UR14 ;  /* 0x0000000e00087c02 */ /* 0x000fe40008000f00 */
[----:B------:R-:W-:Y:S01]  /*1c50*/  MOV R9, UR15 ;  /* 0x0000000f00097c02 */ /* 0x000fe20008000f00 */
[----:B------:R-:W-:Y:S02]  /*1c60*/  @!UP1 UIMAD.WIDE.U32 UR14, UR16, 0x8, UR20 ;  /* 0x00000008100e98a5 */ /* 0x000fe4000f8e0014 */
[----:B------:R-:W-:-:S03]  /*1c70*/  @!UP2 UIMAD UR16, UR17, UR22, UR6 ;  /* 0x000000161110a2a4 */ /* 0x000fc6000f8e0206 */
[----:B------:R-:W2:Y:S01]  /*1c80*/  @!P4 LDG.E.64 R8, desc[UR18][R8.64] ;  /* 0x000000120808c981 */ /* 0x000ea2000c1e1b00 */
[----:B------:R-:W-:Y:S01]  /*1c90*/  @!UP2 UIMAD.WIDE.U32 UR16, UR16, 0x8, UR20 ;  /* 0x000000081010a8a5 */ /* 0x000fe2000f8e0014 */
[----:B------:R-:W-:Y:S01]  /*1ca0*/  IMAD.U32 R12, RZ, RZ, UR14 ;  /* 0x0000000eff0c7e24 */ /* 0x000fe2000f8e00ff */
[----:B------:R-:W-:-:S06]  /*1cb0*/  MOV R13, UR15 ;  /* 0x0000000f000d7c02 */ /* 0x000fcc0008000f00 */
[----:B------:R-:W4:Y:S01]  /*1cc0*/  @!P5 LDG.E.64 R12, desc[UR18][R12.64] ;  /* 0x000000120c0cd981 */ /* 0x000f22000c1e1b00 */
[----:B0--3--:R-:W-:Y:S01]  /*1cd0*/  @!P2 FADD.FTZ R14, R14, R10 ;  /* 0x0000000a0e0ea221 */ /* 0x009fe20000010000 */
[----:B------:R-:W-:Y:S01]  /*1ce0*/  @!P2 FADD.FTZ R15, R15, R11 ;  /* 0x0000000b0f0fa221 */ /* 0x000fe20000010000 */
[----:B------:R-:W-:Y:S02]  /*1cf0*/  MOV R10, UR16 ;  /* 0x00000010000a7c02 */ /* 0x000fe40008000f00 */
[----:B------:R-:W-:-:S06]  /*1d00*/  MOV R11, UR17 ;  /* 0x00000011000b7c02 */ /* 0x000fcc0008000f00 */
[----:B------:R-:W3:Y:S01]  /*1d10*/  @!P6 LDG.E.64 R10, desc[UR18][R10.64] ;  /* 0x000000120a0ae981 */ /* 0x000ee2000c1e1b00 */
[----:B--2---:R-:W-:Y:S01]  /*1d20*/  @!P4 FADD.FTZ R14, R14, R8 ;  /* 0x000000080e0ec221 */ /* 0x004fe20000010000 */
[----:B------:R-:W-:-:S04]  /*1d30*/  MOV R8, UR5 ;  /* 0x0000000500087c02 */ /* 0x000fc80008000f00 */
[----:B------:R-:W-:Y:S01]  /*1d40*/  IADD3 R8, PT, PT, R8, 0x4, RZ ;  /* 0x0000000408087810 */ /* 0x000fe20007ffe0ff */
[----:B------:R-:W-:-:S03]  /*1d50*/  @!P4 FADD.FTZ R15, R15, R9 ;  /* 0x000000090f0fc221 */ /* 0x000fc60000010000 */
[----:B------:R-:W-:Y:S01]  /*1d60*/  R2UR UR5, R8 ;  /* 0x00000000080572ca */ /* 0x000fe200000e0000 */
[----:B----4-:R-:W-:Y:S01]  /*1d70*/  @!P5 FADD.FTZ R14, R14, R12 ;  /* 0x0000000c0e0ed221 */ /* 0x010fe20000010000 */
[----:B------:R-:W-:-:S03]  /*1d80*/  @!P5 FADD.FTZ R15, R15, R13 ;  /* 0x0000000d0f0fd221 */ /* 0x000fc60000010000 */
[----:B---3--:R-:W-:Y:S01]  /*1d90*/  @!P6 FADD.FTZ R14, R14, R10 ;  /* 0x0000000a0e0ee221 */ /* 0x008fe20000010000 */
[----:B------:R-:W-:-:S09]  /*1da0*/  @!P6 FADD.FTZ R15, R15, R11 ;  /* 0x0000000b0f0fe221 */ /* 0x000fd20000010000 */
.L_x_1873:
[----:B------:R-:W-:-:S13]  /*1db0*/  LOP3.LUT P2, R8, R0, 0x3, RZ, 0xc0, !PT ;  /* 0x0000000300087812 */ /* 0x000fda000784c0ff */
[----:B------:R-:W-:Y:S05]  /*1dc0*/  @!P2 BRA `(.L_x_1868) ;  /* 0x0000000000a0a947 */ /* 0x000fea0003800000 */
[----:B------:R-:W-:-:S13]  /*1dd0*/  ISETP.NE.AND P2, PT, R8, 0x1, PT ;  /* 0x000000010800780c */ /* 0x000fda0003f45270 */
[----:B------:R-:W-:Y:S05]  /*1de0*/  @!P2 BRA `(.L_x_1874) ;  /* 0x000000000060a947 */ /* 0x000fea0003800000 */
[----:B------:R-:W-:Y:S02]  /*1df0*/  UIADD3 UR14, UPT, UPT, UR5, 0x1, URZ ;  /* 0x00000001050e7890 */ /* 0x000fe4000fffe0ff */
[----:B------:R-:W-:-:S05]  /*1e00*/  IMAD.U32 R8, RZ, RZ, UR5 ;  /* 0x00000005ff087e24 */ /* 0x000fca000f8e00ff */
[----:B------:R-:W-:Y:S02]  /*1e10*/  ISETP.EQ.OR P4, PT, R8, UR23, P3 ;  /* 0x0000001708007c0c */ /* 0x000fe40009f82670 */
[----:B------:R-:W-:-:S04]  /*1e20*/  MOV R8, UR14 ;  /* 0x0000000e00087c02 */ /* 0x000fc80008000f00 */
[----:B------:R-:W-:-:S07]  /*1e30*/  ISETP.EQ.OR P2, PT, R8, UR23, P3 ;  /* 0x0000001708007c0c */ /* 0x000fce0009f42670 */
[----:B------:R-:W-:-:S05]  /*1e40*/  VOTEU.ALL UP1, P4 ;  /* 0x0000000000ff7886 */ /* 0x000fca0002020000 */
[----:B------:R-:W-:Y:S01]  /*1e50*/  @!UP1 UIMAD UR16, UR5, UR22, UR6 ;  /* 0x00000016051092a4 */ /* 0x000fe2000f8e0206 */
[----:B------:R-:W-:-:S03]  /*1e60*/  VOTEU.ALL UP2, P2 ;  /* 0x0000000000ff7886 */ /* 0x000fc60001040000 */
[----:B------:R-:W-:Y:S02]  /*1e70*/  @!UP1 UIMAD.WIDE.U32 UR16, UR16, 0x8, UR20 ;  /* 0x00000008101098a5 */ /* 0x000fe4000f8e0014 */
[----:B------:R-:W-:-:S04]  /*1e80*/  @!UP2 UIMAD UR14, UR14, UR22, UR6 ;  /* 0x000000160e0ea2a4 */ /* 0x000fc8000f8e0206 */
[----:B------:R-:W-:Y:S01]  /*1e90*/  MOV R10, UR16 ;  /* 0x00000010000a7c02 */ /* 0x000fe20008000f00 */
[----:B------:R-:W-:Y:S01]  /*1ea0*/  @!UP2 UIMAD.WIDE.U32 UR14, UR14, 0x8, UR20 ;  /* 0x000000080e0ea8a5 */ /* 0x000fe2000f8e0014 */
[----:B--2---:R-:W-:-:S05]  /*1eb0*/  MOV R11, UR17 ;  /* 0x00000011000b7c02 */ /* 0x004fca0008000f00 */
[----:B------:R-:W-:Y:S01]  /*1ec0*/  MOV R8, UR14 ;  /* 0x0000000e00087c02 */ /* 0x000fe20008000f00 */
[----:B------:R-:W0:Y:S01]  /*1ed0*/  @!P4 LDG.E.64 R10, desc[UR18][R10.64] ;  /* 0x000000120a0ac981 */ /* 0x000e22000c1e1b00 */
[----:B------:R-:W-:-:S06]  /*1ee0*/  MOV R9, UR15 ;  /* 0x0000000f00097c02 */ /* 0x000fcc0008000f00 */
[----:B------:R-:W2:Y:S01]  /*1ef0*/  @!P2 LDG.E.64 R8, desc[UR18][R8.64] ;  /* 0x000000120808a981 */ /* 0x000ea2000c1e1b00 */
[----:B------:R-:W-:-:S05]  /*1f00*/  IMAD.U32 R12, RZ, RZ, UR5 ;  /* 0x00000005ff0c7e24 */ /* 0x000fca000f8e00ff */
[----:B------:R-:W-:-:S04]  /*1f10*/  IADD3 R12, PT, PT, R12, 0x2, RZ ;  /* 0x000000020c0c7810 */ /* 0x000fc80007ffe0ff */
[----:B------:R-:W-:Y:S01]  /*1f20*/  R2UR UR5, R12 ;  /* 0x000000000c0572ca */ /* 0x000fe200000e0000 */
[----:B0--3--:R-:W-:Y:S01]  /*1f30*/  @!P4 FADD.FTZ R14, R14, R10 ;  /* 0x0000000a0e0ec221 */ /* 0x009fe20000010000 */
[----:B------:R-:W-:-:S03]  /*1f40*/  @!P4 FADD.FTZ R15, R15, R11 ;  /* 0x0000000b0f0fc221 */ /* 0x000fc60000010000 */
[----:B--2---:R-:W-:Y:S01]  /*1f50*/  @!P2 FADD.FTZ R14, R14, R8 ;  /* 0x000000080e0ea221 */ /* 0x004fe20000010000 */
[----:B------:R-:W-:-:S09]  /*1f60*/  @!P2 FADD.FTZ R15, R15, R9 ;  /* 0x000000090f0fa221 */ /* 0x000fd20000010000 */
.L_x_1874:
[----:B------:R-:W-:Y:S01]  /*1f70*/  MOV R8, UR5 ;  /* 0x0000000500087c02 */ /* 0x000fe20008000f00 */
[----:B------:R-:W-:Y:S01]  /*1f80*/  BSSY.RECONVERGENT B0, `(.L_x_1868) ;  /* 0x000000c000007945 */ /* 0x000fe20003800200 */
[----:B------:R-:W-:Y:S02]  /*1f90*/  LOP3.LUT R9, R0, 0x1, RZ, 0xc0, !PT ;  /* 0x0000000100097812 */ /* 0x000fe400078ec0ff */
[----:B------:R-:W-:-:S04]  /*1fa0*/  ISETP.EQ.OR P2, PT, R8, UR23, P3 ;  /* 0x0000001708007c0c */ /* 0x000fc80009f42670 */
[----:B------:R-:W-:-:S13]  /*1fb0*/  ISETP.NE.U32.OR P2, PT, R9, 0x1, P2 ;  /* 0x000000010900780c */ /* 0x000fda0001745470 */
[----:B------:R-:W-:Y:S05]  /*1fc0*/  @P2 BRA `(.L_x_1875) ;  /* 0x00000000001c2947 */ /* 0x000fea0003800000 */
[----:B------:R-:W-:Y:S01]  /*1fd0*/  UIMAD UR14, UR22, UR5, UR6 ;  /* 0x00000005160e72a4 */ /* 0x000fe2000f8e0206 */
[----:B------:R-:W-:-:S05]  /*1fe0*/  HFMA2 R8, -RZ, RZ, 0, 4.76837158203125e-07 ;  /* 0x00000008ff087431 */ /* 0x000fca00000001ff */
[----:B------:R-:W-:-:S05]  /*1ff0*/  MOV R9, UR14 ;  /* 0x0000000e00097c02 */ /* 0x000fca0008000f00 */
[----:B------:R-:W-:-:S06]  /*2000*/  IMAD.WIDE.U32 R8, R9, R8, UR20 ;  /* 0x0000001409087e25 */ /* 0x000fcc000f8e0008 */
[----:B------:R-:W0:Y:S02]  /*2010*/  LDG.E.64 R8, desc[UR18][R8.64] ;  /* 0x0000001208087981 */ /* 0x000e24000c1e1b00 */
[----:B0--3--:R-:W-:Y:S01]  /*2020*/  FADD.FTZ R14, R14, R8 ;  /* 0x000000080e0e7221 */ /* 0x009fe20000010000 */
[----:B------:R-:W-:-:S07]  /*2030*/  FADD.FTZ R15, R15, R9 ;  /* 0x000000090f0f7221 */ /* 0x000fce0000010000 */
.L_x_1875:
[----:B------:R-:W-:Y:S05]  /*2040*/  BSYNC.RECONVERGENT B0 ;  /* 0x0000000000007941 */ /* 0x000fea0003800200 */
.L_x_1868:
[----:B------:R-:W4:Y:S01]  /*2050*/  @P0 LDC.64 R8, c[0x0][0x388] ;  /* 0x0000e200ff080b82 */ /* 0x000f220000000a00 */
[----:B------:R-:W2:Y:S01]  /*2060*/  LDCU UR15, c[0x0][0x414] ;  /* 0x00008280ff0f77ac */ /* 0x000ea20008000800 */
[----:B-1----:R-:W-:Y:S01]  /*2070*/  MOV R10, UR12 ;  /* 0x0000000c000a7c02 */ /* 0x002fe20008000f00 */
[----:B------:R-:W-:Y:S01]  /*2080*/  VIADD R23, R23, UR13 ;  /* 0x0000000d17177c36 */ /* 0x000fe20008000000 */
[----:B------:R-:W-:-:S04]  /*2090*/  UMOV UR5, 0x400 ;  /* 0x0000040000057882 */ /* 0x000fc80000000000 */
[----:B------:R-:W1:Y:S01]  /*20a0*/  S2UR UR14, SR_CgaCtaId ;  /* 0x00000000000e79c3 */ /* 0x000e620000008800 */
[----:B--2---:R-:W-:Y:S01]  /*20b0*/  @P0 FMUL.FTZ R11, R15, UR15 ;  /* 0x0000000f0f0b0c20 */ /* 0x004fe20008410000 */
[----:B----4-:R-:W-:-:S04]  /*20c0*/  @P0 IMAD.WIDE R8, R10, 0x8, R8 ;  /* 0x000000080a080825 */ /* 0x010fc800078e0208 */
[----:B------:R-:W-:-:S05]  /*20d0*/  @P0 FMUL.FTZ R10, R14, UR15 ;  /* 0x0000000f0e0a0c20 */ /* 0x000fca0008410000 */
[----:B------:R2:W-:Y:S01]  /*20e0*/  @P0 STG.E.64 desc[UR18][R8.64], R10 ;  /* 0x0000000a08000986 */ /* 0x0005e2000c101b12 */
[----:B-1----:R-:W-:-:S09]  /*20f0*/  ULEA UR5, UR14, UR5, 0x18 ;  /* 0x000000050e057291 */ /* 0x002fd2000f8ec0ff */
[----:B------:R-:W-:Y:S01]  /*2100*/  @!P3 STS.64 [UR5+0xc8], R14 ;  /* 0x0000c80eff00b988 */ /* 0x000fe20008000a05 */
[----:B--2---:R-:W1:Y:S08]  /*2110*/  LDC.64 R8, c[0x0][0x398] ;  /* 0x0000e600ff087b82 */ /* 0x004e700000000a00 */
[----:B------:R-:W-:Y:S08]  /*2120*/  BAR.SYNC.DEFER_BLOCKING 0x0 ;  /* 0x0000000000007b1d */ /* 0x000ff00000010000 */
[----:B------:R-:W2:Y:S01]  /*2130*/  LDC.64 R10, c[0x0][0x3a0] ;  /* 0x0000e800ff0a7b82 */ /* 0x000ea20000000a00 */
[C---:B-1----:R-:W-:Y:S01]  /*2140*/  IMAD.WIDE R8, R23.reuse, 0x4, R8 ;  /* 0x0000000417087825 */ /* 0x042fe200078e0208 */
[----:B------:R-:W3:Y:S05]  /*2150*/  LDS.64 R12, [UR5+0xc8] ;  /* 0x0000c805ff0c7984 */ /* 0x000eea0008000a00 */
[----:B------:R-:W5:Y:S01]  /*2160*/  LDG.E.64 R8, desc[UR18][R8.64] ;  /* 0x0000001208087981 */ /* 0x000f62000c1e1b00 */
[----:B--2---:R-:W-:-:S06]  /*2170*/  IMAD.WIDE R10, R23, 0x4, R10 ;  /* 0x00000004170a7825 */ /* 0x004fcc00078e020a */
[----:B------:R-:W5:Y:S01]  /*2180*/  LDG.E.64 R10, desc[UR18][R10.64] ;  /* 0x000000120a0a7981 */ /* 0x000f62000c1e1b00 */
[----:B---3--:R-:W-:-:S04]  /*2190*/  FMUL.FTZ R22, R12, UR15 ;  /* 0x0000000f0c167c20 */ /* 0x008fc80008410000 */
[----:B------:R-:W-:-:S04]  /*21a0*/  FMUL.FTZ R12, R22, R22 ;  /* 0x00000016160c7220 */ /* 0x000fc80000410000 */
[----:B------:R-:W-:-:S05]  /*21b0*/  FFMA.FTZ R12, R13, UR15, -R12 ;  /* 0x0000000f0d0c7c23 */ /* 0x000fca000801080c */
[----:B------:R-:W-:-:S13]  /*21c0*/  FSETP.GTU.FTZ.AND P2, PT, R12, RZ, PT ;  /* 0x000000ff0c00720b */ /* 0x000fda0003f5c000 */
[----:B------:R-:W1:Y:S01]  /*21d0*/  @P2 LDC R13, c[0x0][0x3a8] ;  /* 0x0000ea00ff0d2b82 */ /* 0x000e620000000800 */
[----:B------:R-:W-:Y:S01]  /*21e0*/  MOV R23, 0x3f800000 ;  /* 0x3f80000000177802 */ /* 0x000fe20000000f00 */
[----:B------:R-:W-:Y:S01]  /*21f0*/  BSSY.RECONVERGENT B0, `(.L_x_1876) ;  /* 0x00000ed000007945 */ /* 0x000fe20003800200 */
[----:B-1----:R-:W-:-:S04]  /*2200*/  @P2 FADD.FTZ R13, R12, R13 ;  /* 0x0000000d0c0d2221 */ /* 0x002fc80000010000 */
[----:B------:R1:W2:Y:S01]  /*2210*/  @P2 MUFU.RSQ R23, R13 ;  /* 0x0000000d00172308 */ /* 0x0002a20000001400 */
[----:B------:R-:W-:Y:S05]  /*2220*/  BRA.U UP0, `(.L_x_1877) ;  /* 0x0000000500887547 */ /* 0x000fea000b800000 */
[----:B------:R-:W3:Y:S01]  /*2230*/  LDCU.64 UR16, c[0x0][0x3e8] ;  /* 0x00007d00ff1077ac */ /* 0x000ee20008000a00 */
[----:B0-----:R-:W-:Y:S01]  /*2240*/  SHF.R.S32.HI R15, RZ, 0x1f, R2 ;  /* 0x0000001fff0f7819 */ /* 0x001fe20000011402 */
[----:B------:R-:W-:Y:S01]  /*2250*/  BSSY.RECONVERGENT B1, `(.L_x_1878) ;  /* 0x000001f000017945 */ /* 0x000fe20003800200 */
[----:B-1----:R-:W-:Y:S02]  /*2260*/  SHF.R.S32.HI R13, RZ, 0x1f, R26 ;  /* 0x0000001fff0d7819 */ /* 0x002fe4000001141a */
[----:B------:R-:W-:Y:S02]  /*2270*/  SHF.R.S32.HI R12, RZ, 0x1f, R25 ;  /* 0x0000001fff0c7819 */ /* 0x000fe40000011419 */
[----:B------:R-:W-:Y:S02]  /*2280*/  SHF.R.S32.HI R14, RZ, 0x1f, R27 ;  /* 0x0000001fff0e7819 */ /* 0x000fe4000001141b */
[----:B---3--:R-:W-:Y:S02]  /*2290*/  ISETP.GE.U32.AND P2, PT, R2, UR16, PT ;  /* 0x0000001002007c0c */ /* 0x008fe4000bf46070 */
[----:B------:R-:W-:-:S02]  /*22a0*/  ISETP.GE.U32.AND P3, PT, R26, UR16, PT ;  /* 0x000000101a007c0c */ /* 0x000fc4000bf66070 */
[----:B------:R-:W-:Y:S02]  /*22b0*/  ISETP.GE.AND.EX P2, PT, R15, UR17, PT, P2 ;  /* 0x000000110f007c0c */ /* 0x000fe4000bf46320 */
[----:B------:R-:W-:Y:S02]  /*22c0*/  ISETP.GE.U32.AND P4, PT, R25, UR16, PT ;  /* 0x0000001019007c0c */ /* 0x000fe4000bf86070 */
[----:B------:R-:W-:Y:S02]  /*22d0*/  ISETP.GE.U32.AND P1, PT, R27, UR16, PT ;  /* 0x000000101b007c0c */ /* 0x000fe4000bf26070 */
[----:B------:R-:W-:Y:S02]  /*22e0*/  ISETP.GE.AND.EX P3, PT, R13, UR17, PT, P3 ;  /* 0x000000110d007c0c */ /* 0x000fe4000bf66330 */
[----:B------:R-:W-:Y:S02]  /*22f0*/  ISETP.GE.AND.EX P4, PT, R12, UR17, PT, P4 ;  /* 0x000000110c007c0c */ /* 0x000fe4000bf86340 */
[----:B------:R-:W-:-:S03]  /*2300*/  ISETP.GE.AND.EX P1, PT, R14, UR17, PT, P1 ;  /* 0x000000110e007c0c */ /* 0x000fc6000bf26310 */
[----:B------:R-:W-:Y:S10]  /*2310*/  @P2 BRA `(.L_x_1879) ;  /* 0x0000000000482947 */ /* 0x000ff40003800000 */
[----:B------:R-:W0:Y:S01]  /*2320*/  LDCU.64 UR20, c[0x0][0x3e0] ;  /* 0x00007c00ff1477ac */ /* 0x000e220008000a00 */
[----:B------:R-:W-:Y:S01]  /*2330*/  MOV R12, R4 ;  /* 0x00000004000c7202 */ /* 0x000fe20000000f00 */
[--C-:B------:R-:W-:Y:S01]  /*2340*/  FADD.FTZ R21, R21, -R22.reuse ;  /* 0x8000001615157221 */ /* 0x100fe20000010000 */
[----:B------:R-:W-:Y:S01]  /*2350*/  MOV R13, R7 ;  /* 0x00000007000d7202 */ /* 0x000fe20000000f00 */
[----:B------:R-:W1:Y:S01]  /*2360*/  LDCU.64 UR14, c[0x0][0x380] ;  /* 0x00007000ff0e77ac */ /* 0x000e620008000a00 */
[----:B------:R-:W-:Y:S01]  /*2370*/  FADD.FTZ R18, R18, -R22 ;  /* 0x8000001612127221 */ /* 0x000fe20000010000 */
[----:B--2---:R-:W-:-:S03]  /*2380*/  FMUL.FTZ R21, R21, R23 ;  /* 0x0000001715157220 */ /* 0x004fc60000410000 */
[----:B------:R-:W-:Y:S01]  /*2390*/  FMUL.FTZ R18, R18, R23 ;  /* 0x0000001712127220 */ /* 0x000fe20000410000 */
[----:B-----5:R-:W-:-:S03]  /*23a0*/  FFMA.FTZ R21, R8, R21, R10 ;  /* 0x0000001508157223 */ /* 0x020fc6000001000a */
[----:B------:R-:W-:Y:S01]  /*23b0*/  FFMA.FTZ R18, R9, R18, R11 ;  /* 0x0000001209127223 */ /* 0x000fe2000001000b */
[----:B0-----:R-:W-:-:S04]  /*23c0*/  IMAD R14, R15, UR20, RZ ;  /* 0x000000140f0e7c24 */ /* 0x001fc8000f8e02ff */
[----:B------:R-:W-:Y:S01]  /*23d0*/  F2FP.BF16.F32.PACK_AB R18, R18, R21 ;  /* 0x000000151212723e */ /* 0x000fe200000010ff */
[----:B------:R-:W-:-:S04]  /*23e0*/  IMAD.WIDE.U32 R12, R2, UR20, R12 ;  /* 0x00000014020c7c25 */ /* 0x000fc8000f8e000c */
[----:B------:R-:W-:-:S05]  /*23f0*/  IMAD R14, R2, UR21, R14 ;  /* 0x00000015020e7c24 */ /* 0x000fca000f8e020e */
[----:B------:R-:W-:Y:S02]  /*2400*/  IADD3 R13, PT, PT, R13, R14, RZ ;  /* 0x0000000e0d0d7210 */ /* 0x000fe40007ffe0ff */
[----:B-1----:R-:W-:-:S04]  /*2410*/  LEA R14, P2, R12, UR14, 0x1 ;  /* 0x0000000e0c0e7c11 */ /* 0x002fc8000f8408ff */
[----:B------:R-:W-:-:S05]  /*2420*/  LEA.HI.X R15, R12, UR15, R13, 0x1, P2 ;  /* 0x0000000f0c0f7c11 */ /* 0x000fca00090f0c0d */
[----:B------:R0:W-:Y:S04]  /*2430*/  STG.E desc[UR18][R14.64], R18 ;  /* 0x000000120e007986 */ /* 0x0001e8000c101912 */
.L_x_1879:
[----:B------:R-:W-:Y:S05]  /*2440*/  BSYNC.RECONVERGENT B1 ;  /* 0x0000000000017941 */ /* 0x000fea0003800200 */
.L_x_1878:
[----:B------:R-:W-:Y:S04]  /*2450*/  BSSY.RECONVERGENT B1, `(.L_x_1880) ;  /* 0x0000015000017945 */ /* 0x000fe80003800200 */
[----:B------:R-:W-:Y:S05]  /*2460*/  @P3 BRA `(.L_x_1881) ;  /* 0x00000000004c3947 */ /* 0x000fea0003800000 */
[----:B------:R-:W1:Y:S01]  /*2470*/  LDCU.64 UR14, c[0x0][0x3e0] ;  /* 0x00007c00ff0e77ac */ /* 0x000e620008000a00 */
[----:B------:R-:W-:Y:S01]  /*2480*/  SHF.R.S32.HI R12, RZ, 0x1f, R26 ;  /* 0x0000001fff0c7819 */ /* 0x000fe2000001141a */
[----:B------:R-:W-:Y:S02]  /*2490*/  IMAD.MOV.U32 R13, RZ, RZ, R7 ;  /* 0x000000ffff0d7224 */ /* 0x000fe400078e0007 */
[--C-:B------:R-:W-:Y:S01]  /*24a0*/  FADD.FTZ R24, R24, -R22.reuse ;  /* 0x8000001618187221 */ /* 0x100fe20000010000 */
[----:B------:R-:W3:Y:S01]  /*24b0*/  LDCU.64 UR20, c[0x0][0x380] ;  /* 0x00007000ff1477ac */ /* 0x000ee20008000a00 */
[----:B------:R-:W-:Y:S02]  /*24c0*/  FADD.FTZ R17, R17, -R22 ;  /* 0x8000001611117221 */ /* 0x000fe40000010000 */
[-C--:B--2---:R-:W-:Y:S02]  /*24d0*/  FMUL.FTZ R24, R24, R23.reuse ;  /* 0x0000001718187220 */ /* 0x084fe40000410000 */
[----:B0-----:R-:W-:-:S02]  /*24e0*/  FMUL.FTZ R18, R17, R23 ;  /* 0x0000001711127220 */ /* 0x001fc40000410000 */
[----:B-----5:R-:W-:Y:S02]  /*24f0*/  FFMA.FTZ R17, R8, R24, R10 ;  /* 0x0000001808117223 */ /* 0x020fe4000001000a */
[----:B------:R-:W-:Y:S01]  /*2500*/  FFMA.FTZ R18, R9, R18, R11 ;  /* 0x0000001209127223 */ /* 0x000fe2000001000b */
[----:B-1----:R-:W-:Y:S01]  /*2510*/  IMAD R14, R12, UR14, RZ ;  /* 0x0000000e0c0e7c24 */ /* 0x002fe2000f8e02ff */
[----:B------:R-:W-:-:S03]  /*2520*/  MOV R12, R4 ;  /* 0x00000004000c7202 */ /* 0x000fc60000000f00 */
[----:B------:R-:W-:Y:S01]  /*2530*/  F2FP.BF16.F32.PACK_AB R17, R18, R17 ;  /* 0x000000111211723e */ /* 0x000fe200000010ff */
[C---:B------:R-:W-:Y:S02]  /*2540*/  IMAD R14, R26.reuse, UR15, R14 ;  /* 0x0000000f1a0e7c24 */ /* 0x040fe4000f8e020e */
[----:B------:R-:W-:-:S05]  /*2550*/  IMAD.WIDE.U32 R12, R26, UR14, R12 ;  /* 0x0000000e1a0c7c25 */ /* 0x000fca000f8e000c */
[----:B------:R-:W-:Y:S02]  /*2560*/  IADD3 R13, PT, PT, R13, R14, RZ ;  /* 0x0000000e0d0d7210 */ /* 0x000fe40007ffe0ff */
[----:B---3--:R-:W-:-:S04]  /*2570*/  LEA R14, P2, R12, UR20, 0x1 ;  /* 0x000000140c0e7c11 */ /* 0x008fc8000f8408ff */
[----:B------:R-:W-:-:S05]  /*2580*/  LEA.HI.X R15, R12, UR21, R13, 0x1, P2 ;  /* 0x000000150c0f7c11 */ /* 0x000fca00090f0c0d */
[----:B------:R1:W-:Y:S04]  /*2590*/  STG.E desc[UR18][R14.64], R17 ;  /* 0x000000110e007986 */ /* 0x0003e8000c101912 */
.L_x_1881:
[----:B------:R-:W-:Y:S05]  /*25a0*/  BSYNC.RECONVERGENT B1 ;  /* 0x0000000000017941 */ /* 0x000fea0003800200 */
.L_x_1880:
[----:B------:R-:W-:Y:S04]  /*25b0*/  BSSY.RECONVERGENT B1, `(.L_x_1882) ;  /* 0x0000015000017945 */ /* 0x000fe80003800200 */
[----:B------:R-:W-:Y:S05]  /*25c0*/  @P4 BRA `(.L_x_1883) ;  /* 0x00000000004c4947 */ /* 0x000fea0003800000 */
[----:B------:R-:W3:Y:S01]  /*25d0*/  LDCU.64 UR14, c[0x0][0x3e0] ;  /* 0x00007c00ff0e77ac */ /* 0x000ee20008000a00 */
[----:B01----:R-:W-:Y:S01]  /*25e0*/  SHF.R.S32.HI R15, RZ, 0x1f, R25 ;  /* 0x0000001fff0f7819 */ /* 0x003fe20000011419 */
[--C-:B------:R-:W-:Y:S01]  /*25f0*/  FADD.FTZ R20, R20, -R22.reuse ;  /* 0x8000001614147221 */ /* 0x100fe20000010000 */
[----:B------:R-:W-:Y:S01]  /*2600*/  MOV R12, R4 ;  /* 0x00000004000c7202 */ /* 0x000fe20000000f00 */
[----:B------:R-:W0:Y:S01]  /*2610*/  LDCU.64 UR20, c[0x0][0x380] ;  /* 0x00007000ff1477ac */ /* 0x000e220008000a00 */
[----:B------:R-:W-:Y:S01]  /*2620*/  MOV R13, R7 ;  /* 0x00000007000d7202 */ /* 0x000fe20000000f00 */
[----:B------:R-:W-:Y:S01]  /*2630*/  FADD.FTZ R14, R16, -R22 ;  /* 0x80000016100e7221 */ /* 0x000fe20000010000 */
[----:B--2---:R-:W-:-:S03]  /*2640*/  FMUL.FTZ R16, R20, R23 ;  /* 0x0000001714107220 */ /* 0x004fc60000410000 */
[----:B------:R-:W-:Y:S01]  /*2650*/  FMUL.FTZ R14, R14, R23 ;  /* 0x000000170e0e7220 */ /* 0x000fe20000410000 */
[----:B-----5:R-:W-:-:S03]  /*2660*/  FFMA.FTZ R16, R8, R16, R10 ;  /* 0x0000001008107223 */ /* 0x020fc6000001000a */
[----:B------:R-:W-:Y:S01]  /*2670*/  FFMA.FTZ R17, R9, R14, R11 ;  /* 0x0000000e09117223 */ /* 0x000fe2000001000b */
[----:B---3--:R-:W-:-:S04]  /*2680*/  IMAD R15, R15, UR14, RZ ;  /* 0x0000000e0f0f7c24 */ /* 0x008fc8000f8e02ff */
[----:B------:R-:W-:Y:S01]  /*2690*/  F2FP.BF16.F32.PACK_AB R17, R17, R16 ;  /* 0x000000101111723e */ /* 0x000fe200000010ff */
[----:B------:R-:W-:-:S04]  /*26a0*/  IMAD.WIDE.U32 R12, R25, UR14, R12 ;  /* 0x0000000e190c7c25 */ /* 0x000fc8000f8e000c */
[----:B------:R-:W-:Y:S01]  /*26b0*/  IMAD R15, R25, UR15, R15 ;  /* 0x0000000f190f7c24 */ /* 0x000fe2000f8e020f */
[----:B0-----:R-:W-:-:S04]  /*26c0*/  LEA R14, P2, R12, UR20, 0x1 ;  /* 0x000000140c0e7c11 */ /* 0x001fc8000f8408ff */
[----:B------:R-:W-:-:S04]  /*26d0*/  IADD3 R15, PT, PT, R13, R15, RZ ;  /* 0x0000000f0d0f7210 */ /* 0x000fc80007ffe0ff */
[----:B------:R-:W-:-:S05]  /*26e0*/  LEA.HI.X R15, R12, UR21, R15, 0x1, P2 ;  /* 0x000000150c0f7c11 */ /* 0x000fca00090f0c0f */
[----:B------:R3:W-:Y:S02]  /*26f0*/  STG.E desc[UR18][R14.64], R17 ;  /* 0x000000110e007986 */ /* 0x0007e4000c101912 */
.L_x_1883:
[----:B------:R-:W-:Y:S05]  /*2700*/  BSYNC.RECONVERGENT B1 ;  /* 0x0000000000017941 */ /* 0x000fea0003800200 */
.L_x_1882:
[----:B------:R-:W-:Y:S05]  /*2710*/  @P1 BRA `(.L_x_1884) ;  /* 0x0000000800681947 */ /* 0x000fea0003800000 */
[----:B------:R-:W4:Y:S01]  /*2720*/  LDCU.64 UR14, c[0x0][0x3e0] ;  /* 0x00007c00ff0e77ac */ /* 0x000f220008000a00 */
[----:B------:R-:W-:Y:S01]  /*2730*/  SHF.R.S32.HI R12, RZ, 0x1f, R27 ;  /* 0x0000001fff0c7819 */ /* 0x000fe2000001141b */
[--C-:B------:R-:W-:Y:S01]  /*2740*/  FADD.FTZ R6, R19, -R22.reuse ;  /* 0x8000001613067221 */ /* 0x100fe20000010000 */
[----:B------:R-:W-:Y:S01]  /*2750*/  MOV R5, R7 ;  /* 0x0000000700057202 */ /* 0x000fe20000000f00 */
[----:B------:R-:W0:Y:S01]  /*2760*/  LDCU.64 UR16, c[0x0][0x380] ;  /* 0x00007000ff1077ac */ /* 0x000e220008000a00 */
[----:B------:R-:W-:Y:S01]  /*2770*/  FADD.FTZ R22, R3, -R22 ;  /* 0x8000001603167221 */ /* 0x000fe20000010000 */
[----:B--2---:R-:W-:-:S03]  /*2780*/  FMUL.FTZ R3, R6, R23 ;  /* 0x0000001706037220 */ /* 0x004fc60000410000 */
[----:B------:R-:W-:Y:S01]  /*2790*/  FMUL.FTZ R22, R22, R23 ;  /* 0x0000001716167220 */ /* 0x000fe20000410000 */
[----:B-----5:R-:W-:-:S03]  /*27a0*/  FFMA.FTZ R3, R8, R3, R10 ;  /* 0x0000000308037223 */ /* 0x020fc6000001000a */
[----:B------:R-:W-:Y:S01]  /*27b0*/  FFMA.FTZ R22, R9, R22, R11 ;  /* 0x0000001609167223 */ /* 0x000fe2000001000b */
[----:B----4-:R-:W-:-:S04]  /*27c0*/  IMAD R12, R12, UR14, RZ ;  /* 0x0000000e0c0c7c24 */ /* 0x010fc8000f8e02ff */
[----:B------:R-:W-:Y:S01]  /*27d0*/  F2FP.BF16.F32.PACK_AB R3, R22, R3 ;  /* 0x000000031603723e */ /* 0x000fe200000010ff */
[----:B------:R-:W-:-:S04]  /*27e0*/  IMAD.WIDE.U32 R4, R27, UR14, R4 ;  /* 0x0000000e1b047c25 */ /* 0x000fc8000f8e0004 */
[----:B------:R-:W-:Y:S01]  /*27f0*/  IMAD R7, R27, UR15, R12 ;  /* 0x0000000f1b077c24 */ /* 0x000fe2000f8e020c */
[----:B0-----:R-:W-:-:S03]  /*2800*/  LEA R6, P1, R4, UR16, 0x1 ;  /* 0x0000001004067c11 */ /* 0x001fc6000f8208ff */
[----:B------:R-:W-:-:S05]  /*2810*/  IMAD.IADD R7, R5, 0x1, R7 ;  /* 0x0000000105077824 */ /* 0x000fca00078e0207 */
[----:B------:R-:W-:-:S05]  /*2820*/  LEA.HI.X R7, R4, UR17, R7, 0x1, P1 ;  /* 0x0000001104077c11 */ /* 0x000fca00088f0c07 */
[----:B------:R4:W-:Y:S01]  /*2830*/  STG.E desc[UR18][R6.64], R3 ;  /* 0x0000000306007986 */ /* 0x0009e2000c101912 */
[----:B------:R-:W-:Y:S05]  /*2840*/  BRA `(.L_x_1884) ;  /* 0x00000008001c7947 */ /* 0x000fea0003800000 */
.L_x_1877:
[----:B------:R-:W3:Y:S01]  /*2850*/  LDCU.64 UR20, c[0x0][0x3e8] ;  /* 0x00007d00ff1477ac */ /* 0x000ee20008000a00 */
[----:B0-----:R-:W-:Y:S01]  /*2860*/  SHF.R.S32.HI R14, RZ, 0x1f, R26 ;  /* 0x0000001fff0e7819 */ /* 0x001fe2000001141a */
[----:B------:R-:W-:Y:S01]  /*2870*/  BSSY.RECONVERGENT B1, `(.L_x_1885) ;  /* 0x0000027000017945 */ /* 0x000fe20003800200 */
[----:B-1----:R-:W-:Y:S02]  /*2880*/  SHF.R.S32.HI R13, RZ, 0x1f, R25 ;  /* 0x0000001fff0d7819 */ /* 0x002fe40000011419 */
[----:B------:R-:W-:Y:S02]  /*2890*/  SHF.R.S32.HI R12, RZ, 0x1f, R27 ;  /* 0x0000001fff0c7819 */ /* 0x000fe4000001141b */
[----:B---3--:R-:W-:Y:S02]  /*28a0*/  ISETP.GE.U32.AND P2, PT, R26, UR20, PT ;  /* 0x000000141a007c0c */ /* 0x008fe4000bf46070 */
[----:B------:R-:W-:Y:S02]  /*28b0*/  ISETP.GE.U32.AND P3, PT, R25, UR20, PT ;  /* 0x0000001419007c0c */ /* 0x000fe4000bf66070 */
[----:B------:R-:W-:-:S02]  /*28c0*/  ISETP.GE.U32.AND P4, PT, R27, UR20, PT ;  /* 0x000000141b007c0c */ /* 0x000fc4000bf86070 */
[----:B------:R-:W-:Y:S02]  /*28d0*/  ISETP.GE.AND.EX P2, PT, R14, UR21, PT, P2 ;  /* 0x000000150e007c0c */ /* 0x000fe4000bf46320 */
[----:B------:R-:W-:Y:S02]  /*28e0*/  ISETP.GE.AND.EX P3, PT, R13, UR21, PT, P3 ;  /* 0x000000150d007c0c */ /* 0x000fe4000bf66330 */
[----:B------:R-:W-:Y:S01]  /*28f0*/  ISETP.GE.AND.EX P4, PT, R12, UR21, PT, P4 ;  /* 0x000000150c007c0c */ /* 0x000fe2000bf86340 */
[----:B------:R-:W-:-:S12]  /*2900*/  @P1 BRA `(.L_x_1886) ;  /* 0x0000000000741947 */ /* 0x000fd80003800000 */
[--C-:B------:R-:W-:Y:S01]  /*2910*/  FADD.FTZ R12, R21, -R22.reuse ;  /* 0x80000016150c7221 */ /* 0x100fe20000010000 */
[----:B------:R-:W-:Y:S01]  /*2920*/  FADD.FTZ R13, R18, -R22 ;  /* 0x80000016120d7221 */ /* 0x000fe20000010000 */
[----:B------:R-:W0:Y:S01]  /*2930*/  LDCU.64 UR14, c[0x0][0x3e0] ;  /* 0x00007c00ff0e77ac */ /* 0x000e220008000a00 */
[----:B------:R-:W-:Y:S01]  /*2940*/  SHF.R.S32.HI R14, RZ, 0x1f, R2 ;  /* 0x0000001fff0e7819 */ /* 0x000fe20000011402 */
[-C--:B--2---:R-:W-:Y:S01]  /*2950*/  FMUL.FTZ R12, R12, R23.reuse ;  /* 0x000000170c0c7220 */ /* 0x084fe20000410000 */
[----:B------:R-:W-:Y:S01]  /*2960*/  FMUL.FTZ R21, R13, R23 ;  /* 0x000000170d157220 */ /* 0x000fe20000410000 */
[----:B------:R-:W1:Y:S02]  /*2970*/  LDCU.64 UR16, c[0x0][0x380] ;  /* 0x00007000ff1077ac */ /* 0x000e640008000a00 */
[----:B-----5:R-:W-:Y:S01]  /*2980*/  FFMA.FTZ R18, R8, R12, R10 ;  /* 0x0000000c08127223 */ /* 0x020fe2000001000a */
[----:B------:R-:W-:-:S03]  /*2990*/  FFMA.FTZ R21, R9, R21, R11 ;  /* 0x0000001509157223 */ /* 0x000fc6000001000b */
[----:B------:R-:W-:Y:S01]  /*29a0*/  FMUL.FTZ R13, R18, -1.4426950216293334961 ;  /* 0xbfb8aa3b120d7820 */ /* 0x000fe20000410000 */
[----:B------:R-:W-:-:S05]  /*29b0*/  FMUL.FTZ R12, R21, -1.4426950216293334961 ;  /* 0xbfb8aa3b150c7820 */ /* 0x000fca0000410000 */
[----:B------:R-:W2:Y:S01]  /*29c0*/  MUFU.EX2 R13, R13 ;  /* 0x0000000d000d7308 */ /* 0x000ea20000000800 */
[----:B0-----:R-:W-:-:S03]  /*29d0*/  IMAD R14, R14, UR14, RZ ;  /* 0x0000000e0e0e7c24 */ /* 0x001fc6000f8e02ff */
[----:B------:R-:W0:Y:S01]  /*29e0*/  MUFU.EX2 R12, R12 ;  /* 0x0000000c000c7308 */ /* 0x000e220000000800 */
[----:B------:R-:W-:Y:S02]  /*29f0*/  IMAD R14, R2, UR15, R14 ;  /* 0x0000000f020e7c24 */ /* 0x000fe4000f8e020e */
[----:B--2---:R-:W-:Y:S01]  /*2a00*/  FADD.FTZ R13, R13, 1 ;  /* 0x3f8000000d0d7421 */ /* 0x004fe20000010000 */
[----:B0-----:R-:W-:-:S05]  /*2a10*/  FADD.FTZ R12, R12, 1 ;  /* 0x3f8000000c0c7421 */ /* 0x001fca0000010000 */
[----:B------:R-:W0:Y:S08]  /*2a20*/  MUFU.RCP R13, R13 ;  /* 0x0000000d000d7308 */ /* 0x000e300000001000 */
[----:B------:R-:W2:Y:S01]  /*2a30*/  MUFU.RCP R12, R12 ;  /* 0x0000000c000c7308 */ /* 0x000ea20000001000 */
[----:B0-----:R-:W-:Y:S01]  /*2a40*/  FMUL.FTZ R18, R18, R13 ;  /* 0x0000000d12127220 */ /* 0x001fe20000410000 */
[----:B------:R-:W-:Y:S01]  /*2a50*/  MOV R13, R7 ;  /* 0x00000007000d7202 */ /* 0x000fe20000000f00 */
[----:B--2---:R-:W-:Y:S01]  /*2a60*/  FMUL.FTZ R21, R21, R12 ;  /* 0x0000000c15157220 */ /* 0x004fe20000410000 */
[----:B------:R-:W-:-:S04]  /*2a70*/  MOV R12, R4 ;  /* 0x00000004000c7202 */ /* 0x000fc80000000f00 */
[----:B------:R-:W-:Y:S01]  /*2a80*/  F2FP.BF16.F32.PACK_AB R18, R21, R18 ;  /* 0x000000121512723e */ /* 0x000fe200000010ff */
[----:B------:R-:W-:-:S05]  /*2a90*/  IMAD.WIDE.U32 R12, R2, UR14, R12 ;  /* 0x0000000e020c7c25 */ /* 0x000fca000f8e000c */
[----:B------:R-:W-:Y:S02]  /*2aa0*/  IADD3 R13, PT, PT, R13, R14, RZ ;  /* 0x0000000e0d0d7210 */ /* 0x000fe40007ffe0ff */
[----:B-1----:R-:W-:-:S04]  /*2ab0*/  LEA R14, P1, R12, UR16, 0x1 ;  /* 0x000000100c0e7c11 */ /* 0x002fc8000f8208ff */
[----:B------:R-:W-:-:S05]  /*2ac0*/  LEA.HI.X R15, R12, UR17, R13, 0x1, P1 ;  /* 0x000000110c0f7c11 */ /* 0x000fca00088f0c0d */
[----:B------:R0:W-:Y:S04]  /*2ad0*/  STG.E desc[UR18][R14.64], R18 ;  /* 0x000000120e007986 */ /* 0x0001e8000c101912 */
.L_x_1886:
[----:B------:R-:W-:Y:S05]  /*2ae0*/  BSYNC.RECONVERGENT B1 ;  /* 0x0000000000017941 */ /* 0x000fea0003800200 */
.L_x_1885:
[----:B------:R-:W-:Y:S04]  /*2af0*/  BSSY.RECONVERGENT B1, `(.L_x_1887) ;  /* 0x000001f000017945 */ /* 0x000fe80003800200 */
[----:B------:R-:W-:Y:S05]  /*2b00*/  @P2 BRA `(.L_x_1888) ;  /* 0x0000000000742947 */ /* 0x000fea0003800000 */
[--C-:B0-----:R-:W-:Y:S01]  /*2b10*/  FADD.FTZ R14, R24, -R22.reuse ;  /* 0x80000016180e7221 */ /* 0x101fe20000010000 */
        /* <DEDUP_REMOVED lines=15> */
[----:B0-----:R-:W-:-:S03]  /*2c10*/  FADD.FTZ R12, R12, 1 ;  /* 0x3f8000000c0c7421 */ /* 0x001fc60000010000 */
[----:B------:R0:W2:Y:S08]  /*2c20*/  MUFU.RCP R17, R13 ;  /* 0x0000000d00117308 */ /* 0x0000b00000001000 */
[----:B------:R3:W4:Y:S01]  /*2c30*/  MUFU.RCP R18, R12 ;  /* 0x0000000c00127308 */ /* 0x0007220000001000 */
[----:B0-----:R-:W-:Y:S02]  /*2c40*/  MOV R13, R7 ;  /* 0x00000007000d7202 */ /* 0x001fe40000000f00 */
[----:B---3--:R-:W-:Y:S01]  /*2c50*/  MOV R12, R4 ;  /* 0x00000004000c7202 */ /* 0x008fe20000000f00 */
[----:B--2---:R-:W-:-:S04]  /*2c60*/  FMUL.FTZ R17, R14, R17 ;  /* 0x000000110e117220 */ /* 0x004fc80000410000 */
[----:B------:R-:W-:-:S04]  /*2c70*/  IMAD.WIDE.U32 R12, R26, UR14, R12 ;  /* 0x0000000e1a0c7c25 */ /* 0x000fc8000f8e000c */
[----:B----4-:R-:W-:Y:S01]  /*2c80*/  FMUL.FTZ R18, R15, R18 ;  /* 0x000000120f127220 */ /* 0x010fe20000410000 */
[----:B------:R-:W-:Y:S01]  /*2c90*/  IMAD.IADD R21, R13, 0x1, R21 ;  /* 0x000000010d157824 */ /* 0x000fe200078e0215 */
[----:B-1----:R-:W-:-:S03]  /*2ca0*/  LEA R14, P1, R12, UR16, 0x1 ;  /* 0x000000100c0e7c11 */ /* 0x002fc6000f8208ff */
[----:B------:R-:W-:Y:S02]  /*2cb0*/  F2FP.BF16.F32.PACK_AB R17, R18, R17 ;  /* 0x000000111211723e */ /* 0x000fe400000010ff */
[----:B------:R-:W-:-:S05]  /*2cc0*/  LEA.HI.X R15, R12, UR17, R21, 0x1, P1 ;  /* 0x000000110c0f7c11 */ /* 0x000fca00088f0c15 */
[----:B------:R1:W-:Y:S03]  /*2cd0*/  STG.E desc[UR18][R14.64], R17 ;  /* 0x000000110e007986 */ /* 0x0003e6000c101912 */
.L_x_1888:
[----:B------:R-:W-:Y:S05]  /*2ce0*/  BSYNC.RECONVERGENT B1 ;  /* 0x0000000000017941 */ /* 0x000fea0003800200 */
.L_x_1887:
[----:B------:R-:W-:Y:S04]  /*2cf0*/  BSSY.RECONVERGENT B1, `(.L_x_1889) ;  /* 0x000001f000017945 */ /* 0x000fe80003800200 */
[----:B------:R-:W-:Y:S05]  /*2d00*/  @P3 BRA `(.L_x_1890) ;  /* 0x0000000000743947 */ /* 0x000fea0003800000 */
[--C-:B------:R-:W-:Y:S01]  /*2d10*/  FADD.FTZ R12, R16, -R22.reuse ;  /* 0x80000016100c7221 */ /* 0x100fe20000010000 */
[----:B------:R-:W-:Y:S01]  /*2d20*/  FADD.FTZ R20, R20, -R22 ;  /* 0x8000001614147221 */ /* 0x000fe20000010000 */
[----:B------:R-:W3:Y:S01]  /*2d30*/  LDCU.64 UR14, c[0x0][0x3e0] ;  /* 0x00007c00ff0e77ac */ /* 0x000ee20008000a00 */
[----:B0-----:R-:W-:Y:S01]  /*2d40*/  SHF.R.S32.HI R18, RZ, 0x1f, R25 ;  /* 0x0000001fff127819 */ /* 0x001fe20000011419 */
[-C--:B--2---:R-:W-:Y:S01]  /*2d50*/  FMUL.FTZ R12, R12, R23.reuse ;  /* 0x000000170c0c7220 */ /* 0x084fe20000410000 */
[----:B------:R-:W-:Y:S01]  /*2d60*/  FMUL.FTZ R13, R20, R23 ;  /* 0x00000017140d7220 */ /* 0x000fe20000410000 */
[----:B------:R-:W0:Y:S02]  /*2d70*/  LDCU.64 UR16, c[0x0][0x380] ;  /* 0x00007000ff1077ac */ /* 0x000e240008000a00 */
[----:B-1---5:R-:W-:Y:S01]  /*2d80*/  FFMA.FTZ R15, R9, R12, R11 ;  /* 0x0000000c090f7223 */ /* 0x022fe2000001000b */
[----:B------:R-:W-:-:S03]  /*2d90*/  FFMA.FTZ R16, R8, R13, R10 ;  /* 0x0000000d08107223 */ /* 0x000fc6000001000a */
[----:B------:R-:W-:Y:S01]  /*2da0*/  FMUL.FTZ R12, R15, -1.4426950216293334961 ;  /* 0xbfb8aa3b0f0c7820 */ /* 0x000fe20000410000 */
[----:B------:R-:W-:-:S04]  /*2db0*/  FMUL.FTZ R20, R16, -1.4426950216293334961 ;  /* 0xbfb8aa3b10147820 */ /* 0x000fc80000410000 */
[----:B------:R-:W1:Y:S01]  /*2dc0*/  MUFU.EX2 R13, R20 ;  /* 0x00000014000d7308 */ /* 0x000e620000000800 */
[----:B---3--:R-:W-:-:S03]  /*2dd0*/  IMAD R18, R18, UR14, RZ ;  /* 0x0000000e12127c24 */ /* 0x008fc6000f8e02ff */
[----:B------:R-:W2:Y:S01]  /*2de0*/  MUFU.EX2 R12, R12 ;  /* 0x0000000c000c7308 */ /* 0x000ea20000000800 */
[----:B------:R-:W-:Y:S02]  /*2df0*/  IMAD R18, R25, UR15, R18 ;  /* 0x0000000f19127c24 */ /* 0x000fe4000f8e0212 */
[----:B-1----:R-:W-:Y:S01]  /*2e00*/  FADD.FTZ R13, R13, 1 ;  /* 0x3f8000000d0d7421 */ /* 0x002fe20000010000 */
[----:B--2---:R-:W-:-:S03]  /*2e10*/  FADD.FTZ R12, R12, 1 ;  /* 0x3f8000000c0c7421 */ /* 0x004fc60000010000 */
[----:B------:R1:W2:Y:S08]  /*2e20*/  MUFU.RCP R17, R13 ;  /* 0x0000000d00117308 */ /* 0x0002b00000001000 */
[----:B------:R3:W4:Y:S01]  /*2e30*/  MUFU.RCP R14, R12 ;  /* 0x0000000c000e7308 */ /* 0x0007220000001000 */
[----:B-1----:R-:W-:Y:S02]  /*2e40*/  MOV R13, R7 ;  /* 0x00000007000d7202 */ /* 0x002fe40000000f00 */
[----:B---3--:R-:W-:Y:S01]  /*2e50*/  MOV R12, R4 ;  /* 0x00000004000c7202 */ /* 0x008fe20000000f00 */
[----:B--2---:R-:W-:-:S04]  /*2e60*/  FMUL.FTZ R17, R16, R17 ;  /* 0x0000001110117220 */ /* 0x004fc80000410000 */
[----:B------:R-:W-:-:S04]  /*2e70*/  IMAD.WIDE.U32 R12, R25, UR14, R12 ;  /* 0x0000000e190c7c25 */ /* 0x000fc8000f8e000c */
[----:B----4-:R-:W-:Y:S01]  /*2e80*/  FMUL.FTZ R16, R15, R14 ;  /* 0x0000000e0f107220 */ /* 0x010fe20000410000 */
[----:B0-----:R-:W-:Y:S02]  /*2e90*/  LEA R14, P1, R12, UR16, 0x1 ;  /* 0x000000100c0e7c11 */ /* 0x001fe4000f8208ff */
[----:B------:R-:W-:Y:S02]  /*2ea0*/  IADD3 R18, PT, PT, R13, R18, RZ ;  /* 0x000000120d127210 */ /* 0x000fe40007ffe0ff */
[----:B------:R-:W-:Y:S02]  /*2eb0*/  F2FP.BF16.F32.PACK_AB R17, R16, R17 ;  /* 0x000000111011723e */ /* 0x000fe400000010ff */
[----:B------:R-:W-:-:S05]  /*2ec0*/  LEA.HI.X R15, R12, UR17, R18, 0x1, P1 ;  /* 0x000000110c0f7c11 */ /* 0x000fca00088f0c12 */
[----:B------:R3:W-:Y:S02]  /*2ed0*/  STG.E desc[UR18][R14.64], R17 ;  /* 0x000000110e007986 */ /* 0x0007e4000c101912 */
.L_x_1890:
[----:B------:R-:W-:Y:S05]  /*2ee0*/  BSYNC.RECONVERGENT B1 ;  /* 0x0000000000017941 */ /* 0x000fea0003800200 */
.L_x_1889:
[----:B------:R-:W-:Y:S05]  /*2ef0*/  @P4 BRA `(.L_x_1884) ;  /* 0x0000000000704947 */ /* 0x000fea0003800000 */
[--C-:B------:R-:W-:Y:S01]  /*2f00*/  FADD.FTZ R6, R19, -R22.reuse ;  /* 0x8000001613067221 */ /* 0x100fe20000010000 */
[----:B------:R-:W-:Y:S01]  /*2f10*/  FADD.FTZ R22, R3, -R22 ;  /* 0x8000001603167221 */ /* 0x000fe20000010000 */
[----:B------:R-:W4:Y:S01]  /*2f20*/  LDCU.64 UR14, c[0x0][0x3e0] ;  /* 0x00007c00ff0e77ac */ /* 0x000f220008000a00 */
[----:B------:R-:W-:Y:S01]  /*2f30*/  SHF.R.S32.HI R12, RZ, 0x1f, R27 ;  /* 0x0000001fff0c7819 */ /* 0x000fe2000001141b */
[-C--:B--2---:R-:W-:Y:S01]  /*2f40*/  FMUL.FTZ R5, R6, R23.reuse ;  /* 0x0000001706057220 */ /* 0x084fe20000410000 */
[----:B------:R-:W-:Y:S01]  /*2f50*/  FMUL.FTZ R22, R22, R23 ;  /* 0x0000001716167220 */ /* 0x000fe20000410000 */
[----:B------:R-:W2:Y:S02]  /*2f60*/  LDCU.64 UR16, c[0x0][0x380] ;  /* 0x00007000ff1077ac */ /* 0x000ea40008000a00 */
[----:B-----5:R-:W-:Y:S01]  /*2f70*/  FFMA.FTZ R8, R8, R5, R10 ;  /* 0x0000000508087223 */ /* 0x020fe2000001000a */
[----:B------:R-:W-:-:S03]  /*2f80*/  FFMA.FTZ R9, R9, R22, R11 ;  /* 0x0000001609097223 */ /* 0x000fc6000001000b */
[----:B------:R-:W-:Y:S01]  /*2f90*/  FMUL.FTZ R5, R8, -1.4426950216293334961 ;  /* 0xbfb8aa3b08057820 */ /* 0x000fe20000410000 */
[----:B------:R-:W-:-:S05]  /*2fa0*/  FMUL.FTZ R6, R9, -1.4426950216293334961 ;  /* 0xbfb8aa3b09067820 */ /* 0x000fca0000410000 */
[----:B------:R-:W0:Y:S01]  /*2fb0*/  MUFU.EX2 R5, R5 ;  /* 0x0000000500057308 */ /* 0x000e220000000800 */
[----:B----4-:R-:W-:-:S03]  /*2fc0*/  IMAD R12, R12, UR14, RZ ;  /* 0x0000000e0c0c7c24 */ /* 0x010fc6000f8e02ff */
[----:B------:R-:W4:Y:S01]  /*2fd0*/  MUFU.EX2 R6, R6 ;  /* 0x0000000600067308 */ /* 0x000f220000000800 */
[----:B0-----:R-:W-:Y:S01]  /*2fe0*/  FADD.FTZ R3, R5, 1 ;  /* 0x3f80000005037421 */ /* 0x001fe20000010000 */
[----:B------:R-:W-:Y:S01]  /*2ff0*/  MOV R5, R7 ;  /* 0x0000000700057202 */ /* 0x000fe20000000f00 */
[C---:B------:R-:W-:Y:S02]  /*3000*/  IMAD R7, R27.reuse, UR15, R12 ;  /* 0x0000000f1b077c24 */ /* 0x040fe4000f8e020c */
[----:B----4-:R-:W-:Y:S02]  /*3010*/  FADD.FTZ R10, R6, 1 ;  /* 0x3f800000060a7421 */ /* 0x010fe40000010000 */
[----:B------:R-:W0:Y:S01]  /*3020*/  MUFU.RCP R3, R3 ;  /* 0x0000000300037308 */ /* 0x000e220000001000 */
[----:B------:R-:W-:-:S03]  /*3030*/  IMAD.WIDE.U32 R4, R27, UR14, R4 ;  /* 0x0000000e1b047c25 */ /* 0x000fc6000f8e0004 */
[----:B--2---:R-:W-:-:S04]  /*3040*/  LEA R6, P1, R4, UR16, 0x1 ;  /* 0x0000001004067c11 */ /* 0x004fc8000f8208ff */
[----:B------:R-:W2:Y:S01]  /*3050*/  MUFU.RCP R10, R10 ;  /* 0x0000000a000a7308 */ /* 0x000ea20000001000 */
[----:B------:R-:W-:-:S04]  /*3060*/  IADD3 R7, PT, PT, R5, R7, RZ ;  /* 0x0000000705077210 */ /* 0x000fc80007ffe0ff */
[----:B------:R-:W-:Y:S01]  /*3070*/  LEA.HI.X R7, R4, UR17, R7, 0x1, P1 ;  /* 0x0000001104077c11 */ /* 0x000fe200088f0c07 */
[----:B0-----:R-:W-:Y:S01]  /*3080*/  FMUL.FTZ R8, R8, R3 ;  /* 0x0000000308087220 */ /* 0x001fe20000410000 */
[----:B--2---:R-:W-:-:S05]  /*3090*/  FMUL.FTZ R9, R9, R10 ;  /* 0x0000000a09097220 */ /* 0x004fca0000410000 */
[----:B------:R-:W-:-:S05]  /*30a0*/  F2FP.BF16.F32.PACK_AB R9, R9, R8 ;  /* 0x000000080909723e */ /* 0x000fca00000010ff */
[----:B------:R0:W-:Y:S02]  /*30b0*/  STG.E desc[UR18][R6.64], R9 ;  /* 0x0000000906007986 */ /* 0x0001e4000c101912 */
.L_x_1884:
[----:B------:R-:W-:Y:S05]  /*30c0*/  BSYNC.RECONVERGENT B0 ;  /* 0x0000000000007941 */ /* 0x000fea0003800200 */
.L_x_1876:
[----:B------:R-:W-:Y:S02]  /*30d0*/  UIADD3 UR12, UPT, UPT, UR22, UR12, URZ ;  /* 0x0000000c160c7290 */ /* 0x000fe4000fffe0ff */
[----:B------:R-:W-:Y:S02]  /*30e0*/  UIADD3 UR4, UPT, UPT, UR4, 0x1, URZ ;  /* 0x0000000104047890 */ /* 0x000fe4000fffe0ff */
[----:B------:R-:W-:-:S09]  /*30f0*/  UISETP.GE.AND UP1, UPT, UR12, UR7, UPT ;  /* 0x000000070c00728c */ /* 0x000fd2000bf26270 */
[----:B------:R-:W-:Y:S05]  /*3100*/  BRA.U !UP1, `(.L_x_1891) ;  /* 0xffffffd1097c7547 */ /* 0x000fea000b83ffff */
[----:B------:R-:W-:Y:S05]  /*3110*/  EXIT ;  /* 0x000000000000794d */ /* 0x000fea0003800000 */
.L_x_1892:
        /* <DEDUP_REMOVED lines=14> */
.L_x_4529:


//--------------------- .text._Z35group_norm_nhwc_fwd_one_pass_kernelI11Bf16IOFp32WLi128ELi84ELi672EEv26Group_norm_nhwc_fwd_params --------------------------
	.section	.text._Z35group_norm_nhwc_fwd_one_pass_kernelI11Bf16IOFp32WLi128ELi84ELi672EEv26Group_norm_nhwc_fwd_params,"ax",@progbits
	.align	128
        .global         _Z35group_norm_nhwc_fwd_one_pass_kernelI11Bf16IOFp32WLi128ELi84ELi672EEv26Group_norm_nhwc_fwd_params
        .type           _Z35group_norm_nhwc_fwd_one_pass_kernelI11Bf16IOFp32WLi128ELi84ELi672EEv26Group_norm_nhwc_fwd_params,@function
        .size           _Z35group_norm_nhwc_fwd_one_pass_kernelI11Bf16IOFp32WLi128ELi84ELi672EEv26Group_norm_nhwc_fwd_params,(.L_x_4530 - _Z35group_norm_nhwc_fwd_one_pass_kernelI11Bf16IOFp32WLi128ELi84ELi672EEv26Group_norm_nhwc_fwd_params)
        .other          _Z35group_norm_nhwc_fwd_one_pass_kernelI11Bf16IOFp32WLi128ELi84ELi672EEv26Group_norm_nhwc_fwd_params,@"STO_CUDA_ENTRY STV_DEFAULT"
_Z35group_norm_nhwc_fwd_one_pass_kernelI11Bf16IOFp32WLi128ELi84ELi672EEv26Group_norm_nhwc_fwd_params:
.text._Z35group_norm_nhwc_fwd_one_pass_kernelI11Bf16IOFp32WLi128ELi84ELi672EEv26Group_norm_nhwc_fwd_params:
[----:B------:R-:W-:Y:S01]  /*0000*/  LDC R1, c[0x0][0x37c] ;  /* 0x0000df00ff017b82 */ /* 0x000fe20000000800 */
[----:B------:R-:W0:Y:S01]  /*0010*/  S2R R0, SR_CTAID.Y ;  /* 0x0000000000007919 */ /* 0x000e220000002600 */
[----:B------:R-:W1:Y:S01]  /*0020*/  LDCU UR4, c[0x0][0x3f8] ;  /* 0x00007f00ff0477ac */ /* 0x000e620008000800 */
[----:B------:R-:W1:Y:S02]  /*0030*/  LDCU UR5, c[0x0][0x3c8] ;  /* 0x00007900ff0577ac */ /* 0x000e640008000800 */
[----:B-1----:R-:W-:-:S06]  /*0040*/  UIMAD UR4, UR4, UR5, URZ ;  /* 0x00000005040472a4 */ /* 0x002fcc000f8e02ff */
[----:B0-----:R-:W-:-:S13]  /*0050*/  ISETP.GE.AND P0, PT, R0, UR4, PT ;  /* 0x0000000400007c0c */ /* 0x001fda000bf06270 */
[----:B------:R-:W-:Y:S05]  /*0060*/  @P0 EXIT ;  /* 0x000000000000094d */ /* 0x000fea0003800000 */
[----:B------:R-:W0:Y:S01]  /*0070*/  S2R R2, SR_TID.X ;  /* 0x0000000000027919 */ /* 0x000e220000002100 */
[----:B------:R-:W1:Y:S01]  /*0080*/  LDCU UR4, c[0x0][0x404] ;  /* 0x00008080ff0477ac */ /* 0x000e620008000800 */
[----:B------:R-:W2:Y:S01]  /*0090*/  LDC R5, c[0x0][0x374] ;  /* 0x0000dd00ff057b82 */ /* 0x000ea20000000800 */
[----:B------:R-:W-:Y:S01]  /*00a0*/  MOV R8, R0 ;  /* 0x0000000000087202 */ /* 0x000fe20000000f00 */
[----:B------:R-:W3:Y:S01]  /*00b0*/  S2R R3, SR_CTAID.X ;  /* 0x0000000000037919 */ /* 0x000ee20000002500 */
[----:B------:R-:W4:Y:S05]  /*00c0*/  LDCU.64 UR6, c[0x0][0x388] ;  /* 0x00007100ff0677ac */ /* 0x000f2a0008000a00 */
[----:B------:R-:W2:Y:S01]  /*00d0*/  LDC R7, c[0x0][0x370] ;  /* 0x0000dc00ff077b82 */ /* 0x000ea20000000800 */
[----:B----4-:R-:W-:-:S02]  /*00e0*/  ISETP.NE.U32.AND P1, PT, RZ, UR6, PT ;  /* 0x00000006ff007c0c */ /* 0x010fc4000bf25070 */
[C---:B0-----:R-:W-:Y:S02]  /*00f0*/  LOP3.LUT R4, R2.reuse, 0xffff, RZ, 0xc0, !PT ;  /* 0x0000ffff02047812 */ /* 0x041fe400078ec0ff */
[----:B---3--:R-:W-:-:S03]  /*0100*/  LOP3.LUT P0, RZ, R2, R3, RZ, 0xfc, !PT ;  /* 0x0000000302ff7212 */ /* 0x008fc6000780fcff */
[----:B------:R-:W-:Y:S01]  /*0110*/  IMAD R4, R4, 0x619, RZ ;  /* 0x0000061904047824 */ /* 0x000fe200078e02ff */
[----:B------:R-:W-:Y:S01]  /*0120*/  ISETP.NE.AND.EX P0, PT, RZ, UR7, !P0, P1 ;  /* 0x00000007ff007c0c */ /* 0x000fe2000c705310 */
[----:B------:R-:W0:Y:S03]  /*0130*/  LDCU.64 UR6, c[0x0][0x358] ;  /* 0x00006b00ff0677ac */ /* 0x000e260008000a00 */
[----:B------:R-:W-:Y:S02]  /*0140*/  SHF.R.U32.HI R6, RZ, 0x10, R4 ;  /* 0x00000010ff067819 */ /* 0x000fe40000011604 */
[----:B------:R-:W3:Y:S02]  /*0150*/  S2R R4, SR_LANEID ;  /* 0x0000000000047919 */ /* 0x000ee40000000000 */
[----:B------:R-:W-:Y:S01]  /*0160*/  PRMT R10, R6, 0x9910, RZ ;  /* 0x00009910060a7816 */ /* 0x000fe200000000ff */
[----:B-1----:R-:W-:-:S02]  /*0170*/  IMAD R65, R3, UR4, R6 ;  /* 0x0000000403417c24 */ /* 0x002fc4000f8e0206 */
[----:B------:R-:W-:Y:S02]  /*0180*/  HFMA2 R6, -RZ, RZ, 0, 0 ;  /* 0x00000000ff067431 */ /* 0x000fe400000001ff */
[----:B------:R-:W-:Y:S01]  /*0190*/  IMAD R10, R10, 0x2a, RZ ;  /* 0x0000002a0a0a7824 */ /* 0x000fe200078e02ff */
[C---:B------:R-:W-:Y:S02]  /*01a0*/  IADD3 R64, PT, PT, R65.reuse, 0x10, RZ ;  /* 0x0000001041407810 */ /* 0x040fe40007ffe0ff */
[C---:B------:R-:W-:Y:S02]  /*01b0*/  IADD3 R62, PT, PT, R65.reuse, 0x20, RZ ;  /* 0x00000020413e7810 */ /* 0x040fe40007ffe0ff */
[----:B------:R-:W-:Y:S02]  /*01c0*/  IADD3 R10, PT, PT, RZ, -R10, RZ ;  /* 0x8000000aff0a7210 */ /* 0x000fe40007ffe0ff */
[----:B------:R-:W-:Y:S02]  /*01d0*/  IADD3 R60, PT, PT, R65, 0x30, RZ ;  /* 0x00000030413c7810 */ /* 0x000fe40007ffe0ff */
[----:B------:R-:W-:-:S02]  /*01e0*/  PRMT R17, R10, 0x7710, RZ ;  /* 0x000077100a117816 */ /* 0x000fc400000000ff */
[C---:B------:R-:W-:Y:S02]  /*01f0*/  IADD3 R58, PT, PT, R65.reuse, 0x40, RZ ;  /* 0x00000040413a7810 */ /* 0x040fe40007ffe0ff */
[C---:B------:R-:W-:Y:S02]  /*0200*/  IADD3 R56, PT, PT, R65.reuse, 0x50, RZ ;  /* 0x0000005041387810 */ /* 0x040fe40007ffe0ff */
[C---:B------:R-:W-:Y:S02]  /*0210*/  IADD3 R54, PT, PT, R65.reuse, 0x60, RZ ;  /* 0x0000006041367810 */ /* 0x040fe40007ffe0ff */
[----:B------:R-:W-:Y:S02]  /*0220*/  IADD3 R52, PT, PT, R65, 0x70, RZ ;  /* 0x0000007041347810 */ /* 0x000fe40007ffe0ff */
[----:B------:R-:W-:Y:S02]  /*0230*/  IADD3 R10, PT, PT, R17, R2, RZ ;  /* 0x00000002110a7210 */ /* 0x000fe40007ffe0ff */
[----:B------:R-:W-:-:S02]  /*0240*/  SHF.R.S32.HI R9, RZ, 0x1f, R65 ;  /* 0x0000001fff097819 */ /* 0x000fc40000011441 */
[----:B------:R-:W-:Y:S02]  /*0250*/  SHF.R.S32.HI R11, RZ, 0x1f, R64 ;  /* 0x0000001fff0b7819 */ /* 0x000fe40000011440 */
[----:B------:R-:W-:Y:S02]  /*0260*/  SHF.R.S32.HI R13, RZ, 0x1f, R62 ;  /* 0x0000001fff0d7819 */ /* 0x000fe4000001143e */
[----:B------:R-:W-:Y:S02]  /*0270*/  SHF.R.S32.HI R15, RZ, 0x1f, R60 ;  /* 0x0000001fff0f7819 */ /* 0x000fe4000001143c */
[----:B------:R-:W-:Y:S02]  /*0280*/  SHF.R.S32.HI R41, RZ, 0x1f, R58 ;  /* 0x0000001fff297819 */ /* 0x000fe4000001143a */
[----:B------:R-:W-:Y:S02]  /*0290*/  SHF.R.S32.HI R43, RZ, 0x1f, R56 ;  /* 0x0000001fff2b7819 */ /* 0x000fe40000011438 */
[----:B------:R-:W-:-:S02]  /*02a0*/  SHF.R.S32.HI R45, RZ, 0x1f, R54 ;  /* 0x0000001fff2d7819 */ /* 0x000fc40000011436 */
[----:B------:R-:W-:Y:S02]  /*02b0*/  SHF.R.S32.HI R47, RZ, 0x1f, R52 ;  /* 0x0000001fff2f7819 */ /* 0x000fe40000011434 */
[----:B0-23--:R-:W-:-:S07]  /*02c0*/  SHF.L.U32 R10, R10, 0x1, RZ ;  /* 0x000000010a0a7819 */ /* 0x00dfce00000006ff */
.L_x_1936:
[----:B0-234-:R-:W0:Y:S01]  /*02d0*/  LDC R23, c[0x0][0x3f8] ;  /* 0x0000fe00ff177b82 */ /* 0x01de220000000800 */
[----:B------:R-:W1:Y:S01]  /*02e0*/  LDCU.64 UR4, c[0x0][0x3e8] ;  /* 0x00007d00ff0477ac */ /* 0x000e620008000a00 */
[----:B------:R-:W-:Y:S01]  /*02f0*/  LOP3.LUT R71, R10, 0xffff, RZ, 0xc0, !PT ;  /* 0x0000ffff0a477812 */ /* 0x000fe200078ec0ff */
[----:B------:R-:W2:Y:S01]  /*0300*/  LDCU.64 UR8, c[0x0][0x3f0] ;  /* 0x00007e00ff0877ac */ /* 0x000ea20008000a00 */
[----:B-1----:R-:W-:Y:S02]  /*0310*/  ISETP.GE.U32.AND P3, PT, R64, UR4, PT ;  /* 0x0000000440007c0c */ /* 0x002fe4000bf66070 */
[----:B------:R-:W-:Y:S02]  /*0320*/  ISETP.GE.U32.AND P5, PT, R62, UR4, PT ;  /* 0x000000043e007c0c */ /* 0x000fe4000bfa6070 */
[----:B------:R-:W-:Y:S02]  /*0330*/  ISETP.GE.AND.EX P3, PT, R11, UR5, PT, P3 ;  /* 0x000000050b007c0c */ /* 0x000fe4000bf66330 */
[----:B0----5:R-:W-:-:S02]  /*0340*/  IABS R19, R23 ;  /* 0x0000001700137213 */ /* 0x021fc40000000000 */
[----:B------:R-:W-:Y:S02]  /*0350*/  ISETP.GE.AND.EX P5, PT, R13, UR5, PT, P5 ;  /* 0x000000050d007c0c */ /* 0x000fe4000bfa6350 */
[----:B------:R-:W0:Y:S07]  /*0360*/  I2F.RP R12, R19 ;  /* 0x00000013000c7306 */ /* 0x000e2e0000209400 */
[----:B------:R-:W1:Y:S01]  /*0370*/  @!P3 LDC.64 R24, c[0x0][0x390] ;  /* 0x0000e400ff18bb82 */ /* 0x000e620000000a00 */
[----:B0-----:R-:W0:Y:S07]  /*0380*/  MUFU.RCP R12, R12 ;  /* 0x0000000c000c7308 */ /* 0x001e2e0000001000 */
[----:B------:R-:W3:Y:S01]  /*0390*/  @!P5 LDC.64 R26, c[0x0][0x3e0] ;  /* 0x0000f800ff1adb82 */ /* 0x000ee20000000a00 */
[----:B0-----:R-:W-:-:S04]  /*03a0*/  IADD3 R16, PT, PT, R12, 0xffffffe, RZ ;  /* 0x0ffffffe0c107810 */ /* 0x001fc80007ffe0ff */
[----:B------:R0:W4:Y:S02]  /*03b0*/  F2I.FTZ.U32.TRUNC.NTZ R17, R16 ;  /* 0x0000001000117305 */ /* 0x000124000021f000 */
[----:B0-----:R-:W-:Y:S02]  /*03c0*/  MOV R16, RZ ;  /* 0x000000ff00107202 */ /* 0x001fe40000000f00 */
[----:B----4-:R-:W-:-:S05]  /*03d0*/  IADD3 R14, PT, PT, RZ, -R17, RZ ;  /* 0x80000011ff0e7210 */ /* 0x010fca0007ffe0ff */
[----:B------:R-:W-:Y:S01]  /*03e0*/  IMAD R21, R14, R19, RZ ;  /* 0x000000130e157224 */ /* 0x000fe200078e02ff */
[----:B------:R-:W-:-:S03]  /*03f0*/  IABS R14, R8 ;  /* 0x00000008000e7213 */ /* 0x000fc60000000000 */
[----:B------:R-:W-:-:S06]  /*0400*/  IMAD.HI.U32 R17, R17, R21, R16 ;  /* 0x0000001511117227 */ /* 0x000fcc00078e0010 */
[----:B------:R-:W-:-:S05]  /*0410*/  IMAD.HI.U32 R17, R17, R14, RZ ;  /* 0x0000000e11117227 */ /* 0x000fca00078e00ff */
[----:B------:R-:W-:-:S05]  /*0420*/  IADD3 R12, PT, PT, -R17, RZ, RZ ;  /* 0x000000ff110c7210 */ /* 0x000fca0007ffe1ff */
[----:B------:R-:W-:Y:S01]  /*0430*/  IMAD R12, R19, R12, R14 ;  /* 0x0000000c130c7224 */ /* 0x000fe200078e020e */
[----:B------:R-:W-:-:S04]  /*0440*/  MOV R14, RZ ;  /* 0x000000ff000e7202 */ /* 0x000fc80000000f00 */
[----:B------:R-:W-:-:S13]  /*0450*/  ISETP.GT.U32.AND P2, PT, R19, R12, PT ;  /* 0x0000000c1300720c */ /* 0x000fda0003f44070 */
[-C--:B------:R-:W-:Y:S02]  /*0460*/  @!P2 IADD3 R12, PT, PT, R12, -R19.reuse, RZ ;  /* 0x800000130c0ca210 */ /* 0x080fe40007ffe0ff */
[----:B------:R-:W-:Y:S02]  /*0470*/  @!P2 IADD3 R17, PT, PT, R17, 0x1, RZ ;  /* 0x000000011111a810 */ /* 0x000fe40007ffe0ff */
[----:B------:R-:W-:Y:S02]  /*0480*/  ISETP.GE.U32.AND P1, PT, R12, R19, PT ;  /* 0x000000130c00720c */ /* 0x000fe40003f26070 */
[----:B------:R-:W-:Y:S02]  /*0490*/  LOP3.LUT R12, R8, R23, RZ, 0x3c, !PT ;  /* 0x00000017080c7212 */ /* 0x000fe400078e3cff */
[----:B------:R-:W-:Y:S02]  /*04a0*/  ISETP.NE.AND P2, PT, R23, RZ, PT ;  /* 0x000000ff1700720c */ /* 0x000fe40003f45270 */
[----:B------:R-:W-:-:S07]  /*04b0*/  ISETP.GE.AND P4, PT, R12, RZ, PT ;  /* 0x000000ff0c00720c */ /* 0x000fce0003f86270 */
[----:B------:R-:W-:Y:S02]  /*04c0*/  @P1 IADD3 R17, PT, PT, R17, 0x1, RZ ;  /* 0x0000000111111810 */ /* 0x000fe40007ffe0ff */
[----:B------:R-:W-:Y:S02]  /*04d0*/  ISETP.GE.U32.AND P1, PT, R65, UR4, PT ;  /* 0x0000000441007c0c */ /* 0x000fe4000bf26070 */
[----:B------:R-:W-:Y:S02]  /*04e0*/  MOV R19, R17 ;  /* 0x0000001100137202 */ /* 0x000fe40000000f00 */
[----:B------:R-:W0:Y:S01]  /*04f0*/  @!P3 LDC.64 R16, c[0x0][0x3e0] ;  /* 0x0000f800ff10bb82 */ /* 0x000e220000000a00 */
[----:B------:R-:W-:Y:S02]  /*0500*/  ISETP.GE.AND.EX P1, PT, R9, UR5, PT, P1 ;  /* 0x0000000509007c0c */ /* 0x000fe4000bf26310 */
[----:B------:R-:W-:Y:S02]  /*0510*/  @!P4 IADD3 R19, PT, PT, -R19, RZ, RZ ;  /* 0x000000ff1313c210 */ /* 0x000fe40007ffe1ff */
[----:B------:R-:W-:-:S02]  /*0520*/  @!P2 LOP3.LUT R19, RZ, R23, RZ, 0x33, !PT ;  /* 0x00000017ff13a212 */ /* 0x000fc400078e33ff */
[----:B------:R-:W-:Y:S02]  /*0530*/  ISETP.GE.U32.AND P2, PT, R60, UR4, PT ;  /* 0x000000043c007c0c */ /* 0x000fe4000bf46070 */
[----:B------:R-:W-:Y:S02]  /*0540*/  IADD3 R21, PT, PT, -R19, RZ, RZ ;  /* 0x000000ff13157210 */ /* 0x000fe40007ffe1ff */
[----:B------:R-:W-:Y:S02]  /*0550*/  ISETP.GE.AND.EX P2, PT, R15, UR5, PT, P2 ;  /* 0x000000050f007c0c */ /* 0x000fe4000bf46320 */
[----:B------:R-:W-:Y:S01]  /*0560*/  SHF.R.S32.HI R12, RZ, 0x1f, R19 ;  /* 0x0000001fff0c7819 */ /* 0x000fe20000011413 */
[----:B------:R-:W-:Y:S02]  /*0570*/  IMAD R66, R23, R21, R8 ;  /* 0x0000001517427224 */ /* 0x000fe400078e0208 */
[----:B------:R-:W4:Y:S02]  /*0580*/  @!P1 LDC.64 R22, c[0x0][0x3e0] ;  /* 0x0000f800ff169b82 */ /* 0x000f240000000a00 */
[----:B------:R-:W-:-:S02]  /*0590*/  IMAD R66, R66, 0x54, RZ ;  /* 0x0000005442427824 */ /* 0x000fc400078e02ff */
[----:B--2---:R-:W-:-:S03]  /*05a0*/  IMAD R12, R12, UR8, RZ ;  /* 0x000000080c0c7c24 */ /* 0x004fc6000f8e02ff */
[C---:B------:R-:W-:Y:S01]  /*05b0*/  IADD3 R70, P4, PT, R66.reuse, R71, RZ ;  /* 0x0000004742467210 */ /* 0x040fe20007f9e0ff */
[----:B------:R-:W-:Y:S01]  /*05c0*/  IMAD R69, R19, UR9, R12 ;  /* 0x0000000913457c24 */ /* 0x000fe2000f8e020c */
[----:B------:R-:W2:Y:S01]  /*05d0*/  @!P2 LDC.64 R20, c[0x0][0x3e0] ;  /* 0x0000f800ff14ab82 */ /* 0x000ea20000000a00 */
[----:B0-----:R-:W-:Y:S01]  /*05e0*/  @!P3 IMAD R12, R11, R16, RZ ;  /* 0x000000100b0cb224 */ /* 0x001fe200078e02ff */
[----:B------:R-:W-:-:S03]  /*05f0*/  LEA.HI.X.SX32 R71, R66, RZ, 0x1, P4 ;  /* 0x000000ff42477211 */ /* 0x000fc600020f0eff */
[----:B------:R-:W-:Y:S02]  /*0600*/  @!P3 IMAD R29, R64, R17, R12 ;  /* 0x00000011401db224 */ /* 0x000fe400078e020c */
[----:B------:R-:W-:Y:S01]  /*0610*/  IMAD.WIDE.U32 R70, R19, UR8, R70 ;  /* 0x0000000813467c25 */ /* 0x000fe2000f8e0046 */
[----:B------:R-:W0:Y:S03]  /*0620*/  @!P2 LDC.64 R30, c[0x0][0x390] ;  /* 0x0000e400ff1eab82 */ /* 0x000e260000000a00 */
[----:B---3--:R-:W-:Y:S01]  /*0630*/  @!P5 IMAD R12, R13, R26, RZ ;  /* 0x0000001a0d0cd224 */ /* 0x008fe200078e02ff */
[----:B------:R-:W-:Y:S02]  /*0640*/  IADD3 R69, PT, PT, R71, R69, RZ ;  /* 0x0000004547457210 */ /* 0x000fe40007ffe0ff */
[-C--:B------:R-:W-:Y:S01]  /*0650*/  @!P3 MOV R68, R70.reuse ;  /* 0x000000460044b202 */ /* 0x080fe20000000f00 */
[----:B------:R-:W-:Y:S01]  /*0660*/  @!P5 IMAD R33, R62, R27, R12 ;  /* 0x0000001b3e21d224 */ /* 0x000fe200078e020c */
[----:B------:R-:W3:Y:S01]  /*0670*/  @!P5 LDC.64 R18, c[0x0][0x390] ;  /* 0x0000e400ff12db82 */ /* 0x000ee20000000a00 */
[----:B------:R-:W-:-:S02]  /*0680*/  @!P5 MOV R28, R70 ;  /* 0x00000046001cd202 */ /* 0x000fc40000000f00 */
[----:B------:R-:W-:-:S05]  /*0690*/  @!P3 IMAD.WIDE.U32 R16, R64, R16, R68 ;  /* 0x000000104010b225 */ /* 0x000fca00078e0044 */
[----:B------:R-:W-:Y:S02]  /*06a0*/  @!P3 IADD3 R12, PT, PT, R17, R29, RZ ;  /* 0x0000001d110cb210 */ /* 0x000fe40007ffe0ff */
[----:B------:R-:W-:Y:S02]  /*06b0*/  @!P5 MOV R29, R69 ;  /* 0x00000045001dd202 */ /* 0x000fe40000000f00 */
[----:B-1----:R-:W-:Y:S01]  /*06c0*/  @!P3 LEA R24, P4, R16, R24, 0x1 ;  /* 0x000000181018b211 */ /* 0x002fe200078808ff */
[----:B------:R-:W-:-:S03]  /*06d0*/  @!P5 IMAD.WIDE.U32 R26, R62, R26, R28 ;  /* 0x0000001a3e1ad225 */ /* 0x000fc600078e001c */
[----:B------:R-:W-:Y:S02]  /*06e0*/  @!P3 LEA.HI.X R25, R16, R25, R12, 0x1, P4 ;  /* 0x000000191019b211 */ /* 0x000fe400020f0c0c */
[----:B------:R-:W-:Y:S01]  /*06f0*/  ISETP.GE.U32.AND P4, PT, R58, UR4, PT ;  /* 0x000000043a007c0c */ /* 0x000fe2000bf86070 */
[----:B------:R-:W1:Y:S01]  /*0700*/  @!P1 LDC.64 R16, c[0x0][0x390] ;  /* 0x0000e400ff109b82 */ /* 0x000e620000000a00 */
[----:B------:R-:W-:Y:S01]  /*0710*/  @!P5 IADD3 R12, PT, PT, R27, R33, RZ ;  /* 0x000000211b0cd210 */ /* 0x000fe20007ffe0ff */
[----:B--2---:R-:W-:Y:S01]  /*0720*/  @!P2 IMAD R27, R15, R20, RZ ;  /* 0x000000140f1ba224 */ /* 0x004fe200078e02ff */
[----:B------:R2:W5:Y:S01]  /*0730*/  @!P3 LDG.E R14, desc[UR6][R24.64] ;  /* 0x00000006180eb981 */ /* 0x000562000c1e1900 */
[----:B---3--:R-:W-:Y:S02]  /*0740*/  @!P5 LEA R18, P6, R26, R18, 0x1 ;  /* 0x000000121a12d211 */ /* 0x008fe400078c08ff */
[----:B------:R-:W-:Y:S01]  /*0750*/  @!P2 IMAD R33, R60, R21, R27 ;  /* 0x000000153c21a224 */ /* 0x000fe200078e021b */
[----:B------:R-:W-:-:S02]  /*0760*/  ISETP.GE.AND.EX P3, PT, R41, UR5, PT, P4 ;  /* 0x0000000529007c0c */ /* 0x000fc4000bf66340 */
[----:B------:R-:W-:Y:S02]  /*0770*/  @!P5 LEA.HI.X R19, R26, R19, R12, 0x1, P6 ;  /* 0x000000131a13d211 */ /* 0x000fe400030f0c0c */
[----:B------:R-:W-:Y:S02]  /*0780*/  @!P2 MOV R26, R70 ;  /* 0x00000046001aa202 */ /* 0x000fe40000000f00 */
[-C--:B------:R-:W-:Y:S01]  /*0790*/  @!P2 MOV R27, R69.reuse ;  /* 0x00000045001ba202 */ /* 0x080fe20000000f00 */
[----:B----4-:R-:W-:Y:S01]  /*07a0*/  @!P1 IMAD R12, R9, R22, RZ ;  /* 0x00000016090c9224 */ /* 0x010fe200078e02ff */
[----:B------:R-:W-:Y:S01]  /*07b0*/  @!P1 MOV R21, R69 ;  /* 0x0000004500159202 */ /* 0x000fe20000000f00 */
[----:B------:R-:W-:Y:S01]  /*07c0*/  @!P2 IMAD.WIDE.U32 R26, R60, R20, R26 ;  /* 0x000000143c1aa225 */ /* 0x000fe200078e001a */
[----:B------:R-:W-:-:S03]  /*07d0*/  @!P1 MOV R20, R70 ;  /* 0x0000004600149202 */ /* 0x000fc60000000f00 */
[----:B--2---:R-:W2:Y:S01]  /*07e0*/  @!P3 LDC.64 R24, c[0x0][0x390] ;  /* 0x0000e400ff18bb82 */ /* 0x004ea20000000a00 */
[----:B------:R-:W-:Y:S01]  /*07f0*/  ISETP.GE.U32.AND P4, PT, R56, UR4, PT ;  /* 0x0000000438007c0c */ /* 0x000fe2000bf86070 */
[C---:B------:R-:W-:Y:S02]  /*0800*/  @!P1 IMAD R29, R65.reuse, R23, R12 ;  /* 0x00000017411d9224 */ /* 0x040fe400078e020c */
[----:B------:R-:W-:Y:S01]  /*0810*/  @!P1 IMAD.WIDE.U32 R20, R65, R22, R20 ;  /* 0x0000001641149225 */ /* 0x000fe200078e0014 */
[----:B------:R-:W-:Y:S02]  /*0820*/  ISETP.GE.AND.EX P4, PT, R43, UR5, PT, P4 ;  /* 0x000000052b007c0c */ /* 0x000fe4000bf86340 */
[----:B------:R-:W-:Y:S01]  /*0830*/  MOV R53, RZ ;  /* 0x000000ff00357202 */ /* 0x000fe20000000f00 */
[----:B------:R-:W3:Y:S01]  /*0840*/  @!P3 LDC.64 R22, c[0x0][0x3e0] ;  /* 0x0000f800ff16bb82 */ /* 0x000ee20000000a00 */
[----:B------:R-:W-:Y:S02]  /*0850*/  @!P2 IADD3 R12, PT, PT, R27, R33, RZ ;  /* 0x000000211b0ca210 */ /* 0x000fe40007ffe0ff */
[----:B0-----:R-:W-:-:S02]  /*0860*/  @!P2 LEA R30, P6, R26, R30, 0x1 ;  /* 0x0000001e1a1ea211 */ /* 0x001fc400078c08ff */
[----:B------:R0:W4:Y:S02]  /*0870*/  @!P5 LDG.E R53, desc[UR6][R18.64] ;  /* 0x000000061235d981 */ /* 0x000124000c1e1900 */
[----:B------:R-:W-:Y:S02]  /*0880*/  @!P2 LEA.HI.X R31, R26, R31, R12, 0x1, P6 ;  /* 0x0000001f1a1fa211 */ /* 0x000fe400030f0c0c */
[----:B------:R-:W-:Y:S01]  /*0890*/  ISETP.GE.U32.AND P6, PT, R54, UR4, PT ;  /* 0x0000000436007c0c */ /* 0x000fe2000bfc6070 */
[----:B------:R-:W2:Y:S01]  /*08a0*/  @!P4 LDC.64 R26, c[0x0][0x3e0] ;  /* 0x0000f800ff1acb82 */ /* 0x000ea20000000a00 */
[----:B------:R-:W-:Y:S02]  /*08b0*/  @!P1 IADD3 R12, PT, PT, R21, R29, RZ ;  /* 0x0000001d150c9210 */ /* 0x000fe40007ffe0ff */
[----:B-1----:R-:W-:Y:S02]  /*08c0*/  @!P1 LEA R28, P5, R20, R16, 0x1 ;  /* 0x00000010141c9211 */ /* 0x002fe400078a08ff */
[----:B------:R-:W-:-:S02]  /*08d0*/  ISETP.GE.AND.EX P6, PT, R45, UR5, PT, P6 ;  /* 0x000000052d007c0c */ /* 0x000fc4000bfc6360 */
[----:B------:R-:W-:Y:S02]  /*08e0*/  @!P1 LEA.HI.X R29, R20, R17, R12, 0x1, P5 ;  /* 0x00000011141d9211 */ /* 0x000fe400028f0c0c */
[----:B------:R-:W-:Y:S01]  /*08f0*/  ISETP.GE.U32.AND P5, PT, R52, UR4, PT ;  /* 0x0000000434007c0c */ /* 0x000fe2000bfa6070 */
[----:B------:R-:W1:Y:S01]  /*0900*/  @!P4 LDC.64 R16, c[0x0][0x390] ;  /* 0x0000e400ff10cb82 */ /* 0x000e620000000a00 */
[----:B------:R-:W-:Y:S02]  /*0910*/  MOV R12, RZ ;  /* 0x000000ff000c7202 */ /* 0x000fe40000000f00 */
[----:B------:R-:W-:Y:S01]  /*0920*/  ISETP.GE.AND.EX P5, PT, R47, UR5, PT, P5 ;  /* 0x000000052f007c0c */ /* 0x000fe2000bfa6350 */
[----:B---3--:R-:W-:-:S03]  /*0930*/  @!P3 IMAD R32, R41, R22, RZ ;  /* 0x000000162920b224 */ /* 0x008fc600078e02ff */
[----:B------:R3:W4:Y:S01]  /*0940*/  @!P1 LDG.E R12, desc[UR6][R28.64] ;  /* 0x000000061c0c9981 */ /* 0x000722000c1e1900 */
[----:B------:R-:W1:Y:S01]  /*0950*/  @!P6 LDC.64 R20, c[0x0][0x3e0] ;  /* 0x0000f800ff14eb82 */ /* 0x000e620000000a00 */
[----:B------:R-:W-:Y:S01]  /*0960*/  @!P3 IMAD R33, R58, R23, R32 ;  /* 0x000000173a21b224 */ /* 0x000fe200078e0220 */
[----:B------:R-:W-:-:S06]  /*0970*/  MOV R55, RZ ;  /* 0x000000ff00377202 */ /* 0x000fcc0000000f00 */
[----:B0-----:R-:W0:Y:S01]  /*0980*/  @!P5 LDC.64 R18, c[0x0][0x3e0] ;  /* 0x0000f800ff12db82 */ /* 0x001e220000000a00 */
[----:B---3--:R-:W-:Y:S01]  /*0990*/  @!P3 MOV R28, R70 ;  /* 0x00000046001cb202 */ /* 0x008fe20000000f00 */
[----:B------:R3:W4:Y:S01]  /*09a0*/  @!P2 LDG.E R55, desc[UR6][R30.64] ;  /* 0x000000061e37a981 */ /* 0x000722000c1e1900 */
[----:B------:R-:W-:-:S03]  /*09b0*/  @!P3 MOV R29, R69 ;  /* 0x00000045001db202 */ /* 0x000fc60000000f00 */
[----:B------:R-:W-:-:S03]  /*09c0*/  @!P3 IMAD.WIDE.U32 R22, R58, R22, R28 ;  /* 0x000000163a16b225 */ /* 0x000fc600078e001c */
[----:B------:R-:W0:Y:S02]  /*09d0*/  @!P6 LDC.64 R28, c[0x0][0x390] ;  /* 0x0000e400ff1ceb82 */ /* 0x000e240000000a00 */
[----:B------:R-:W-:Y:S02]  /*09e0*/  @!P3 IADD3 R23, PT, PT, R23, R33, RZ ;  /* 0x000000211717b210 */ /* 0x000fe40007ffe0ff */
[C---:B--2---:R-:W-:Y:S01]  /*09f0*/  @!P3 LEA R24, P2, R22.reuse, R24, 0x1 ;  /* 0x000000181618b211 */ /* 0x044fe200078408ff */
[----:B------:R-:W-:Y:S01]  /*0a00*/  @!P4 IMAD R32, R43, R26, RZ ;  /* 0x0000001a2b20c224 */ /* 0x000fe200078e02ff */
[----:B---3--:R-:W-:Y:S02]  /*0a10*/  @!P4 MOV R30, R70 ;  /* 0x00000046001ec202 */ /* 0x008fe40000000f00 */
[----:B------:R-:W-:Y:S02]  /*0a20*/  @!P4 MOV R31, R69 ;  /* 0x00000045001fc202 */ /* 0x000fe40000000f00 */
[----:B------:R-:W-:Y:S01]  /*0a30*/  @!P3 LEA.HI.X R25, R22, R25, R23, 0x1, P2 ;  /* 0x000000191619b211 */ /* 0x000fe200010f0c17 */
[C---:B------:R-:W-:Y:S01]  /*0a40*/  @!P4 IMAD R35, R56.reuse, R27, R32 ;  /* 0x0000001b3823c224 */ /* 0x040fe200078e0220 */
[----:B------:R-:W2:Y:S01]  /*0a50*/  @!P5 LDC.64 R22, c[0x0][0x390] ;  /* 0x0000e400ff16db82 */ /* 0x000ea20000000a00 */
[----:B------:R-:W-:Y:S01]  /*0a60*/  MOV R44, RZ ;  /* 0x000000ff002c7202 */ /* 0x000fe20000000f00 */
[----:B------:R-:W-:-:S04]  /*0a70*/  @!P4 IMAD.WIDE.U32 R26, R56, R26, R30 ;  /* 0x0000001a381ac225 */ /* 0x000fc800078e001e */
[----:B-1----:R-:W-:Y:S01]  /*0a80*/  @!P6 IMAD R30, R45, R20, RZ ;  /* 0x000000142d1ee224 */ /* 0x002fe200078e02ff */
[----:B------:R-:W-:Y:S01]  /*0a90*/  @!P4 IADD3 R27, PT, PT, R27, R35, RZ ;  /* 0x000000231b1bc210 */ /* 0x000fe20007ffe0ff */
[----:B------:R1:W3:Y:S01]  /*0aa0*/  @!P3 LDG.E R44, desc[UR6][R24.64] ;  /* 0x00000006182cb981 */ /* 0x0002e2000c1e1900 */
[----:B------:R-:W-:-:S04]  /*0ab0*/  @!P4 LEA R16, P2, R26, R16, 0x1 ;  /* 0x000000101a10c211 */ /* 0x000fc800078408ff */
[----:B------:R-:W-:Y:S01]  /*0ac0*/  @!P4 LEA.HI.X R17, R26, R17, R27, 0x1, P2 ;  /* 0x000000111a11c211 */ /* 0x000fe200010f0c1b */
[C---:B------:R-:W-:Y:S01]  /*0ad0*/  @!P6 IMAD R27, R54.reuse, R21, R30 ;  /* 0x00000015361be224 */ /* 0x040fe200078e021e */
[----:B-1----:R-:W-:Y:S02]  /*0ae0*/  @!P6 MOV R24, R70 ;  /* 0x000000460018e202 */ /* 0x002fe40000000f00 */
[-C--:B------:R-:W-:Y:S01]  /*0af0*/  @!P6 MOV R25, R69.reuse ;  /* 0x000000450019e202 */ /* 0x080fe20000000f00 */
[----:B0-----:R-:W-:Y:S02]  /*0b00*/  @!P5 IMAD R26, R47, R18, RZ ;  /* 0x000000122f1ad224 */ /* 0x001fe400078e02ff */
[----:B------:R-:W-:Y:S01]  /*0b10*/  @!P6 IMAD.WIDE.U32 R20, R54, R20, R24 ;  /* 0x000000143614e225 */ /* 0x000fe200078e0018 */
[----:B------:R-:W-:Y:S02]  /*0b20*/  @!P5 MOV R24, R70 ;  /* 0x000000460018d202 */ /* 0x000fe40000000f00 */
[----:B------:R-:W-:Y:S01]  /*0b30*/  @!P5 MOV R25, R69 ;  /* 0x000000450019d202 */ /* 0x000fe20000000f00 */
[----:B------:R-:W-:Y:S01]  /*0b40*/  @!P5 IMAD R31, R52, R19, R26 ;  /* 0x00000013341fd224 */ /* 0x000fe200078e021a */
[----:B------:R-:W-:-:S02]  /*0b50*/  MOV R59, RZ ;  /* 0x000000ff003b7202 */ /* 0x000fc40000000f00 */
[----:B------:R-:W-:Y:S01]  /*0b60*/  @!P6 IADD3 R21, PT, PT, R21, R27, RZ ;  /* 0x0000001b1515e210 */ /* 0x000fe20007ffe0ff */
[----:B------:R-:W-:Y:S01]  /*0b70*/  @!P5 IMAD.WIDE.U32 R18, R52, R18, R24 ;  /* 0x000000123412d225 */ /* 0x000fe200078e0018 */
[C---:B------:R-:W-:Y:S02]  /*0b80*/  @!P6 LEA R28, P2, R20.reuse, R28, 0x1 ;  /* 0x0000001c141ce211 */ /* 0x040fe400078408ff */
[----:B------:R-:W-:Y:S01]  /*0b90*/  MOV R61, RZ ;  /* 0x000000ff003d7202 */ /* 0x000fe20000000f00 */
[----:B------:R0:W3:Y:S01]  /*0ba0*/  @!P4 LDG.E R59, desc[UR6][R16.64] ;  /* 0x00000006103bc981 */ /* 0x0000e2000c1e1900 */
[----:B------:R-:W-:Y:S02]  /*0bb0*/  @!P6 LEA.HI.X R29, R20, R29, R21, 0x1, P2 ;  /* 0x0000001d141de211 */ /* 0x000fe400010f0c15 */
[----:B------:R-:W-:Y:S02]  /*0bc0*/  @!P5 IADD3 R19, PT, PT, R19, R31, RZ ;  /* 0x0000001f1313d210 */ /* 0x000fe40007ffe0ff */
[----:B--2---:R-:W-:Y:S01]  /*0bd0*/  @!P5 LEA R22, P2, R18, R22, 0x1 ;  /* 0x000000161216d211 */ /* 0x004fe200078408ff */
[----:B------:R-:W2:Y:S01]  /*0be0*/  @!P6 LDG.E R61, desc[UR6][R28.64] ;  /* 0x000000061c3de981 */ /* 0x000ea2000c1e1900 */
[----:B------:R-:W-:-:S02]  /*0bf0*/  MOV R63, RZ ;  /* 0x000000ff003f7202 */ /* 0x000fc40000000f00 */
[----:B------:R-:W-:-:S05]  /*0c00*/  @!P5 LEA.HI.X R23, R18, R23, R19, 0x1, P2 ;  /* 0x000000171217d211 */ /* 0x000fca00010f0c13 */
[----:B------:R-:W2:Y:S01]  /*0c10*/  @!P5 LDG.E R63, desc[UR6][R22.64] ;  /* 0x00000006163fd981 */ /* 0x000ea2000c1e1900 */
[C---:B------:R-:W-:Y:S02]  /*0c20*/  ISETP.GT.AND P2, PT, R4.reuse, 0x1e, PT ;  /* 0x0000001e0400780c */ /* 0x040fe40003f44270 */
[----:B------:R-:W-:Y:S02]  /*0c30*/  ISETP.GT.AND P3, PT, R4, 0xf, PT ;  /* 0x0000000f0400780c */ /* 0x000fe40003f64270 */
[C---:B-----5:R-:W-:Y:S02]  /*0c40*/  PRMT R51, R14.reuse, 0x7632, R51 ;  /* 0x000076320e337816 */ /* 0x060fe40000000033 */
[----:B------:R-:W-:Y:S02]  /*0c50*/  SHF.L.U32 R14, R14, 0x10, RZ ;  /* 0x000000100e0e7819 */ /* 0x000fe400000006ff */
[----:B------:R-:W-:-:S05]  /*0c60*/  SHF.L.U32 R51, R51, 0x10, RZ ;  /* 0x0000001033337819 */ /* 0x000fca00000006ff */
[----:B------:R-:W-:Y:S01]  /*0c70*/  FMUL.FTZ R21, R51, R51 ;  /* 0x0000003333157220 */ /* 0x000fe20000410000 */
[----:B------:R-:W-:-:S03]  /*0c80*/  FADD.FTZ R19, R14, R51 ;  /* 0x000000330e137221 */ /* 0x000fc60000010000 */
[----:B------:R-:W-:Y:S01]  /*0c90*/  FFMA.FTZ R18, R14, R14, R21 ;  /* 0x0000000e0e127223 */ /* 0x000fe20000010015 */
[C---:B----4-:R-:W-:Y:S02]  /*0ca0*/  PRMT R40, R53.reuse, 0x7632, R40 ;  /* 0x0000763235287816 */ /* 0x050fe40000000028 */
[----:B------:R-:W-:Y:S02]  /*0cb0*/  SHF.L.U32 R53, R53, 0x10, RZ ;  /* 0x0000001035357819 */ /* 0x000fe400000006ff */
[----:B------:R-:W-:Y:S02]  /*0cc0*/  SHF.L.U32 R40, R40, 0x10, RZ ;  /* 0x0000001028287819 */ /* 0x000fe400000006ff */
[C---:B------:R-:W-:Y:S02]  /*0cd0*/  PRMT R49, R12.reuse, 0x7632, R49 ;  /* 0x000076320c317816 */ /* 0x040fe40000000031 */
[----:B------:R-:W-:Y:S02]  /*0ce0*/  SHF.L.U32 R12, R12, 0x10, RZ ;  /* 0x000000100c0c7819 */ /* 0x000fe400000006ff */
[----:B------:R-:W-:-:S05]  /*0cf0*/  SHF.L.U32 R49, R49, 0x10, RZ ;  /* 0x0000001031317819 */ /* 0x000fca00000006ff */
[----:B0-----:R-:W-:Y:S01]  /*0d00*/  FMUL.FTZ R17, R49, R49 ;  /* 0x0000003131117220 */ /* 0x001fe20000410000 */
[C---:B------:R-:W-:Y:S01]  /*0d10*/  FADD.FTZ R16, R12.reuse, R49 ;  /* 0x000000310c107221 */ /* 0x040fe20000010000 */
[----:B------:R-:W-:Y:S02]  /*0d20*/  PRMT R42, R55, 0x7632, R42 ;  /* 0x00007632372a7816 */ /* 0x000fe4000000002a */
[----:B------:R-:W-:Y:S01]  /*0d30*/  FFMA.FTZ R17, R12, R12, R17 ;  /* 0x0000000c0c117223 */ /* 0x000fe20000010011 */
[----:B------:R-:W-:Y:S01]  /*0d40*/  FADD.FTZ R16, RZ, R16 ;  /* 0x00000010ff107221 */ /* 0x000fe20000010000 */
[----:B------:R-:W-:Y:S01]  /*0d50*/  SHF.L.U32 R42, R42, 0x10, RZ ;  /* 0x000000102a2a7819 */ /* 0x000fe200000006ff */
[----:B------:R-:W-:Y:S01]  /*0d60*/  FMUL.FTZ R20, R40, R40 ;  /* 0x0000002828147220 */ /* 0x000fe20000410000 */
[----:B------:R-:W-:Y:S01]  /*0d70*/  FADD.FTZ R17, RZ, R17 ;  /* 0x00000011ff117221 */ /* 0x000fe20000010000 */
[----:B------:R-:W-:Y:S01]  /*0d80*/  FADD.FTZ R16, R16, R19 ;  /* 0x0000001310107221 */ /* 0x000fe20000010000 */
[----:B------:R-:W-:Y:S01]  /*0d90*/  FADD.FTZ R19, R53, R40 ;  /* 0x0000002835137221 */ /* 0x000fe20000010000 */
[----:B------:R-:W-:Y:S01]  /*0da0*/  SHF.L.U32 R55, R55, 0x10, RZ ;  /* 0x0000001037377819 */ /* 0x000fe200000006ff */
[----:B------:R-:W-:Y:S01]  /*0db0*/  FADD.FTZ R17, R17, R18 ;  /* 0x0000001211117221 */ /* 0x000fe20000010000 */
[----:B------:R-:W-:Y:S01]  /*0dc0*/  FFMA.FTZ R20, R53, R53, R20 ;  /* 0x0000003535147223 */ /* 0x000fe20000010014 */
[----:B------:R-:W-:Y:S01]  /*0dd0*/  FMUL.FTZ R18, R42, R42 ;  /* 0x0000002a2a127220 */ /* 0x000fe20000410000 */
[----:B------:R-:W-:Y:S01]  /*0de0*/  FADD.FTZ R16, R16, R19 ;  /* 0x0000001310107221 */ /* 0x000fe20000010000 */
[----:B------:R-:W-:Y:S01]  /*0df0*/  FADD.FTZ R19, R55, R42 ;  /* 0x0000002a37137221 */ /* 0x000fe20000010000 */
[----:B------:R-:W-:Y:S01]  /*0e00*/  FADD.FTZ R17, R17, R20 ;  /* 0x0000001411117221 */ /* 0x000fe20000010000 */
[----:B------:R-:W-:-:S02]  /*0e10*/  FFMA.FTZ R18, R55, R55, R18 ;  /* 0x0000003737127223 */ /* 0x000fc40000010012 */
[----:B------:R-:W-:Y:S01]  /*0e20*/  FADD.FTZ R16, R16, R19 ;  /* 0x0000001310107221 */ /* 0x000fe20000010000 */
[C---:B---3--:R-:W-:Y:S02]  /*0e30*/  PRMT R57, R44.reuse, 0x7632, R57 ;  /* 0x000076322c397816 */ /* 0x048fe40000000039 */
[----:B------:R-:W-:Y:S02]  /*0e40*/  SHF.L.U32 R44, R44, 0x10, RZ ;  /* 0x000000102c2c7819 */ /* 0x000fe400000006ff */
[----:B------:R-:W-:Y:S01]  /*0e50*/  SHF.L.U32 R57, R57, 0x10, RZ ;  /* 0x0000001039397819 */ /* 0x000fe200000006ff */
[----:B------:R-:W-:-:S04]  /*0e60*/  FADD.FTZ R17, R17, R18 ;  /* 0x0000001211117221 */ /* 0x000fc80000010000 */
[----:B------:R-:W-:Y:S01]  /*0e70*/  FMUL.FTZ R21, R57, R57 ;  /* 0x0000003939157220 */ /* 0x000fe20000410000 */
[----:B------:R-:W-:-:S03]  /*0e80*/  FADD.FTZ R19, R44, R57 ;  /* 0x000000392c137221 */ /* 0x000fc60000010000 */
[----:B------:R-:W-:Y:S01]  /*0e90*/  FFMA.FTZ R18, R44, R44, R21 ;  /* 0x0000002c2c127223 */ /* 0x000fe20000010015 */
[----:B------:R-:W-:Y:S01]  /*0ea0*/  FADD.FTZ R16, R16, R19 ;  /* 0x0000001310107221 */ /* 0x000fe20000010000 */
[----:B------:R-:W-:-:S04]  /*0eb0*/  PRMT R46, R59, 0x7632, R46 ;  /* 0x000076323b2e7816 */ /* 0x000fc8000000002e */
[----:B------:R-:W-:Y:S02]  /*0ec0*/  SHF.L.U32 R46, R46, 0x10, RZ ;  /* 0x000000102e2e7819 */ /* 0x000fe400000006ff */
[----:B--2---:R-:W-:Y:S02]  /*0ed0*/  PRMT R48, R61, 0x7632, R48 ;  /* 0x000076323d307816 */ /* 0x004fe40000000030 */
[----:B------:R-:W-:Y:S01]  /*0ee0*/  SHF.L.U32 R59, R59, 0x10, RZ ;  /* 0x000000103b3b7819 */ /* 0x000fe200000006ff */
[----:B------:R-:W-:Y:S01]  /*0ef0*/  FMUL.FTZ R20, R46, R46 ;  /* 0x0000002e2e147220 */ /* 0x000fe20000410000 */
[----:B------:R-:W-:Y:S02]  /*0f00*/  SHF.L.U32 R48, R48, 0x10, RZ ;  /* 0x0000001030307819 */ /* 0x000fe400000006ff */
[----:B------:R-:W-:Y:S01]  /*0f10*/  PRMT R50, R63, 0x7632, R50 ;  /* 0x000076323f327816 */ /* 0x000fe20000000032 */
[----:B------:R-:W-:Y:S01]  /*0f20*/  FADD.FTZ R19, R59, R46 ;  /* 0x0000002e3b137221 */ /* 0x000fe20000010000 */
[----:B------:R-:W-:Y:S01]  /*0f30*/  SHF.L.U32 R61, R61, 0x10, RZ ;  /* 0x000000103d3d7819 */ /* 0x000fe200000006ff */
[----:B------:R-:W-:Y:S01]  /*0f40*/  FADD.FTZ R17, R17, R18 ;  /* 0x0000001211117221 */ /* 0x000fe20000010000 */
[----:B------:R-:W-:Y:S01]  /*0f50*/  FFMA.FTZ R20, R59, R59, R20 ;  /* 0x0000003b3b147223 */ /* 0x000fe20000010014 */
[----:B------:R-:W-:Y:S01]  /*0f60*/  SHF.L.U32 R50, R50, 0x10, RZ ;  /* 0x0000001032327819 */ /* 0x000fe200000006ff */
[----:B------:R-:W-:Y:S01]  /*0f70*/  FMUL.FTZ R18, R48, R48 ;  /* 0x0000003030127220 */ /* 0x000fe20000410000 */
[----:B------:R-:W-:Y:S01]  /*0f80*/  FADD.FTZ R16, R16, R19 ;  /* 0x0000001310107221 */ /* 0x000fe20000010000 */
        /* <DEDUP_REMOVED lines=28> */
[----:B------:R-:W-:Y:S01]  /*1150*/  BSSY.RECONVERGENT B0, `(.L_x_1893) ;  /* 0x0000012000007945 */ /* 0x000fe20003800200 */
        /* <DEDUP_REMOVED lines=10> */
[----:B------:R-:W0:Y:S01]  /*1200*/  @!P2 S2R R18, SR_CgaCtaId ;  /* 0x000000000012a919 */ /* 0x000e220000008800 */
[----:B------:R-:W-:Y:S02]  /*1210*/  @!P2 MOV R17, 0x400 ;  /* 0x000004000011a802 */ /* 0x000fe40000000f00 */
[----:B------:R-:W-:-:S04]  /*1220*/  @!P2 SHF.R.U32.HI R16, RZ, 0x2, R2 ;  /* 0x00000002ff10a819 */ /* 0x000fc80000011602 */
[----:B------:R-:W-:Y:S02]  /*1230*/  @!P2 LOP3.LUT R16, R16, 0xf8, RZ, 0xc0, !PT ;  /* 0x000000f81010a812 */ /* 0x000fe400078ec0ff */
[----:B0-----:R-:W-:-:S04]  /*1240*/  @!P2 LEA R17, R18, R17, 0x18 ;  /* 0x000000111211a211 */ /* 0x001fc800078ec0ff */
[----:B------:R-:W-:-:S05]  /*1250*/  @!P2 IADD3 R16, PT, PT, R16, R17, RZ ;  /* 0x000000111010a210 */ /* 0x000fca0007ffe0ff */
[----:B------:R3:W-:Y:S02]  /*1260*/  @!P2 STS.64 [R16+0x18], R32 ;  /* 0x000018201000a388 */ /* 0x0007e40000000a00 */
.L_x_1894:
[----:B------:R-:W-:Y:S05]  /*1270*/  BSYNC.RECONVERGENT B0 ;  /* 0x0000000000007941 */ /* 0x000fea0003800200 */
.L_x_1893:
[----:B------:R-:W-:Y:S01]  /*1280*/  BAR.SYNC.DEFER_BLOCKING 0x0 ;  /* 0x0000000000007b1d */ /* 0x000fe20000010000 */
[----:B------:R-:W-:Y:S02]  /*1290*/  ISETP.NE.AND P3, PT, R2, RZ, PT ;  /* 0x000000ff0200720c */ /* 0x000fe40003f65270 */
[----:B------:R-:W-:-:S03]  /*12a0*/  ISETP.GE.U32.AND P2, PT, R7, 0x2, PT ;  /* 0x000000020700780c */ /* 0x000fc60003f46070 */
[----:B------:R-:W-:Y:S08]  /*12b0*/  BSSY.RECONVERGENT B0, `(.L_x_1895) ;  /* 0x0000037000007945 */ /* 0x000ff00003800200 */
[----:B------:R-:W-:Y:S05]  /*12c0*/  @P3 BRA `(.L_x_1896) ;  /* 0x0000000000d43947 */ /* 0x000fea0003800000 */
[----:B------:R-:W4:Y:S01]  /*12d0*/  S2UR UR5, SR_CgaCtaId ;  /* 0x00000000000579c3 */ /* 0x000f220000008800 */
[----:B------:R-:W-:Y:S02]  /*12e0*/  UMOV UR4, 0x400 ;  /* 0x0000040000047882 */ /* 0x000fe40000000000 */
[----:B----4-:R-:W-:-:S09]  /*12f0*/  ULEA UR4, UR5, UR4, 0x18 ;  /* 0x0000000405047291 */ /* 0x010fd2000f8ec0ff */
[----:B---3--:R-:W3:Y:S04]  /*1300*/  LDS.128 R16, [UR4+0x20] ;  /* 0x00002004ff107984 */ /* 0x008ee80008000c00 */
[----:B------:R-:W4:Y:S04]  /*1310*/  LDS.128 R36, [UR4+0x30] ;  /* 0x00003004ff247984 */ /* 0x000f280008000c00 */
[----:B-12---:R-:W1:Y:S04]  /*1320*/  LDS.128 R20, [UR4+0x40] ;  /* 0x00004004ff147984 */ /* 0x006e680008000c00 */
[----:B------:R-:W2:Y:S04]  /*1330*/  LDS.128 R24, [UR4+0x50] ;  /* 0x00005004ff187984 */ /* 0x000ea80008000c00 */
[----:B------:R-:W5:Y:S01]  /*1340*/  LDS.128 R28, [UR4+0x60] ;  /* 0x00006004ff1c7984 */ /* 0x000f620008000c00 */
[----:B---3--:R-:W-:Y:S01]  /*1350*/  FADD.FTZ R67, R32, R16 ;  /* 0x0000001020437221 */ /* 0x008fe20000010000 */
[----:B------:R-:W-:-:S02]  /*1360*/  FADD.FTZ R16, R33, R17 ;  /* 0x0000001121107221 */ /* 0x000fc40000010000 */
[----:B0-----:R-:W0:Y:S01]  /*1370*/  LDS.128 R32, [UR4+0x70] ;  /* 0x00007004ff207984 */ /* 0x001e220008000c00 */
[----:B------:R-:W-:Y:S01]  /*1380*/  FADD.FTZ R67, R67, R18 ;  /* 0x0000001243437221 */ /* 0x000fe20000010000 */
[----:B------:R-:W-:-:S03]  /*1390*/  FADD.FTZ R16, R16, R19 ;  /* 0x0000001310107221 */ /* 0x000fc60000010000 */
[----:B----4-:R-:W-:Y:S01]  /*13a0*/  FADD.FTZ R67, R67, R36 ;  /* 0x0000002443437221 */ /* 0x010fe20000010000 */
[----:B------:R-:W-:Y:S02]  /*13b0*/  FADD.FTZ R36, R16, R37 ;  /* 0x0000002510247221 */ /* 0x000fe40000010000 */
[----:B------:R-:W3:Y:S01]  /*13c0*/  LDS.128 R16, [UR4+0x80] ;  /* 0x00008004ff107984 */ /* 0x000ee20008000c00 */
[----:B------:R-:W-:Y:S01]  /*13d0*/  FADD.FTZ R67, R67, R38 ;  /* 0x0000002643437221 */ /* 0x000fe20000010000 */
[----:B------:R-:W-:-:S03]  /*13e0*/  FADD.FTZ R36, R36, R39 ;  /* 0x0000002724247221 */ /* 0x000fc60000010000 */
[----:B-1----:R-:W-:Y:S01]  /*13f0*/  FADD.FTZ R67, R67, R20 ;  /* 0x0000001443437221 */ /* 0x002fe20000010000 */
[----:B------:R-:W-:Y:S02]  /*1400*/  FADD.FTZ R20, R36, R21 ;  /* 0x0000001524147221 */ /* 0x000fe40000010000 */
[----:B------:R-:W1:Y:S01]  /*1410*/  LDS.128 R36, [UR4+0x90] ;  /* 0x00009004ff247984 */ /* 0x000e620008000c00 */
[----:B------:R-:W-:Y:S01]  /*1420*/  FADD.FTZ R67, R67, R22 ;  /* 0x0000001643437221 */ /* 0x000fe20000010000 */
[----:B------:R-:W-:-:S03]  /*1430*/  FADD.FTZ R20, R20, R23 ;  /* 0x0000001714147221 */ /* 0x000fc60000010000 */
[----:B--2---:R-:W-:Y:S01]  /*1440*/  FADD.FTZ R67, R67, R24 ;  /* 0x0000001843437221 */ /* 0x004fe20000010000 */
[----:B------:R-:W-:Y:S02]  /*1450*/  FADD.FTZ R24, R20, R25 ;  /* 0x0000001914187221 */ /* 0x000fe40000010000 */
[----:B------:R-:W2:Y:S01]  /*1460*/  LDS.128 R20, [UR4+0xa0] ;  /* 0x0000a004ff147984 */ /* 0x000ea20008000c00 */
[----:B------:R-:W-:Y:S01]  /*1470*/  FADD.FTZ R67, R67, R26 ;  /* 0x0000001a43437221 */ /* 0x000fe20000010000 */
[----:B------:R-:W-:-:S03]  /*1480*/  FADD.FTZ R24, R24, R27 ;  /* 0x0000001b18187221 */ /* 0x000fc60000010000 */
[----:B-----5:R-:W-:Y:S01]  /*1490*/  FADD.FTZ R67, R67, R28 ;  /* 0x0000001c43437221 */ /* 0x020fe20000010000 */
[----:B------:R-:W-:Y:S02]  /*14a0*/  FADD.FTZ R28, R24, R29 ;  /* 0x0000001d181c7221 */ /* 0x000fe40000010000 */
[----:B------:R-:W4:Y:S01]  /*14b0*/  LDS.128 R24, [UR4+0xb0] ;  /* 0x0000b004ff187984 */ /* 0x000f220008000c00 */
[----:B------:R-:W-:Y:S01]  /*14c0*/  FADD.FTZ R67, R67, R30 ;  /* 0x0000001e43437221 */ /* 0x000fe20000010000 */
[----:B------:R-:W-:-:S03]  /*14d0*/  FADD.FTZ R28, R28, R31 ;  /* 0x0000001f1c1c7221 */ /* 0x000fc60000010000 */
[----:B0-----:R-:W-:Y:S01]  /*14e0*/  FADD.FTZ R67, R67, R32 ;  /* 0x0000002043437221 */ /* 0x001fe20000010000 */
[----:B------:R-:W-:-:S03]  /*14f0*/  FADD.FTZ R28, R28, R33 ;  /* 0x000000211c1c7221 */ /* 0x000fc60000010000 */
[----:B------:R-:W-:Y:S01]  /*1500*/  FADD.FTZ R67, R67, R34 ;  /* 0x0000002243437221 */ /* 0x000fe20000010000 */
[----:B------:R-:W-:-:S03]  /*1510*/  FADD.FTZ R28, R28, R35 ;  /* 0x000000231c1c7221 */ /* 0x000fc60000010000 */
[----:B---3--:R-:W-:Y:S01]  /*1520*/  FADD.FTZ R67, R67, R16 ;  /* 0x0000001043437221 */ /* 0x008fe20000010000 */
        /* <DEDUP_REMOVED lines=11> */
[----:B----4-:R-:W-:Y:S01]  /*15e0*/  FADD.FTZ R67, R67, R24 ;  /* 0x0000001843437221 */ /* 0x010fe20000010000 */
[----:B------:R-:W-:-:S03]  /*15f0*/  FADD.FTZ R28, R28, R25 ;  /* 0x000000191c1c7221 */ /* 0x000fc60000010000 */
[----:B------:R-:W-:Y:S01]  /*1600*/  FADD.FTZ R32, R67, R26 ;  /* 0x0000001a43207221 */ /* 0x000fe20000010000 */
[----:B------:R-:W-:-:S07]  /*1610*/  FADD.FTZ R33, R28, R27 ;  /* 0x0000001b1c217221 */ /* 0x000fce0000010000 */
.L_x_1896:
[----:B------:R-:W-:Y:S05]  /*1620*/  BSYNC.RECONVERGENT B0 ;  /* 0x0000000000007941 */ /* 0x000fea0003800200 */
.L_x_1895:
[----:B------:R-:W-:Y:S05]  /*1630*/  @!P2 BRA `(.L_x_1897) ;  /* 0x000000080098a947 */ /* 0x000fea0003800000 */
[----:B------:R-:W4:Y:S01]  /*1640*/  LDC.64 R24, c[0x0][0x3b8] ;  /* 0x0000ee00ff187b82 */ /* 0x000f220000000a00 */
[----:B---3--:R-:W-:Y:S02]  /*1650*/  LOP3.LUT R16, R6, 0x1, RZ, 0xc0, !PT ;  /* 0x0000000106107812 */ /* 0x008fe400078ec0ff */
[----:B------:R-:W-:-:S03]  /*1660*/  ISETP.GE.U32.AND P2, PT, R7, 0x8, PT ;  /* 0x000000080700780c */ /* 0x000fc60003f46070 */
[----:B------:R-:W-:-:S04]  /*1670*/  IMAD R18, R16, R5, RZ ;  /* 0x0000000510127224 */ /* 0x000fc800078e02ff */
[----:B------:R-:W-:-:S05]  /*1680*/  IMAD R16, R18, R7, RZ ;  /* 0x0000000712107224 */ /* 0x000fca00078e02ff */
[----:B------:R-:W-:-:S05]  /*1690*/  SHF.L.U32 R17, R16, 0x1, RZ ;  /* 0x0000000110117819 */ /* 0x000fca00000006ff */
[----:B----4-:R-:W-:Y:S01]  /*16a0*/  IMAD.WIDE R24, R17, 0x4, R24 ;  /* 0x0000000411187825 */ /* 0x010fe200078e0218 */
[----:B------:R-:W-:Y:S06]  /*16b0*/  @P3 BRA `(.L_x_1898) ;  /* 0x0000000000543947 */ /* 0x000fec0003800000 */
[----:B------:R-:W3:Y:S01]  /*16c0*/  LDC.64 R16, c[0x0][0x3b0] ;  /* 0x0000ec00ff107b82 */ /* 0x000ee20000000a00 */
[----:B------:R-:W-:Y:S01]  /*16d0*/  LOP3.LUT P4, R20, R6, 0x2, RZ, 0xc0, !PT ;  /* 0x0000000206147812 */ /* 0x000fe2000788c0ff */
[----:B------:R-:W-:Y:S01]  /*16e0*/  IMAD R19, R3, R5, R0 ;  /* 0x0000000503137224 */ /* 0x000fe200078e0200 */
[----:B--2---:R-:W-:Y:S02]  /*16f0*/  IADD3 R21, PT, PT, R18, R0, RZ ;  /* 0x0000000012157210 */ /* 0x004fe40007ffe0ff */
[----:B------:R-:W-:Y:S01]  /*1700*/  SEL R23, R7, RZ, !P4 ;  /* 0x000000ff07177207 */ /* 0x000fe20006000000 */
[----:B------:R-:W-:-:S03]  /*1710*/  IMAD.WIDE.U32 R18, R19, 0x8, R24 ;  /* 0x0000000813127825 */ /* 0x000fc600078e0018 */
[----:B------:R-:W-:Y:S02]  /*1720*/  ISETP.NE.AND P4, PT, R23, -0x1, PT ;  /* 0xffffffff1700780c */ /* 0x000fe40003f85270 */
[----:B------:R4:W-:Y:S01]  /*1730*/  STG.E.64 desc[UR6][R18.64], R32 ;  /* 0x0000002012007986 */ /* 0x0009e2000c101b06 */
[----:B---3--:R-:W-:-:S04]  /*1740*/  LEA R16, P5, R21, R16, 0x2 ;  /* 0x0000001015107211 */ /* 0x008fc800078a10ff */
[----:B------:R-:W-:Y:S02]  /*1750*/  LEA.HI.X R17, R21, R17, RZ, 0x2, P5 ;  /* 0x0000001115117211 */ /* 0x000fe400028f14ff */
[----:B------:R-:W-:Y:S01]  /*1760*/  IADD3 R21, PT, PT, -R20, 0x1, RZ ;  /* 0x0000000114157810 */ /* 0x000fe20007ffe1ff */
[----:B------:R-:W-:Y:S06]  /*1770*/  MEMBAR.ALL.GPU ;  /* 0x0000000000007992 */ /* 0x000fec000000a000 */
[----:B------:R-:W-:-:S00]  /*1780*/  ERRBAR ;  /* 0x00000000000079ab */ /* 0x000fc00000000000 */
[----:B------:R-:W-:Y:S06]  /*1790*/  CGAERRBAR ;  /* 0x00000000000075ab */ /* 0x000fec0000000000 */
[----:B------:R4:W-:Y:S01]  /*17a0*/  REDG.E.ADD.S32.STRONG.GPU desc[UR6][R16.64], R21 ;  /* 0x000000151000798e */ /* 0x0009e2000c12e306 */
[----:B------:R-:W-:Y:S05]  /*17b0*/  @!P4 BRA `(.L_x_1898) ;  /* 0x000000000014c947 */ /* 0x000fea0003800000 */
.L_x_1899:
[----:B----4-:R-:W2:Y:S04]  /*17c0*/  LDG.E.STRONG.GPU R18, desc[UR6][R16.64] ;  /* 0x0000000610127981 */ /* 0x010ea8000c1ef900 */
[----:B--2---:R-:W-:Y:S01]  /*17d0*/  CCTL.IVALL ;  /* 0x00000000ff00798f */ /* 0x004fe20002000000 */
[----:B------:R-:W-:Y:S05]  /*17e0*/  YIELD ;  /* 0x0000000000007946 */ /* 0x000fea0003800000 */
[----:B------:R-:W-:-:S13]  /*17f0*/  ISETP.NE.AND P4, PT, R18, R23, PT ;  /* 0x000000171200720c */ /* 0x000fda0003f85270 */
[----:B------:R-:W-:Y:S05]  /*1800*/  @P4 BRA `(.L_x_1899) ;  /* 0xfffffffc00ec4947 */ /* 0x000fea000383ffff */
.L_x_1898:
[----:B------:R-:W-:Y:S05]  /*1810*/  WARPSYNC.ALL ;  /* 0x0000000000007948 */ /* 0x000fea0003800000 */
[----:B------:R-:W-:Y:S01]  /*1820*/  BAR.SYNC.DEFER_BLOCKING 0x0 ;  /* 0x0000000000007b1d */ /* 0x000fe20000010000 */
[----:B------:R-:W-:-:S05]  /*1830*/  HFMA2 R31, -RZ, RZ, 0, 0 ;  /* 0x00000000ff1f7431 */ /* 0x000fca00000001ff */
[----:B------:R-:W-:Y:S05]  /*1840*/  @!P2 BRA `(.L_x_1900) ;  /* 0x000000040018a947 */ /* 0x000fea0003800000 */
[CC--:B------:R-:W-:Y:S01]  /*1850*/  LEA R34, R5.reuse, R0.reuse, 0x1 ;  /* 0x0000000005227211 */ /* 0x0c0fe200078e08ff */
[C-C-:B------:R-:W-:Y:S01]  /*1860*/  IMAD R29, R5.reuse, 0x6, R0.reuse ;  /* 0x00000006051d7824 */ /* 0x140fe200078e0200 */
[CC--:B------:R-:W-:Y:S01]  /*1870*/  LEA R30, R5.reuse, R0.reuse, 0x2 ;  /* 0x00000000051e7211 */ /* 0x0c0fe200078e10ff */
[C-C-:B------:R-:W-:Y:S01]  /*1880*/  IMAD R27, R5.reuse, 0x5, R0.reuse ;  /* 0x00000005051b7824 */ /* 0x140fe200078e0200 */
[----:B------:R-:W-:Y:S01]  /*1890*/  IADD3 R36, PT, PT, R0, R5, RZ ;  /* 0x0000000500247210 */ /* 0x000fe20007ffe0ff */
[--C-:B------:R-:W-:Y:S01]  /*18a0*/  IMAD R26, R5, 0x3, R0.reuse ;  /* 0x00000003051a7824 */ /* 0x100fe200078e0200 */
[----:B------:R-:W-:Y:S01]  /*18b0*/  IADD3 R37, PT, PT, -R3, RZ, RZ ;  /* 0x000000ff03257210 */ /* 0x000fe20007ffe1ff */
[----:B------:R-:W-:Y:S01]  /*18c0*/  IMAD R28, R5, 0x7, R0 ;  /* 0x00000007051c7824 */ /* 0x000fe200078e0200 */
[----:B------:R-:W-:Y:S01]  /*18d0*/  MOV R35, R0 ;  /* 0x0000000000237202 */ /* 0x000fe20000000f00 */
[----:B------:R-:W-:Y:S01]  /*18e0*/  UMOV UR4, URZ ;  /* 0x000000ff00047c82 */ /* 0x000fe20008000000 */
[----:B------:R-:W-:-:S07]  /*18f0*/  LOP3.LUT R31, R7, 0x7ffffff8, RZ, 0xc0, !PT ;  /* 0x7ffffff8071f7812 */ /* 0x000fce00078ec0ff */
.L_x_1901:
[----:B------:R-:W-:Y:S01]  /*1900*/  UIADD3 UR5, UPT, UPT, UR4, 0x1, URZ ;  /* 0x0000000104057890 */ /* 0x000fe2000fffe0ff */
[----:B------:R-:W-:Y:S01]  /*1910*/  ISETP.EQ.OR P5, PT, R37, RZ, P3 ;  /* 0x000000ff2500720c */ /* 0x000fe20001fa2670 */
[----:B------:R-:W-:-:S04]  /*1920*/  UIADD3 UR8, UPT, UPT, UR4, 0x2, URZ ;  /* 0x0000000204087890 */ /* 0x000fc8000fffe0ff */
[C---:B------:R-:W-:Y:S01]  /*1930*/  ISETP.EQ.OR P6, PT, R3.reuse, UR5, P3 ;  /* 0x0000000503007c0c */ /* 0x040fe20009fc2670 */
[----:B------:R-:W-:Y:S01]  /*1940*/  UIADD3 UR5, UPT, UPT, UR4, 0x3, URZ ;  /* 0x0000000304057890 */ /* 0x000fe2000fffe0ff */
[----:B------:R-:W-:-:S05]  /*1950*/  ISETP.EQ.OR P2, PT, R3, UR8, P3 ;  /* 0x0000000803007c0c */ /* 0x000fca0009f42670 */
[----:B------:R-:W-:Y:S01]  /*1960*/  ISETP.EQ.OR P4, PT, R3, UR5, P3 ;  /* 0x0000000503007c0c */ /* 0x000fe20009f82670 */
[----:B----4-:R-:W-:-:S05]  /*1970*/  @!P5 IMAD.WIDE.U32 R16, R35, 0x8, R24 ;  /* 0x000000082310d825 */ /* 0x010fca00078e0018 */
[--C-:B------:R-:W-:Y:S01]  /*1980*/  @!P6 IMAD.WIDE.U32 R18, R36, 0x8, R24.reuse ;  /* 0x000000082412e825 */ /* 0x100fe200078e0018 */
[----:B------:R-:W0:Y:S03]  /*1990*/  @!P5 LDG.E.64 R16, desc[UR6][R16.64] ;  /* 0x000000061010d981 */ /* 0x000e26000c1e1b00 */
[--C-:B--2---:R-:W-:Y:S02]  /*19a0*/  @!P2 IMAD.WIDE.U32 R20, R34, 0x8, R24.reuse ;  /* 0x000000082214a825 */ /* 0x104fe400078e0018 */
[----:B------:R-:W2:Y:S02]  /*19b0*/  @!P6 LDG.E.64 R18, desc[UR6][R18.64] ;  /* 0x000000061212e981 */ /* 0x000ea4000c1e1b00 */
[----:B-1----:R-:W-:Y:S02]  /*19c0*/  @!P4 IMAD.WIDE.U32 R22, R26, 0x8, R24 ;  /* 0x000000081a16c825 */ /* 0x002fe400078e0018 */
[----:B------:R-:W3:Y:S04]  /*19d0*/  @!P2 LDG.E.64 R20, desc[UR6][R20.64] ;  /* 0x000000061414a981 */ /* 0x000ee8000c1e1b00 */
[----:B------:R-:W4:Y:S01]  /*19e0*/  @!P4 LDG.E.64 R22, desc[UR6][R22.64] ;  /* 0x000000061616c981 */ /* 0x000f22000c1e1b00 */
[----:B------:R-:W-:-:S02]  /*19f0*/  UIADD3 UR5, UPT, UPT, UR4, 0x4, URZ ;  /* 0x0000000404057890 */ /* 0x000fc4000fffe0ff */
[----:B------:R-:W-:Y:S01]  /*1a00*/  UIADD3 UR8, UPT, UPT, UR4, 0x5, URZ ;  /* 0x0000000504087890 */ /* 0x000fe2000fffe0ff */
[----:B0-----:R-:W-:Y:S01]  /*1a10*/  @!P5 FADD.FTZ R32, R32, R16 ;  /* 0x000000102020d221 */ /* 0x001fe20000010000 */
[----:B------:R-:W-:Y:S02]  /*1a20*/  @!P5 FADD.FTZ R33, R33, R17 ;  /* 0x000000112121d221 */ /* 0x000fe40000010000 */
[----:B------:R-:W-:Y:S01]  /*1a30*/  ISETP.EQ.OR P5, PT, R3, UR5, P3 ;  /* 0x0000000503007c0c */ /* 0x000fe20009fa2670 */
[----:B------:R-:W-:Y:S01]  /*1a40*/  UIADD3 UR5, UPT, UPT, UR4, 0x6, URZ ;  /* 0x0000000604057890 */ /* 0x000fe2000fffe0ff */
[----:B--2---:R-:W-:Y:S01]  /*1a50*/  @!P6 FADD.FTZ R32, R32, R18 ;  /* 0x000000122020e221 */ /* 0x004fe20000010000 */
[----:B------:R-:W-:Y:S01]  /*1a60*/  @!P6 FADD.FTZ R33, R33, R19 ;  /* 0x000000132121e221 */ /* 0x000fe20000010000 */
[----:B------:R-:W-:Y:S01]  /*1a70*/  ISETP.EQ.OR P6, PT, R3, UR8, P3 ;  /* 0x0000000803007c0c */ /* 0x000fe20009fc2670 */
[----:B------:R-:W-:Y:S01]  /*1a80*/  UIADD3 UR8, UPT, UPT, UR4, 0x7, URZ ;  /* 0x0000000704087890 */ /* 0x000fe2000fffe0ff */
[----:B---3--:R-:W-:Y:S01]  /*1a90*/  @!P2 FADD.FTZ R32, R32, R20 ;  /* 0x000000142020a221 */ /* 0x008fe20000010000 */
[----:B------:R-:W-:Y:S01]  /*1aa0*/  @!P2 FADD.FTZ R33, R33, R21 ;  /* 0x000000152121a221 */ /* 0x000fe20000010000 */
[----:B------:R-:W-:-:S02]  /*1ab0*/  ISETP.EQ.OR P2, PT, R3, UR5, P3 ;  /* 0x0000000503007c0c */ /* 0x000fc40009f42670 */
[----:B----4-:R-:W-:Y:S01]  /*1ac0*/  @!P4 FADD.FTZ R32, R32, R22 ;  /* 0x000000162020c221 */ /* 0x010fe20000010000 */
[----:B------:R-:W-:Y:S02]  /*1ad0*/  @!P4 FADD.FTZ R33, R33, R23 ;  /* 0x000000172121c221 */ /* 0x000fe40000010000 */
[----:B------:R-:W-:Y:S01]  /*1ae0*/  @!P5 IMAD.WIDE.U32 R16, R30, 0x8, R24 ;  /* 0x000000081e10d825 */ /* 0x000fe200078e0018 */
[----:B------:R-:W-:-:S03]  /*1af0*/  ISETP.EQ.OR P4, PT, R3, UR8, P3 ;  /* 0x0000000803007c0c */ /* 0x000fc60009f82670 */
[--C-:B------:R-:W-:Y:S02]  /*1b00*/  @!P6 IMAD.WIDE.U32 R18, R27, 0x8, R24.reuse ;  /* 0x000000081b12e825 */ /* 0x100fe400078e0018 */
[----:B------:R-:W2:Y:S02]  /*1b10*/  @!P5 LDG.E.64 R16, desc[UR6][R16.64] ;  /* 0x000000061010d981 */ /* 0x000ea4000c1e1b00 */
[--C-:B------:R-:W-:Y:S02]  /*1b20*/  @!P2 IMAD.WIDE.U32 R20, R29, 0x8, R24.reuse ;  /* 0x000000081d14a825 */ /* 0x100fe400078e0018 */
[----:B------:R-:W3:Y:S04]  /*1b30*/  @!P6 LDG.E.64 R18, desc[UR6][R18.64] ;  /* 0x000000061212e981 */ /* 0x000ee8000c1e1b00 */
[----:B------:R-:W-:Y:S01]  /*1b40*/  @!P4 IMAD.WIDE.U32 R22, R28, 0x8, R24 ;  /* 0x000000081c16c825 */ /* 0x000fe200078e0018 */
[----:B------:R-:W4:Y:S05]  /*1b50*/  @!P2 LDG.E.64 R20, desc[UR6][R20.64] ;  /* 0x000000061414a981 */ /* 0x000f2a000c1e1b00 */
[----:B------:R-:W5:Y:S01]  /*1b60*/  @!P4 LDG.E.64 R22, desc[UR6][R22.64] ;  /* 0x000000061616c981 */ /* 0x000f62000c1e1b00 */
[----:B------:R-:W-:Y:S01]  /*1b70*/  UIADD3 UR4, UPT, UPT, UR4, 0x8, URZ ;  /* 0x0000000804047890 */ /* 0x000fe2000fffe0ff */
[----:B------:R-:W-:-:S02]  /*1b80*/  IADD3 R37, PT, PT, R37, 0x8, RZ ;  /* 0x0000000825257810 */ /* 0x000fc40007ffe0ff */
[C---:B------:R-:W-:Y:S02]  /*1b90*/  LEA R35, R5.reuse, R35, 0x3 ;  /* 0x0000002305237211 */ /* 0x040fe400078e18ff */
        /* <DEDUP_REMOVED lines=13> */
[----:B------:R-:W-:Y:S02]  /*1c70*/  ISETP.NE.AND P2, PT, R31, UR4, PT ;  /* 0x000000041f007c0c */ /* 0x000fe4000bf45270 */
[----:B-----5:R-:W-:Y:S01]  /*1c80*/  @!P4 FADD.FTZ R32, R32, R22 ;  /* 0x000000162020c221 */ /* 0x020fe20000010000 */
[----:B------:R-:W-:-:S10]  /*1c90*/  @!P4 FADD.FTZ R33, R33, R23 ;  /* 0x000000172121c221 */ /* 0x000fd40000010000 */
[----:B------:R-:W-:Y:S05]  /*1ca0*/  @P2 BRA `(.L_x_1901) ;  /* 0xfffffffc00142947 */ /* 0x000fea000383ffff */
.L_x_1900:
[----:B------:R-:W-:-:S13]  /*1cb0*/  LOP3.LUT P2, RZ, R7, 0x7, RZ, 0xc0, !PT ;  /* 0x0000000707ff7812 */ /* 0x000fda000784c0ff */
[----:B------:R-:W-:Y:S05]  /*1cc0*/  @!P2 BRA `(.L_x_1897) ;  /* 0x0000000000f4a947 */ /* 0x000fea0003800000 */
[C---:B----4-:R-:W-:Y:S02]  /*1cd0*/  LOP3.LUT R16, R7.reuse, 0x7, RZ, 0xc0, !PT ;  /* 0x0000000707107812 */ /* 0x050fe400078ec0ff */
[----:B------:R-:W-:Y:S02]  /*1ce0*/  LOP3.LUT P2, R26, R7, 0x3, RZ, 0xc0, !PT ;  /* 0x00000003071a7812 */ /* 0x000fe4000784c0ff */
[----:B------:R-:W-:-:S04]  /*1cf0*/  IADD3 R16, PT, PT, R16, -0x1, RZ ;  /* 0xffffffff10107810 */ /* 0x000fc80007ffe0ff */
[----:B------:R-:W-:-:S13]  /*1d00*/  ISETP.GE.U32.AND P4, PT, R16, 0x3, PT ;  /* 0x000000031000780c */ /* 0x000fda0003f86070 */
[----:B------:R-:W-:Y:S05]  /*1d10*/  @!P4 BRA `(.L_x_1902) ;  /* 0x000000000070c947 */ /* 0x000fea0003800000 */
[----:B------:R-:W-:-:S13]  /*1d20*/  ISETP.EQ.OR P6, PT, R31, R3, P3 ;  /* 0x000000031f00720c */ /* 0x000fda0001fc2670 */
[----:B------:R-:W-:-:S04]  /*1d30*/  @!P6 IMAD R17, R31, R5, R0 ;  /* 0x000000051f11e224 */ /* 0x000fc800078e0200 */
[----:B------:R-:W-:-:S06]  /*1d40*/  @!P6 IMAD.WIDE.U32 R16, R17, 0x8, R24 ;  /* 0x000000081110e825 */ /* 0x000fcc00078e0018 */
[----:B------:R-:W0:Y:S01]  /*1d50*/  @!P6 LDG.E.64 R16, desc[UR6][R16.64] ;  /* 0x000000061010e981 */ /* 0x000e22000c1e1b00 */
[C---:B------:R-:W-:Y:S02]  /*1d60*/  IADD3 R18, PT, PT, R31.reuse, 0x1, RZ ;  /* 0x000000011f127810 */ /* 0x040fe40007ffe0ff */
[C---:B------:R-:W-:Y:S02]  /*1d70*/  IADD3 R20, PT, PT, R31.reuse, 0x2, RZ ;  /* 0x000000021f147810 */ /* 0x040fe40007ffe0ff */
[-C--:B------:R-:W-:Y:S02]  /*1d80*/  ISETP.EQ.OR P5, PT, R18, R3.reuse, P3 ;  /* 0x000000031200720c */ /* 0x080fe40001fa2670 */
[----:B-1----:R-:W-:Y:S02]  /*1d90*/  IADD3 R22, PT, PT, R31, 0x3, RZ ;  /* 0x000000031f167810 */ /* 0x002fe40007ffe0ff */
[----:B------:R-:W-:-:S09]  /*1da0*/  ISETP.EQ.OR P4, PT, R20, R3, P3 ;  /* 0x000000031400720c */ /* 0x000fd20001f82670 */
[----:B------:R-:W-:-:S04]  /*1db0*/  @!P5 IMAD R19, R18, R5, R0 ;  /* 0x000000051213d224 */ /* 0x000fc800078e0200 */
[----:B--2---:R-:W-:Y:S02]  /*1dc0*/  @!P4 IMAD R21, R20, R5, R0 ;  /* 0x000000051415c224 */ /* 0x004fe400078e0200 */
[----:B0-----:R-:W-:Y:S01]  /*1dd0*/  @!P6 FADD.FTZ R32, R32, R16 ;  /* 0x000000102020e221 */ /* 0x001fe20000010000 */
[----:B------:R-:W-:Y:S01]  /*1de0*/  @!P6 FADD.FTZ R33, R33, R17 ;  /* 0x000000112121e221 */ /* 0x000fe20000010000 */
[----:B------:R-:W-:Y:S01]  /*1df0*/  ISETP.EQ.OR P6, PT, R22, R3, P3 ;  /* 0x000000031600720c */ /* 0x000fe20001fc2670 */
        /* <DEDUP_REMOVED lines=14> */
.L_x_1902:
        /* <DEDUP_REMOVED lines=12> */
[----:B------:R-:W3:Y:S01]  /*1fa0*/  @!P2 LDG.E.64 R18, desc[UR6][R18.64] ;  /* 0x000000061212a981 */ /* 0x000ee2000c1e1b00 */
[----:B------:R-:W-:Y:S01]  /*1fb0*/  IADD3 R31, PT, PT, R31, 0x2, RZ ;  /* 0x000000021f1f7810 */ /* 0x000fe20007ffe0ff */
[----:B0-----:R-:W-:Y:S01]  /*1fc0*/  @!P4 FADD.FTZ R32, R32, R16 ;  /* 0x000000102020c221 */ /* 0x001fe20000010000 */
[----:B------:R-:W-:-:S03]  /*1fd0*/  @!P4 FADD.FTZ R33, R33, R17 ;  /* 0x000000112121c221 */ /* 0x000fc60000010000 */
[----:B---3--:R-:W-:Y:S01]  /*1fe0*/  @!P2 FADD.FTZ R32, R32, R18 ;  /* 0x000000122020a221 */ /* 0x008fe20000010000 */
[----:B------:R-:W-:-:S07]  /*1ff0*/  @!P2 FADD.FTZ R33, R33, R19 ;  /* 0x000000132121a221 */ /* 0x000fce0000010000 */
.L_x_1903:
        /* <DEDUP_REMOVED lines=9> */
.L_x_1904:
[----:B------:R-:W-:Y:S05]  /*2090*/  BSYNC.RECONVERGENT B0 ;  /* 0x0000000000007941 */ /* 0x000fea0003800200 */
.L_x_1897:
[----:B------:R-:W0:Y:S01]  /*20a0*/  S2UR UR5, SR_CgaCtaId ;  /* 0x00000000000579c3 */ /* 0x000e220000008800 */
[----:B------:R-:W1:Y:S01]  /*20b0*/  LDCU UR8, c[0x0][0x414] ;  /* 0x00008280ff0877ac */ /* 0x000e620008000800 */
[----:B--2-4-:R-:W-:Y:S01]  /*20c0*/  LOP3.LUT R21, R10, 0xffff, RZ, 0xc0, !PT ;  /* 0x0000ffff0a157812 */ /* 0x014fe200078ec0ff */
[----:B------:R-:W-:-:S03]  /*20d0*/  UMOV UR4, 0x400 ;  /* 0x0000040000047882 */ /* 0x000fc60000000000 */
[----:B------:R-:W-:Y:S02]  /*20e0*/  IADD3 R21, PT, PT, R66, R21, RZ ;  /* 0x0000001542157210 */ /* 0x000fe40007ffe0ff */
[----:B------:R-:W2:Y:S08]  /*20f0*/  @P0 LDC.64 R24, c[0x0][0x388] ;  /* 0x0000e200ff180b82 */ /* 0x000eb00000000a00 */
[----:B------:R-:W4:Y:S01]  /*2100*/  LDC.64 R18, c[0x0][0x398] ;  /* 0x0000e600ff127b82 */ /* 0x000f220000000a00 */
[----:B-1----:R-:W-:Y:S01]  /*2110*/  @P0 FMUL.FTZ R22, R32, UR8 ;  /* 0x0000000820160c20 */ /* 0x002fe20008410000 */
[----:B------:R-:W-:Y:S01]  /*2120*/  @P0 FMUL.FTZ R23, R33, UR8 ;  /* 0x0000000821170c20 */ /* 0x000fe20008410000 */
[----:B0-----:R-:W-:-:S05]  /*2130*/  ULEA UR4, UR5, UR4, 0x18 ;  /* 0x0000000405047291 */ /* 0x001fca000f8ec0ff */
[----:B---3--:R-:W0:Y:S01]  /*2140*/  LDC.64 R16, c[0x0][0x3a0] ;  /* 0x0000e800ff107b82 */ /* 0x008e220000000a00 */
[----:B--2---:R-:W-:-:S03]  /*2150*/  @P0 IMAD.WIDE R24, R8, 0x8, R24 ;  /* 0x0000000808180825 */ /* 0x004fc600078e0218 */
[----:B------:R-:W-:Y:S04]  /*2160*/  @!P3 STS.64 [UR4+0xc8], R32 ;  /* 0x0000c820ff00b988 */ /* 0x000fe80008000a04 */
[----:B------:R1:W-:Y:S01]  /*2170*/  @P0 STG.E.64 desc[UR6][R24.64], R22 ;  /* 0x0000001618000986 */ /* 0x0003e2000c101b06 */
[----:B----4-:R-:W-:-:S04]  /*2180*/  IMAD.WIDE R26, R21, 0x4, R18 ;  /* 0x00000004151a7825 */ /* 0x010fc800078e0212 */
[----:B0-----:R-:W-:Y:S01]  /*2190*/  IMAD.WIDE R18, R21, 0x4, R16 ;  /* 0x0000000415127825 */ /* 0x001fe200078e0210 */
[----:B------:R-:W-:Y:S06]  /*21a0*/  BAR.SYNC.DEFER_BLOCKING 0x0 ;  /* 0x0000000000007b1d */ /* 0x000fec0000010000 */
[----:B------:R0:W5:Y:S04]  /*21b0*/  LDG.E.64 R16, desc[UR6][R26.64] ;  /* 0x000000061a107981 */ /* 0x000168000c1e1b00 */
[----:B------:R-:W5:Y:S01]  /*21c0*/  LDG.E.64 R18, desc[UR6][R18.64] ;  /* 0x0000000612127981 */ /* 0x000f62000c1e1b00 */
[----:B-1----:R-:W-:Y:S01]  /*21d0*/  MOV R24, 0x3f800000 ;  /* 0x3f80000000187802 */ /* 0x002fe20000000f00 */
[----:B------:R-:W-:Y:S02]  /*21e0*/  BSSY.RECONVERGENT B0, `(.L_x_1905) ;  /* 0x00001c7000007945 */ /* 0x000fe40003800200 */
[----:B------:R-:W1:Y:S01]  /*21f0*/  LDS.64 R20, [UR4+0xc8] ;  /* 0x0000c804ff147984 */ /* 0x000e620008000a00 */
[----:B------:R-:W2:Y:S02]  /*2200*/  LDCU.U8 UR4, c[0x0][0x3fc] ;  /* 0x00007f80ff0477ac */ /* 0x000ea40008000000 */
[----:B--2---:R-:W-:Y:S01]  /*2210*/  UISETP.NE.AND UP0, UPT, UR4, URZ, UPT ;  /* 0x000000ff0400728c */ /* 0x004fe2000bf05270 */
[----:B-1----:R-:W-:-:S04]  /*2220*/  FMUL.FTZ R28, R20, UR8 ;  /* 0x00000008141c7c20 */ /* 0x002fc80008410000 */
[----:B------:R-:W-:-:S04]  /*2230*/  FMUL.FTZ R20, R28, R28 ;  /* 0x0000001c1c147220 */ /* 0x000fc80000410000 */
[----:B------:R-:W-:-:S05]  /*2240*/  FFMA.FTZ R20, R21, UR8, -R20 ;  /* 0x0000000815147c23 */ /* 0x000fca0008010814 */
[----:B------:R-:W-:-:S13]  /*2250*/  FSETP.GTU.FTZ.AND P2, PT, R20, RZ, PT ;  /* 0x000000ff1400720b */ /* 0x000fda0003f5c000 */
[----:B------:R-:W1:Y:S02]  /*2260*/  @P2 LDC R21, c[0x0][0x3a8] ;  /* 0x0000ea00ff152b82 */ /* 0x000e640000000800 */
[----:B-1----:R-:W-:-:S04]  /*2270*/  @P2 FADD.FTZ R20, R20, R21 ;  /* 0x0000001514142221 */ /* 0x002fc80000010000 */
[----:B------:R0:W1:Y:S01]  /*2280*/  @P2 MUFU.RSQ R24, R20 ;  /* 0x0000001400182308 */ /* 0x0000620000001400 */
[----:B------:R-:W-:Y:S05]  /*2290*/  BRA.U UP0, `(.L_x_1906) ;  /* 0x0000000900dc7547 */ /* 0x000fea000b800000 */
[----:B------:R-:W2:Y:S01]  /*22a0*/  LDCU.64 UR8, c[0x0][0x3e8] ;  /* 0x00007d00ff0877ac */ /* 0x000ea20008000a00 */
[----:B------:R-:W-:Y:S01]  /*22b0*/  BSSY.RECONVERGENT B1, `(.L_x_1907) ;  /* 0x000001a000017945 */ /* 0x000fe20003800200 */
[----:B--2---:R-:W-:Y:S02]  /*22c0*/  ISETP.GE.U32.AND P2, PT, R65, UR8, PT ;  /* 0x0000000841007c0c */ /* 0x004fe4000bf46070 */
[----:B------:R-:W-:Y:S02]  /*22d0*/  ISETP.GE.U32.AND P3, PT, R64, UR8, PT ;  /* 0x0000000840007c0c */ /* 0x000fe4000bf66070 */
[----:B------:R-:W-:Y:S02]  /*22e0*/  ISETP.GE.AND.EX P2, PT, R9, UR9, PT, P2 ;  /* 0x0000000909007c0c */ /* 0x000fe4000bf46320 */
[----:B------:R-:W-:Y:S02]  /*22f0*/  ISETP.GE.U32.AND P5, PT, R62, UR8, PT ;  /* 0x000000083e007c0c */ /* 0x000fe4000bfa6070 */
[----:B------:R-:W-:-:S02]  /*2300*/  ISETP.GE.U32.AND P1, PT, R60, UR8, PT ;  /* 0x000000083c007c0c */ /* 0x000fc4000bf26070 */
[----:B------:R-:W-:-:S07]  /*2310*/  ISETP.GE.AND.EX P3, PT, R11, UR9, PT, P3 ;  /* 0x000000090b007c0c */ /* 0x000fce000bf66330 */
[----:B------:R-:W-:Y:S06]  /*2320*/  @P2 BRA `(.L_x_1908) ;  /* 0x0000000000482947 */ /* 0x000fec0003800000 */
[----:B------:R-:W2:Y:S01]  /*2330*/  LDCU.64 UR10, c[0x0][0x3e0] ;  /* 0x00007c00ff0a77ac */ /* 0x000ea20008000a00 */
[----:B0-----:R-:W-:Y:S01]  /*2340*/  MOV R20, R70 ;  /* 0x0000004600147202 */ /* 0x001fe20000000f00 */
[--C-:B------:R-:W-:Y:S01]  /*2350*/  FADD.FTZ R23, R12, -R28.reuse ;  /* 0x8000001c0c177221 */ /* 0x100fe20000010000 */
[----:B------:R-:W-:Y:S01]  /*2360*/  MOV R21, R69 ;  /* 0x0000004500157202 */ /* 0x000fe20000000f00 */
[----:B------:R-:W0:Y:S01]  /*2370*/  LDCU.64 UR4, c[0x0][0x380] ;  /* 0x00007000ff0477ac */ /* 0x000e220008000a00 */
[----:B------:R-:W-:Y:S01]  /*2380*/  FADD.FTZ R49, R49, -R28 ;  /* 0x8000001c31317221 */ /* 0x000fe20000010000 */
[----:B-1----:R-:W-:-:S03]  /*2390*/  FMUL.FTZ R23, R23, R24 ;  /* 0x0000001817177220 */ /* 0x002fc60000410000 */
[----:B------:R-:W-:Y:S01]  /*23a0*/  FMUL.FTZ R12, R49, R24 ;  /* 0x00000018310c7220 */ /* 0x000fe20000410000 */
[----:B-----5:R-:W-:-:S03]  /*23b0*/  FFMA.FTZ R25, R16, R23, R18 ;  /* 0x0000001710197223 */ /* 0x020fc60000010012 */
[----:B------:R-:W-:Y:S01]  /*23c0*/  FFMA.FTZ R12, R17, R12, R19 ;  /* 0x0000000c110c7223 */ /* 0x000fe20000010013 */
        /* <DEDUP_REMOVED lines=8> */
.L_x_1908:
[----:B------:R-:W-:Y:S05]  /*2450*/  BSYNC.RECONVERGENT B1 ;  /* 0x0000000000017941 */ /* 0x000fea0003800200 */
.L_x_1907:
[----:B------:R-:W-:Y:S04]  /*2460*/  BSSY.RECONVERGENT B1, `(.L_x_1909) ;  /* 0x0000014000017945 */ /* 0x000fe80003800200 */
[----:B------:R-:W-:Y:S05]  /*2470*/  @P3 BRA `(.L_x_1910) ;  /* 0x0000000000483947 */ /* 0x000fea0003800000 */
[----:B------:R-:W3:Y:S01]  /*2480*/  LDCU.64 UR4, c[0x0][0x3e0] ;  /* 0x00007c00ff0477ac */ /* 0x000ee20008000a00 */
[----:B0-----:R-:W-:Y:S01]  /*2490*/  MOV R20, R70 ;  /* 0x0000004600147202 */ /* 0x001fe20000000f00 */
[--C-:B--2---:R-:W-:Y:S01]  /*24a0*/  FADD.FTZ R23, R14, -R28.reuse ;  /* 0x8000001c0e177221 */ /* 0x104fe20000010000 */
[----:B------:R-:W-:Y:S01]  /*24b0*/  MOV R21, R69 ;  /* 0x0000004500157202 */ /* 0x000fe20000000f00 */
[----:B------:R-:W0:Y:S01]  /*24c0*/  LDCU.64 UR10, c[0x0][0x380] ;  /* 0x00007000ff0a77ac */ /* 0x000e220008000a00 */
[----:B------:R-:W-:Y:S01]  /*24d0*/  FADD.FTZ R51, R51, -R28 ;  /* 0x8000001c33337221 */ /* 0x000fe20000010000 */
[----:B-1----:R-:W-:-:S03]  /*24e0*/  FMUL.FTZ R23, R23, R24 ;  /* 0x0000001817177220 */ /* 0x002fc60000410000 */
[----:B------:R-:W-:Y:S01]  /*24f0*/  FMUL.FTZ R12, R51, R24 ;  /* 0x00000018330c7220 */ /* 0x000fe20000410000 */
[----:B-----5:R-:W-:Y:S01]  /*2500*/  FFMA.FTZ R14, R16, R23, R18 ;  /* 0x00000017100e7223 */ /* 0x020fe20000010012 */
[----:B---3--:R-:W-:Y:S02]  /*2510*/  IMAD R25, R11, UR4, RZ ;  /* 0x000000040b197c24 */ /* 0x008fe4000f8e02ff */
[----:B------:R-:W-:-:S04]  /*2520*/  IMAD.WIDE.U32 R20, R64, UR4, R20 ;  /* 0x0000000440147c25 */ /* 0x000fc8000f8e0014 */
[----:B------:R-:W-:Y:S02]  /*2530*/  IMAD R27, R64, UR5, R25 ;  /* 0x00000005401b7c24 */ /* 0x000fe4000f8e0219 */
[----:B------:R-:W-:Y:S01]  /*2540*/  FFMA.FTZ R25, R17, R12, R19 ;  /* 0x0000000c11197223 */ /* 0x000fe20000010013 */
[C---:B0-----:R-:W-:Y:S02]  /*2550*/  LEA R22, P2, R20.reuse, UR10, 0x1 ;  /* 0x0000000a14167c11 */ /* 0x041fe4000f8408ff */
[----:B------:R-:W-:Y:S02]  /*2560*/  IADD3 R27, PT, PT, R21, R27, RZ ;  /* 0x0000001b151b7210 */ /* 0x000fe40007ffe0ff */
[----:B------:R-:W-:Y:S02]  /*2570*/  F2FP.BF16.F32.PACK_AB R21, R25, R14 ;  /* 0x0000000e1915723e */ /* 0x000fe400000010ff */
[----:B------:R-:W-:-:S05]  /*2580*/  LEA.HI.X R23, R20, UR11, R27, 0x1, P2 ;  /* 0x0000000b14177c11 */ /* 0x000fca00090f0c1b */
[----:B------:R3:W-:Y:S02]  /*2590*/  STG.E desc[UR6][R22.64], R21 ;  /* 0x0000001516007986 */ /* 0x0007e4000c101906 */
.L_x_1910:
[----:B------:R-:W-:Y:S05]  /*25a0*/  BSYNC.RECONVERGENT B1 ;  /* 0x0000000000017941 */ /* 0x000fea0003800200 */
.L_x_1909:
[----:B------:R-:W-:Y:S01]  /*25b0*/  ISETP.GE.AND.EX P5, PT, R13, UR9, PT, P5 ;  /* 0x000000090d007c0c */ /* 0x000fe2000bfa6350 */
[----:B------:R-:W-:Y:S01]  /*25c0*/  BSSY.RECONVERGENT B1, `(.L_x_1911) ;  /* 0x000001d000017945 */ /* 0x000fe20003800200 */
[----:B------:R-:W-:Y:S02]  /*25d0*/  ISETP.GE.U32.AND P6, PT, R58, UR8, PT ;  /* 0x000000083a007c0c */ /* 0x000fe4000bfc6070 */
[----:B------:R-:W-:Y:S02]  /*25e0*/  ISETP.GE.U32.AND P2, PT, R56, UR8, PT ;  /* 0x0000000838007c0c */ /* 0x000fe4000bf46070 */
[----:B------:R-:W-:Y:S02]  /*25f0*/  ISETP.GE.U32.AND P3, PT, R54, UR8, PT ;  /* 0x0000000836007c0c */ /* 0x000fe4000bf66070 */
[----:B------:R-:W-:Y:S02]  /*2600*/  ISETP.GE.U32.AND P4, PT, R52, UR8, PT ;  /* 0x0000000834007c0c */ /* 0x000fe4000bf86070 */
[----:B------:R-:W-:-:S02]  /*2610*/  ISETP.GE.AND.EX P1, PT, R15, UR9, PT, P1 ;  /* 0x000000090f007c0c */ /* 0x000fc4000bf26310 */
[----:B------:R-:W-:Y:S02]  /*2620*/  ISETP.GE.AND.EX P6, PT, R41, UR9, PT, P6 ;  /* 0x0000000929007c0c */ /* 0x000fe4000bfc6360 */
[----:B------:R-:W-:Y:S02]  /*2630*/  ISETP.GE.AND.EX P2, PT, R43, UR9, PT, P2 ;  /* 0x000000092b007c0c */ /* 0x000fe4000bf46320 */
[----:B------:R-:W-:Y:S02]  /*2640*/  ISETP.GE.AND.EX P3, PT, R45, UR9, PT, P3 ;  /* 0x000000092d007c0c */ /* 0x000fe4000bf66330 */
[----:B------:R-:W-:Y:S01]  /*2650*/  ISETP.GE.AND.EX P4, PT, R47, UR9, PT, P4 ;  /* 0x000000092f007c0c */ /* 0x000fe2000bf86340 */
[----:B------:R-:W-:-:S12]  /*2660*/  @P5 BRA `(.L_x_1912) ;  /* 0x0000000000485947 */ /* 0x000fd80003800000 */
[----:B------:R-:W4:Y:S01]  /*2670*/  LDCU.64 UR4, c[0x0][0x3e0] ;  /* 0x00007c00ff0477ac */ /* 0x000f220008000a00 */
[----:B0-----:R-:W-:Y:S01]  /*2680*/  MOV R20, R70 ;  /* 0x0000004600147202 */ /* 0x001fe20000000f00 */
[--C-:B------:R-:W-:Y:S01]  /*2690*/  FADD.FTZ R53, R53, -R28.reuse ;  /* 0x8000001c35357221 */ /* 0x100fe20000010000 */
[----:B--23--:R-:W-:Y:S01]  /*26a0*/  MOV R21, R69 ;  /* 0x0000004500157202 */ /* 0x00cfe20000000f00 */
[----:B------:R-:W0:Y:S01]  /*26b0*/  LDCU.64 UR10, c[0x0][0x380] ;  /* 0x00007000ff0a77ac */ /* 0x000e220008000a00 */
[----:B------:R-:W-:Y:S01]  /*26c0*/  FADD.FTZ R23, R40, -R28 ;  /* 0x8000001c28177221 */ /* 0x000fe20000010000 */
[----:B-1----:R-:W-:-:S03]  /*26d0*/  FMUL.FTZ R53, R53, R24 ;  /* 0x0000001835357220 */ /* 0x002fc60000410000 */
[----:B------:R-:W-:Y:S01]  /*26e0*/  FMUL.FTZ R12, R23, R24 ;  /* 0x00000018170c7220 */ /* 0x000fe20000410000 */
[----:B-----5:R-:W-:-:S03]  /*26f0*/  FFMA.FTZ R53, R16, R53, R18 ;  /* 0x0000003510357223 */ /* 0x020fc60000010012 */
[----:B------:R-:W-:Y:S01]  /*2700*/  FFMA.FTZ R12, R17, R12, R19 ;  /* 0x0000000c110c7223 */ /* 0x000fe20000010013 */
[----:B----4-:R-:W-:Y:S02]  /*2710*/  IMAD R25, R13, UR4, RZ ;  /* 0x000000040d197c24 */ /* 0x010fe4000f8e02ff */
[----:B------:R-:W-:-:S04]  /*2720*/  IMAD.WIDE.U32 R20, R62, UR4, R20 ;  /* 0x000000043e147c25 */ /* 0x000fc8000f8e0014 */
[----:B------:R-:W-:Y:S01]  /*2730*/  IMAD R25, R62, UR5, R25 ;  /* 0x000000053e197c24 */ /* 0x000fe2000f8e0219 */
[----:B0-----:R-:W-:-:S04]  /*2740*/  LEA R22, P5, R20, UR10, 0x1 ;  /* 0x0000000a14167c11 */ /* 0x001fc8000f8a08ff */
[----:B------:R-:W-:Y:S02]  /*2750*/  IADD3 R25, PT, PT, R21, R25, RZ ;  /* 0x0000001915197210 */ /* 0x000fe40007ffe0ff */
[----:B------:R-:W-:Y:S02]  /*2760*/  F2FP.BF16.F32.PACK_AB R21, R12, R53 ;  /* 0x000000350c15723e */ /* 0x000fe400000010ff */
[----:B------:R-:W-:-:S05]  /*2770*/  LEA.HI.X R23, R20, UR11, R25, 0x1, P5 ;  /* 0x0000000b14177c11 */ /* 0x000fca000a8f0c19 */
[----:B------:R4:W-:Y:S02]  /*2780*/  STG.E desc[UR6][R22.64], R21 ;  /* 0x0000001516007986 */ /* 0x0009e4000c101906 */
.L_x_1912:
[----:B------:R-:W-:Y:S05]  /*2790*/  BSYNC.RECONVERGENT B1 ;  /* 0x0000000000017941 */ /* 0x000fea0003800200 */
.L_x_1911:
[----:B------:R-:W-:Y:S04]  /*27a0*/  BSSY.RECONVERGENT B1, `(.L_x_1913) ;  /* 0x0000014000017945 */ /* 0x000fe80003800200 */
[----:B------:R-:W-:Y:S05]  /*27b0*/  @P1 BRA `(.L_x_1914) ;  /* 0x0000000000481947 */ /* 0x000fea0003800000 */
[----:B------:R-:W1:Y:S01]  /*27c0*/  LDCU.64 UR4, c[0x0][0x3e0] ;  /* 0x00007c00ff0477ac */ /* 0x000e620008000a00 */
[----:B0-----:R-:W-:Y:S01]  /*27d0*/  MOV R20, R70 ;  /* 0x0000004600147202 */ /* 0x001fe20000000f00 */
[--C-:B------:R-:W-:Y:S01]  /*27e0*/  FADD.FTZ R55, R55, -R28.reuse ;  /* 0x8000001c37377221 */ /* 0x100fe20000010000 */
[----:B--234-:R-:W-:Y:S01]  /*27f0*/  MOV R21, R69 ;  /* 0x0000004500157202 */ /* 0x01cfe20000000f00 */
[----:B------:R-:W0:Y:S01]  /*2800*/  LDCU.64 UR10, c[0x0][0x380] ;  /* 0x00007000ff0a77ac */ /* 0x000e220008000a00 */
[----:B------:R-:W-:Y:S01]  /*2810*/  FADD.FTZ R23, R42, -R28 ;  /* 0x8000001c2a177221 */ /* 0x000fe20000010000 */
[----:B-1----:R-:W-:-:S03]  /*2820*/  FMUL.FTZ R55, R55, R24 ;  /* 0x0000001837377220 */ /* 0x002fc60000410000 */
[----:B------:R-:W-:Y:S01]  /*2830*/  FMUL.FTZ R12, R23, R24 ;  /* 0x00000018170c7220 */ /* 0x000fe20000410000 */
[----:B-----5:R-:W-:-:S03]  /*2840*/  FFMA.FTZ R55, R16, R55, R18 ;  /* 0x0000003710377223 */ /* 0x020fc60000010012 */
[----:B------:R-:W-:Y:S01]  /*2850*/  FFMA.FTZ R12, R17, R12, R19 ;  /* 0x0000000c110c7223 */ /* 0x000fe20000010013 */
[----:B------:R-:W-:Y:S02]  /*2860*/  IMAD R25, R15, UR4, RZ ;  /* 0x000000040f197c24 */ /* 0x000fe4000f8e02ff */
[----:B------:R-:W-:-:S04]  /*2870*/  IMAD.WIDE.U32 R20, R60, UR4, R20 ;  /* 0x000000043c147c25 */ /* 0x000fc8000f8e0014 */
[----:B------:R-:W-:Y:S01]  /*2880*/  IMAD R25, R60, UR5, R25 ;  /* 0x000000053c197c24 */ /* 0x000fe2000f8e0219 */
[----:B0-----:R-:W-:-:S04]  /*2890*/  LEA R22, P1, R20, UR10, 0x1 ;  /* 0x0000000a14167c11 */ /* 0x001fc8000f8208ff */
[----:B------:R-:W-:Y:S02]  /*28a0*/  IADD3 R25, PT, PT, R21, R25, RZ ;  /* 0x0000001915197210 */ /* 0x000fe40007ffe0ff */
[----:B------:R-:W-:Y:S02]  /*28b0*/  F2FP.BF16.F32.PACK_AB R21, R12, R55 ;  /* 0x000000370c15723e */ /* 0x000fe400000010ff */
[----:B------:R-:W-:-:S05]  /*28c0*/  LEA.HI.X R23, R20, UR11, R25, 0x1, P1 ;  /* 0x0000000b14177c11 */ /* 0x000fca00088f0c19 */
[----:B------:R0:W-:Y:S02]  /*28d0*/  STG.E desc[UR6][R22.64], R21 ;  /* 0x0000001516007986 */ /* 0x0001e4000c101906 */
.L_x_1914:
[----:B------:R-:W-:Y:S05]  /*28e0*/  BSYNC.RECONVERGENT B1 ;  /* 0x0000000000017941 */ /* 0x000fea0003800200 */
.L_x_1913:
[----:B------:R-:W-:Y:S04]  /*28f0*/  BSSY.RECONVERGENT B1, `(.L_x_1915) ;  /* 0x0000014000017945 */ /* 0x000fe80003800200 */
[----:B------:R-:W-:Y:S05]  /*2900*/  @P6 BRA `(.L_x_1916) ;  /* 0x0000000000486947 */ /* 0x000fea0003800000 */
[----:B------:R-:W1:Y:S01]  /*2910*/  LDCU.64 UR4, c[0x0][0x3e0] ;  /* 0x00007c00ff0477ac */ /* 0x000e620008000a00 */
[----:B0-----:R-:W-:Y:S01]  /*2920*/  MOV R20, R70 ;  /* 0x0000004600147202 */ /* 0x001fe20000000f00 */
[--C-:B--234-:R-:W-:Y:S01]  /*2930*/  FADD.FTZ R23, R44, -R28.reuse ;  /* 0x8000001c2c177221 */ /* 0x11cfe20000010000 */
[----:B------:R-:W-:Y:S01]  /*2940*/  MOV R21, R69 ;  /* 0x0000004500157202 */ /* 0x000fe20000000f00 */
[----:B------:R-:W0:Y:S01]  /*2950*/  LDCU.64 UR10, c[0x0][0x380] ;  /* 0x00007000ff0a77ac */ /* 0x000e220008000a00 */
[----:B------:R-:W-:Y:S01]  /*2960*/  FADD.FTZ R57, R57, -R28 ;  /* 0x8000001c39397221 */ /* 0x000fe20000010000 */
[----:B-1----:R-:W-:-:S03]  /*2970*/  FMUL.FTZ R23, R23, R24 ;  /* 0x0000001817177220 */ /* 0x002fc60000410000 */
[----:B------:R-:W-:Y:S01]  /*2980*/  FMUL.FTZ R12, R57, R24 ;  /* 0x00000018390c7220 */ /* 0x000fe20000410000 */
[----:B-----5:R-:W-:Y:S01]  /*2990*/  FFMA.FTZ R14, R16, R23, R18 ;  /* 0x00000017100e7223 */ /* 0x020fe20000010012 */
[----:B------:R-:W-:Y:S02]  /*29a0*/  IMAD R25, R41, UR4, RZ ;  /* 0x0000000429197c24 */ /* 0x000fe4000f8e02ff */
        /* <DEDUP_REMOVED lines=8> */
.L_x_1916:
[----:B------:R-:W-:Y:S05]  /*2a30*/  BSYNC.RECONVERGENT B1 ;  /* 0x0000000000017941 */ /* 0x000fea0003800200 */
.L_x_1915:
        /* <DEDUP_REMOVED lines=20> */
.L_x_1918:
[----:B------:R-:W-:Y:S05]  /*2b80*/  BSYNC.RECONVERGENT B1 ;  /* 0x0000000000017941 */ /* 0x000fea0003800200 */
.L_x_1917:
        /* <DEDUP_REMOVED lines=20> */
.L_x_1920:
[----:B------:R-:W-:Y:S05]  /*2cd0*/  BSYNC.RECONVERGENT B1 ;  /* 0x0000000000017941 */ /* 0x000fea0003800200 */
.L_x_1919:
[----:B------:R-:W-:Y:S05]  /*2ce0*/  @P4 BRA `(.L_x_1921) ;  /* 0x0000001000584947 */ /* 0x000fea0003800000 */
[----:B------:R-:W1:Y:S01]  /*2cf0*/  LDCU.64 UR4, c[0x0][0x3e0] ;  /* 0x00007c00ff0477ac */ /* 0x000e620008000a00 */
[--C-:B------:R-:W-:Y:S01]  /*2d00*/  FADD.FTZ R63, R63, -R28.reuse ;  /* 0x8000001c3f3f7221 */ /* 0x100fe20000010000 */
[----:B------:R-:W-:Y:S01]  /*2d10*/  MOV R68, R70 ;  /* 0x0000004600447202 */ /* 0x000fe20000000f00 */
[----:B0-234-:R-:W-:Y:S01]  /*2d20*/  FADD.FTZ R21, R50, -R28 ;  /* 0x8000001c32157221 */ /* 0x01dfe20000010000 */
[----:B------:R-:W0:Y:S01]  /*2d30*/  LDCU.64 UR8, c[0x0][0x380] ;  /* 0x00007000ff0877ac */ /* 0x000e220008000a00 */
[-C--:B-1----:R-:W-:Y:S02]  /*2d40*/  FMUL.FTZ R63, R63, R24.reuse ;  /* 0x000000183f3f7220 */ /* 0x082fe40000410000 */
[----:B------:R-:W-:Y:S02]  /*2d50*/  FMUL.FTZ R24, R21, R24 ;  /* 0x0000001815187220 */ /* 0x000fe40000410000 */
[----:B-----5:R-:W-:Y:S02]  /*2d60*/  FFMA.FTZ R63, R16, R63, R18 ;  /* 0x0000003f103f7223 */ /* 0x020fe40000010012 */
[----:B------:R-:W-:-:S05]  /*2d70*/  FFMA.FTZ R24, R17, R24, R19 ;  /* 0x0000001811187223 */ /* 0x000fca0000010013 */
[----:B------:R-:W-:Y:S01]  /*2d80*/  F2FP.BF16.F32.PACK_AB R19, R24, R63 ;  /* 0x0000003f1813723e */ /* 0x000fe200000010ff */
[----:B------:R-:W-:Y:S02]  /*2d90*/  IMAD R23, R47, UR4, RZ ;  /* 0x000000042f177c24 */ /* 0x000fe4000f8e02ff */
[----:B------:R-:W-:-:S04]  /*2da0*/  IMAD.WIDE.U32 R68, R52, UR4, R68 ;  /* 0x0000000434447c25 */ /* 0x000fc8000f8e0044 */
[----:B------:R-:W-:Y:S01]  /*2db0*/  IMAD R23, R52, UR5, R23 ;  /* 0x0000000534177c24 */ /* 0x000fe2000f8e0217 */
[----:B0-----:R-:W-:-:S04]  /*2dc0*/  LEA R16, P1, R68, UR8, 0x1 ;  /* 0x0000000844107c11 */ /* 0x001fc8000f8208ff */
[----:B------:R-:W-:-:S04]  /*2dd0*/  IADD3 R23, PT, PT, R69, R23, RZ ;  /* 0x0000001745177210 */ /* 0x000fc80007ffe0ff */
[----:B------:R-:W-:-:S05]  /*2de0*/  LEA.HI.X R17, R68, UR9, R23, 0x1, P1 ;  /* 0x0000000944117c11 */ /* 0x000fca00088f0c17 */
[----:B------:R0:W-:Y:S01]  /*2df0*/  STG.E desc[UR6][R16.64], R19 ;  /* 0x0000001310007986 */ /* 0x0001e2000c101906 */
[----:B------:R-:W-:Y:S05]  /*2e00*/  BRA `(.L_x_1921) ;  /* 0x0000001000107947 */ /* 0x000fea0003800000 */
.L_x_1906:
[----:B------:R-:W2:Y:S01]  /*2e10*/  LDCU.64 UR10, c[0x0][0x3e8] ;  /* 0x00007d00ff0a77ac */ /* 0x000ea20008000a00 */
[----:B------:R-:W-:Y:S01]  /*2e20*/  BSSY.RECONVERGENT B1, `(.L_x_1922) ;  /* 0x0000022000017945 */ /* 0x000fe20003800200 */
[----:B--2---:R-:W-:Y:S02]  /*2e30*/  ISETP.GE.U32.AND P2, PT, R64, UR10, PT ;  /* 0x0000000a40007c0c */ /* 0x004fe4000bf46070 */
[----:B------:R-:W-:Y:S02]  /*2e40*/  ISETP.GE.U32.AND P5, PT, R62, UR10, PT ;  /* 0x0000000a3e007c0c */ /* 0x000fe4000bfa6070 */
[----:B------:R-:W-:Y:S02]  /*2e50*/  ISETP.GE.U32.AND P6, PT, R60, UR10, PT ;  /* 0x0000000a3c007c0c */ /* 0x000fe4000bfc6070 */
[----:B------:R-:W-:Y:S01]  /*2e60*/  ISETP.GE.AND.EX P2, PT, R11, UR11, PT, P2 ;  /* 0x0000000b0b007c0c */ /* 0x000fe2000bf46320 */
[----:B------:R-:W-:-:S12]  /*2e70*/  @P1 BRA `(.L_x_1923) ;  /* 0x0000000000701947 */ /* 0x000fd80003800000 */
[--C-:B------:R-:W-:Y:S01]  /*2e80*/  FADD.FTZ R21, R12, -R28.reuse ;  /* 0x8000001c0c157221 */ /* 0x100fe20000010000 */
[----:B------:R-:W-:Y:S01]  /*2e90*/  FADD.FTZ R49, R49, -R28 ;  /* 0x8000001c31317221 */ /* 0x000fe20000010000 */
[----:B------:R-:W2:Y:S01]  /*2ea0*/  LDCU.64 UR4, c[0x0][0x3e0] ;  /* 0x00007c00ff0477ac */ /* 0x000ea20008000a00 */
[----:B------:R-:W-:Y:S01]  /*2eb0*/  MOV R22, R70 ;  /* 0x0000004600167202 */ /* 0x000fe20000000f00 */
[-C--:B-1----:R-:W-:Y:S01]  /*2ec0*/  FMUL.FTZ R21, R21, R24.reuse ;  /* 0x0000001815157220 */ /* 0x082fe20000410000 */
[----:B0-----:R-:W-:Y:S01]  /*2ed0*/  FMUL.FTZ R20, R49, R24 ;  /* 0x0000001831147220 */ /* 0x001fe20000410000 */
[----:B------:R-:W0:Y:S01]  /*2ee0*/  LDCU.64 UR8, c[0x0][0x380] ;  /* 0x00007000ff0877ac */ /* 0x000e220008000a00 */
[----:B------:R-:W-:Y:S01]  /*2ef0*/  MOV R23, R69 ;  /* 0x0000004500177202 */ /* 0x000fe20000000f00 */
[----:B-----5:R-:W-:Y:S01]  /*2f00*/  FFMA.FTZ R27, R16, R21, R18 ;  /* 0x00000015101b7223 */ /* 0x020fe20000010012 */
[----:B------:R-:W-:-:S03]  /*2f10*/  FFMA.FTZ R26, R17, R20, R19 ;  /* 0x00000014111a7223 */ /* 0x000fc60000010013 */
[----:B------:R-:W-:Y:S01]  /*2f20*/  FMUL.FTZ R12, R27, -1.4426950216293334961 ;  /* 0xbfb8aa3b1b0c7820 */ /* 0x000fe20000410000 */
[----:B------:R-:W-:-:S05]  /*2f30*/  FMUL.FTZ R21, R26, -1.4426950216293334961 ;  /* 0xbfb8aa3b1a157820 */ /* 0x000fca0000410000 */
[----:B------:R-:W1:Y:S01]  /*2f40*/  MUFU.EX2 R12, R12 ;  /* 0x0000000c000c7308 */ /* 0x000e620000000800 */
[----:B--2---:R-:W-:-:S03]  /*2f50*/  IMAD R30, R9, UR4, RZ ;  /* 0x00000004091e7c24 */ /* 0x004fc6000f8e02ff */
[----:B------:R-:W2:Y:S01]  /*2f60*/  MUFU.EX2 R21, R21 ;  /* 0x0000001500157308 */ /* 0x000ea20000000800 */
[----:B------:R-:W-:-:S04]  /*2f70*/  IMAD.WIDE.U32 R22, R65, UR4, R22 ;  /* 0x0000000441167c25 */ /* 0x000fc8000f8e0016 */
[----:B------:R-:W-:Y:S02]  /*2f80*/  IMAD R29, R65, UR5, R30 ;  /* 0x00000005411d7c24 */ /* 0x000fe4000f8e021e */
[----:B-1----:R-:W-:-:S03]  /*2f90*/  FADD.FTZ R20, R12, 1 ;  /* 0x3f8000000c147421 */ /* 0x002fc60000010000 */
[----:B------:R-:W-:Y:S01]  /*2fa0*/  IADD3 R29, PT, PT, R23, R29, RZ ;  /* 0x0000001d171d7210 */ /* 0x000fe20007ffe0ff */
[----:B--2---:R-:W-:Y:S02]  /*2fb0*/  FADD.FTZ R25, R21, 1 ;  /* 0x3f80000015197421 */ /* 0x004fe40000010000 */
[----:B------:R-:W1:Y:S08]  /*2fc0*/  MUFU.RCP R20, R20 ;  /* 0x0000001400147308 */ /* 0x000e700000001000 */
[----:B------:R-:W2:Y:S01]  /*2fd0*/  MUFU.RCP R25, R25 ;  /* 0x0000001900197308 */ /* 0x000ea20000001000 */
[----:B-1----:R-:W-:Y:S01]  /*2fe0*/  FMUL.FTZ R12, R27, R20 ;  /* 0x000000141b0c7220 */ /* 0x002fe20000410000 */
[----:B0-----:R-:W-:-:S04]  /*2ff0*/  LEA R20, P1, R22, UR8, 0x1 ;  /* 0x0000000816147c11 */ /* 0x001fc8000f8208ff */
[----:B------:R-:W-:Y:S01]  /*3000*/  LEA.HI.X R21, R22, UR9, R29, 0x1, P1 ;  /* 0x0000000916157c11 */ /* 0x000fe200088f0c1d */
[----:B--2---:R-:W-:-:S05]  /*3010*/  FMUL.FTZ R27, R26, R25 ;  /* 0x000000191a1b7220 */ /* 0x004fca0000410000 */
[----:B------:R-:W-:-:S05]  /*3020*/  F2FP.BF16.F32.PACK_AB R27, R27, R12 ;  /* 0x0000000c1b1b723e */ /* 0x000fca00000010ff */
[----:B------:R2:W-:Y:S02]  /*3030*/  STG.E desc[UR6][R20.64], R27 ;  /* 0x0000001b14007986 */ /* 0x0005e4000c101906 */
.L_x_1923:
[----:B------:R-:W-:Y:S05]  /*3040*/  BSYNC.RECONVERGENT B1 ;  /* 0x0000000000017941 */ /* 0x000fea0003800200 */
.L_x_1922:
[----:B------:R-:W-:Y:S04]  /*3050*/  BSSY.RECONVERGENT B1, `(.L_x_1924) ;  /* 0x000001e000017945 */ /* 0x000fe80003800200 */
[----:B------:R-:W-:Y:S05]  /*3060*/  @P2 BRA `(.L_x_1925) ;  /* 0x0000000000702947 */ /* 0x000fea0003800000 */
[--C-:B--2---:R-:W-:Y:S01]  /*3070*/  FADD.FTZ R21, R14, -R28.reuse ;  /* 0x8000001c0e157221 */ /* 0x104fe20000010000 */
[----:B------:R-:W-:Y:S01]  /*3080*/  FADD.FTZ R51, R51, -R28 ;  /* 0x8000001c33337221 */ /* 0x000fe20000010000 */
[----:B------:R-:W2:Y:S01]  /*3090*/  LDCU.64 UR4, c[0x0][0x3e0] ;  /* 0x00007c00ff0477ac */ /* 0x000ea20008000a00 */
[----:B------:R-:W-:Y:S01]  /*30a0*/  MOV R22, R70 ;  /* 0x0000004600167202 */ /* 0x000fe20000000f00 */
[-C--:B-1----:R-:W-:Y:S01]  /*30b0*/  FMUL.FTZ R21, R21, R24.reuse ;  /* 0x0000001815157220 */ /* 0x082fe20000410000 */
[----:B------:R-:W-:Y:S01]  /*30c0*/  FMUL.FTZ R14, R51, R24 ;  /* 0x00000018330e7220 */ /* 0x000fe20000410000 */
[----:B------:R-:W1:Y:S01]  /*30d0*/  LDCU.64 UR8, c[0x0][0x380] ;  /* 0x00007000ff0877ac */ /* 0x000e620008000a00 */
[----:B------:R-:W-:Y:S01]  /*30e0*/  MOV R23, R69 ;  /* 0x0000004500177202 */ /* 0x000fe20000000f00 */
[----:B-----5:R-:W-:Y:S01]  /*30f0*/  FFMA.FTZ R21, R16, R21, R18 ;  /* 0x0000001510157223 */ /* 0x020fe20000010012 */
[----:B0-----:R-:W-:-:S03]  /*3100*/  FFMA.FTZ R26, R17, R14, R19 ;  /* 0x0000000e111a7223 */ /* 0x001fc60000010013 */
[----:B------:R-:W-:Y:S01]  /*3110*/  FMUL.FTZ R12, R21, -1.4426950216293334961 ;  /* 0xbfb8aa3b150c7820 */ /* 0x000fe20000410000 */
[----:B------:R-:W-:-:S05]  /*3120*/  FMUL.FTZ R20, R26, -1.4426950216293334961 ;  /* 0xbfb8aa3b1a147820 */ /* 0x000fca0000410000 */
[----:B------:R-:W0:Y:S01]  /*3130*/  MUFU.EX2 R12, R12 ;  /* 0x0000000c000c7308 */ /* 0x000e220000000800 */
[----:B--2---:R-:W-:-:S03]  /*3140*/  IMAD R27, R11, UR4, RZ ;  /* 0x000000040b1b7c24 */ /* 0x004fc6000f8e02ff */
[----:B------:R-:W2:Y:S01]  /*3150*/  MUFU.EX2 R20, R20 ;  /* 0x0000001400147308 */ /* 0x000ea20000000800 */
[----:B------:R-:W-:-:S04]  /*3160*/  IMAD.WIDE.U32 R22, R64, UR4, R22 ;  /* 0x0000000440167c25 */ /* 0x000fc8000f8e0016 */
[----:B------:R-:W-:Y:S02]  /*3170*/  IMAD R29, R64, UR5, R27 ;  /* 0x00000005401d7c24 */ /* 0x000fe4000f8e021b */
[----:B0-----:R-:W-:-:S03]  /*3180*/  FADD.FTZ R14, R12, 1 ;  /* 0x3f8000000c0e7421 */ /* 0x001fc60000010000 */
[----:B------:R-:W-:Y:S01]  /*3190*/  IADD3 R29, PT, PT, R23, R29, RZ ;  /* 0x0000001d171d7210 */ /* 0x000fe20007ffe0ff */
[----:B--2---:R-:W-:Y:S01]  /*31a0*/  FADD.FTZ R25, R20, 1 ;  /* 0x3f80000014197421 */ /* 0x004fe20000010000 */
[C---:B-1----:R-:W-:Y:S01]  /*31b0*/  LEA R20, P1, R22.reuse, UR8, 0x1 ;  /* 0x0000000816147c11 */ /* 0x042fe2000f8208ff */
[----:B------:R-:W0:Y:S08]  /*31c0*/  MUFU.RCP R14, R14 ;  /* 0x0000000e000e7308 */ /* 0x000e300000001000 */
[----:B------:R-:W1:Y:S01]  /*31d0*/  MUFU.RCP R25, R25 ;  /* 0x0000001900197308 */ /* 0x000e620000001000 */
[----:B0-----:R-:W-:Y:S01]  /*31e0*/  FMUL.FTZ R12, R21, R14 ;  /* 0x0000000e150c7220 */ /* 0x001fe20000410000 */
[----:B------:R-:W-:Y:S01]  /*31f0*/  LEA.HI.X R21, R22, UR9, R29, 0x1, P1 ;  /* 0x0000000916157c11 */ /* 0x000fe200088f0c1d */
[----:B-1----:R-:W-:-:S05]  /*3200*/  FMUL.FTZ R27, R26, R25 ;  /* 0x000000191a1b7220 */ /* 0x002fca0000410000 */
[----:B------:R-:W-:-:S05]  /*3210*/  F2FP.BF16.F32.PACK_AB R27, R27, R12 ;  /* 0x0000000c1b1b723e */ /* 0x000fca00000010ff */
[----:B------:R3:W-:Y:S02]  /*3220*/  STG.E desc[UR6][R20.64], R27 ;  /* 0x0000001b14007986 */ /* 0x0007e4000c101906 */
.L_x_1925:
[----:B------:R-:W-:Y:S05]  /*3230*/  BSYNC.RECONVERGENT B1 ;  /* 0x0000000000017941 */ /* 0x000fea0003800200 */
.L_x_1924:
        /* <DEDUP_REMOVED lines=12> */
[--C-:B------:R-:W-:Y:S01]  /*3300*/  FADD.FTZ R53, R53, -R28.reuse ;  /* 0x8000001c35357221 */ /* 0x100fe20000010000 */
[----:B--23--:R-:W-:Y:S01]  /*3310*/  FADD.FTZ R21, R40, -R28 ;  /* 0x8000001c28157221 */ /* 0x00cfe20000010000 */
        /* <DEDUP_REMOVED lines=19> */
[----:B------:R-:W0:Y:S03]  /*3450*/  MUFU.RCP R14, R14 ;  /* 0x0000000e000e7308 */ /* 0x000e260000001000 */
[----:B------:R-:W-:-:S05]  /*3460*/  LEA.HI.X R21, R22, UR9, R21, 0x1, P5 ;  /* 0x0000000916157c11 */ /* 0x000fca000a8f0c15 */
[----:B------:R-:W1:Y:S01]  /*3470*/  MUFU.RCP R25, R25 ;  /* 0x0000001900197308 */ /* 0x000e620000001000 */
[----:B0-----:R-:W-:Y:S01]  /*3480*/  FMUL.FTZ R12, R53, R14 ;  /* 0x0000000e350c7220 */ /* 0x001fe20000410000 */
[----:B-1----:R-:W-:-:S05]  /*3490*/  FMUL.FTZ R27, R26, R25 ;  /* 0x000000191a1b7220 */ /* 0x002fca0000410000 */
[----:B------:R-:W-:-:S05]  /*34a0*/  F2FP.BF16.F32.PACK_AB R27, R27, R12 ;  /* 0x0000000c1b1b723e */ /* 0x000fca00000010ff */
[----:B------:R4:W-:Y:S02]  /*34b0*/  STG.E desc[UR6][R20.64], R27 ;  /* 0x0000001b14007986 */ /* 0x0009e4000c101906 */
.L_x_1927:
[----:B------:R-:W-:Y:S05]  /*34c0*/  BSYNC.RECONVERGENT B1 ;  /* 0x0000000000017941 */ /* 0x000fea0003800200 */
.L_x_1926:
[----:B------:R-:W-:Y:S04]  /*34d0*/  BSSY.RECONVERGENT B1, `(.L_x_1928) ;  /* 0x000001e000017945 */ /* 0x000fe80003800200 */
[----:B------:R-:W-:Y:S05]  /*34e0*/  @P6 BRA `(.L_x_1929) ;  /* 0x0000000000706947 */ /* 0x000fea0003800000 */
[--C-:B------:R-:W-:Y:S01]  /*34f0*/  FADD.FTZ R55, R55, -R28.reuse ;  /* 0x8000001c37377221 */ /* 0x100fe20000010000 */
[----:B--234-:R-:W-:Y:S01]  /*3500*/  FADD.FTZ R21, R42, -R28 ;  /* 0x8000001c2a157221 */ /* 0x01cfe20000010000 */
        /* <DEDUP_REMOVED lines=26> */
.L_x_1929:
[----:B------:R-:W-:Y:S05]  /*36b0*/  BSYNC.RECONVERGENT B1 ;  /* 0x0000000000017941 */ /* 0x000fea0003800200 */
.L_x_1928:
[----:B------:R-:W-:Y:S04]  /*36c0*/  BSSY.RECONVERGENT B1, `(.L_x_1930) ;  /* 0x000001e000017945 */ /* 0x000fe80003800200 */
[----:B------:R-:W-:Y:S05]  /*36d0*/  @P1 BRA `(.L_x_1931) ;  /* 0x0000000000701947 */ /* 0x000fea0003800000 */
[--C-:B0-234-:R-:W-:Y:S01]  /*36e0*/  FADD.FTZ R21, R44, -R28.reuse ;  /* 0x8000001c2c157221 */ /* 0x11dfe20000010000 */
[----:B------:R-:W-:Y:S01]  /*36f0*/  FADD.FTZ R57, R57, -R28 ;  /* 0x8000001c39397221 */ /* 0x000fe20000010000 */
[----:B------:R-:W0:Y:S01]  /*3700*/  LDCU.64 UR4, c[0x0][0x3e0] ;  /* 0x00007c00ff0477ac */ /* 0x000e220008000a00 */
[----:B------:R-:W-:Y:S01]  /*3710*/  MOV R22, R70 ;  /* 0x0000004600167202 */ /* 0x000fe20000000f00 */
[-C--:B-1----:R-:W-:Y:S01]  /*3720*/  FMUL.FTZ R21, R21, R24.reuse ;  /* 0x0000001815157220 */ /* 0x082fe20000410000 */
[----:B------:R-:W-:Y:S01]  /*3730*/  FMUL.FTZ R14, R57, R24 ;  /* 0x00000018390e7220 */ /* 0x000fe20000410000 */
[----:B------:R-:W1:Y:S01]  /*3740*/  LDCU.64 UR8, c[0x0][0x380] ;  /* 0x00007000ff0877ac */ /* 0x000e620008000a00 */
[----:B------:R-:W-:Y:S01]  /*3750*/  MOV R23, R69 ;  /* 0x0000004500177202 */ /* 0x000fe20000000f00 */
[----:B-----5:R-:W-:Y:S01]  /*3760*/  FFMA.FTZ R21, R16, R21, R18 ;  /* 0x0000001510157223 */ /* 0x020fe20000010012 */
[----:B------:R-:W-:-:S03]  /*3770*/  FFMA.FTZ R26, R17, R14, R19 ;  /* 0x0000000e111a7223 */ /* 0x000fc60000010013 */
[----:B------:R-:W-:Y:S01]  /*3780*/  FMUL.FTZ R12, R21, -1.4426950216293334961 ;  /* 0xbfb8aa3b150c7820 */ /* 0x000fe20000410000 */
[----:B------:R-:W-:-:S05]  /*3790*/  FMUL.FTZ R20, R26, -1.4426950216293334961 ;  /* 0xbfb8aa3b1a147820 */ /* 0x000fca0000410000 */
[----:B------:R-:W2:Y:S01]  /*37a0*/  MUFU.EX2 R12, R12 ;  /* 0x0000000c000c7308 */ /* 0x000ea20000000800 */
[----:B0-----:R-:W-:-:S03]  /*37b0*/  IMAD R27, R41, UR4, RZ ;  /* 0x00000004291b7c24 */ /* 0x001fc6000f8e02ff */
[----:B------:R-:W0:Y:S01]  /*37c0*/  MUFU.EX2 R20, R20 ;  /* 0x0000001400147308 */ /* 0x000e220000000800 */
[----:B------:R-:W-:-:S04]  /*37d0*/  IMAD.WIDE.U32 R22, R58, UR4, R22 ;  /* 0x000000043a167c25 */ /* 0x000fc8000f8e0016 */
[----:B------:R-:W-:Y:S02]  /*37e0*/  IMAD R29, R58, UR5, R27 ;  /* 0x000000053a1d7c24 */ /* 0x000fe4000f8e021b */
[----:B--2---:R-:W-:-:S03]  /*37f0*/  FADD.FTZ R14, R12, 1 ;  /* 0x3f8000000c0e7421 */ /* 0x004fc60000010000 */
[----:B------:R-:W-:Y:S01]  /*3800*/  IADD3 R29, PT, PT, R23, R29, RZ ;  /* 0x0000001d171d7210 */ /* 0x000fe20007ffe0ff */
[----:B0-----:R-:W-:Y:S01]  /*3810*/  FADD.FTZ R25, R20, 1 ;  /* 0x3f80000014197421 */ /* 0x001fe20000010000 */
        /* <DEDUP_REMOVED lines=8> */
.L_x_1931:
[----:B------:R-:W-:Y:S05]  /*38a0*/  BSYNC.RECONVERGENT B1 ;  /* 0x0000000000017941 */ /* 0x000fea0003800200 */
.L_x_1930:
[----:B------:R-:W-:Y:S04]  /*38b0*/  BSSY.RECONVERGENT B1, `(.L_x_1932) ;  /* 0x000001e000017945 */ /* 0x000fe80003800200 */
[----:B------:R-:W-:Y:S05]  /*38c0*/  @P2 BRA `(.L_x_1933) ;  /* 0x0000000000702947 */ /* 0x000fea0003800000 */
[--C-:B------:R-:W-:Y:S01]  /*38d0*/  FADD.FTZ R59, R59, -R28.reuse ;  /* 0x8000001c3b3b7221 */ /* 0x100fe20000010000 */
[----:B0-234-:R-:W-:Y:S01]  /*38e0*/  FADD.FTZ R21, R46, -R28 ;  /* 0x8000001c2e157221 */ /* 0x01dfe20000010000 */
        /* <DEDUP_REMOVED lines=26> */
.L_x_1933:
[----:B------:R-:W-:Y:S05]  /*3a90*/  BSYNC.RECONVERGENT B1 ;  /* 0x0000000000017941 */ /* 0x000fea0003800200 */
.L_x_1932:
        /* <DEDUP_REMOVED lines=30> */
.L_x_1935:
[----:B------:R-:W-:Y:S05]  /*3c80*/  BSYNC.RECONVERGENT B1 ;  /* 0x0000000000017941 */ /* 0x000fea0003800200 */
.L_x_1934:
[----:B------:R-:W-:Y:S05]  /*3c90*/  @P4 BRA `(.L_x_1921) ;  /* 0x00000000006c4947 */ /* 0x000fea0003800000 */
[--C-:B------:R-:W-:Y:S01]  /*3ca0*/  FADD.FTZ R63, R63, -R28.reuse ;  /* 0x8000001c3f3f7221 */ /* 0x100fe20000010000 */
[----:B0-234-:R-:W-:Y:S01]  /*3cb0*/  FADD.FTZ R21, R50, -R28 ;  /* 0x8000001c32157221 */ /* 0x01dfe20000010000 */
[----:B------:R-:W0:Y:S01]  /*3cc0*/  LDCU.64 UR4, c[0x0][0x3e0] ;  /* 0x00007c00ff0477ac */ /* 0x000e220008000a00 */
[----:B------:R-:W-:Y:S01]  /*3cd0*/  MOV R68, R70 ;  /* 0x0000004600447202 */ /* 0x000fe20000000f00 */
[-C--:B-1----:R-:W-:Y:S01]  /*3ce0*/  FMUL.FTZ R63, R63, R24.reuse ;  /* 0x000000183f3f7220 */ /* 0x082fe20000410000 */
        /* <DEDUP_REMOVED lines=22> */
.L_x_1921:
[----:B------:R-:W-:Y:S05]  /*3e50*/  BSYNC.RECONVERGENT B0 ;  /* 0x0000000000007941 */ /* 0x000fea0003800200 */
.L_x_1905:
[----:B------:R-:W1:Y:S01]  /*3e60*/  LDCU UR4, c[0x0][0x3f8] ;  /* 0x00007f00ff0477ac */ /* 0x000e620008000800 */
[----:B------:R-:W-:Y:S02]  /*3e70*/  IADD3 R8, PT, PT, R5, R8, RZ ;  /* 0x0000000805087210 */ /* 0x000fe40007ffe0ff */
[----:B------:R-:W-:Y:S01]  /*3e80*/  IADD3 R6, PT, PT, R6, 0x1, RZ ;  /* 0x0000000106067810 */ /* 0x000fe20007ffe0ff */
[----:B------:R-:W1:Y:S02]  /*3e90*/  LDCU UR5, c[0x0][0x3c8] ;  /* 0x00007900ff0577ac */ /* 0x000e640008000800 */
[----:B-1----:R-:W-:-:S06]  /*3ea0*/  UIMAD UR4, UR4, UR5, URZ ;  /* 0x00000005040472a4 */ /* 0x002fcc000f8e02ff */
[----:B------:R-:W-:-:S13]  /*3eb0*/  ISETP.GE.AND P1, PT, R8, UR4, PT ;  /* 0x0000000408007c0c */ /* 0x000fda000bf26270 */
[----:B------:R-:W-:Y:S05]  /*3ec0*/  @!P1 BRA `(.L_x_1936) ;  /* 0xffffffc400009947 */ /* 0x000fea000383ffff */
[----:B------:R-:W-:Y:S05]  /*3ed0*/  EXIT ;  /* 0x000000000000794d */ /* 0x000fea0003800000 */
.L_x_1937:
        /* <DEDUP_REMOVED lines=10> */
.L_x_4530:


//--------------------- .text._Z35group_norm_nhwc_fwd_one_pass_kernelI11Bf16IOFp32WLi256ELi84ELi672EEv26Group_norm_nhwc_fwd_params --------------------------
	.section	.text._Z35group_norm_nhwc_fwd_one_pass_kernelI11Bf16IOFp32WLi256ELi84ELi672EEv26Group_norm_nhwc_fwd_params,"ax",@progbits
	.align	128
        .global         _Z35group_norm_nhwc_fwd_one_pass_kernelI11Bf16IOFp32WLi256ELi84ELi672EEv26Group_norm_nhwc_fwd_params
        .type           _Z35group_norm_nhwc_fwd_one_pass_kernelI11Bf16IOFp32WLi256ELi84ELi672EEv26Group_norm_nhwc_fwd_params,@function
        .size           _Z35group_norm_nhwc_fwd_one_pass_kernelI11Bf16IOFp32WLi256ELi84ELi672EEv26Group_norm_nhwc_fwd_params,(.L_x_4531 - _Z35group_norm_nhwc_fwd_one_pass_kernelI11Bf16IOFp32WLi256ELi84ELi672EEv26Group_norm_nhwc_fwd_params)
        .other          _Z35group_norm_nhwc_fwd_one_pass_kernelI11Bf16IOFp32WLi256ELi84ELi672EEv26Group_norm_nhwc_fwd_params,@"STO_CUDA_ENTRY STV_DEFAULT"
_Z35group_norm_nhwc_fwd_one_pass_kernelI11Bf16IOFp32WLi256ELi84ELi672EEv26Group_norm_nhwc_fwd_params:
.text._Z35group_norm_nhwc_fwd_one_pass_kernelI11Bf16IOFp32WLi256ELi84ELi672EEv26Group_norm_nhwc_fwd_params:
        /* <DEDUP_REMOVED lines=10> */
[----:B------:R-:W-:Y:S01]  /*00a0*/  HFMA2 R62, -RZ, RZ, 0, 0 ;  /* 0x00000000ff3e7431 */ /* 0x000fe200000001ff */
[----:B------:R-:W3:Y:S01]  /*00b0*/  S2R R58, SR_CTAID.X ;  /* 0x00000000003a7919 */ /* 0x000ee20000002500 */
[----:B------:R-:W4:Y:S01]  /*00c0*/  LDCU.64 UR6, c[0x0][0x388] ;  /* 0x00007100ff0677ac */ /* 0x000f220008000a00 */
[----:B------:R-:W-:Y:S01]  /*00d0*/  MOV R61, R60 ;  /* 0x0000003c003d7202 */ /* 0x000fe20000000f00 */
[----:B------:R-:W1:Y:S01]  /*00e0*/  S2R R56, SR_LANEID ;  /* 0x0000000000387919 */ /* 0x000e620000000000 */
[----:B----4-:R-:W-:Y:S02]  /*00f0*/  ISETP.NE.U32.AND P1, PT, RZ, UR6, PT ;  /* 0x00000006ff007c0c */ /* 0x010fe4000bf25070 */
[----:B0-----:R-:W-:-:S02]  /*0100*/  LOP3.LUT R0, R59, 0xffff, RZ, 0xc0, !PT ;  /* 0x0000ffff3b007812 */ /* 0x001fc400078ec0ff */
[----:B---3--:R-:W-:-:S03]  /*0110*/  LOP3.LUT P0, RZ, R59, R58, RZ, 0xfc, !PT ;  /* 0x0000003a3bff7212 */ /* 0x008fc6000780fcff */
[----:B------:R-:W-:Y:S01]  /*0120*/  IMAD R0, R0, 0x619, RZ ;  /* 0x0000061900007824 */ /* 0x000fe200078e02ff */
[----:B------:R-:W-:Y:S01]  /*0130*/  ISETP.NE.AND.EX P0, PT, RZ, UR7, !P0, P1 ;  /* 0x00000007ff007c0c */ /* 0x000fe2000c705310 */
[----:B------:R-:W0:Y:S03]  /*0140*/  LDCU.64 UR6, c[0x0][0x358] ;  /* 0x00006b00ff0677ac */ /* 0x000e260008000a00 */
[----:B------:R-:W-:-:S04]  /*0150*/  SHF.R.U32.HI R71, RZ, 0x10, R0 ;  /* 0x00000010ff477819 */ /* 0x000fc80000011600 */
[----:B------:R-:W-:Y:S01]  /*0160*/  PRMT R0, R71, 0x9910, RZ ;  /* 0x0000991047007816 */ /* 0x000fe200000000ff */
[----:B-1----:R-:W-:-:S04]  /*0170*/  IMAD R64, R58, UR4, R71 ;  /* 0x000000043a407c24 */ /* 0x002fc8000f8e0247 */
[----:B------:R-:W-:Y:S01]  /*0180*/  IMAD R0, R0, 0x2a, RZ ;  /* 0x0000002a00007824 */ /* 0x000fe200078e02ff */
[C---:B------:R-:W-:Y:S02]  /*0190*/  IADD3 R70, PT, PT, R64.reuse, 0x30, RZ ;  /* 0x0000003040467810 */ /* 0x040fe40007ffe0ff */
[C---:B------:R-:W-:Y:S02]  /*01a0*/  IADD3 R69, PT, PT, R64.reuse, 0x70, RZ ;  /* 0x0000007040457810 */ /* 0x040fe40007ffe0ff */
[----:B------:R-:W-:Y:S02]  /*01b0*/  IADD3 R0, PT, PT, RZ, -R0, RZ ;  /* 0x80000000ff007210 */ /* 0x000fe40007ffe0ff */
[----:B------:R-:W-:Y:S02]  /*01c0*/  IADD3 R68, PT, PT, R64, 0x80, RZ ;  /* 0x0000008040447810 */ /* 0x000fe40007ffe0ff */
[----:B------:R-:W-:Y:S02]  /*01d0*/  PRMT R0, R0, 0x7710, RZ ;  /* 0x0000771000007816 */ /* 0x000fe400000000ff */
[----:B------:R-:W-:-:S02]  /*01e0*/  IADD3 R67, PT, PT, R64, 0x90, RZ ;  /* 0x0000009040437810 */ /* 0x000fc40007ffe0ff */
[C---:B------:R-:W-:Y:S02]  /*01f0*/  IADD3 R66, PT, PT, R64.reuse, 0xb0, RZ ;  /* 0x000000b040427810 */ /* 0x040fe40007ffe0ff */
[C---:B------:R-:W-:Y:S02]  /*0200*/  IADD3 R65, PT, PT, R64.reuse, 0xc0, RZ ;  /* 0x000000c040417810 */ /* 0x040fe40007ffe0ff */
[----:B------:R-:W-:Y:S02]  /*0210*/  IADD3 R64, PT, PT, R64, 0xe0, RZ ;  /* 0x000000e040407810 */ /* 0x000fe40007ffe0ff */
[----:B------:R-:W-:Y:S02]  /*0220*/  IADD3 R63, PT, PT, R0, R59, RZ ;  /* 0x0000003b003f7210 */ /* 0x000fe40007ffe0ff */
[----:B------:R-:W-:Y:S02]  /*0230*/  SHF.R.S32.HI R55, RZ, 0x1f, R70 ;  /* 0x0000001fff377819 */ /* 0x000fe40000011446 */
[----:B------:R-:W-:-:S02]  /*0240*/  SHF.R.S32.HI R54, RZ, 0x1f, R69 ;  /* 0x0000001fff367819 */ /* 0x000fc40000011445 */
[----:B------:R-:W-:Y:S02]  /*0250*/  SHF.R.S32.HI R53, RZ, 0x1f, R68 ;  /* 0x0000001fff357819 */ /* 0x000fe40000011444 */
[----:B------:R-:W-:Y:S02]  /*0260*/  SHF.R.S32.HI R52, RZ, 0x1f, R67 ;  /* 0x0000001fff347819 */ /* 0x000fe40000011443 */
[----:B------:R-:W-:Y:S02]  /*0270*/  SHF.R.S32.HI R51, RZ, 0x1f, R66 ;  /* 0x0000001fff337819 */ /* 0x000fe40000011442 */
[----:B------:R-:W-:Y:S02]  /*0280*/  SHF.R.S32.HI R50, RZ, 0x1f, R65 ;  /* 0x0000001fff327819 */ /* 0x000fe40000011441 */
[----:B------:R-:W-:Y:S02]  /*0290*/  SHF.R.S32.HI R0, RZ, 0x1f, R64 ;  /* 0x0000001fff007819 */ /* 0x000fe40000011440 */
[----:B0-2---:R-:W-:-:S07]  /*02a0*/  SHF.L.U32 R63, R63, 0x1, RZ ;  /* 0x000000013f3f7819 */ /* 0x005fce00000006ff */
.L_x_2013:
[----:B0-----:R-:W0:Y:S01]  /*02b0*/  LDC R8, c[0x0][0x3f8] ;  /* 0x0000fe00ff087b82 */ /* 0x001e220000000800 */
[----:B------:R-:W1:Y:S01]  /*02c0*/  LDCU UR8, c[0x0][0x404] ;  /* 0x00008080ff0877ac */ /* 0x000e620008000800 */
[----:B------:R-:W-:Y:S01]  /*02d0*/  LOP3.LUT R75, R63, 0xffff, RZ, 0xc0, !PT ;  /* 0x0000ffff3f4b7812 */ /* 0x000fe200078ec0ff */
[----:B--2---:R-:W2:Y:S01]  /*02e0*/  LDCU.64 UR4, c[0x0][0x3e8] ;  /* 0x00007d00ff0477ac */ /* 0x004ea20008000a00 */
[----:B-1----:R-:W-:Y:S01]  /*02f0*/  IMAD R15, R58, UR8, R71 ;  /* 0x000000083a0f7c24 */ /* 0x002fe2000f8e0247 */
[----:B------:R-:W1:Y:S01]  /*0300*/  LDCU.64 UR8, c[0x0][0x3f0] ;  /* 0x00007e00ff0877ac */ /* 0x000e620008000a00 */
[----:B0--34-:R-:W-:-:S03]  /*0310*/  IABS R5, R8 ;  /* 0x0000000800057213 */ /* 0x019fc60000000000 */
[C---:B--2---:R-:W-:Y:S01]  /*0320*/  ISETP.GE.U32.AND P2, PT, R15.reuse, UR4, PT ;  /* 0x000000040f007c0c */ /* 0x044fe2000bf46070 */
[----:B------:R-:W0:Y:S01]  /*0330*/  I2F.RP R4, R5 ;  /* 0x0000000500047306 */ /* 0x000e220000209400 */
[C---:B------:R-:W-:Y:S02]  /*0340*/  IADD3 R9, PT, PT, R15.reuse, 0x10, RZ ;  /* 0x000000100f097810 */ /* 0x040fe40007ffe0ff */
[----:B-----5:R-:W-:Y:S02]  /*0350*/  IADD3 R17, PT, PT, R15, 0x20, RZ ;  /* 0x000000200f117810 */ /* 0x020fe40007ffe0ff */
[----:B------:R-:W-:Y:S02]  /*0360*/  SHF.R.S32.HI R11, RZ, 0x1f, R9 ;  /* 0x0000001fff0b7819 */ /* 0x000fe40000011409 */
[----:B------:R-:W-:Y:S02]  /*0370*/  ISETP.GE.U32.AND P6, PT, R17, UR4, PT ;  /* 0x0000000411007c0c */ /* 0x000fe4000bfc6070 */
[----:B------:R-:W-:-:S02]  /*0380*/  SHF.R.S32.HI R29, RZ, 0x1f, R17 ;  /* 0x0000001fff1d7819 */ /* 0x000fc40000011411 */
[----:B------:R-:W-:Y:S02]  /*0390*/  IADD3 R25, PT, PT, R15, 0x40, RZ ;  /* 0x000000400f197810 */ /* 0x000fe40007ffe0ff */
[----:B------:R-:W-:Y:S01]  /*03a0*/  ISETP.GE.AND.EX P6, PT, R29, UR5, PT, P6 ;  /* 0x000000051d007c0c */ /* 0x000fe2000bfc6360 */
[----:B0-----:R-:W0:Y:S01]  /*03b0*/  MUFU.RCP R4, R4 ;  /* 0x0000000400047308 */ /* 0x001e220000001000 */
[----:B------:R-:W-:Y:S02]  /*03c0*/  SHF.R.S32.HI R27, RZ, 0x1f, R25 ;  /* 0x0000001fff1b7819 */ /* 0x000fe40000011419 */
[----:B0-----:R-:W-:-:S05]  /*03d0*/  IADD3 R2, PT, PT, R4, 0xffffffe, RZ ;  /* 0x0ffffffe04027810 */ /* 0x001fca0007ffe0ff */
[----:B------:R0:W2:Y:S02]  /*03e0*/  F2I.FTZ.U32.TRUNC.NTZ R3, R2 ;  /* 0x0000000200037305 */ /* 0x0000a4000021f000 */
[----:B0-----:R-:W-:Y:S02]  /*03f0*/  MOV R2, RZ ;  /* 0x000000ff00027202 */ /* 0x001fe40000000f00 */
[----:B--2---:R-:W-:-:S05]  /*0400*/  IADD3 R6, PT, PT, RZ, -R3, RZ ;  /* 0x80000003ff067210 */ /* 0x004fca0007ffe0ff */
[----:B------:R-:W-:Y:S01]  /*0410*/  IMAD R7, R6, R5, RZ ;  /* 0x0000000506077224 */ /* 0x000fe200078e02ff */
[----:B------:R-:W-:-:S03]  /*0420*/  IABS R6, R61 ;  /* 0x0000003d00067213 */ /* 0x000fc60000000000 */
[----:B------:R-:W-:Y:S01]  /*0430*/  IMAD.HI.U32 R3, R3, R7, R2 ;  /* 0x0000000703037227 */ /* 0x000fe200078e0002 */
[----:B------:R-:W-:-:S04]  /*0440*/  LOP3.LUT R2, R61, R8, RZ, 0x3c, !PT ;  /* 0x000000083d027212 */ /* 0x000fc800078e3cff */
[----:B------:R-:W-:Y:S01]  /*0450*/  ISETP.GE.AND P3, PT, R2, RZ, PT ;  /* 0x000000ff0200720c */ /* 0x000fe20003f66270 */
[----:B------:R-:W-:-:S05]  /*0460*/  IMAD.HI.U32 R3, R3, R6, RZ ;  /* 0x0000000603037227 */ /* 0x000fca00078e00ff */
[----:B------:R-:W-:-:S05]  /*0470*/  IADD3 R4, PT, PT, -R3, RZ, RZ ;  /* 0x000000ff03047210 */ /* 0x000fca0007ffe1ff */
[----:B------:R-:W-:-:S05]  /*0480*/  IMAD R4, R5, R4, R6 ;  /* 0x0000000405047224 */ /* 0x000fca00078e0206 */
[----:B------:R-:W-:-:S13]  /*0490*/  ISETP.GT.U32.AND P1, PT, R5, R4, PT ;  /* 0x000000040500720c */ /* 0x000fda0003f24070 */
[-C--:B------:R-:W-:Y:S02]  /*04a0*/  @!P1 IADD3 R4, PT, PT, R4, -R5.reuse, RZ ;  /* 0x8000000504049210 */ /* 0x080fe40007ffe0ff */
[----:B------:R-:W-:Y:S02]  /*04b0*/  @!P1 IADD3 R3, PT, PT, R3, 0x1, RZ ;  /* 0x0000000103039810 */ /* 0x000fe40007ffe0ff */
[----:B------:R-:W-:Y:S02]  /*04c0*/  ISETP.GE.U32.AND P4, PT, R4, R5, PT ;  /* 0x000000050400720c */ /* 0x000fe40003f86070 */
[----:B------:R-:W-:Y:S02]  /*04d0*/  ISETP.NE.AND P1, PT, R8, RZ, PT ;  /* 0x000000ff0800720c */ /* 0x000fe40003f25270 */
[----:B------:R-:W-:-:S04]  /*04e0*/  SHF.R.S32.HI R5, RZ, 0x1f, R15 ;  /* 0x0000001fff057819 */ /* 0x000fc8000001140f */
[----:B------:R-:W-:-:S05]  /*04f0*/  ISETP.GE.AND.EX P2, PT, R5, UR5, PT, P2 ;  /* 0x0000000505007c0c */ /* 0x000fca000bf46320 */
[----:B------:R-:W-:Y:S02]  /*0500*/  @P4 IADD3 R3, PT, PT, R3, 0x1, RZ ;  /* 0x0000000103034810 */ /* 0x000fe40007ffe0ff */
[----:B------:R-:W-:Y:S02]  /*0510*/  ISETP.GE.U32.AND P4, PT, R9, UR4, PT ;  /* 0x0000000409007c0c */ /* 0x000fe4000bf86070 */
[----:B------:R-:W-:Y:S02]  /*0520*/  @!P3 IADD3 R3, PT, PT, -R3, RZ, RZ ;  /* 0x000000ff0303b210 */ /* 0x000fe40007ffe1ff */
[----:B------:R-:W-:Y:S02]  /*0530*/  ISETP.GE.AND.EX P4, PT, R11, UR5, PT, P4 ;  /* 0x000000050b007c0c */ /* 0x000fe4000bf86340 */
[----:B------:R-:W-:Y:S01]  /*0540*/  @!P1 LOP3.LUT R3, RZ, R8, RZ, 0x33, !PT ;  /* 0x00000008ff039212 */ /* 0x000fe200078e33ff */
[----:B------:R-:W0:Y:S03]  /*0550*/  @!P2 LDC.64 R12, c[0x0][0x3e0] ;  /* 0x0000f800ff0cab82 */ /* 0x000e260000000a00 */
[----:B------:R-:W-:-:S02]  /*0560*/  IADD3 R72, PT, PT, -R3, RZ, RZ ;  /* 0x000000ff03487210 */ /* 0x000fc40007ffe1ff */
[----:B------:R-:W-:-:S03]  /*0570*/  SHF.R.S32.HI R2, RZ, 0x1f, R3 ;  /* 0x0000001fff027819 */ /* 0x000fc60000011403 */
[----:B------:R-:W-:Y:S01]  /*0580*/  IMAD R72, R8, R72, R61 ;  /* 0x0000004808487224 */ /* 0x000fe200078e023d */
[----:B------:R-:W2:Y:S01]  /*0590*/  @!P2 LDC.64 R20, c[0x0][0x390] ;  /* 0x0000e400ff14ab82 */ /* 0x000ea20000000a00 */
[----:B-1----:R-:W-:Y:S02]  /*05a0*/  IMAD R2, R2, UR8, RZ ;  /* 0x0000000802027c24 */ /* 0x002fe4000f8e02ff */
[----:B------:R-:W-:Y:S02]  /*05b0*/  IMAD R72, R72, 0x54, RZ ;  /* 0x0000005448487824 */ /* 0x000fe400078e02ff */
[----:B------:R-:W-:-:S03]  /*05c0*/  IMAD R77, R3, UR9, R2 ;  /* 0x00000009034d7c24 */ /* 0x000fc6000f8e0202 */
[----:B------:R-:W1:Y:S01]  /*05d0*/  @!P4 LDC.64 R6, c[0x0][0x3e0] ;  /* 0x0000f800ff06cb82 */ /* 0x000e620000000a00 */
[----:B------:R-:W-:-:S04]  /*05e0*/  IADD3 R74, P1, PT, R72, R75, RZ ;  /* 0x0000004b484a7210 */ /* 0x000fc80007f3e0ff */
[----:B------:R-:W-:Y:S02]  /*05f0*/  LEA.HI.X.SX32 R75, R72, RZ, 0x1, P1 ;  /* 0x000000ff484b7211 */ /* 0x000fe400008f0eff */
[----:B------:R-:W-:Y:S01]  /*0600*/  ISETP.GE.U32.AND P1, PT, R25, UR4, PT ;  /* 0x0000000419007c0c */ /* 0x000fe2000bf26070 */
[----:B------:R-:W3:Y:S01]  /*0610*/  @!P4 LDC.64 R18, c[0x0][0x390] ;  /* 0x0000e400ff12cb82 */ /* 0x000ee20000000a00 */
[----:B0-----:R-:W-:Y:S02]  /*0620*/  @!P2 IMAD R4, R5, R12, RZ ;  /* 0x0000000c0504a224 */ /* 0x001fe400078e02ff */
[----:B------:R-:W-:Y:S01]  /*0630*/  IMAD.WIDE.U32 R74, R3, UR8, R74 ;  /* 0x00000008034a7c25 */ /* 0x000fe2000f8e004a */
[----:B------:R-:W-:-:S03]  /*0640*/  ISETP.GE.AND.EX P1, PT, R27, UR5, PT, P1 ;  /* 0x000000051b007c0c */ /* 0x000fc6000bf26310 */
[----:B------:R-:W-:Y:S01]  /*0650*/  @!P2 IMAD R23, R15, R13, R4 ;  /* 0x0000000d0f17a224 */ /* 0x000fe200078e0204 */
[----:B------:R-:W0:Y:S01]  /*0660*/  @!P6 LDC.64 R2, c[0x0][0x3e0] ;  /* 0x0000f800ff02eb82 */ /* 0x000e220000000a00 */
[----:B------:R-:W-:Y:S02]  /*0670*/  IADD3 R77, PT, PT, R75, R77, RZ ;  /* 0x0000004d4b4d7210 */ /* 0x000fe40007ffe0ff */
[-C--:B------:R-:W-:Y:S02]  /*0680*/  @!P2 MOV R76, R74.reuse ;  /* 0x0000004a004ca202 */ /* 0x080fe40000000f00 */
[----:B------:R-:W-:Y:S02]  /*0690*/  @!P4 MOV R4, R74 ;  /* 0x0000004a0004c202 */ /* 0x000fe40000000f00 */
[----:B------:R-:W-:Y:S01]  /*06a0*/  @!P4 MOV R5, R77 ;  /* 0x0000004d0005c202 */ /* 0x000fe20000000f00 */
[----:B-1----:R-:W-:Y:S01]  /*06b0*/  @!P4 IMAD R8, R11, R6, RZ ;  /* 0x000000060b08c224 */ /* 0x002fe200078e02ff */
[C---:B------:R-:W-:Y:S01]  /*06c0*/  IADD3 R11, PT, PT, R15.reuse, 0x50, RZ ;  /* 0x000000500f0b7810 */ /* 0x040fe20007ffe0ff */
[----:B------:R-:W-:-:S03]  /*06d0*/  @!P2 IMAD.WIDE.U32 R12, R15, R12, R76 ;  /* 0x0000000c0f0ca225 */ /* 0x000fc600078e004c */
[----:B------:R-:W-:Y:S01]  /*06e0*/  ISETP.GE.U32.AND P3, PT, R11, UR4, PT ;  /* 0x000000040b007c0c */ /* 0x000fe2000bf66070 */
[----:B------:R-:W-:Y:S01]  /*06f0*/  @!P4 IMAD R31, R9, R7, R8 ;  /* 0x00000007091fc224 */ /* 0x000fe200078e0208 */
[----:B------:R-:W-:Y:S01]  /*0700*/  @!P2 IADD3 R10, PT, PT, R13, R23, RZ ;  /* 0x000000170d0aa210 */ /* 0x000fe20007ffe0ff */
[----:B------:R-:W-:Y:S01]  /*0710*/  @!P4 IMAD.WIDE.U32 R6, R9, R6, R4 ;  /* 0x000000060906c225 */ /* 0x000fe200078e0004 */
[C---:B--2---:R-:W-:Y:S01]  /*0720*/  @!P2 LEA R20, P5, R12.reuse, R20, 0x1 ;  /* 0x000000140c14a211 */ /* 0x044fe200078a08ff */
[----:B------:R-:W1:Y:S01]  /*0730*/  @!P6 LDC.64 R8, c[0x0][0x390] ;  /* 0x0000e400ff08eb82 */ /* 0x000e620000000a00 */
[----:B------:R-:W-:Y:S02]  /*0740*/  SHF.R.S32.HI R37, RZ, 0x1f, R11 ;  /* 0x0000001fff257819 */ /* 0x000fe4000001140b */
[----:B------:R-:W-:Y:S02]  /*0750*/  @!P2 LEA.HI.X R21, R12, R21, R10, 0x1, P5 ;  /* 0x000000150c15a211 */ /* 0x000fe400028f0c0a */
[----:B------:R-:W-:Y:S01]  /*0760*/  @!P4 IADD3 R7, PT, PT, R7, R31, RZ ;  /* 0x0000001f0707c210 */ /* 0x000fe20007ffe0ff */
[----:B0-----:R-:W-:Y:S01]  /*0770*/  @!P6 IMAD R12, R29, R2, RZ ;  /* 0x000000021d0ce224 */ /* 0x001fe200078e02ff */
[----:B---3--:R-:W-:Y:S01]  /*0780*/  @!P4 LEA R18, P5, R6, R18, 0x1 ;  /* 0x000000120612c211 */ /* 0x008fe200078a08ff */
[----:B------:R-:W0:Y:S01]  /*0790*/  @!P1 LDC.64 R4, c[0x0][0x3e0] ;  /* 0x0000f800ff049b82 */ /* 0x000e220000000a00 */
[----:B------:R-:W-:-:S02]  /*07a0*/  ISETP.GE.AND.EX P3, PT, R37, UR5, PT, P3 ;  /* 0x0000000525007c0c */ /* 0x000fc4000bf66330 */
[----:B------:R-:W-:Y:S02]  /*07b0*/  @!P4 LEA.HI.X R19, R6, R19, R7, 0x1, P5 ;  /* 0x000000130613c211 */ /* 0x000fe400028f0c07 */
[----:B------:R-:W-:Y:S02]  /*07c0*/  @!P6 MOV R6, R74 ;  /* 0x0000004a0006e202 */ /* 0x000fe40000000f00 */
[----:B------:R-:W-:Y:S01]  /*07d0*/  @!P6 MOV R7, R77 ;  /* 0x0000004d0007e202 */ /* 0x000fe20000000f00 */
[----:B------:R-:W-:Y:S01]  /*07e0*/  @!P6 IMAD R29, R17, R3, R12 ;  /* 0x00000003111de224 */ /* 0x000fe200078e020c */
[----:B------:R-:W-:Y:S02]  /*07f0*/  IADD3 R23, PT, PT, R15, 0x60, RZ ;  /* 0x000000600f177810 */ /* 0x000fe40007ffe0ff */
[----:B------:R-:W-:Y:S01]  /*0800*/  MOV R10, RZ ;  /* 0x000000ff000a7202 */ /* 0x000fe20000000f00 */
[----:B------:R-:W-:Y:S02]  /*0810*/  @!P6 IMAD.WIDE.U32 R2, R17, R2, R6 ;  /* 0x000000021102e225 */ /* 0x000fe400078e0006 */
[----:B------:R-:W2:Y:S01]  /*0820*/  @!P1 LDC.64 R16, c[0x0][0x390] ;  /* 0x0000e400ff109b82 */ /* 0x000ea20000000a00 */
[----:B------:R-:W-:-:S02]  /*0830*/  ISETP.GE.U32.AND P5, PT, R23, UR4, PT ;  /* 0x0000000417007c0c */ /* 0x000fc4000bfa6070 */
[----:B------:R-:W-:Y:S01]  /*0840*/  SHF.R.S32.HI R33, RZ, 0x1f, R23 ;  /* 0x0000001fff217819 */ /* 0x000fe20000011417 */
[----:B------:R3:W4:Y:S01]  /*0850*/  @!P2 LDG.E R10, desc[UR6][R20.64] ;  /* 0x00000006140aa981 */ /* 0x000722000c1e1900 */
[----:B------:R-:W-:Y:S02]  /*0860*/  @!P6 IADD3 R3, PT, PT, R3, R29, RZ ;  /* 0x0000001d0303e210 */ /* 0x000fe40007ffe0ff */
[----:B------:R-:W-:Y:S01]  /*0870*/  ISETP.GE.AND.EX P5, PT, R33, UR5, PT, P5 ;  /* 0x0000000521007c0c */ /* 0x000fe2000bfa6350 */
[----:B------:R-:W5:Y:S01]  /*0880*/  @!P3 LDC.64 R12, c[0x0][0x3e0] ;  /* 0x0000f800ff0cbb82 */ /* 0x000f620000000a00 */
[C---:B-1----:R-:W-:Y:S01]  /*0890*/  @!P6 LEA R8, P2, R2.reuse, R8, 0x1 ;  /* 0x000000080208e211 */ /* 0x042fe200078408ff */
[----:B0-----:R-:W-:Y:S01]  /*08a0*/  @!P1 IMAD R6, R27, R4, RZ ;  /* 0x000000041b069224 */ /* 0x001fe200078e02ff */
[----:B------:R-:W-:Y:S02]  /*08b0*/  IADD3 R29, PT, PT, R15, 0xa0, RZ ;  /* 0x000000a00f1d7810 */ /* 0x000fe40007ffe0ff */
[----:B------:R-:W-:-:S02]  /*08c0*/  @!P6 LEA.HI.X R9, R2, R9, R3, 0x1, P2 ;  /* 0x000000090209e211 */ /* 0x000fc400010f0c03 */
[----:B------:R-:W-:Y:S02]  /*08d0*/  @!P1 MOV R2, R74 ;  /* 0x0000004a00029202 */ /* 0x000fe40000000f00 */
[----:B------:R-:W-:Y:S01]  /*08e0*/  @!P1 MOV R3, R77 ;  /* 0x0000004d00039202 */ /* 0x000fe20000000f00 */
[C---:B---3--:R-:W-:Y:S01]  /*08f0*/  @!P1 IMAD R21, R25.reuse, R5, R6 ;  /* 0x0000000519159224 */ /* 0x048fe200078e0206 */
[----:B------:R-:W-:Y:S02]  /*0900*/  MOV R6, RZ ;  /* 0x000000ff00067202 */ /* 0x000fe40000000f00 */
[----:B------:R-:W-:Y:S01]  /*0910*/  MOV R7, RZ ;  /* 0x000000ff00077202 */ /* 0x000fe20000000f00 */
[----:B------:R-:W-:Y:S01]  /*0920*/  @!P1 IMAD.WIDE.U32 R4, R25, R4, R2 ;  /* 0x0000000419049225 */ /* 0x000fe200078e0002 */
[----:B------:R-:W-:Y:S01]  /*0930*/  ISETP.GE.U32.AND P2, PT, R29, UR4, PT ;  /* 0x000000041d007c0c */ /* 0x000fe2000bf46070 */
[----:B------:R-:W0:Y:S01]  /*0940*/  @!P3 LDC.64 R2, c[0x0][0x390] ;  /* 0x0000e400ff02bb82 */ /* 0x000e220000000a00 */
[----:B------:R-:W-:Y:S01]  /*0950*/  SHF.R.S32.HI R35, RZ, 0x1f, R29 ;  /* 0x0000001fff237819 */ /* 0x000fe2000001141d */
[----:B------:R-:W3:Y:S01]  /*0960*/  @!P6 LDG.E R6, desc[UR6][R8.64] ;  /* 0x000000060806e981 */ /* 0x000ee2000c1e1900 */
[----:B------:R-:W-:-:S02]  /*0970*/  IADD3 R27, PT, PT, R15, 0xd0, RZ ;  /* 0x000000d00f1b7810 */ /* 0x000fc40007ffe0ff */
[----:B------:R-:W-:Y:S01]  /*0980*/  ISETP.GE.AND.EX P2, PT, R35, UR5, PT, P2 ;  /* 0x0000000523007c0c */ /* 0x000fe2000bf46320 */
[----:B------:R1:W3:Y:S02]  /*0990*/  @!P4 LDG.E R7, desc[UR6][R18.64] ;  /* 0x000000061207c981 */ /* 0x0002e4000c1e1900 */
[----:B------:R-:W0:Y:S01]  /*09a0*/  @!P5 LDC.64 R24, c[0x0][0x3e0] ;  /* 0x0000f800ff18db82 */ /* 0x000e220000000a00 */
[----:B------:R-:W-:Y:S02]  /*09b0*/  @!P1 IADD3 R5, PT, PT, R5, R21, RZ ;  /* 0x0000001505059210 */ /* 0x000fe40007ffe0ff */
[C---:B--2---:R-:W-:Y:S02]  /*09c0*/  @!P1 LEA R16, P6, R4.reuse, R16, 0x1 ;  /* 0x0000001004109211 */ /* 0x044fe400078c08ff */
[----:B------:R-:W-:Y:S02]  /*09d0*/  ISETP.GE.U32.AND P4, PT, R27, UR4, PT ;  /* 0x000000041b007c0c */ /* 0x000fe4000bf86070 */
[----:B------:R-:W-:Y:S01]  /*09e0*/  SHF.R.S32.HI R31, RZ, 0x1f, R27 ;  /* 0x0000001fff1f7819 */ /* 0x000fe2000001141b */
[----:B-----5:R-:W-:Y:S01]  /*09f0*/  @!P3 IMAD R14, R37, R12, RZ ;  /* 0x0000000c250eb224 */ /* 0x020fe200078e02ff */
[----:B------:R-:W-:Y:S01]  /*0a00*/  @!P1 LEA.HI.X R17, R4, R17, R5, 0x1, P6 ;  /* 0x0000001104119211 */ /* 0x000fe200030f0c05 */
[----:B-1----:R-:W1:Y:S01]  /*0a10*/  @!P5 LDC.64 R18, c[0x0][0x390] ;  /* 0x0000e400ff12db82 */ /* 0x002e620000000a00 */
[----:B------:R-:W-:-:S02]  /*0a20*/  ISETP.GE.AND.EX P4, PT, R31, UR5, PT, P4 ;  /* 0x000000051f007c0c */ /* 0x000fc4000bf86340 */
[----:B------:R-:W-:Y:S02]  /*0a30*/  @!P3 MOV R4, R74 ;  /* 0x0000004a0004b202 */ /* 0x000fe40000000f00 */
[----:B------:R-:W-:Y:S01]  /*0a40*/  @!P3 MOV R5, R77 ;  /* 0x0000004d0005b202 */ /* 0x000fe20000000f00 */
[C---:B------:R-:W-:Y:S02]  /*0a50*/  @!P3 IMAD R21, R11.reuse, R13, R14 ;  /* 0x0000000d0b15b224 */ /* 0x040fe400078e020e */
[----:B------:R-:W-:-:S03]  /*0a60*/  @!P3 IMAD.WIDE.U32 R12, R11, R12, R4 ;  /* 0x0000000c0b0cb225 */ /* 0x000fc600078e0004 */
[----:B------:R-:W2:Y:S01]  /*0a70*/  @!P2 LDC.64 R4, c[0x0][0x3e0] ;  /* 0x0000f800ff04ab82 */ /* 0x000ea20000000a00 */
[----:B------:R-:W-:Y:S02]  /*0a80*/  MOV R11, RZ ;  /* 0x000000ff000b7202 */ /* 0x000fe40000000f00 */
[----:B------:R-:W-:Y:S01]  /*0a90*/  @!P3 IADD3 R13, PT, PT, R13, R21, RZ ;  /* 0x000000150d0db210 */ /* 0x000fe20007ffe0ff */
[----:B0-----:R-:W-:Y:S01]  /*0aa0*/  @!P5 IMAD R14, R33, R24, RZ ;  /* 0x00000018210ed224 */ /* 0x001fe200078e02ff */
[----:B------:R-:W-:Y:S02]  /*0ab0*/  ISETP.GE.U32.AND P6, PT, R69, UR4, PT ;  /* 0x0000000445007c0c */ /* 0x000fe4000bfc6070 */
[----:B------:R0:W5:Y:S01]  /*0ac0*/  @!P1 LDG.E R11, desc[UR6][R16.64] ;  /* 0x00000006100b9981 */ /* 0x000162000c1e1900 */
[----:B------:R-:W2:Y:S01]  /*0ad0*/  @!P4 LDC.64 R8, c[0x0][0x3e0] ;  /* 0x0000f800ff08cb82 */ /* 0x000ea20000000a00 */
[----:B------:R-:W-:Y:S02]  /*0ae0*/  @!P3 LEA R2, P1, R12, R2, 0x1 ;  /* 0x000000020c02b211 */ /* 0x000fe400078208ff */
[----:B------:R-:W-:-:S02]  /*0af0*/  ISETP.GE.AND.EX P6, PT, R54, UR5, PT, P6 ;  /* 0x0000000536007c0c */ /* 0x000fc4000bfc6360 */
[----:B------:R-:W-:-:S03]  /*0b00*/  @!P3 LEA.HI.X R3, R12, R3, R13, 0x1, P1 ;  /* 0x000000030c03b211 */ /* 0x000fc600008f0c0d */
[----:B------:R-:W2:Y:S01]  /*0b10*/  @!P2 LDC.64 R20, c[0x0][0x390] ;  /* 0x0000e400ff14ab82 */ /* 0x000ea20000000a00 */
[----:B0-----:R-:W-:Y:S02]  /*0b20*/  @!P5 MOV R16, R74 ;  /* 0x0000004a0010d202 */ /* 0x001fe40000000f00 */
[----:B------:R-:W-:Y:S01]  /*0b30*/  @!P5 MOV R17, R77 ;  /* 0x0000004d0011d202 */ /* 0x000fe20000000f00 */
[C---:B------:R-:W-:Y:S01]  /*0b40*/  @!P5 IMAD R13, R23.reuse, R25, R14 ;  /* 0x00000019170dd224 */ /* 0x040fe200078e020e */
[----:B------:R-:W-:Y:S02]  /*0b50*/  MOV R12, RZ ;  /* 0x000000ff000c7202 */ /* 0x000fe40000000f00 */
[----:B------:R-:W-:Y:S01]  /*0b60*/  ISETP.GE.U32.AND P1, PT, R70, UR4, PT ;  /* 0x0000000446007c0c */ /* 0x000fe2000bf26070 */
[----:B------:R-:W-:Y:S02]  /*0b70*/  @!P5 IMAD.WIDE.U32 R24, R23, R24, R16 ;  /* 0x000000181718d225 */ /* 0x000fe400078e0010 */
[----:B------:R-:W0:Y:S01]  /*0b80*/  @!P6 LDC.64 R16, c[0x0][0x3e0] ;  /* 0x0000f800ff10eb82 */ /* 0x000e220000000a00 */
[----:B------:R-:W-:Y:S01]  /*0b90*/  ISETP.GE.AND.EX P1, PT, R55, UR5, PT, P1 ;  /* 0x0000000537007c0c */ /* 0x000fe2000bf26310 */
[----:B------:R2:W5:Y:S01]  /*0ba0*/  @!P3 LDG.E R12, desc[UR6][R2.64] ;  /* 0x00000006020cb981 */ /* 0x000562000c1e1900 */
[----:B------:R-:W-:-:S02]  /*0bb0*/  @!P5 IADD3 R13, PT, PT, R25, R13, RZ ;  /* 0x0000000d190dd210 */ /* 0x000fc40007ffe0ff */
[C---:B-1----:R-:W-:Y:S01]  /*0bc0*/  @!P5 LEA R22, P3, R24.reuse, R18, 0x1 ;  /* 0x000000121816d211 */ /* 0x042fe200078608ff */
[----:B--2---:R-:W-:Y:S01]  /*0bd0*/  @!P2 IMAD R14, R35, R4, RZ ;  /* 0x00000004230ea224 */ /* 0x004fe200078e02ff */
[----:B------:R-:W-:Y:S02]  /*0be0*/  @!P2 MOV R25, R77 ;  /* 0x0000004d0019a202 */ /* 0x000fe40000000f00 */
[----:B------:R-:W-:Y:S02]  /*0bf0*/  @!P5 LEA.HI.X R23, R24, R19, R13, 0x1, P3 ;  /* 0x000000131817d211 */ /* 0x000fe400018f0c0d */
[----:B------:R-:W-:Y:S01]  /*0c00*/  @!P2 MOV R24, R74 ;  /* 0x0000004a0018a202 */ /* 0x000fe20000000f00 */
[----:B------:R-:W1:Y:S01]  /*0c10*/  @!P4 LDC.64 R2, c[0x0][0x390] ;  /* 0x0000e400ff02cb82 */ /* 0x000e620000000a00 */
[----:B------:R-:W-:Y:S01]  /*0c20*/  @!P2 IMAD R13, R29, R5, R14 ;  /* 0x000000051d0da224 */ /* 0x000fe200078e020e */
[----:B------:R-:W-:Y:S01]  /*0c30*/  MOV R14, RZ ;  /* 0x000000ff000e7202 */ /* 0x000fe20000000f00 */
[----:B------:R-:W-:-:S02]  /*0c40*/  @!P4 IMAD R26, R31, R8, RZ ;  /* 0x000000081f1ac224 */ /* 0x000fc400078e02ff */
[----:B------:R-:W-:-:S03]  /*0c50*/  @!P2 IMAD.WIDE.U32 R24, R29, R4, R24 ;  /* 0x000000041d18a225 */ /* 0x000fc600078e0018 */
[----:B------:R-:W2:Y:S01]  /*0c60*/  @!P1 LDC.64 R18, c[0x0][0x3e0] ;  /* 0x0000f800ff129b82 */ /* 0x000ea20000000a00 */
[----:B------:R0:W5:Y:S01]  /*0c70*/  @!P5 LDG.E R14, desc[UR6][R22.64] ;  /* 0x00000006160ed981 */ /* 0x000162000c1e1900 */
[----:B------:R-:W-:Y:S01]  /*0c80*/  @!P4 IMAD R29, R27, R9, R26 ;  /* 0x000000091b1dc224 */ /* 0x000fe200078e021a */
[----:B------:R-:W-:Y:S02]  /*0c90*/  @!P2 IADD3 R9, PT, PT, R25, R13, RZ ;  /* 0x0000000d1909a210 */ /* 0x000fe40007ffe0ff */
[----:B------:R-:W-:-:S03]  /*0ca0*/  @!P2 LEA R20, P3, R24, R20, 0x1 ;  /* 0x000000141814a211 */ /* 0x000fc600078608ff */
[----:B------:R-:W2:Y:S01]  /*0cb0*/  @!P6 LDC.64 R4, c[0x0][0x390] ;  /* 0x0000e400ff04eb82 */ /* 0x000ea20000000a00 */
[----:B0-----:R-:W-:Y:S02]  /*0cc0*/  @!P4 MOV R22, R74 ;  /* 0x0000004a0016c202 */ /* 0x001fe40000000f00 */
[----:B------:R-:W-:Y:S02]  /*0cd0*/  @!P4 MOV R23, R77 ;  /* 0x0000004d0017c202 */ /* 0x000fe40000000f00 */
[----:B------:R-:W-:Y:S02]  /*0ce0*/  ISETP.GE.U32.AND P5, PT, R68, UR4, PT ;  /* 0x0000000444007c0c */ /* 0x000fe4000bfa6070 */
[----:B------:R-:W-:Y:S01]  /*0cf0*/  @!P2 LEA.HI.X R21, R24, R21, R9, 0x1, P3 ;  /* 0x000000151815a211 */ /* 0x000fe200018f0c09 */
[----:B------:R-:W-:Y:S02]  /*0d00*/  @!P4 IMAD.WIDE.U32 R22, R27, R8, R22 ;  /* 0x000000081b16c225 */ /* 0x000fe400078e0016 */
[----:B------:R-:W0:Y:S01]  /*0d10*/  @!P1 LDC.64 R8, c[0x0][0x390] ;  /* 0x0000e400ff089b82 */ /* 0x000e220000000a00 */
[----:B------:R-:W-:-:S02]  /*0d20*/  MOV R39, RZ ;  /* 0x000000ff00277202 */ /* 0x000fc40000000f00 */
[----:B------:R-:W-:Y:S01]  /*0d30*/  ISETP.GE.AND.EX P5, PT, R53, UR5, PT, P5 ;  /* 0x0000000535007c0c */ /* 0x000fe2000bfa6350 */
[----:B------:R-:W-:Y:S01]  /*0d40*/  @!P6 IMAD R24, R54, R16, RZ ;  /* 0x000000103618e224 */ /* 0x000fe200078e02ff */
[----:B------:R-:W-:Y:S02]  /*0d50*/  @!P4 IADD3 R13, PT, PT, R23, R29, RZ ;  /* 0x0000001d170dc210 */ /* 0x000fe40007ffe0ff */
[----:B------:R1:W5:Y:S02]  /*0d60*/  @!P2 LDG.E R39, desc[UR6][R20.64] ;  /* 0x000000061427a981 */ /* 0x000364000c1e1900 */
[C---:B-1----:R-:W-:Y:S01]  /*0d70*/  @!P4 LEA R2, P3, R22.reuse, R2, 0x1 ;  /* 0x000000021602c211 */ /* 0x042fe200078608ff */
[----:B------:R-:W-:Y:S01]  /*0d80*/  @!P6 IMAD R23, R69, R17, R24 ;  /* 0x000000114517e224 */ /* 0x000fe200078e0218 */
[----:B------:R-:W-:Y:S02]  /*0d90*/  @!P1 MOV R24, R74 ;  /* 0x0000004a00189202 */ /* 0x000fe40000000f00 */
[----:B------:R-:W-:-:S02]  /*0da0*/  @!P4 LEA.HI.X R3, R22, R3, R13, 0x1, P3 ;  /* 0x000000031603c211 */ /* 0x000fc400018f0c0d */
[----:B------:R-:W-:Y:S02]  /*0db0*/  @!P6 MOV R20, R74 ;  /* 0x0000004a0014e202 */ /* 0x000fe40000000f00 */
[-C--:B------:R-:W-:Y:S01]  /*0dc0*/  @!P6 MOV R21, R77.reuse ;  /* 0x0000004d0015e202 */ /* 0x080fe20000000f00 */
[----:B--2---:R-:W-:Y:S01]  /*0dd0*/  @!P1 IMAD R13, R55, R18, RZ ;  /* 0x00000012370d9224 */ /* 0x004fe200078e02ff */
[----:B------:R-:W-:Y:S01]  /*0de0*/  @!P1 MOV R25, R77 ;  /* 0x0000004d00199202 */ /* 0x000fe20000000f00 */
[----:B------:R-:W-:-:S03]  /*0df0*/  @!P6 IMAD.WIDE.U32 R16, R69, R16, R20 ;  /* 0x000000104510e225 */ /* 0x000fc600078e0014 */
[----:B------:R-:W1:Y:S01]  /*0e00*/  @!P5 LDC.64 R20, c[0x0][0x3e0] ;  /* 0x0000f800ff14db82 */ /* 0x000e620000000a00 */
[C---:B------:R-:W-:Y:S01]  /*0e10*/  @!P1 IMAD R19, R70.reuse, R19, R13 ;  /* 0x0000001346139224 */ /* 0x040fe200078e020d */
[----:B------:R-:W-:Y:S01]  /*0e20*/  @!P6 IADD3 R13, PT, PT, R17, R23, RZ ;  /* 0x00000017110de210 */ /* 0x000fe20007ffe0ff */
[----:B------:R-:W-:Y:S01]  /*0e30*/  @!P1 IMAD.WIDE.U32 R24, R70, R18, R24 ;  /* 0x0000001246189225 */ /* 0x000fe200078e0018 */
[C---:B------:R-:W-:Y:S02]  /*0e40*/  @!P6 LEA R22, P2, R16.reuse, R4, 0x1 ;  /* 0x000000041016e211 */ /* 0x040fe400078408ff */
[----:B------:R-:W-:Y:S02]  /*0e50*/  ISETP.GE.U32.AND P3, PT, R67, UR4, PT ;  /* 0x0000000443007c0c */ /* 0x000fe4000bf66070 */
[----:B------:R-:W-:Y:S02]  /*0e60*/  @!P6 LEA.HI.X R23, R16, R5, R13, 0x1, P2 ;  /* 0x000000051017e211 */ /* 0x000fe400010f0c0d */
[----:B------:R-:W-:-:S02]  /*0e70*/  @!P1 IADD3 R4, PT, PT, R25, R19, RZ ;  /* 0x0000001319049210 */ /* 0x000fc40007ffe0ff */
[----:B0-----:R-:W-:Y:S02]  /*0e80*/  @!P1 LEA R18, P2, R24, R8, 0x1 ;  /* 0x0000000818129211 */ /* 0x001fe400078408ff */
[----:B------:R-:W-:Y:S02]  /*0e90*/  ISETP.GE.AND.EX P3, PT, R52, UR5, PT, P3 ;  /* 0x0000000534007c0c */ /* 0x000fe4000bf66330 */
[----:B------:R-:W-:Y:S02]  /*0ea0*/  @!P1 LEA.HI.X R19, R24, R9, R4, 0x1, P2 ;  /* 0x0000000918139211 */ /* 0x000fe400010f0c04 */
[----:B------:R-:W-:Y:S01]  /*0eb0*/  ISETP.GE.U32.AND P2, PT, R66, UR4, PT ;  /* 0x0000000442007c0c */ /* 0x000fe2000bf46070 */
[----:B------:R-:W0:Y:S03]  /*0ec0*/  @!P5 LDC.64 R4, c[0x0][0x390] ;  /* 0x0000e400ff04db82 */ /* 0x000e260000000a00 */
[----:B------:R-:W-:Y:S01]  /*0ed0*/  ISETP.GE.AND.EX P2, PT, R51, UR5, PT, P2 ;  /* 0x0000000533007c0c */ /* 0x000fe2000bf46320 */
[----:B-1----:R-:W-:Y:S01]  /*0ee0*/  @!P5 IMAD R16, R53, R20, RZ ;  /* 0x000000143510d224 */ /* 0x002fe200078e02ff */
[----:B------:R-:W-:-:S03]  /*0ef0*/  MOV R13, RZ ;  /* 0x000000ff000d7202 */ /* 0x000fc60000000f00 */
[----:B------:R-:W1:Y:S01]  /*0f00*/  @!P3 LDC.64 R8, c[0x0][0x3e0] ;  /* 0x0000f800ff08bb82 */ /* 0x000e620000000a00 */
[----:B------:R-:W-:Y:S01]  /*0f10*/  @!P5 MOV R24, R74 ;  /* 0x0000004a0018d202 */ /* 0x000fe20000000f00 */
[----:B------:R-:W-:Y:S01]  /*0f20*/  @!P5 IMAD R27, R68, R21, R16 ;  /* 0x00000015441bd224 */ /* 0x000fe200078e0210 */
[----:B------:R-:W-:Y:S01]  /*0f30*/  @!P5 MOV R25, R77 ;  /* 0x0000004d0019d202 */ /* 0x000fe20000000f00 */
[----:B------:R2:W5:Y:S01]  /*0f40*/  @!P1 LDG.E R13, desc[UR6][R18.64] ;  /* 0x00000006120d9981 */ /* 0x000562000c1e1900 */
[----:B------:R-:W-:-:S03]  /*0f50*/  MOV R32, RZ ;  /* 0x000000ff00207202 */ /* 0x000fc60000000f00 */
[----:B------:R-:W4:Y:S01]  /*0f60*/  @!P2 LDC.64 R16, c[0x0][0x3e0] ;  /* 0x0000f800ff10ab82 */ /* 0x000f220000000a00 */
[----:B------:R-:W-:Y:S02]  /*0f70*/  @!P5 IMAD.WIDE.U32 R24, R68, R20, R24 ;  /* 0x000000144418d225 */ /* 0x000fe400078e0018 */
[----:B------:R1:W5:Y:S05]  /*0f80*/  @!P6 LDG.E R32, desc[UR6][R22.64] ;  /* 0x000000061620e981 */ /* 0x00036a000c1e1900 */
[----:B--2---:R-:W2:Y:S01]  /*0f90*/  @!P3 LDC.64 R18, c[0x0][0x390] ;  /* 0x0000e400ff12bb82 */ /* 0x004ea20000000a00 */
[----:B------:R-:W-:Y:S02]  /*0fa0*/  @!P5 IADD3 R25, PT, PT, R25, R27, RZ ;  /* 0x0000001b1919d210 */ /* 0x000fe40007ffe0ff */
[----:B0-----:R-:W-:-:S04]  /*0fb0*/  @!P5 LEA R4, P6, R24, R4, 0x1 ;  /* 0x000000041804d211 */ /* 0x001fc800078c08ff */
[----:B------:R-:W-:Y:S01]  /*0fc0*/  @!P5 LEA.HI.X R5, R24, R5, R25, 0x1, P6 ;  /* 0x000000051805d211 */ /* 0x000fe200030f0c19 */
[----:B------:R-:W0:Y:S01]  /*0fd0*/  @!P2 LDC.64 R20, c[0x0][0x390] ;  /* 0x0000e400ff14ab82 */ /* 0x000e220000000a00 */
[----:B------:R-:W-:Y:S01]  /*0fe0*/  ISETP.GE.U32.AND P6, PT, R65, UR4, PT ;  /* 0x0000000441007c0c */ /* 0x000fe2000bfc6070 */
[----:B-1----:R-:W-:Y:S01]  /*0ff0*/  @!P3 IMAD R26, R52, R8, RZ ;  /* 0x00000008341ab224 */ /* 0x002fe200078e02ff */
[----:B------:R-:W-:Y:S02]  /*1000*/  MOV R34, RZ ;  /* 0x000000ff00227202 */ /* 0x000fe40000000f00 */
[----:B------:R-:W-:Y:S02]  /*1010*/  ISETP.GE.AND.EX P6, PT, R50, UR5, PT, P6 ;  /* 0x0000000532007c0c */ /* 0x000fe4000bfc6360 */
[----:B------:R-:W-:Y:S02]  /*1020*/  @!P3 MOV R22, R74 ;  /* 0x0000004a0016b202 */ /* 0x000fe40000000f00 */
[----:B------:R-:W-:Y:S01]  /*1030*/  @!P3 MOV R23, R77 ;  /* 0x0000004d0017b202 */ /* 0x000fe20000000f00 */
[C---:B------:R-:W-:Y:S01]  /*1040*/  @!P3 IMAD R25, R67.reuse, R9, R26 ;  /* 0x000000094319b224 */ /* 0x040fe200078e021a */
[----:B------:R1:W5:Y:S01]  /*1050*/  @!P5 LDG.E R34, desc[UR6][R4.64] ;  /* 0x000000060422d981 */ /* 0x000362000c1e1900 */
[----:B------:R-:W-:-:S04]  /*1060*/  @!P3 IMAD.WIDE.U32 R8, R67, R8, R22 ;  /* 0x000000084308b225 */ /* 0x000fc800078e0016 */
[----:B----4-:R-:W-:Y:S01]  /*1070*/  @!P2 IMAD R22, R51, R16, RZ ;  /* 0x000000103316a224 */ /* 0x010fe200078e02ff */
[----:B-1----:R-:W-:Y:S02]  /*1080*/  @!P2 MOV R4, R74 ;  /* 0x0000004a0004a202 */ /* 0x002fe40000000f00 */
[----:B------:R-:W-:Y:S01]  /*1090*/  @!P2 MOV R5, R77 ;  /* 0x0000004d0005a202 */ /* 0x000fe20000000f00 */
[----:B------:R-:W-:Y:S01]  /*10a0*/  @!P2 IMAD R23, R66, R17, R22 ;  /* 0x000000114217a224 */ /* 0x000fe200078e0216 */
[----:B------:R-:W-:Y:S02]  /*10b0*/  @!P3 IADD3 R9, PT, PT, R9, R25, RZ ;  /* 0x000000190909b210 */ /* 0x000fe40007ffe0ff */
[----:B--2---:R-:W-:Y:S01]  /*10c0*/  @!P3 LEA R18, P5, R8, R18, 0x1 ;  /* 0x000000120812b211 */ /* 0x004fe200078a08ff */
[----:B------:R-:W-:Y:S01]  /*10d0*/  @!P2 IMAD.WIDE.U32 R16, R66, R16, R4 ;  /* 0x000000104210a225 */ /* 0x000fe200078e0004 */
[----:B------:R-:W-:Y:S01]  /*10e0*/  MOV R36, RZ ;  /* 0x000000ff00247202 */ /* 0x000fe20000000f00 */
[----:B------:R-:W1:Y:S01]  /*10f0*/  @!P6 LDC.64 R4, c[0x0][0x3e0] ;  /* 0x0000f800ff04eb82 */ /* 0x000e620000000a00 */
[----:B------:R-:W-:-:S02]  /*1100*/  @!P3 LEA.HI.X R19, R8, R19, R9, 0x1, P5 ;  /* 0x000000130813b211 */ /* 0x000fc400028f0c09 */
[----:B------:R-:W-:-:S03]  /*1110*/  @!P2 IADD3 R8, PT, PT, R17, R23, RZ ;  /* 0x000000171108a210 */ /* 0x000fc60007ffe0ff */
[----:B------:R2:W4:Y:S01]  /*1120*/  @!P3 LDG.E R36, desc[UR6][R18.64] ;  /* 0x000000061224b981 */ /* 0x000522000c1e1900 */
[----:B------:R-:W-:Y:S02]  /*1130*/  ISETP.GE.U32.AND P3, PT, R64, UR4, PT ;  /* 0x0000000440007c0c */ /* 0x000fe4000bf66070 */
[----:B0-----:R-:W-:Y:S02]  /*1140*/  @!P2 LEA R20, P5, R16, R20, 0x1 ;  /* 0x000000141014a211 */ /* 0x001fe400078a08ff */
[----:B------:R-:W-:Y:S02]  /*1150*/  IADD3 R15, PT, PT, R15, 0xf0, RZ ;  /* 0x000000f00f0f7810 */ /* 0x000fe40007ffe0ff */
[----:B------:R-:W-:Y:S02]  /*1160*/  ISETP.GE.AND.EX P3, PT, R0, UR5, PT, P3 ;  /* 0x0000000500007c0c */ /* 0x000fe4000bf66330 */
[----:B------:R-:W-:Y:S02]  /*1170*/  @!P2 LEA.HI.X R21, R16, R21, R8, 0x1, P5 ;  /* 0x000000151015a211 */ /* 0x000fe400028f0c08 */
[----:B------:R-:W-:Y:S01]  /*1180*/  ISETP.GE.U32.AND P5, PT, R15, UR4, PT ;  /* 0x000000040f007c0c */ /* 0x000fe2000bfa6070 */
[----:B------:R-:W0:Y:S01]  /*1190*/  @!P6 LDC.64 R8, c[0x0][0x390] ;  /* 0x0000e400ff08eb82 */ /* 0x000e220000000a00 */
[----:B------:R-:W-:-:S04]  /*11a0*/  SHF.R.S32.HI R25, RZ, 0x1f, R15 ;  /* 0x0000001fff197819 */ /* 0x000fc8000001140f */
[----:B------:R-:W-:Y:S01]  /*11b0*/  ISETP.GE.AND.EX P5, PT, R25, UR5, PT, P5 ;  /* 0x0000000519007c0c */ /* 0x000fe2000bfa6350 */
[----:B-1----:R-:W-:Y:S02]  /*11c0*/  @!P6 IMAD R22, R50, R4, RZ ;  /* 0x000000043216e224 */ /* 0x002fe400078e02ff */
[----:B--2---:R-:W1:Y:S01]  /*11d0*/  @!P3 LDC.64 R18, c[0x0][0x3e0] ;  /* 0x0000f800ff12bb82 */ /* 0x004e620000000a00 */
[----:B------:R-:W-:Y:S01]  /*11e0*/  @!P6 MOV R23, R77 ;  /* 0x0000004d0017e202 */ /* 0x000fe20000000f00 */
[----:B------:R-:W-:Y:S01]  /*11f0*/  @!P6 IMAD R27, R65, R5, R22 ;  /* 0x00000005411be224 */ /* 0x000fe200078e0216 */
[----:B------:R-:W-:Y:S02]  /*1200*/  @!P6 MOV R22, R74 ;  /* 0x0000004a0016e202 */ /* 0x000fe40000000f00 */
[----:B------:R-:W-:-:S05]  /*1210*/  MOV R41, RZ ;  /* 0x000000ff00297202 */ /* 0x000fca0000000f00 */
[----:B------:R-:W2:Y:S01]  /*1220*/  @!P5 LDC.64 R16, c[0x0][0x3e0] ;  /* 0x0000f800ff10db82 */ /* 0x000ea20000000a00 */
[----:B------:R-:W-:Y:S01]  /*1230*/  @!P6 IMAD.WIDE.U32 R22, R65, R4, R22 ;  /* 0x000000044116e225 */ /* 0x000fe200078e0016 */
[----:B------:R3:W4:Y:S01]  /*1240*/  @!P2 LDG.E R41, desc[UR6][R20.64] ;  /* 0x000000061429a981 */ /* 0x000722000c1e1900 */
[----:B------:R-:W-:-:S03]  /*1250*/  MOV R42, RZ ;  /* 0x000000ff002a7202 */ /* 0x000fc60000000f00 */
[----:B------:R-:W-:Y:S02]  /*1260*/  @!P6 IADD3 R23, PT, PT, R23, R27, RZ ;  /* 0x0000001b1717e210 */ /* 0x000fe40007ffe0ff */
[----:B------:R-:W2:Y:S01]  /*1270*/  @!P3 LDC.64 R4, c[0x0][0x390] ;  /* 0x0000e400ff04bb82 */ /* 0x000ea20000000a00 */
[----:B0-----:R-:W-:-:S04]  /*1280*/  @!P6 LEA R8, P2, R22, R8, 0x1 ;  /* 0x000000081608e211 */ /* 0x001fc800078408ff */
[----:B------:R-:W-:-:S03]  /*1290*/  @!P6 LEA.HI.X R9, R22, R9, R23, 0x1, P2 ;  /* 0x000000091609e211 */ /* 0x000fc600010f0c17 */
[----:B---3--:R-:W0:Y:S01]  /*12a0*/  @!P5 LDC.64 R20, c[0x0][0x390] ;  /* 0x0000e400ff14db82 */ /* 0x008e220000000a00 */
[----:B-1----:R-:W-:Y:S01]  /*12b0*/  @!P3 IMAD R22, R0, R18, RZ ;  /* 0x000000120016b224 */ /* 0x002fe200078e02ff */
[----:B------:R1:W3:Y:S03]  /*12c0*/  @!P6 LDG.E R42, desc[UR6][R8.64] ;  /* 0x00000006082ae981 */ /* 0x0002e6000c1e1900 */
[C---:B------:R-:W-:Y:S01]  /*12d0*/  @!P3 IMAD R23, R64.reuse, R19, R22 ;  /* 0x000000134017b224 */ /* 0x040fe200078e0216 */
[----:B-1----:R-:W-:Y:S02]  /*12e0*/  @!P3 MOV R8, R74 ;  /* 0x0000004a0008b202 */ /* 0x002fe40000000f00 */
[----:B------:R-:W-:Y:S01]  /*12f0*/  @!P3 MOV R9, R77 ;  /* 0x0000004d0009b202 */ /* 0x000fe20000000f00 */
[----:B--2---:R-:W-:Y:S02]  /*1300*/  @!P5 IMAD R24, R25, R16, RZ ;  /* 0x000000101918d224 */ /* 0x004fe400078e02ff */
[----:B------:R-:W-:Y:S01]  /*1310*/  @!P3 IMAD.WIDE.U32 R18, R64, R18, R8 ;  /* 0x000000124012b225 */ /* 0x000fe200078e0008 */
[----:B------:R-:W-:-:S02]  /*1320*/  @!P5 MOV R8, R74 ;  /* 0x0000004a0008d202 */ /* 0x000fc40000000f00 */
[----:B------:R-:W-:Y:S01]  /*1330*/  @!P5 MOV R9, R77 ;  /* 0x0000004d0009d202 */ /* 0x000fe20000000f00 */
[C---:B------:R-:W-:Y:S01]  /*1340*/  @!P5 IMAD R25, R15.reuse, R17, R24 ;  /* 0x000000110f19d224 */ /* 0x040fe200078e0218 */
[----:B------:R-:W-:Y:S02]  /*1350*/  MOV R45, RZ ;  /* 0x000000ff002d7202 */ /* 0x000fe40000000f00 */
[C---:B------:R-:W-:Y:S01]  /*1360*/  @!P3 LEA R4, P2, R18.reuse, R4, 0x1 ;  /* 0x000000041204b211 */ /* 0x040fe200078408ff */
[----:B------:R-:W-:Y:S01]  /*1370*/  @!P5 IMAD.WIDE.U32 R16, R15, R16, R8 ;  /* 0x000000100f10d225 */ /* 0x000fe200078e0008 */
[----:B------:R-:W-:Y:S02]  /*1380*/  @!P3 IADD3 R15, PT, PT, R19, R23, RZ ;  /* 0x00000017130fb210 */ /* 0x000fe40007ffe0ff */
[----:B------:R-:W-:Y:S01]  /*1390*/  MOV R47, RZ ;  /* 0x000000ff002f7202 */ /* 0x000fe20000000f00 */
[----:B------:R1:W2:Y:S01]  /*13a0*/  @!P4 LDG.E R45, desc[UR6][R2.64] ;  /* 0x00000006022dc981 */ /* 0x0002a2000c1e1900 */
[----:B------:R-:W-:-:S02]  /*13b0*/  @!P3 LEA.HI.X R5, R18, R5, R15, 0x1, P2 ;  /* 0x000000051205b211 */ /* 0x000fc400010f0c0f */
[----:B------:R-:W-:Y:S02]  /*13c0*/  @!P5 IADD3 R8, PT, PT, R17, R25, RZ ;  /* 0x000000191108d210 */ /* 0x000fe40007ffe0ff */
[C---:B0-----:R-:W-:Y:S01]  /*13d0*/  @!P5 LEA R20, P2, R16.reuse, R20, 0x1 ;  /* 0x000000141014d211 */ /* 0x041fe200078408ff */
[----:B------:R0:W2:Y:S01]  /*13e0*/  @!P3 LDG.E R47, desc[UR6][R4.64] ;  /* 0x00000006042fb981 */ /* 0x0000a2000c1e1900 */
[----:B------:R-:W-:Y:S02]  /*13f0*/  MOV R49, RZ ;  /* 0x000000ff00317202 */ /* 0x000fe40000000f00 */
[----:B------:R-:W-:-:S05]  /*1400*/  @!P5 LEA.HI.X R21, R16, R21, R8, 0x1, P2 ;  /* 0x000000151015d211 */ /* 0x000fca00010f0c08 */
[----:B------:R5:W2:Y:S01]  /*1410*/  @!P5 LDG.E R49, desc[UR6][R20.64] ;  /* 0x000000061431d981 */ /* 0x000aa2000c1e1900 */
[C---:B------:R-:W-:Y:S02]  /*1420*/  PRMT R8, R10.reuse, 0x7632, R8 ;  /* 0x000076320a087816 */ /* 0x040fe40000000008 */
[----:B-1----:R-:W-:Y:S02]  /*1430*/  SHF.L.U32 R2, R10, 0x10, RZ ;  /* 0x000000100a027819 */ /* 0x002fe400000006ff */
[C---:B------:R-:W-:Y:S02]  /*1440*/  PRMT R9, R7.reuse, 0x7632, R9 ;  /* 0x0000763207097816 */ /* 0x040fe40000000009 */
[----:B------:R-:W-:Y:S02]  /*1450*/  SHF.L.U32 R3, R8, 0x10, RZ ;  /* 0x0000001008037819 */ /* 0x000fe400000006ff */
[----:B0-----:R-:W-:Y:S02]  /*1460*/  SHF.L.U32 R4, R7, 0x10, RZ ;  /* 0x0000001007047819 */ /* 0x001fe400000006ff */
[----:B------:R-:W-:Y:S01]  /*1470*/  SHF.L.U32 R5, R9, 0x10, RZ ;  /* 0x0000001009057819 */ /* 0x000fe200000006ff */
[----:B------:R-:W-:Y:S01]  /*1480*/  FMUL.FTZ R15, R3, R3 ;  /* 0x00000003030f7220 */ /* 0x000fe20000410000 */
[----:B------:R-:W-:Y:S01]  /*1490*/  PRMT R7, R6, 0x7632, R7 ;  /* 0x0000763206077816 */ /* 0x000fe20000000007 */
[----:B------:R-:W-:-:S02]  /*14a0*/  FADD.FTZ R9, R2, R3 ;  /* 0x0000000302097221 */ /* 0x000fc40000010000 */
[----:B------:R-:W-:Y:S01]  /*14b0*/  FMUL.FTZ R17, R5, R5 ;  /* 0x0000000505117220 */ /* 0x000fe20000410000 */
[----:B------:R-:W-:Y:S01]  /*14c0*/  FFMA.FTZ R15, R2, R2, R15 ;  /* 0x00000002020f7223 */ /* 0x000fe2000001000f */
[C---:B------:R-:W-:Y:S01]  /*14d0*/  FADD.FTZ R10, R4.reuse, R5 ;  /* 0x00000005040a7221 */ /* 0x040fe20000010000 */
[----:B------:R-:W-:Y:S01]  /*14e0*/  FADD.FTZ R9, RZ, R9 ;  /* 0x00000009ff097221 */ /* 0x000fe20000010000 */
[----:B------:R-:W-:Y:S01]  /*14f0*/  SHF.L.U32 R7, R7, 0x10, RZ ;  /* 0x0000001007077819 */ /* 0x000fe200000006ff */
[----:B------:R-:W-:Y:S01]  /*1500*/  FFMA.FTZ R18, R4, R4, R17 ;  /* 0x0000000404127223 */ /* 0x000fe20000010011 */
[----:B------:R-:W-:Y:S01]  /*1510*/  SHF.L.U32 R6, R6, 0x10, RZ ;  /* 0x0000001006067819 */ /* 0x000fe200000006ff */
[----:B------:R-:W-:Y:S01]  /*1520*/  FADD.FTZ R15, RZ, R15 ;  /* 0x0000000fff0f7221 */ /* 0x000fe20000010000 */
[----:B------:R-:W-:Y:S01]  /*1530*/  FADD.FTZ R16, R9, R10 ;  /* 0x0000000a09107221 */ /* 0x000fe20000010000 */
[----:B------:R-:W-:Y:S02]  /*1540*/  FMUL.FTZ R19, R7, R7 ;  /* 0x0000000707137220 */ /* 0x000fe40000410000 */
[----:B------:R-:W-:Y:S01]  /*1550*/  FADD.FTZ R15, R15, R18 ;  /* 0x000000120f0f7221 */ /* 0x000fe20000010000 */
[C---:B------:R-:W-:Y:S01]  /*1560*/  FADD.FTZ R17, R6.reuse, R7 ;  /* 0x0000000706117221 */ /* 0x040fe20000010000 */
[----:B------:R-:W-:Y:S01]  /*1570*/  FFMA.FTZ R18, R6, R6, R19 ;  /* 0x0000000606127223 */ /* 0x000fe20000010013 */
[----:B-----5:R-:W-:-:S04]  /*1580*/  PRMT R10, R11, 0x7632, R10 ;  /* 0x000076320b0a7816 */ /* 0x020fc8000000000a */
[----:B------:R-:W-:Y:S01]  /*1590*/  SHF.L.U32 R10, R10, 0x10, RZ ;  /* 0x000000100a0a7819 */ /* 0x000fe200000006ff */
[----:B------:R-:W-:Y:S01]  /*15a0*/  FADD.FTZ R16, R16, R17 ;  /* 0x0000001110107221 */ /* 0x000fe20000010000 */
[----:B------:R-:W-:Y:S01]  /*15b0*/  FADD.FTZ R15, R15, R18 ;  /* 0x000000120f0f7221 */ /* 0x000fe20000010000 */
[----:B------:R-:W-:Y:S02]  /*15c0*/  SHF.L.U32 R11, R11, 0x10, RZ ;  /* 0x000000100b0b7819 */ /* 0x000fe400000006ff */
[----:B------:R-:W-:-:S04]  /*15d0*/  FMUL.FTZ R18, R10, R10 ;  /* 0x0000000a0a127220 */ /* 0x000fc80000410000 */
[C---:B------:R-:W-:Y:S01]  /*15e0*/  FFMA.FTZ R18, R11.reuse, R11, R18 ;  /* 0x0000000b0b127223 */ /* 0x040fe20000010012 */
[----:B------:R-:W-:Y:S01]  /*15f0*/  FADD.FTZ R17, R11, R10 ;  /* 0x0000000a0b117221 */ /* 0x000fe20000010000 */
[----:B------:R-:W-:Y:S02]  /*1600*/  PRMT R38, R39, 0x7632, R38 ;  /* 0x0000763227267816 */ /* 0x000fe40000000026 */
[----:B------:R-:W-:-:S04]  /*1610*/  PRMT R8, R13, 0x7632, R8 ;  /* 0x000076320d087816 */ /* 0x000fc80000000008 */
[----:B------:R-:W-:Y:S02]  /*1620*/  SHF.L.U32 R8, R8, 0x10, RZ ;  /* 0x0000001008087819 */ /* 0x000fe400000006ff */
[----:B------:R-:W-:-:S03]  /*1630*/  SHF.L.U32 R9, R13, 0x10, RZ ;  /* 0x000000100d097819 */ /* 0x000fc600000006ff */
[----:B------:R-:W-:Y:S02]  /*1640*/  FMUL.FTZ R20, R8, R8 ;  /* 0x0000000808147220 */ /* 0x000fe40000410000 */
[C---:B------:R-:W-:Y:S02]  /*1650*/  FADD.FTZ R13, R9.reuse, R8 ;  /* 0x00000008090d7221 */ /* 0x040fe40000010000 */
[----:B------:R-:W-:Y:S02]  /*1660*/  FFMA.FTZ R20, R9, R9, R20 ;  /* 0x0000000909147223 */ /* 0x000fe40000010014 */
[--C-:B------:R-:W-:Y:S01]  /*1670*/  FADD.FTZ R16, R16, R13.reuse ;  /* 0x0000000d10107221 */ /* 0x100fe20000010000 */
[C---:B------:R-:W-:Y:S01]  /*1680*/  PRMT R13, R12.reuse, 0x7632, R13 ;  /* 0x000076320c0d7816 */ /* 0x040fe2000000000d */
[----:B------:R-:W-:Y:S01]  /*1690*/  FADD.FTZ R15, R15, R20 ;  /* 0x000000140f0f7221 */ /* 0x000fe20000010000 */
[----:B------:R-:W-:Y:S02]  /*16a0*/  SHF.L.U32 R12, R12, 0x10, RZ ;  /* 0x000000100c0c7819 */ /* 0x000fe400000006ff */
[----:B------:R-:W-:Y:S01]  /*16b0*/  SHF.L.U32 R13, R13, 0x10, RZ ;  /* 0x000000100d0d7819 */ /* 0x000fe200000006ff */
[----:B------:R-:W-:Y:S01]  /*16c0*/  FADD.FTZ R18, R15, R18 ;  /* 0x000000120f127221 */ /* 0x000fe20000010000 */
[----:B------:R-:W-:Y:S01]  /*16d0*/  PRMT R15, R14, 0x7632, R15 ;  /* 0x000076320e0f7816 */ /* 0x000fe2000000000f */
[----:B------:R-:W-:Y:S01]  /*16e0*/  FADD.FTZ R16, R16, R17 ;  /* 0x0000001110107221 */ /* 0x000fe20000010000 */
[----:B------:R-:W-:Y:S01]  /*16f0*/  SHF.L.U32 R14, R14, 0x10, RZ ;  /* 0x000000100e0e7819 */ /* 0x000fe200000006ff */
[----:B------:R-:W-:Y:S01]  /*1700*/  FADD.FTZ R17, R12, R13 ;  /* 0x0000000d0c117221 */ /* 0x000fe20000010000 */
[----:B------:R-:W-:-:S02]  /*1710*/  SHF.L.U32 R15, R15, 0x10, RZ ;  /* 0x000000100f0f7819 */ /* 0x000fc400000006ff */
[----:B------:R-:W-:Y:S01]  /*1720*/  PRMT R33, R32, 0x7632, R33 ;  /* 0x0000763220217816 */ /* 0x000fe20000000021 */
[----:B------:R-:W-:Y:S01]  /*1730*/  FADD.FTZ R16, R16, R17 ;  /* 0x0000001110107221 */ /* 0x000fe20000010000 */
[----:B------:R-:W-:Y:S01]  /*1740*/  SHF.L.U32 R32, R32, 0x10, RZ ;  /* 0x0000001020207819 */ /* 0x000fe200000006ff */
[----:B------:R-:W-:Y:S01]  /*1750*/  FADD.FTZ R17, R14, R15 ;  /* 0x0000000f0e117221 */ /* 0x000fe20000010000 */
[----:B------:R-:W-:Y:S01]  /*1760*/  SHF.L.U32 R33, R33, 0x10, RZ ;  /* 0x0000001021217819 */ /* 0x000fe200000006ff */
[----:B------:R-:W-:Y:S02]  /*1770*/  FMUL.FTZ R19, R13, R13 ;  /* 0x0000000d0d137220 */ /* 0x000fe40000410000 */
[----:B------:R-:W-:Y:S01]  /*1780*/  FADD.FTZ R16, R16, R17 ;  /* 0x0000001110107221 */ /* 0x000fe20000010000 */
[----:B------:R-:W-:Y:S01]  /*1790*/  FMUL.FTZ R21, R15, R15 ;  /* 0x0000000f0f157220 */ /* 0x000fe20000410000 */
[----:B------:R-:W-:Y:S01]  /*17a0*/  FADD.FTZ R17, R32, R33 ;  /* 0x0000002120117221 */ /* 0x000fe20000010000 */
[----:B------:R-:W-:Y:S01]  /*17b0*/  FFMA.FTZ R19, R12, R12, R19 ;  /* 0x0000000c0c137223 */ /* 0x000fe20000010013 */
[----:B------:R-:W-:Y:S01]  /*17c0*/  PRMT R35, R34, 0x7632, R35 ;  /* 0x0000763222237816 */ /* 0x000fe20000000023 */
[----:B------:R-:W-:Y:S01]  /*17d0*/  FFMA.FTZ R21, R14, R14, R21 ;  /* 0x0000000e0e157223 */ /* 0x000fe20000010015 */
[----:B------:R-:W-:Y:S01]  /*17e0*/  FADD.FTZ R16, R16, R17 ;  /* 0x0000001110107221 */ /* 0x000fe20000010000 */
[----:B------:R-:W-:Y:S01]  /*17f0*/  FADD.FTZ R18, R18, R19 ;  /* 0x0000001312127221 */ /* 0x000fe20000010000 */
[----:B------:R-:W-:Y:S01]  /*1800*/  SHF.L.U32 R35, R35, 0x10, RZ ;  /* 0x0000001023237819 */ /* 0x000fe200000006ff */
[----:B------:R-:W-:Y:S01]  /*1810*/  FMUL.FTZ R17, R33, R33 ;  /* 0x0000002121117220 */ /* 0x000fe20000410000 */
[----:B------:R-:W-:Y:S01]  /*1820*/  SHF.L.U32 R34, R34, 0x10, RZ ;  /* 0x0000001022227819 */ /* 0x000fe200000006ff */
[----:B------:R-:W-:-:S02]  /*1830*/  FADD.FTZ R18, R18, R21 ;  /* 0x0000001512127221 */ /* 0x000fc40000010000 */
[----:B------:R-:W-:Y:S01]  /*1840*/  FFMA.FTZ R17, R32, R32, R17 ;  /* 0x0000002020117223 */ /* 0x000fe20000010011 */
[----:B------:R-:W-:Y:S01]  /*1850*/  FMUL.FTZ R21, R35, R35 ;  /* 0x0000002323157220 */ /* 0x000fe20000410000 */
[----:B------:R-:W-:Y:S01]  /*1860*/  FADD.FTZ R19, R34, R35 ;  /* 0x0000002322137221 */ /* 0x000fe20000010000 */
[C---:B----4-:R-:W-:Y:S02]  /*1870*/  PRMT R37, R36.reuse, 0x7632, R37 ;  /* 0x0000763224257816 */ /* 0x050fe40000000025 */
[----:B------:R-:W-:Y:S02]  /*1880*/  SHF.L.U32 R36, R36, 0x10, RZ ;  /* 0x0000001024247819 */ /* 0x000fe400000006ff */
[----:B------:R-:W-:Y:S01]  /*1890*/  SHF.L.U32 R37, R37, 0x10, RZ ;  /* 0x0000001025257819 */ /* 0x000fe200000006ff */
[----:B------:R-:W-:Y:S01]  /*18a0*/  FADD.FTZ R17, R18, R17 ;  /* 0x0000001112117221 */ /* 0x000fe20000010000 */
[----:B------:R-:W-:Y:S01]  /*18b0*/  FFMA.FTZ R18, R34, R34, R21 ;  /* 0x0000002222127223 */ /* 0x000fe20000010015 */
[----:B------:R-:W-:Y:S01]  /*18c0*/  FADD.FTZ R16, R16, R19 ;  /* 0x0000001310107221 */ /* 0x000fe20000010000 */
[----:B------:R-:W-:Y:S01]  /*18d0*/  SHF.L.U32 R38, R38, 0x10, RZ ;  /* 0x0000001026267819 */ /* 0x000fe200000006ff */
[----:B------:R-:W-:Y:S01]  /*18e0*/  FMUL.FTZ R21, R37, R37 ;  /* 0x0000002525157220 */ /* 0x000fe20000410000 */
[C---:B------:R-:W-:Y:S01]  /*18f0*/  FADD.FTZ R19, R36.reuse, R37 ;  /* 0x0000002524137221 */ /* 0x040fe20000010000 */
[----:B------:R-:W-:Y:S01]  /*1900*/  SHF.L.U32 R39, R39, 0x10, RZ ;  /* 0x0000001027277819 */ /* 0x000fe200000006ff */
[----:B------:R-:W-:Y:S01]  /*1910*/  FADD.FTZ R17, R17, R18 ;  /* 0x0000001211117221 */ /* 0x000fe20000010000 */
[----:B------:R-:W-:Y:S01]  /*1920*/  FFMA.FTZ R18, R36, R36, R21 ;  /* 0x0000002424127223 */ /* 0x000fe20000010015 */
[----:B------:R-:W-:Y:S01]  /*1930*/  FADD.FTZ R16, R16, R19 ;  /* 0x0000001310107221 */ /* 0x000fe20000010000 */
[----:B------:R-:W-:Y:S01]  /*1940*/  FMUL.FTZ R20, R38, R38 ;  /* 0x0000002626147220 */ /* 0x000fe20000410000 */
[----:B------:R-:W-:Y:S01]  /*1950*/  FADD.FTZ R19, R39, R38 ;  /* 0x0000002627137221 */ /* 0x000fe20000010000 */
[----:B------:R-:W-:-:S02]  /*1960*/  FADD.FTZ R17, R17, R18 ;  /* 0x0000001211117221 */ /* 0x000fc40000010000 */
[----:B------:R-:W-:Y:S01]  /*1970*/  FFMA.FTZ R20, R39, R39, R20 ;  /* 0x0000002727147223 */ /* 0x000fe20000010014 */
[----:B------:R-:W-:Y:S01]  /*1980*/  FADD.FTZ R16, R16, R19 ;  /* 0x0000001310107221 */ /* 0x000fe20000010000 */
[C---:B------:R-:W-:Y:S02]  /*1990*/  PRMT R40, R41.reuse, 0x7632, R40 ;  /* 0x0000763229287816 */ /* 0x040fe40000000028 */
[----:B------:R-:W-:Y:S02]  /*19a0*/  SHF.L.U32 R41, R41, 0x10, RZ ;  /* 0x0000001029297819 */ /* 0x000fe400000006ff */
[----:B------:R-:W-:Y:S01]  /*19b0*/  SHF.L.U32 R40, R40, 0x10, RZ ;  /* 0x0000001028287819 */ /* 0x000fe200000006ff */
[----:B------:R-:W-:-:S04]  /*19c0*/  FADD.FTZ R17, R17, R20 ;  /* 0x0000001411117221 */ /* 0x000fc80000010000 */
[----:B------:R-:W-:Y:S01]  /*19d0*/  FMUL.FTZ R18, R40, R40 ;  /* 0x0000002828127220 */ /* 0x000fe20000410000 */
[----:B------:R-:W-:Y:S01]  /*19e0*/  FADD.FTZ R19, R41, R40 ;  /* 0x0000002829137221 */ /* 0x000fe20000010000 */
[C---:B---3--:R-:W-:Y:S02]  /*19f0*/  PRMT R43, R42.reuse, 0x7632, R43 ;  /* 0x000076322a2b7816 */ /* 0x048fe4000000002b */
[----:B------:R-:W-:Y:S02]  /*1a00*/  SHF.L.U32 R42, R42, 0x10, RZ ;  /* 0x000000102a2a7819 */ /* 0x000fe400000006ff */
[----:B------:R-:W-:Y:S01]  /*1a10*/  SHF.L.U32 R43, R43, 0x10, RZ ;  /* 0x000000102b2b7819 */ /* 0x000fe200000006ff */
[----:B------:R-:W-:Y:S01]  /*1a20*/  FFMA.FTZ R18, R41, R41, R18 ;  /* 0x0000002929127223 */ /* 0x000fe20000010012 */
[----:B------:R-:W-:-:S03]  /*1a30*/  FADD.FTZ R16, R16, R19 ;  /* 0x0000001310107221 */ /* 0x000fc60000010000 */
[----:B------:R-:W-:Y:S01]  /*1a40*/  FMUL.FTZ R21, R43, R43 ;  /* 0x0000002b2b157220 */ /* 0x000fe20000410000 */
[C---:B------:R-:W-:Y:S01]  /*1a50*/  FADD.FTZ R19, R42.reuse, R43 ;  /* 0x0000002b2a137221 */ /* 0x040fe20000010000 */
[----:B------:R-:W-:Y:S02]  /*1a60*/  FADD.FTZ R17, R17, R18 ;  /* 0x0000001211117221 */ /* 0x000fe40000010000 */
[----:B------:R-:W-:Y:S01]  /*1a70*/  FFMA.FTZ R18, R42, R42, R21 ;  /* 0x0000002a2a127223 */ /* 0x000fe20000010015 */
[----:B------:R-:W-:Y:S01]  /*1a80*/  FADD.FTZ R16, R16, R19 ;  /* 0x0000001310107221 */ /* 0x000fe20000010000 */
[----:B--2---:R-:W-:-:S04]  /*1a90*/  PRMT R44, R45, 0x7632, R44 ;  /* 0x000076322d2c7816 */ /* 0x004fc8000000002c */
[----:B------:R-:W-:Y:S02]  /*1aa0*/  SHF.L.U32 R44, R44, 0x10, RZ ;  /* 0x000000102c2c7819 */ /* 0x000fe400000006ff */
[----:B------:R-:W-:Y:S02]  /*1ab0*/  PRMT R46, R47, 0x7632, R46 ;  /* 0x000076322f2e7816 */ /* 0x000fe4000000002e */
        /* <DEDUP_REMOVED lines=39> */
[C---:B------:R-:W-:Y:S02]  /*1d30*/  ISETP.GT.AND P4, PT, R56.reuse, 0xf, PT ;  /* 0x0000000f3800780c */ /* 0x040fe40003f84270 */
[----:B------:R-:W-:Y:S01]  /*1d40*/  ISETP.GT.AND P2, PT, R56, 0x17, PT ;  /* 0x000000173800780c */ /* 0x000fe20003f44270 */
[----:B------:R-:W-:Y:S01]  /*1d50*/  BSSY.RECONVERGENT B0, `(.L_x_1938) ;  /* 0x0000013000007945 */ /* 0x000fe20003800200 */
[----:B------:R-:W-:Y:S01]  /*1d60*/  ISETP.NE.AND P3, PT, R59, RZ, PT ;  /* 0x000000ff3b00720c */ /* 0x000fe20003f65270 */
        /* <DEDUP_REMOVED lines=17> */
.L_x_1939:
[----:B------:R-:W-:Y:S05]  /*1e80*/  BSYNC.RECONVERGENT B0 ;  /* 0x0000000000007941 */ /* 0x000fea0003800200 */
.L_x_1938:
[----:B------:R-:W-:Y:S06]  /*1e90*/  BAR.SYNC.DEFER_BLOCKING 0x0 ;  /* 0x0000000000007b1d */ /* 0x000fec0000010000 */
[----:B------:R-:W-:Y:S04]  /*1ea0*/  BSSY.RECONVERGENT B0, `(.L_x_1940) ;  /* 0x0000037000007945 */ /* 0x000fe80003800200 */
[----:B------:R-:W-:Y:S05]  /*1eb0*/  @P3 BRA `(.L_x_1941) ;  /* 0x0000000000d43947 */ /* 0x000fea0003800000 */
[----:B------:R-:W4:Y:S01]  /*1ec0*/  S2UR UR5, SR_CgaCtaId ;  /* 0x00000000000579c3 */ /* 0x000f220000008800 */
[----:B------:R-:W-:Y:S02]  /*1ed0*/  UMOV UR4, 0x400 ;  /* 0x0000040000047882 */ /* 0x000fe40000000000 */
[----:B----4-:R-:W-:-:S09]  /*1ee0*/  ULEA UR4, UR5, UR4, 0x18 ;  /* 0x0000000405047291 */ /* 0x010fd2000f8ec0ff */
[----:B---3--:R-:W2:Y:S04]  /*1ef0*/  LDS.128 R16, [UR4+0x20] ;  /* 0x00002004ff107984 */ /* 0x008ea80008000c00 */
[----:B------:R-:W3:Y:S04]  /*1f00*/  LDS.128 R28, [UR4+0x30] ;  /* 0x00003004ff1c7984 */ /* 0x000ee80008000c00 */
[----:B-1----:R-:W1:Y:S01]  /*1f10*/  LDS.128 R24, [UR4+0x40] ;  /* 0x00004004ff187984 */ /* 0x002e620008000c00 */
[----:B--2---:R-:W-:Y:S01]  /*1f20*/  FADD.FTZ R23, R20, R16 ;  /* 0x0000001014177221 */ /* 0x004fe20000010000 */
[----:B------:R-:W-:-:S03]  /*1f30*/  FADD.FTZ R16, R21, R17 ;  /* 0x0000001115107221 */ /* 0x000fc60000010000 */
[----:B------:R-:W-:Y:S01]  /*1f40*/  FADD.FTZ R17, R23, R18 ;  /* 0x0000001217117221 */ /* 0x000fe20000010000 */
[----:B------:R-:W-:Y:S01]  /*1f50*/  FADD.FTZ R16, R16, R19 ;  /* 0x0000001310107221 */ /* 0x000fe20000010000 */
[----:B0-----:R-:W0:Y:S02]  /*1f60*/  LDS.128 R20, [UR4+0x50] ;  /* 0x00005004ff147984 */ /* 0x001e240008000c00 */
[----:B---3--:R-:W-:Y:S01]  /*1f70*/  FADD.FTZ R17, R17, R28 ;  /* 0x0000001c11117221 */ /* 0x008fe20000010000 */
[----:B------:R-:W-:-:S03]  /*1f80*/  FADD.FTZ R16, R16, R29 ;  /* 0x0000001d10107221 */ /* 0x000fc60000010000 */
[----:B------:R-:W-:Y:S01]  /*1f90*/  FADD.FTZ R17, R17, R30 ;  /* 0x0000001e11117221 */ /* 0x000fe20000010000 */
[----:B------:R-:W-:-:S03]  /*1fa0*/  FADD.FTZ R16, R16, R31 ;  /* 0x0000001f10107221 */ /* 0x000fc60000010000 */
[----:B-1----:R-:W-:Y:S01]  /*1fb0*/  FADD.FTZ R29, R17, R24 ;  /* 0x00000018111d7221 */ /* 0x002fe20000010000 */
[----:B------:R-:W-:Y:S02]  /*1fc0*/  FADD.FTZ R24, R16, R25 ;  /* 0x0000001910187221 */ /* 0x000fe40000010000 */
[----:B------:R-:W1:Y:S01]  /*1fd0*/  LDS.128 R16, [UR4+0x60] ;  /* 0x00006004ff107984 */ /* 0x000e620008000c00 */
[----:B------:R-:W-:Y:S01]  /*1fe0*/  FADD.FTZ R29, R29, R26 ;  /* 0x0000001a1d1d7221 */ /* 0x000fe20000010000 */
[----:B------:R-:W-:Y:S02]  /*1ff0*/  FADD.FTZ R28, R24, R27 ;  /* 0x0000001b181c7221 */ /* 0x000fe40000010000 */
[----:B------:R-:W2:Y:S01]  /*2000*/  LDS.128 R24, [UR4+0x70] ;  /* 0x00007004ff187984 */ /* 0x000ea20008000c00 */
[----:B0-----:R-:W-:Y:S01]  /*2010*/  FADD.FTZ R29, R29, R20 ;  /* 0x000000141d1d7221 */ /* 0x001fe20000010000 */
[----:B------:R-:W-:-:S03]  /*2020*/  FADD.FTZ R20, R28, R21 ;  /* 0x000000151c147221 */ /* 0x000fc60000010000 */
[----:B------:R-:W-:Y:S01]  /*2030*/  FADD.FTZ R21, R29, R22 ;  /* 0x000000161d157221 */ /* 0x000fe20000010000 */
[----:B------:R-:W-:Y:S01]  /*2040*/  FADD.FTZ R20, R20, R23 ;  /* 0x0000001714147221 */ /* 0x000fe20000010000 */
[----:B------:R-:W0:Y:S02]  /*2050*/  LDS.128 R28, [UR4+0x80] ;  /* 0x00008004ff1c7984 */ /* 0x000e240008000c00 */
        /* <DEDUP_REMOVED lines=8> */
[----:B------:R-:W-:-:S03]  /*20e0*/  FADD.FTZ R24, R20, R27 ;  /* 0x0000001b14187221 */ /* 0x000fc60000010000 */
[----:B0-----:R-:W-:Y:S01]  /*20f0*/  FADD.FTZ R25, R21, R28 ;  /* 0x0000001c15197221 */ /* 0x001fe20000010000 */
[----:B------:R-:W-:Y:S01]  /*2100*/  FADD.FTZ R28, R24, R29 ;  /* 0x0000001d181c7221 */ /* 0x000fe20000010000 */
[----:B------:R-:W0:Y:S02]  /*2110*/  LDS.128 R20, [UR4+0xa0] ;  /* 0x0000a004ff147984 */ /* 0x000e240008000c00 */
[----:B------:R-:W-:Y:S01]  /*2120*/  FADD.FTZ R29, R25, R30 ;  /* 0x0000001e191d7221 */ /* 0x000fe20000010000 */
[----:B------:R-:W-:Y:S01]  /*2130*/  FADD.FTZ R28, R28, R31 ;  /* 0x0000001f1c1c7221 */ /* 0x000fe20000010000 */
[----:B------:R-:W2:Y:S02]  /*2140*/  LDS.128 R24, [UR4+0xb0] ;  /* 0x0000b004ff187984 */ /* 0x000ea40008000c00 */
[----:B-1----:R-:W-:Y:S01]  /*2150*/  FADD.FTZ R29, R29, R16 ;  /* 0x000000101d1d7221 */ /* 0x002fe20000010000 */
[----:B------:R-:W-:-:S03]  /*2160*/  FADD.FTZ R28, R28, R17 ;  /* 0x000000111c1c7221 */ /* 0x000fc60000010000 */
[----:B------:R-:W-:Y:S01]  /*2170*/  FADD.FTZ R29, R29, R18 ;  /* 0x000000121d1d7221 */ /* 0x000fe20000010000 */
[----:B------:R-:W-:-:S03]  /*2180*/  FADD.FTZ R28, R28, R19 ;  /* 0x000000131c1c7221 */ /* 0x000fc60000010000 */
[----:B0-----:R-:W-:Y:S01]  /*2190*/  FADD.FTZ R29, R29, R20 ;  /* 0x000000141d1d7221 */ /* 0x001fe20000010000 */
[----:B------:R-:W-:-:S03]  /*21a0*/  FADD.FTZ R28, R28, R21 ;  /* 0x000000151c1c7221 */ /* 0x000fc60000010000 */
[----:B------:R-:W-:Y:S01]  /*21b0*/  FADD.FTZ R29, R29, R22 ;  /* 0x000000161d1d7221 */ /* 0x000fe20000010000 */
[----:B------:R-:W-:-:S03]  /*21c0*/  FADD.FTZ R28, R28, R23 ;  /* 0x000000171c1c7221 */ /* 0x000fc60000010000 */
[----:B--2---:R-:W-:Y:S01]  /*21d0*/  FADD.FTZ R29, R29, R24 ;  /* 0x000000181d1d7221 */ /* 0x004fe20000010000 */
[----:B------:R-:W-:-:S03]  /*21e0*/  FADD.FTZ R28, R28, R25 ;  /* 0x000000191c1c7221 */ /* 0x000fc60000010000 */
[----:B------:R-:W-:Y:S01]  /*21f0*/  FADD.FTZ R20, R29, R26 ;  /* 0x0000001a1d147221 */ /* 0x000fe20000010000 */
[----:B------:R-:W-:-:S07]  /*2200*/  FADD.FTZ R21, R28, R27 ;  /* 0x0000001b1c157221 */ /* 0x000fce0000010000 */
.L_x_1941:
[----:B------:R-:W-:Y:S05]  /*2210*/  BSYNC.RECONVERGENT B0 ;  /* 0x0000000000007941 */ /* 0x000fea0003800200 */
.L_x_1940:
[----:B------:R-:W4:Y:S02]  /*2220*/  LDCU UR4, c[0x0][0x370] ;  /* 0x00006e00ff0477ac */ /* 0x000f240008000800 */
[----:B----4-:R-:W-:-:S09]  /*2230*/  UISETP.GE.U32.AND UP0, UPT, UR4, 0x2, UPT ;  /* 0x000000020400788c */ /* 0x010fd2000bf06070 */
[----:B------:R-:W-:Y:S05]  /*2240*/  BRA.U !UP0, `(.L_x_1942) ;  /* 0x0000000908b87547 */ /* 0x000fea000b800000 */
[----:B------:R-:W4:Y:S01]  /*2250*/  LDC R17, c[0x0][0x370] ;  /* 0x0000dc00ff117b82 */ /* 0x000f220000000800 */
[----:B------:R-:W-:-:S05]  /*2260*/  LOP3.LUT R18, R62, 0x1, RZ, 0xc0, !PT ;  /* 0x000000013e127812 */ /* 0x000fca00078ec0ff */
[----:B---3--:R-:W-:Y:S02]  /*2270*/  IMAD R16, R18, R57, RZ ;  /* 0x0000003912107224 */ /* 0x008fe400078e02ff */
[----:B------:R-:W3:Y:S02]  /*2280*/  LDC.64 R30, c[0x0][0x3b8] ;  /* 0x0000ee00ff1e7b82 */ /* 0x000ee40000000a00 */
[----:B----4-:R-:W-:-:S05]  /*2290*/  IMAD R16, R16, R17, RZ ;  /* 0x0000001110107224 */ /* 0x010fca00078e02ff */
[----:B------:R-:W-:-:S05]  /*22a0*/  SHF.L.U32 R17, R16, 0x1, RZ ;  /* 0x0000000110117819 */ /* 0x000fca00000006ff */
[----:B---3--:R-:W-:Y:S01]  /*22b0*/  IMAD.WIDE R30, R17, 0x4, R30 ;  /* 0x00000004111e7825 */ /* 0x008fe200078e021e */
[----:B------:R-:W-:Y:S06]  /*22c0*/  @P3 BRA `(.L_x_1943) ;  /* 0x0000000000543947 */ /* 0x000fec0003800000 */
[----:B------:R-:W3:Y:S01]  /*22d0*/  LDC.64 R16, c[0x0][0x3b0] ;  /* 0x0000ec00ff107b82 */ /* 0x000ee20000000a00 */
[-CC-:B------:R-:W-:Y:S01]  /*22e0*/  IMAD R19, R18, R57.reuse, R60.reuse ;  /* 0x0000003912137224 */ /* 0x180fe200078e023c */
[----:B------:R-:W-:Y:S01]  /*22f0*/  LOP3.LUT P2, R22, R62, 0x2, RZ, 0xc0, !PT ;  /* 0x000000023e167812 */ /* 0x000fe2000784c0ff */
[----:B--2---:R-:W-:Y:S02]  /*2300*/  IMAD R23, R58, R57, R60 ;  /* 0x000000393a177224 */ /* 0x004fe400078e023c */
[----:B---3--:R-:W-:-:S04]  /*2310*/  IMAD.WIDE.U32 R16, R19, 0x4, R16 ;  /* 0x0000000413107825 */ /* 0x008fc800078e0010 */
[----:B------:R-:W-:Y:S01]  /*2320*/  IMAD.WIDE.U32 R18, R23, 0x8, R30 ;  /* 0x0000000817127825 */ /* 0x000fe200078e001e */
[----:B------:R-:W-:Y:S02]  /*2330*/  IADD3 R23, PT, PT, -R22, 0x1, RZ ;  /* 0x0000000116177810 */ /* 0x000fe40007ffe1ff */
[----:B------:R-:W2:Y:S02]  /*2340*/  LDC R22, c[0x0][0x370] ;  /* 0x0000dc00ff167b82 */ /* 0x000ea40000000800 */
[----:B------:R3:W-:Y:S01]  /*2350*/  STG.E.64 desc[UR6][R18.64], R20 ;  /* 0x0000001412007986 */ /* 0x0007e2000c101b06 */
[----:B------:R-:W-:Y:S06]  /*2360*/  MEMBAR.ALL.GPU ;  /* 0x0000000000007992 */ /* 0x000fec000000a000 */
[----:B------:R-:W-:-:S00]  /*2370*/  ERRBAR ;  /* 0x00000000000079ab */ /* 0x000fc00000000000 */
[----:B------:R-:W-:Y:S06]  /*2380*/  CGAERRBAR ;  /* 0x00000000000075ab */ /* 0x000fec0000000000 */
[----:B------:R3:W-:Y:S01]  /*2390*/  REDG.E.ADD.S32.STRONG.GPU desc[UR6][R16.64], R23 ;  /* 0x000000171000798e */ /* 0x0007e2000c12e306 */
[----:B--2---:R-:W-:-:S04]  /*23a0*/  SEL R25, R22, RZ, !P2 ;  /* 0x000000ff16197207 */ /* 0x004fc80005000000 */
[----:B------:R-:W-:-:S13]  /*23b0*/  ISETP.NE.AND P2, PT, R25, -0x1, PT ;  /* 0xffffffff1900780c */ /* 0x000fda0003f45270 */
[----:B---3--:R-:W-:Y:S05]  /*23c0*/  @!P2 BRA `(.L_x_1943) ;  /* 0x000000000014a947 */ /* 0x008fea0003800000 */
.L_x_1944:
[----:B------:R-:W2:Y:S04]  /*23d0*/  LDG.E.STRONG.GPU R18, desc[UR6][R16.64] ;  /* 0x0000000610127981 */ /* 0x000ea8000c1ef900 */
[----:B--2---:R-:W-:Y:S01]  /*23e0*/  CCTL.IVALL ;  /* 0x00000000ff00798f */ /* 0x004fe20002000000 */
[----:B------:R-:W-:Y:S05]  /*23f0*/  YIELD ;  /* 0x0000000000007946 */ /* 0x000fea0003800000 */
[----:B------:R-:W-:-:S13]  /*2400*/  ISETP.NE.AND P2, PT, R18, R25, PT ;  /* 0x000000191200720c */ /* 0x000fda0003f45270 */
[----:B------:R-:W-:Y:S05]  /*2410*/  @P2 BRA `(.L_x_1944) ;  /* 0xfffffffc00ec2947 */ /* 0x000fea000383ffff */
.L_x_1943:
[----:B------:R-:W3:Y:S01]  /*2420*/  LDC R16, c[0x0][0x370] ;  /* 0x0000dc00ff107b82 */ /* 0x000ee20000000800 */
[----:B------:R-:W-:Y:S05]  /*2430*/  WARPSYNC.ALL ;  /* 0x0000000000007948 */ /* 0x000fea0003800000 */
[----:B---3--:R-:W-:Y:S02]  /*2440*/  ISETP.GE.U32.AND P2, PT, R16, 0x8, PT ;  /* 0x000000081000780c */ /* 0x008fe40003f46070 */
[----:B------:R-:W-:Y:S01]  /*2450*/  BAR.SYNC.DEFER_BLOCKING 0x0 ;  /* 0x0000000000007b1d */ /* 0x000fe20000010000 */
[----:B------:R-:W-:-:S10]  /*2460*/  HFMA2 R26, -RZ, RZ, 0, 0 ;  /* 0x00000000ff1a7431 */ /* 0x000fd400000001ff */
[----:B------:R-:W-:Y:S05]  /*2470*/  @!P2 BRA `(.L_x_1945) ;  /* 0x000000040020a947 */ /* 0x000fea0003800000 */
[CC--:B------:R-:W-:Y:S01]  /*2480*/  LEA R28, R57.reuse, R60.reuse, 0x1 ;  /* 0x0000003c391c7211 */ /* 0x0c0fe200078e08ff */
[C-C-:B------:R-:W-:Y:S01]  /*2490*/  IMAD R26, R57.reuse, 0x6, R60.reuse ;  /* 0x00000006391a7824 */ /* 0x140fe200078e023c */
[CC--:B------:R-:W-:Y:S01]  /*24a0*/  LEA R27, R57.reuse, R60.reuse, 0x2 ;  /* 0x0000003c391b7211 */ /* 0x0c0fe200078e10ff */
[C-C-:B------:R-:W-:Y:S01]  /*24b0*/  IMAD R25, R57.reuse, 0x5, R60.reuse ;  /* 0x0000000539197824 */ /* 0x140fe200078e023c */
[----:B------:R-:W-:Y:S01]  /*24c0*/  IADD3 R22, PT, PT, R60, R57, RZ ;  /* 0x000000393c167210 */ /* 0x000fe20007ffe0ff */
[C-C-:B-1----:R-:W-:Y:S01]  /*24d0*/  IMAD R24, R57.reuse, 0x3, R60.reuse ;  /* 0x0000000339187824 */ /* 0x142fe200078e023c */
[----:B------:R-:W-:Y:S01]  /*24e0*/  IADD3 R19, PT, PT, -R58, RZ, RZ ;  /* 0x000000ff3a137210 */ /* 0x000fe20007ffe1ff */
[----:B--2---:R-:W-:Y:S01]  /*24f0*/  IMAD R23, R57, 0x7, R60 ;  /* 0x0000000739177824 */ /* 0x004fe200078e023c */
[----:B------:R-:W-:Y:S01]  /*2500*/  MOV R18, R60 ;  /* 0x0000003c00127202 */ /* 0x000fe20000000f00 */
[----:B------:R-:W-:-:S06]  /*2510*/  UMOV UR4, URZ ;  /* 0x000000ff00047c82 */ /* 0x000fcc0008000000 */
.L_x_1946:
[----:B------:R-:W-:-:S13]  /*2520*/  ISETP.EQ.OR P2, PT, R19, RZ, P3 ;  /* 0x000000ff1300720c */ /* 0x000fda0001f42670 */
[----:B------:R-:W-:-:S06]  /*2530*/  @!P2 IMAD.WIDE.U32 R16, R18, 0x8, R30 ;  /* 0x000000081210a825 */ /* 0x000fcc00078e001e */
[----:B------:R-:W0:Y:S01]  /*2540*/  @!P2 LDG.E.64 R16, desc[UR6][R16.64] ;  /* 0x000000061010a981 */ /* 0x000e22000c1e1b00 */
[----:B------:R-:W-:-:S06]  /*2550*/  UIADD3 UR5, UPT, UPT, UR4, 0x1, URZ ;  /* 0x0000000104057890 */ /* 0x000fcc000fffe0ff */
[----:B------:R-:W-:Y:S01]  /*2560*/  ISETP.EQ.OR P4, PT, R58, UR5, P3 ;  /* 0x000000053a007c0c */ /* 0x000fe20009f82670 */
[----:B------:R-:W-:Y:S01]  /*2570*/  UIADD3 UR5, UPT, UPT, UR4, 0x2, URZ ;  /* 0x0000000204057890 */ /* 0x000fe2000fffe0ff */
[----:B0-----:R-:W-:Y:S01]  /*2580*/  @!P2 FADD.FTZ R20, R20, R16 ;  /* 0x000000101414a221 */ /* 0x001fe20000010000 */
[----:B------:R-:W-:-:S10]  /*2590*/  @!P2 FADD.FTZ R21, R21, R17 ;  /* 0x000000111515a221 */ /* 0x000fd40000010000 */
[----:B------:R-:W-:-:S06]  /*25a0*/  @!P4 IMAD.WIDE.U32 R16, R22, 0x8, R30 ;  /* 0x000000081610c825 */ /* 0x000fcc00078e001e */
        /* <DEDUP_REMOVED lines=32> */
[----:B------:R-:W0:Y:S01]  /*27b0*/  LDC R29, c[0x0][0x370] ;  /* 0x0000dc00ff1d7b82 */ /* 0x000e220000000800 */
[----:B------:R-:W-:Y:S01]  /*27c0*/  UIADD3 UR4, UPT, UPT, UR4, 0x8, URZ ;  /* 0x0000000804047890 */ /* 0x000fe2000fffe0ff */
[----:B--2---:R-:W-:Y:S01]  /*27d0*/  @!P2 FADD.FTZ R20, R20, R16 ;  /* 0x000000101414a221 */ /* 0x004fe20000010000 */
[----:B------:R-:W-:-:S09]  /*27e0*/  @!P2 FADD.FTZ R21, R21, R17 ;  /* 0x000000111515a221 */ /* 0x000fd20000010000 */
[----:B------:R-:W-:-:S06]  /*27f0*/  @!P4 IMAD.WIDE.U32 R16, R23, 0x8, R30 ;  /* 0x000000081710c825 */ /* 0x000fcc00078e001e */
[----:B------:R-:W2:Y:S01]  /*2800*/  @!P4 LDG.E.64 R16, desc[UR6][R16.64] ;  /* 0x000000061010c981 */ /* 0x000ea2000c1e1b00 */
[----:B0-----:R-:W-:Y:S02]  /*2810*/  LOP3.LUT R29, R29, 0x7ffffff8, RZ, 0xc0, !PT ;  /* 0x7ffffff81d1d7812 */ /* 0x001fe400078ec0ff */
[----:B------:R-:W-:Y:S02]  /*2820*/  IADD3 R19, PT, PT, R19, 0x8, RZ ;  /* 0x0000000813137810 */ /* 0x000fe40007ffe0ff */
[----:B------:R-:W-:Y:S02]  /*2830*/  ISETP.NE.AND P2, PT, R29, UR4, PT ;  /* 0x000000041d007c0c */ /* 0x000fe4000bf45270 */
[C---:B------:R-:W-:Y:S02]  /*2840*/  LEA R18, R57.reuse, R18, 0x3 ;  /* 0x0000001239127211 */ /* 0x040fe400078e18ff */
[C---:B------:R-:W-:Y:S02]  /*2850*/  LEA R22, R57.reuse, R22, 0x3 ;  /* 0x0000001639167211 */ /* 0x040fe400078e18ff */
[----:B------:R-:W-:-:S02]  /*2860*/  LEA R28, R57, R28, 0x3 ;  /* 0x0000001c391c7211 */ /* 0x000fc400078e18ff */
[C---:B------:R-:W-:Y:S02]  /*2870*/  LEA R24, R57.reuse, R24, 0x3 ;  /* 0x0000001839187211 */ /* 0x040fe400078e18ff */
        /* <DEDUP_REMOVED lines=8> */
.L_x_1945:
[----:B------:R-:W3:Y:S02]  /*2900*/  LDCU UR4, c[0x0][0x370] ;  /* 0x00006e00ff0477ac */ /* 0x000ee40008000800 */
[----:B---3--:R-:W-:-:S09]  /*2910*/  ULOP3.LUT UP0, URZ, UR4, 0x7, URZ, 0xc0, !UPT ;  /* 0x0000000704ff7892 */ /* 0x008fd2000f80c0ff */
[----:B------:R-:W-:Y:S05]  /*2920*/  BRA.U !UP0, `(.L_x_1942) ;  /* 0x0000000508007547 */ /* 0x000fea000b800000 */
[----:B------:R-:W3:Y:S01]  /*2930*/  LDCU UR4, c[0x0][0x370] ;  /* 0x00006e00ff0477ac */ /* 0x000ee20008000800 */
[----:B------:R-:W4:Y:S01]  /*2940*/  LDCU UR5, c[0x0][0x370] ;  /* 0x00006e00ff0577ac */ /* 0x000f220008000800 */
[----:B---3--:R-:W-:-:S04]  /*2950*/  ULOP3.LUT UR4, UR4, 0x7, URZ, 0xc0, !UPT ;  /* 0x0000000704047892 */ /* 0x008fc8000f8ec0ff */
[----:B------:R-:W-:Y:S02]  /*2960*/  UIADD3 UR4, UPT, UPT, UR4, -0x1, URZ ;  /* 0xffffffff04047890 */ /* 0x000fe4000fffe0ff */
[----:B----4-:R-:W-:Y:S02]  /*2970*/  ULOP3.LUT UP1, UR5, UR5, 0x3, URZ, 0xc0, !UPT ;  /* 0x0000000305057892 */ /* 0x010fe4000f82c0ff */
[----:B------:R-:W-:-:S09]  /*2980*/  UISETP.GE.U32.AND UP0, UPT, UR4, 0x3, UPT ;  /* 0x000000030400788c */ /* 0x000fd2000bf06070 */
[----:B------:R-:W-:Y:S05]  /*2990*/  BRA.U !UP0, `(.L_x_1947) ;  /* 0x0000000108707547 */ /* 0x000fea000b800000 */
[C---:B------:R-:W-:Y:S02]  /*29a0*/  IADD3 R19, PT, PT, R26.reuse, 0x1, RZ ;  /* 0x000000011a137810 */ /* 0x040fe40007ffe0ff */
[CC--:B------:R-:W-:Y:S02]  /*29b0*/  ISETP.EQ.OR P2, PT, R26.reuse, R58.reuse, P3 ;  /* 0x0000003a1a00720c */ /* 0x0c0fe40001f42670 */
[C---:B--2---:R-:W-:Y:S02]  /*29c0*/  IADD3 R23, PT, PT, R26.reuse, 0x2, RZ ;  /* 0x000000021a177810 */ /* 0x044fe40007ffe0ff */
        /* <DEDUP_REMOVED lines=14> */
[----:B-1----:R-:W-:-:S06]  /*2ab0*/  @!P6 IMAD.WIDE.U32 R24, R25, 0x8, R30 ;  /* 0x000000081918e825 */ /* 0x002fcc00078e001e */
        /* <DEDUP_REMOVED lines=10> */
.L_x_1947:
[----:B------:R-:W-:Y:S05]  /*2b60*/  BRA.U !UP1, `(.L_x_1942) ;  /* 0x0000000109707547 */ /* 0x000fea000b800000 */
[----:B------:R-:W3:Y:S01]  /*2b70*/  LDC R22, c[0x0][0x370] ;  /* 0x0000dc00ff167b82 */ /* 0x000ee20000000800 */
[----:B------:R-:W-:Y:S01]  /*2b80*/  UISETP.NE.AND UP0, UPT, UR5, 0x1, UPT ;  /* 0x000000010500788c */ /* 0x000fe2000bf05270 */
[----:B---3--:R-:W-:-:S08]  /*2b90*/  LOP3.LUT R22, R22, 0x1, RZ, 0xc0, !PT ;  /* 0x0000000116167812 */ /* 0x008fd000078ec0ff */
[----:B------:R-:W-:Y:S05]  /*2ba0*/  BRA.U !UP0, `(.L_x_1948) ;  /* 0x0000000108387547 */ /* 0x000fea000b800000 */
        /* <DEDUP_REMOVED lines=14> */
.L_x_1948:
        /* <DEDUP_REMOVED lines=9> */
.L_x_1949:
[----:B------:R-:W-:Y:S05]  /*2d20*/  BSYNC.RECONVERGENT B0 ;  /* 0x0000000000007941 */ /* 0x000fea0003800200 */
.L_x_1942:
[----:B------:R-:W4:Y:S01]  /*2d30*/  S2UR UR5, SR_CgaCtaId ;  /* 0x00000000000579c3 */ /* 0x000f220000008800 */
[----:B------:R-:W3:Y:S01]  /*2d40*/  LDCU UR8, c[0x0][0x414] ;  /* 0x00008280ff0877ac */ /* 0x000ee20008000800 */
[----:B------:R-:W-:Y:S01]  /*2d50*/  LOP3.LUT R27, R63, 0xffff, RZ, 0xc0, !PT ;  /* 0x0000ffff3f1b7812 */ /* 0x000fe200078ec0ff */
[----:B------:R-:W-:-:S03]  /*2d60*/  UMOV UR4, 0x400 ;  /* 0x0000040000047882 */ /* 0x000fc60000000000 */
[----:B------:R-:W-:Y:S02]  /*2d70*/  IADD3 R27, PT, PT, R72, R27, RZ ;  /* 0x0000001b481b7210 */ /* 0x000fe40007ffe0ff */
[----:B-1----:R-:W1:Y:S08]  /*2d80*/  @P0 LDC.64 R24, c[0x0][0x388] ;  /* 0x0000e200ff180b82 */ /* 0x002e700000000a00 */
[----:B------:R-:W0:Y:S01]  /*2d90*/  LDC.64 R18, c[0x0][0x3a0] ;  /* 0x0000e800ff127b82 */ /* 0x000e220000000a00 */
[----:B---3--:R-:W-:Y:S01]  /*2da0*/  @P0 FMUL.FTZ R16, R20, UR8 ;  /* 0x0000000814100c20 */ /* 0x008fe20008410000 */
[----:B------:R-:W-:Y:S01]  /*2db0*/  @P0 FMUL.FTZ R17, R21, UR8 ;  /* 0x0000000815110c20 */ /* 0x000fe20008410000 */
[----:B----4-:R-:W-:-:S05]  /*2dc0*/  ULEA UR4, UR5, UR4, 0x18 ;  /* 0x0000000405047291 */ /* 0x010fca000f8ec0ff */
[----:B--2---:R-:W2:Y:S01]  /*2dd0*/  LDC.64 R22, c[0x0][0x398] ;  /* 0x0000e600ff167b82 */ /* 0x004ea20000000a00 */
[----:B------:R-:W3:Y:S01]  /*2de0*/  LDCU UR5, c[0x0][0x404] ;  /* 0x00008080ff0577ac */ /* 0x000ee20008000800 */
[----:B-1----:R-:W-:Y:S02]  /*2df0*/  @P0 IMAD.WIDE R24, R61, 0x8, R24 ;  /* 0x000000083d180825 */ /* 0x002fe400078e0218 */
[----:B------:R-:W-:Y:S04]  /*2e00*/  @!P3 STS.64 [UR4+0xc8], R20 ;  /* 0x0000c814ff00b988 */ /* 0x000fe80008000a04 */
[----:B------:R1:W-:Y:S01]  /*2e10*/  @P0 STG.E.64 desc[UR6][R24.64], R16 ;  /* 0x0000001018000986 */ /* 0x0003e2000c101b06 */
[C---:B0-----:R-:W-:Y:S01]  /*2e20*/  IMAD.WIDE R18, R27.reuse, 0x4, R18 ;  /* 0x000000041b127825 */ /* 0x041fe200078e0212 */
[----:B------:R-:W-:Y:S03]  /*2e30*/  BAR.SYNC.DEFER_BLOCKING 0x0 ;  /* 0x0000000000007b1d */ /* 0x000fe60000010000 */
[----:B--2---:R-:W-:-:S03]  /*2e40*/  IMAD.WIDE R22, R27, 0x4, R22 ;  /* 0x000000041b167825 */ /* 0x004fc600078e0216 */
[----:B------:R-:W5:Y:S04]  /*2e50*/  LDG.E.64 R18, desc[UR6][R18.64] ;  /* 0x0000000612127981 */ /* 0x000f68000c1e1b00 */
[----:B------:R-:W0:Y:S01]  /*2e60*/  LDS.64 R20, [UR4+0xc8] ;  /* 0x0000c804ff147984 */ /* 0x000e220008000a00 */
[----:B------:R-:W2:Y:S03]  /*2e70*/  LDCU.U8 UR4, c[0x0][0x3fc] ;  /* 0x00007f80ff0477ac */ /* 0x000ea60008000000 */
[----:B-1----:R0:W5:Y:S02]  /*2e80*/  LDG.E.64 R16, desc[UR6][R22.64] ;  /* 0x0000000616107981 */ /* 0x002164000c1e1b00 */
[----:B0-----:R-:W-:-:S04]  /*2e90*/  FMUL.FTZ R22, R20, UR8 ;  /* 0x0000000814167c20 */ /* 0x001fc80008410000 */
[----:B------:R-:W-:-:S04]  /*2ea0*/  FMUL.FTZ R26, R22, R22 ;  /* 0x00000016161a7220 */ /* 0x000fc80000410000 */
[----:B------:R-:W-:-:S05]  /*2eb0*/  FFMA.FTZ R26, R21, UR8, -R26 ;  /* 0x00000008151a7c23 */ /* 0x000fca000801081a */
[----:B------:R-:W-:-:S13]  /*2ec0*/  FSETP.GTU.FTZ.AND P2, PT, R26, RZ, PT ;  /* 0x000000ff1a00720b */ /* 0x000fda0003f5c000 */
[----:B------:R-:W0:Y:S01]  /*2ed0*/  @P2 LDC R27, c[0x0][0x3a8] ;  /* 0x0000ea00ff1b2b82 */ /* 0x000e220000000800 */
[----:B------:R-:W-:Y:S01]  /*2ee0*/  HFMA2 R23, -RZ, RZ, 1.875, 0 ;  /* 0x3f800000ff177431 */ /* 0x000fe200000001ff */
[----:B--2---:R-:W-:Y:S01]  /*2ef0*/  UISETP.NE.AND UP0, UPT, UR4, URZ, UPT ;  /* 0x000000ff0400728c */ /* 0x004fe2000bf05270 */
[----:B---3--:R-:W-:Y:S01]  /*2f00*/  IMAD R24, R58, UR5, R71 ;  /* 0x000000053a187c24 */ /* 0x008fe2000f8e0247 */
[----:B------:R-:W-:Y:S04]  /*2f10*/  BSSY.RECONVERGENT B0, `(.L_x_1950) ;  /* 0x000039e000007945 */ /* 0x000fe80003800200 */
[----:B------:R-:W-:Y:S01]  /*2f20*/  IADD3 R25, PT, PT, R24, 0x20, RZ ;  /* 0x0000002018197810 */ /* 0x000fe20007ffe0ff */
[----:B0-----:R-:W-:-:S04]  /*2f30*/  @P2 FADD.FTZ R20, R26, R27 ;  /* 0x0000001b1a142221 */ /* 0x001fc80000010000 */
[----:B------:R0:W1:Y:S01]  /*2f40*/  @P2 MUFU.RSQ R23, R20 ;  /* 0x0000001400172308 */ /* 0x0000620000001400 */
[----:B------:R-:W-:Y:S02]  /*2f50*/  IADD3 R26, PT, PT, R24, 0x40, RZ ;  /* 0x00000040181a7810 */ /* 0x000fe40007ffe0ff */
[----:B------:R-:W-:Y:S02]  /*2f60*/  SHF.R.S32.HI R30, RZ, 0x1f, R25 ;  /* 0x0000001fff1e7819 */ /* 0x000fe40000011419 */
[----:B------:R-:W-:Y:S01]  /*2f70*/  SHF.R.S32.HI R27, RZ, 0x1f, R26 ;  /* 0x0000001fff1b7819 */ /* 0x000fe2000001141a */
[----:B------:R-:W-:Y:S06]  /*2f80*/  BRA.U UP0, `(.L_x_1951) ;  /* 0x0000001500f07547 */ /* 0x000fec000b800000 */
[----:B------:R-:W2:Y:S01]  /*2f90*/  LDCU.64 UR8, c[0x0][0x3e8] ;  /* 0x00007d00ff0877ac */ /* 0x000ea20008000a00 */
[----:B0-----:R-:W-:Y:S01]  /*2fa0*/  SHF.R.S32.HI R20, RZ, 0x1f, R24 ;  /* 0x0000001fff147819 */ /* 0x001fe20000011418 */
[----:B------:R-:W-:Y:S01]  /*2fb0*/  BSSY.RECONVERGENT B1, `(.L_x_1952) ;  /* 0x000001e000017945 */ /* 0x000fe20003800200 */
[----:B------:R-:W-:-:S04]  /*2fc0*/  IADD3 R31, PT, PT, R24, 0x10, RZ ;  /* 0x00000010181f7810 */ /* 0x000fc80007ffe0ff */
[----:B------:R-:W-:Y:S02]  /*2fd0*/  SHF.R.S32.HI R72, RZ, 0x1f, R31 ;  /* 0x0000001fff487819 */ /* 0x000fe4000001141f */
[----:B--2---:R-:W-:Y:S02]  /*2fe0*/  ISETP.GE.U32.AND P2, PT, R24, UR8, PT ;  /* 0x0000000818007c0c */ /* 0x004fe4000bf46070 */
[----:B------:R-:W-:Y:S02]  /*2ff0*/  ISETP.GE.U32.AND P3, PT, R31, UR8, PT ;  /* 0x000000081f007c0c */ /* 0x000fe4000bf66070 */
[----:B------:R-:W-:Y:S02]  /*3000*/  ISETP.GE.AND.EX P2, PT, R20, UR9, PT, P2 ;  /* 0x0000000914007c0c */ /* 0x000fe4000bf46320 */
[----:B------:R-:W-:Y:S02]  /*3010*/  ISETP.GE.U32.AND P4, PT, R25, UR8, PT ;  /* 0x0000000819007c0c */ /* 0x000fe4000bf86070 */
[----:B------:R-:W-:-:S02]  /*3020*/  ISETP.GE.U32.AND P1, PT, R70, UR8, PT ;  /* 0x0000000846007c0c */ /* 0x000fc4000bf26070 */
[----:B------:R-:W-:Y:S02]  /*3030*/  ISETP.GE.AND.EX P3, PT, R72, UR9, PT, P3 ;  /* 0x0000000948007c0c */ /* 0x000fe4000bf66330 */
[----:B------:R-:W-:Y:S02]  /*3040*/  ISETP.GE.AND.EX P4, PT, R30, UR9, PT, P4 ;  /* 0x000000091e007c0c */ /* 0x000fe4000bf86340 */
[----:B------:R-:W-:-:S03]  /*3050*/  ISETP.GE.AND.EX P1, PT, R55, UR9, PT, P1 ;  /* 0x0000000937007c0c */ /* 0x000fc6000bf26310 */
[----:B------:R-:W-:Y:S10]  /*3060*/  @P2 BRA `(.L_x_1953) ;  /* 0x0000000000482947 */ /* 0x000ff40003800000 */
[----:B------:R-:W0:Y:S01]  /*3070*/  LDCU.64 UR10, c[0x0][0x3e0] ;  /* 0x00007c00ff0a77ac */ /* 0x000e220008000a00 */
[----:B------:R-:W-:Y:S01]  /*3080*/  MOV R21, R77 ;  /* 0x0000004d00157202 */ /* 0x000fe20000000f00 */
[----:B------:R-:W-:Y:S01]  /*3090*/  FADD.FTZ R2, R2, -R22 ;  /* 0x8000001602027221 */ /* 0x000fe20000010000 */
[----:B------:R-:W2:Y:S01]  /*30a0*/  LDCU.64 UR4, c[0x0][0x380] ;  /* 0x00007000ff0477ac */ /* 0x000ea20008000a00 */
[----:B0-----:R-:W-:Y:S01]  /*30b0*/  IMAD R29, R20, UR10, RZ ;  /* 0x0000000a141d7c24 */ /* 0x001fe2000f8e02ff */
[----:B------:R-:W-:-:S03]  /*30c0*/  MOV R20, R74 ;  /* 0x0000004a00147202 */ /* 0x000fc60000000f00 */
[C---:B------:R-:W-:Y:S02]  /*30d0*/  IMAD R29, R24.reuse, UR11, R29 ;  /* 0x0000000b181d7c24 */ /* 0x040fe4000f8e021d */
[----:B------:R-:W-:-:S05]  /*30e0*/  IMAD.WIDE.U32 R20, R24, UR10, R20 ;  /* 0x0000000a18147c25 */ /* 0x000fca000f8e0014 */
[----:B------:R-:W-:Y:S02]  /*30f0*/  IADD3 R29, PT, PT, R21, R29, RZ ;  /* 0x0000001d151d7210 */ /* 0x000fe40007ffe0ff */
[----:B--2---:R-:W-:-:S04]  /*3100*/  LEA R28, P2, R20, UR4, 0x1 ;  /* 0x00000004141c7c11 */ /* 0x004fc8000f8408ff */
[----:B------:R-:W-:Y:S01]  /*3110*/  LEA.HI.X R29, R20, UR5, R29, 0x1, P2 ;  /* 0x00000005141d7c11 */ /* 0x000fe200090f0c1d */
[----:B------:R-:W-:Y:S01]  /*3120*/  FADD.FTZ R20, R3, -R22 ;  /* 0x8000001603147221 */ /* 0x000fe20000010000 */
[----:B-1----:R-:W-:-:S03]  /*3130*/  FMUL.FTZ R3, R2, R23 ;  /* 0x0000001702037220 */ /* 0x002fc60000410000 */
[----:B------:R-:W-:Y:S01]  /*3140*/  FMUL.FTZ R20, R20, R23 ;  /* 0x0000001714147220 */ /* 0x000fe20000410000 */
[----:B-----5:R-:W-:-:S03]  /*3150*/  FFMA.FTZ R3, R16, R3, R18 ;  /* 0x0000000310037223 */ /* 0x020fc60000010012 */
[----:B------:R-:W-:-:S05]  /*3160*/  FFMA.FTZ R20, R17, R20, R19 ;  /* 0x0000001411147223 */ /* 0x000fca0000010013 */
[----:B------:R-:W-:-:S05]  /*3170*/  F2FP.BF16.F32.PACK_AB R3, R20, R3 ;  /* 0x000000031403723e */ /* 0x000fca00000010ff */
[----:B------:R0:W-:Y:S02]  /*3180*/  STG.E desc[UR6][R28.64], R3 ;  /* 0x000000031c007986 */ /* 0x0001e4000c101906 */
.L_x_1953:
[----:B------:R-:W-:Y:S05]  /*3190*/  BSYNC.RECONVERGENT B1 ;  /* 0x0000000000017941 */ /* 0x000fea0003800200 */
.L_x_1952:
[----:B------:R-:W-:Y:S04]  /*31a0*/  BSSY.RECONVERGENT B1, `(.L_x_1954) ;  /* 0x0000014000017945 */ /* 0x000fe80003800200 */
[----:B------:R-:W-:Y:S05]  /*31b0*/  @P3 BRA `(.L_x_1955) ;  /* 0x0000000000483947 */ /* 0x000fea0003800000 */
[----:B------:R-:W2:Y:S01]  /*31c0*/  LDCU.64 UR4, c[0x0][0x3e0] ;  /* 0x00007c00ff0477ac */ /* 0x000ea20008000a00 */
[----:B------:R-:W-:Y:S01]  /*31d0*/  MOV R2, R74 ;  /* 0x0000004a00027202 */ /* 0x000fe20000000f00 */
[--C-:B------:R-:W-:Y:S01]  /*31e0*/  FADD.FTZ R4, R4, -R22.reuse ;  /* 0x8000001604047221 */ /* 0x100fe20000010000 */
[----:B0-----:R-:W-:Y:S01]  /*31f0*/  MOV R3, R77 ;  /* 0x0000004d00037202 */ /* 0x001fe20000000f00 */
        /* <DEDUP_REMOVED lines=14> */
.L_x_1955:
[----:B------:R-:W-:Y:S05]  /*32e0*/  BSYNC.RECONVERGENT B1 ;  /* 0x0000000000017941 */ /* 0x000fea0003800200 */
.L_x_1954:
[----:B------:R-:W-:Y:S01]  /*32f0*/  BSSY.RECONVERGENT B1, `(.L_x_1956) ;  /* 0x0000016000017945 */ /* 0x000fe20003800200 */
[C---:B------:R-:W-:Y:S02]  /*3300*/  IADD3 R20, PT, PT, R24.reuse, 0x50, RZ ;  /* 0x0000005018147810 */ /* 0x040fe40007ffe0ff */
[----:B------:R-:W-:Y:S01]  /*3310*/  IADD3 R21, PT, PT, R24, 0x60, RZ ;  /* 0x0000006018157810 */ /* 0x000fe20007ffe0ff */
[----:B------:R-:W-:Y:S06]  /*3320*/  @P4 BRA `(.L_x_1957) ;  /* 0x0000000000484947 */ /* 0x000fec0003800000 */
[----:B------:R-:W3:Y:S01]  /*3330*/  LDCU.64 UR4, c[0x0][0x3e0] ;  /* 0x00007c00ff0477ac */ /* 0x000ee20008000a00 */
[----:B------:R-:W-:Y:S01]  /*3340*/  MOV R2, R74 ;  /* 0x0000004a00027202 */ /* 0x000fe20000000f00 */
[--C-:B------:R-:W-:Y:S01]  /*3350*/  FADD.FTZ R6, R6, -R22.reuse ;  /* 0x8000001606067221 */ /* 0x100fe20000010000 */
[----:B0-2---:R-:W-:Y:S01]  /*3360*/  MOV R3, R77 ;  /* 0x0000004d00037202 */ /* 0x005fe20000000f00 */
[----:B------:R-:W0:Y:S01]  /*3370*/  LDCU.64 UR10, c[0x0][0x380] ;  /* 0x00007000ff0a77ac */ /* 0x000e220008000a00 */
[----:B------:R-:W-:Y:S01]  /*3380*/  FADD.FTZ R4, R7, -R22 ;  /* 0x8000001607047221 */ /* 0x000fe20000010000 */
[----:B-1----:R-:W-:-:S03]  /*3390*/  FMUL.FTZ R5, R6, R23 ;  /* 0x0000001706057220 */ /* 0x002fc60000410000 */
[----:B------:R-:W-:Y:S01]  /*33a0*/  FMUL.FTZ R4, R4, R23 ;  /* 0x0000001704047220 */ /* 0x000fe20000410000 */
[----:B-----5:R-:W-:-:S03]  /*33b0*/  FFMA.FTZ R6, R16, R5, R18 ;  /* 0x0000000510067223 */ /* 0x020fc60000010012 */
[----:B------:R-:W-:Y:S01]  /*33c0*/  FFMA.FTZ R7, R17, R4, R19 ;  /* 0x0000000411077223 */ /* 0x000fe20000010013 */
        /* <DEDUP_REMOVED lines=8> */
.L_x_1957:
[----:B------:R-:W-:Y:S05]  /*3450*/  BSYNC.RECONVERGENT B1 ;  /* 0x0000000000017941 */ /* 0x000fea0003800200 */
.L_x_1956:
[----:B------:R-:W-:Y:S04]  /*3460*/  BSSY.RECONVERGENT B1, `(.L_x_1958) ;  /* 0x0000014000017945 */ /* 0x000fe80003800200 */
[----:B------:R-:W-:Y:S05]  /*3470*/  @P1 BRA `(.L_x_1959) ;  /* 0x0000000000481947 */ /* 0x000fea0003800000 */
[----:B------:R-:W4:Y:S01]  /*3480*/  LDCU.64 UR4, c[0x0][0x3e0] ;  /* 0x00007c00ff0477ac */ /* 0x000f220008000a00 */
[----:B------:R-:W-:Y:S01]  /*3490*/  MOV R2, R74 ;  /* 0x0000004a00027202 */ /* 0x000fe20000000f00 */
[--C-:B--23--:R-:W-:Y:S01]  /*34a0*/  FADD.FTZ R4, R9, -R22.reuse ;  /* 0x8000001609047221 */ /* 0x10cfe20000010000 */
[----:B0-----:R-:W-:Y:S01]  /*34b0*/  MOV R3, R77 ;  /* 0x0000004d00037202 */ /* 0x001fe20000000f00 */
[----:B------:R-:W0:Y:S01]  /*34c0*/  LDCU.64 UR10, c[0x0][0x380] ;  /* 0x00007000ff0a77ac */ /* 0x000e220008000a00 */
[----:B------:R-:W-:Y:S01]  /*34d0*/  FADD.FTZ R8, R8, -R22 ;  /* 0x8000001608087221 */ /* 0x000fe20000010000 */
[----:B-1----:R-:W-:-:S03]  /*34e0*/  FMUL.FTZ R5, R4, R23 ;  /* 0x0000001704057220 */ /* 0x002fc60000410000 */
[----:B------:R-:W-:Y:S01]  /*34f0*/  FMUL.FTZ R8, R8, R23 ;  /* 0x0000001708087220 */ /* 0x000fe20000410000 */
[----:B-----5:R-:W-:Y:S01]  /*3500*/  FFMA.FTZ R6, R16, R5, R18 ;  /* 0x0000000510067223 */ /* 0x020fe20000010012 */
[----:B----4-:R-:W-:Y:S02]  /*3510*/  IMAD R7, R55, UR4, RZ ;  /* 0x0000000437077c24 */ /* 0x010fe4000f8e02ff */
        /* <DEDUP_REMOVED lines=8> */
.L_x_1959:
[----:B------:R-:W-:Y:S05]  /*35a0*/  BSYNC.RECONVERGENT B1 ;  /* 0x0000000000017941 */ /* 0x000fea0003800200 */
.L_x_1958:
[----:B------:R-:W-:Y:S01]  /*35b0*/  ISETP.GE.U32.AND P5, PT, R26, UR8, PT ;  /* 0x000000081a007c0c */ /* 0x000fe2000bfa6070 */
[----:B------:R-:W-:Y:S01]  /*35c0*/  BSSY.RECONVERGENT B1, `(.L_x_1960) ;  /* 0x0000023000017945 */ /* 0x000fe20003800200 */
[----:B------:R-:W-:Y:S02]  /*35d0*/  ISETP.GE.U32.AND P2, PT, R20, UR8, PT ;  /* 0x0000000814007c0c */ /* 0x000fe4000bf46070 */
[----:B------:R-:W-:Y:S02]  /*35e0*/  ISETP.GE.AND.EX P5, PT, R27, UR9, PT, P5 ;  /* 0x000000091b007c0c */ /* 0x000fe4000bfa6350 */
[----:B------:R-:W-:Y:S02]  /*35f0*/  ISETP.GE.U32.AND P1, PT, R21, UR8, PT ;  /* 0x0000000815007c0c */ /* 0x000fe4000bf26070 */
[----:B------:R-:W-:Y:S02]  /*3600*/  ISETP.GE.U32.AND P6, PT, R69, UR8, PT ;  /* 0x0000000845007c0c */ /* 0x000fe4000bfc6070 */
[----:B------:R-:W-:-:S02]  /*3610*/  ISETP.GE.U32.AND P3, PT, R68, UR8, PT ;  /* 0x0000000844007c0c */ /* 0x000fc4000bf66070 */
        /* <DEDUP_REMOVED lines=8> */
[C---:B------:R-:W-:Y:S02]  /*36a0*/  IADD3 R6, PT, PT, R24.reuse, 0xa0, RZ ;  /* 0x000000a018067810 */ /* 0x040fe40007ffe0ff */
[----:B------:R-:W-:Y:S01]  /*36b0*/  IADD3 R7, PT, PT, R24, 0xd0, RZ ;  /* 0x000000d018077810 */ /* 0x000fe20007ffe0ff */
[----:B------:R-:W-:Y:S08]  /*36c0*/  @P5 BRA `(.L_x_1961) ;  /* 0x0000000000485947 */ /* 0x000ff00003800000 */
[----:B------:R-:W1:Y:S01]  /*36d0*/  LDCU.64 UR4, c[0x0][0x3e0] ;  /* 0x00007c00ff0477ac */ /* 0x000e620008000a00 */
[----:B------:R-:W-:Y:S01]  /*36e0*/  MOV R2, R74 ;  /* 0x0000004a00027202 */ /* 0x000fe20000000f00 */
[--C-:B--234-:R-:W-:Y:S01]  /*36f0*/  FADD.FTZ R4, R11, -R22.reuse ;  /* 0x800000160b047221 */ /* 0x11cfe20000010000 */
[----:B0-----:R-:W-:Y:S01]  /*3700*/  MOV R3, R77 ;  /* 0x0000004d00037202 */ /* 0x001fe20000000f00 */
        /* <DEDUP_REMOVED lines=14> */
.L_x_1961:
[----:B------:R-:W-:Y:S05]  /*37f0*/  BSYNC.RECONVERGENT B1 ;  /* 0x0000000000017941 */ /* 0x000fea0003800200 */
.L_x_1960:
[----:B------:R-:W-:Y:S04]  /*3800*/  BSSY.RECONVERGENT B1, `(.L_x_1962) ;  /* 0x0000014000017945 */ /* 0x000fe80003800200 */
[----:B------:R-:W-:Y:S05]  /*3810*/  @P2 BRA `(.L_x_1963) ;  /* 0x0000000000482947 */ /* 0x000fea0003800000 */
[----:B------:R-:W1:Y:S01]  /*3820*/  LDCU.64 UR4, c[0x0][0x3e0] ;  /* 0x00007c00ff0477ac */ /* 0x000e620008000a00 */
[----:B------:R-:W-:Y:S01]  /*3830*/  MOV R2, R74 ;  /* 0x0000004a00027202 */ /* 0x000fe20000000f00 */
[--C-:B------:R-:W-:Y:S01]  /*3840*/  FADD.FTZ R12, R12, -R22.reuse ;  /* 0x800000160c0c7221 */ /* 0x100fe20000010000 */
[----:B0-234-:R-:W-:Y:S01]  /*3850*/  MOV R3, R77 ;  /* 0x0000004d00037202 */ /* 0x01dfe20000000f00 */
[----:B------:R-:W0:Y:S01]  /*3860*/  LDCU.64 UR10, c[0x0][0x380] ;  /* 0x00007000ff0a77ac */ /* 0x000e220008000a00 */
[----:B------:R-:W-:Y:S01]  /*3870*/  FADD.FTZ R4, R13, -R22 ;  /* 0x800000160d047221 */ /* 0x000fe20000010000 */
[----:B-1----:R-:W-:-:S03]  /*3880*/  FMUL.FTZ R5, R12, R23 ;  /* 0x000000170c057220 */ /* 0x002fc60000410000 */
[----:B------:R-:W-:-:S04]  /*3890*/  FMUL.FTZ R4, R4, R23 ;  /* 0x0000001704047220 */ /* 0x000fc80000410000 */
[----:B-----5:R-:W-:Y:S01]  /*38a0*/  FFMA.FTZ R10, R17, R4, R19 ;  /* 0x00000004110a7223 */ /* 0x020fe20000010013 */
[----:B------:R-:W-:Y:S02]  /*38b0*/  IMAD R9, R9, UR4, RZ ;  /* 0x0000000409097c24 */ /* 0x000fe4000f8e02ff */
[----:B------:R-:W-:-:S04]  /*38c0*/  IMAD.WIDE.U32 R2, R20, UR4, R2 ;  /* 0x0000000414027c25 */ /* 0x000fc8000f8e0002 */
[----:B------:R-:W-:Y:S02]  /*38d0*/  IMAD R11, R20, UR5, R9 ;  /* 0x00000005140b7c24 */ /* 0x000fe4000f8e0209 */
[----:B------:R-:W-:Y:S01]  /*38e0*/  FFMA.FTZ R9, R16, R5, R18 ;  /* 0x0000000510097223 */ /* 0x000fe20000010012 */
[----:B0-----:R-:W-:Y:S02]  /*38f0*/  LEA R4, P2, R2, UR10, 0x1 ;  /* 0x0000000a02047c11 */ /* 0x001fe4000f8408ff */
[----:B------:R-:W-:Y:S02]  /*3900*/  IADD3 R11, PT, PT, R3, R11, RZ ;  /* 0x0000000b030b7210 */ /* 0x000fe40007ffe0ff */
[----:B------:R-:W-:Y:S02]  /*3910*/  F2FP.BF16.F32.PACK_AB R3, R10, R9 ;  /* 0x000000090a03723e */ /* 0x000fe400000010ff */
[----:B------:R-:W-:-:S05]  /*3920*/  LEA.HI.X R5, R2, UR11, R11, 0x1, P2 ;  /* 0x0000000b02057c11 */ /* 0x000fca00090f0c0b */
[----:B------:R0:W-:Y:S02]  /*3930*/  STG.E desc[UR6][R4.64], R3 ;  /* 0x0000000304007986 */ /* 0x0001e4000c101906 */
.L_x_1963:
[----:B------:R-:W-:Y:S05]  /*3940*/  BSYNC.RECONVERGENT B1 ;  /* 0x0000000000017941 */ /* 0x000fea0003800200 */
.L_x_1962:
        /* <DEDUP_REMOVED lines=20> */
.L_x_1965:
[----:B------:R-:W-:Y:S05]  /*3a90*/  BSYNC.RECONVERGENT B1 ;  /* 0x0000000000017941 */ /* 0x000fea0003800200 */
.L_x_1964:
        /* <DEDUP_REMOVED lines=20> */
.L_x_1967:
[----:B------:R-:W-:Y:S05]  /*3be0*/  BSYNC.RECONVERGENT B1 ;  /* 0x0000000000017941 */ /* 0x000fea0003800200 */
.L_x_1966:
        /* <DEDUP_REMOVED lines=20> */
.L_x_1969:
[----:B------:R-:W-:Y:S05]  /*3d30*/  BSYNC.RECONVERGENT B1 ;  /* 0x0000000000017941 */ /* 0x000fea0003800200 */
.L_x_1968:
        /* <DEDUP_REMOVED lines=20> */
.L_x_1971:
[----:B------:R-:W-:Y:S05]  /*3e80*/  BSYNC.RECONVERGENT B1 ;  /* 0x0000000000017941 */ /* 0x000fea0003800200 */
.L_x_1970:
[----:B------:R-:W-:Y:S01]  /*3e90*/  ISETP.GE.U32.AND P5, PT, R6, UR8, PT ;  /* 0x0000000806007c0c */ /* 0x000fe2000bfa6070 */
[----:B------:R-:W-:Y:S01]  /*3ea0*/  BSSY.RECONVERGENT B1, `(.L_x_1972) ;  /* 0x0000023000017945 */ /* 0x000fe20003800200 */
[----:B0-234-:R-:W-:Y:S02]  /*3eb0*/  SHF.R.S32.HI R5, RZ, 0x1f, R6 ;  /* 0x0000001fff057819 */ /* 0x01dfe40000011406 */
[----:B------:R-:W-:Y:S02]  /*3ec0*/  IADD3 R24, PT, PT, R24, 0xf0, RZ ;  /* 0x000000f018187810 */ /* 0x000fe40007ffe0ff */
[----:B------:R-:W-:Y:S02]  /*3ed0*/  ISETP.GE.AND.EX P5, PT, R5, UR9, PT, P5 ;  /* 0x0000000905007c0c */ /* 0x000fe4000bfa6350 */
[----:B------:R-:W-:Y:S02]  /*3ee0*/  ISETP.GE.U32.AND P2, PT, R66, UR8, PT ;  /* 0x0000000842007c0c */ /* 0x000fe4000bf46070 */
[----:B------:R-:W-:-:S02]  /*3ef0*/  ISETP.GE.U32.AND P1, PT, R65, UR8, PT ;  /* 0x0000000841007c0c */ /* 0x000fc4000bf26070 */
[----:B------:R-:W-:Y:S02]  /*3f00*/  ISETP.GE.U32.AND P6, PT, R7, UR8, PT ;  /* 0x0000000807007c0c */ /* 0x000fe4000bfc6070 */
[----:B------:R-:W-:Y:S02]  /*3f10*/  ISETP.GE.U32.AND P3, PT, R64, UR8, PT ;  /* 0x0000000840007c0c */ /* 0x000fe4000bf66070 */
[----:B------:R-:W-:Y:S02]  /*3f20*/  ISETP.GE.U32.AND P4, PT, R24, UR8, PT ;  /* 0x0000000818007c0c */ /* 0x000fe4000bf86070 */
[----:B------:R-:W-:Y:S02]  /*3f30*/  SHF.R.S32.HI R9, RZ, 0x1f, R7 ;  /* 0x0000001fff097819 */ /* 0x000fe40000011407 */
[----:B------:R-:W-:Y:S02]  /*3f40*/  SHF.R.S32.HI R8, RZ, 0x1f, R24 ;  /* 0x0000001fff087819 */ /* 0x000fe40000011418 */
[----:B------:R-:W-:-:S02]  /*3f50*/  ISETP.GE.AND.EX P2, PT, R51, UR9, PT, P2 ;  /* 0x0000000933007c0c */ /* 0x000fc4000bf46320 */
[----:B------:R-:W-:Y:S02]  /*3f60*/  ISETP.GE.AND.EX P1, PT, R50, UR9, PT, P1 ;  /* 0x0000000932007c0c */ /* 0x000fe4000bf26310 */
[----:B------:R-:W-:Y:S02]  /*3f70*/  ISETP.GE.AND.EX P6, PT, R9, UR9, PT, P6 ;  /* 0x0000000909007c0c */ /* 0x000fe4000bfc6360 */
[----:B------:R-:W-:Y:S02]  /*3f80*/  ISETP.GE.AND.EX P3, PT, R0, UR9, PT, P3 ;  /* 0x0000000900007c0c */ /* 0x000fe4000bf66330 */
[----:B------:R-:W-:Y:S01]  /*3f90*/  ISETP.GE.AND.EX P4, PT, R8, UR9, PT, P4 ;  /* 0x0000000908007c0c */ /* 0x000fe2000bf86340 */
[----:B------:R-:W-:-:S12]  /*3fa0*/  @P5 BRA `(.L_x_1973) ;  /* 0x0000000000485947 */ /* 0x000fd80003800000 */
[----:B------:R-:W0:Y:S01]  /*3fb0*/  LDCU.64 UR4, c[0x0][0x3e0] ;  /* 0x00007c00ff0477ac */ /* 0x000e220008000a00 */
[----:B------:R-:W-:Y:S01]  /*3fc0*/  MOV R2, R74 ;  /* 0x0000004a00027202 */ /* 0x000fe20000000f00 */
[--C-:B------:R-:W-:Y:S01]  /*3fd0*/  FADD.FTZ R4, R39, -R22.reuse ;  /* 0x8000001627047221 */ /* 0x100fe20000010000 */
[----:B------:R-:W-:Y:S01]  /*3fe0*/  MOV R3, R77 ;  /* 0x0000004d00037202 */ /* 0x000fe20000000f00 */
[----:B------:R-:W2:Y:S01]  /*3ff0*/  LDCU.64 UR10, c[0x0][0x380] ;  /* 0x00007000ff0a77ac */ /* 0x000ea20008000a00 */
[----:B------:R-:W-:-:S04]  /*4000*/  FADD.FTZ R38, R38, -R22 ;  /* 0x8000001626267221 */ /* 0x000fc80000010000 */
[-C--:B-1----:R-:W-:Y:S01]  /*4010*/  FMUL.FTZ R38, R38, R23.reuse ;  /* 0x0000001726267220 */ /* 0x082fe20000410000 */
[----:B0-----:R-:W-:Y:S02]  /*4020*/  IMAD R11, R5, UR4, RZ ;  /* 0x00000004050b7c24 */ /* 0x001fe4000f8e02ff */
[----:B------:R-:W-:Y:S01]  /*4030*/  FMUL.FTZ R5, R4, R23 ;  /* 0x0000001704057220 */ /* 0x000fe20000410000 */
[----:B------:R-:W-:-:S04]  /*4040*/  IMAD.WIDE.U32 R2, R6, UR4, R2 ;  /* 0x0000000406027c25 */ /* 0x000fc8000f8e0002 */
[----:B------:R-:W-:Y:S02]  /*4050*/  IMAD R13, R6, UR5, R11 ;  /* 0x00000005060d7c24 */ /* 0x000fe4000f8e020b */
[----:B-----5:R-:W-:Y:S01]  /*4060*/  FFMA.FTZ R6, R16, R5, R18 ;  /* 0x0000000510067223 */ /* 0x020fe20000010012 */
[----:B------:R-:W-:Y:S01]  /*4070*/  FFMA.FTZ R11, R17, R38, R19 ;  /* 0x00000026110b7223 */ /* 0x000fe20000010013 */
[C---:B--2---:R-:W-:Y:S02]  /*4080*/  LEA R4, P5, R2.reuse, UR10, 0x1 ;  /* 0x0000000a02047c11 */ /* 0x044fe4000f8a08ff */
[----:B------:R-:W-:Y:S02]  /*4090*/  IADD3 R13, PT, PT, R3, R13, RZ ;  /* 0x0000000d030d7210 */ /* 0x000fe40007ffe0ff */
[----:B------:R-:W-:Y:S02]  /*40a0*/  F2FP.BF16.F32.PACK_AB R3, R11, R6 ;  /* 0x000000060b03723e */ /* 0x000fe400000010ff */
[----:B------:R-:W-:-:S05]  /*40b0*/  LEA.HI.X R5, R2, UR11, R13, 0x1, P5 ;  /* 0x0000000b02057c11 */ /* 0x000fca000a8f0c0d */
[----:B------:R0:W-:Y:S02]  /*40c0*/  STG.E desc[UR6][R4.64], R3 ;  /* 0x0000000304007986 */ /* 0x0001e4000c101906 */
.L_x_1973:
[----:B------:R-:W-:Y:S05]  /*40d0*/  BSYNC.RECONVERGENT B1 ;  /* 0x0000000000017941 */ /* 0x000fea0003800200 */
.L_x_1972:
[----:B------:R-:W-:Y:S04]  /*40e0*/  BSSY.RECONVERGENT B1, `(.L_x_1974) ;  /* 0x0000014000017945 */ /* 0x000fe80003800200 */
[----:B------:R-:W-:Y:S05]  /*40f0*/  @P2 BRA `(.L_x_1975) ;  /* 0x0000000000482947 */ /* 0x000fea0003800000 */
[----:B------:R-:W2:Y:S01]  /*4100*/  LDCU.64 UR4, c[0x0][0x3e0] ;  /* 0x00007c00ff0477ac */ /* 0x000ea20008000a00 */
[----:B------:R-:W-:Y:S01]  /*4110*/  MOV R2, R74 ;  /* 0x0000004a00027202 */ /* 0x000fe20000000f00 */
[--C-:B0-----:R-:W-:Y:S01]  /*4120*/  FADD.FTZ R4, R41, -R22.reuse ;  /* 0x8000001629047221 */ /* 0x101fe20000010000 */
[----:B------:R-:W-:Y:S01]  /*4130*/  MOV R3, R77 ;  /* 0x0000004d00037202 */ /* 0x000fe20000000f00 */
[----:B------:R-:W0:Y:S01]  /*4140*/  LDCU.64 UR10, c[0x0][0x380] ;  /* 0x00007000ff0a77ac */ /* 0x000e220008000a00 */
[----:B------:R-:W-:Y:S01]  /*4150*/  FADD.FTZ R40, R40, -R22 ;  /* 0x8000001628287221 */ /* 0x000fe20000010000 */
[----:B-1----:R-:W-:-:S03]  /*4160*/  FMUL.FTZ R5, R4, R23 ;  /* 0x0000001704057220 */ /* 0x002fc60000410000 */
[----:B------:R-:W-:Y:S01]  /*4170*/  FMUL.FTZ R40, R40, R23 ;  /* 0x0000001728287220 */ /* 0x000fe20000410000 */
[----:B-----5:R-:W-:Y:S01]  /*4180*/  FFMA.FTZ R6, R16, R5, R18 ;  /* 0x0000000510067223 */ /* 0x020fe20000010012 */
[----:B--2---:R-:W-:Y:S02]  /*4190*/  IMAD R11, R51, UR4, RZ ;  /* 0x00000004330b7c24 */ /* 0x004fe4000f8e02ff */
        /* <DEDUP_REMOVED lines=8> */
.L_x_1975:
[----:B------:R-:W-:Y:S05]  /*4220*/  BSYNC.RECONVERGENT B1 ;  /* 0x0000000000017941 */ /* 0x000fea0003800200 */
.L_x_1974:
[----:B------:R-:W-:Y:S04]  /*4230*/  BSSY.RECONVERGENT B1, `(.L_x_1976) ;  /* 0x0000014000017945 */ /* 0x000fe80003800200 */
[----:B------:R-:W-:Y:S05]  /*4240*/  @P1 BRA `(.L_x_1977) ;  /* 0x0000000000481947 */ /* 0x000fea0003800000 */
[----:B------:R-:W3:Y:S01]  /*4250*/  LDCU.64 UR4, c[0x0][0x3e0] ;  /* 0x00007c00ff0477ac */ /* 0x000ee20008000a00 */
[----:B------:R-:W-:Y:S01]  /*4260*/  MOV R2, R74 ;  /* 0x0000004a00027202 */ /* 0x000fe20000000f00 */
[--C-:B------:R-:W-:Y:S01]  /*4270*/  FADD.FTZ R42, R42, -R22.reuse ;  /* 0x800000162a2a7221 */ /* 0x100fe20000010000 */
[----:B0-2---:R-:W-:Y:S01]  /*4280*/  MOV R3, R77 ;  /* 0x0000004d00037202 */ /* 0x005fe20000000f00 */
[----:B------:R-:W0:Y:S01]  /*4290*/  LDCU.64 UR10, c[0x0][0x380] ;  /* 0x00007000ff0a77ac */ /* 0x000e220008000a00 */
[----:B------:R-:W-:Y:S01]  /*42a0*/  FADD.FTZ R4, R43, -R22 ;  /* 0x800000162b047221 */ /* 0x000fe20000010000 */
[----:B-1----:R-:W-:-:S03]  /*42b0*/  FMUL.FTZ R5, R42, R23 ;  /* 0x000000172a057220 */ /* 0x002fc60000410000 */
[----:B------:R-:W-:-:S04]  /*42c0*/  FMUL.FTZ R4, R4, R23 ;  /* 0x0000001704047220 */ /* 0x000fc80000410000 */
        /* <DEDUP_REMOVED lines=10> */
.L_x_1977:
[----:B------:R-:W-:Y:S05]  /*4370*/  BSYNC.RECONVERGENT B1 ;  /* 0x0000000000017941 */ /* 0x000fea0003800200 */
.L_x_1976:
[----:B------:R-:W-:Y:S04]  /*4380*/  BSSY.RECONVERGENT B1, `(.L_x_1978) ;  /* 0x0000014000017945 */ /* 0x000fe80003800200 */
[----:B------:R-:W-:Y:S05]  /*4390*/  @P6 BRA `(.L_x_1979) ;  /* 0x0000000000486947 */ /* 0x000fea0003800000 */
[----:B------:R-:W4:Y:S01]  /*43a0*/  LDCU.64 UR4, c[0x0][0x3e0] ;  /* 0x00007c00ff0477ac */ /* 0x000f220008000a00 */
[----:B------:R-:W-:Y:S01]  /*43b0*/  MOV R2, R74 ;  /* 0x0000004a00027202 */ /* 0x000fe20000000f00 */
[--C-:B0-23--:R-:W-:Y:S01]  /*43c0*/  FADD.FTZ R4, R45, -R22.reuse ;  /* 0x800000162d047221 */ /* 0x10dfe20000010000 */
[----:B------:R-:W-:Y:S01]  /*43d0*/  MOV R3, R77 ;  /* 0x0000004d00037202 */ /* 0x000fe20000000f00 */
[----:B------:R-:W0:Y:S01]  /*43e0*/  LDCU.64 UR10, c[0x0][0x380] ;  /* 0x00007000ff0a77ac */ /* 0x000e220008000a00 */
[----:B------:R-:W-:Y:S01]  /*43f0*/  FADD.FTZ R44, R44, -R22 ;  /* 0x800000162c2c7221 */ /* 0x000fe20000010000 */
[----:B-1----:R-:W-:-:S03]  /*4400*/  FMUL.FTZ R5, R4, R23 ;  /* 0x0000001704057220 */ /* 0x002fc60000410000 */
[----:B------:R-:W-:Y:S01]  /*4410*/  FMUL.FTZ R44, R44, R23 ;  /* 0x000000172c2c7220 */ /* 0x000fe20000410000 */
[----:B----4-:R-:W-:Y:S02]  /*4420*/  IMAD R6, R9, UR4, RZ ;  /* 0x0000000409067c24 */ /* 0x010fe4000f8e02ff */
[----:B------:R-:W-:-:S04]  /*4430*/  IMAD.WIDE.U32 R2, R7, UR4, R2 ;  /* 0x0000000407027c25 */ /* 0x000fc8000f8e0002 */
[----:B------:R-:W-:Y:S02]  /*4440*/  IMAD R9, R7, UR5, R6 ;  /* 0x0000000507097c24 */ /* 0x000fe4000f8e0206 */
[----:B-----5:R-:W-:Y:S01]  /*4450*/  FFMA.FTZ R6, R16, R5, R18 ;  /* 0x0000000510067223 */ /* 0x020fe20000010012 */
[----:B------:R-:W-:Y:S01]  /*4460*/  FFMA.FTZ R7, R17, R44, R19 ;  /* 0x0000002c11077223 */ /* 0x000fe20000010013 */
[C---:B0-----:R-:W-:Y:S02]  /*4470*/  LEA R4, P1, R2.reuse, UR10, 0x1 ;  /* 0x0000000a02047c11 */ /* 0x041fe4000f8208ff */
[----:B------:R-:W-:Y:S02]  /*4480*/  IADD3 R9, PT, PT, R3, R9, RZ ;  /* 0x0000000903097210 */ /* 0x000fe40007ffe0ff */
[----:B------:R-:W-:Y:S02]  /*4490*/  F2FP.BF16.F32.PACK_AB R3, R7, R6 ;  /* 0x000000060703723e */ /* 0x000fe400000010ff */
[----:B------:R-:W-:-:S05]  /*44a0*/  LEA.HI.X R5, R2, UR11, R9, 0x1, P1 ;  /* 0x0000000b02057c11 */ /* 0x000fca00088f0c09 */
[----:B------:R4:W-:Y:S02]  /*44b0*/  STG.E desc[UR6][R4.64], R3 ;  /* 0x0000000304007986 */ /* 0x0009e4000c101906 */
.L_x_1979:
[----:B------:R-:W-:Y:S05]  /*44c0*/  BSYNC.RECONVERGENT B1 ;  /* 0x0000000000017941 */ /* 0x000fea0003800200 */
.L_x_1978:
[----:B------:R-:W-:Y:S04]  /*44d0*/  BSSY.RECONVERGENT B1, `(.L_x_1980) ;  /* 0x0000014000017945 */ /* 0x000fe80003800200 */
[----:B------:R-:W-:Y:S05]  /*44e0*/  @P3 BRA `(.L_x_1981) ;  /* 0x0000000000483947 */ /* 0x000fea0003800000 */
[----:B------:R-:W1:Y:S01]  /*44f0*/  LDCU.64 UR4, c[0x0][0x3e0] ;  /* 0x00007c00ff0477ac */ /* 0x000e620008000a00 */
[----:B------:R-:W-:Y:S01]  /*4500*/  MOV R2, R74 ;  /* 0x0000004a00027202 */ /* 0x000fe20000000f00 */
[--C-:B0-234-:R-:W-:Y:S01]  /*4510*/  FADD.FTZ R4, R47, -R22.reuse ;  /* 0x800000162f047221 */ /* 0x11dfe20000010000 */
        /* <DEDUP_REMOVED lines=15> */
.L_x_1981:
[----:B------:R-:W-:Y:S05]  /*4610*/  BSYNC.RECONVERGENT B1 ;  /* 0x0000000000017941 */ /* 0x000fea0003800200 */
.L_x_1980:
[----:B------:R-:W-:Y:S05]  /*4620*/  @P4 BRA `(.L_x_1982) ;  /* 0x0000002000b04947 */ /* 0x000fea0003800000 */
[----:B------:R-:W0:Y:S01]  /*4630*/  LDCU.64 UR4, c[0x0][0x3e0] ;  /* 0x00007c00ff0477ac */ /* 0x000e220008000a00 */
[--C-:B------:R-:W-:Y:S01]  /*4640*/  FADD.FTZ R2, R49, -R22.reuse ;  /* 0x8000001631027221 */ /* 0x100fe20000010000 */
[----:B------:R-:W-:Y:S01]  /*4650*/  MOV R75, R77 ;  /* 0x0000004d004b7202 */ /* 0x000fe20000000f00 */
[----:B------:R-:W-:Y:S01]  /*4660*/  FADD.FTZ R22, R48, -R22 ;  /* 0x8000001630167221 */ /* 0x000fe20000010000 */
[----:B------:R-:W0:Y:S02]  /*4670*/  LDCU.64 UR8, c[0x0][0x380] ;  /* 0x00007000ff0877ac */ /* 0x000e240008000a00 */
[-C--:B01234-:R-:W-:Y:S01]  /*4680*/  FMUL.FTZ R3, R2, R23.reuse ;  /* 0x0000001702037220 */ /* 0x09ffe20000410000 */
[----:B------:R-:W-:-:S04]  /*4690*/  FMUL.FTZ R22, R22, R23 ;  /* 0x0000001716167220 */ /* 0x000fc80000410000 */
[----:B-----5:R-:W-:Y:S01]  /*46a0*/  FFMA.FTZ R22, R17, R22, R19 ;  /* 0x0000001611167223 */ /* 0x020fe20000010013 */
[----:B------:R-:W-:Y:S02]  /*46b0*/  IMAD R5, R8, UR4, RZ ;  /* 0x0000000408057c24 */ /* 0x000fe4000f8e02ff */
[----:B------:R-:W-:-:S04]  /*46c0*/  IMAD.WIDE.U32 R74, R24, UR4, R74 ;  /* 0x00000004184a7c25 */ /* 0x000fc8000f8e004a */
[----:B------:R-:W-:Y:S02]  /*46d0*/  IMAD R7, R24, UR5, R5 ;  /* 0x0000000518077c24 */ /* 0x000fe4000f8e0205 */
[----:B------:R-:W-:Y:S01]  /*46e0*/  FFMA.FTZ R5, R16, R3, R18 ;  /* 0x0000000310057223 */ /* 0x000fe20000010012 */
[----:B------:R-:W-:Y:S02]  /*46f0*/  LEA R2, P1, R74, UR8, 0x1 ;  /* 0x000000084a027c11 */ /* 0x000fe4000f8208ff */
[----:B------:R-:W-:Y:S02]  /*4700*/  IADD3 R7, PT, PT, R75, R7, RZ ;  /* 0x000000074b077210 */ /* 0x000fe40007ffe0ff */
[----:B------:R-:W-:Y:S02]  /*4710*/  F2FP.BF16.F32.PACK_AB R5, R22, R5 ;  /* 0x000000051605723e */ /* 0x000fe400000010ff */
[----:B------:R-:W-:-:S05]  /*4720*/  LEA.HI.X R3, R74, UR9, R7, 0x1, P1 ;  /* 0x000000094a037c11 */ /* 0x000fca00088f0c07 */
[----:B------:R0:W-:Y:S01]  /*4730*/  STG.E desc[UR6][R2.64], R5 ;  /* 0x0000000502007986 */ /* 0x0001e2000c101906 */
[----:B------:R-:W-:Y:S05]  /*4740*/  BRA `(.L_x_1982) ;  /* 0x0000002000687947 */ /* 0x000fea0003800000 */
.L_x_1951:
[----:B------:R-:W2:Y:S01]  /*4750*/  LDCU.64 UR4, c[0x0][0x3e8] ;  /* 0x00007d00ff0477ac */ /* 0x000ea20008000a00 */
[----:B0-----:R-:W-:Y:S01]  /*4760*/  SHF.R.S32.HI R20, RZ, 0x1f, R24 ;  /* 0x0000001fff147819 */ /* 0x001fe20000011418 */
[----:B------:R-:W-:Y:S01]  /*4770*/  BSSY.RECONVERGENT B1, `(.L_x_1983) ;  /* 0x0000027000017945 */ /* 0x000fe20003800200 */
[C---:B------:R-:W-:Y:S02]  /*4780*/  IADD3 R28, PT, PT, R24.reuse, 0x10, RZ ;  /* 0x00000010181c7810 */ /* 0x040fe40007ffe0ff */
[----:B------:R-:W-:Y:S02]  /*4790*/  SHF.R.S32.HI R30, RZ, 0x1f, R25 ;  /* 0x0000001fff1e7819 */ /* 0x000fe40000011419 */
[----:B------:R-:W-:Y:S02]  /*47a0*/  SHF.R.S32.HI R29, RZ, 0x1f, R28 ;  /* 0x0000001fff1d7819 */ /* 0x000fe4000001141c */
[----:B--2---:R-:W-:Y:S02]  /*47b0*/  ISETP.GE.U32.AND P2, PT, R24, UR4, PT ;  /* 0x0000000418007c0c */ /* 0x004fe4000bf46070 */
[----:B------:R-:W-:-:S02]  /*47c0*/  ISETP.GE.U32.AND P3, PT, R28, UR4, PT ;  /* 0x000000041c007c0c */ /* 0x000fc4000bf66070 */
[----:B------:R-:W-:Y:S02]  /*47d0*/  ISETP.GE.AND.EX P2, PT, R20, UR5, PT, P2 ;  /* 0x0000000514007c0c */ /* 0x000fe4000bf46320 */
[----:B------:R-:W-:Y:S02]  /*47e0*/  ISETP.GE.U32.AND P4, PT, R25, UR4, PT ;  /* 0x0000000419007c0c */ /* 0x000fe4000bf86070 */
[----:B------:R-:W-:Y:S02]  /*47f0*/  ISETP.GE.AND.EX P3, PT, R29, UR5, PT, P3 ;  /* 0x000000051d007c0c */ /* 0x000fe4000bf66330 */
[----:B------:R-:W-:-:S07]  /*4800*/  ISETP.GE.AND.EX P4, PT, R30, UR5, PT, P4 ;  /* 0x000000051e007c0c */ /* 0x000fce000bf86340 */
[----:B------:R-:W-:Y:S06]  /*4810*/  @P2 BRA `(.L_x_1984) ;  /* 0x0000000000702947 */ /* 0x000fec0003800000 */
[--C-:B------:R-:W-:Y:S01]  /*4820*/  FADD.FTZ R2, R2, -R22.reuse ;  /* 0x8000001602027221 */ /* 0x100fe20000010000 */
[----:B------:R-:W-:Y:S01]  /*4830*/  FADD.FTZ R72, R3, -R22 ;  /* 0x8000001603487221 */ /* 0x000fe20000010000 */
[----:B------:R-:W0:Y:S02]  /*4840*/  LDCU.64 UR8, c[0x0][0x3e0] ;  /* 0x00007c00ff0877ac */ /* 0x000e240008000a00 */
[-C--:B-1----:R-:W-:Y:S01]  /*4850*/  FMUL.FTZ R31, R2, R23.reuse ;  /* 0x00000017021f7220 */ /* 0x082fe20000410000 */
[----:B------:R-:W-:Y:S01]  /*4860*/  FMUL.FTZ R72, R72, R23 ;  /* 0x0000001748487220 */ /* 0x000fe20000410000 */
[----:B------:R-:W1:Y:S02]  /*4870*/  LDCU.64 UR10, c[0x0][0x380] ;  /* 0x00007000ff0a77ac */ /* 0x000e640008000a00 */
[----:B-----5:R-:W-:Y:S01]  /*4880*/  FFMA.FTZ R31, R16, R31, R18 ;  /* 0x0000001f101f7223 */ /* 0x020fe20000010012 */
[----:B------:R-:W-:-:S03]  /*4890*/  FFMA.FTZ R72, R17, R72, R19 ;  /* 0x0000004811487223 */ /* 0x000fc60000010013 */
[----:B------:R-:W-:Y:S01]  /*48a0*/  FMUL.FTZ R2, R31, -1.4426950216293334961 ;  /* 0xbfb8aa3b1f027820 */ /* 0x000fe20000410000 */
[----:B------:R-:W-:-:S05]  /*48b0*/  FMUL.FTZ R21, R72, -1.4426950216293334961 ;  /* 0xbfb8aa3b48157820 */ /* 0x000fca0000410000 */
[----:B------:R-:W2:Y:S04]  /*48c0*/  MUFU.EX2 R2, R2 ;  /* 0x0000000200027308 */ /* 0x000ea80000000800 */
[----:B------:R-:W3:Y:S01]  /*48d0*/  MUFU.EX2 R21, R21 ;  /* 0x0000001500157308 */ /* 0x000ee20000000800 */
[----:B--2---:R-:W-:Y:S01]  /*48e0*/  FADD.FTZ R3, R2, 1 ;  /* 0x3f80000002037421 */ /* 0x004fe20000010000 */
[----:B0-----:R-:W-:Y:S01]  /*48f0*/  IMAD R2, R20, UR8, RZ ;  /* 0x0000000814027c24 */ /* 0x001fe2000f8e02ff */
[----:B------:R-:W-:Y:S01]  /*4900*/  MOV R20, R74 ;  /* 0x0000004a00147202 */ /* 0x000fe20000000f00 */
[----:B---3--:R-:W-:Y:S01]  /*4910*/  FADD.FTZ R73, R21, 1 ;  /* 0x3f80000015497421 */ /* 0x008fe20000010000 */
[----:B------:R-:W-:Y:S02]  /*4920*/  MOV R21, R77 ;  /* 0x0000004d00157202 */ /* 0x000fe40000000f00 */
[----:B------:R-:W0:Y:S01]  /*4930*/  MUFU.RCP R3, R3 ;  /* 0x0000000300037308 */ /* 0x000e220000001000 */
[----:B------:R-:W-:-:S02]  /*4940*/  IMAD R2, R24, UR9, R2 ;  /* 0x0000000918027c24 */ /* 0x000fc4000f8e0202 */
[----:B------:R-:W-:-:S05]  /*4950*/  IMAD.WIDE.U32 R20, R24, UR8, R20 ;  /* 0x0000000818147c25 */ /* 0x000fca000f8e0014 */
[----:B------:R-:W2:Y:S01]  /*4960*/  MUFU.RCP R73, R73 ;  /* 0x0000004900497308 */ /* 0x000ea20000001000 */
[----:B0-----:R-:W-:Y:S01]  /*4970*/  FMUL.FTZ R31, R31, R3 ;  /* 0x000000031f1f7220 */ /* 0x001fe20000410000 */
[----:B------:R-:W-:Y:S02]  /*4980*/  IADD3 R3, PT, PT, R21, R2, RZ ;  /* 0x0000000215037210 */ /* 0x000fe40007ffe0ff */
[----:B-1----:R-:W-:-:S04]  /*4990*/  LEA R2, P2, R20, UR10, 0x1 ;  /* 0x0000000a14027c11 */ /* 0x002fc8000f8408ff */
[----:B------:R-:W-:Y:S01]  /*49a0*/  LEA.HI.X R3, R20, UR11, R3, 0x1, P2 ;  /* 0x0000000b14037c11 */ /* 0x000fe200090f0c03 */
[----:B--2---:R-:W-:-:S05]  /*49b0*/  FMUL.FTZ R72, R72, R73 ;  /* 0x0000004948487220 */ /* 0x004fca0000410000 */
[----:B------:R-:W-:-:S05]  /*49c0*/  F2FP.BF16.F32.PACK_AB R31, R72, R31 ;  /* 0x0000001f481f723e */ /* 0x000fca00000010ff */
[----:B------:R0:W-:Y:S02]  /*49d0*/  STG.E desc[UR6][R2.64], R31 ;  /* 0x0000001f02007986 */ /* 0x0001e4000c101906 */
.L_x_1984:
[----:B------:R-:W-:Y:S05]  /*49e0*/  BSYNC.RECONVERGENT B1 ;  /* 0x0000000000017941 */ /* 0x000fea0003800200 */
.L_x_1983:
[----:B------:R-:W-:Y:S04]  /*49f0*/  BSSY.RECONVERGENT B1, `(.L_x_1985) ;  /* 0x000001e000017945 */ /* 0x000fe80003800200 */
[----:B------:R-:W-:Y:S05]  /*4a00*/  @P3 BRA `(.L_x_1986) ;  /* 0x0000000000703947 */ /* 0x000fea0003800000 */
[--C-:B------:R-:W-:Y:S01]  /*4a10*/  FADD.FTZ R4, R4, -R22.reuse ;  /* 0x8000001604047221 */ /* 0x100fe20000010000 */
[----:B0-----:R-:W-:Y:S01]  /*4a20*/  FADD.FTZ R2, R5, -R22 ;  /* 0x8000001605027221 */ /* 0x001fe20000010000 */
        /* <DEDUP_REMOVED lines=13> */
[----:B------:R-:W-:Y:S01]  /*4b00*/  MOV R2, R74 ;  /* 0x0000004a00027202 */ /* 0x000fe20000000f00 */
[----:B0-----:R-:W-:Y:S01]  /*4b10*/  FADD.FTZ R20, R3, 1 ;  /* 0x3f80000003147421 */ /* 0x001fe20000010000 */
[----:B------:R-:W-:-:S03]  /*4b20*/  MOV R3, R77 ;  /* 0x0000004d00037202 */ /* 0x000fc60000000f00 */
[----:B------:R-:W0:Y:S01]  /*4b30*/  MUFU.RCP R21, R21 ;  /* 0x0000001500157308 */ /* 0x000e220000001000 */
[----:B------:R-:W-:-:S07]  /*4b40*/  IMAD.WIDE.U32 R28, R28, UR8, R2 ;  /* 0x000000081c1c7c25 */ /* 0x000fce000f8e0002 */
[----:B------:R-:W2:Y:S01]  /*4b50*/  MUFU.RCP R20, R20 ;  /* 0x0000001400147308 */ /* 0x000ea20000001000 */
[----:B------:R-:W-:Y:S02]  /*4b60*/  IADD3 R31, PT, PT, R29, R31, RZ ;  /* 0x0000001f1d1f7210 */ /* 0x000fe40007ffe0ff */
[----:B-1----:R-:W-:-:S04]  /*4b70*/  LEA R2, P2, R28, UR10, 0x1 ;  /* 0x0000000a1c027c11 */ /* 0x002fc8000f8408ff */
[----:B------:R-:W-:Y:S01]  /*4b80*/  LEA.HI.X R3, R28, UR11, R31, 0x1, P2 ;  /* 0x0000000b1c037c11 */ /* 0x000fe200090f0c1f */
[----:B0-----:R-:W-:Y:S01]  /*4b90*/  FMUL.FTZ R4, R4, R21 ;  /* 0x0000001504047220 */ /* 0x001fe20000410000 */
[----:B--2---:R-:W-:-:S05]  /*4ba0*/  FMUL.FTZ R5, R5, R20 ;  /* 0x0000001405057220 */ /* 0x004fca0000410000 */
[----:B------:R-:W-:-:S05]  /*4bb0*/  F2FP.BF16.F32.PACK_AB R5, R5, R4 ;  /* 0x000000040505723e */ /* 0x000fca00000010ff */
[----:B------:R2:W-:Y:S02]  /*4bc0*/  STG.E desc[UR6][R2.64], R5 ;  /* 0x0000000502007986 */ /* 0x0005e4000c101906 */
.L_x_1986:
[----:B------:R-:W-:Y:S05]  /*4bd0*/  BSYNC.RECONVERGENT B1 ;  /* 0x0000000000017941 */ /* 0x000fea0003800200 */
.L_x_1985:
[----:B------:R-:W-:Y:S01]  /*4be0*/  BSSY.RECONVERGENT B1, `(.L_x_1987) ;  /* 0x0000020000017945 */ /* 0x000fe20003800200 */
[C---:B------:R-:W-:Y:S02]  /*4bf0*/  IADD3 R20, PT, PT, R24.reuse, 0x50, RZ ;  /* 0x0000005018147810 */ /* 0x040fe40007ffe0ff */
[----:B------:R-:W-:Y:S01]  /*4c00*/  IADD3 R21, PT, PT, R24, 0x60, RZ ;  /* 0x0000006018157810 */ /* 0x000fe20007ffe0ff */
[----:B------:R-:W-:Y:S06]  /*4c10*/  @P4 BRA `(.L_x_1988) ;  /* 0x0000000000704947 */ /* 0x000fec0003800000 */
[--C-:B------:R-:W-:Y:S01]  /*4c20*/  FADD.FTZ R6, R6, -R22.reuse ;  /* 0x8000001606067221 */ /* 0x100fe20000010000 */
[----:B0-2---:R-:W-:Y:S01]  /*4c30*/  FADD.FTZ R2, R7, -R22 ;  /* 0x8000001607027221 */ /* 0x005fe20000010000 */
        /* <DEDUP_REMOVED lines=12> */
[----:B--2---:R-:W-:Y:S01]  /*4d00*/  FADD.FTZ R6, R2, 1 ;  /* 0x3f80000002067421 */ /* 0x004fe20000010000 */
[----:B------:R-:W-:Y:S01]  /*4d10*/  MOV R2, R74 ;  /* 0x0000004a00027202 */ /* 0x000fe20000000f00 */
[----:B0-----:R-:W-:-:S04]  /*4d20*/  FADD.FTZ R28, R7, 1 ;  /* 0x3f800000071c7421 */ /* 0x001fc80000010000 */
[----:B------:R-:W0:Y:S01]  /*4d30*/  MUFU.RCP R6, R6 ;  /* 0x0000000600067308 */ /* 0x000e220000001000 */
[----:B------:R-:W-:-:S04]  /*4d40*/  IMAD.WIDE.U32 R2, R25, UR8, R2 ;  /* 0x0000000819027c25 */ /* 0x000fc8000f8e0002 */
[----:B------:R-:W-:-:S03]  /*4d50*/  IMAD R25, R25, UR9, R30 ;  /* 0x0000000919197c24 */ /* 0x000fc6000f8e021e */
[----:B------:R-:W2:Y:S02]  /*4d60*/  MUFU.RCP R29, R28 ;  /* 0x0000001c001d7308 */ /* 0x000ea40000001000 */
[----:B------:R-:W-:Y:S01]  /*4d70*/  IADD3 R25, PT, PT, R3, R25, RZ ;  /* 0x0000001903197210 */ /* 0x000fe20007ffe0ff */
[----:B0-----:R-:W-:Y:S01]  /*4d80*/  FMUL.FTZ R7, R5, R6 ;  /* 0x0000000605077220 */ /* 0x001fe20000410000 */
[----:B--2---:R-:W-:Y:S01]  /*4d90*/  FMUL.FTZ R30, R4, R29 ;  /* 0x0000001d041e7220 */ /* 0x004fe20000410000 */
[----:B-1----:R-:W-:-:S04]  /*4da0*/  LEA R4, P2, R2, UR10, 0x1 ;  /* 0x0000000a02047c11 */ /* 0x002fc8000f8408ff */
[----:B------:R-:W-:Y:S02]  /*4db0*/  LEA.HI.X R5, R2, UR11, R25, 0x1, P2 ;  /* 0x0000000b02057c11 */ /* 0x000fe400090f0c19 */
[----:B------:R-:W-:-:S05]  /*4dc0*/  F2FP.BF16.F32.PACK_AB R7, R30, R7 ;  /* 0x000000071e07723e */ /* 0x000fca00000010ff */
[----:B------:R3:W-:Y:S02]  /*4dd0*/  STG.E desc[UR6][R4.64], R7 ;  /* 0x0000000704007986 */ /* 0x0007e4000c101906 */
.L_x_1988:
[----:B------:R-:W-:Y:S05]  /*4de0*/  BSYNC.RECONVERGENT B1 ;  /* 0x0000000000017941 */ /* 0x000fea0003800200 */
.L_x_1987:
[----:B------:R-:W-:Y:S04]  /*4df0*/  BSSY.RECONVERGENT B1, `(.L_x_1989) ;  /* 0x000001e000017945 */ /* 0x000fe80003800200 */
[----:B------:R-:W-:Y:S05]  /*4e00*/  @P1 BRA `(.L_x_1990) ;  /* 0x0000000000701947 */ /* 0x000fea0003800000 */
[--C-:B0-2---:R-:W-:Y:S01]  /*4e10*/  FADD.FTZ R2, R9, -R22.reuse ;  /* 0x8000001609027221 */ /* 0x105fe20000010000 */
[----:B------:R-:W-:Y:S01]  /*4e20*/  FADD.FTZ R8, R8, -R22 ;  /* 0x8000001608087221 */ /* 0x000fe20000010000 */
[----:B------:R-:W0:Y:S01]  /*4e30*/  LDCU.64 UR8, c[0x0][0x3e0] ;  /* 0x00007c00ff0877ac */ /* 0x000e220008000a00 */
[----:B---3--:R-:W-:Y:S01]  /*4e40*/  MOV R5, R77 ;  /* 0x0000004d00057202 */ /* 0x008fe20000000f00 */
        /* <DEDUP_REMOVED lines=13> */
[----:B0-----:R-:W-:Y:S02]  /*4f20*/  FADD.FTZ R9, R8, 1 ;  /* 0x3f80000008097421 */ /* 0x001fe40000010000 */
[----:B------:R-:W0:Y:S02]  /*4f30*/  MUFU.RCP R7, R6 ;  /* 0x0000000600077308 */ /* 0x000e240000001000 */
[----:B------:R-:W-:-:S05]  /*4f40*/  IMAD.WIDE.U32 R4, R70, UR8, R4 ;  /* 0x0000000846047c25 */ /* 0x000fca000f8e0004 */
[----:B------:R-:W-:Y:S01]  /*4f50*/  IADD3 R25, PT, PT, R5, R25, RZ ;  /* 0x0000001905197210 */ /* 0x000fe20007ffe0ff */
[----:B------:R-:W2:Y:S01]  /*4f60*/  MUFU.RCP R28, R9 ;  /* 0x00000009001c7308 */ /* 0x000ea20000001000 */
[----:B0-----:R-:W-:Y:S01]  /*4f70*/  FMUL.FTZ R7, R2, R7 ;  /* 0x0000000702077220 */ /* 0x001fe20000410000 */
[----:B-1----:R-:W-:Y:S01]  /*4f80*/  LEA R2, P1, R4, UR10, 0x1 ;  /* 0x0000000a04027c11 */ /* 0x002fe2000f8208ff */
[----:B--2---:R-:W-:-:S03]  /*4f90*/  FMUL.FTZ R28, R3, R28 ;  /* 0x0000001c031c7220 */ /* 0x004fc60000410000 */
[----:B------:R-:W-:Y:S02]  /*4fa0*/  LEA.HI.X R3, R4, UR11, R25, 0x1, P1 ;  /* 0x0000000b04037c11 */ /* 0x000fe400088f0c19 */
[----:B------:R-:W-:-:S05]  /*4fb0*/  F2FP.BF16.F32.PACK_AB R7, R28, R7 ;  /* 0x000000071c07723e */ /* 0x000fca00000010ff */
[----:B------:R4:W-:Y:S02]  /*4fc0*/  STG.E desc[UR6][R2.64], R7 ;  /* 0x0000000702007986 */ /* 0x0009e4000c101906 */
.L_x_1990:
[----:B------:R-:W-:Y:S05]  /*4fd0*/  BSYNC.RECONVERGENT B1 ;  /* 0x0000000000017941 */ /* 0x000fea0003800200 */
.L_x_1989:
        /* <DEDUP_REMOVED lines=16> */
[----:B---34-:R-:W-:Y:S01]  /*50e0*/  IADD3 R7, PT, PT, R24, 0xd0, RZ ;  /* 0x000000d018077810 */ /* 0x018fe20007ffe0ff */
[----:B------:R-:W-:Y:S08]  /*50f0*/  @P5 BRA `(.L_x_1992) ;  /* 0x0000000000705947 */ /* 0x000ff00003800000 */
[--C-:B0-2---:R-:W-:Y:S01]  /*5100*/  FADD.FTZ R2, R11, -R22.reuse ;  /* 0x800000160b027221 */ /* 0x105fe20000010000 */
[----:B------:R-:W-:Y:S01]  /*5110*/  FADD.FTZ R10, R10, -R22 ;  /* 0x800000160a0a7221 */ /* 0x000fe20000010000 */
        /* <DEDUP_REMOVED lines=15> */
[----:B0-----:R-:W-:-:S04]  /*5210*/  FADD.FTZ R25, R11, 1 ;  /* 0x3f8000000b197421 */ /* 0x001fc80000010000 */
[----:B------:R-:W0:Y:S01]  /*5220*/  MUFU.RCP R10, R10 ;  /* 0x0000000a000a7308 */ /* 0x000e220000001000 */
[----:B------:R-:W-:-:S05]  /*5230*/  IMAD.WIDE.U32 R2, R26, UR8, R2 ;  /* 0x000000081a027c25 */ /* 0x000fca000f8e0002 */
[----:B------:R-:W-:Y:S02]  /*5240*/  IADD3 R27, PT, PT, R3, R27, RZ ;  /* 0x0000001b031b7210 */ /* 0x000fe40007ffe0ff */
[----:B------:R-:W2:Y:S01]  /*5250*/  MUFU.RCP R25, R25 ;  /* 0x0000001900197308 */ /* 0x000ea20000001000 */
[----:B0-----:R-:W-:Y:S01]  /*5260*/  FMUL.FTZ R11, R5, R10 ;  /* 0x0000000a050b7220 */ /* 0x001fe20000410000 */
[----:B--2---:R-:W-:Y:S01]  /*5270*/  FMUL.FTZ R26, R4, R25 ;  /* 0x00000019041a7220 */ /* 0x004fe20000410000 */
[----:B-1----:R-:W-:-:S04]  /*5280*/  LEA R4, P5, R2, UR10, 0x1 ;  /* 0x0000000a02047c11 */ /* 0x002fc8000f8a08ff */
[----:B------:R-:W-:Y:S02]  /*5290*/  LEA.HI.X R5, R2, UR11, R27, 0x1, P5 ;  /* 0x0000000b02057c11 */ /* 0x000fe4000a8f0c1b */
[----:B------:R-:W-:-:S05]  /*52a0*/  F2FP.BF16.F32.PACK_AB R11, R26, R11 ;  /* 0x0000000b1a0b723e */ /* 0x000fca00000010ff */
[----:B------:R3:W-:Y:S02]  /*52b0*/  STG.E desc[UR6][R4.64], R11 ;  /* 0x0000000b04007986 */ /* 0x0007e4000c101906 */
.L_x_1992:
[----:B------:R-:W-:Y:S05]  /*52c0*/  BSYNC.RECONVERGENT B1 ;  /* 0x0000000000017941 */ /* 0x000fea0003800200 */
.L_x_1991:
[----:B------:R-:W-:Y:S04]  /*52d0*/  BSSY.RECONVERGENT B1, `(.L_x_1993) ;  /* 0x000001e000017945 */ /* 0x000fe80003800200 */
[----:B------:R-:W-:Y:S05]  /*52e0*/  @P2 BRA `(.L_x_1994) ;  /* 0x0000000000702947 */ /* 0x000fea0003800000 */
[--C-:B------:R-:W-:Y:S01]  /*52f0*/  FADD.FTZ R12, R12, -R22.reuse ;  /* 0x800000160c0c7221 */ /* 0x100fe20000010000 */
[----:B0-2---:R-:W-:Y:S01]  /*5300*/  FADD.FTZ R2, R13, -R22 ;  /* 0x800000160d027221 */ /* 0x005fe20000010000 */
[----:B------:R-:W0:Y:S02]  /*5310*/  LDCU.64 UR8, c[0x0][0x3e0] ;  /* 0x00007c00ff0877ac */ /* 0x000e240008000a00 */
[-C--:B-1----:R-:W-:Y:S01]  /*5320*/  FMUL.FTZ R3, R12, R23.reuse ;  /* 0x000000170c037220 */ /* 0x082fe20000410000 */
[----:B------:R-:W-:Y:S01]  /*5330*/  FMUL.FTZ R10, R2, R23 ;  /* 0x00000017020a7220 */ /* 0x000fe20000410000 */
[----:B------:R-:W1:Y:S02]  /*5340*/  LDCU.64 UR10, c[0x0][0x380] ;  /* 0x00007000ff0a77ac */ /* 0x000e640008000a00 */
[----:B---3-5:R-:W-:Y:S01]  /*5350*/  FFMA.FTZ R4, R16, R3, R18 ;  /* 0x0000000310047223 */ /* 0x028fe20000010012 */
[----:B------:R-:W-:Y:S01]  /*5360*/  FFMA.FTZ R12, R17, R10, R19 ;  /* 0x0000000a110c7223 */ /* 0x000fe20000010013 */
[----:B------:R-:W-:-:S02]  /*5370*/  MOV R3, R77 ;  /* 0x0000004d00037202 */ /* 0x000fc40000000f00 */
        /* <DEDUP_REMOVED lines=14> */
[----:B-1----:R-:W-:-:S04]  /*5460*/  LEA R4, P2, R2, UR10, 0x1 ;  /* 0x0000000a02047c11 */ /* 0x002fc8000f8408ff */
[----:B------:R-:W-:Y:S01]  /*5470*/  LEA.HI.X R5, R2, UR11, R13, 0x1, P2 ;  /* 0x0000000b02057c11 */ /* 0x000fe200090f0c0d */
[----:B--2---:R-:W-:-:S05]  /*5480*/  FMUL.FTZ R10, R12, R11 ;  /* 0x0000000b0c0a7220 */ /* 0x004fca0000410000 */
[----:B------:R-:W-:-:S05]  /*5490*/  F2FP.BF16.F32.PACK_AB R9, R10, R9 ;  /* 0x000000090a09723e */ /* 0x000fca00000010ff */
[----:B------:R4:W-:Y:S02]  /*54a0*/  STG.E desc[UR6][R4.64], R9 ;  /* 0x0000000904007986 */ /* 0x0009e4000c101906 */
.L_x_1994:
[----:B------:R-:W-:Y:S05]  /*54b0*/  BSYNC.RECONVERGENT B1 ;  /* 0x0000000000017941 */ /* 0x000fea0003800200 */
.L_x_1993:
[----:B------:R-:W-:Y:S04]  /*54c0*/  BSSY.RECONVERGENT B1, `(.L_x_1995) ;  /* 0x000001e000017945 */ /* 0x000fe80003800200 */
[----:B------:R-:W-:Y:S05]  /*54d0*/  @P1 BRA `(.L_x_1996) ;  /* 0x0000000000701947 */ /* 0x000fea0003800000 */
[--C-:B------:R-:W-:Y:S01]  /*54e0*/  FADD.FTZ R14, R14, -R22.reuse ;  /* 0x800000160e0e7221 */ /* 0x100fe20000010000 */
[----:B0-2---:R-:W-:Y:S01]  /*54f0*/  FADD.FTZ R2, R15, -R22 ;  /* 0x800000160f027221 */ /* 0x005fe20000010000 */
[----:B------:R-:W0:Y:S02]  /*5500*/  LDCU.64 UR8, c[0x0][0x3e0] ;  /* 0x00007c00ff0877ac */ /* 0x000e240008000a00 */
[-C--:B-1----:R-:W-:Y:S01]  /*5510*/  FMUL.FTZ R3, R14, R23.reuse ;  /* 0x000000170e037220 */ /* 0x082fe20000410000 */
[----:B---34-:R-:W-:Y:S01]  /*5520*/  FMUL.FTZ R4, R2, R23 ;  /* 0x0000001702047220 */ /* 0x018fe20000410000 */
[----:B------:R-:W1:Y:S02]  /*5530*/  LDCU.64 UR10, c[0x0][0x380] ;  /* 0x00007000ff0a77ac */ /* 0x000e640008000a00 */
[----:B-----5:R-:W-:Y:S01]  /*5540*/  FFMA.FTZ R11, R16, R3, R18 ;  /* 0x00000003100b7223 */ /* 0x020fe20000010012 */
[----:B------:R-:W-:Y:S01]  /*5550*/  FFMA.FTZ R10, R17, R4, R19 ;  /* 0x00000004110a7223 */ /* 0x000fe20000010013 */
[----:B------:R-:W-:-:S02]  /*5560*/  MOV R3, R77 ;  /* 0x0000004d00037202 */ /* 0x000fc40000000f00 */
        /* <DEDUP_REMOVED lines=14> */
[----:B-1----:R-:W-:-:S04]  /*5650*/  LEA R4, P1, R2, UR10, 0x1 ;  /* 0x0000000a02047c11 */ /* 0x002fc8000f8208ff */
[----:B------:R-:W-:Y:S01]  /*5660*/  LEA.HI.X R5, R2, UR11, R21, 0x1, P1 ;  /* 0x0000000b02057c11 */ /* 0x000fe200088f0c15 */
[----:B--2---:R-:W-:-:S05]  /*5670*/  FMUL.FTZ R11, R10, R9 ;  /* 0x000000090a0b7220 */ /* 0x004fca0000410000 */
[----:B------:R-:W-:-:S05]  /*5680*/  F2FP.BF16.F32.PACK_AB R11, R11, R8 ;  /* 0x000000080b0b723e */ /* 0x000fca00000010ff */
[----:B------:R0:W-:Y:S02]  /*5690*/  STG.E desc[UR6][R4.64], R11 ;  /* 0x0000000b04007986 */ /* 0x0001e4000c101906 */
.L_x_1996:
[----:B------:R-:W-:Y:S05]  /*56a0*/  BSYNC.RECONVERGENT B1 ;  /* 0x0000000000017941 */ /* 0x000fea0003800200 */
.L_x_1995:
[----:B------:R-:W-:Y:S04]  /*56b0*/  BSSY.RECONVERGENT B1, `(.L_x_1997) ;  /* 0x000001e000017945 */ /* 0x000fe80003800200 */
[----:B------:R-:W-:Y:S05]  /*56c0*/  @P6 BRA `(.L_x_1998) ;  /* 0x0000000000706947 */ /* 0x000fea0003800000 */
[--C-:B------:R-:W-:Y:S01]  /*56d0*/  FADD.FTZ R32, R32, -R22.reuse ;  /* 0x8000001620207221 */ /* 0x100fe20000010000 */
[----:B0-2---:R-:W-:Y:S01]  /*56e0*/  FADD.FTZ R2, R33, -R22 ;  /* 0x8000001621027221 */ /* 0x005fe20000010000 */
[----:B------:R-:W0:Y:S01]  /*56f0*/  LDCU.64 UR8, c[0x0][0x3e0] ;  /* 0x00007c00ff0877ac */ /* 0x000e220008000a00 */
[----:B---34-:R-:W-:Y:S01]  /*5700*/  MOV R5, R77 ;  /* 0x0000004d00057202 */ /* 0x018fe20000000f00 */
[-C--:B-1----:R-:W-:Y:S01]  /*5710*/  FMUL.FTZ R3, R32, R23.reuse ;  /* 0x0000001720037220 */ /* 0x082fe20000410000 */
[----:B------:R-:W-:Y:S01]  /*5720*/  FMUL.FTZ R4, R2, R23 ;  /* 0x0000001702047220 */ /* 0x000fe20000410000 */
        /* <DEDUP_REMOVED lines=9> */
[----:B------:R-:W-:-:S04]  /*57c0*/  IMAD.WIDE.U32 R4, R69, UR8, R4 ;  /* 0x0000000845047c25 */ /* 0x000fc8000f8e0004 */
[----:B------:R-:W-:Y:S02]  /*57d0*/  IMAD R13, R69, UR9, R14 ;  /* 0x00000009450d7c24 */ /* 0x000fe4000f8e020e */
[----:B--2---:R-:W-:Y:S01]  /*57e0*/  FADD.FTZ R3, R2, 1 ;  /* 0x3f80000002037421 */ /* 0x004fe20000010000 */
[----:B-1----:R-:W-:Y:S02]  /*57f0*/  LEA R2, P1, R4, UR10, 0x1 ;  /* 0x0000000a04027c11 */ /* 0x002fe4000f8208ff */
[----:B------:R-:W-:Y:S01]  /*5800*/  IADD3 R13, PT, PT, R5, R13, RZ ;  /* 0x0000000d050d7210 */ /* 0x000fe20007ffe0ff */
[----:B0-----:R-:W-:Y:S02]  /*5810*/  FADD.FTZ R9, R8, 1 ;  /* 0x3f80000008097421 */ /* 0x001fe40000010000 */
[----:B------:R-:W0:Y:S08]  /*5820*/  MUFU.RCP R3, R3 ;  /* 0x0000000300037308 */ /* 0x000e300000001000 */
[----:B------:R-:W1:Y:S01]  /*5830*/  MUFU.RCP R9, R9 ;  /* 0x0000000900097308 */ /* 0x000e620000001000 */
[----:B0-----:R-:W-:Y:S01]  /*5840*/  FMUL.FTZ R8, R10, R3 ;  /* 0x000000030a087220 */ /* 0x001fe20000410000 */
[----:B------:R-:W-:Y:S01]  /*5850*/  LEA.HI.X R3, R4, UR11, R13, 0x1, P1 ;  /* 0x0000000b04037c11 */ /* 0x000fe200088f0c0d */
[----:B-1----:R-:W-:-:S05]  /*5860*/  FMUL.FTZ R11, R12, R9 ;  /* 0x000000090c0b7220 */ /* 0x002fca0000410000 */
[----:B------:R-:W-:-:S05]  /*5870*/  F2FP.BF16.F32.PACK_AB R11, R11, R8 ;  /* 0x000000080b0b723e */ /* 0x000fca00000010ff */
[----:B------:R0:W-:Y:S02]  /*5880*/  STG.E desc[UR6][R2.64], R11 ;  /* 0x0000000b02007986 */ /* 0x0001e4000c101906 */
.L_x_1998:
[----:B------:R-:W-:Y:S05]  /*5890*/  BSYNC.RECONVERGENT B1 ;  /* 0x0000000000017941 */ /* 0x000fea0003800200 */
.L_x_1997:
        /* <DEDUP_REMOVED lines=30> */
.L_x_2000:
[----:B------:R-:W-:Y:S05]  /*5a80*/  BSYNC.RECONVERGENT B1 ;  /* 0x0000000000017941 */ /* 0x000fea0003800200 */
.L_x_1999:
        /* <DEDUP_REMOVED lines=30> */
.L_x_2002:
[----:B------:R-:W-:Y:S05]  /*5c70*/  BSYNC.RECONVERGENT B1 ;  /* 0x0000000000017941 */ /* 0x000fea0003800200 */
.L_x_2001:
[----:B------:R-:W-:Y:S01]  /*5c80*/  ISETP.GE.U32.AND P5, PT, R6, UR4, PT ;  /* 0x0000000406007c0c */ /* 0x000fe2000bfa6070 */
[----:B------:R-:W-:Y:S01]  /*5c90*/  BSSY.RECONVERGENT B1, `(.L_x_2003) ;  /* 0x000002d000017945 */ /* 0x000fe20003800200 */
[----:B0-2---:R-:W-:Y:S02]  /*5ca0*/  SHF.R.S32.HI R3, RZ, 0x1f, R6 ;  /* 0x0000001fff037819 */ /* 0x005fe40000011406 */
[----:B------:R-:W-:Y:S02]  /*5cb0*/  IADD3 R24, PT, PT, R24, 0xf0, RZ ;  /* 0x000000f018187810 */ /* 0x000fe40007ffe0ff */
[----:B------:R-:W-:Y:S02]  /*5cc0*/  ISETP.GE.AND.EX P5, PT, R3, UR5, PT, P5 ;  /* 0x0000000503007c0c */ /* 0x000fe4000bfa6350 */
[----:B------:R-:W-:Y:S02]  /*5cd0*/  ISETP.GE.U32.AND P2, PT, R66, UR4, PT ;  /* 0x0000000442007c0c */ /* 0x000fe4000bf46070 */
[----:B------:R-:W-:-:S02]  /*5ce0*/  ISETP.GE.U32.AND P1, PT, R65, UR4, PT ;  /* 0x0000000441007c0c */ /* 0x000fc4000bf26070 */
[----:B------:R-:W-:Y:S02]  /*5cf0*/  ISETP.GE.U32.AND P6, PT, R7, UR4, PT ;  /* 0x0000000407007c0c */ /* 0x000fe4000bfc6070 */
[----:B------:R-:W-:Y:S02]  /*5d00*/  ISETP.GE.U32.AND P3, PT, R64, UR4, PT ;  /* 0x0000000440007c0c */ /* 0x000fe4000bf66070 */
[----:B------:R-:W-:Y:S02]  /*5d10*/  ISETP.GE.U32.AND P4, PT, R24, UR4, PT ;  /* 0x0000000418007c0c */ /* 0x000fe4000bf86070 */
[----:B----4-:R-:W-:Y:S02]  /*5d20*/  SHF.R.S32.HI R9, RZ, 0x1f, R7 ;  /* 0x0000001fff097819 */ /* 0x010fe40000011407 */
[----:B------:R-:W-:Y:S02]  /*5d30*/  SHF.R.S32.HI R8, RZ, 0x1f, R24 ;  /* 0x0000001fff087819 */ /* 0x000fe40000011418 */
[----:B------:R-:W-:-:S02]  /*5d40*/  ISETP.GE.AND.EX P2, PT, R51, UR5, PT, P2 ;  /* 0x0000000533007c0c */ /* 0x000fc4000bf46320 */
[----:B------:R-:W-:Y:S02]  /*5d50*/  ISETP.GE.AND.EX P1, PT, R50, UR5, PT, P1 ;  /* 0x0000000532007c0c */ /* 0x000fe4000bf26310 */
[----:B------:R-:W-:Y:S02]  /*5d60*/  ISETP.GE.AND.EX P6, PT, R9, UR5, PT, P6 ;  /* 0x0000000509007c0c */ /* 0x000fe4000bfc6360 */
[----:B------:R-:W-:Y:S02]  /*5d70*/  ISETP.GE.AND.EX P3, PT, R0, UR5, PT, P3 ;  /* 0x0000000500007c0c */ /* 0x000fe4000bf66330 */
[----:B------:R-:W-:Y:S01]  /*5d80*/  ISETP.GE.AND.EX P4, PT, R8, UR5, PT, P4 ;  /* 0x0000000508007c0c */ /* 0x000fe2000bf86340 */
[----:B------:R-:W-:-:S12]  /*5d90*/  @P5 BRA `(.L_x_2004) ;  /* 0x0000000000705947 */ /* 0x000fd80003800000 */
[--C-:B------:R-:W-:Y:S01]  /*5da0*/  FADD.FTZ R2, R39, -R22.reuse ;  /* 0x8000001627027221 */ /* 0x100fe20000010000 */
[----:B------:R-:W-:Y:S01]  /*5db0*/  FADD.FTZ R38, R38, -R22 ;  /* 0x8000001626267221 */ /* 0x000fe20000010000 */
[----:B------:R-:W0:Y:S02]  /*5dc0*/  LDCU.64 UR8, c[0x0][0x3e0] ;  /* 0x00007c00ff0877ac */ /* 0x000e240008000a00 */
[-C--:B-1-3--:R-:W-:Y:S01]  /*5dd0*/  FMUL.FTZ R5, R2, R23.reuse ;  /* 0x0000001702057220 */ /* 0x08afe20000410000 */
[----:B------:R-:W-:Y:S01]  /*5de0*/  FMUL.FTZ R38, R38, R23 ;  /* 0x0000001726267220 */ /* 0x000fe20000410000 */
[----:B------:R-:W1:Y:S02]  /*5df0*/  LDCU.64 UR10, c[0x0][0x380] ;  /* 0x00007000ff0a77ac */ /* 0x000e640008000a00 */
[----:B-----5:R-:W-:Y:S01]  /*5e00*/  FFMA.FTZ R11, R16, R5, R18 ;  /* 0x00000005100b7223 */ /* 0x020fe20000010012 */
[----:B------:R-:W-:-:S03]  /*5e10*/  FFMA.FTZ R13, R17, R38, R19 ;  /* 0x00000026110d7223 */ /* 0x000fc60000010013 */
[----:B------:R-:W-:Y:S01]  /*5e20*/  FMUL.FTZ R2, R11, -1.4426950216293334961 ;  /* 0xbfb8aa3b0b027820 */ /* 0x000fe20000410000 */
[----:B------:R-:W-:-:S05]  /*5e30*/  FMUL.FTZ R5, R13, -1.4426950216293334961 ;  /* 0xbfb8aa3b0d057820 */ /* 0x000fca0000410000 */
[----:B------:R-:W2:Y:S01]  /*5e40*/  MUFU.EX2 R2, R2 ;  /* 0x0000000200027308 */ /* 0x000ea20000000800 */
[----:B0-----:R-:W-:Y:S01]  /*5e50*/  IMAD R15, R3, UR8, RZ ;  /* 0x00000008030f7c24 */ /* 0x001fe2000f8e02ff */
[----:B------:R-:W-:Y:S02]  /*5e60*/  MOV R3, R77 ;  /* 0x0000004d00037202 */ /* 0x000fe40000000f00 */
        /* <DEDUP_REMOVED lines=15> */
.L_x_2004:
[----:B------:R-:W-:Y:S05]  /*5f60*/  BSYNC.RECONVERGENT B1 ;  /* 0x0000000000017941 */ /* 0x000fea0003800200 */
.L_x_2003:
[----:B------:R-:W-:Y:S04]  /*5f70*/  BSSY.RECONVERGENT B1, `(.L_x_2005) ;  /* 0x000001e000017945 */ /* 0x000fe80003800200 */
[----:B------:R-:W-:Y:S05]  /*5f80*/  @P2 BRA `(.L_x_2006) ;  /* 0x0000000000702947 */ /* 0x000fea0003800000 */
[--C-:B------:R-:W-:Y:S01]  /*5f90*/  FADD.FTZ R2, R41, -R22.reuse ;  /* 0x8000001629027221 */ /* 0x100fe20000010000 */
[----:B------:R-:W-:Y:S01]  /*5fa0*/  FADD.FTZ R40, R40, -R22 ;  /* 0x8000001628287221 */ /* 0x000fe20000010000 */
[----:B------:R-:W2:Y:S01]  /*5fb0*/  LDCU.64 UR8, c[0x0][0x3e0] ;  /* 0x00007c00ff0877ac */ /* 0x000ea20008000a00 */
[----:B0--3--:R-:W-:Y:S01]  /*5fc0*/  MOV R4, R74 ;  /* 0x0000004a00047202 */ /* 0x009fe20000000f00 */
[-C--:B-1----:R-:W-:Y:S01]  /*5fd0*/  FMUL.FTZ R3, R2, R23.reuse ;  /* 0x0000001702037220 */ /* 0x082fe20000410000 */
[----:B------:R-:W-:Y:S01]  /*5fe0*/  FMUL.FTZ R40, R40, R23 ;  /* 0x0000001728287220 */ /* 0x000fe20000410000 */
        /* <DEDUP_REMOVED lines=11> */
[----:B-1----:R-:W-:Y:S01]  /*60a0*/  FADD.FTZ R3, R2, 1 ;  /* 0x3f80000002037421 */ /* 0x002fe20000010000 */
[----:B0-----:R-:W-:Y:S02]  /*60b0*/  LEA R2, P2, R4, UR10, 0x1 ;  /* 0x0000000a04027c11 */ /* 0x001fe4000f8408ff */
[----:B------:R-:W-:Y:S01]  /*60c0*/  IADD3 R13, PT, PT, R5, R13, RZ ;  /* 0x0000000d050d7210 */ /* 0x000fe20007ffe0ff */
[----:B--2---:R-:W-:Y:S02]  /*60d0*/  FADD.FTZ R10, R6, 1 ;  /* 0x3f800000060a7421 */ /* 0x004fe40000010000 */
[----:B------:R-:W0:Y:S08]  /*60e0*/  MUFU.RCP R3, R3 ;  /* 0x0000000300037308 */ /* 0x000e300000001000 */
[----:B------:R-:W1:Y:S01]  /*60f0*/  MUFU.RCP R10, R10 ;  /* 0x0000000a000a7308 */ /* 0x000e620000001000 */
[----:B0-----:R-:W-:Y:S01]  /*6100*/  FMUL.FTZ R6, R12, R3 ;  /* 0x000000030c067220 */ /* 0x001fe20000410000 */
[----:B------:R-:W-:Y:S01]  /*6110*/  LEA.HI.X R3, R4, UR11, R13, 0x1, P2 ;  /* 0x0000000b04037c11 */ /* 0x000fe200090f0c0d */
[----:B-1----:R-:W-:-:S05]  /*6120*/  FMUL.FTZ R11, R11, R10 ;  /* 0x0000000a0b0b7220 */ /* 0x002fca0000410000 */
[----:B------:R-:W-:-:S05]  /*6130*/  F2FP.BF16.F32.PACK_AB R11, R11, R6 ;  /* 0x000000060b0b723e */ /* 0x000fca00000010ff */
[----:B------:R2:W-:Y:S02]  /*6140*/  STG.E desc[UR6][R2.64], R11 ;  /* 0x0000000b02007986 */ /* 0x0005e4000c101906 */
.L_x_2006:
[----:B------:R-:W-:Y:S05]  /*6150*/  BSYNC.RECONVERGENT B1 ;  /* 0x0000000000017941 */ /* 0x000fea0003800200 */
.L_x_2005:
[----:B------:R-:W-:Y:S04]  /*6160*/  BSSY.RECONVERGENT B1, `(.L_x_2007) ;  /* 0x000001e000017945 */ /* 0x000fe80003800200 */
[----:B------:R-:W-:Y:S05]  /*6170*/  @P1 BRA `(.L_x_2008) ;  /* 0x0000000000701947 */ /* 0x000fea0003800000 */
[--C-:B------:R-:W-:Y:S01]  /*6180*/  FADD.FTZ R42, R42, -R22.reuse ;  /* 0x800000162a2a7221 */ /* 0x100fe20000010000 */
[----:B--2---:R-:W-:Y:S01]  /*6190*/  FADD.FTZ R2, R43, -R22 ;  /* 0x800000162b027221 */ /* 0x004fe20000010000 */
[----:B------:R-:W2:Y:S02]  /*61a0*/  LDCU.64 UR8, c[0x0][0x3e0] ;  /* 0x00007c00ff0877ac */ /* 0x000ea40008000a00 */
[-C--:B-1----:R-:W-:Y:S01]  /*61b0*/  FMUL.FTZ R3, R42, R23.reuse ;  /* 0x000000172a037220 */ /* 0x082fe20000410000 */
[----:B0--3--:R-:W-:Y:S01]  /*61c0*/  FMUL.FTZ R4, R2, R23 ;  /* 0x0000001702047220 */ /* 0x009fe20000410000 */
[----:B------:R-:W0:Y:S02]  /*61d0*/  LDCU.64 UR10, c[0x0][0x380] ;  /* 0x00007000ff0a77ac */ /* 0x000e240008000a00 */
[----:B-----5:R-:W-:Y:S01]  /*61e0*/  FFMA.FTZ R11, R16, R3, R18 ;  /* 0x00000003100b7223 */ /* 0x020fe20000010012 */
[----:B------:R-:W-:Y:S01]  /*61f0*/  FFMA.FTZ R13, R17, R4, R19 ;  /* 0x00000004110d7223 */ /* 0x000fe20000010013 */
[----:B------:R-:W-:-:S02]  /*6200*/  MOV R3, R77 ;  /* 0x0000004d00037202 */ /* 0x000fc40000000f00 */
[----:B------:R-:W-:Y:S01]  /*6210*/  FMUL.FTZ R2, R11, -1.4426950216293334961 ;  /* 0xbfb8aa3b0b027820 */ /* 0x000fe20000410000 */
[----:B------:R-:W-:-:S05]  /*6220*/  FMUL.FTZ R5, R13, -1.4426950216293334961 ;  /* 0xbfb8aa3b0d057820 */ /* 0x000fca0000410000 */
[----:B------:R-:W1:Y:S01]  /*6230*/  MUFU.EX2 R2, R2 ;  /* 0x0000000200027308 */ /* 0x000e620000000800 */
[----:B--2---:R-:W-:-:S03]  /*6240*/  IMAD R6, R50, UR8, RZ ;  /* 0x0000000832067c24 */ /* 0x004fc6000f8e02ff */
[----:B------:R-:W2:Y:S01]  /*6250*/  MUFU.EX2 R5, R5 ;  /* 0x0000000500057308 */ /* 0x000ea20000000800 */
[----:B------:R-:W-:Y:S02]  /*6260*/  IMAD R15, R65, UR9, R6 ;  /* 0x00000009410f7c24 */ /* 0x000fe4000f8e0206 */
[----:B-1----:R-:W-:Y:S01]  /*6270*/  FADD.FTZ R4, R2, 1 ;  /* 0x3f80000002047421 */ /* 0x002fe20000010000 */
[----:B------:R-:W-:Y:S01]  /*6280*/  MOV R2, R74 ;  /* 0x0000004a00027202 */ /* 0x000fe20000000f00 */
[----:B--2---:R-:W-:-:S04]  /*6290*/  FADD.FTZ R10, R5, 1 ;  /* 0x3f800000050a7421 */ /* 0x004fc80000010000 */
[----:B------:R-:W1:Y:S01]  /*62a0*/  MUFU.RCP R4, R4 ;  /* 0x0000000400047308 */ /* 0x000e620000001000 */
[----:B------:R-:W-:-:S05]  /*62b0*/  IMAD.WIDE.U32 R2, R65, UR8, R2 ;  /* 0x0000000841027c25 */ /* 0x000fca000f8e0002 */
[----:B------:R-:W-:Y:S02]  /*62c0*/  IADD3 R15, PT, PT, R3, R15, RZ ;  /* 0x0000000f030f7210 */ /* 0x000fe40007ffe0ff */
[----:B------:R-:W2:Y:S01]  /*62d0*/  MUFU.RCP R10, R10 ;  /* 0x0000000a000a7308 */ /* 0x000ea20000001000 */
[----:B-1----:R-:W-:Y:S01]  /*62e0*/  FMUL.FTZ R6, R11, R4 ;  /* 0x000000040b067220 */ /* 0x002fe20000410000 */
[----:B0-----:R-:W-:-:S04]  /*62f0*/  LEA R4, P1, R2, UR10, 0x1 ;  /* 0x0000000a02047c11 */ /* 0x001fc8000f8208ff */
[----:B------:R-:W-:Y:S01]  /*6300*/  LEA.HI.X R5, R2, UR11, R15, 0x1, P1 ;  /* 0x0000000b02057c11 */ /* 0x000fe200088f0c0f */
[----:B--2---:R-:W-:-:S05]  /*6310*/  FMUL.FTZ R11, R13, R10 ;  /* 0x0000000a0d0b7220 */ /* 0x004fca0000410000 */
[----:B------:R-:W-:-:S05]  /*6320*/  F2FP.BF16.F32.PACK_AB R11, R11, R6 ;  /* 0x000000060b0b723e */ /* 0x000fca00000010ff */
[----:B------:R4:W-:Y:S02]  /*6330*/  STG.E desc[UR6][R4.64], R11 ;  /* 0x0000000b04007986 */ /* 0x0009e4000c101906 */
.L_x_2008:
[----:B------:R-:W-:Y:S05]  /*6340*/  BSYNC.RECONVERGENT B1 ;  /* 0x0000000000017941 */ /* 0x000fea0003800200 */
.L_x_2007:
[----:B------:R-:W-:Y:S04]  /*6350*/  BSSY.RECONVERGENT B1, `(.L_x_2009) ;  /* 0x000001e000017945 */ /* 0x000fe80003800200 */
[----:B------:R-:W-:Y:S05]  /*6360*/  @P6 BRA `(.L_x_2010) ;  /* 0x0000000000706947 */ /* 0x000fea0003800000 */
[--C-:B--2---:R-:W-:Y:S01]  /*6370*/  FADD.FTZ R2, R45, -R22.reuse ;  /* 0x800000162d027221 */ /* 0x104fe20000010000 */
[----:B------:R-:W-:Y:S01]  /*6380*/  FADD.FTZ R44, R44, -R22 ;  /* 0x800000162c2c7221 */ /* 0x000fe20000010000 */
[----:B------:R-:W2:Y:S02]  /*6390*/  LDCU.64 UR8, c[0x0][0x3e0] ;  /* 0x00007c00ff0877ac */ /* 0x000ea40008000a00 */
[-C--:B-1----:R-:W-:Y:S01]  /*63a0*/  FMUL.FTZ R3, R2, R23.reuse ;  /* 0x0000001702037220 */ /* 0x082fe20000410000 */
[----:B------:R-:W-:Y:S01]  /*63b0*/  FMUL.FTZ R44, R44, R23 ;  /* 0x000000172c2c7220 */ /* 0x000fe20000410000 */
[----:B------:R-:W1:Y:S02]  /*63c0*/  LDCU.64 UR10, c[0x0][0x380] ;  /* 0x00007000ff0a77ac */ /* 0x000e640008000a00 */
[----:B0--345:R-:W-:Y:S01]  /*63d0*/  FFMA.FTZ R11, R16, R3, R18 ;  /* 0x00000003100b7223 */ /* 0x039fe20000010012 */
[----:B------:R-:W-:Y:S01]  /*63e0*/  FFMA.FTZ R13, R17, R44, R19 ;  /* 0x0000002c110d7223 */ /* 0x000fe20000010013 */
[----:B------:R-:W-:-:S02]  /*63f0*/  MOV R3, R77 ;  /* 0x0000004d00037202 */ /* 0x000fc40000000f00 */
[----:B------:R-:W-:Y:S01]  /*6400*/  FMUL.FTZ R2, R11, -1.4426950216293334961 ;  /* 0xbfb8aa3b0b027820 */ /* 0x000fe20000410000 */
[----:B------:R-:W-:-:S05]  /*6410*/  FMUL.FTZ R5, R13, -1.4426950216293334961 ;  /* 0xbfb8aa3b0d057820 */ /* 0x000fca0000410000 */
[----:B------:R-:W0:Y:S01]  /*6420*/  MUFU.EX2 R2, R2 ;  /* 0x0000000200027308 */ /* 0x000e220000000800 */
[----:B--2---:R-:W-:-:S03]  /*6430*/  IMAD R6, R9, UR8, RZ ;  /* 0x0000000809067c24 */ /* 0x004fc6000f8e02ff */
[----:B------:R-:W2:Y:S01]  /*6440*/  MUFU.EX2 R5, R5 ;  /* 0x0000000500057308 */ /* 0x000ea20000000800 */
[----:B------:R-:W-:Y:S02]  /*6450*/  IMAD R9, R7, UR9, R6 ;  /* 0x0000000907097c24 */ /* 0x000fe4000f8e0206 */
[----:B0-----:R-:W-:Y:S01]  /*6460*/  FADD.FTZ R4, R2, 1 ;  /* 0x3f80000002047421 */ /* 0x001fe20000010000 */
[----:B------:R-:W-:Y:S01]  /*6470*/  MOV R2, R74 ;  /* 0x0000004a00027202 */ /* 0x000fe20000000f00 */
[----:B--2---:R-:W-:-:S04]  /*6480*/  FADD.FTZ R10, R5, 1 ;  /* 0x3f800000050a7421 */ /* 0x004fc80000010000 */
        /* <DEDUP_REMOVED lines=10> */
.L_x_2010:
[----:B------:R-:W-:Y:S05]  /*6530*/  BSYNC.RECONVERGENT B1 ;  /* 0x0000000000017941 */ /* 0x000fea0003800200 */
.L_x_2009:
        /* <DEDUP_REMOVED lines=8> */
[----:B-----5:R-:W-:Y:S01]  /*65c0*/  FFMA.FTZ R9, R16, R3, R18 ;  /* 0x0000000310097223 */ /* 0x020fe20000010012 */
[----:B------:R-:W-:Y:S01]  /*65d0*/  FFMA.FTZ R46, R17, R46, R19 ;  /* 0x0000002e112e7223 */ /* 0x000fe20000010013 */
[----:B------:R-:W-:-:S02]  /*65e0*/  MOV R3, R77 ;  /* 0x0000004d00037202 */ /* 0x000fc40000000f00 */
[----:B------:R-:W-:Y:S01]  /*65f0*/  FMUL.FTZ R2, R9, -1.4426950216293334961 ;  /* 0xbfb8aa3b09027820 */ /* 0x000fe20000410000 */
[----:B0--34-:R-:W-:-:S05]  /*6600*/  FMUL.FTZ R5, R46, -1.4426950216293334961 ;  /* 0xbfb8aa3b2e057820 */ /* 0x019fca0000410000 */
        /* <DEDUP_REMOVED lines=17> */
.L_x_2012:
[----:B------:R-:W-:Y:S05]  /*6720*/  BSYNC.RECONVERGENT B1 ;  /* 0x0000000000017941 */ /* 0x000fea0003800200 */
.L_x_2011:
[----:B------:R-:W-:Y:S05]  /*6730*/  @P4 BRA `(.L_x_1982) ;  /* 0x00000000006c4947 */ /* 0x000fea0003800000 */
[--C-:B--2---:R-:W-:Y:S01]  /*6740*/  FADD.FTZ R2, R49, -R22.reuse ;  /* 0x8000001631027221 */ /* 0x104fe20000010000 */
[----:B------:R-:W-:Y:S01]  /*6750*/  FADD.FTZ R22, R48, -R22 ;  /* 0x8000001630167221 */ /* 0x000fe20000010000 */
[----:B------:R-:W2:Y:S01]  /*6760*/  LDCU.64 UR4, c[0x0][0x3e0] ;  /* 0x00007c00ff0477ac */ /* 0x000ea20008000a00 */
[----:B------:R-:W-:Y:S01]  /*6770*/  MOV R75, R77 ;  /* 0x0000004d004b7202 */ /* 0x000fe20000000f00 */
[-C--:B-1----:R-:W-:Y:S01]  /*6780*/  FMUL.FTZ R3, R2, R23.reuse ;  /* 0x0000001702037220 */ /* 0x082fe20000410000 */
[----:B------:R-:W-:Y:S01]  /*6790*/  FMUL.FTZ R22, R22, R23 ;  /* 0x0000001716167220 */ /* 0x000fe20000410000 */
[----:B------:R-:W1:Y:S02]  /*67a0*/  LDCU.64 UR8, c[0x0][0x380] ;  /* 0x00007000ff0877ac */ /* 0x000e640008000a00 */
[----:B-----5:R-:W-:Y:S01]  /*67b0*/  FFMA.FTZ R16, R16, R3, R18 ;  /* 0x0000000310107223 */ /* 0x020fe20000010012 */
[----:B------:R-:W-:-:S03]  /*67c0*/  FFMA.FTZ R22, R17, R22, R19 ;  /* 0x0000001611167223 */ /* 0x000fc60000010013 */
[----:B------:R-:W-:Y:S01]  /*67d0*/  FMUL.FTZ R2, R16, -1.4426950216293334961 ;  /* 0xbfb8aa3b10027820 */ /* 0x000fe20000410000 */
[----:B0--34-:R-:W-:-:S05]  /*67e0*/  FMUL.FTZ R4, R22, -1.4426950216293334961 ;  /* 0xbfb8aa3b16047820 */ /* 0x019fca0000410000 */
[----:B------:R-:W0:Y:S01]  /*67f0*/  MUFU.EX2 R2, R2 ;  /* 0x0000000200027308 */ /* 0x000e220000000800 */
[----:B--2---:R-:W-:-:S03]  /*6800*/  IMAD R7, R8, UR4, RZ ;  /* 0x0000000408077c24 */ /* 0x004fc6000f8e02ff */
[----:B------:R-:W2:Y:S01]  /*6810*/  MUFU.EX2 R4, R4 ;  /* 0x0000000400047308 */ /* 0x000ea20000000800 */
[----:B------:R-:W-:-:S04]  /*6820*/  IMAD.WIDE.U32 R74, R24, UR4, R74 ;  /* 0x00000004184a7c25 */ /* 0x000fc8000f8e004a */
[----:B------:R-:W-:Y:S02]  /*6830*/  IMAD R9, R24, UR5, R7 ;  /* 0x0000000518097c24 */ /* 0x000fe4000f8e0207 */
[----:B0-----:R-:W-:Y:S01]  /*6840*/  FADD.FTZ R3, R2, 1 ;  /* 0x3f80000002037421 */ /* 0x001fe20000010000 */
[----:B-1----:R-:W-:Y:S02]  /*6850*/  LEA R2, P1, R74, UR8, 0x1 ;  /* 0x000000084a027c11 */ /* 0x002fe4000f8208ff */
        /* <DEDUP_REMOVED lines=9> */
.L_x_1982:
[----:B------:R-:W-:Y:S05]  /*68f0*/  BSYNC.RECONVERGENT B0 ;  /* 0x0000000000007941 */ /* 0x000fea0003800200 */
.L_x_1950:
        /* <DEDUP_REMOVED lines=8> */
.L_x_2014:
        /* <DEDUP_REMOVED lines=16> */
.L_x_4531:


//--------------------- .text._Z35group_norm_nhwc_fwd_one_pass_kernelI11Bf16IOFp32WLi512ELi84ELi672EEv26Group_norm_nhwc_fwd_params --------------------------
	.section	.text._Z35group_norm_nhwc_fwd_one_pass_kernelI11Bf16IOFp32WLi512ELi84ELi672EEv26Group_norm_nhwc_fwd_params,"ax",@progbits
	.align	128
        .global         _Z35group_norm_nhwc_fwd_one_pass_kernelI11Bf16IOFp32WLi512ELi84ELi672EEv26Group_norm_nhwc_fwd_params
        .type           _Z35group_norm_nhwc_fwd_one_pass_kernelI11Bf16IOFp32WLi512ELi84ELi672EEv26Group_norm_nhwc_fwd_params,@function
        .size           _Z35group_norm_nhwc_fwd_one_pass_kernelI11Bf16IOFp32WLi512ELi84ELi672EEv26Group_norm_nhwc_fwd_params,(.L_x_4532 - _Z35group_norm_nhwc_fwd_one_pass_kernelI11Bf16IOFp32WLi512ELi84ELi672EEv26Group_norm_nhwc_fwd_params)
        .other          _Z35group_norm_nhwc_fwd_one_pass_kernelI11Bf16IOFp32WLi512ELi84ELi672EEv26Group_norm_nhwc_fwd_params,@"STO_CUDA_ENTRY STV_DEFAULT"
_Z35group_norm_nhwc_fwd_one_pass_kernelI11Bf16IOFp32WLi512ELi84ELi672EEv26Group_norm_nhwc_fwd_params:
.text._Z35group_norm_nhwc_fwd_one_pass_kernelI11Bf16IOFp32WLi512ELi84ELi672EEv26Group_norm_nhwc_fwd_params:
[----:B------:R-:W0:Y:S08]  /*0000*/  LDC R1, c[0x0][0x37c] ;  /* 0x0000df00ff017b82 */ /* 0x000e300000000800 */
[----:B------:R-:W1:Y:S01]  /*0010*/  LDC R0, c[0x0][0x3c8] ;  /* 0x0000f200ff007b82 */ /* 0x000e620000000800 */
[----:B------:R-:W1:Y:S01]  /*0020*/  LDCU UR4, c[0x0][0x3f8] ;  /* 0x00007f00ff0477ac */ /* 0x000e620008000800 */
[----:B0-----:R-:W-:-:S06]  /*0030*/  IADD3 R1, PT, PT, R1, -0x8, RZ ;  /* 0xfffffff801017810 */ /* 0x001fcc0007ffe0ff */
[----:B------:R-:W0:Y:S01]  /*0040*/  S2UR UR6, SR_CTAID.Y ;  /* 0x00000000000679c3 */ /* 0x000e220000002600 */
[----:B-1----:R-:W-:-:S05]  /*0050*/  IMAD R0, R0, UR4, RZ ;  /* 0x0000000400007c24 */ /* 0x002fca000f8e02ff */
[----:B0-----:R-:W-:-:S13]  /*0060*/  ISETP.LE.AND P0, PT, R0, UR6, PT ;  /* 0x0000000600007c0c */ /* 0x001fda000bf03270 */
[----:B------:R-:W-:Y:S05]  /*0070*/  @P0 EXIT ;  /* 0x000000000000094d */ /* 0x000fea0003800000 */
[----:B------:R-:W0:Y:S01]  /*0080*/  S2R R3, SR_TID.X ;  /* 0x0000000000037919 */ /* 0x000e220000002100 */
[----:B------:R-:W1:Y:S01]  /*0090*/  S2UR UR10, SR_CTAID.X ;  /* 0x00000000000a79c3 */ /* 0x000e620000002500 */
[----:B------:R-:W2:Y:S01]  /*00a0*/  LDCU.64 UR4, c[0x0][0x388] ;  /* 0x00007100ff0477ac */ /* 0x000ea20008000a00 */
[----:B------:R-:W3:Y:S01]  /*00b0*/  LDCU.64 UR14, c[0x0][0x358] ;  /* 0x00006b00ff0e77ac */ /* 0x000ee20008000a00 */
[----:B--2---:R-:W-:Y:S01]  /*00c0*/  ISETP.NE.U32.AND P1, PT, RZ, UR4, PT ;  /* 0x00000004ff007c0c */ /* 0x004fe2000bf25070 */
[----:B------:R-:W-:Y:S01]  /*00d0*/  UMOV UR4, URZ ;  /* 0x000000ff00047c82 */ /* 0x000fe20008000000 */
[C---:B0-----:R-:W-:Y:S02]  /*00e0*/  LOP3.LUT R0, R3.reuse, 0xffff, RZ, 0xc0, !PT ;  /* 0x0000ffff03007812 */ /* 0x041fe400078ec0ff */
[----:B-1----:R-:W-:-:S03]  /*00f0*/  LOP3.LUT P0, RZ, R3, UR10, RZ, 0xfc, !PT ;  /* 0x0000000a03ff7c12 */ /* 0x002fc6000f80fcff */
[----:B------:R-:W-:Y:S01]  /*0100*/  IMAD R0, R0, 0x619, RZ ;  /* 0x0000061900007824 */ /* 0x000fe200078e02ff */
[----:B------:R-:W-:-:S04]  /*0110*/  ISETP.NE.AND.EX P0, PT, RZ, UR5, !P0, P1 ;  /* 0x00000005ff007c0c */ /* 0x000fc8000c705310 */
[----:B------:R-:W-:-:S04]  /*0120*/  SHF.R.U32.HI R0, RZ, 0x10, R0 ;  /* 0x00000010ff007819 */ /* 0x000fc80000011600 */
[----:B------:R-:W-:-:S05]  /*0130*/  PRMT R0, R0, 0x9910, RZ ;  /* 0x0000991000007816 */ /* 0x000fca00000000ff */
[----:B------:R-:W-:-:S05]  /*0140*/  IMAD R0, R0, 0x2a, RZ ;  /* 0x0000002a00007824 */ /* 0x000fca00078e02ff */
[----:B------:R-:W-:-:S04]  /*0150*/  IADD3 R0, PT, PT, RZ, -R0, RZ ;  /* 0x80000000ff007210 */ /* 0x000fc80007ffe0ff */
[----:B------:R-:W-:-:S04]  /*0160*/  PRMT R0, R0, 0x7710, RZ ;  /* 0x0000771000007816 */ /* 0x000fc800000000ff */
[----:B------:R-:W-:-:S04]  /*0170*/  IADD3 R0, PT, PT, R0, R3, RZ ;  /* 0x0000000300007210 */ /* 0x000fc80007ffe0ff */
[----:B------:R-:W-:-:S04]  /*0180*/  SHF.L.U32 R0, R0, 0x1, RZ ;  /* 0x0000000100007819 */ /* 0x000fc800000006ff */
[----:B---3--:R-:W-:-:S07]  /*0190*/  LOP3.LUT R77, R0, 0xffff, RZ, 0xc0, !PT ;  /* 0x0000ffff004d7812 */ /* 0x008fce00078ec0ff */
.L_x_2154:
[----:B0-----:R-:W0:Y:S01]  /*01a0*/  LDCU UR7, c[0x0][0x3f8] ;  /* 0x00007f00ff0777ac */ /* 0x001e220008000800 */
[----:B---34-:R-:W-:Y:S01]  /*01b0*/  IABS R6, UR6 ;  /* 0x0000000600067c13 */ /* 0x018fe20008000000 */
[----:B-----5:R-:W1:Y:S01]  /*01c0*/  LDC R21, c[0x0][0x404] ;  /* 0x00010100ff157b82 */ /* 0x020e620000000800 */
[----:B------:R-:W-:Y:S01]  /*01d0*/  HFMA2 R44, -RZ, RZ, 0, 0 ;  /* 0x00000000ff2c7431 */ /* 0x000fe200000001ff */
[----:B------:R-:W2:Y:S01]  /*01e0*/  LDCU.64 UR16, c[0x0][0x3e8] ;  /* 0x00007d00ff1077ac */ /* 0x000ea20008000a00 */
[----:B0-----:R-:W-:-:S04]  /*01f0*/  MOV R0, UR7 ;  /* 0x0000000700007c02 */ /* 0x001fc80008000f00 */
[----:B------:R-:W-:-:S04]  /*0200*/  IABS R5, R0 ;  /* 0x0000000000057213 */ /* 0x000fc80000000000 */
[----:B------:R-:W0:Y:S08]  /*0210*/  I2F.RP R0, R5 ;  /* 0x0000000500007306 */ /* 0x000e300000209400 */
[----:B0-----:R-:W0:Y:S02]  /*0220*/  MUFU.RCP R0, R0 ;  /* 0x0000000000007308 */ /* 0x001e240000001000 */
[----:B0-----:R-:W-:-:S06]  /*0230*/  IADD3 R2, PT, PT, R0, 0xffffffe, RZ ;  /* 0x0ffffffe00027810 */ /* 0x001fcc0007ffe0ff */
[----:B------:R0:W3:Y:S02]  /*0240*/  F2I.FTZ.U32.TRUNC.NTZ R3, R2 ;  /* 0x0000000200037305 */ /* 0x0000e4000021f000 */
[----:B0-----:R-:W-:-:S05]  /*0250*/  HFMA2 R2, -RZ, RZ, 0, 0 ;  /* 0x00000000ff027431 */ /* 0x001fca00000001ff */
[----:B------:R-:W-:Y:S02]  /*0260*/  R2UR UR8, R2 ;  /* 0x00000000020872ca */ /* 0x000fe400000e0000 */
[----:B---3--:R-:W-:Y:S01]  /*0270*/  R2UR UR9, R3 ;  /* 0x00000000030972ca */ /* 0x008fe200000e0000 */
[----:B------:R-:W0:Y:S01]  /*0280*/  S2R R2, SR_TID.X ;  /* 0x0000000000027919 */ /* 0x000e220000002100 */
[----:B------:R-:W-:-:S05]  /*0290*/  IADD3 R4, PT, PT, RZ, -R3, RZ ;  /* 0x80000003ff047210 */ /* 0x000fca0007ffe0ff */
[----:B------:R-:W-:Y:S01]  /*02a0*/  IMAD R7, R4, R5, RZ ;  /* 0x0000000504077224 */ /* 0x000fe200078e02ff */
[----:B------:R-:W-:-:S04]  /*02b0*/  MOV R4, R6 ;  /* 0x0000000600047202 */ /* 0x000fc80000000f00 */
[----:B------:R-:W-:Y:S01]  /*02c0*/  R2UR UR5, R4 ;  /* 0x00000000040572ca */ /* 0x000fe200000e0000 */
[----:B------:R-:W-:-:S05]  /*02d0*/  IMAD.HI.U32 R7, R3, R7, UR8 ;  /* 0x0000000803077e27 */ /* 0x000fca000f8e0007 */
[----:B------:R-:W-:-:S13]  /*02e0*/  R2UR UR8, R7 ;  /* 0x00000000070872ca */ /* 0x000fda00000e0000 */
[----:B------:R-:W-:Y:S01]  /*02f0*/  UIMAD.WIDE.U32 UR8, UR8, UR5, URZ ;  /* 0x00000005080872a5 */ /* 0x000fe2000f8e00ff */
[----:B0-----:R-:W-:-:S05]  /*0300*/  LOP3.LUT R2, R2, 0xffff, RZ, 0xc0, !PT ;  /* 0x0000ffff02027812 */ /* 0x001fca00078ec0ff */
[----:B------:R-:W-:Y:S01]  /*0310*/  IADD3 R0, PT, PT, RZ, -UR9, RZ ;  /* 0x80000009ff007c10 */ /* 0x000fe2000fffe0ff */
[----:B------:R-:W-:-:S04]  /*0320*/  IMAD R2, R2, 0x619, RZ ;  /* 0x0000061902027824 */ /* 0x000fc800078e02ff */
[----:B------:R-:W-:Y:S01]  /*0330*/  IMAD R0, R5, R0, UR5 ;  /* 0x0000000505007e24 */ /* 0x000fe2000f8e0200 */
[----:B------:R-:W-:Y:S01]  /*0340*/  SHF.R.U32.HI R2, RZ, 0x10, R2 ;  /* 0x00000010ff027819 */ /* 0x000fe20000011602 */
[----:B------:R-:W-:-:S03]  /*0350*/  ULOP3.LUT UR5, UR6, UR7, URZ, 0x3c, !UPT ;  /* 0x0000000706057292 */ /* 0x000fc6000f8e3cff */
[----:B------:R-:W-:Y:S01]  /*0360*/  ISETP.GT.U32.AND P1, PT, R5, R0, PT ;  /* 0x000000000500720c */ /* 0x000fe20003f24070 */
[----:B-1----:R-:W-:Y:S01]  /*0370*/  IMAD R21, R21, UR10, R2 ;  /* 0x0000000a15157c24 */ /* 0x002fe2000f8e0202 */
[----:B------:R-:W0:Y:S04]  /*0380*/  LDCU.64 UR10, c[0x0][0x3f0] ;  /* 0x00007e00ff0a77ac */ /* 0x000e280008000a00 */
[C---:B--2---:R-:W-:Y:S02]  /*0390*/  ISETP.GE.U32.AND P3, PT, R21.reuse, UR16, PT ;  /* 0x0000001015007c0c */ /* 0x044fe4000bf66070 */
[----:B------:R-:W-:Y:S02]  /*03a0*/  SHF.R.S32.HI R3, RZ, 0x1f, R21 ;  /* 0x0000001fff037819 */ /* 0x000fe40000011415 */
[----:B------:R-:W-:-:S02]  /*03b0*/  IADD3 R7, PT, PT, R21, 0x10, RZ ;  /* 0x0000001015077810 */ /* 0x000fc40007ffe0ff */
[----:B------:R-:W-:Y:S01]  /*03c0*/  ISETP.GE.AND.EX P3, PT, R3, UR17, PT, P3 ;  /* 0x0000001103007c0c */ /* 0x000fe2000bf66330 */
[----:B------:R-:W-:Y:S01]  /*03d0*/  VOTEU.ANY UP0, P1 ;  /* 0x0000000000ff7886 */ /* 0x000fe20000800100 */
[----:B------:R-:W-:Y:S02]  /*03e0*/  PLOP3.LUT P1, PT, PT, PT, UP0, 0x80, 0x8 ;  /* 0x000000000008781c */ /* 0x000fe40003f2f008 */
[----:B------:R-:W-:Y:S02]  /*03f0*/  ISETP.GE.U32.AND P4, PT, R7, UR16, PT ;  /* 0x0000001007007c0c */ /* 0x000fe4000bf86070 */
[----:B------:R-:W-:Y:S01]  /*0400*/  @!UP0 UIADD3 UR9, UPT, UPT, UR9, 0x1, URZ ;  /* 0x0000000109098890 */ /* 0x000fe2000fffe0ff */
[----:B------:R-:W-:Y:S01]  /*0410*/  SHF.R.S32.HI R9, RZ, 0x1f, R7 ;  /* 0x0000001fff097819 */ /* 0x000fe20000011407 */
[----:B------:R-:W-:Y:S01]  /*0420*/  UISETP.GE.AND UP0, UPT, UR5, URZ, UPT ;  /* 0x000000ff0500728c */ /* 0x000fe2000bf06270 */
[----:B------:R-:W-:Y:S02]  /*0430*/  IADD3 R11, PT, PT, R21, 0x20, RZ ;  /* 0x00000020150b7810 */ /* 0x000fe40007ffe0ff */
[----:B------:R-:W-:-:S02]  /*0440*/  ISETP.GE.AND.EX P4, PT, R9, UR17, PT, P4 ;  /* 0x0000001109007c0c */ /* 0x000fc4000bf86340 */
[----:B------:R-:W1:Y:S01]  /*0450*/  @!P3 LDC.64 R16, c[0x0][0x390] ;  /* 0x0000e400ff10bb82 */ /* 0x000e620000000a00 */
[----:B0-----:R-:W-:Y:S02]  /*0460*/  MOV R15, UR10 ;  /* 0x0000000a000f7c02 */ /* 0x001fe40008000f00 */
[-C--:B------:R-:W-:Y:S02]  /*0470*/  @!P1 IADD3 R0, PT, PT, R0, -R5.reuse, RZ ;  /* 0x8000000500009210 */ /* 0x080fe40007ffe0ff */
[----:B------:R-:W-:Y:S02]  /*0480*/  SHF.R.S32.HI R13, RZ, 0x1f, R11 ;  /* 0x0000001fff0d7819 */ /* 0x000fe4000001140b */
[----:B------:R-:W-:Y:S02]  /*0490*/  ISETP.GE.U32.AND P1, PT, R0, R5, PT ;  /* 0x000000050000720c */ /* 0x000fe40003f26070 */
[----:B------:R-:W0:Y:S08]  /*04a0*/  @!P3 LDC.64 R4, c[0x0][0x3e0] ;  /* 0x0000f800ff04bb82 */ /* 0x000e300000000a00 */
[----:B------:R-:W2:Y:S03]  /*04b0*/  @!P4 LDC.64 R26, c[0x0][0x3e0] ;  /* 0x0000f800ff1acb82 */ /* 0x000ea60000000a00 */
[----:B------:R-:W-:-:S05]  /*04c0*/  VOTEU.ANY UP1, P1 ;  /* 0x0000000000ff7886 */ /* 0x000fca0000820100 */
[----:B------:R-:W-:Y:S01]  /*04d0*/  @UP1 UIADD3 UR9, UPT, UPT, UR9, 0x1, URZ ;  /* 0x0000000109091890 */ /* 0x000fe2000fffe0ff */
[----:B------:R-:W3:Y:S01]  /*04e0*/  @!P4 LDC.64 R28, c[0x0][0x390] ;  /* 0x0000e400ff1ccb82 */ /* 0x000ee20000000a00 */
[----:B------:R-:W-:Y:S02]  /*04f0*/  UISETP.NE.AND UP1, UPT, UR7, URZ, UPT ;  /* 0x000000ff0700728c */ /* 0x000fe4000bf25270 */
[----:B------:R-:W-:-:S09]  /*0500*/  @!UP0 UIADD3 UR9, UPT, UPT, -UR9, URZ, URZ ;  /* 0x000000ff09098290 */ /* 0x000fd2000fffe1ff */
[----:B------:R-:W-:-:S04]  /*0510*/  @!UP1 ULOP3.LUT UR9, URZ, UR7, URZ, 0x33, !UPT ;  /* 0x00000007ff099292 */ /* 0x000fc8000f8e33ff */
[----:B------:R-:W-:-:S04]  /*0520*/  UIADD3 UR5, UPT, UPT, -UR9, URZ, URZ ;  /* 0x000000ff09057290 */ /* 0x000fc8000fffe1ff */
[----:B------:R-:W-:-:S04]  /*0530*/  UIMAD UR5, UR7, UR5, UR6 ;  /* 0x00000005070572a4 */ /* 0x000fc8000f8e0206 */
[----:B------:R-:W-:Y:S02]  /*0540*/  UIMAD UR12, UR5, 0x54, URZ ;  /* 0x00000054050c78a4 */ /* 0x000fe4000f8e02ff */
[----:B------:R-:W-:-:S04]  /*0550*/  USHF.R.S32.HI UR5, URZ, 0x1f, UR9 ;  /* 0x0000001fff057899 */ /* 0x000fc80008011409 */
[----:B------:R-:W-:Y:S01]  /*0560*/  IADD3 R24, P1, PT, R77, UR12, RZ ;  /* 0x0000000c4d187c10 */ /* 0x000fe2000ff3e0ff */
[----:B------:R-:W-:Y:S01]  /*0570*/  UIMAD UR5, UR5, UR10, URZ ;  /* 0x0000000a050572a4 */ /* 0x000fe2000f8e02ff */
[----:B------:R-:W-:-:S03]  /*0580*/  MOV R0, UR12 ;  /* 0x0000000c00007c02 */ /* 0x000fc60008000f00 */
[----:B------:R-:W-:Y:S01]  /*0590*/  UIMAD UR5, UR9, UR11, UR5 ;  /* 0x0000000b090572a4 */ /* 0x000fe2000f8e0205 */
[----:B------:R-:W-:Y:S01]  /*05a0*/  LEA.HI.X.SX32 R25, R0, RZ, 0x1, P1 ;  /* 0x000000ff00197211 */ /* 0x000fe200008f0eff */
[----:B0-----:R-:W-:Y:S01]  /*05b0*/  @!P3 IMAD R0, R3, R4, RZ ;  /* 0x000000040300b224 */ /* 0x001fe200078e02ff */
[----:B------:R-:W-:Y:S01]  /*05c0*/  ISETP.GE.U32.AND P1, PT, R11, UR16, PT ;  /* 0x000000100b007c0c */ /* 0x000fe2000bf26070 */
[----:B------:R-:W-:-:S03]  /*05d0*/  IMAD.WIDE.U32 R24, R15, UR9, R24 ;  /* 0x000000090f187c25 */ /* 0x000fc6000f8e0018 */
[----:B------:R-:W-:Y:S02]  /*05e0*/  ISETP.GE.AND.EX P1, PT, R13, UR17, PT, P1 ;  /* 0x000000110d007c0c */ /* 0x000fe4000bf26310 */
[C---:B------:R-:W-:Y:S01]  /*05f0*/  IADD3 R15, PT, PT, R21.reuse, 0x30, RZ ;  /* 0x00000030150f7810 */ /* 0x040fe20007ffe0ff */
[----:B------:R-:W-:Y:S01]  /*0600*/  @!P3 IMAD R5, R21, R5, R0 ;  /* 0x000000051505b224 */ /* 0x000fe200078e0200 */
[----:B------:R-:W-:Y:S02]  /*0610*/  IADD3 R19, PT, PT, R25, UR5, RZ ;  /* 0x0000000519137c10 */ /* 0x000fe4000fffe0ff */
[----:B------:R-:W-:Y:S02]  /*0620*/  @!P3 MOV R18, R24 ;  /* 0x000000180012b202 */ /* 0x000fe40000000f00 */
[----:B------:R-:W-:-:S03]  /*0630*/  SHF.R.S32.HI R23, RZ, 0x1f, R15 ;  /* 0x0000001fff177819 */ /* 0x000fc6000001140f */
[----:B------:R-:W-:Y:S02]  /*0640*/  @!P3 IMAD.WIDE.U32 R2, R21, R4, R18 ;  /* 0x000000041502b225 */ /* 0x000fe400078e0012 */
[----:B------:R-:W0:Y:S03]  /*0650*/  @!P1 LDC.64 R30, c[0x0][0x3e0] ;  /* 0x0000f800ff1e9b82 */ /* 0x000e260000000a00 */
[----:B------:R-:W-:Y:S02]  /*0660*/  @!P3 IADD3 R0, PT, PT, R3, R5, RZ ;  /* 0x000000050300b210 */ /* 0x000fe40007ffe0ff */
[C---:B-1----:R-:W-:Y:S02]  /*0670*/  @!P3 LEA R4, P2, R2.reuse, R16, 0x1 ;  /* 0x000000100204b211 */ /* 0x042fe400078408ff */
[----:B------:R-:W-:Y:S01]  /*0680*/  @!P4 MOV R3, R19 ;  /* 0x000000130003c202 */ /* 0x000fe20000000f00 */
[----:B------:R-:W1:Y:S01]  /*0690*/  @!P1 LDC.64 R32, c[0x0][0x390] ;  /* 0x0000e400ff209b82 */ /* 0x000e620000000a00 */
[----:B------:R-:W-:Y:S01]  /*06a0*/  @!P3 LEA.HI.X R5, R2, R17, R0, 0x1, P2 ;  /* 0x000000110205b211 */ /* 0x000fe200010f0c00 */
[----:B--2---:R-:W-:Y:S01]  /*06b0*/  @!P4 IMAD R0, R9, R26, RZ ;  /* 0x0000001a0900c224 */ /* 0x004fe200078e02ff */
[----:B------:R-:W-:-:S02]  /*06c0*/  ISETP.GE.U32.AND P2, PT, R15, UR16, PT ;  /* 0x000000100f007c0c */ /* 0x000fc4000bf46070 */
[----:B------:R-:W-:Y:S01]  /*06d0*/  IADD3 R17, PT, PT, R21, 0x40, RZ ;  /* 0x0000004015117810 */ /* 0x000fe20007ffe0ff */
[----:B------:R-:W-:Y:S01]  /*06e0*/  @!P4 IMAD R9, R7, R27, R0 ;  /* 0x0000001b0709c224 */ /* 0x000fe200078e0200 */
[----:B------:R-:W-:Y:S01]  /*06f0*/  ISETP.GE.AND.EX P2, PT, R23, UR17, PT, P2 ;  /* 0x0000001117007c0c */ /* 0x000fe2000bf46320 */
[----:B------:R2:W4:Y:S01]  /*0700*/  @!P3 LDG.E R44, desc[UR14][R4.64] ;  /* 0x0000000e042cb981 */ /* 0x000522000c1e1900 */
[----:B------:R-:W-:Y:S02]  /*0710*/  ISETP.GE.U32.AND P5, PT, R17, UR16, PT ;  /* 0x0000001011007c0c */ /* 0x000fe4000bfa6070 */
[----:B------:R-:W-:Y:S02]  /*0720*/  SHF.R.S32.HI R27, RZ, 0x1f, R17 ;  /* 0x0000001fff1b7819 */ /* 0x000fe40000011411 */
[----:B------:R-:W-:Y:S02]  /*0730*/  @!P4 MOV R2, R24 ;  /* 0x000000180002c202 */ /* 0x000fe40000000f00 */
[----:B------:R-:W-:Y:S01]  /*0740*/  ISETP.GE.AND.EX P5, PT, R27, UR17, PT, P5 ;  /* 0x000000111b007c0c */ /* 0x000fe2000bfa6350 */
[----:B0-----:R-:W-:-:S02]  /*0750*/  @!P1 IMAD R6, R13, R30, RZ ;  /* 0x0000001e0d069224 */ /* 0x001fc400078e02ff */
[----:B------:R-:W-:Y:S02]  /*0760*/  @!P4 IMAD.WIDE.U32 R2, R7, R26, R2 ;  /* 0x0000001a0702c225 */ /* 0x000fe400078e0002 */
[----:B------:R-:W0:Y:S01]  /*0770*/  @!P2 LDC.64 R34, c[0x0][0x3e0] ;  /* 0x0000f800ff22ab82 */ /* 0x000e220000000a00 */
[----:B------:R-:W-:Y:S01]  /*0780*/  IADD3 R0, PT, PT, R21, 0x50, RZ ;  /* 0x0000005015007810 */ /* 0x000fe20007ffe0ff */
[----:B------:R-:W-:Y:S01]  /*0790*/  @!P1 IMAD R13, R11, R31, R6 ;  /* 0x0000001f0b0d9224 */ /* 0x000fe200078e0206 */
[----:B------:R-:W-:Y:S02]  /*07a0*/  @!P4 IADD3 R3, PT, PT, R3, R9, RZ ;  /* 0x000000090303c210 */ /* 0x000fe40007ffe0ff */
[----:B---3--:R-:W-:-:S03]  /*07b0*/  @!P4 LEA R8, P3, R2, R28, 0x1 ;  /* 0x0000001c0208c211 */ /* 0x008fc600078608ff */
[----:B------:R-:W3:Y:S01]  /*07c0*/  @!P5 LDC.64 R6, c[0x0][0x3e0] ;  /* 0x0000f800ff06db82 */ /* 0x000ee20000000a00 */
[----:B------:R-:W-:Y:S02]  /*07d0*/  @!P4 LEA.HI.X R9, R2, R29, R3, 0x1, P3 ;  /* 0x0000001d0209c211 */ /* 0x000fe400018f0c03 */
[----:B------:R-:W-:Y:S02]  /*07e0*/  @!P1 MOV R2, R24 ;  /* 0x0000001800029202 */ /* 0x000fe40000000f00 */
[----:B------:R-:W-:Y:S02]  /*07f0*/  @!P1 MOV R3, R19 ;  /* 0x0000001300039202 */ /* 0x000fe40000000f00 */
[----:B------:R-:W-:Y:S02]  /*0800*/  ISETP.GE.U32.AND P3, PT, R0, UR16, PT ;  /* 0x0000001000007c0c */ /* 0x000fe4000bf66070 */
[----:B------:R-:W-:Y:S02]  /*0810*/  CS2R R46, SRZ ;  /* 0x00000000002e7805 */ /* 0x000fe4000001ff00 */
[----:B------:R-:W-:Y:S01]  /*0820*/  SHF.R.S32.HI R29, RZ, 0x1f, R0 ;  /* 0x0000001fff1d7819 */ /* 0x000fe20000011400 */
[----:B------:R-:W-:Y:S01]  /*0830*/  @!P1 IMAD.WIDE.U32 R2, R11, R30, R2 ;  /* 0x0000001e0b029225 */ /* 0x000fe200078e0002 */
[----:B------:R-:W-:Y:S01]  /*0840*/  IADD3 R11, PT, PT, R21, 0x60, RZ ;  /* 0x00000060150b7810 */ /* 0x000fe20007ffe0ff */
[----:B------:R-:W5:Y:S01]  /*0850*/  @!P2 LDC.64 R36, c[0x0][0x390] ;  /* 0x0000e400ff24ab82 */ /* 0x000f620000000a00 */
[----:B------:R-:W-:Y:S01]  /*0860*/  ISETP.GE.AND.EX P3, PT, R29, UR17, PT, P3 ;  /* 0x000000111d007c0c */ /* 0x000fe2000bf66330 */
[----:B------:R2:W4:Y:S01]  /*0870*/  @!P4 LDG.E R47, desc[UR14][R8.64] ;  /* 0x0000000e082fc981 */ /* 0x000522000c1e1900 */
[----:B------:R-:W-:-:S02]  /*0880*/  ISETP.GE.U32.AND P4, PT, R11, UR16, PT ;  /* 0x000000100b007c0c */ /* 0x000fc4000bf86070 */
[----:B------:R-:W-:Y:S02]  /*0890*/  SHF.R.S32.HI R31, RZ, 0x1f, R11 ;  /* 0x0000001fff1f7819 */ /* 0x000fe4000001140b */
[----:B------:R-:W-:Y:S01]  /*08a0*/  @!P1 IADD3 R3, PT, PT, R3, R13, RZ ;  /* 0x0000000d03039210 */ /* 0x000fe20007ffe0ff */
[----:B------:R-:W5:Y:S01]  /*08b0*/  @!P5 LDC.64 R38, c[0x0][0x390] ;  /* 0x0000e400ff26db82 */ /* 0x000f620000000a00 */
[C---:B-1----:R-:W-:Y:S02]  /*08c0*/  @!P1 LEA R12, P6, R2.reuse, R32, 0x1 ;  /* 0x00000020020c9211 */ /* 0x042fe400078c08ff */
[----:B------:R-:W-:Y:S02]  /*08d0*/  ISETP.GE.AND.EX P4, PT, R31, UR17, PT, P4 ;  /* 0x000000111f007c0c */ /* 0x000fe4000bf86340 */
[----:B------:R-:W-:Y:S01]  /*08e0*/  @!P1 LEA.HI.X R13, R2, R33, R3, 0x1, P6 ;  /* 0x00000021020d9211 */ /* 0x000fe200030f0c03 */
[----:B0-----:R-:W-:Y:S02]  /*08f0*/  @!P2 IMAD R2, R23, R34, RZ ;  /* 0x000000221702a224 */ /* 0x001fe400078e02ff */
[----:B--2---:R-:W0:Y:S01]  /*0900*/  @!P3 LDC.64 R4, c[0x0][0x3e0] ;  /* 0x0000f800ff04bb82 */ /* 0x004e220000000a00 */
[----:B------:R-:W-:Y:S01]  /*0910*/  @!P2 MOV R8, R24 ;  /* 0x000000180008a202 */ /* 0x000fe20000000f00 */
[----:B------:R-:W-:Y:S01]  /*0920*/  @!P2 IMAD R23, R15, R35, R2 ;  /* 0x000000230f17a224 */ /* 0x000fe200078e0202 */
[----:B------:R-:W-:Y:S01]  /*0930*/  @!P2 MOV R9, R19 ;  /* 0x000000130009a202 */ /* 0x000fe20000000f00 */
[----:B---3--:R-:W-:Y:S01]  /*0940*/  @!P5 IMAD R2, R27, R6, RZ ;  /* 0x000000061b02d224 */ /* 0x008fe200078e02ff */
[----:B------:R-:W-:Y:S01]  /*0950*/  CS2R R48, SRZ ;  /* 0x0000000000307805 */ /* 0x000fe2000001ff00 */
[----:B------:R-:W-:-:S04]  /*0960*/  @!P2 IMAD.WIDE.U32 R8, R15, R34, R8 ;  /* 0x000000220f08a225 */ /* 0x000fc800078e0008 */
[----:B------:R-:W-:Y:S01]  /*0970*/  @!P5 IMAD R27, R17, R7, R2 ;  /* 0x00000007111bd224 */ /* 0x000fe200078e0202 */
[----:B------:R5:W2:Y:S01]  /*0980*/  @!P1 LDG.E R49, desc[UR14][R12.64] ;  /* 0x0000000e0c319981 */ /* 0x000aa2000c1e1900 */
[----:B------:R-:W1:Y:S01]  /*0990*/  @!P4 LDC.64 R2, c[0x0][0x3e0] ;  /* 0x0000f800ff02cb82 */ /* 0x000e620000000a00 */
[----:B------:R-:W-:Y:S02]  /*09a0*/  IADD3 R10, PT, PT, R21, 0x70, RZ ;  /* 0x00000070150a7810 */ /* 0x000fe40007ffe0ff */
[----:B------:R-:W-:Y:S02]  /*09b0*/  @!P2 IADD3 R7, PT, PT, R9, R23, RZ ;  /* 0x000000170907a210 */ /* 0x000fe40007ffe0ff */
[----:B------:R-:W-:Y:S02]  /*09c0*/  @!P5 MOV R14, R24 ;  /* 0x00000018000ed202 */ /* 0x000fe40000000f00 */
[----:B------:R-:W-:Y:S02]  /*09d0*/  @!P5 MOV R15, R19 ;  /* 0x00000013000fd202 */ /* 0x000fe40000000f00 */
[----:B-----5:R-:W-:-:S02]  /*09e0*/  @!P2 LEA R12, P6, R8, R36, 0x1 ;  /* 0x00000024080ca211 */ /* 0x020fc400078c08ff */
[----:B------:R-:W-:Y:S02]  /*09f0*/  CS2R R50, SRZ ;  /* 0x0000000000327805 */ /* 0x000fe4000001ff00 */
[----:B------:R-:W-:Y:S01]  /*0a00*/  ISETP.GE.U32.AND P1, PT, R10, UR16, PT ;  /* 0x000000100a007c0c */ /* 0x000fe2000bf26070 */
[----:B------:R-:W-:Y:S01]  /*0a10*/  @!P5 IMAD.WIDE.U32 R14, R17, R6, R14 ;  /* 0x00000006110ed225 */ /* 0x000fe200078e000e */
[----:B------:R-:W-:Y:S02]  /*0a20*/  SHF.R.S32.HI R33, RZ, 0x1f, R10 ;  /* 0x0000001fff217819 */ /* 0x000fe4000001140a */
[----:B------:R-:W-:Y:S02]  /*0a30*/  @!P2 LEA.HI.X R13, R8, R37, R7, 0x1, P6 ;  /* 0x00000025080da211 */ /* 0x000fe400030f0c07 */
[----:B------:R-:W3:Y:S01]  /*0a40*/  @!P3 LDC.64 R6, c[0x0][0x390] ;  /* 0x0000e400ff06bb82 */ /* 0x000ee20000000a00 */
[----:B------:R-:W-:Y:S01]  /*0a50*/  ISETP.GE.AND.EX P1, PT, R33, UR17, PT, P1 ;  /* 0x0000001121007c0c */ /* 0x000fe2000bf26310 */
[----:B0-----:R-:W-:Y:S01]  /*0a60*/  @!P3 IMAD R29, R29, R4, RZ ;  /* 0x000000041d1db224 */ /* 0x001fe200078e02ff */
[----:B------:R0:W5:Y:S01]  /*0a70*/  @!P2 LDG.E R51, desc[UR14][R12.64] ;  /* 0x0000000e0c33a981 */ /* 0x000162000c1e1900 */
[----:B------:R-:W-:-:S02]  /*0a80*/  @!P5 IADD3 R8, PT, PT, R15, R27, RZ ;  /* 0x0000001b0f08d210 */ /* 0x000fc40007ffe0ff */
[----:B------:R-:W-:Y:S01]  /*0a90*/  @!P5 LEA R16, P6, R14, R38, 0x1 ;  /* 0x000000260e10d211 */ /* 0x000fe200078c08ff */
[----:B------:R-:W-:Y:S01]  /*0aa0*/  HFMA2 R52, -RZ, RZ, 0, 0 ;  /* 0x00000000ff347431 */ /* 0x000fe200000001ff */
[----:B------:R-:W-:Y:S01]  /*0ab0*/  IADD3 R27, PT, PT, R21, 0x80, RZ ;  /* 0x00000080151b7810 */ /* 0x000fe20007ffe0ff */
[----:B------:R-:W-:Y:S01]  /*0ac0*/  @!P3 IMAD R15, R0, R5, R29 ;  /* 0x00000005000fb224 */ /* 0x000fe200078e021d */
[----:B------:R-:W3:Y:S01]  /*0ad0*/  @!P4 LDC.64 R36, c[0x0][0x390] ;  /* 0x0000e400ff24cb82 */ /* 0x000ee20000000a00 */
[----:B0-----:R-:W-:Y:S02]  /*0ae0*/  @!P3 MOV R12, R24 ;  /* 0x00000018000cb202 */ /* 0x001fe40000000f00 */
[----:B------:R-:W-:Y:S02]  /*0af0*/  @!P3 MOV R13, R19 ;  /* 0x00000013000db202 */ /* 0x000fe40000000f00 */
[----:B------:R-:W-:Y:S02]  /*0b00*/  @!P5 LEA.HI.X R17, R14, R39, R8, 0x1, P6 ;  /* 0x000000270e11d211 */ /* 0x000fe400030f0c08 */
[----:B------:R-:W-:Y:S01]  /*0b10*/  ISETP.GE.U32.AND P2, PT, R27, UR16, PT ;  /* 0x000000101b007c0c */ /* 0x000fe2000bf46070 */
[----:B------:R-:W-:Y:S01]  /*0b20*/  @!P3 IMAD.WIDE.U32 R4, R0, R4, R12 ;  /* 0x000000040004b225 */ /* 0x000fe200078e000c */
[----:B------:R-:W-:Y:S01]  /*0b30*/  SHF.R.S32.HI R29, RZ, 0x1f, R27 ;  /* 0x0000001fff1d7819 */ /* 0x000fe2000001141b */
[----:B------:R-:W0:Y:S01]  /*0b40*/  @!P1 LDC.64 R8, c[0x0][0x3e0] ;  /* 0x0000f800ff089b82 */ /* 0x000e220000000a00 */
[----:B------:R-:W-:Y:S01]  /*0b50*/  IADD3 R0, PT, PT, R21, 0x90, RZ ;  /* 0x0000009015007810 */ /* 0x000fe20007ffe0ff */
[----:B-1----:R-:W-:Y:S01]  /*0b60*/  @!P4 IMAD R12, R31, R2, RZ ;  /* 0x000000021f0cc224 */ /* 0x002fe200078e02ff */
[----:B------:R1:W5:Y:S01]  /*0b70*/  @!P5 LDG.E R52, desc[UR14][R16.64] ;  /* 0x0000000e1034d981 */ /* 0x000362000c1e1900 */
[----:B------:R-:W-:-:S02]  /*0b80*/  ISETP.GE.AND.EX P2, PT, R29, UR17, PT, P2 ;  /* 0x000000111d007c0c */ /* 0x000fc4000bf46320 */
[----:B------:R-:W-:Y:S02]  /*0b90*/  ISETP.GE.U32.AND P5, PT, R0, UR16, PT ;  /* 0x0000001000007c0c */ /* 0x000fe4000bfa6070 */
[----:B------:R-:W-:Y:S01]  /*0ba0*/  SHF.R.S32.HI R31, RZ, 0x1f, R0 ;  /* 0x0000001fff1f7819 */ /* 0x000fe20000011400 */
[----:B------:R-:W-:Y:S01]  /*0bb0*/  @!P4 IMAD R35, R11, R3, R12 ;  /* 0x000000030b23c224 */ /* 0x000fe200078e020c */
[----:B------:R-:W-:Y:S01]  /*0bc0*/  @!P3 IADD3 R3, PT, PT, R5, R15, RZ ;  /* 0x0000000f0503b210 */ /* 0x000fe20007ffe0ff */
[----:B------:R-:W0:Y:S01]  /*0bd0*/  @!P1 LDC.64 R12, c[0x0][0x390] ;  /* 0x0000e400ff0c9b82 */ /* 0x000e220000000a00 */
[----:B------:R-:W-:Y:S02]  /*0be0*/  ISETP.GE.AND.EX P5, PT, R31, UR17, PT, P5 ;  /* 0x000000111f007c0c */ /* 0x000fe4000bfa6350 */
[----:B------:R-:W-:Y:S02]  /*0bf0*/  @!P4 MOV R14, R24 ;  /* 0x00000018000ec202 */ /* 0x000fe40000000f00 */
[----:B------:R-:W-:-:S02]  /*0c00*/  @!P4 MOV R15, R19 ;  /* 0x00000013000fc202 */ /* 0x000fc40000000f00 */
[----:B---3--:R-:W-:Y:S01]  /*0c10*/  @!P3 LEA R22, P6, R4, R6, 0x1 ;  /* 0x000000060416b211 */ /* 0x008fe200078c08ff */
[----:B------:R-:W-:-:S03]  /*0c20*/  @!P4 IMAD.WIDE.U32 R14, R11, R2, R14 ;  /* 0x000000020b0ec225 */ /* 0x000fc600078e000e */
[----:B------:R-:W-:Y:S02]  /*0c30*/  @!P3 LEA.HI.X R23, R4, R7, R3, 0x1, P6 ;  /* 0x000000070417b211 */ /* 0x000fe400030f0c03 */
[----:B------:R-:W3:Y:S01]  /*0c40*/  @!P2 LDC.64 R2, c[0x0][0x3e0] ;  /* 0x0000f800ff02ab82 */ /* 0x000ee20000000a00 */
[----:B------:R-:W-:Y:S02]  /*0c50*/  @!P4 IADD3 R4, PT, PT, R15, R35, RZ ;  /* 0x000000230f04c210 */ /* 0x000fe40007ffe0ff */
[----:B-1----:R-:W-:-:S05]  /*0c60*/  @!P4 LEA R16, P6, R14, R36, 0x1 ;  /* 0x000000240e10c211 */ /* 0x002fca00078c08ff */
[----:B------:R-:W1:Y:S01]  /*0c70*/  @!P5 LDC.64 R6, c[0x0][0x3e0] ;  /* 0x0000f800ff06db82 */ /* 0x000e620000000a00 */
[----:B------:R-:W-:Y:S01]  /*0c80*/  @!P4 LEA.HI.X R17, R14, R37, R4, 0x1, P6 ;  /* 0x000000250e11c211 */ /* 0x000fe200030f0c04 */
[----:B0-----:R-:W-:Y:S01]  /*0c90*/  @!P1 IMAD R33, R33, R8, RZ ;  /* 0x0000000821219224 */ /* 0x001fe200078e02ff */
[----:B------:R-:W-:Y:S02]  /*0ca0*/  @!P1 MOV R4, R24 ;  /* 0x0000001800049202 */ /* 0x000fe40000000f00 */
[----:B------:R-:W-:Y:S02]  /*0cb0*/  @!P1 MOV R5, R19 ;  /* 0x0000001300059202 */ /* 0x000fe40000000f00 */
[----:B------:R-:W-:Y:S02]  /*0cc0*/  CS2R R54, SRZ ;  /* 0x0000000000367805 */ /* 0x000fe4000001ff00 */
[C---:B------:R-:W-:Y:S02]  /*0cd0*/  IADD3 R15, PT, PT, R21.reuse, 0xa0, RZ ;  /* 0x000000a0150f7810 */ /* 0x040fe40007ffe0ff */
[----:B------:R-:W-:Y:S01]  /*0ce0*/  CS2R R56, SRZ ;  /* 0x0000000000387805 */ /* 0x000fe2000001ff00 */
[C---:B------:R-:W-:Y:S01]  /*0cf0*/  @!P1 IMAD R37, R10.reuse, R9, R33 ;  /* 0x000000090a259224 */ /* 0x040fe200078e0221 */
[----:B------:R-:W-:Y:S01]  /*0d00*/  IADD3 R14, PT, PT, R21, 0xb0, RZ ;  /* 0x000000b0150e7810 */ /* 0x000fe20007ffe0ff */
[----:B------:R-:W-:Y:S01]  /*0d10*/  @!P1 IMAD.WIDE.U32 R10, R10, R8, R4 ;  /* 0x000000080a0a9225 */ /* 0x000fe200078e0004 */
[----:B------:R-:W-:Y:S01]  /*0d20*/  ISETP.GE.U32.AND P6, PT, R15, UR16, PT ;  /* 0x000000100f007c0c */ /* 0x000fe2000bfc6070 */
[----:B------:R-:W0:Y:S01]  /*0d30*/  @!P2 LDC.64 R8, c[0x0][0x390] ;  /* 0x0000e400ff08ab82 */ /* 0x000e220000000a00 */
[----:B------:R-:W-:Y:S01]  /*0d40*/  SHF.R.S32.HI R33, RZ, 0x1f, R15 ;  /* 0x0000001fff217819 */ /* 0x000fe2000001140f */
[----:B------:R3:W5:Y:S01]  /*0d50*/  @!P3 LDG.E R55, desc[UR14][R22.64] ;  /* 0x0000000e1637b981 */ /* 0x000762000c1e1900 */
[----:B------:R-:W-:-:S02]  /*0d60*/  ISETP.GE.U32.AND P3, PT, R14, UR16, PT ;  /* 0x000000100e007c0c */ /* 0x000fc4000bf66070 */
[----:B------:R-:W-:Y:S01]  /*0d70*/  SHF.R.S32.HI R35, RZ, 0x1f, R14 ;  /* 0x0000001fff237819 */ /* 0x000fe2000001140e */
[----:B------:R1:W5:Y:S01]  /*0d80*/  @!P4 LDG.E R57, desc[UR14][R16.64] ;  /* 0x0000000e1039c981 */ /* 0x000362000c1e1900 */
[----:B------:R-:W-:Y:S01]  /*0d90*/  ISETP.GE.AND.EX P4, PT, R33, UR17, PT, P6 ;  /* 0x0000001121007c0c */ /* 0x000fe2000bf86360 */
[----:B------:R-:W0:Y:S01]  /*0da0*/  @!P5 LDC.64 R4, c[0x0][0x390] ;  /* 0x0000e400ff04db82 */ /* 0x000e220000000a00 */
[----:B------:R-:W-:Y:S02]  /*0db0*/  @!P1 IADD3 R11, PT, PT, R11, R37, RZ ;  /* 0x000000250b0b9210 */ /* 0x000fe40007ffe0ff */
[----:B------:R-:W-:Y:S02]  /*0dc0*/  ISETP.GE.AND.EX P3, PT, R35, UR17, PT, P3 ;  /* 0x0000001123007c0c */ /* 0x000fe4000bf66330 */
[C---:B---3--:R-:W-:Y:S01]  /*0dd0*/  @!P1 LEA R22, P6, R10.reuse, R12, 0x1 ;  /* 0x0000000c0a169211 */ /* 0x048fe200078c08ff */
[----:B------:R-:W-:Y:S01]  /*0de0*/  @!P2 IMAD R12, R29, R2, RZ ;  /* 0x000000021d0ca224 */ /* 0x000fe200078e02ff */
[----:B------:R-:W-:Y:S01]  /*0df0*/  CS2R R58, SRZ ;  /* 0x00000000003a7805 */ /* 0x000fe2000001ff00 */
[----:B-1----:R-:W-:Y:S01]  /*0e00*/  @!P5 IMAD R31, R31, R6, RZ ;  /* 0x000000061f1fd224 */ /* 0x002fe200078e02ff */
[----:B------:R-:W-:Y:S01]  /*0e10*/  @!P1 LEA.HI.X R23, R10, R13, R11, 0x1, P6 ;  /* 0x0000000d0a179211 */ /* 0x000fe200030f0c0b */
[----:B------:R-:W-:Y:S01]  /*0e20*/  @!P2 IMAD R13, R27, R3, R12 ;  /* 0x000000031b0da224 */ /* 0x000fe200078e020c */
[----:B------:R-:W-:-:S02]  /*0e30*/  @!P2 MOV R16, R24 ;  /* 0x000000180010a202 */ /* 0x000fc40000000f00 */
[----:B------:R-:W-:Y:S01]  /*0e40*/  @!P2 MOV R17, R19 ;  /* 0x000000130011a202 */ /* 0x000fe20000000f00 */
[----:B------:R1:W3:Y:S01]  /*0e50*/  @!P1 LDG.E R59, desc[UR14][R22.64] ;  /* 0x0000000e163b9981 */ /* 0x0002e2000c1e1900 */
[----:B------:R-:W-:Y:S01]  /*0e60*/  IADD3 R12, PT, PT, R21, 0xc0, RZ ;  /* 0x000000c0150c7810 */ /* 0x000fe20007ffe0ff */
[----:B------:R-:W-:Y:S01]  /*0e70*/  @!P5 IMAD R37, R0, R7, R31 ;  /* 0x000000070025d224 */ /* 0x000fe200078e021f */
[----:B------:R-:W1:Y:S01]  /*0e80*/  @!P4 LDC.64 R10, c[0x0][0x3e0] ;  /* 0x0000f800ff0acb82 */ /* 0x000e620000000a00 */
[----:B------:R-:W-:Y:S01]  /*0e90*/  @!P2 IMAD.WIDE.U32 R16, R27, R2, R16 ;  /* 0x000000021b10a225 */ /* 0x000fe200078e0010 */
[----:B------:R-:W-:Y:S02]  /*0ea0*/  ISETP.GE.U32.AND P1, PT, R12, UR16, PT ;  /* 0x000000100c007c0c */ /* 0x000fe4000bf26070 */
[----:B------:R-:W-:Y:S02]  /*0eb0*/  SHF.R.S32.HI R31, RZ, 0x1f, R12 ;  /* 0x0000001fff1f7819 */ /* 0x000fe4000001140c */
[----:B------:R-:W-:-:S02]  /*0ec0*/  @!P5 MOV R28, R24 ;  /* 0x00000018001cd202 */ /* 0x000fc40000000f00 */
[----:B------:R-:W-:Y:S01]  /*0ed0*/  @!P5 MOV R29, R19 ;  /* 0x00000013001dd202 */ /* 0x000fe20000000f00 */
[----:B------:R-:W1:Y:S01]  /*0ee0*/  @!P3 LDC.64 R2, c[0x0][0x3e0] ;  /* 0x0000f800ff02bb82 */ /* 0x000e620000000a00 */
[----:B------:R-:W-:Y:S02]  /*0ef0*/  ISETP.GE.AND.EX P1, PT, R31, UR17, PT, P1 ;  /* 0x000000111f007c0c */ /* 0x000fe4000bf26310 */
[----:B------:R-:W-:Y:S01]  /*0f00*/  @!P2 IADD3 R7, PT, PT, R17, R13, RZ ;  /* 0x0000000d1107a210 */ /* 0x000fe20007ffe0ff */
[----:B------:R-:W-:Y:S01]  /*0f10*/  @!P5 IMAD.WIDE.U32 R28, R0, R6, R28 ;  /* 0x00000006001cd225 */ /* 0x000fe200078e001c */
[C---:B0-----:R-:W-:Y:S02]  /*0f20*/  @!P2 LEA R26, P6, R16.reuse, R8, 0x1 ;  /* 0x00000008101aa211 */ /* 0x041fe400078c08ff */
[----:B------:R-:W-:Y:S02]  /*0f30*/  CS2R R60, SRZ ;  /* 0x00000000003c7805 */ /* 0x000fe4000001ff00 */
[----:B------:R-:W-:-:S02]  /*0f40*/  @!P2 LEA.HI.X R27, R16, R9, R7, 0x1, P6 ;  /* 0x00000009101ba211 */ /* 0x000fc400030f0c07 */
[----:B------:R-:W-:Y:S01]  /*0f50*/  @!P5 IADD3 R8, PT, PT, R29, R37, RZ ;  /* 0x000000251d08d210 */ /* 0x000fe20007ffe0ff */
[----:B------:R-:W0:Y:S01]  /*0f60*/  @!P4 LDC.64 R6, c[0x0][0x390] ;  /* 0x0000e400ff06cb82 */ /* 0x000e220000000a00 */
[C---:B------:R-:W-:Y:S01]  /*0f70*/  @!P5 LEA R16, P6, R28.reuse, R4, 0x1 ;  /* 0x000000041c10d211 */ /* 0x040fe200078c08ff */
[----:B------:R-:W3:Y:S01]  /*0f80*/  @!P2 LDG.E R61, desc[UR14][R26.64] ;  /* 0x0000000e1a3da981 */ /* 0x000ee2000c1e1900 */
[----:B------:R-:W-:Y:S02]  /*0f90*/  IADD3 R0, PT, PT, R21, 0xd0, RZ ;  /* 0x000000d015007810 */ /* 0x000fe40007ffe0ff */
[----:B------:R-:W-:-:S03]  /*0fa0*/  @!P5 LEA.HI.X R17, R28, R5, R8, 0x1, P6 ;  /* 0x000000051c11d211 */ /* 0x000fc600030f0c08 */
[----:B------:R-:W0:Y:S01]  /*0fb0*/  @!P1 LDC.64 R4, c[0x0][0x3e0] ;  /* 0x0000f800ff049b82 */ /* 0x000e220000000a00 */
[----:B------:R-:W-:Y:S02]  /*0fc0*/  CS2R R62, SRZ ;  /* 0x00000000003e7805 */ /* 0x000fe4000001ff00 */
[----:B------:R-:W-:Y:S02]  /*0fd0*/  ISETP.GE.U32.AND P2, PT, R0, UR16, PT ;  /* 0x0000001000007c0c */ /* 0x000fe4000bf46070 */
[----:B------:R-:W-:Y:S01]  /*0fe0*/  SHF.R.S32.HI R29, RZ, 0x1f, R0 ;  /* 0x0000001fff1d7819 */ /* 0x000fe20000011400 */
[----:B-1----:R-:W-:Y:S01]  /*0ff0*/  @!P4 IMAD R20, R33, R10, RZ ;  /* 0x0000000a2114c224 */ /* 0x002fe200078e02ff */
[----:B------:R-:W-:Y:S01]  /*1000*/  @!P4 MOV R22, R24 ;  /* 0x000000180016c202 */ /* 0x000fe20000000f00 */
[----:B------:R1:W3:Y:S01]  /*1010*/  @!P5 LDG.E R63, desc[UR14][R16.64] ;  /* 0x0000000e103fd981 */ /* 0x0002e2000c1e1900 */
[----:B------:R-:W4:Y:S01]  /*1020*/  @!P3 LDC.64 R8, c[0x0][0x390] ;  /* 0x0000e400ff08bb82 */ /* 0x000f220000000a00 */
[----:B------:R-:W-:-:S02]  /*1030*/  @!P4 MOV R23, R19 ;  /* 0x000000130017c202 */ /* 0x000fc40000000f00 */
[----:B------:R-:W-:Y:S01]  /*1040*/  ISETP.GE.AND.EX P2, PT, R29, UR17, PT, P2 ;  /* 0x000000111d007c0c */ /* 0x000fe2000bf46320 */
[----:B------:R-:W-:Y:S01]  /*1050*/  @!P4 IMAD R11, R15, R11, R20 ;  /* 0x0000000b0f0bc224 */ /* 0x000fe200078e0214 */
[----:B------:R-:W-:Y:S01]  /*1060*/  IADD3 R13, PT, PT, R21, 0xe0, RZ ;  /* 0x000000e0150d7810 */ /* 0x000fe20007ffe0ff */
[----:B------:R-:W-:Y:S02]  /*1070*/  @!P3 IMAD R35, R35, R2, RZ ;  /* 0x000000022323b224 */ /* 0x000fe400078e02ff */
[----:B------:R-:W-:Y:S01]  /*1080*/  @!P4 IMAD.WIDE.U32 R22, R15, R10, R22 ;  /* 0x0000000a0f16c225 */ /* 0x000fe200078e0016 */
[----:B-1----:R-:W-:Y:S02]  /*1090*/  @!P3 MOV R16, R24 ;  /* 0x000000180010b202 */ /* 0x002fe40000000f00 */
[----:B------:R-:W-:Y:S01]  /*10a0*/  @!P3 MOV R17, R19 ;  /* 0x000000130011b202 */ /* 0x000fe20000000f00 */
[----:B------:R-:W-:Y:S01]  /*10b0*/  @!P3 IMAD R35, R14, R3, R35 ;  /* 0x000000030e23b224 */ /* 0x000fe200078e0223 */
[----:B------:R-:W-:-:S02]  /*10c0*/  ISETP.GE.U32.AND P5, PT, R13, UR16, PT ;  /* 0x000000100d007c0c */ /* 0x000fc4000bfa6070 */
[----:B------:R-:W-:Y:S01]  /*10d0*/  SHF.R.S32.HI R15, RZ, 0x1f, R13 ;  /* 0x0000001fff0f7819 */ /* 0x000fe2000001140d */
[----:B------:R-:W-:Y:S01]  /*10e0*/  @!P3 IMAD.WIDE.U32 R16, R14, R2, R16 ;  /* 0x000000020e10b225 */ /* 0x000fe200078e0010 */
[----:B------:R-:W-:Y:S01]  /*10f0*/  @!P4 IADD3 R14, PT, PT, R23, R11, RZ ;  /* 0x0000000b170ec210 */ /* 0x000fe20007ffe0ff */
[----:B------:R-:W1:Y:S01]  /*1100*/  @!P2 LDC.64 R2, c[0x0][0x3e0] ;  /* 0x0000f800ff02ab82 */ /* 0x000e620000000a00 */
[----:B0-----:R-:W-:Y:S02]  /*1110*/  @!P4 LEA R6, P6, R22, R6, 0x1 ;  /* 0x000000061606c211 */ /* 0x001fe400078c08ff */
[----:B------:R-:W-:-:S05]  /*1120*/  ISETP.GE.AND.EX P5, PT, R15, UR17, PT, P5 ;  /* 0x000000110f007c0c */ /* 0x000fca000bfa6350 */
[----:B------:R-:W0:Y:S01]  /*1130*/  @!P1 LDC.64 R10, c[0x0][0x390] ;  /* 0x0000e400ff0a9b82 */ /* 0x000e220000000a00 */
[----:B------:R-:W-:Y:S02]  /*1140*/  CS2R R64, SRZ ;  /* 0x0000000000407805 */ /* 0x000fe4000001ff00 */
[----:B------:R-:W-:Y:S01]  /*1150*/  @!P4 LEA.HI.X R7, R22, R7, R14, 0x1, P6 ;  /* 0x000000071607c211 */ /* 0x000fe200030f0c0e */
[----:B------:R-:W-:Y:S01]  /*1160*/  @!P1 IMAD R31, R31, R4, RZ ;  /* 0x000000041f1f9224 */ /* 0x000fe200078e02ff */
[----:B------:R-:W-:Y:S02]  /*1170*/  IADD3 R14, PT, PT, R21, 0xf0, RZ ;  /* 0x000000f0150e7810 */ /* 0x000fe40007ffe0ff */
[----:B------:R-:W-:Y:S01]  /*1180*/  @!P3 IADD3 R17, PT, PT, R17, R35, RZ ;  /* 0x000000231111b210 */ /* 0x000fe20007ffe0ff */
[----:B------:R1:W3:Y:S01]  /*1190*/  @!P4 LDG.E R65, desc[UR14][R6.64] ;  /* 0x0000000e0641c981 */ /* 0x0002e2000c1e1900 */
[----:B----4-:R-:W-:Y:S01]  /*11a0*/  @!P3 LEA R22, P6, R16, R8, 0x1 ;  /* 0x000000081016b211 */ /* 0x010fe200078c08ff */
[----:B------:R-:W-:Y:S01]  /*11b0*/  @!P1 IMAD R5, R12, R5, R31 ;  /* 0x000000050c059224 */ /* 0x000fe200078e021f */
[----:B------:R-:W-:-:S02]  /*11c0*/  ISETP.GE.U32.AND P4, PT, R14, UR16, PT ;  /* 0x000000100e007c0c */ /* 0x000fc4000bf86070 */
[----:B------:R-:W-:Y:S02]  /*11d0*/  SHF.R.S32.HI R31, RZ, 0x1f, R14 ;  /* 0x0000001fff1f7819 */ /* 0x000fe4000001140e */
[----:B------:R-:W-:Y:S02]  /*11e0*/  @!P1 MOV R26, R24 ;  /* 0x00000018001a9202 */ /* 0x000fe40000000f00 */
[----:B------:R-:W-:Y:S02]  /*11f0*/  @!P1 MOV R27, R19 ;  /* 0x00000013001b9202 */ /* 0x000fe40000000f00 */
[----:B------:R-:W-:Y:S02]  /*1200*/  @!P3 LEA.HI.X R23, R16, R9, R17, 0x1, P6 ;  /* 0x000000091017b211 */ /* 0x000fe400030f0c11 */
[----:B------:R-:W4:Y:S01]  /*1210*/  @!P5 LDC.64 R8, c[0x0][0x3e0] ;  /* 0x0000f800ff08db82 */ /* 0x000f220000000a00 */
[----:B------:R-:W-:Y:S02]  /*1220*/  ISETP.GE.AND.EX P4, PT, R31, UR17, PT, P4 ;  /* 0x000000111f007c0c */ /* 0x000fe4000bf86340 */
[----:B------:R-:W-:Y:S01]  /*1230*/  CS2R R66, SRZ ;  /* 0x0000000000427805 */ /* 0x000fe2000001ff00 */
[----:B------:R-:W-:-:S04]  /*1240*/  @!P1 IMAD.WIDE.U32 R26, R12, R4, R26 ;  /* 0x000000040c1a9225 */ /* 0x000fc800078e001a */
[----:B------:R-:W2:Y:S01]  /*1250*/  @!P2 LDC.64 R16, c[0x0][0x390] ;  /* 0x0000e400ff10ab82 */ /* 0x000ea20000000a00 */
[----:B------:R0:W3:Y:S01]  /*1260*/  @!P3 LDG.E R66, desc[UR14][R22.64] ;  /* 0x0000000e1642b981 */ /* 0x0000e2000c1e1900 */
[----:B-1----:R-:W-:Y:S02]  /*1270*/  @!P1 IADD3 R6, PT, PT, R27, R5, RZ ;  /* 0x000000051b069210 */ /* 0x002fe40007ffe0ff */
[----:B0-----:R-:W-:Y:S01]  /*1280*/  @!P1 LEA R10, P3, R26, R10, 0x1 ;  /* 0x0000000a1a0a9211 */ /* 0x001fe200078608ff */
[----:B------:R-:W-:-:S03]  /*1290*/  @!P2 IMAD R29, R29, R2, RZ ;  /* 0x000000021d1da224 */ /* 0x000fc600078e02ff */
[----:B------:R-:W0:Y:S01]  /*12a0*/  @!P5 LDC.64 R4, c[0x0][0x390] ;  /* 0x0000e400ff04db82 */ /* 0x000e220000000a00 */
[----:B------:R-:W-:Y:S02]  /*12b0*/  @!P1 LEA.HI.X R11, R26, R11, R6, 0x1, P3 ;  /* 0x0000000b1a0b9211 */ /* 0x000fe400018f0c06 */
[-C--:B------:R-:W-:Y:S02]  /*12c0*/  @!P2 MOV R22, R24.reuse ;  /* 0x000000180016a202 */ /* 0x080fe40000000f00 */
[----:B------:R-:W-:Y:S01]  /*12d0*/  @!P2 MOV R23, R19 ;  /* 0x000000130017a202 */ /* 0x000fe20000000f00 */
[C---:B------:R-:W-:Y:S01]  /*12e0*/  @!P2 IMAD R27, R0.reuse, R3, R29 ;  /* 0x00000003001ba224 */ /* 0x040fe200078e021d */
[----:B------:R-:W-:Y:S01]  /*12f0*/  IADD3 R12, PT, PT, R21, 0x100, RZ ;  /* 0x00000100150c7810 */ /* 0x000fe20007ffe0ff */
[----:B------:R-:W1:Y:S01]  /*1300*/  @!P4 LDC.64 R6, c[0x0][0x3e0] ;  /* 0x0000f800ff06cb82 */ /* 0x000e620000000a00 */
[----:B------:R-:W-:Y:S01]  /*1310*/  @!P5 MOV R26, R24 ;  /* 0x00000018001ad202 */ /* 0x000fe20000000f00 */
[----:B------:R-:W-:Y:S01]  /*1320*/  @!P2 IMAD.WIDE.U32 R2, R0, R2, R22 ;  /* 0x000000020002a225 */ /* 0x000fe200078e0016 */
[----:B------:R-:W-:Y:S01]  /*1330*/  ISETP.GE.U32.AND P3, PT, R12, UR16, PT ;  /* 0x000000100c007c0c */ /* 0x000fe2000bf66070 */
[----:B------:R1:W3:Y:S01]  /*1340*/  @!P1 LDG.E R64, desc[UR14][R10.64] ;  /* 0x0000000e0a409981 */ /* 0x0002e2000c1e1900 */
[----:B------:R-:W-:-:S02]  /*1350*/  SHF.R.S32.HI R29, RZ, 0x1f, R12 ;  /* 0x0000001fff1d7819 */ /* 0x000fc4000001140c */
[----:B------:R-:W-:Y:S01]  /*1360*/  @!P2 IADD3 R0, PT, PT, R3, R27, RZ ;  /* 0x0000001b0300a210 */ /* 0x000fe20007ffe0ff */
[----:B----4-:R-:W-:Y:S01]  /*1370*/  @!P5 IMAD R20, R15, R8, RZ ;  /* 0x000000080f14d224 */ /* 0x010fe200078e02ff */
[----:B------:R-:W-:Y:S02]  /*1380*/  ISETP.GE.AND.EX P3, PT, R29, UR17, PT, P3 ;  /* 0x000000111d007c0c */ /* 0x000fe4000bf66330 */
[----:B------:R-:W-:Y:S01]  /*1390*/  @!P5 MOV R27, R19 ;  /* 0x00000013001bd202 */ /* 0x000fe20000000f00 */
[C---:B------:R-:W-:Y:S01]  /*13a0*/  @!P5 IMAD R15, R13.reuse, R9, R20 ;  /* 0x000000090d0fd224 */ /* 0x040fe200078e0214 */
[----:B--2---:R-:W-:Y:S01]  /*13b0*/  @!P2 LEA R22, P1, R2, R16, 0x1 ;  /* 0x000000100216a211 */ /* 0x004fe200078208ff */
[----:B------:R-:W-:-:S03]  /*13c0*/  @!P5 IMAD.WIDE.U32 R26, R13, R8, R26 ;  /* 0x000000080d1ad225 */ /* 0x000fc600078e001a */
[----:B------:R-:W-:Y:S02]  /*13d0*/  @!P2 LEA.HI.X R23, R2, R17, R0, 0x1, P1 ;  /* 0x000000110217a211 */ /* 0x000fe400008f0c00 */
[----:B------:R-:W-:Y:S01]  /*13e0*/  CS2R R68, SRZ ;  /* 0x0000000000447805 */ /* 0x000fe2000001ff00 */
[----:B------:R-:W2:Y:S01]  /*13f0*/  @!P4 LDC.64 R8, c[0x0][0x390] ;  /* 0x0000e400ff08cb82 */ /* 0x000ea20000000a00 */
[----:B------:R-:W-:Y:S02]  /*1400*/  @!P5 IADD3 R0, PT, PT, R27, R15, RZ ;  /* 0x0000000f1b00d210 */ /* 0x000fe40007ffe0ff */
[C---:B0-----:R-:W-:Y:S02]  /*1410*/  @!P5 LEA R16, P1, R26.reuse, R4, 0x1 ;  /* 0x000000041a10d211 */ /* 0x041fe400078208ff */
[----:B------:R2:W4:Y:S01]  /*1420*/  @!P2 LDG.E R68, desc[UR14][R22.64] ;  /* 0x0000000e1644a981 */ /* 0x000522000c1e1900 */
[----:B------:R-:W-:Y:S02]  /*1430*/  IADD3 R15, PT, PT, R21, 0x110, RZ ;  /* 0x00000110150f7810 */ /* 0x000fe40007ffe0ff */
[----:B------:R-:W0:Y:S01]  /*1440*/  @!P3 LDC.64 R2, c[0x0][0x3e0] ;  /* 0x0000f800ff02bb82 */ /* 0x000e220000000a00 */
[----:B------:R-:W-:Y:S01]  /*1450*/  @!P5 LEA.HI.X R17, R26, R5, R0, 0x1, P1 ;  /* 0x000000051a11d211 */ /* 0x000fe200008f0c00 */
[----:B-1----:R-:W-:Y:S01]  /*1460*/  @!P4 IMAD R0, R31, R6, RZ ;  /* 0x000000061f00c224 */ /* 0x002fe200078e02ff */
[----:B------:R-:W-:-:S02]  /*1470*/  ISETP.GE.U32.AND P2, PT, R15, UR16, PT ;  /* 0x000000100f007c0c */ /* 0x000fc4000bf46070 */
[----:B------:R-:W-:Y:S02]  /*1480*/  SHF.R.S32.HI R31, RZ, 0x1f, R15 ;  /* 0x0000001fff1f7819 */ /* 0x000fe4000001140f */
[----:B------:R-:W-:Y:S02]  /*1490*/  IADD3 R13, PT, PT, R21, 0x120, RZ ;  /* 0x00000120150d7810 */ /* 0x000fe40007ffe0ff */
[----:B------:R-:W-:Y:S02]  /*14a0*/  @!P4 MOV R4, R24 ;  /* 0x000000180004c202 */ /* 0x000fe40000000f00 */
[----:B------:R-:W-:Y:S02]  /*14b0*/  @!P4 MOV R5, R19 ;  /* 0x000000130005c202 */ /* 0x000fe40000000f00 */
[----:B------:R-:W-:Y:S02]  /*14c0*/  ISETP.GE.AND.EX P2, PT, R31, UR17, PT, P2 ;  /* 0x000000111f007c0c */ /* 0x000fe4000bf46320 */
[----:B------:R-:W-:-:S02]  /*14d0*/  ISETP.GE.U32.AND P1, PT, R13, UR16, PT ;  /* 0x000000100d007c0c */ /* 0x000fc4000bf26070 */
[----:B------:R-:W-:Y:S01]  /*14e0*/  SHF.R.S32.HI R33, RZ, 0x1f, R13 ;  /* 0x0000001fff217819 */ /* 0x000fe2000001140d */
[C---:B------:R-:W-:Y:S02]  /*14f0*/  @!P4 IMAD R11, R14.reuse, R7, R0 ;  /* 0x000000070e0bc224 */ /* 0x040fe400078e0200 */
[----:B------:R-:W-:Y:S01]  /*1500*/  @!P4 IMAD.WIDE.U32 R6, R14, R6, R4 ;  /* 0x000000060e06c225 */ /* 0x000fe200078e0004 */
[----:B------:R-:W-:Y:S01]  /*1510*/  ISETP.GE.AND.EX P1, PT, R33, UR17, PT, P1 ;  /* 0x0000001121007c0c */ /* 0x000fe2000bf26310 */
[----:B------:R-:W1:Y:S01]  /*1520*/  @!P3 LDC.64 R4, c[0x0][0x390] ;  /* 0x0000e400ff04bb82 */ /* 0x000e620000000a00 */
[----:B------:R-:W-:Y:S02]  /*1530*/  CS2R R72, SRZ ;  /* 0x0000000000487805 */ /* 0x000fe4000001ff00 */
[----:B------:R-:W-:-:S04]  /*1540*/  @!P4 IADD3 R7, PT, PT, R7, R11, RZ ;  /* 0x0000000b0707c210 */ /* 0x000fc80007ffe0ff */
[----:B------:R1:W4:Y:S01]  /*1550*/  @!P5 LDG.E R72, desc[UR14][R16.64] ;  /* 0x0000000e1048d981 */ /* 0x000322000c1e1900 */
[C---:B--2---:R-:W-:Y:S01]  /*1560*/  @!P4 LEA R22, P5, R6.reuse, R8, 0x1 ;  /* 0x000000080616c211 */ /* 0x044fe200078a08ff */
[----:B------:R-:W2:Y:S01]  /*1570*/  @!P2 LDC.64 R10, c[0x0][0x3e0] ;  /* 0x0000f800ff0aab82 */ /* 0x000ea20000000a00 */
[----:B0-----:R-:W-:Y:S01]  /*1580*/  @!P3 IMAD R29, R29, R2, RZ ;  /* 0x000000021d1db224 */ /* 0x001fe200078e02ff */
[----:B------:R-:W-:Y:S02]  /*1590*/  IADD3 R0, PT, PT, R21, 0x130, RZ ;  /* 0x0000013015007810 */ /* 0x000fe40007ffe0ff */
[----:B------:R-:W-:Y:S02]  /*15a0*/  @!P4 LEA.HI.X R23, R6, R9, R7, 0x1, P5 ;  /* 0x000000090617c211 */ /* 0x000fe400028f0c07 */
[----:B------:R-:W-:Y:S02]  /*15b0*/  @!P3 MOV R8, R24 ;  /* 0x000000180008b202 */ /* 0x000fe40000000f00 */
[----:B------:R-:W0:Y:S01]  /*15c0*/  @!P1 LDC.64 R6, c[0x0][0x3e0] ;  /* 0x0000f800ff069b82 */ /* 0x000e220000000a00 */
[----:B------:R-:W-:Y:S01]  /*15d0*/  @!P3 MOV R9, R19 ;  /* 0x000000130009b202 */ /* 0x000fe20000000f00 */
[----:B------:R-:W-:Y:S01]  /*15e0*/  @!P3 IMAD R27, R12, R3, R29 ;  /* 0x000000030c1bb224 */ /* 0x000fe200078e021d */
[----:B------:R-:W-:-:S02]  /*15f0*/  ISETP.GE.U32.AND P5, PT, R0, UR16, PT ;  /* 0x0000001000007c0c */ /* 0x000fc4000bfa6070 */
[----:B------:R-:W-:Y:S01]  /*1600*/  SHF.R.S32.HI R29, RZ, 0x1f, R0 ;  /* 0x0000001fff1d7819 */ /* 0x000fe20000011400 */
[----:B------:R-:W-:Y:S01]  /*1610*/  @!P3 IMAD.WIDE.U32 R2, R12, R2, R8 ;  /* 0x000000020c02b225 */ /* 0x000fe200078e0008 */
[----:B------:R-:W-:Y:S01]  /*1620*/  CS2R R74, SRZ ;  /* 0x00000000004a7805 */ /* 0x000fe2000001ff00 */
[----:B------:R-:W5:Y:S01]  /*1630*/  @!P2 LDC.64 R8, c[0x0][0x390] ;  /* 0x0000e400ff08ab82 */ /* 0x000f620000000a00 */
[----:B------:R-:W-:Y:S02]  /*1640*/  ISETP.GE.AND.EX P5, PT, R29, UR17, PT, P5 ;  /* 0x000000111d007c0c */ /* 0x000fe4000bfa6350 */
[----:B------:R-:W-:Y:S02]  /*1650*/  @!P3 IADD3 R3, PT, PT, R3, R27, RZ ;  /* 0x0000001b0303b210 */ /* 0x000fe40007ffe0ff */
[----:B-1----:R-:W-:Y:S01]  /*1660*/  @!P3 LEA R34, P6, R2, R4, 0x1 ;  /* 0x000000040222b211 */ /* 0x002fe200078c08ff */
[----:B------:R1:W4:Y:S01]  /*1670*/  @!P4 LDG.E R75, desc[UR14][R22.64] ;  /* 0x0000000e164bc981 */ /* 0x000322000c1e1900 */
[----:B------:R-:W-:-:S02]  /*1680*/  IADD3 R17, PT, PT, R21, 0x140, RZ ;  /* 0x0000014015117810 */ /* 0x000fc40007ffe0ff */
[----:B------:R-:W-:Y:S02]  /*1690*/  @!P3 LEA.HI.X R35, R2, R5, R3, 0x1, P6 ;  /* 0x000000050223b211 */ /* 0x000fe400030f0c03 */
[----:B------:R-:W5:Y:S01]  /*16a0*/  @!P1 LDC.64 R4, c[0x0][0x390] ;  /* 0x0000e400ff049b82 */ /* 0x000f620000000a00 */
[----:B------:R-:W-:Y:S02]  /*16b0*/  ISETP.GE.U32.AND P4, PT, R17, UR16, PT ;  /* 0x0000001011007c0c */ /* 0x000fe4000bf86070 */
[----:B------:R-:W-:Y:S01]  /*16c0*/  SHF.R.S32.HI R27, RZ, 0x1f, R17 ;  /* 0x0000001fff1b7819 */ /* 0x000fe20000011411 */
[----:B--2---:R-:W-:Y:S02]  /*16d0*/  @!P2 IMAD R12, R31, R10, RZ ;  /* 0x0000000a1f0ca224 */ /* 0x004fe400078e02ff */
[----:B------:R-:W-:Y:S01]  /*16e0*/  HFMA2 R76, -RZ, RZ, 0, 0 ;  /* 0x00000000ff4c7431 */ /* 0x000fe200000001ff */
[----:B------:R-:W-:Y:S01]  /*16f0*/  ISETP.GE.AND.EX P4, PT, R27, UR17, PT, P4 ;  /* 0x000000111b007c0c */ /* 0x000fe2000bf86340 */
[----:B------:R-:W2:Y:S01]  /*1700*/  @!P5 LDC.64 R2, c[0x0][0x3e0] ;  /* 0x0000f800ff02db82 */ /* 0x000ea20000000a00 */
[----:B------:R-:W-:Y:S01]  /*1710*/  @!P2 IMAD R11, R15, R11, R12 ;  /* 0x0000000b0f0ba224 */ /* 0x000fe200078e020c */
[----:B------:R-:W-:Y:S01]  /*1720*/  @!P2 MOV R32, R24 ;  /* 0x000000180020a202 */ /* 0x000fe20000000f00 */
[----:B0-----:R-:W-:Y:S01]  /*1730*/  @!P1 IMAD R12, R33, R6, RZ ;  /* 0x00000006210c9224 */ /* 0x001fe200078e02ff */
[----:B------:R-:W-:Y:S01]  /*1740*/  @!P2 MOV R33, R19 ;  /* 0x000000130021a202 */ /* 0x000fe20000000f00 */
[----:B------:R0:W4:Y:S01]  /*1750*/  @!P3 LDG.E R76, desc[UR14][R34.64] ;  /* 0x0000000e224cb981 */ /* 0x000122000c1e1900 */
[----:B------:R-:W-:-:S02]  /*1760*/  IADD3 R31, PT, PT, R21, 0x150, RZ ;  /* 0x00000150151f7810 */ /* 0x000fc40007ffe0ff */
[----:B-1----:R-:W1:Y:S01]  /*1770*/  @!P5 LDC.64 R22, c[0x0][0x390] ;  /* 0x0000e400ff16db82 */ /* 0x002e620000000a00 */
[----:B------:R-:W-:Y:S01]  /*1780*/  @!P2 IMAD.WIDE.U32 R32, R15, R10, R32 ;  /* 0x0000000a0f20a225 */ /* 0x000fe200078e0020 */
[----:B------:R-:W-:Y:S02]  /*1790*/  ISETP.GE.U32.AND P3, PT, R31, UR16, PT ;  /* 0x000000101f007c0c */ /* 0x000fe4000bf66070 */
[----:B------:R-:W-:Y:S02]  /*17a0*/  SHF.R.S32.HI R37, RZ, 0x1f, R31 ;  /* 0x0000001fff257819 */ /* 0x000fe4000001141f */
[----:B0-----:R-:W-:Y:S01]  /*17b0*/  @!P1 MOV R34, R24 ;  /* 0x0000001800229202 */ /* 0x001fe20000000f00 */
[----:B------:R-:W-:Y:S01]  /*17c0*/  @!P1 IMAD R39, R13, R7, R12 ;  /* 0x000000070d279224 */ /* 0x000fe200078e020c */
[----:B------:R-:W-:Y:S01]  /*17d0*/  @!P1 MOV R35, R19 ;  /* 0x0000001300239202 */ /* 0x000fe20000000f00 */
[----:B------:R-:W0:Y:S01]  /*17e0*/  @!P4 LDC.64 R14, c[0x0][0x3e0] ;  /* 0x0000f800ff0ecb82 */ /* 0x000e220000000a00 */
[----:B------:R-:W-:-:S02]  /*17f0*/  @!P2 IADD3 R11, PT, PT, R33, R11, RZ ;  /* 0x0000000b210ba210 */ /* 0x000fc40007ffe0ff */
[C---:B-----5:R-:W-:Y:S01]  /*1800*/  @!P2 LEA R10, P6, R32.reuse, R8, 0x1 ;  /* 0x00000008200aa211 */ /* 0x060fe200078c08ff */
[----:B------:R-:W-:Y:S01]  /*1810*/  @!P1 IMAD.WIDE.U32 R6, R13, R6, R34 ;  /* 0x000000060d069225 */ /* 0x000fe200078e0022 */
[----:B------:R-:W-:Y:S02]  /*1820*/  ISETP.GE.AND.EX P3, PT, R37, UR17, PT, P3 ;  /* 0x0000001125007c0c */ /* 0x000fe4000bf66330 */
[----:B------:R-:W-:Y:S02]  /*1830*/  @!P2 LEA.HI.X R11, R32, R9, R11, 0x1, P6 ;  /* 0x00000009200ba211 */ /* 0x000fe400030f0c0b */
[----:B------:R-:W-:Y:S01]  /*1840*/  @!P1 IADD3 R7, PT, PT, R7, R39, RZ ;  /* 0x0000002707079210 */ /* 0x000fe20007ffe0ff */
[----:B--2---:R-:W-:Y:S01]  /*1850*/  @!P5 IMAD R29, R29, R2, RZ ;  /* 0x000000021d1dd224 */ /* 0x004fe200078e02ff */
[C---:B------:R-:W-:Y:S01]  /*1860*/  @!P1 LEA R4, P6, R6.reuse, R4, 0x1 ;  /* 0x0000000406049211 */ /* 0x040fe200078c08ff */
[----:B------:R-:W2:Y:S01]  /*1870*/  @!P2 LDG.E R74, desc[UR14][R10.64] ;  /* 0x0000000e0a4aa981 */ /* 0x000ea2000c1e1900 */
[----:B------:R-:W-:Y:S01]  /*1880*/  IADD3 R26, PT, PT, R21, 0x160, RZ ;  /* 0x00000160151a7810 */ /* 0x000fe20007ffe0ff */
[----:B------:R-:W5:Y:S01]  /*1890*/  @!P4 LDC.64 R8, c[0x0][0x390] ;  /* 0x0000e400ff08cb82 */ /* 0x000f620000000a00 */
[----:B------:R-:W-:-:S02]  /*18a0*/  @!P1 LEA.HI.X R5, R6, R5, R7, 0x1, P6 ;  /* 0x0000000506059211 */ /* 0x000fc400030f0c07 */
[----:B------:R-:W-:Y:S02]  /*18b0*/  @!P5 MOV R6, R24 ;  /* 0x000000180006d202 */ /* 0x000fe40000000f00 */
[----:B------:R-:W-:Y:S01]  /*18c0*/  @!P5 MOV R7, R19 ;  /* 0x000000130007d202 */ /* 0x000fe20000000f00 */
[----:B------:R-:W-:Y:S01]  /*18d0*/  @!P5 IMAD R29, R0, R3, R29 ;  /* 0x00000003001dd224 */ /* 0x000fe200078e021d */
[----:B------:R-:W-:Y:S01]  /*18e0*/  ISETP.GE.U32.AND P2, PT, R26, UR16, PT ;  /* 0x000000101a007c0c */ /* 0x000fe2000bf46070 */
[----:B------:R-:W5:Y:S01]  /*18f0*/  @!P3 LDC.64 R12, c[0x0][0x3e0] ;  /* 0x0000f800ff0cbb82 */ /* 0x000f620000000a00 */
[----:B------:R-:W-:Y:S01]  /*1900*/  SHF.R.S32.HI R35, RZ, 0x1f, R26 ;  /* 0x0000001fff237819 */ /* 0x000fe2000001141a */
[----:B------:R-:W-:Y:S01]  /*1910*/  @!P5 IMAD.WIDE.U32 R2, R0, R2, R6 ;  /* 0x000000020002d225 */ /* 0x000fe200078e0006 */
[----:B------:R0:W2:Y:S02]  /*1920*/  @!P1 LDG.E R73, desc[UR14][R4.64] ;  /* 0x0000000e04499981 */ /* 0x0000a4000c1e1900 */
[----:B------:R-:W-:-:S02]  /*1930*/  ISETP.GE.AND.EX P2, PT, R35, UR17, PT, P2 ;  /* 0x0000001123007c0c */ /* 0x000fc4000bf46320 */
[----:B------:R-:W-:Y:S02]  /*1940*/  @!P5 IADD3 R0, PT, PT, R3, R29, RZ ;  /* 0x0000001d0300d210 */ /* 0x000fe40007ffe0ff */
[C---:B-1----:R-:W-:Y:S01]  /*1950*/  @!P5 LEA R22, P6, R2.reuse, R22, 0x1 ;  /* 0x000000160216d211 */ /* 0x042fe200078c08ff */
[----:B0-----:R-:W-:Y:S01]  /*1960*/  @!P4 IMAD R6, R27, R14, RZ ;  /* 0x0000000e1b06c224 */ /* 0x001fe200078e02ff */
[----:B------:R-:W-:Y:S02]  /*1970*/  IADD3 R27, PT, PT, R21, 0x170, RZ ;  /* 0x00000170151b7810 */ /* 0x000fe40007ffe0ff */
[----:B------:R-:W-:Y:S02]  /*1980*/  @!P5 LEA.HI.X R23, R2, R23, R0, 0x1, P6 ;  /* 0x000000170217d211 */ /* 0x000fe400030f0c00 */
[----:B------:R-:W0:Y:S01]  /*1990*/  @!P3 LDC.64 R2, c[0x0][0x390] ;  /* 0x0000e400ff02bb82 */ /* 0x000e220000000a00 */
[----:B------:R-:W-:Y:S02]  /*19a0*/  ISETP.GE.U32.AND P1, PT, R27, UR16, PT ;  /* 0x000000101b007c0c */ /* 0x000fe4000bf26070 */
[----:B------:R-:W-:Y:S01]  /*19b0*/  SHF.R.S32.HI R33, RZ, 0x1f, R27 ;  /* 0x0000001fff217819 */ /* 0x000fe2000001141b */
[----:B------:R-:W-:Y:S01]  /*19c0*/  @!P4 IMAD R39, R17, R15, R6 ;  /* 0x0000000f1127c224 */ /* 0x000fe200078e0206 */
[----:B------:R-:W-:-:S02]  /*19d0*/  @!P4 MOV R4, R24 ;  /* 0x000000180004c202 */ /* 0x000fc40000000f00 */
[----:B------:R-:W-:Y:S01]  /*19e0*/  ISETP.GE.AND.EX P1, PT, R33, UR17, PT, P1 ;  /* 0x0000001121007c0c */ /* 0x000fe2000bf26310 */
[----:B------:R-:W1:Y:S01]  /*19f0*/  @!P2 LDC.64 R6, c[0x0][0x3e0] ;  /* 0x0000f800ff06ab82 */ /* 0x000e620000000a00 */
[-C--:B------:R-:W-:Y:S02]  /*1a00*/  @!P4 MOV R5, R19.reuse ;  /* 0x000000130005c202 */ /* 0x080fe40000000f00 */
[----:B------:R-:W-:Y:S02]  /*1a10*/  CS2R R70, SRZ ;  /* 0x0000000000467805 */ /* 0x000fe4000001ff00 */
[----:B------:R-:W-:Y:S01]  /*1a20*/  IADD3 R20, PT, PT, R21, 0x180, RZ ;  /* 0x0000018015147810 */ /* 0x000fe20007ffe0ff */
[----:B-----5:R-:W-:Y:S01]  /*1a30*/  @!P3 IMAD R0, R37, R12, RZ ;  /* 0x0000000c2500b224 */ /* 0x020fe200078e02ff */
[----:B------:R-:W-:Y:S01]  /*1a40*/  @!P3 MOV R16, R24 ;  /* 0x000000180010b202 */ /* 0x000fe20000000f00 */
[----:B------:R-:W-:Y:S01]  /*1a50*/  @!P4 IMAD.WIDE.U32 R14, R17, R14, R4 ;  /* 0x0000000e110ec225 */ /* 0x000fe200078e0004 */
[----:B------:R-:W-:Y:S01]  /*1a60*/  @!P3 MOV R17, R19 ;  /* 0x000000130011b202 */ /* 0x000fe20000000f00 */
[----:B------:R-:W5:Y:S01]  /*1a70*/  @!P2 LDC.64 R10, c[0x0][0x390] ;  /* 0x0000e400ff0aab82 */ /* 0x000f620000000a00 */
[----:B------:R-:W-:Y:S01]  /*1a80*/  ISETP.GE.U32.AND P6, PT, R20, UR16, PT ;  /* 0x0000001014007c0c */ /* 0x000fe2000bfc6070 */
[----:B------:R-:W2:Y:S01]  /*1a90*/  @!P5 LDG.E R71, desc[UR14][R22.64] ;  /* 0x0000000e1647d981 */ /* 0x000ea2000c1e1900 */
[----:B------:R-:W-:Y:S01]  /*1aa0*/  SHF.R.S32.HI R29, RZ, 0x1f, R20 ;  /* 0x0000001fff1d7819 */ /* 0x000fe20000011414 */
[----:B------:R-:W-:Y:S01]  /*1ab0*/  @!P3 IMAD R37, R31, R13, R0 ;  /* 0x0000000d1f25b224 */ /* 0x000fe200078e0200 */
[----:B------:R-:W-:Y:S01]  /*1ac0*/  @!P4 IADD3 R0, PT, PT, R15, R39, RZ ;  /* 0x000000270f00c210 */ /* 0x000fe20007ffe0ff */
[----:B------:R-:W-:Y:S01]  /*1ad0*/  @!P3 IMAD.WIDE.U32 R16, R31, R12, R16 ;  /* 0x0000000c1f10b225 */ /* 0x000fe200078e0010 */
[----:B------:R-:W-:Y:S01]  /*1ae0*/  @!P4 LEA R8, P5, R14, R8, 0x1 ;  /* 0x000000080e08c211 */ /* 0x000fe200078a08ff */
[----:B------:R-:W3:Y:S01]  /*1af0*/  @!P1 LDC.64 R4, c[0x0][0x3e0] ;  /* 0x0000f800ff049b82 */ /* 0x000ee20000000a00 */
[----:B------:R-:W-:-:S02]  /*1b00*/  ISETP.GE.AND.EX P6, PT, R29, UR17, PT, P6 ;  /* 0x000000111d007c0c */ /* 0x000fc4000bfc6360 */
[----:B------:R-:W-:Y:S02]  /*1b10*/  @!P4 LEA.HI.X R9, R14, R9, R0, 0x1, P5 ;  /* 0x000000090e09c211 */ /* 0x000fe400028f0c00 */
[----:B------:R-:W-:Y:S02]  /*1b20*/  @!P3 IADD3 R15, PT, PT, R17, R37, RZ ;  /* 0x00000025110fb210 */ /* 0x000fe40007ffe0ff */
[C---:B0-----:R-:W-:Y:S01]  /*1b30*/  @!P3 LEA R14, P5, R16.reuse, R2, 0x1 ;  /* 0x00000002100eb211 */ /* 0x041fe200078a08ff */
[----:B-1----:R-:W-:Y:S01]  /*1b40*/  @!P2 IMAD R35, R35, R6, RZ ;  /* 0x000000062323a224 */ /* 0x002fe200078e02ff */
[----:B------:R-:W-:Y:S01]  /*1b50*/  IADD3 R0, PT, PT, R21, 0x190, RZ ;  /* 0x0000019015007810 */ /* 0x000fe20007ffe0ff */
[----:B------:R0:W2:Y:S01]  /*1b60*/  @!P4 LDG.E R70, desc[UR14][R8.64] ;  /* 0x0000000e0846c981 */ /* 0x0000a2000c1e1900 */
[----:B------:R-:W-:Y:S02]  /*1b70*/  @!P3 LEA.HI.X R15, R16, R3, R15, 0x1, P5 ;  /* 0x00000003100fb211 */ /* 0x000fe400028f0c0f */
[----:B------:R-:W-:Y:S01]  /*1b80*/  @!P2 MOV R16, R24 ;  /* 0x000000180010a202 */ /* 0x000fe20000000f00 */
[----:B------:R-:W1:Y:S01]  /*1b90*/  @!P6 LDC.64 R12, c[0x0][0x3e0] ;  /* 0x0000f800ff0ceb82 */ /* 0x000e620000000a00 */
[----:B------:R-:W-:Y:S01]  /*1ba0*/  @!P2 MOV R17, R19 ;  /* 0x000000130011a202 */ /* 0x000fe20000000f00 */
[----:B------:R-:W-:Y:S01]  /*1bb0*/  @!P2 IMAD R35, R26, R7, R35 ;  /* 0x000000071a23a224 */ /* 0x000fe200078e0223 */
[----:B------:R-:W-:Y:S01]  /*1bc0*/  ISETP.GE.U32.AND P4, PT, R0, UR16, PT ;  /* 0x0000001000007c0c */ /* 0x000fe2000bf86070 */
[----:B------:R3:W2:Y:S01]  /*1bd0*/  @!P3 LDG.E R69, desc[UR14][R14.64] ;  /* 0x0000000e0e45b981 */ /* 0x0006a2000c1e1900 */
[----:B------:R-:W-:Y:S01]  /*1be0*/  SHF.R.S32.HI R31, RZ, 0x1f, R0 ;  /* 0x0000001fff1f7819 */ /* 0x000fe20000011400 */
[----:B------:R-:W-:-:S02]  /*1bf0*/  @!P2 IMAD.WIDE.U32 R16, R26, R6, R16 ;  /* 0x000000061a10a225 */ /* 0x000fc400078e0010 */
[----:B------:R-:W1:Y:S01]  /*1c00*/  @!P1 LDC.64 R6, c[0x0][0x390] ;  /* 0x0000e400ff069b82 */ /* 0x000e620000000a00 */
[----:B------:R-:W-:Y:S02]  /*1c10*/  ISETP.GE.AND.EX P4, PT, R31, UR17, PT, P4 ;  /* 0x000000111f007c0c */ /* 0x000fe4000bf86340 */
[----:B0-----:R-:W-:Y:S02]  /*1c20*/  @!P2 IADD3 R8, PT, PT, R17, R35, RZ ;  /* 0x000000231108a210 */ /* 0x001fe40007ffe0ff */
[C---:B-----5:R-:W-:Y:S01]  /*1c30*/  @!P2 LEA R10, P5, R16.reuse, R10, 0x1 ;  /* 0x0000000a100aa211 */ /* 0x060fe200078a08ff */
[----:B---3--:R-:W-:Y:S01]  /*1c40*/  @!P1 IMAD R22, R33, R4, RZ ;  /* 0x0000000421169224 */ /* 0x008fe200078e02ff */
[----:B------:R-:W-:Y:S01]  /*1c50*/  @!P1 MOV R9, R19 ;  /* 0x0000001300099202 */ /* 0x000fe20000000f00 */
[----:B------:R-:W0:Y:S01]  /*1c60*/  @!P6 LDC.64 R2, c[0x0][0x390] ;  /* 0x0000e400ff02eb82 */ /* 0x000e220000000a00 */
[----:B------:R-:W-:Y:S02]  /*1c70*/  @!P2 LEA.HI.X R11, R16, R11, R8, 0x1, P5 ;  /* 0x0000000b100ba211 */ /* 0x000fe400028f0c08 */
[----:B------:R-:W-:Y:S01]  /*1c80*/  @!P1 MOV R8, R24 ;  /* 0x0000001800089202 */ /* 0x000fe20000000f00 */
[----:B------:R-:W-:Y:S01]  /*1c90*/  @!P1 IMAD R17, R27, R5, R22 ;  /* 0x000000051b119224 */ /* 0x000fe200078e0216 */
[----:B------:R-:W-:Y:S01]  /*1ca0*/  IADD3 R37, PT, PT, R21, 0x1a0, RZ ;  /* 0x000001a015257810 */ /* 0x000fe20007ffe0ff */
[----:B------:R3:W5:Y:S02]  /*1cb0*/  @!P2 LDG.E R67, desc[UR14][R10.64] ;  /* 0x0000000e0a43a981 */ /* 0x000764000c1e1900 */
[----:B------:R-:W-:-:S02]  /*1cc0*/  @!P1 IMAD.WIDE.U32 R4, R27, R4, R8 ;  /* 0x000000041b049225 */ /* 0x000fc400078e0008 */
[----:B------:R-:W3:Y:S01]  /*1cd0*/  @!P4 LDC.64 R8, c[0x0][0x3e0] ;  /* 0x0000f800ff08cb82 */ /* 0x000ee20000000a00 */
[----:B------:R-:W-:Y:S02]  /*1ce0*/  ISETP.GE.U32.AND P3, PT, R37, UR16, PT ;  /* 0x0000001025007c0c */ /* 0x000fe4000bf66070 */
[----:B------:R-:W-:Y:S02]  /*1cf0*/  SHF.R.S32.HI R27, RZ, 0x1f, R37 ;  /* 0x0000001fff1b7819 */ /* 0x000fe40000011425 */
[----:B------:R-:W-:Y:S02]  /*1d00*/  @!P6 MOV R14, R24 ;  /* 0x00000018000ee202 */ /* 0x000fe40000000f00 */
[----:B------:R-:W-:Y:S02]  /*1d10*/  @!P6 MOV R15, R19 ;  /* 0x00000013000fe202 */ /* 0x000fe40000000f00 */
[----:B------:R-:W-:Y:S01]  /*1d20*/  ISETP.GE.AND.EX P3, PT, R27, UR17, PT, P3 ;  /* 0x000000111b007c0c */ /* 0x000fe2000bf66330 */
[-C--:B-1----:R-:W-:Y:S01]  /*1d30*/  @!P6 IMAD R29, R29, R12.reuse, RZ ;  /* 0x0000000c1d1de224 */ /* 0x082fe200078e02ff */
[----:B------:R-:W-:Y:S01]  /*1d40*/  @!P1 IADD3 R5, PT, PT, R5, R17, RZ ;  /* 0x0000001105059210 */ /* 0x000fe20007ffe0ff */
[----:B------:R-:W-:Y:S01]  /*1d50*/  @!P6 IMAD.WIDE.U32 R14, R20, R12, R14 ;  /* 0x0000000c140ee225 */ /* 0x000fe200078e000e */
[----:B------:R-:W-:-:S02]  /*1d60*/  @!P1 LEA R12, P5, R4, R6, 0x1 ;  /* 0x00000006040c9211 */ /* 0x000fc400078a08ff */
[----:B------:R-:W-:Y:S01]  /*1d70*/  IADD3 R33, PT, PT, R21, 0x1b0, RZ ;  /* 0x000001b015217810 */ /* 0x000fe20007ffe0ff */
[----:B------:R-:W-:Y:S01]  /*1d80*/  @!P6 IMAD R29, R20, R13, R29 ;  /* 0x0000000d141de224 */ /* 0x000fe200078e021d */
[----:B------:R-:W-:Y:S02]  /*1d90*/  @!P1 LEA.HI.X R13, R4, R7, R5, 0x1, P5 ;  /* 0x00000007040d9211 */ /* 0x000fe400028f0c05 */
[----:B------:R-:W1:Y:S01]  /*1da0*/  @!P4 LDC.64 R6, c[0x0][0x390] ;  /* 0x0000e400ff06cb82 */ /* 0x000e620000000a00 */
[----:B------:R-:W-:Y:S02]  /*1db0*/  ISETP.GE.U32.AND P2, PT, R33, UR16, PT ;  /* 0x0000001021007c0c */ /* 0x000fe4000bf46070 */
[----:B------:R-:W-:Y:S01]  /*1dc0*/  SHF.R.S32.HI R41, RZ, 0x1f, R33 ;  /* 0x0000001fff297819 */ /* 0x000fe20000011421 */
[----:B------:R-:W5:Y:S01]  /*1dd0*/  @!P1 LDG.E R62, desc[UR14][R12.64] ;  /* 0x0000000e0c3e9981 */ /* 0x000f62000c1e1900 */
[----:B------:R-:W-:Y:S02]  /*1de0*/  @!P6 IADD3 R15, PT, PT, R15, R29, RZ ;  /* 0x0000001d0f0fe210 */ /* 0x000fe40007ffe0ff */
[----:B------:R-:W-:Y:S01]  /*1df0*/  ISETP.GE.AND.EX P2, PT, R41, UR17, PT, P2 ;  /* 0x0000001129007c0c */ /* 0x000fe2000bf46320 */
[----:B------:R-:W1:Y:S01]  /*1e00*/  @!P3 LDC.64 R4, c[0x0][0x3e0] ;  /* 0x0000f800ff04bb82 */ /* 0x000e620000000a00 */
[----:B0-----:R-:W-:Y:S01]  /*1e10*/  @!P6 LEA R22, P5, R14, R2, 0x1 ;  /* 0x000000020e16e211 */ /* 0x001fe200078a08ff */
[----:B---3--:R-:W-:Y:S01]  /*1e20*/  @!P4 IMAD R31, R31, R8, RZ ;  /* 0x000000081f1fc224 */ /* 0x008fe200078e02ff */
[----:B------:R-:W-:-:S02]  /*1e30*/  @!P4 MOV R2, R24 ;  /* 0x000000180002c202 */ /* 0x000fc40000000f00 */
[----:B------:R-:W-:Y:S01]  /*1e40*/  @!P6 LEA.HI.X R23, R14, R3, R15, 0x1, P5 ;  /* 0x000000030e17e211 */ /* 0x000fe200028f0c0f */
[C---:B------:R-:W-:Y:S01]  /*1e50*/  @!P4 IMAD R11, R0.reuse, R9, R31 ;  /* 0x00000009000bc224 */ /* 0x040fe200078e021f */
[----:B------:R-:W-:Y:S01]  /*1e60*/  @!P4 MOV R3, R19 ;  /* 0x000000130003c202 */ /* 0x000fe20000000f00 */
[----:B------:R-:W0:Y:S01]  /*1e70*/  @!P3 LDC.64 R16, c[0x0][0x390] ;  /* 0x0000e400ff10bb82 */ /* 0x000e220000000a00 */
[C---:B------:R-:W-:Y:S01]  /*1e80*/  IADD3 R31, PT, PT, R21.reuse, 0x1c0, RZ ;  /* 0x000001c0151f7810 */ /* 0x040fe20007ffe0ff */
[----:B------:R3:W5:Y:S01]  /*1e90*/  @!P6 LDG.E R60, desc[UR14][R22.64] ;  /* 0x0000000e163ce981 */ /* 0x000762000c1e1900 */
[----:B------:R-:W-:Y:S01]  /*1ea0*/  IADD3 R29, PT, PT, R21, 0x1d0, RZ ;  /* 0x000001d0151d7810 */ /* 0x000fe20007ffe0ff */
[----:B------:R-:W-:Y:S01]  /*1eb0*/  @!P4 IMAD.WIDE.U32 R8, R0, R8, R2 ;  /* 0x000000080008c225 */ /* 0x000fe200078e0002 */
[----:B------:R-:W-:Y:S02]  /*1ec0*/  ISETP.GE.U32.AND P1, PT, R31, UR16, PT ;  /* 0x000000101f007c0c */ /* 0x000fe4000bf26070 */
[----:B------:R-:W-:Y:S01]  /*1ed0*/  SHF.R.S32.HI R39, RZ, 0x1f, R31 ;  /* 0x0000001fff277819 */ /* 0x000fe2000001141f */
[----:B------:R-:W0:Y:S01]  /*1ee0*/  @!P2 LDC.64 R2, c[0x0][0x3e0] ;  /* 0x0000f800ff02ab82 */ /* 0x000e220000000a00 */
[----:B------:R-:W-:-:S02]  /*1ef0*/  ISETP.GE.U32.AND P5, PT, R29, UR16, PT ;  /* 0x000000101d007c0c */ /* 0x000fc4000bfa6070 */
[----:B------:R-:W-:Y:S02]  /*1f00*/  SHF.R.S32.HI R35, RZ, 0x1f, R29 ;  /* 0x0000001fff237819 */ /* 0x000fe4000001141d */
[----:B------:R-:W-:Y:S02]  /*1f10*/  ISETP.GE.AND.EX P1, PT, R39, UR17, PT, P1 ;  /* 0x0000001127007c0c */ /* 0x000fe4000bf26310 */
[----:B------:R-:W-:Y:S01]  /*1f20*/  @!P4 IADD3 R0, PT, PT, R9, R11, RZ ;  /* 0x0000000b0900c210 */ /* 0x000fe20007ffe0ff */
[----:B-1----:R-:W-:Y:S01]  /*1f30*/  @!P3 IMAD R10, R27, R4, RZ ;  /* 0x000000041b0ab224 */ /* 0x002fe200078e02ff */
[C---:B------:R-:W-:Y:S01]  /*1f40*/  @!P4 LEA R6, P6, R8.reuse, R6, 0x1 ;  /* 0x000000060806c211 */ /* 0x040fe200078c08ff */
[----:B------:R-:W1:Y:S01]  /*1f50*/  @!P2 LDC.64 R14, c[0x0][0x390] ;  /* 0x0000e400ff0eab82 */ /* 0x000e620000000a00 */
[----:B------:R-:W-:Y:S02]  /*1f60*/  ISETP.GE.AND.EX P5, PT, R35, UR17, PT, P5 ;  /* 0x0000001123007c0c */ /* 0x000fe4000bfa6350 */
[----:B------:R-:W-:-:S02]  /*1f70*/  @!P4 LEA.HI.X R7, R8, R7, R0, 0x1, P6 ;  /* 0x000000070807c211 */ /* 0x000fc400030f0c00 */
[----:B------:R-:W-:Y:S02]  /*1f80*/  @!P3 MOV R8, R24 ;  /* 0x000000180008b202 */ /* 0x000fe40000000f00 */
[----:B------:R-:W-:Y:S02]  /*1f90*/  @!P3 MOV R9, R19 ;  /* 0x000000130009b202 */ /* 0x000fe40000000f00 */
[----:B---3--:R-:W-:Y:S01]  /*1fa0*/  IADD3 R23, PT, PT, R21, 0x1e0, RZ ;  /* 0x000001e015177810 */ /* 0x008fe20007ffe0ff */
[C---:B------:R-:W-:Y:S01]  /*1fb0*/  @!P3 IMAD R43, R37.reuse, R5, R10 ;  /* 0x00000005252bb224 */ /* 0x040fe200078e020a */
[----:B------:R-:W3:Y:S01]  /*1fc0*/  @!P1 LDC.64 R12, c[0x0][0x3e0] ;  /* 0x0000f800ff0c9b82 */ /* 0x000ee20000000a00 */
[----:B------:R-:W-:Y:S01]  /*1fd0*/  @!P3 IMAD.WIDE.U32 R4, R37, R4, R8 ;  /* 0x000000042504b225 */ /* 0x000fe200078e0008 */
[----:B------:R-:W-:Y:S01]  /*1fe0*/  ISETP.GE.U32.AND P6, PT, R23, UR16, PT ;  /* 0x0000001017007c0c */ /* 0x000fe2000bfc6070 */
[----:B------:R0:W5:Y:S01]  /*1ff0*/  @!P4 LDG.E R58, desc[UR14][R6.64] ;  /* 0x0000000e063ac981 */ /* 0x000162000c1e1900 */
[----:B------:R-:W-:-:S02]  /*2000*/  SHF.R.S32.HI R27, RZ, 0x1f, R23 ;  /* 0x0000001fff1b7819 */ /* 0x000fc40000011417 */
[----:B------:R-:W-:Y:S02]  /*2010*/  @!P3 IADD3 R0, PT, PT, R5, R43, RZ ;  /* 0x0000002b0500b210 */ /* 0x000fe40007ffe0ff */
[----:B------:R-:W4:Y:S01]  /*2020*/  @!P5 LDC.64 R10, c[0x0][0x3e0] ;  /* 0x0000f800ff0adb82 */ /* 0x000f220000000a00 */
[----:B------:R-:W-:Y:S02]  /*2030*/  ISETP.GE.AND.EX P4, PT, R27, UR17, PT, P6 ;  /* 0x000000111b007c0c */ /* 0x000fe4000bf86360 */
[C---:B0-----:R-:W-:Y:S01]  /*2040*/  @!P3 LEA R16, P6, R4.reuse, R16, 0x1 ;  /* 0x000000100410b211 */ /* 0x041fe200078c08ff */
[----:B------:R-:W-:Y:S01]  /*2050*/  @!P2 IMAD R8, R41, R2, RZ ;  /* 0x000000022908a224 */ /* 0x000fe200078e02ff */
[----:B------:R-:W-:Y:S02]  /*2060*/  @!P2 MOV R5, R19 ;  /* 0x000000130005a202 */ /* 0x000fe40000000f00 */
[----:B------:R-:W-:Y:S01]  /*2070*/  @!P3 LEA.HI.X R17, R4, R17, R0, 0x1, P6 ;  /* 0x000000110411b211 */ /* 0x000fe200030f0c00 */
[----:B------:R-:W0:Y:S01]  /*2080*/  @!P5 LDC.64 R6, c[0x0][0x390] ;  /* 0x0000e400ff06db82 */ /* 0x000e220000000a00 */
[----:B------:R-:W-:Y:S01]  /*2090*/  @!P2 MOV R4, R24 ;  /* 0x000000180004a202 */ /* 0x000fe20000000f00 */
[----:B------:R-:W-:Y:S01]  /*20a0*/  @!P2 IMAD R37, R33, R3, R8 ;  /* 0x000000032125a224 */ /* 0x000fe200078e0208 */
[----:B------:R-:W-:Y:S01]  /*20b0*/  IADD3 R0, PT, PT, R21, 0x1f0, RZ ;  /* 0x000001f015007810 */ /* 0x000fe20007ffe0ff */
[----:B------:R4:W5:Y:S02]  /*20c0*/  @!P3 LDG.E R56, desc[UR14][R16.64] ;  /* 0x0000000e1038b981 */ /* 0x000964000c1e1900 */
[----:B------:R-:W-:-:S02]  /*20d0*/  @!P2 IMAD.WIDE.U32 R2, R33, R2, R4 ;  /* 0x000000022102a225 */ /* 0x000fc400078e0004 */
[----:B------:R-:W0:Y:S03]  /*20e0*/  @!P1 LDC.64 R8, c[0x0][0x390] ;  /* 0x0000e400ff089b82 */ /* 0x000e260000000a00 */
[----:B------:R-:W-:Y:S02]  /*20f0*/  @!P2 IADD3 R3, PT, PT, R3, R37, RZ ;  /* 0x000000250303a210 */ /* 0x000fe40007ffe0ff */
[C---:B-1----:R-:W-:Y:S01]  /*2100*/  @!P2 LEA R14, P6, R2.reuse, R14, 0x1 ;  /* 0x0000000e020ea211 */ /* 0x042fe200078c08ff */
[----:B---3--:R-:W-:Y:S02]  /*2110*/  @!P1 IMAD R20, R39, R12, RZ ;  /* 0x0000000c27149224 */ /* 0x008fe400078e02ff */
[----:B------:R-:W1:Y:S01]  /*2120*/  @!P4 LDC.64 R4, c[0x0][0x3e0] ;  /* 0x0000f800ff04cb82 */ /* 0x000e620000000a00 */
[----:B------:R-:W-:Y:S02]  /*2130*/  @!P2 LEA.HI.X R15, R2, R15, R3, 0x1, P6 ;  /* 0x0000000f020fa211 */ /* 0x000fe400030f0c03 */
[----:B------:R-:W-:-:S02]  /*2140*/  @!P1 MOV R2, R24 ;  /* 0x0000001800029202 */ /* 0x000fc40000000f00 */
[----:B------:R-:W-:Y:S01]  /*2150*/  @!P1 MOV R3, R19 ;  /* 0x0000001300039202 */ /* 0x000fe20000000f00 */
[----:B----4-:R-:W-:Y:S01]  /*2160*/  @!P5 IMAD R16, R35, R10, RZ ;  /* 0x0000000a2310d224 */ /* 0x010fe200078e02ff */
[----:B------:R-:W-:Y:S02]  /*2170*/  ISETP.GE.U32.AND P3, PT, R0, UR16, PT ;  /* 0x0000001000007c0c */ /* 0x000fe4000bf66070 */
[----:B------:R-:W-:Y:S01]  /*2180*/  SHF.R.S32.HI R21, RZ, 0x1f, R0 ;  /* 0x0000001fff157819 */ /* 0x000fe20000011400 */
[C---:B------:R-:W-:Y:S01]  /*2190*/  @!P1 IMAD R33, R31.reuse, R13, R20 ;  /* 0x0000000d1f219224 */ /* 0x040fe200078e0214 */
[----:B------:R-:W-:Y:S01]  /*21a0*/  @!P5 MOV R17, R19 ;  /* 0x000000130011d202 */ /* 0x000fe20000000f00 */
[----:B------:R-:W-:Y:S01]  /*21b0*/  @!P1 IMAD.WIDE.U32 R12, R31, R12, R2 ;  /* 0x0000000c1f0c9225 */ /* 0x000fe200078e0002 */
[----:B------:R-:W-:Y:S01]  /*21c0*/  ISETP.GE.AND.EX P3, PT, R21, UR17, PT, P3 ;  /* 0x0000001115007c0c */ /* 0x000fe2000bf66330 */
[----:B------:R-:W3:Y:S01]  /*21d0*/  @!P4 LDC.64 R2, c[0x0][0x390] ;  /* 0x0000e400ff02cb82 */ /* 0x000ee20000000a00 */
[----:B------:R-:W4:Y:S01]  /*21e0*/  @!P2 LDG.E R54, desc[UR14][R14.64] ;  /* 0x0000000e0e36a981 */ /* 0x000f22000c1e1900 */
[----:B------:R-:W-:Y:S01]  /*21f0*/  @!P5 IMAD R31, R29, R11, R16 ;  /* 0x0000000b1d1fd224 */ /* 0x000fe200078e0210 */
[----:B------:R-:W-:-:S02]  /*2200*/  @!P5 MOV R16, R24 ;  /* 0x000000180010d202 */ /* 0x000fc40000000f00 */
[----:B------:R-:W-:Y:S02]  /*2210*/  @!P1 IADD3 R13, PT, PT, R13, R33, RZ ;  /* 0x000000210d0d9210 */ /* 0x000fe40007ffe0ff */
[----:B0-----:R-:W-:Y:S01]  /*2220*/  @!P1 LEA R8, P6, R12, R8, 0x1 ;  /* 0x000000080c089211 */ /* 0x001fe200078c08ff */
[----:B------:R-:W-:-:S03]  /*2230*/  @!P5 IMAD.WIDE.U32 R10, R29, R10, R16 ;  /* 0x0000000a1d0ad225 */ /* 0x000fc600078e0010 */
[----:B------:R-:W-:Y:S02]  /*2240*/  @!P1 LEA.HI.X R9, R12, R9, R13, 0x1, P6 ;  /* 0x000000090c099211 */ /* 0x000fe400030f0c0d */
[----:B------:R-:W-:Y:S01]  /*2250*/  @!P5 IADD3 R11, PT, PT, R11, R31, RZ ;  /* 0x0000001f0b0bd210 */ /* 0x000fe20007ffe0ff */
[----:B------:R-:W0:Y:S01]  /*2260*/  @!P3 LDC.64 R12, c[0x0][0x3e0] ;  /* 0x0000f800ff0cbb82 */ /* 0x000e220000000a00 */
[C---:B------:R-:W-:Y:S01]  /*2270*/  @!P5 LEA R6, P2, R10.reuse, R6, 0x1 ;  /* 0x000000060a06d211 */ /* 0x040fe200078408ff */
[----:B-1----:R-:W-:Y:S01]  /*2280*/  @!P4 IMAD R16, R27, R4, RZ ;  /* 0x000000041b10c224 */ /* 0x002fe200078e02ff */
[----:B------:R-:W4:Y:S02]  /*2290*/  @!P1 LDG.E R50, desc[UR14][R8.64] ;  /* 0x0000000e08329981 */ /* 0x000f24000c1e1900 */
[----:B------:R-:W-:Y:S02]  /*22a0*/  @!P5 LEA.HI.X R7, R10, R7, R11, 0x1, P2 ;  /* 0x000000070a07d211 */ /* 0x000fe400010f0c0b */
[----:B------:R-:W-:-:S02]  /*22b0*/  @!P4 MOV R10, R24 ;  /* 0x00000018000ac202 */ /* 0x000fc40000000f00 */
[----:B------:R-:W-:Y:S01]  /*22c0*/  @!P4 MOV R11, R19 ;  /* 0x00000013000bc202 */ /* 0x000fe20000000f00 */
[C---:B------:R-:W-:Y:S01]  /*22d0*/  @!P4 IMAD R17, R23.reuse, R5, R16 ;  /* 0x000000051711c224 */ /* 0x040fe200078e0210 */
[----:B------:R-:W4:Y:S01]  /*22e0*/  @!P5 LDG.E R48, desc[UR14][R6.64] ;  /* 0x0000000e0630d981 */ /* 0x000f22000c1e1900 */
[----:B------:R-:W-:Y:S02]  /*22f0*/  @!P4 IMAD.WIDE.U32 R10, R23, R4, R10 ;  /* 0x00000004170ac225 */ /* 0x000fe400078e000a */
[----:B------:R-:W1:Y:S03]  /*2300*/  @!P3 LDC.64 R4, c[0x0][0x390] ;  /* 0x0000e400ff04bb82 */ /* 0x000e660000000a00 */
[----:B------:R-:W-:Y:S02]  /*2310*/  @!P4 IADD3 R11, PT, PT, R11, R17, RZ ;  /* 0x000000110b0bc210 */ /* 0x000fe40007ffe0ff */
[----:B---3--:R-:W-:-:S04]  /*2320*/  @!P4 LEA R2, P1, R10, R2, 0x1 ;  /* 0x000000020a02c211 */ /* 0x008fc800078208ff */
[----:B------:R-:W-:Y:S01]  /*2330*/  @!P4 LEA.HI.X R3, R10, R3, R11, 0x1, P1 ;  /* 0x000000030a03c211 */ /* 0x000fe200008f0c0b */
[----:B0-----:R-:W-:-:S04]  /*2340*/  @!P3 IMAD R21, R21, R12, RZ ;  /* 0x0000000c1515b224 */ /* 0x001fc800078e02ff */
[----:B------:R0:W3:Y:S01]  /*2350*/  @!P4 LDG.E R46, desc[UR14][R2.64] ;  /* 0x0000000e022ec981 */ /* 0x0000e2000c1e1900 */
[----:B------:R-:W-:Y:S01]  /*2360*/  @!P3 IMAD R21, R0, R13, R21 ;  /* 0x0000000d0015b224 */ /* 0x000fe200078e0215 */
[----:B0-----:R-:W-:Y:S02]  /*2370*/  @!P3 MOV R2, R24 ;  /* 0x000000180002b202 */ /* 0x001fe40000000f00 */
[----:B------:R-:W-:-:S03]  /*2380*/  @!P3 MOV R3, R19 ;  /* 0x000000130003b202 */ /* 0x000fc60000000f00 */
[----:B------:R-:W-:-:S05]  /*2390*/  @!P3 IMAD.WIDE.U32 R12, R0, R12, R2 ;  /* 0x0000000c000cb225 */ /* 0x000fca00078e0002 */
[----:B------:R-:W-:Y:S02]  /*23a0*/  @!P3 IADD3 R0, PT, PT, R13, R21, RZ ;  /* 0x000000150d00b210 */ /* 0x000fe40007ffe0ff */
[----:B-1----:R-:W-:-:S04]  /*23b0*/  @!P3 LEA R4, P1, R12, R4, 0x1 ;  /* 0x000000040c04b211 */ /* 0x002fc800078208ff */
[----:B------:R-:W-:Y:S01]  /*23c0*/  @!P3 LEA.HI.X R5, R12, R5, R0, 0x1, P1 ;  /* 0x000000050c05b211 */ /* 0x000fe200008f0c00 */
[----:B------:R-:W-:-:S06]  /*23d0*/  HFMA2 R0, -RZ, RZ, 0, 0 ;  /* 0x00000000ff007431 */ /* 0x000fcc00000001ff */
[----:B------:R0:W3:Y:S01]  /*23e0*/  @!P3 LDG.E R0, desc[UR14][R4.64] ;  /* 0x0000000e0400b981 */ /* 0x0000e2000c1e1900 */
[C---:B------:R-:W-:Y:S02]  /*23f0*/  PRMT R41, R44.reuse, 0x7632, R41 ;  /* 0x000076322c297816 */ /* 0x040fe40000000029 */
[----:B------:R-:W-:Y:S02]  /*2400*/  PRMT R40, R47, 0x7632, R40 ;  /* 0x000076322f287816 */ /* 0x000fe40000000028 */
[----:B------:R-:W-:Y:S02]  /*2410*/  SHF.L.U32 R41, R41, 0x10, RZ ;  /* 0x0000001029297819 */ /* 0x000fe400000006ff */
[----:B------:R-:W-:Y:S02]  /*2420*/  SHF.L.U32 R44, R44, 0x10, RZ ;  /* 0x000000102c2c7819 */ /* 0x000fe400000006ff */
[----:B------:R-:W-:Y:S01]  /*2430*/  SHF.L.U32 R40, R40, 0x10, RZ ;  /* 0x0000001028287819 */ /* 0x000fe200000006ff */
[----:B------:R-:W-:Y:S01]  /*2440*/  FMUL.FTZ R3, R41, R41 ;  /* 0x0000002929037220 */ /* 0x000fe20000410000 */
[----:B------:R-:W-:-:S02]  /*2450*/  PRMT R39, R49, 0x7632, R39 ;  /* 0x0000763231277816 */ /* 0x000fc40000000027 */
[----:B------:R-:W-:Y:S01]  /*2460*/  SHF.L.U32 R47, R47, 0x10, RZ ;  /* 0x000000102f2f7819 */ /* 0x000fe200000006ff */
[----:B0-----:R-:W-:Y:S01]  /*2470*/  FMUL.FTZ R4, R40, R40 ;  /* 0x0000002828047220 */ /* 0x001fe20000410000 */
[----:B------:R-:W-:Y:S01]  /*2480*/  FFMA.FTZ R3, R44, R44, R3 ;  /* 0x0000002c2c037223 */ /* 0x000fe20000010003 */
[----:B------:R-:W-:Y:S02]  /*2490*/  SHF.L.U32 R39, R39, 0x10, RZ ;  /* 0x0000001027277819 */ /* 0x000fe400000006ff */
[----:B------:R-:W-:Y:S01]  /*24a0*/  PRMT R38, R51, 0x7632, R38 ;  /* 0x0000763233267816 */ /* 0x000fe20000000026 */
[----:B------:R-:W-:Y:S01]  /*24b0*/  FFMA.FTZ R4, R47, R47, R4 ;  /* 0x0000002f2f047223 */ /* 0x000fe20000010004 */
[----:B------:R-:W-:Y:S01]  /*24c0*/  SHF.L.U32 R49, R49, 0x10, RZ ;  /* 0x0000001031317819 */ /* 0x000fe200000006ff */
[----:B------:R-:W-:Y:S01]  /*24d0*/  FADD.FTZ R3, RZ, R3 ;  /* 0x00000003ff037221 */ /* 0x000fe20000010000 */
[----:B------:R-:W-:Y:S01]  /*24e0*/  SHF.L.U32 R38, R38, 0x10, RZ ;  /* 0x0000001026267819 */ /* 0x000fe200000006ff */
[----:B------:R-:W-:Y:S01]  /*24f0*/  FMUL.FTZ R6, R39, R39 ;  /* 0x0000002727067220 */ /* 0x000fe20000410000 */
[----:B------:R-:W-:Y:S01]  /*2500*/  PRMT R37, R52, 0x7632, R37 ;  /* 0x0000763234257816 */ /* 0x000fe20000000025 */
[----:B------:R-:W-:Y:S01]  /*2510*/  FADD.FTZ R2, R44, R41 ;  /* 0x000000292c027221 */ /* 0x000fe20000010000 */
[----:B------:R-:W-:Y:S01]  /*2520*/  FADD.FTZ R3, R3, R4 ;  /* 0x0000000403037221 */ /* 0x000fe20000010000 */
[----:B------:R-:W-:Y:S01]  /*2530*/  SHF.L.U32 R51, R51, 0x10, RZ ;  /* 0x0000001033337819 */ /* 0x000fe200000006ff */
[----:B------:R-:W-:Y:S01]  /*2540*/  FFMA.FTZ R6, R49, R49, R6 ;  /* 0x0000003131067223 */ /* 0x000fe20000010006 */
[----:B------:R-:W-:Y:S01]  /*2550*/  FMUL.FTZ R4, R38, R38 ;  /* 0x0000002626047220 */ /* 0x000fe20000410000 */
[----:B------:R-:W-:Y:S01]  /*2560*/  SHF.L.U32 R37, R37, 0x10, RZ ;  /* 0x0000001025257819 */ /* 0x000fe200000006ff */
[----:B------:R-:W-:Y:S01]  /*2570*/  FADD.FTZ R5, R47, R40 ;  /* 0x000000282f057221 */ /* 0x000fe20000010000 */
[----:B------:R-:W-:Y:S01]  /*2580*/  FADD.FTZ R2, RZ, R2 ;  /* 0x00000002ff027221 */ /* 0x000fe20000010000 */
[----:B------:R-:W-:Y:S01]  /*2590*/  FADD.FTZ R3, R3, R6 ;  /* 0x0000000603037221 */ /* 0x000fe20000010000 */
[----:B------:R-:W-:Y:S01]  /*25a0*/  SHF.L.U32 R52, R52, 0x10, RZ ;  /* 0x0000001034347819 */ /* 0x000fe200000006ff */
[----:B------:R-:W-:Y:S01]  /*25b0*/  FFMA.FTZ R4, R51, R51, R4 ;  /* 0x0000003333047223 */ /* 0x000fe20000010004 */
[----:B------:R-:W-:Y:S01]  /*25c0*/  FADD.FTZ R2, R2, R5 ;  /* 0x0000000502027221 */ /* 0x000fe20000010000 */
[----:B------:R-:W-:Y:S01]  /*25d0*/  PRMT R36, R55, 0x7632, R36 ;  /* 0x0000763237247816 */ /* 0x000fe20000000024 */
[----:B------:R-:W-:Y:S01]  /*25e0*/  FMUL.FTZ R7, R37, R37 ;  /* 0x0000002525077220 */ /* 0x000fe20000410000 */
[----:B------:R-:W-:Y:S01]  /*25f0*/  FADD.FTZ R5, R49, R39 ;  /* 0x0000002731057221 */ /* 0x000fe20000010000 */
[----:B------:R-:W-:Y:S01]  /*2600*/  FADD.FTZ R3, R3, R4 ;  /* 0x0000000403037221 */ /* 0x000fe20000010000 */
[----:B------:R-:W-:Y:S01]  /*2610*/  SHF.L.U32 R36, R36, 0x10, RZ ;  /* 0x0000001024247819 */ /* 0x000fe200000006ff */
[----:B------:R-:W-:Y:S01]  /*2620*/  FFMA.FTZ R4, R52, R52, R7 ;  /* 0x0000003434047223 */ /* 0x000fe20000010007 */
[----:B------:R-:W-:Y:S01]  /*2630*/  PRMT R35, R57, 0x7632, R35 ;  /* 0x0000763239237816 */ /* 0x000fe20000000023 */
[----:B------:R-:W-:Y:S01]  /*2640*/  FADD.FTZ R2, R2, R5 ;  /* 0x0000000502027221 */ /* 0x000fe20000010000 */
[----:B------:R-:W-:Y:S01]  /*2650*/  FADD.FTZ R5, R51, R38 ;  /* 0x0000002633057221 */ /* 0x000fe20000010000 */
[----:B------:R-:W-:Y:S01]  /*2660*/  SHF.L.U32 R55, R55, 0x10, RZ ;  /* 0x0000001037377819 */ /* 0x000fe200000006ff */
[----:B------:R-:W-:Y:S01]  /*2670*/  FADD.FTZ R3, R3, R4 ;  /* 0x0000000403037221 */ /* 0x000fe20000010000 */
        /* <DEDUP_REMOVED lines=8> */
[----:B------:R-:W-:-:S02]  /*2700*/  SHF.L.U32 R34, R34, 0x10, RZ ;  /* 0x0000001022227819 */ /* 0x000fc400000006ff */
[----:B------:R-:W-:Y:S01]  /*2710*/  PRMT R33, R61, 0x7632, R33 ;  /* 0x000076323d217816 */ /* 0x000fe20000000021 */
[----:B------:R-:W-:Y:S01]  /*2720*/  FADD.FTZ R2, R2, R5 ;  /* 0x0000000502027221 */ /* 0x000fe20000010000 */
[----:B------:R-:W-:Y:S01]  /*2730*/  FADD.FTZ R5, R55, R36 ;  /* 0x0000002437057221 */ /* 0x000fe20000010000 */
[----:B------:R-:W-:Y:S01]  /*2740*/  FADD.FTZ R3, R3, R4 ;  /* 0x0000000403037221 */ /* 0x000fe20000010000 */
[----:B------:R-:W-:Y:S01]  /*2750*/  FFMA.FTZ R6, R57, R57, R6 ;  /* 0x0000003939067223 */ /* 0x000fe20000010006 */
[----:B------:R-:W-:Y:S01]  /*2760*/  SHF.L.U32 R59, R59, 0x10, RZ ;  /* 0x000000103b3b7819 */ /* 0x000fe200000006ff */
[----:B------:R-:W-:Y:S01]  /*2770*/  FMUL.FTZ R4, R34, R34 ;  /* 0x0000002222047220 */ /* 0x000fe20000410000 */
[----:B------:R-:W-:Y:S02]  /*2780*/  SHF.L.U32 R33, R33, 0x10, RZ ;  /* 0x0000001021217819 */ /* 0x000fe400000006ff */
[----:B------:R-:W-:Y:S01]  /*2790*/  PRMT R32, R63, 0x7632, R32 ;  /* 0x000076323f207816 */ /* 0x000fe20000000020 */
[----:B------:R-:W-:Y:S01]  /*27a0*/  FADD.FTZ R2, R2, R5 ;  /* 0x0000000502027221 */ /* 0x000fe20000010000 */
        /* <DEDUP_REMOVED lines=17> */
[----:B------:R-:W-:Y:S01]  /*28c0*/  SHF.L.U32 R65, R65, 0x10, RZ ;  /* 0x0000001041417819 */ /* 0x000fe200000006ff */
[----:B------:R-:W-:Y:S01]  /*28d0*/  FADD.FTZ R5, R61, R33 ;  /* 0x000000213d057221 */ /* 0x000fe20000010000 */
[----:B------:R-:W-:Y:S01]  /*28e0*/  SHF.L.U32 R30, R30, 0x10, RZ ;  /* 0x000000101e1e7819 */ /* 0x000fe200000006ff */
[----:B------:R-:W-:Y:S01]  /*28f0*/  FFMA.FTZ R4, R63, R63, R4 ;  /* 0x0000003f3f047223 */ /* 0x000fe20000010004 */
[----:B------:R-:W-:Y:S01]  /*2900*/  FMUL.FTZ R6, R31, R31 ;  /* 0x0000001f1f067220 */ /* 0x000fe20000410000 */
[----:B------:R-:W-:Y:S01]  /*2910*/  PRMT R29, R64, 0x7632, R29 ;  /* 0x00007632401d7816 */ /* 0x000fe2000000001d */
[----:B------:R-:W-:Y:S01]  /*2920*/  FADD.FTZ R2, R2, R5 ;  /* 0x0000000502027221 */ /* 0x000fe20000010000 */
[----:B------:R-:W-:Y:S01]  /*2930*/  SHF.L.U32 R66, R66, 0x10, RZ ;  /* 0x0000001042427819 */ /* 0x000fe200000006ff */
[----:B------:R-:W-:Y:S01]  /*2940*/  FADD.FTZ R3, R3, R4 ;  /* 0x0000000403037221 */ /* 0x000fe20000010000 */
[----:B------:R-:W-:Y:S01]  /*2950*/  FFMA.FTZ R6, R65, R65, R6 ;  /* 0x0000004141067223 */ /* 0x000fe20000010006 */
[----:B------:R-:W-:Y:S01]  /*2960*/  FMUL.FTZ R7, R30, R30 ;  /* 0x0000001e1e077220 */ /* 0x000fe20000410000 */
[----:B------:R-:W-:Y:S01]  /*2970*/  SHF.L.U32 R29, R29, 0x10, RZ ;  /* 0x000000101d1d7819 */ /* 0x000fe200000006ff */
[----:B------:R-:W-:Y:S01]  /*2980*/  FADD.FTZ R5, R63, R32 ;  /* 0x000000203f057221 */ /* 0x000fe20000010000 */
[----:B------:R-:W-:Y:S01]  /*2990*/  PRMT R28, R68, 0x7632, R28 ;  /* 0x00007632441c7816 */ /* 0x000fe2000000001c */
[----:B------:R-:W-:Y:S01]  /*29a0*/  FADD.FTZ R3, R3, R6 ;  /* 0x0000000603037221 */ /* 0x000fe20000010000 */
[----:B------:R-:W-:Y:S01]  /*29b0*/  SHF.L.U32 R64, R64, 0x10, RZ ;  /* 0x0000001040407819 */ /* 0x000fe200000006ff */
[----:B------:R-:W-:Y:S01]  /*29c0*/  FFMA.FTZ R4, R66, R66, R7 ;  /* 0x0000004242047223 */ /* 0x000fe20000010007 */
[----:B------:R-:W-:Y:S01]  /*29d0*/  FADD.FTZ R2, R2, R5 ;  /* 0x0000000502027221 */ /* 0x000fe20000010000 */
[----:B------:R-:W-:Y:S01]  /*29e0*/  FMUL.FTZ R7, R29, R29 ;  /* 0x0000001d1d077220 */ /* 0x000fe20000410000 */
[----:B------:R-:W-:Y:S01]  /*29f0*/  SHF.L.U32 R28, R28, 0x10, RZ ;  /* 0x000000101c1c7819 */ /* 0x000fe200000006ff */
[----:B------:R-:W-:Y:S01]  /*2a00*/  FADD.FTZ R5, R65, R31 ;  /* 0x0000001f41057221 */ /* 0x000fe20000010000 */
[----:B------:R-:W-:Y:S01]  /*2a10*/  PRMT R27, R72, 0x7632, R27 ;  /* 0x00007632481b7816 */ /* 0x000fe2000000001b */
[----:B------:R-:W-:Y:S01]  /*2a20*/  FADD.FTZ R3, R3, R4 ;  /* 0x0000000403037221 */ /* 0x000fe20000010000 */
[----:B------:R-:W-:Y:S01]  /*2a30*/  FFMA.FTZ R4, R64, R64, R7 ;  /* 0x0000004040047223 */ /* 0x000fe20000010007 */
[----:B------:R-:W-:Y:S01]  /*2a40*/  SHF.L.U32 R68, R68, 0x10, RZ ;  /* 0x0000001044447819 */ /* 0x000fe200000006ff */
[----:B------:R-:W-:Y:S01]  /*2a50*/  FADD.FTZ R2, R2, R5 ;  /* 0x0000000502027221 */ /* 0x000fe20000010000 */
[----:B------:R-:W-:Y:S01]  /*2a60*/  FMUL.FTZ R7, R28, R28 ;  /* 0x0000001c1c077220 */ /* 0x000fe20000410000 */
[----:B------:R-:W-:Y:S01]  /*2a70*/  SHF.L.U32 R27, R27, 0x10, RZ ;  /* 0x000000101b1b7819 */ /* 0x000fe200000006ff */
[----:B------:R-:W-:Y:S01]  /*2a80*/  FADD.FTZ R5, R66, R30 ;  /* 0x0000001e42057221 */ /* 0x000fe20000010000 */
        /* <DEDUP_REMOVED lines=10> */
[----:B------:R-:W-:Y:S01]  /*2b30*/  FADD.FTZ R2, R2, R5 ;  /* 0x0000000502027221 */ /* 0x000fe20000010000 */
[----:B------:R-:W-:Y:S01]  /*2b40*/  PRMT R17, R76, 0x7632, R17 ;  /* 0x000076324c117816 */ /* 0x000fe20000000011 */
[----:B------:R-:W-:Y:S01]  /*2b50*/  FADD.FTZ R5, R68, R28 ;  /* 0x0000001c44057221 */ /* 0x000fe20000010000 */
[----:B------:R-:W-:Y:S01]  /*2b60*/  SHF.L.U32 R75, R75, 0x10, RZ ;  /* 0x000000104b4b7819 */ /* 0x000fe200000006ff */
[----:B------:R-:W-:Y:S01]  /*2b70*/  FADD.FTZ R3, R3, R4 ;  /* 0x0000000403037221 */ /* 0x000fe20000010000 */
[----:B------:R-:W-:Y:S01]  /*2b80*/  FMUL.FTZ R4, R26, R26 ;  /* 0x0000001a1a047220 */ /* 0x000fe20000410000 */
[----:B------:R-:W-:Y:S01]  /*2b90*/  SHF.L.U32 R17, R17, 0x10, RZ ;  /* 0x0000001011117819 */ /* 0x000fe200000006ff */
[----:B------:R-:W-:Y:S01]  /*2ba0*/  FADD.FTZ R2, R2, R5 ;  /* 0x0000000502027221 */ /* 0x000fe20000010000 */
[----:B--2---:R-:W-:Y:S01]  /*2bb0*/  PRMT R16, R74, 0x7632, R16 ;  /* 0x000076324a107816 */ /* 0x004fe20000000010 */
[----:B------:R-:W-:Y:S01]  /*2bc0*/  FADD.FTZ R5, R72, R27 ;  /* 0x0000001b48057221 */ /* 0x000fe20000010000 */
[----:B------:R-:W-:Y:S01]  /*2bd0*/  SHF.L.U32 R76, R76, 0x10, RZ ;  /* 0x000000104c4c7819 */ /* 0x000fe200000006ff */
[----:B------:R-:W-:Y:S01]  /*2be0*/  FFMA.FTZ R4, R75, R75, R4 ;  /* 0x0000004b4b047223 */ /* 0x000fe20000010004 */
[----:B------:R-:W-:Y:S01]  /*2bf0*/  FMUL.FTZ R7, R17, R17 ;  /* 0x0000001111077220 */ /* 0x000fe20000410000 */
[----:B------:R-:W-:Y:S01]  /*2c00*/  SHF.L.U32 R16, R16, 0x10, RZ ;  /* 0x0000001010107819 */ /* 0x000fe200000006ff */
[----:B------:R-:W-:Y:S01]  /*2c10*/  FADD.FTZ R2, R2, R5 ;  /* 0x0000000502027221 */ /* 0x000fe20000010000 */
[----:B------:R-:W-:Y:S01]  /*2c20*/  PRMT R15, R73, 0x7632, R15 ;  /* 0x00007632490f7816 */ /* 0x000fe2000000000f */
[----:B------:R-:W-:Y:S01]  /*2c30*/  FADD.FTZ R5, R75, R26 ;  /* 0x0000001a4b057221 */ /* 0x000fe20000010000 */
[----:B------:R-:W-:Y:S01]  /*2c40*/  FADD.FTZ R3, R3, R4 ;  /* 0x0000000403037221 */ /* 0x000fe20000010000 */
[----:B------:R-:W-:Y:S01]  /*2c50*/  FFMA.FTZ R4, R76, R76, R7 ;  /* 0x0000004c4c047223 */ /* 0x000fe20000010007 */
[----:B------:R-:W-:Y:S01]  /*2c60*/  SHF.L.U32 R74, R74, 0x10, RZ ;  /* 0x000000104a4a7819 */ /* 0x000fe200000006ff */
[----:B------:R-:W-:Y:S01]  /*2c70*/  FMUL.FTZ R7, R16, R16 ;  /* 0x0000001010077220 */ /* 0x000fe20000410000 */
[----:B------:R-:W-:Y:S01]  /*2c80*/  SHF.L.U32 R15, R15, 0x10, RZ ;  /* 0x000000100f0f7819 */ /* 0x000fe200000006ff */
[----:B------:R-:W-:Y:S01]  /*2c90*/  FADD.FTZ R2, R2, R5 ;  /* 0x0000000502027221 */ /* 0x000fe20000010000 */
[----:B------:R-:W-:Y:S01]  /*2ca0*/  PRMT R14, R71, 0x7632, R14 ;  /* 0x00007632470e7816 */ /* 0x000fe2000000000e */
[----:B------:R-:W-:Y:S01]  /*2cb0*/  FADD.FTZ R5, R76, R17 ;  /* 0x000000114c057221 */ /* 0x000fe20000010000 */
[----:B------:R-:W-:Y:S01]  /*2cc0*/  FADD.FTZ R3, R3, R4 ;  /* 0x0000000403037221 */ /* 0x000fe20000010000 */
[----:B------:R-:W-:Y:S01]  /*2cd0*/  SHF.L.U32 R73, R73, 0x10, RZ ;  /* 0x0000001049497819 */ /* 0x000fe200000006ff */
[----:B------:R-:W-:Y:S01]  /*2ce0*/  FFMA.FTZ R4, R74, R74, R7 ;  /* 0x0000004a4a047223 */ /* 0x000fe20000010007 */
[----:B------:R-:W-:Y:S01]  /*2cf0*/  SHF.L.U32 R14, R14, 0x10, RZ ;  /* 0x000000100e0e7819 */ /* 0x000fe200000006ff */
[----:B------:R-:W-:Y:S01]  /*2d00*/  FMUL.FTZ R6, R15, R15 ;  /* 0x0000000f0f067220 */ /* 0x000fe20000410000 */
[----:B------:R-:W-:Y:S01]  /*2d10*/  PRMT R13, R70, 0x7632, R13 ;  /* 0x00007632460d7816 */ /* 0x000fe2000000000d */
[----:B------:R-:W-:Y:S01]  /*2d20*/  FADD.FTZ R2, R2, R5 ;  /* 0x0000000502027221 */ /* 0x000fe20000010000 */
[----:B------:R-:W-:Y:S01]  /*2d30*/  FADD.FTZ R5, R74, R16 ;  /* 0x000000104a057221 */ /* 0x000fe20000010000 */
[----:B------:R-:W-:Y:S01]  /*2d40*/  FADD.FTZ R3, R3, R4 ;  /* 0x0000000403037221 */ /* 0x000fe20000010000 */
[----:B------:R-:W-:Y:S01]  /*2d50*/  SHF.L.U32 R71, R71, 0x10, RZ ;  /* 0x0000001047477819 */ /* 0x000fe200000006ff */
[----:B------:R-:W-:Y:S01]  /*2d60*/  FFMA.FTZ R6, R73, R73, R6 ;  /* 0x0000004949067223 */ /* 0x000fe20000010006 */
[----:B------:R-:W-:Y:S01]  /*2d70*/  FMUL.FTZ R4, R14, R14 ;  /* 0x0000000e0e047220 */ /* 0x000fe20000410000 */
[----:B------:R-:W-:Y:S01]  /*2d80*/  SHF.L.U32 R13, R13, 0x10, RZ ;  /* 0x000000100d0d7819 */ /* 0x000fe200000006ff */
[----:B------:R-:W-:Y:S01]  /*2d90*/  FADD.FTZ R2, R2, R5 ;  /* 0x0000000502027221 */ /* 0x000fe20000010000 */
[----:B------:R-:W-:Y:S01]  /*2da0*/  FADD.FTZ R5, R73, R15 ;  /* 0x0000000f49057221 */ /* 0x000fe20000010000 */
[----:B------:R-:W-:Y:S01]  /*2db0*/  FADD.FTZ R3, R3, R6 ;  /* 0x0000000603037221 */ /* 0x000fe20000010000 */
[----:B------:R-:W-:Y:S01]  /*2dc0*/  SHF.L.U32 R70, R70, 0x10, RZ ;  /* 0x0000001046467819 */ /* 0x000fe200000006ff */
[----:B------:R-:W-:Y:S01]  /*2dd0*/  FFMA.FTZ R4, R71, R71, R4 ;  /* 0x0000004747047223 */ /* 0x000fe20000010004 */
[----:B------:R-:W-:Y:S01]  /*2de0*/  PRMT R12, R69, 0x7632, R12 ;  /* 0x00007632450c7816 */ /* 0x000fe2000000000c */
[----:B------:R-:W-:Y:S01]  /*2df0*/  FMUL.FTZ R7, R13, R13 ;  /* 0x0000000d0d077220 */ /* 0x000fe20000410000 */
[----:B------:R-:W-:Y:S01]  /*2e00*/  FADD.FTZ R2, R2, R5 ;  /* 0x0000000502027221 */ /* 0x000fe20000010000 */
[----:B------:R-:W-:Y:S01]  /*2e10*/  FADD.FTZ R5, R71, R14 ;  /* 0x0000000e47057221 */ /* 0x000fe20000010000 */
[----:B------:R-:W-:Y:S01]  /*2e20*/  FADD.FTZ R3, R3, R4 ;  /* 0x0000000403037221 */ /* 0x000fe20000010000 */
[----:B------:R-:W-:Y:S01]  /*2e30*/  SHF.L.U32 R12, R12, 0x10, RZ ;  /* 0x000000100c0c7819 */ /* 0x000fe200000006ff */
[----:B------:R-:W-:Y:S01]  /*2e40*/  FFMA.FTZ R4, R70, R70, R7 ;  /* 0x0000004646047223 */ /* 0x000fe20000010007 */
[----:B------:R-:W-:Y:S01]  /*2e50*/  FADD.FTZ R2, R2, R5 ;  /* 0x0000000502027221 */ /* 0x000fe20000010000 */
[----:B------:R-:W-:Y:S01]  /*2e60*/  FADD.FTZ R5, R70, R13 ;  /* 0x0000000d46057221 */ /* 0x000fe20000010000 */
[----:B------:R-:W-:Y:S01]  /*2e70*/  SHF.L.U32 R69, R69, 0x10, RZ ;  /* 0x0000001045457819 */ /* 0x000fe200000006ff */
[----:B------:R-:W-:Y:S01]  /*2e80*/  FADD.FTZ R3, R3, R4 ;  /* 0x0000000403037221 */ /* 0x000fe20000010000 */
[----:B------:R-:W-:Y:S01]  /*2e90*/  FMUL.FTZ R4, R12, R12 ;  /* 0x0000000c0c047220 */ /* 0x000fe20000410000 */
[C---:B-----5:R-:W-:Y:S01]  /*2ea0*/  PRMT R11, R67.reuse, 0x7632, R11 ;  /* 0x00007632430b7816 */ /* 0x060fe2000000000b */
[----:B------:R-:W-:Y:S01]  /*2eb0*/  FADD.FTZ R2, R2, R5 ;  /* 0x0000000502027221 */ /* 0x000fe20000010000 */
[----:B------:R-:W-:Y:S01]  /*2ec0*/  SHF.L.U32 R67, R67, 0x10, RZ ;  /* 0x0000001043437819 */ /* 0x000fe200000006ff */
[C---:B------:R-:W-:Y:S01]  /*2ed0*/  FADD.FTZ R5, R69.reuse, R12 ;  /* 0x0000000c45057221 */ /* 0x040fe20000010000 */
[----:B------:R-:W-:Y:S01]  /*2ee0*/  FFMA.FTZ R4, R69, R69, R4 ;  /* 0x0000004545047223 */ /* 0x000fe20000010004 */
[----:B------:R-:W-:-:S02]  /*2ef0*/  SHF.L.U32 R11, R11, 0x10, RZ ;  /* 0x000000100b0b7819 */ /* 0x000fc400000006ff */
[----:B------:R-:W-:Y:S01]  /*2f00*/  PRMT R10, R62, 0x7632, R10 ;  /* 0x000076323e0a7816 */ /* 0x000fe2000000000a */
[----:B------:R-:W-:Y:S01]  /*2f10*/  FADD.FTZ R2, R2, R5 ;  /* 0x0000000502027221 */ /* 0x000fe20000010000 */
[----:B------:R-:W-:Y:S01]  /*2f20*/  FADD.FTZ R3, R3, R4 ;  /* 0x0000000403037221 */ /* 0x000fe20000010000 */
[----:B------:R-:W-:Y:S01]  /*2f30*/  FADD.FTZ R5, R67, R11 ;  /* 0x0000000b43057221 */ /* 0x000fe20000010000 */
[----:B------:R-:W-:Y:S01]  /*2f40*/  FMUL.FTZ R4, R11, R11 ;  /* 0x0000000b0b047220 */ /* 0x000fe20000410000 */
[----:B------:R-:W-:Y:S02]  /*2f50*/  SHF.L.U32 R10, R10, 0x10, RZ ;  /* 0x000000100a0a7819 */ /* 0x000fe400000006ff */
[----:B------:R-:W-:Y:S01]  /*2f60*/  PRMT R9, R60, 0x7632, R9 ;  /* 0x000076323c097816 */ /* 0x000fe20000000009 */
[----:B------:R-:W-:Y:S01]  /*2f70*/  FADD.FTZ R2, R2, R5 ;  /* 0x0000000502027221 */ /* 0x000fe20000010000 */
[----:B------:R-:W-:Y:S01]  /*2f80*/  FFMA.FTZ R4, R67, R67, R4 ;  /* 0x0000004343047223 */ /* 0x000fe20000010004 */
[----:B------:R-:W-:Y:S01]  /*2f90*/  SHF.L.U32 R62, R62, 0x10, RZ ;  /* 0x000000103e3e7819 */ /* 0x000fe200000006ff */
[----:B------:R-:W-:Y:S01]  /*2fa0*/  FMUL.FTZ R5, R10, R10 ;  /* 0x0000000a0a057220 */ /* 0x000fe20000410000 */
[----:B------:R-:W-:-:S02]  /*2fb0*/  SHF.L.U32 R9, R9, 0x10, RZ ;  /* 0x0000001009097819 */ /* 0x000fc400000006ff */
[----:B------:R-:W-:Y:S01]  /*2fc0*/  PRMT R8, R58, 0x7632, R8 ;  /* 0x000076323a087816 */ /* 0x000fe20000000008 */
[----:B------:R-:W-:Y:S01]  /*2fd0*/  FADD.FTZ R3, R3, R4 ;  /* 0x0000000403037221 */ /* 0x000fe20000010000 */
[----:B------:R-:W-:Y:S01]  /*2fe0*/  SHF.L.U32 R60, R60, 0x10, RZ ;  /* 0x000000103c3c7819 */ /* 0x000fe200000006ff */
[----:B------:R-:W-:Y:S01]  /*2ff0*/  FFMA.FTZ R4, R62, R62, R5 ;  /* 0x0000003e3e047223 */ /* 0x000fe20000010005 */
[----:B------:R-:W-:Y:S01]  /*3000*/  FMUL.FTZ R5, R9, R9 ;  /* 0x0000000909057220 */ /* 0x000fe20000410000 */
[----:B------:R-:W-:Y:S02]  /*3010*/  SHF.L.U32 R8, R8, 0x10, RZ ;  /* 0x0000001008087819 */ /* 0x000fe400000006ff */
[----:B------:R-:W-:Y:S01]  /*3020*/  FADD.FTZ R3, R3, R4 ;  /* 0x0000000403037221 */ /* 0x000fe20000010000 */
[----:B------:R-:W-:Y:S01]  /*3030*/  FFMA.FTZ R4, R60, R60, R5 ;  /* 0x0000003c3c047223 */ /* 0x000fe20000010005 */
[----:B------:R-:W-:Y:S01]  /*3040*/  SHF.L.U32 R58, R58, 0x10, RZ ;  /* 0x000000103a3a7819 */ /* 0x000fe200000006ff */
[----:B------:R-:W-:Y:S01]  /*3050*/  FMUL.FTZ R5, R8, R8 ;  /* 0x0000000808057220 */ /* 0x000fe20000410000 */
[----:B------:R-:W-:Y:S01]  /*3060*/  PRMT R7, R56, 0x7632, R7 ;  /* 0x0000763238077816 */ /* 0x000fe20000000007 */
[----:B------:R-:W-:-:S02]  /*3070*/  FADD.FTZ R4, R3, R4 ;  /* 0x0000000403047221 */ /* 0x000fc40000010000 */
[----:B------:R-:W-:Y:S01]  /*3080*/  FFMA.FTZ R5, R58, R58, R5 ;  /* 0x0000003a3a057223 */ /* 0x000fe20000010005 */
[----:B------:R-:W-:Y:S01]  /*3090*/  SHF.L.U32 R7, R7, 0x10, RZ ;  /* 0x0000001007077819 */ /* 0x000fe200000006ff */
[----:B------:R-:W-:Y:S01]  /*30a0*/  FADD.FTZ R3, R62, R10 ;  /* 0x0000000a3e037221 */ /* 0x000fe20000010000 */
[----:B------:R-:W-:Y:S01]  /*30b0*/  SHF.L.U32 R56, R56, 0x10, RZ ;  /* 0x0000001038387819 */ /* 0x000fe200000006ff */
[----:B------:R-:W-:Y:S01]  /*30c0*/  FADD.FTZ R4, R4, R5 ;  /* 0x0000000504047221 */ /* 0x000fe20000010000 */
[----:B----4-:R-:W-:Y:S01]  /*30d0*/  PRMT R6, R54, 0x7632, R6 ;  /* 0x0000763236067816 */ /* 0x010fe20000000006 */
[----:B------:R-:W-:Y:S01]  /*30e0*/  FMUL.FTZ R21, R7, R7 ;  /* 0x0000000707157220 */ /* 0x000fe20000410000 */
[----:B------:R-:W-:Y:S02]  /*30f0*/  FADD.FTZ R2, R2, R3 ;  /* 0x0000000302027221 */ /* 0x000fe40000010000 */
[----:B------:R-:W-:Y:S01]  /*3100*/  SHF.L.U32 R6, R6, 0x10, RZ ;  /* 0x0000001006067819 */ /* 0x000fe200000006ff */
[----:B------:R-:W-:Y:S01]  /*3110*/  FFMA.FTZ R21, R56, R56, R21 ;  /* 0x0000003838157223 */ /* 0x000fe20000010015 */
[----:B------:R-:W-:Y:S01]  /*3120*/  FADD.FTZ R3, R60, R9 ;  /* 0x000000093c037221 */ /* 0x000fe20000010000 */
[----:B------:R-:W-:-:S02]  /*3130*/  SHF.L.U32 R54, R54, 0x10, RZ ;  /* 0x0000001036367819 */ /* 0x000fc400000006ff */
[----:B------:R-:W-:-:S04]  /*3140*/  PRMT R5, R50, 0x7632, R5 ;  /* 0x0000763232057816 */ /* 0x000fc80000000005 */
[----:B------:R-:W-:Y:S01]  /*3150*/  SHF.L.U32 R5, R5, 0x10, RZ ;  /* 0x0000001005057819 */ /* 0x000fe200000006ff */
[----:B------:R-:W-:Y:S01]  /*3160*/  FMUL.FTZ R23, R6, R6 ;  /* 0x0000000606177220 */ /* 0x000fe20000410000 */
[----:B------:R-:W-:Y:S01]  /*3170*/  FADD.FTZ R4, R4, R21 ;  /* 0x0000001504047221 */ /* 0x000fe20000010000 */
[----:B------:R-:W-:Y:S01]  /*3180*/  SHF.L.U32 R50, R50, 0x10, RZ ;  /* 0x0000001032327819 */ /* 0x000fe200000006ff */
[----:B------:R-:W-:Y:S01]  /*3190*/  FADD.FTZ R2, R2, R3 ;  /* 0x0000000302027221 */ /* 0x000fe20000010000 */
[----:B------:R-:W-:Y:S01]  /*31a0*/  FMUL.FTZ R21, R5, R5 ;  /* 0x0000000505157220 */ /* 0x000fe20000410000 */
[----:B------:R-:W-:Y:S01]  /*31b0*/  FADD.FTZ R3, R58, R8 ;  /* 0x000000083a037221 */ /* 0x000fe20000010000 */
[----:B------:R-:W-:Y:S02]  /*31c0*/  FFMA.FTZ R23, R54, R54, R23 ;  /* 0x0000003636177223 */ /* 0x000fe40000010017 */
[----:B------:R-:W-:Y:S01]  /*31d0*/  FFMA.FTZ R20, R50, R50, R21 ;  /* 0x0000003232147223 */ /* 0x000fe20000010015 */
[----:B------:R-:W-:Y:S01]  /*31e0*/  FADD.FTZ R2, R2, R3 ;  /* 0x0000000302027221 */ /* 0x000fe20000010000 */
[----:B------:R-:W-:Y:S01]  /*31f0*/  FADD.FTZ R21, R56, R7 ;  /* 0x0000000738157221 */ /* 0x000fe20000010000 */
[----:B------:R-:W-:Y:S01]  /*3200*/  FADD.FTZ R23, R4, R23 ;  /* 0x0000001704177221 */ /* 0x000fe20000010000 */
[----:B------:R-:W-:-:S02]  /*3210*/  PRMT R4, R48, 0x7632, R4 ;  /* 0x0000763230047816 */ /* 0x000fc40000000004 */
[----:B------:R-:W-:Y:S01]  /*3220*/  FADD.FTZ R2, R2, R21 ;  /* 0x0000001502027221 */ /* 0x000fe20000010000 */
[----:B------:R-:W-:Y:S01]  /*3230*/  FADD.FTZ R21, R54, R6 ;  /* 0x0000000636157221 */ /* 0x000fe20000010000 */
[----:B------:R-:W-:Y:S02]  /*3240*/  SHF.L.U32 R4, R4, 0x10, RZ ;  /* 0x0000001004047819 */ /* 0x000fe400000006ff */
[----:B------:R-:W-:Y:S01]  /*3250*/  SHF.L.U32 R48, R48, 0x10, RZ ;  /* 0x0000001030307819 */ /* 0x000fe200000006ff */
[----:B------:R-:W-:Y:S01]  /*3260*/  FADD.FTZ R2, R2, R21 ;  /* 0x0000001502027221 */ /* 0x000fe20000010000 */
[----:B---3--:R-:W-:Y:S01]  /*3270*/  PRMT R3, R46, 0x7632, R3 ;  /* 0x000076322e037816 */ /* 0x008fe20000000003 */
[----:B------:R-:W-:Y:S01]  /*3280*/  FADD.FTZ R21, R50, R5 ;  /* 0x0000000532157221 */ /* 0x000fe20000010000 */
[----:B------:R-:W-:Y:S02]  /*3290*/  FMUL.FTZ R43, R4, R4 ;  /* 0x00000004042b7220 */ /* 0x000fe40000410000 */
[----:B------:R-:W-:Y:S01]  /*32a0*/  SHF.L.U32 R3, R3, 0x10, RZ ;  /* 0x0000001003037819 */ /* 0x000fe200000006ff */
[----:B------:R-:W-:Y:S01]  /*32b0*/  FADD.FTZ R2, R2, R21 ;  /* 0x0000001502027221 */ /* 0x000fe20000010000 */
[----:B------:R-:W-:Y:S01]  /*32c0*/  FADD.FTZ R20, R23, R20 ;  /* 0x0000001417147221 */ /* 0x000fe20000010000 */
[----:B------:R-:W-:Y:S01]  /*32d0*/  SHF.L.U32 R46, R46, 0x10, RZ ;  /* 0x000000102e2e7819 */ /* 0x000fe200000006ff */
[C---:B------:R-:W-:Y:S01]  /*32e0*/  FADD.FTZ R21, R48.reuse, R4 ;  /* 0x0000000430157221 */ /* 0x040fe20000010000 */
[----:B------:R-:W-:Y:S01]  /*32f0*/  FFMA.FTZ R43, R48, R48, R43 ;  /* 0x00000030302b7223 */ /* 0x000fe2000001002b */
[----:B------:R-:W-:Y:S01]  /*3300*/  FMUL.FTZ R23, R3, R3 ;  /* 0x0000000303177220 */ /* 0x000fe20000410000 */
[----:B------:R-:W0:Y:S01]  /*3310*/  S2R R45, SR_LANEID ;  /* 0x00000000002d7919 */ /* 0x000e220000000000 */
[----:B------:R-:W-:Y:S01]  /*3320*/  FADD.FTZ R21, R2, R21 ;  /* 0x0000001502157221 */ /* 0x000fe20000010000 */
[----:B------:R-:W-:Y:S01]  /*3330*/  FADD.FTZ R20, R20, R43 ;  /* 0x0000002b14147221 */ /* 0x000fe20000010000 */
[----:B------:R-:W-:-:S04]  /*3340*/  FFMA.FTZ R23, R46, R46, R23 ;  /* 0x0000002e2e177223 */ /* 0x000fc80000010017 */
[----:B------:R-:W-:Y:S01]  /*3350*/  FADD.FTZ R20, R20, R23 ;  /* 0x0000001714147221 */ /* 0x000fe20000010000 */
[----:B------:R-:W-:-:S04]  /*3360*/  PRMT R22, R0, 0x7632, R22 ;  /* 0x0000763200167816 */ /* 0x000fc80000000016 */
[----:B------:R-:W-:Y:S01]  /*3370*/  SHF.L.U32 R2, R22, 0x10, RZ ;  /* 0x0000001016027819 */ /* 0x000fe200000006ff */
[----:B------:R-:W-:Y:S01]  /*3380*/  FADD.FTZ R22, R46, R3 ;  /* 0x000000032e167221 */ /* 0x000fe20000010000 */
[----:B------:R-:W-:-:S03]  /*3390*/  SHF.L.U32 R0, R0, 0x10, RZ ;  /* 0x0000001000007819 */ /* 0x000fc600000006ff */
[----:B------:R-:W-:Y:S01]  /*33a0*/  FMUL.FTZ R23, R2, R2 ;  /* 0x0000000202177220 */ /* 0x000fe20000410000 */
[----:B------:R-:W-:Y:S01]  /*33b0*/  FADD.FTZ R21, R21, R22 ;  /* 0x0000001615157221 */ /* 0x000fe20000010000 */
[C---:B------:R-:W-:Y:S02]  /*33c0*/  FADD.FTZ R22, R0.reuse, R2 ;  /* 0x0000000200167221 */ /* 0x040fe40000010000 */
[----:B------:R-:W-:Y:S02]  /*33d0*/  FFMA.FTZ R23, R0, R0, R23 ;  /* 0x0000000000177223 */ /* 0x000fe40000010017 */
[----:B------:R-:W-:Y:S02]  /*33e0*/  FADD.FTZ R21, R21, R22 ;  /* 0x0000001615157221 */ /* 0x000fe40000010000 */
[----:B------:R-:W-:-:S03]  /*33f0*/  FADD.FTZ R20, R20, R23 ;  /* 0x0000001714147221 */ /* 0x000fc60000010000 */
[----:B------:R-:W1:Y:S04]  /*3400*/  SHFL.DOWN PT, R22, R21, 0x1, 0x1f ;  /* 0x08201f0015167f89 */ /* 0x000e6800000e0000 */
[----:B------:R-:W2:Y:S01]  /*3410*/  SHFL.DOWN PT, R23, R20, 0x1, 0x1f ;  /* 0x08201f0014177f89 */ /* 0x000ea200000e0000 */
[----:B0-----:R-:W-:-:S13]  /*3420*/  ISETP.GT.AND P1, PT, R45, 0x1e, PT ;  /* 0x0000001e2d00780c */ /* 0x001fda0003f24270 */
[----:B-1----:R-:W-:Y:S01]  /*3430*/  @!P1 FADD.FTZ R21, R21, R22 ;  /* 0x0000001615159221 */ /* 0x002fe20000010000 */
[----:B--2---:R-:W-:-:S04]  /*3440*/  @!P1 FADD.FTZ R20, R20, R23 ;  /* 0x0000001714149221 */ /* 0x004fc80000010000 */
        /* <DEDUP_REMOVED lines=23> */
[----:B01----:R-:W-:-:S12]  /*35c0*/  FADD.FTZ R42, R53, R77 ;  /* 0x0000004d352a7221 */ /* 0x003fd80000010000 */
[----:B------:R-:W0:Y:S01]  /*35d0*/  @!P1 S2R R20, SR_TID.X ;  /* 0x0000000000149919 */ /* 0x000e220000002100 */
[----:B------:R-:W-:Y:S01]  /*35e0*/  @!P1 MOV R21, 0x400 ;  /* 0x0000040000159802 */ /* 0x000fe20000000f00 */
[----:B------:R-:W1:Y:S01]  /*35f0*/  @!P1 S2R R43, SR_CgaCtaId ;  /* 0x00000000002b9919 */ /* 0x000e620000008800 */
[----:B0-----:R-:W-:Y:S02]  /*3600*/  @!P1 SHF.R.U32.HI R20, RZ, 0x2, R20 ;  /* 0x00000002ff149819 */ /* 0x001fe40000011614 */
[----:B-1----:R-:W-:Y:S01]  /*3610*/  @!P1 LEA R21, R43, R21, 0x18 ;  /* 0x000000152b159211 */ /* 0x002fe200078ec0ff */
[----:B--2---:R-:W-:Y:S01]  /*3620*/  FADD.FTZ R43, R23, R22 ;  /* 0x00000016172b7221 */ /* 0x004fe20000010000 */
[----:B------:R-:W-:-:S04]  /*3630*/  @!P1 LOP3.LUT R20, R20, 0xf8, RZ, 0xc0, !PT ;  /* 0x000000f814149812 */ /* 0x000fc800078ec0ff */
[----:B------:R-:W-:-:S05]  /*3640*/  @!P1 IADD3 R20, PT, PT, R20, R21, RZ ;  /* 0x0000001514149210 */ /* 0x000fca0007ffe0ff */
[----:B------:R3:W-:Y:S02]  /*3650*/  @!P1 STS.64 [R20+0x18], R42 ;  /* 0x0000182a14009388 */ /* 0x0007e40000000a00 */
.L_x_2016:
[----:B------:R-:W-:Y:S05]  /*3660*/  BSYNC.RECONVERGENT B0 ;  /* 0x0000000000007941 */ /* 0x000fea0003800200 */
.L_x_2015:
[----:B------:R-:W4:Y:S01]  /*3670*/  S2R R45, SR_TID.X ;  /* 0x00000000002d7919 */ /* 0x000f220000002100 */
[----:B------:R-:W-:Y:S01]  /*3680*/  BSSY.RECONVERGENT B0, `(.L_x_2017) ;  /* 0x0000039000007945 */ /* 0x000fe20003800200 */
[----:B------:R-:W-:Y:S01]  /*3690*/  BAR.SYNC.DEFER_BLOCKING 0x0 ;  /* 0x0000000000007b1d */ /* 0x000fe20000010000 */
[----:B----4-:R-:W-:-:S13]  /*36a0*/  ISETP.NE.AND P1, PT, R45, RZ, PT ;  /* 0x000000ff2d00720c */ /* 0x010fda0003f25270 */
[----:B------:R-:W-:Y:S05]  /*36b0*/  @P1 BRA `(.L_x_2018) ;  /* 0x0000000000d41947 */ /* 0x000fea0003800000 */
[----:B------:R-:W4:Y:S01]  /*36c0*/  S2UR UR7, SR_CgaCtaId ;  /* 0x00000000000779c3 */ /* 0x000f220000008800 */
[----:B------:R-:W-:Y:S02]  /*36d0*/  UMOV UR5, 0x400 ;  /* 0x0000040000057882 */ /* 0x000fe40000000000 */
[----:B----4-:R-:W-:-:S09]  /*36e0*/  ULEA UR5, UR7, UR5, 0x18 ;  /* 0x0000000507057291 */ /* 0x010fd2000f8ec0ff */
[----:B--23--:R-:W2:Y:S02]  /*36f0*/  LDS.128 R20, [UR5+0x20] ;  /* 0x00002005ff147984 */ /* 0x00cea40008000c00 */
[----:B--2---:R-:W-:Y:S01]  /*3700*/  FADD.FTZ R53, R42, R20 ;  /* 0x000000142a357221 */ /* 0x004fe20000010000 */
[----:B------:R-:W-:-:S03]  /*3710*/  FADD.FTZ R20, R43, R21 ;  /* 0x000000152b147221 */ /* 0x000fc60000010000 */
[----:B------:R-:W-:Y:S01]  /*3720*/  FADD.FTZ R53, R53, R22 ;  /* 0x0000001635357221 */ /* 0x000fe20000010000 */
[----:B0-----:R-:W-:Y:S02]  /*3730*/  FADD.FTZ R42, R20, R23 ;  /* 0x00000017142a7221 */ /* 0x001fe40000010000 */
        /* <DEDUP_REMOVED lines=45> */
.L_x_2018:
[----:B------:R-:W-:Y:S05]  /*3a10*/  BSYNC.RECONVERGENT B0 ;  /* 0x0000000000007941 */ /* 0x000fea0003800200 */
.L_x_2017:
[----:B------:R-:W4:Y:S02]  /*3a20*/  LDCU UR5, c[0x0][0x370] ;  /* 0x00006e00ff0577ac */ /* 0x000f240008000800 */
[----:B----4-:R-:W-:-:S09]  /*3a30*/  UISETP.GE.U32.AND UP0, UPT, UR5, 0x2, UPT ;  /* 0x000000020500788c */ /* 0x010fd2000bf06070 */
[----:B------:R-:W-:Y:S05]  /*3a40*/  BRA.U !UP0, `(.L_x_2019) ;  /* 0x0000001508a47547 */ /* 0x000fea000b800000 */
[----:B------:R-:W-:Y:S05]  /*3a50*/  @P1 BRA `(.L_x_2020) ;  /* 0x0000000000a81947 */ /* 0x000fea0003800000 */
[----:B------:R-:W4:Y:S01]  /*3a60*/  LDCU UR5, c[0x0][0x374] ;  /* 0x00006e80ff0577ac */ /* 0x000f220008000800 */
[----:B---3--:R-:W3:Y:S01]  /*3a70*/  LDC.64 R20, c[0x0][0x3b8] ;  /* 0x0000ee00ff147b82 */ /* 0x008ee20000000a00 */
[----:B--2---:R-:W-:Y:S01]  /*3a80*/  MOV R22, UR4 ;  /* 0x0000000400167c02 */ /* 0x004fe20008000f00 */
[----:B-1----:R-:W1:Y:S01]  /*3a90*/  S2R R77, SR_CTAID.X ;  /* 0x00000000004d7919 */ /* 0x002e620000002500 */
[----:B------:R-:W2:Y:S02]  /*3aa0*/  LDCU UR7, c[0x0][0x370] ;  /* 0x00006e00ff0777ac */ /* 0x000ea40008000800 */
[----:B------:R-:W-:-:S05]  /*3ab0*/  LOP3.LUT R22, R22, 0x1, RZ, 0xc0, !PT ;  /* 0x0000000116167812 */ /* 0x000fca00078ec0ff */
[----:B----4-:R-:W-:-:S04]  /*3ac0*/  IMAD R23, R22, UR5, RZ ;  /* 0x0000000516177c24 */ /* 0x010fc8000f8e02ff */
[----:B--2---:R-:W-:-:S05]  /*3ad0*/  IMAD R53, R23, UR7, RZ ;  /* 0x0000000717357c24 */ /* 0x004fca000f8e02ff */
[----:B------:R-:W-:-:S05]  /*3ae0*/  SHF.L.U32 R53, R53, 0x1, RZ ;  /* 0x0000000135357819 */ /* 0x000fca00000006ff */
[----:B---3--:R-:W-:Y:S02]  /*3af0*/  IMAD.WIDE R20, R53, 0x4, R20 ;  /* 0x0000000435147825 */ /* 0x008fe400078e0214 */
[----:B------:R-:W1:Y:S02]  /*3b00*/  S2R R53, SR_CTAID.Y ;  /* 0x0000000000357919 */ /* 0x000e640000002600 */
[----:B-1----:R-:W-:Y:S01]  /*3b10*/  IMAD R77, R77, UR5, R53 ;  /* 0x000000054d4d7c24 */ /* 0x002fe2000f8e0235 */
[----:B------:R-:W-:-:S03]  /*3b20*/  ULOP3.LUT UP0, UR5, UR4, 0x2, URZ, 0xc0, !UPT ;  /* 0x0000000204057892 */ /* 0x000fc6000f80c0ff */
[----:B------:R-:W-:Y:S01]  /*3b30*/  IMAD.WIDE.U32 R20, R77, 0x8, R20 ;  /* 0x000000084d147825 */ /* 0x000fe200078e0014 */
[----:B------:R-:W-:Y:S01]  /*3b40*/  UIADD3 UR5, UPT, UPT, -UR5, 0x1, URZ ;  /* 0x0000000105057890 */ /* 0x000fe2000fffe1ff */
[----:B------:R-:W-:-:S03]  /*3b50*/  IADD3 R77, PT, PT, R23, R53, RZ ;  /* 0x00000035174d7210 */ /* 0x000fc60007ffe0ff */
[----:B------:R1:W-:Y:S02]  /*3b60*/  STG.E.64 desc[UR14][R20.64], R42 ;  /* 0x0000002a14007986 */ /* 0x0003e4000c101b0e */
[----:B------:R-:W-:Y:S01]  /*3b70*/  MOV R23, UR5 ;  /* 0x0000000500177c02 */ /* 0x000fe20008000f00 */
[----:B-1----:R-:W1:Y:S02]  /*3b80*/  LDC.64 R20, c[0x0][0x3b0] ;  /* 0x0000ec00ff147b82 */ /* 0x002e640000000a00 */
[----:B-1----:R-:W-:Y:S01]  /*3b90*/  IMAD.WIDE.U32 R20, R77, 0x4, R20 ;  /* 0x000000044d147825 */ /* 0x002fe200078e0014 */
[----:B------:R-:W-:Y:S06]  /*3ba0*/  MEMBAR.ALL.GPU ;  /* 0x0000000000007992 */ /* 0x000fec000000a000 */
[----:B------:R-:W-:-:S00]  /*3bb0*/  ERRBAR ;  /* 0x00000000000079ab */ /* 0x000fc00000000000 */
[----:B------:R-:W-:Y:S06]  /*3bc0*/  CGAERRBAR ;  /* 0x00000000000075ab */ /* 0x000fec0000000000 */
[----:B------:R4:W-:Y:S01]  /*3bd0*/  REDG.E.ADD.S32.STRONG.GPU desc[UR14][R20.64], R23 ;  /* 0x000000171400798e */ /* 0x0009e2000c12e30e */
[----:B------:R-:W-:-:S04]  /*3be0*/  USEL UR5, UR7, URZ, !UP0 ;  /* 0x000000ff07057287 */ /* 0x000fc8000c000000 */
[----:B------:R-:W-:-:S09]  /*3bf0*/  UISETP.NE.AND UP0, UPT, UR5, -0x1, UPT ;  /* 0xffffffff0500788c */ /* 0x000fd2000bf05270 */
[----:B----4-:R-:W-:Y:S05]  /*3c00*/  BRA.U !UP0, `(.L_x_2020) ;  /* 0x00000001083c7547 */ /* 0x010fea000b800000 */
[----:B------:R-:W-:-:S04]  /*3c10*/  MOV R20, UR4 ;  /* 0x0000000400147c02 */ /* 0x000fc80008000f00 */
[----:B------:R-:W-:-:S13]  /*3c20*/  LOP3.LUT P2, RZ, R20, 0x2, RZ, 0xc0, !PT ;  /* 0x0000000214ff7812 */ /* 0x000fda000784c0ff */
.L_x_2021:
[----:B-----5:R1:W-:Y:S01]  /*3c30*/  STL.64 [R1], R2 ;  /* 0x0000000201007387 */ /* 0x0203e20000100a00 */
[----:B------:R-:W-:Y:S05]  /*3c40*/  YIELD ;  /* 0x0000000000007946 */ /* 0x000fea0003800000 */
[----:B------:R-:W2:Y:S01]  /*3c50*/  LDCU UR5, c[0x0][0x374] ;  /* 0x00006e80ff0577ac */ /* 0x000ea20008000800 */
[----:B-1----:R-:W1:Y:S01]  /*3c60*/  LDC.64 R2, c[0x0][0x3b0] ;  /* 0x0000ec00ff027b82 */ /* 0x002e620000000a00 */
[----:B--2---:R-:W-:-:S04]  /*3c70*/  IMAD R20, R22, UR5, R53 ;  /* 0x0000000516147c24 */ /* 0x004fc8000f8e0235 */
[----:B-1----:R-:W-:Y:S02]  /*3c80*/  IMAD.WIDE.U32 R20, R20, 0x4, R2 ;  /* 0x0000000414147825 */ /* 0x002fe400078e0002 */
[----:B------:R4:W5:Y:S04]  /*3c90*/  LDL.LU.64 R2, [R1] ;  /* 0x0000000001027983 */ /* 0x0009680000300a00 */
[----:B------:R-:W2:Y:S04]  /*3ca0*/  LDG.E.STRONG.GPU R20, desc[UR14][R20.64] ;  /* 0x0000000e14147981 */ /* 0x000ea8000c1ef900 */
[----:B--2---:R-:W-:Y:S01]  /*3cb0*/  CCTL.IVALL ;  /* 0x00000000ff00798f */ /* 0x004fe20002000000 */
[----:B------:R-:W1:Y:S02]  /*3cc0*/  LDC R23, c[0x0][0x370] ;  /* 0x0000dc00ff177b82 */ /* 0x000e640000000800 */
[----:B-1----:R-:W-:-:S04]  /*3cd0*/  SEL R23, R23, RZ, !P2 ;  /* 0x000000ff17177207 */ /* 0x002fc80005000000 */
[----:B------:R-:W-:-:S13]  /*3ce0*/  ISETP.NE.AND P1, PT, R20, R23, PT ;  /* 0x000000171400720c */ /* 0x000fda0003f25270 */
[----:B----4-:R-:W-:Y:S05]  /*3cf0*/  @P1 BRA `(.L_x_2021) ;  /* 0xfffffffc00cc1947 */ /* 0x010fea000383ffff */
.L_x_2020:
[----:B---3--:R-:W3:Y:S01]  /*3d00*/  LDC R20, c[0x0][0x370] ;  /* 0x0000dc00ff147b82 */ /* 0x008ee20000000800 */
[----:B------:R-:W-:Y:S05]  /*3d10*/  WARPSYNC.ALL ;  /* 0x0000000000007948 */ /* 0x000fea0003800000 */
[----:B---3--:R-:W-:Y:S02]  /*3d20*/  ISETP.GE.U32.AND P1, PT, R20, 0x8, PT ;  /* 0x000000081400780c */ /* 0x008fe40003f26070 */
[----:B------:R-:W-:Y:S06]  /*3d30*/  BAR.SYNC.DEFER_BLOCKING 0x0 ;  /* 0x0000000000007b1d */ /* 0x000fec0000010000 */
[----:B------:R-:W-:-:S05]  /*3d40*/  UMOV UR5, URZ ;  /* 0x000000ff00057c82 */ /* 0x000fca0008000000 */
[----:B------:R-:W-:Y:S05]  /*3d50*/  @!P1 BRA `(.L_x_2022) ;  /* 0x0000000800949947 */ /* 0x000fea0003800000 */
[----:B------:R-:W3:Y:S01]  /*3d60*/  S2UR UR7, SR_CTAID.Y ;  /* 0x00000000000779c3 */ /* 0x000ee20000002600 */
[----:B------:R-:W3:Y:S01]  /*3d70*/  LDCU UR8, c[0x0][0x374] ;  /* 0x00006e80ff0877ac */ /* 0x000ee20008000800 */
[----:B------:R-:W-:-:S06]  /*3d80*/  UMOV UR5, URZ ;  /* 0x000000ff00057c82 */ /* 0x000fcc0008000000 */
[----:B------:R-:W4:Y:S01]  /*3d90*/  S2UR UR9, SR_CTAID.X ;  /* 0x00000000000979c3 */ /* 0x000f220000002500 */
[----:B---3--:R-:W-:Y:S02]  /*3da0*/  ULEA UR13, UR8, UR7, 0x1 ;  /* 0x00000007080d7291 */ /* 0x008fe4000f8e08ff */
[----:B------:R-:W-:Y:S02]  /*3db0*/  ULEA UR16, UR8, UR7, 0x2 ;  /* 0x0000000708107291 */ /* 0x000fe4000f8e10ff */
[----:B------:R-:W-:Y:S02]  /*3dc0*/  UIMAD UR17, UR8, 0x6, UR7 ;  /* 0x00000006081178a4 */ /* 0x000fe4000f8e0207 */
[----:B------:R-:W-:Y:S02]  /*3dd0*/  UIMAD UR18, UR8, 0x5, UR7 ;  /* 0x00000005081278a4 */ /* 0x000fe4000f8e0207 */
[----:B------:R-:W-:Y:S02]  /*3de0*/  UIMAD UR19, UR8, 0x3, UR7 ;  /* 0x00000003081378a4 */ /* 0x000fe4000f8e0207 */
[----:B------:R-:W-:-:S02]  /*3df0*/  UIMAD UR20, UR8, 0x7, UR7 ;  /* 0x00000007081478a4 */ /* 0x000fc4000f8e0207 */
[----:B------:R-:W-:Y:S02]  /*3e00*/  UIADD3 UR8, UPT, UPT, UR7, UR8, URZ ;  /* 0x0000000807087290 */ /* 0x000fe4000fffe0ff */
[----:B----4-:R-:W-:-:S12]  /*3e10*/  UIADD3 UR9, UPT, UPT, -UR9, URZ, URZ ;  /* 0x000000ff09097290 */ /* 0x010fd8000fffe1ff */
.L_x_2023:
[----:B------:R-:W-:-:S04]  /*3e20*/  ISETP.NE.AND P1, PT, RZ, UR9, PT ;  /* 0x00000009ff007c0c */ /* 0x000fc8000bf25270 */
[----:B------:R-:W-:Y:S02]  /*3e30*/  ISETP.NE.OR P1, PT, R45, RZ, !P1 ;  /* 0x000000ff2d00720c */ /* 0x000fe40004f25670 */
[----:B------:R-:W-:-:S11]  /*3e40*/  MOV R45, UR4 ;  /* 0x00000004002d7c02 */ /* 0x000fd60008000f00 */
[----:B--2---:R-:W2:Y:S01]  /*3e50*/  @!P1 LDC R22, c[0x0][0x374] ;  /* 0x0000dd00ff169b82 */ /* 0x004ea20000000800 */
[----:B------:R-:W-:-:S07]  /*3e60*/  @!P1 LOP3.LUT R45, R45, 0x1, RZ, 0xc0, !PT ;  /* 0x000000012d2d9812 */ /* 0x000fce00078ec0ff */
[----:B------:R-:W3:Y:S08]  /*3e70*/  @!P1 LDC R23, c[0x0][0x370] ;  /* 0x0000dc00ff179b82 */ /* 0x000ef00000000800 */
[----:B------:R-:W4:Y:S01]  /*3e80*/  @!P1 LDC.64 R20, c[0x0][0x3b8] ;  /* 0x0000ee00ff149b82 */ /* 0x000f220000000a00 */
[----:B--2---:R-:W-:-:S04]  /*3e90*/  @!P1 IMAD R22, R45, R22, RZ ;  /* 0x000000162d169224 */ /* 0x004fc800078e02ff */
[----:B---3--:R-:W-:-:S05]  /*3ea0*/  @!P1 IMAD R22, R22, R23, RZ ;  /* 0x0000001716169224 */ /* 0x008fca00078e02ff */
[----:B------:R-:W-:-:S05]  /*3eb0*/  @!P1 SHF.L.U32 R23, R22, 0x1, RZ ;  /* 0x0000000116179819 */ /* 0x000fca00000006ff */
[----:B----4-:R-:W-:Y:S01]  /*3ec0*/  @!P1 IMAD.WIDE R20, R23, 0x4, R20 ;  /* 0x0000000417149825 */ /* 0x010fe200078e0214 */
[----:B------:R-:W-:-:S05]  /*3ed0*/  MOV R23, UR7 ;  /* 0x0000000700177c02 */ /* 0x000fca0008000f00 */
[----:B------:R-:W-:-:S05]  /*3ee0*/  @!P1 IMAD.WIDE.U32 R20, R23, 0x8, R20 ;  /* 0x0000000817149825 */ /* 0x000fca00078e0014 */
[----:B------:R2:W0:Y:S01]  /*3ef0*/  @!P1 LDG.E.64 R22, desc[UR14][R20.64] ;  /* 0x0000000e14169981 */ /* 0x000422000c1e1b00 */
[----:B------:R-:W-:Y:S01]  /*3f00*/  UIADD3 UR10, UPT, UPT, UR5, 0x1, URZ ;  /* 0x00000001050a7890 */ /* 0x000fe2000fffe0ff */
[----:B------:R-:W3:Y:S01]  /*3f10*/  S2R R45, SR_TID.X ;  /* 0x00000000002d7919 */ /* 0x000ee20000002100 */
[----:B--2---:R-:W2:Y:S04]  /*3f20*/  S2R R20, SR_CTAID.X ;  /* 0x0000000000147919 */ /* 0x004ea80000002500 */
[----:B--2---:R-:W-:-:S04]  /*3f30*/  ISETP.NE.AND P2, PT, R20, UR10, PT ;  /* 0x0000000a14007c0c */ /* 0x004fc8000bf45270 */
[----:B---3--:R-:W-:-:S13]  /*3f40*/  ISETP.NE.OR P2, PT, R45, RZ, !P2 ;  /* 0x000000ff2d00720c */ /* 0x008fda0005745670 */
[----:B------:R-:W2:Y:S08]  /*3f50*/  @!P2 LDC R53, c[0x0][0x374] ;  /* 0x0000dd00ff35ab82 */ /* 0x000eb00000000800 */
[----:B------:R-:W3:Y:S01]  /*3f60*/  @!P2 LDC R21, c[0x0][0x370] ;  /* 0x0000dc00ff15ab82 */ /* 0x000ee20000000800 */
[----:B0-----:R-:W-:Y:S01]  /*3f70*/  @!P1 FADD.FTZ R42, R42, R22 ;  /* 0x000000162a2a9221 */ /* 0x001fe20000010000 */
[----:B------:R-:W-:Y:S01]  /*3f80*/  MOV R22, UR4 ;  /* 0x0000000400167c02 */ /* 0x000fe20008000f00 */
[----:B------:R-:W-:-:S03]  /*3f90*/  @!P1 FADD.FTZ R43, R43, R23 ;  /* 0x000000172b2b9221 */ /* 0x000fc60000010000 */
[----:B------:R-:W-:-:S05]  /*3fa0*/  @!P2 LOP3.LUT R22, R22, 0x1, RZ, 0xc0, !PT ;  /* 0x000000011616a812 */ /* 0x000fca00078ec0ff */
[----:B--2---:R-:W-:-:S04]  /*3fb0*/  @!P2 IMAD R22, R22, R53, RZ ;  /* 0x000000351616a224 */ /* 0x004fc800078e02ff */
[----:B---3--:R-:W-:Y:S02]  /*3fc0*/  @!P2 IMAD R21, R22, R21, RZ ;  /* 0x000000151615a224 */ /* 0x008fe400078e02ff */
[----:B------:R-:W0:Y:S03]  /*3fd0*/  @!P2 LDC.64 R22, c[0x0][0x3b8] ;  /* 0x0000ee00ff16ab82 */ /* 0x000e260000000a00 */
[----:B------:R-:W-:-:S05]  /*3fe0*/  @!P2 SHF.L.U32 R21, R21, 0x1, RZ ;  /* 0x000000011515a819 */ /* 0x000fca00000006ff */
[----:B0-----:R-:W-:Y:S01]  /*3ff0*/  @!P2 IMAD.WIDE R22, R21, 0x4, R22 ;  /* 0x000000041516a825 */ /* 0x001fe200078e0216 */
[----:B------:R-:W-:-:S05]  /*4000*/  MOV R21, UR8 ;  /* 0x0000000800157c02 */ /* 0x000fca0008000f00 */
[----:B------:R-:W-:-:S06]  /*4010*/  @!P2 IMAD.WIDE.U32 R22, R21, 0x8, R22 ;  /* 0x000000081516a825 */ /* 0x000fcc00078e0016 */
[----:B------:R-:W2:Y:S01]  /*4020*/  @!P2 LDG.E.64 R22, desc[UR14][R22.64] ;  /* 0x0000000e1616a981 */ /* 0x000ea2000c1e1b00 */
[----:B------:R-:W-:Y:S01]  /*4030*/  UIADD3 UR10, UPT, UPT, UR5, 0x2, URZ ;  /* 0x00000002050a7890 */ /* 0x000fe2000fffe0ff */
[----:B------:R-:W-:-:S05]  /*4040*/  MOV R53, UR4 ;  /* 0x0000000400357c02 */ /* 0x000fca0008000f00 */
[----:B------:R-:W-:-:S04]  /*4050*/  ISETP.NE.AND P1, PT, R20, UR10, PT ;  /* 0x0000000a14007c0c */ /* 0x000fc8000bf25270 */
[----:B------:R-:W-:-:S13]  /*4060*/  ISETP.NE.OR P1, PT, R45, RZ, !P1 ;  /* 0x000000ff2d00720c */ /* 0x000fda0004f25670 */
[----:B------:R-:W0:Y:S01]  /*4070*/  @!P1 LDC R21, c[0x0][0x374] ;  /* 0x0000dd00ff159b82 */ /* 0x000e220000000800 */
[----:B------:R-:W-:-:S05]  /*4080*/  @!P1 LOP3.LUT R53, R53, 0x1, RZ, 0xc0, !PT ;  /* 0x0000000135359812 */ /* 0x000fca00078ec0ff */
[----:B0-----:R-:W-:Y:S02]  /*4090*/  @!P1 IMAD R21, R53, R21, RZ ;  /* 0x0000001535159224 */ /* 0x001fe400078e02ff */
[----:B------:R-:W0:Y:S02]  /*40a0*/  @!P1 LDC R53, c[0x0][0x370] ;  /* 0x0000dc00ff359b82 */ /* 0x000e240000000800 */
[----:B0-----:R-:W-:-:S05]  /*40b0*/  @!P1 IMAD R21, R21, R53, RZ ;  /* 0x0000003515159224 */ /* 0x001fca00078e02ff */
[----:B------:R-:W-:Y:S01]  /*40c0*/  @!P1 SHF.L.U32 R21, R21, 0x1, RZ ;  /* 0x0000000115159819 */ /* 0x000fe200000006ff */
[----:B--2---:R-:W-:Y:S01]  /*40d0*/  @!P2 FADD.FTZ R42, R42, R22 ;  /* 0x000000162a2aa221 */ /* 0x004fe20000010000 */
[----:B------:R-:W-:Y:S02]  /*40e0*/  @!P2 FADD.FTZ R43, R43, R23 ;  /* 0x000000172b2ba221 */ /* 0x000fe40000010000 */
[----:B------:R-:W0:Y:S02]  /*40f0*/  @!P1 LDC.64 R22, c[0x0][0x3b8] ;  /* 0x0000ee00ff169b82 */ /* 0x000e240000000a00 */
        /* <DEDUP_REMOVED lines=77> */
[----:B------:R-:W-:-:S07]  /*45d0*/  @!P2 LOP3.LUT R21, R21, 0x1, RZ, 0xc0, !PT ;  /* 0x000000011515a812 */ /* 0x000fce00078ec0ff */
[----:B------:R-:W3:Y:S01]  /*45e0*/  @!P2 LDC R53, c[0x0][0x370] ;  /* 0x0000dc00ff35ab82 */ /* 0x000ee20000000800 */
[----:B0-----:R-:W-:-:S04]  /*45f0*/  @!P2 IMAD R20, R21, R20, RZ ;  /* 0x000000141514a224 */ /* 0x001fc800078e02ff */
[----:B---3--:R-:W-:-:S03]  /*4600*/  @!P2 IMAD R53, R20, R53, RZ ;  /* 0x000000351435a224 */ /* 0x008fc600078e02ff */
[----:B------:R-:W0:Y:S02]  /*4610*/  @!P2 LDC.64 R20, c[0x0][0x3b8] ;  /* 0x0000ee00ff14ab82 */ /* 0x000e240000000a00 */
[----:B------:R-:W-:-:S05]  /*4620*/  @!P2 SHF.L.U32 R53, R53, 0x1, RZ ;  /* 0x000000013535a819 */ /* 0x000fca00000006ff */
[----:B0-----:R-:W-:-:S04]  /*4630*/  @!P2 IMAD.WIDE R20, R53, 0x4, R20 ;  /* 0x000000043514a825 */ /* 0x001fc800078e0214 */
[----:B--2---:R-:W-:Y:S01]  /*4640*/  @!P1 FADD.FTZ R43, R43, R23 ;  /* 0x000000172b2b9221 */ /* 0x004fe20000010000 */
[----:B------:R-:W-:Y:S01]  /*4650*/  MOV R23, UR20 ;  /* 0x0000001400177c02 */ /* 0x000fe20008000f00 */
[----:B------:R-:W-:-:S04]  /*4660*/  @!P1 FADD.FTZ R42, R42, R22 ;  /* 0x000000162a2a9221 */ /* 0x000fc80000010000 */
[----:B------:R-:W-:-:S06]  /*4670*/  @!P2 IMAD.WIDE.U32 R20, R23, 0x8, R20 ;  /* 0x000000081714a825 */ /* 0x000fcc00078e0014 */
[----:B------:R-:W2:Y:S01]  /*4680*/  @!P2 LDG.E.64 R20, desc[UR14][R20.64] ;  /* 0x0000000e1414a981 */ /* 0x000ea2000c1e1b00 */
[----:B------:R-:W0:Y:S01]  /*4690*/  LDCU UR11, c[0x0][0x374] ;  /* 0x00006e80ff0b77ac */ /* 0x000e220008000800 */
[----:B------:R-:W3:Y:S01]  /*46a0*/  LDCU UR10, c[0x0][0x370] ;  /* 0x00006e00ff0a77ac */ /* 0x000ee20008000800 */
[----:B------:R-:W-:Y:S02]  /*46b0*/  UIADD3 UR5, UPT, UPT, UR5, 0x8, URZ ;  /* 0x0000000805057890 */ /* 0x000fe4000fffe0ff */
[----:B------:R-:W-:Y:S02]  /*46c0*/  UIADD3 UR9, UPT, UPT, UR9, 0x8, URZ ;  /* 0x0000000809097890 */ /* 0x000fe4000fffe0ff */
[----:B0-----:R-:W-:Y:S02]  /*46d0*/  ULEA UR17, UR11, UR17, 0x3 ;  /* 0x000000110b117291 */ /* 0x001fe4000f8e18ff */
[----:B------:R-:W-:Y:S02]  /*46e0*/  ULEA UR18, UR11, UR18, 0x3 ;  /* 0x000000120b127291 */ /* 0x000fe4000f8e18ff */
[----:B---3--:R-:W-:-:S02]  /*46f0*/  ULOP3.LUT UR10, UR10, 0x7ffffff8, URZ, 0xc0, !UPT ;  /* 0x7ffffff80a0a7892 */ /* 0x008fc4000f8ec0ff */
[----:B------:R-:W-:Y:S02]  /*4700*/  ULEA UR16, UR11, UR16, 0x3 ;  /* 0x000000100b107291 */ /* 0x000fe4000f8e18ff */
[----:B------:R-:W-:Y:S02]  /*4710*/  UISETP.NE.AND UP0, UPT, UR5, UR10, UPT ;  /* 0x0000000a0500728c */ /* 0x000fe4000bf05270 */
[----:B------:R-:W-:Y:S02]  /*4720*/  ULEA UR19, UR11, UR19, 0x3 ;  /* 0x000000130b137291 */ /* 0x000fe4000f8e18ff */
[----:B------:R-:W-:Y:S02]  /*4730*/  ULEA UR13, UR11, UR13, 0x3 ;  /* 0x0000000d0b0d7291 */ /* 0x000fe4000f8e18ff */
[----:B------:R-:W-:Y:S02]  /*4740*/  ULEA UR8, UR11, UR8, 0x3 ;  /* 0x000000080b087291 */ /* 0x000fe4000f8e18ff */
[----:B------:R-:W-:-:S02]  /*4750*/  ULEA UR20, UR11, UR20, 0x3 ;  /* 0x000000140b147291 */ /* 0x000fc4000f8e18ff */
[----:B------:R-:W-:Y:S01]  /*4760*/  ULEA UR7, UR11, UR7, 0x3 ;  /* 0x000000070b077291 */ /* 0x000fe2000f8e18ff */
[----:B--2---:R-:W-:Y:S01]  /*4770*/  @!P2 FADD.FTZ R42, R42, R20 ;  /* 0x000000142a2aa221 */ /* 0x004fe20000010000 */
[----:B------:R-:W-:Y:S01]  /*4780*/  @!P2 FADD.FTZ R43, R43, R21 ;  /* 0x000000152b2ba221 */ /* 0x000fe20000010000 */
[----:B------:R-:W-:Y:S09]  /*4790*/  BRA.U UP0, `(.L_x_2023) ;  /* 0xfffffff500a07547 */ /* 0x000ff2000b83ffff */
[----:B------:R-:W-:-:S05]  /*47a0*/  UMOV UR5, UR10 ;  /* 0x0000000a00057c82 */ /* 0x000fca0008000000 */
.L_x_2022:
[----:B------:R-:W3:Y:S02]  /*47b0*/  LDCU UR7, c[0x0][0x370] ;  /* 0x00006e00ff0777ac */ /* 0x000ee40008000800 */
[----:B---3--:R-:W-:-:S09]  /*47c0*/  ULOP3.LUT UP0, URZ, UR7, 0x7, URZ, 0xc0, !UPT ;  /* 0x0000000707ff7892 */ /* 0x008fd2000f80c0ff */
[----:B------:R-:W-:Y:S05]  /*47d0*/  BRA.U !UP0, `(.L_x_2019) ;  /* 0x0000000908407547 */ /* 0x000fea000b800000 */
[----:B------:R-:W3:Y:S02]  /*47e0*/  LDCU UR7, c[0x0][0x370] ;  /* 0x00006e00ff0777ac */ /* 0x000ee40008000800 */
[----:B---3--:R-:W-:-:S04]  /*47f0*/  ULOP3.LUT UR7, UR7, 0x7, URZ, 0xc0, !UPT ;  /* 0x0000000707077892 */ /* 0x008fc8000f8ec0ff */
[----:B------:R-:W-:-:S04]  /*4800*/  UIADD3 UR7, UPT, UPT, UR7, -0x1, URZ ;  /* 0xffffffff07077890 */ /* 0x000fc8000fffe0ff */
[----:B------:R-:W-:-:S09]  /*4810*/  UISETP.GE.U32.AND UP0, UPT, UR7, 0x3, UPT ;  /* 0x000000030700788c */ /* 0x000fd2000bf06070 */
[----:B------:R-:W-:Y:S05]  /*4820*/  BRA.U !UP0, `(.L_x_2024) ;  /* 0x0000000508247547 */ /* 0x000fea000b800000 */
[----:B--2---:R-:W2:Y:S01]  /*4830*/  S2R R22, SR_CTAID.X ;  /* 0x0000000000167919 */ /* 0x004ea20000002500 */
[----:B------:R-:W-:Y:S02]  /*4840*/  MOV R20, UR4 ;  /* 0x0000000400147c02 */ /* 0x000fe40008000f00 */
[----:B--2---:R-:W-:-:S04]  /*4850*/  ISETP.NE.AND P1, PT, R22, UR5, PT ;  /* 0x0000000516007c0c */ /* 0x004fc8000bf25270 */
[----:B------:R-:W-:-:S13]  /*4860*/  ISETP.NE.OR P1, PT, R45, RZ, !P1 ;  /* 0x000000ff2d00720c */ /* 0x000fda0004f25670 */
[----:B------:R-:W2:Y:S01]  /*4870*/  @!P1 S2R R21, SR_CTAID.Y ;  /* 0x0000000000159919 */ /* 0x000ea20000002600 */
[----:B------:R-:W3:Y:S01]  /*4880*/  @!P1 LDC R23, c[0x0][0x374] ;  /* 0x0000dd00ff179b82 */ /* 0x000ee20000000800 */
[----:B------:R-:W-:-:S07]  /*4890*/  @!P1 LOP3.LUT R20, R20, 0x1, RZ, 0xc0, !PT ;  /* 0x0000000114149812 */ /* 0x000fce00078ec0ff */
[----:B------:R-:W4:Y:S01]  /*48a0*/  @!P1 LDC R53, c[0x0][0x370] ;  /* 0x0000dc00ff359b82 */ /* 0x000f220000000800 */
[----:B---3--:R-:W-:Y:S02]  /*48b0*/  @!P1 IMAD R20, R20, R23, RZ ;  /* 0x0000001714149224 */ /* 0x008fe400078e02ff */
[----:B--2---:R-:W-:Y:S02]  /*48c0*/  @!P1 IMAD R23, R23, UR5, R21 ;  /* 0x0000000517179c24 */ /* 0x004fe4000f8e0215 */
[----:B----4-:R-:W-:-:S03]  /*48d0*/  @!P1 IMAD R53, R20, R53, RZ ;  /* 0x0000003514359224 */ /* 0x010fc600078e02ff */
[----:B------:R-:W2:Y:S02]  /*48e0*/  @!P1 LDC.64 R20, c[0x0][0x3b8] ;  /* 0x0000ee00ff149b82 */ /* 0x000ea40000000a00 */
[----:B------:R-:W-:-:S05]  /*48f0*/  @!P1 SHF.L.U32 R53, R53, 0x1, RZ ;  /* 0x0000000135359819 */ /* 0x000fca00000006ff */
[----:B--2---:R-:W-:-:S04]  /*4900*/  @!P1 IMAD.WIDE R20, R53, 0x4, R20 ;  /* 0x0000000435149825 */ /* 0x004fc800078e0214 */
[----:B------:R-:W-:-:S06]  /*4910*/  @!P1 IMAD.WIDE.U32 R20, R23, 0x8, R20 ;  /* 0x0000000817149825 */ /* 0x000fcc00078e0014 */
[----:B------:R-:W0:Y:S01]  /*4920*/  @!P1 LDG.E.64 R20, desc[UR14][R20.64] ;  /* 0x0000000e14149981 */ /* 0x000e22000c1e1b00 */
[----:B------:R-:W-:-:S06]  /*4930*/  UIADD3 UR7, UPT, UPT, UR5, 0x1, URZ ;  /* 0x0000000105077890 */ /* 0x000fcc000fffe0ff */
[----:B------:R-:W-:-:S04]  /*4940*/  ISETP.NE.AND P2, PT, R22, UR7, PT ;  /* 0x0000000716007c0c */ /* 0x000fc8000bf45270 */
[----:B------:R-:W-:-:S13]  /*4950*/  ISETP.NE.OR P2, PT, R45, RZ, !P2 ;  /* 0x000000ff2d00720c */ /* 0x000fda0005745670 */
[----:B-1----:R-:W1:Y:S01]  /*4960*/  @!P2 S2R R77, SR_CTAID.Y ;  /* 0x00000000004da919 */ /* 0x002e620000002600 */
[----:B------:R-:W2:Y:S02]  /*4970*/  @!P2 LDC R53, c[0x0][0x374] ;  /* 0x0000dd00ff35ab82 */ /* 0x000ea40000000800 */
[----:B--2---:R-:W-:-:S05]  /*4980*/  @!P2 IMAD R23, R53, UR5, R53 ;  /* 0x000000053517ac24 */ /* 0x004fca000f8e0235 */
[----:B-1----:R-:W-:Y:S02]  /*4990*/  @!P2 IADD3 R23, PT, PT, R23, R77, RZ ;  /* 0x0000004d1717a210 */ /* 0x002fe40007ffe0ff */
[----:B------:R-:W-:Y:S01]  /*49a0*/  MOV R77, UR4 ;  /* 0x00000004004d7c02 */ /* 0x000fe20008000f00 */
[----:B0-----:R-:W-:-:S03]  /*49b0*/  @!P1 FADD.FTZ R42, R42, R20 ;  /* 0x000000142a2a9221 */ /* 0x001fc60000010000 */
[----:B------:R-:W-:Y:S01]  /*49c0*/  @!P2 LOP3.LUT R20, R77, 0x1, RZ, 0xc0, !PT ;  /* 0x000000014d14a812 */ /* 0x000fe200078ec0ff */
[----:B------:R-:W-:-:S04]  /*49d0*/  @!P1 FADD.FTZ R43, R43, R21 ;  /* 0x000000152b2b9221 */ /* 0x000fc80000010000 */
[----:B------:R-:W-:Y:S02]  /*49e0*/  @!P2 IMAD R53, R20, R53, RZ ;  /* 0x000000351435a224 */ /* 0x000fe400078e02ff */
[----:B------:R-:W0:Y:S02]  /*49f0*/  @!P2 LDC R20, c[0x0][0x370] ;  /* 0x0000dc00ff14ab82 */ /* 0x000e240000000800 */
[----:B0-----:R-:W-:-:S06]  /*4a00*/  @!P2 IMAD R53, R53, R20, RZ ;  /* 0x000000143535a224 */ /* 0x001fcc00078e02ff */
[----:B------:R-:W0:Y:S01]  /*4a10*/  @!P2 LDC.64 R20, c[0x0][0x3b8] ;  /* 0x0000ee00ff14ab82 */ /* 0x000e220000000a00 */
[----:B------:R-:W-:-:S05]  /*4a20*/  @!P2 SHF.L.U32 R53, R53, 0x1, RZ ;  /* 0x000000013535a819 */ /* 0x000fca00000006ff */
[----:B0-----:R-:W-:-:S04]  /*4a30*/  @!P2 IMAD.WIDE R20, R53, 0x4, R20 ;  /* 0x000000043514a825 */ /* 0x001fc800078e0214 */
[----:B------:R-:W-:-:S06]  /*4a40*/  @!P2 IMAD.WIDE.U32 R20, R23, 0x8, R20 ;  /* 0x000000081714a825 */ /* 0x000fcc00078e0014 */
[----:B------:R-:W2:Y:S01]  /*4a50*/  @!P2 LDG.E.64 R20, desc[UR14][R20.64] ;  /* 0x0000000e1414a981 */ /* 0x000ea2000c1e1b00 */
[----:B------:R-:W-:-:S06]  /*4a60*/  UIADD3 UR7, UPT, UPT, UR5, 0x2, URZ ;  /* 0x0000000205077890 */ /* 0x000fcc000fffe0ff */
[----:B------:R-:W-:-:S04]  /*4a70*/  ISETP.NE.AND P1, PT, R22, UR7, PT ;  /* 0x0000000716007c0c */ /* 0x000fc8000bf25270 */
[----:B------:R-:W-:-:S13]  /*4a80*/  ISETP.NE.OR P1, PT, R45, RZ, !P1 ;  /* 0x000000ff2d00720c */ /* 0x000fda0004f25670 */
[----:B------:R-:W0:Y:S01]  /*4a90*/  @!P1 LDC R53, c[0x0][0x374] ;  /* 0x0000dd00ff359b82 */ /* 0x000e220000000800 */
[----:B------:R-:W-:Y:S01]  /*4aa0*/  @!P1 LOP3.LUT R77, R77, 0x1, RZ, 0xc0, !PT ;  /* 0x000000014d4d9812 */ /* 0x000fe200078ec0ff */
[----:B------:R-:W1:Y:S04]  /*4ab0*/  @!P1 S2R R23, SR_CTAID.Y ;  /* 0x0000000000179919 */ /* 0x000e680000002600 */
[----:B0-----:R-:W-:Y:S02]  /*4ac0*/  @!P1 IMAD R77, R77, R53, RZ ;  /* 0x000000354d4d9224 */ /* 0x001fe400078e02ff */
[----:B-1----:R-:W-:Y:S02]  /*4ad0*/  @!P1 IMAD R23, R53, UR7, R23 ;  /* 0x0000000735179c24 */ /* 0x002fe4000f8e0217 */
[----:B--2---:R-:W-:Y:S01]  /*4ae0*/  @!P2 FADD.FTZ R42, R42, R20 ;  /* 0x000000142a2aa221 */ /* 0x004fe20000010000 */
[----:B------:R-:W-:Y:S01]  /*4af0*/  @!P2 FADD.FTZ R43, R43, R21 ;  /* 0x000000152b2ba221 */ /* 0x000fe20000010000 */
[----:B------:R-:W0:Y:S02]  /*4b00*/  @!P1 LDC R20, c[0x0][0x370] ;  /* 0x0000dc00ff149b82 */ /* 0x000e240000000800 */
[----:B0-----:R-:W-:-:S06]  /*4b10*/  @!P1 IMAD R77, R77, R20, RZ ;  /* 0x000000144d4d9224 */ /* 0x001fcc00078e02ff */
[----:B------:R-:W0:Y:S01]  /*4b20*/  @!P1 LDC.64 R20, c[0x0][0x3b8] ;  /* 0x0000ee00ff149b82 */ /* 0x000e220000000a00 */
[----:B------:R-:W-:-:S05]  /*4b30*/  @!P1 SHF.L.U32 R77, R77, 0x1, RZ ;  /* 0x000000014d4d9819 */ /* 0x000fca00000006ff */
[----:B0-----:R-:W-:-:S04]  /*4b40*/  @!P1 IMAD.WIDE R20, R77, 0x4, R20 ;  /* 0x000000044d149825 */ /* 0x001fc800078e0214 */
[----:B------:R-:W-:-:S06]  /*4b50*/  @!P1 IMAD.WIDE.U32 R20, R23, 0x8, R20 ;  /* 0x0000000817149825 */ /* 0x000fcc00078e0014 */
[----:B------:R-:W2:Y:S01]  /*4b60*/  @!P1 LDG.E.64 R20, desc[UR14][R20.64] ;  /* 0x0000000e14149981 */ /* 0x000ea2000c1e1b00 */
[----:B------:R-:W-:Y:S01]  /*4b70*/  UIADD3 UR7, UPT, UPT, UR5, 0x3, URZ ;  /* 0x0000000305077890 */ /* 0x000fe2000fffe0ff */
[----:B------:R-:W-:-:S05]  /*4b80*/  MOV R77, UR4 ;  /* 0x00000004004d7c02 */ /* 0x000fca0008000f00 */
[----:B------:R-:W-:-:S04]  /*4b90*/  ISETP.NE.AND P2, PT, R22, UR7, PT ;  /* 0x0000000716007c0c */ /* 0x000fc8000bf45270 */
[----:B------:R-:W-:-:S13]  /*4ba0*/  ISETP.NE.OR P2, PT, R45, RZ, !P2 ;  /* 0x000000ff2d00720c */ /* 0x000fda0005745670 */
[----:B------:R-:W0:Y:S01]  /*4bb0*/  @!P2 LDC R53, c[0x0][0x374] ;  /* 0x0000dd00ff35ab82 */ /* 0x000e220000000800 */
[----:B------:R-:W0:Y:S01]  /*4bc0*/  @!P2 S2R R23, SR_CTAID.Y ;  /* 0x000000000017a919 */ /* 0x000e220000002600 */
[----:B------:R-:W-:-:S06]  /*4bd0*/  @!P2 LOP3.LUT R77, R77, 0x1, RZ, 0xc0, !PT ;  /* 0x000000014d4da812 */ /* 0x000fcc00078ec0ff */
[----:B------:R-:W1:Y:S01]  /*4be0*/  @!P2 LDC R22, c[0x0][0x370] ;  /* 0x0000dc00ff16ab82 */ /* 0x000e620000000800 */
[----:B0-----:R-:W-:Y:S02]  /*4bf0*/  @!P2 IMAD R23, R53, UR7, R23 ;  /* 0x000000073517ac24 */ /* 0x001fe4000f8e0217 */
[----:B--2---:R-:W-:Y:S01]  /*4c00*/  @!P1 FADD.FTZ R43, R43, R21 ;  /* 0x000000152b2b9221 */ /* 0x004fe20000010000 */
[----:B------:R-:W-:Y:S02]  /*4c10*/  @!P2 IMAD R21, R77, R53, RZ ;  /* 0x000000354d15a224 */ /* 0x000fe400078e02ff */
[----:B------:R-:W-:Y:S02]  /*4c20*/  @!P1 FADD.FTZ R42, R42, R20 ;  /* 0x000000142a2a9221 */ /* 0x000fe40000010000 */
[----:B-1----:R-:W-:Y:S02]  /*4c30*/  @!P2 IMAD R22, R21, R22, RZ ;  /* 0x000000161516a224 */ /* 0x002fe400078e02ff */
[----:B------:R-:W0:Y:S03]  /*4c40*/  @!P2 LDC.64 R20, c[0x0][0x3b8] ;  /* 0x0000ee00ff14ab82 */ /* 0x000e260000000a00 */
[----:B------:R-:W-:-:S05]  /*4c50*/  @!P2 SHF.L.U32 R53, R22, 0x1, RZ ;  /* 0x000000011635a819 */ /* 0x000fca00000006ff */
[----:B0-----:R-:W-:-:S04]  /*4c60*/  @!P2 IMAD.WIDE R20, R53, 0x4, R20 ;  /* 0x000000043514a825 */ /* 0x001fc800078e0214 */
[----:B------:R-:W-:-:S06]  /*4c70*/  @!P2 IMAD.WIDE.U32 R20, R23, 0x8, R20 ;  /* 0x000000081714a825 */ /* 0x000fcc00078e0014 */
[----:B------:R-:W2:Y:S01]  /*4c80*/  @!P2 LDG.E.64 R20, desc[UR14][R20.64] ;  /* 0x0000000e1414a981 */ /* 0x000ea2000c1e1b00 */
[----:B------:R-:W-:Y:S01]  /*4c90*/  UIADD3 UR5, UPT, UPT, UR5, 0x4, URZ ;  /* 0x0000000405057890 */ /* 0x000fe2000fffe0ff */
[----:B--2---:R-:W-:Y:S01]  /*4ca0*/  @!P2 FADD.FTZ R42, R42, R20 ;  /* 0x000000142a2aa221 */ /* 0x004fe20000010000 */
[----:B------:R-:W-:-:S10]  /*4cb0*/  @!P2 FADD.FTZ R43, R43, R21 ;  /* 0x000000152b2ba221 */ /* 0x000fd40000010000 */
.L_x_2024:
[----:B------:R-:W3:Y:S02]  /*4cc0*/  LDCU UR7, c[0x0][0x370] ;  /* 0x00006e00ff0777ac */ /* 0x000ee40008000800 */
[----:B---3--:R-:W-:-:S09]  /*4cd0*/  ULOP3.LUT UP0, UR7, UR7, 0x3, URZ, 0xc0, !UPT ;  /* 0x0000000307077892 */ /* 0x008fd2000f80c0ff */
[----:B------:R-:W-:Y:S05]  /*4ce0*/  BRA.U !UP0, `(.L_x_2019) ;  /* 0x0000000108fc7547 */ /* 0x000fea000b800000 */
[----:B------:R-:W-:-:S09]  /*4cf0*/  UISETP.NE.AND UP0, UPT, UR7, 0x1, UPT ;  /* 0x000000010700788c */ /* 0x000fd2000bf05270 */
        /* <DEDUP_REMOVED lines=17> */
[----:B------:R-:W-:Y:S01]  /*4e10*/  UIADD3 UR7, UPT, UPT, UR5, 0x1, URZ ;  /* 0x0000000105077890 */ /* 0x000fe2000fffe0ff */
[----:B-1----:R-:W-:-:S05]  /*4e20*/  MOV R77, UR4 ;  /* 0x00000004004d7c02 */ /* 0x002fca0008000f00 */
[----:B------:R-:W-:-:S04]  /*4e30*/  ISETP.NE.AND P2, PT, R22, UR7, PT ;  /* 0x0000000716007c0c */ /* 0x000fc8000bf45270 */
[----:B------:R-:W-:-:S13]  /*4e40*/  ISETP.NE.OR P2, PT, R45, RZ, !P2 ;  /* 0x000000ff2d00720c */ /* 0x000fda0005745670 */
[----:B------:R-:W1:Y:S01]  /*4e50*/  @!P2 S2R R23, SR_CTAID.Y ;  /* 0x000000000017a919 */ /* 0x000e620000002600 */
[----:B------:R-:W2:Y:S01]  /*4e60*/  @!P2 LDC R53, c[0x0][0x374] ;  /* 0x0000dd00ff35ab82 */ /* 0x000ea20000000800 */
[----:B------:R-:W-:-:S07]  /*4e70*/  @!P2 LOP3.LUT R77, R77, 0x1, RZ, 0xc0, !PT ;  /* 0x000000014d4da812 */ /* 0x000fce00078ec0ff */
[----:B------:R-:W3:Y:S01]  /*4e80*/  @!P2 LDC R22, c[0x0][0x370] ;  /* 0x0000dc00ff16ab82 */ /* 0x000ee20000000800 */
[----:B0-----:R-:W-:Y:S01]  /*4e90*/  @!P1 FADD.FTZ R42, R42, R20 ;  /* 0x000000142a2a9221 */ /* 0x001fe20000010000 */
[----:B------:R-:W-:Y:S01]  /*4ea0*/  @!P1 FADD.FTZ R43, R43, R21 ;  /* 0x000000152b2b9221 */ /* 0x000fe20000010000 */
[----:B--2---:R-:W-:Y:S02]  /*4eb0*/  @!P2 IMAD R21, R77, R53, RZ ;  /* 0x000000354d15a224 */ /* 0x004fe400078e02ff */
[----:B------:R-:W-:Y:S02]  /*4ec0*/  @!P2 IMAD R20, R53, UR5, R53 ;  /* 0x000000053514ac24 */ /* 0x000fe4000f8e0235 */
[----:B---3--:R-:W-:-:S03]  /*4ed0*/  @!P2 IMAD R22, R21, R22, RZ ;  /* 0x000000161516a224 */ /* 0x008fc600078e02ff */
[----:B-1----:R-:W-:Y:S02]  /*4ee0*/  @!P2 IADD3 R23, PT, PT, R20, R23, RZ ;  /* 0x000000171417a210 */ /* 0x002fe40007ffe0ff */
[----:B------:R-:W0:Y:S01]  /*4ef0*/  @!P2 LDC.64 R20, c[0x0][0x3b8] ;  /* 0x0000ee00ff14ab82 */ /* 0x000e220000000a00 */
[----:B------:R-:W-:-:S05]  /*4f00*/  @!P2 SHF.L.U32 R53, R22, 0x1, RZ ;  /* 0x000000011635a819 */ /* 0x000fca00000006ff */
[----:B0-----:R-:W-:-:S04]  /*4f10*/  @!P2 IMAD.WIDE R20, R53, 0x4, R20 ;  /* 0x000000043514a825 */ /* 0x001fc800078e0214 */
[----:B------:R-:W-:-:S06]  /*4f20*/  @!P2 IMAD.WIDE.U32 R20, R23, 0x8, R20 ;  /* 0x000000081714a825 */ /* 0x000fcc00078e0014 */
[----:B------:R-:W2:Y:S01]  /*4f30*/  @!P2 LDG.E.64 R20, desc[UR14][R20.64] ;  /* 0x0000000e1414a981 */ /* 0x000ea2000c1e1b00 */
[----:B------:R-:W-:Y:S01]  /*4f40*/  UIADD3 UR5, UPT, UPT, UR5, 0x2, URZ ;  /* 0x0000000205057890 */ /* 0x000fe2000fffe0ff */
[----:B--2---:R-:W-:Y:S01]  /*4f50*/  @!P2 FADD.FTZ R42, R42, R20 ;  /* 0x000000142a2aa221 */ /* 0x004fe20000010000 */
[----:B------:R-:W-:-:S10]  /*4f60*/  @!P2 FADD.FTZ R43, R43, R21 ;  /* 0x000000152b2ba221 */ /* 0x000fd40000010000 */
.L_x_2025:
[----:B------:R-:W3:Y:S01]  /*4f70*/  S2R R21, SR_CTAID.X ;  /* 0x0000000000157919 */ /* 0x000ee20000002500 */
[----:B------:R-:W4:Y:S01]  /*4f80*/  LDC R20, c[0x0][0x370] ;  /* 0x0000dc00ff147b82 */ /* 0x000f220000000800 */
[----:B------:R-:W-:Y:S01]  /*4f90*/  BSSY.RECONVERGENT B0, `(.L_x_2019) ;  /* 0x0000014000007945 */ /* 0x000fe20003800200 */
[----:B----4-:R-:W-:Y:S02]  /*4fa0*/  LOP3.LUT R20, R20, 0x1, RZ, 0xc0, !PT ;  /* 0x0000000114147812 */ /* 0x010fe400078ec0ff */
[----:B---3--:R-:W-:-:S04]  /*4fb0*/  ISETP.NE.AND P1, PT, R21, UR5, PT ;  /* 0x0000000515007c0c */ /* 0x008fc8000bf25270 */
[----:B------:R-:W-:-:S04]  /*4fc0*/  ISETP.NE.OR P1, PT, R45, RZ, !P1 ;  /* 0x000000ff2d00720c */ /* 0x000fc80004f25670 */
[----:B------:R-:W-:-:S13]  /*4fd0*/  ISETP.NE.U32.OR P1, PT, R20, 0x1, P1 ;  /* 0x000000011400780c */ /* 0x000fda0000f25470 */
[----:B------:R-:W-:Y:S05]  /*4fe0*/  @P1 BRA `(.L_x_2026) ;  /* 0x0000000000381947 */ /* 0x000fea0003800000 */
[----:B--2---:R-:W2:Y:S01]  /*4ff0*/  S2R R22, SR_CTAID.Y ;  /* 0x0000000000167919 */ /* 0x004ea20000002600 */
[----:B------:R-:W3:Y:S01]  /*5000*/  LDC R23, c[0x0][0x374] ;  /* 0x0000dd00ff177b82 */ /* 0x000ee20000000800 */
[----:B------:R-:W-:-:S07]  /*5010*/  ULOP3.LUT UR7, UR4, 0x1, URZ, 0xc0, !UPT ;  /* 0x0000000104077892 */ /* 0x000fce000f8ec0ff */
[----:B------:R-:W4:Y:S01]  /*5020*/  LDC R21, c[0x0][0x370] ;  /* 0x0000dc00ff157b82 */ /* 0x000f220000000800 */
[C---:B---3--:R-:W-:Y:S02]  /*5030*/  IMAD R20, R23.reuse, UR7, RZ ;  /* 0x0000000717147c24 */ /* 0x048fe4000f8e02ff */
[----:B--2---:R-:W-:Y:S02]  /*5040*/  IMAD R23, R23, UR5, R22 ;  /* 0x0000000517177c24 */ /* 0x004fe4000f8e0216 */
[----:B----4-:R-:W-:-:S03]  /*5050*/  IMAD R22, R20, R21, RZ ;  /* 0x0000001514167224 */ /* 0x010fc600078e02ff */
[----:B------:R-:W2:Y:S02]  /*5060*/  LDC.64 R20, c[0x0][0x3b8] ;  /* 0x0000ee00ff147b82 */ /* 0x000ea40000000a00 */
[----:B------:R-:W-:-:S05]  /*5070*/  SHF.L.U32 R53, R22, 0x1, RZ ;  /* 0x0000000116357819 */ /* 0x000fca00000006ff */
[----:B--2---:R-:W-:-:S04]  /*5080*/  IMAD.WIDE R20, R53, 0x4, R20 ;  /* 0x0000000435147825 */ /* 0x004fc800078e0214 */
[----:B------:R-:W-:-:S06]  /*5090*/  IMAD.WIDE.U32 R20, R23, 0x8, R20 ;  /* 0x0000000817147825 */ /* 0x000fcc00078e0014 */
[----:B------:R-:W0:Y:S02]  /*50a0*/  LDG.E.64 R20, desc[UR14][R20.64] ;  /* 0x0000000e14147981 */ /* 0x000e24000c1e1b00 */
[----:B0-----:R-:W-:Y:S01]  /*50b0*/  FADD.FTZ R42, R42, R20 ;  /* 0x000000142a2a7221 */ /* 0x001fe20000010000 */
[----:B------:R-:W-:-:S07]  /*50c0*/  FADD.FTZ R43, R43, R21 ;  /* 0x000000152b2b7221 */ /* 0x000fce0000010000 */
.L_x_2026:
[----:B------:R-:W-:Y:S05]  /*50d0*/  BSYNC.RECONVERGENT B0 ;  /* 0x0000000000007941 */ /* 0x000fea0003800200 */
.L_x_2019:
[----:B------:R-:W4:Y:S01]  /*50e0*/  S2UR UR7, SR_CgaCtaId ;  /* 0x00000000000779c3 */ /* 0x000f220000008800 */
[----:B------:R-:W2:Y:S01]  /*50f0*/  LDCU UR8, c[0x0][0x414] ;  /* 0x00008280ff0877ac */ /* 0x000ea20008000800 */
[----:B------:R-:W-:Y:S01]  /*5100*/  ISETP.NE.AND P1, PT, R45, RZ, PT ;  /* 0x000000ff2d00720c */ /* 0x000fe20003f25270 */
[----:B-----5:R0:W-:Y:S01]  /*5110*/  STL.64 [R1], R2 ;  /* 0x0000000201007387 */ /* 0x0201e20000100a00 */
[----:B------:R-:W-:Y:S01]  /*5120*/  MOV R23, UR6 ;  /* 0x0000000600177c02 */ /* 0x000fe20008000f00 */
[----:B------:R-:W-:-:S03]  /*5130*/  UMOV UR5, 0x400 ;  /* 0x0000040000057882 */ /* 0x000fc60000000000 */
[----:B---3--:R-:W3:Y:S08]  /*5140*/  @P0 LDC.64 R20, c[0x0][0x388] ;  /* 0x0000e200ff140b82 */ /* 0x008ef00000000a00 */
[----:B0-----:R-:W0:Y:S01]  /*5150*/  LDC.64 R2, c[0x0][0x3a0] ;  /* 0x0000e800ff027b82 */ /* 0x001e220000000a00 */
[----:B--2---:R-:W-:Y:S01]  /*5160*/  @P0 FMUL.FTZ R22, R42, UR8 ;  /* 0x000000082a160c20 */ /* 0x004fe20008410000 */
[----:B----4-:R-:W-:Y:S01]  /*5170*/  ULEA UR5, UR7, UR5, 0x18 ;  /* 0x0000000507057291 */ /* 0x010fe2000f8ec0ff */
[----:B---3--:R-:W-:-:S04]  /*5180*/  @P0 IMAD.WIDE R20, R23, 0x8, R20 ;  /* 0x0000000817140825 */ /* 0x008fc800078e0214 */
[----:B------:R-:W-:-:S04]  /*5190*/  @P0 FMUL.FTZ R23, R43, UR8 ;  /* 0x000000082b170c20 */ /* 0x000fc80008410000 */
[----:B------:R2:W-:Y:S04]  /*51a0*/  @!P1 STS.64 [UR5+0xc8], R42 ;  /* 0x0000c82aff009988 */ /* 0x0005e80008000a05 */
[----:B------:R-:W-:Y:S01]  /*51b0*/  @P0 STG.E.64 desc[UR14][R20.64], R22 ;  /* 0x0000001614000986 */ /* 0x000fe2000c101b0e */
[----:B------:R-:W-:Y:S06]  /*51c0*/  BAR.SYNC.DEFER_BLOCKING 0x0 ;  /* 0x0000000000007b1d */ /* 0x000fec0000010000 */
[----:B--2---:R-:W2:Y:S01]  /*51d0*/  S2R R42, SR_TID.X ;  /* 0x00000000002a7919 */ /* 0x004ea20000002100 */
[----:B------:R-:W3:Y:S02]  /*51e0*/  LDS.64 R20, [UR5+0xc8] ;  /* 0x0000c805ff147984 */ /* 0x000ee40008000a00 */
[----:B---3--:R-:W-:Y:S01]  /*51f0*/  FMUL.FTZ R45, R20, UR8 ;  /* 0x00000008142d7c20 */ /* 0x008fe20008410000 */
[----:B--2---:R-:W-:-:S04]  /*5200*/  LOP3.LUT R20, R42, 0xffff, RZ, 0xc0, !PT ;  /* 0x0000ffff2a147812 */ /* 0x004fc800078ec0ff */
[----:B------:R-:W-:Y:S01]  /*5210*/  R2UR UR5, R45 ;  /* 0x000000002d0572ca */ /* 0x000fe200000e0000 */
[----:B------:R-:W-:-:S05]  /*5220*/  IMAD R20, R20, 0x619, RZ ;  /* 0x0000061914147824 */ /* 0x000fca00078e02ff */
[----:B------:R-:W-:-:S04]  /*5230*/  SHF.R.U32.HI R53, RZ, 0x10, R20 ;  /* 0x00000010ff357819 */ /* 0x000fc80000011614 */
[----:B------:R-:W-:-:S03]  /*5240*/  PRMT R20, R53, 0x9910, RZ ;  /* 0x0000991035147816 */ /* 0x000fc600000000ff */
[----:B------:R-:W-:Y:S02]  /*5250*/  MOV R45, UR5 ;  /* 0x00000005002d7c02 */ /* 0x000fe40008000f00 */
[----:B------:R-:W-:-:S03]  /*5260*/  IMAD R20, R20, 0x2a, RZ ;  /* 0x0000002a14147824 */ /* 0x000fc600078e02ff */
[----:B------:R-:W-:Y:S02]  /*5270*/  FMUL.FTZ R45, R45, UR5 ;  /* 0x000000052d2d7c20 */ /* 0x000fe40008410000 */
[----:B------:R-:W-:Y:S02]  /*5280*/  IADD3 R20, PT, PT, RZ, -R20, RZ ;  /* 0x80000014ff147210 */ /* 0x000fe40007ffe0ff */
[----:B------:R-:W-:Y:S02]  /*5290*/  FFMA.FTZ R45, R21, UR8, -R45 ;  /* 0x00000008152d7c23 */ /* 0x000fe4000801082d */
[----:B------:R-:W-:Y:S02]  /*52a0*/  PRMT R23, R20, 0x7710, RZ ;  /* 0x0000771014177816 */ /* 0x000fe400000000ff */
[----:B------:R-:W2:Y:S01]  /*52b0*/  LDC.64 R20, c[0x0][0x398] ;  /* 0x0000e600ff147b82 */ /* 0x000ea20000000a00 */
[----:B------:R-:W-:Y:S02]  /*52c0*/  FSETP.GTU.FTZ.AND P1, PT, R45, RZ, PT ;  /* 0x000000ff2d00720b */ /* 0x000fe40003f3c000 */
[----:B------:R-:W-:-:S04]  /*52d0*/  IADD3 R23, PT, PT, R23, R42, RZ ;  /* 0x0000002a17177210 */ /* 0x000fc80007ffe0ff */
[----:B------:R-:W-:-:S04]  /*52e0*/  SHF.L.U32 R23, R23, 0x1, RZ ;  /* 0x0000000117177819 */ /* 0x000fc800000006ff */
[----:B-1----:R-:W-:-:S03]  /*52f0*/  LOP3.LUT R77, R23, 0xffff, RZ, 0xc0, !PT ;  /* 0x0000ffff174d7812 */ /* 0x002fc600078ec0ff */
[----:B------:R-:W-:Y:S01]  /*5300*/  VOTEU.ANY UP0, P1 ;  /* 0x0000000000ff7886 */ /* 0x000fe20000800100 */
[----:B------:R-:W-:Y:S02]  /*5310*/  IADD3 R22, PT, PT, R77, UR12, RZ ;  /* 0x0000000c4d167c10 */ /* 0x000fe4000fffe0ff */
[----:B------:R-:W-:Y:S02]  /*5320*/  PLOP3.LUT P1, PT, PT, PT, UP0, 0x80, 0x8 ;  /* 0x000000000008781c */ /* 0x000fe40003f2f008 */
[----:B------:R-:W1:Y:S01]  /*5330*/  @UP0 LDCU UR7, c[0x0][0x3a8] ;  /* 0x00007500ff0707ac */ /* 0x000e620008000800 */
[----:B--2---:R-:W-:-:S04]  /*5340*/  IMAD.WIDE R20, R22, 0x4, R20 ;  /* 0x0000000416147825 */ /* 0x004fc800078e0214 */
[----:B0-----:R-:W-:Y:S02]  /*5350*/  IMAD.WIDE R22, R22, 0x4, R2 ;  /* 0x0000000416167825 */ /* 0x001fe400078e0202 */
[----:B------:R0:W5:Y:S04]  /*5360*/  LDL.LU.64 R2, [R1] ;  /* 0x0000000001027983 */ /* 0x0001680000300a00 */
[----:B------:R-:W5:Y:S01]  /*5370*/  LDG.E.64 R20, desc[UR14][R20.64] ;  /* 0x0000000e14147981 */ /* 0x000f62000c1e1b00 */
[----:B-1----:R-:W-:-:S03]  /*5380*/  @P1 FADD.FTZ R45, R45, UR7 ;  /* 0x000000072d2d1e21 */ /* 0x002fc60008010000 */
[----:B------:R-:W5:Y:S01]  /*5390*/  LDG.E.64 R22, desc[UR14][R22.64] ;  /* 0x0000000e16167981 */ /* 0x000f62000c1e1b00 */
[----:B------:R-:W1:Y:S02]  /*53a0*/  LDCU.U8 UR7, c[0x0][0x3fc] ;  /* 0x00007f80ff0777ac */ /* 0x000e640008000000 */
[----:B------:R-:W2:Y:S01]  /*53b0*/  @P1 MUFU.RSQ R45, R45 ;  /* 0x0000002d002d1308 */ /* 0x000ea20000001400 */
[----:B------:R-:W-:Y:S01]  /*53c0*/  BSSY.RECONVERGENT B0, `(.L_x_2027) ;  /* 0x000078a000007945 */ /* 0x000fe20003800200 */
[----:B-1----:R-:W-:Y:S01]  /*53d0*/  UISETP.NE.AND UP1, UPT, UR7, URZ, UPT ;  /* 0x000000ff0700728c */ /* 0x002fe2000bf25270 */
[----:B--2---:R-:W-:Y:S02]  /*53e0*/  @P1 R2UR UR8, R45 ;  /* 0x000000002d0812ca */ /* 0x004fe400000e0000 */
[----:B------:R-:W-:-:S11]  /*53f0*/  UMOV UR7, 0x3f800000 ;  /* 0x3f80000000077882 */ /* 0x000fd60000000000 */
[----:B------:R-:W-:Y:S01]  /*5400*/  @UP0 UMOV UR7, UR8 ;  /* 0x0000000800070c82 */ /* 0x000fe20008000000 */
[----:B0-----:R-:W-:Y:S05]  /*5410*/  BRA.U UP1, `(.L_x_2028) ;  /* 0x0000003101847547 */ /* 0x001fea000b800000 */
[----:B------:R-:W0:Y:S01]  /*5420*/  S2UR UR10, SR_CTAID.X ;  /* 0x00000000000a79c3 */ /* 0x000e220000002500 */
[----:B------:R-:W1:Y:S01]  /*5430*/  LDCU.64 UR8, c[0x0][0x3e8] ;  /* 0x00007d00ff0877ac */ /* 0x000e620008000a00 */
[----:B------:R-:W-:Y:S06]  /*5440*/  BSSY.RECONVERGENT B1, `(.L_x_2029) ;  /* 0x0000019000017945 */ /* 0x000fec0003800200 */
[----:B------:R-:W0:Y:S02]  /*5450*/  LDC R42, c[0x0][0x404] ;  /* 0x00010100ff2a7b82 */ /* 0x000e240000000800 */
[----:B0-----:R-:W-:-:S05]  /*5460*/  IMAD R53, R42, UR10, R53 ;  /* 0x0000000a2a357c24 */ /* 0x001fca000f8e0235 */
[----:B-1----:R-:W-:Y:S02]  /*5470*/  ISETP.GE.U32.AND P1, PT, R53, UR8, PT ;  /* 0x0000000835007c0c */ /* 0x002fe4000bf26070 */
[----:B------:R-:W-:-:S04]  /*5480*/  SHF.R.S32.HI R42, RZ, 0x1f, R53 ;  /* 0x0000001fff2a7819 */ /* 0x000fc80000011435 */
[----:B------:R-:W-:-:S13]  /*5490*/  ISETP.GE.AND.EX P1, PT, R42, UR9, PT, P1 ;  /* 0x000000092a007c0c */ /* 0x000fda000bf26310 */
[----:B------:R-:W-:Y:S05]  /*54a0*/  @P1 BRA `(.L_x_2030) ;  /* 0x0000000000481947 */ /* 0x000fea0003800000 */
[----:B------:R-:W0:Y:S01]  /*54b0*/  LDCU.64 UR16, c[0x0][0x3e0] ;  /* 0x00007c00ff1077ac */ /* 0x000e220008000a00 */
[----:B------:R-:W-:Y:S01]  /*54c0*/  FADD.FTZ R44, R44, -UR5 ;  /* 0x800000052c2c7e21 */ /* 0x000fe20008010000 */
[----:B------:R-:W-:Y:S01]  /*54d0*/  FADD.FTZ R43, R41, -UR5 ;  /* 0x80000005292b7e21 */ /* 0x000fe20008010000 */
[----:B------:R-:W1:Y:S02]  /*54e0*/  LDCU.64 UR12, c[0x0][0x380] ;  /* 0x00007000ff0c77ac */ /* 0x000e640008000a00 */
[----:B------:R-:W-:Y:S01]  /*54f0*/  FMUL.FTZ R41, R44, UR7 ;  /* 0x000000072c297c20 */ /* 0x000fe20008410000 */
[----:B------:R-:W-:Y:S01]  /*5500*/  FMUL.FTZ R44, R43, UR7 ;  /* 0x000000072b2c7c20 */ /* 0x000fe20008410000 */
[----:B------:R-:W-:Y:S02]  /*5510*/  MOV R43, R19 ;  /* 0x00000013002b7202 */ /* 0x000fe40000000f00 */
[----:B-----5:R-:W-:Y:S01]  /*5520*/  FFMA.FTZ R41, R20, R41, R22 ;  /* 0x0000002914297223 */ /* 0x020fe20000010016 */
[----:B------:R-:W-:-:S05]  /*5530*/  FFMA.FTZ R44, R21, R44, R23 ;  /* 0x0000002c152c7223 */ /* 0x000fca0000010017 */
[----:B------:R-:W-:Y:S01]  /*5540*/  F2FP.BF16.F32.PACK_AB R41, R44, R41 ;  /* 0x000000292c29723e */ /* 0x000fe200000010ff */
[----:B0-----:R-:W-:Y:S01]  /*5550*/  IMAD R44, R42, UR16, RZ ;  /* 0x000000102a2c7c24 */ /* 0x001fe2000f8e02ff */
[----:B------:R-:W-:-:S03]  /*5560*/  MOV R42, R24 ;  /* 0x00000018002a7202 */ /* 0x000fc60000000f00 */
[C---:B------:R-:W-:Y:S02]  /*5570*/  IMAD R45, R53.reuse, UR17, R44 ;  /* 0x00000011352d7c24 */ /* 0x040fe4000f8e022c */
[----:B------:R-:W-:-:S05]  /*5580*/  IMAD.WIDE.U32 R42, R53, UR16, R42 ;  /* 0x00000010352a7c25 */ /* 0x000fca000f8e002a */
[----:B------:R-:W-:Y:S02]  /*5590*/  IADD3 R43, PT, PT, R43, R45, RZ ;  /* 0x0000002d2b2b7210 */ /* 0x000fe40007ffe0ff */
[----:B-1----:R-:W-:-:S04]  /*55a0*/  LEA R44, P1, R42, UR12, 0x1 ;  /* 0x0000000c2a2c7c11 */ /* 0x002fc8000f8208ff */
[----:B------:R-:W-:-:S05]  /*55b0*/  LEA.HI.X R45, R42, UR13, R43, 0x1, P1 ;  /* 0x0000000d2a2d7c11 */ /* 0x000fca00088f0c2b */
[----:B------:R0:W-:Y:S04]  /*55c0*/  STG.E desc[UR14][R44.64], R41 ;  /* 0x000000292c007986 */ /* 0x0001e8000c10190e */
.L_x_2030:
[----:B------:R-:W-:Y:S05]  /*55d0*/  BSYNC.RECONVERGENT B1 ;  /* 0x0000000000017941 */ /* 0x000fea0003800200 */
.L_x_2029:
[----:B0-----:R-:W-:Y:S01]  /*55e0*/  IADD3 R45, PT, PT, R53, 0x10, RZ ;  /* 0x00000010352d7810 */ /* 0x001fe20007ffe0ff */
[----:B------:R-:W-:Y:S03]  /*55f0*/  BSSY.RECONVERGENT B1, `(.L_x_2031) ;  /* 0x0000017000017945 */ /* 0x000fe60003800200 */
[----:B------:R-:W-:Y:S02]  /*5600*/  ISETP.GE.U32.AND P1, PT, R45, UR8, PT ;  /* 0x000000082d007c0c */ /* 0x000fe4000bf26070 */
[----:B------:R-:W-:-:S04]  /*5610*/  SHF.R.S32.HI R41, RZ, 0x1f, R45 ;  /* 0x0000001fff297819 */ /* 0x000fc8000001142d */
[----:B------:R-:W-:-:S13]  /*5620*/  ISETP.GE.AND.EX P1, PT, R41, UR9, PT, P1 ;  /* 0x0000000929007c0c */ /* 0x000fda000bf26310 */
[----:B------:R-:W-:Y:S05]  /*5630*/  @P1 BRA `(.L_x_2032) ;  /* 0x0000000000481947 */ /* 0x000fea0003800000 */
[----:B------:R-:W0:Y:S01]  /*5640*/  LDCU.64 UR12, c[0x0][0x3e0] ;  /* 0x00007c00ff0c77ac */ /* 0x000e220008000a00 */
[----:B------:R-:W-:Y:S01]  /*5650*/  MOV R43, R19 ;  /* 0x00000013002b7202 */ /* 0x000fe20000000f00 */
[----:B------:R-:W-:Y:S01]  /*5660*/  FADD.FTZ R47, R47, -UR5 ;  /* 0x800000052f2f7e21 */ /* 0x000fe20008010000 */
[----:B------:R-:W-:Y:S01]  /*5670*/  FADD.FTZ R40, R40, -UR5 ;  /* 0x8000000528287e21 */ /* 0x000fe20008010000 */
[----:B------:R-:W1:Y:S02]  /*5680*/  LDCU.64 UR16, c[0x0][0x380] ;  /* 0x00007000ff1077ac */ /* 0x000e640008000a00 */
[----:B------:R-:W-:Y:S01]  /*5690*/  FMUL.FTZ R47, R47, UR7 ;  /* 0x000000072f2f7c20 */ /* 0x000fe20008410000 */
[----:B------:R-:W-:-:S04]  /*56a0*/  FMUL.FTZ R40, R40, UR7 ;  /* 0x0000000728287c20 */ /* 0x000fc80008410000 */
[----:B-----5:R-:W-:Y:S01]  /*56b0*/  FFMA.FTZ R40, R21, R40, R23 ;  /* 0x0000002815287223 */ /* 0x020fe20000010017 */
[----:B0-----:R-:W-:-:S04]  /*56c0*/  IMAD R42, R41, UR12, RZ ;  /* 0x0000000c292a7c24 */ /* 0x001fc8000f8e02ff */
[----:B------:R-:W-:Y:S01]  /*56d0*/  IMAD R41, R45, UR13, R42 ;  /* 0x0000000d2d297c24 */ /* 0x000fe2000f8e022a */
[----:B------:R-:W-:-:S05]  /*56e0*/  MOV R42, R24 ;  /* 0x00000018002a7202 */ /* 0x000fca0000000f00 */
[----:B------:R-:W-:-:S05]  /*56f0*/  IMAD.WIDE.U32 R42, R45, UR12, R42 ;  /* 0x0000000c2d2a7c25 */ /* 0x000fca000f8e002a */
[----:B------:R-:W-:Y:S02]  /*5700*/  IADD3 R41, PT, PT, R43, R41, RZ ;  /* 0x000000292b297210 */ /* 0x000fe40007ffe0ff */
[----:B-1----:R-:W-:-:S04]  /*5710*/  LEA R44, P1, R42, UR16, 0x1 ;  /* 0x000000102a2c7c11 */ /* 0x002fc8000f8208ff */
[----:B------:R-:W-:Y:S01]  /*5720*/  LEA.HI.X R45, R42, UR17, R41, 0x1, P1 ;  /* 0x000000112a2d7c11 */ /* 0x000fe200088f0c29 */
[----:B------:R-:W-:-:S05]  /*5730*/  FFMA.FTZ R41, R20, R47, R22 ;  /* 0x0000002f14297223 */ /* 0x000fca0000010016 */
[----:B------:R-:W-:-:S05]  /*5740*/  F2FP.BF16.F32.PACK_AB R41, R40, R41 ;  /* 0x000000292829723e */ /* 0x000fca00000010ff */
[----:B------:R0:W-:Y:S02]  /*5750*/  STG.E desc[UR14][R44.64], R41 ;  /* 0x000000292c007986 */ /* 0x0001e4000c10190e */
.L_x_2032:
[----:B------:R-:W-:Y:S05]  /*5760*/  BSYNC.RECONVERGENT B1 ;  /* 0x0000000000017941 */ /* 0x000fea0003800200 */
.L_x_2031:
[----:B------:R-:W-:Y:S01]  /*5770*/  IADD3 R43, PT, PT, R53, 0x20, RZ ;  /* 0x00000020352b7810 */ /* 0x000fe20007ffe0ff */
[----:B------:R-:W-:Y:S03]  /*5780*/  BSSY.RECONVERGENT B1, `(.L_x_2033) ;  /* 0x0000017000017945 */ /* 0x000fe60003800200 */
[----:B------:R-:W-:Y:S02]  /*5790*/  ISETP.GE.U32.AND P1, PT, R43, UR8, PT ;  /* 0x000000082b007c0c */ /* 0x000fe4000bf26070 */
[----:B------:R-:W-:-:S04]  /*57a0*/  SHF.R.S32.HI R40, RZ, 0x1f, R43 ;  /* 0x0000001fff287819 */ /* 0x000fc8000001142b */
[----:B------:R-:W-:-:S13]  /*57b0*/  ISETP.GE.AND.EX P1, PT, R40, UR9, PT, P1 ;  /* 0x0000000928007c0c */ /* 0x000fda000bf26310 */
[----:B------:R-:W-:Y:S05]  /*57c0*/  @P1 BRA `(.L_x_2034) ;  /* 0x0000000000481947 */ /* 0x000fea0003800000 */
[----:B------:R-:W1:Y:S01]  /*57d0*/  LDCU.64 UR12, c[0x0][0x3e0] ;  /* 0x00007c00ff0c77ac */ /* 0x000e620008000a00 */
[----:B0-----:R-:W-:Y:S01]  /*57e0*/  MOV R41, R19 ;  /* 0x0000001300297202 */ /* 0x001fe20000000f00 */
[----:B------:R-:W-:Y:S01]  /*57f0*/  FADD.FTZ R49, R49, -UR5 ;  /* 0x8000000531317e21 */ /* 0x000fe20008010000 */
[----:B------:R-:W-:Y:S01]  /*5800*/  FADD.FTZ R39, R39, -UR5 ;  /* 0x8000000527277e21 */ /* 0x000fe20008010000 */
[----:B------:R-:W0:Y:S02]  /*5810*/  LDCU.64 UR16, c[0x0][0x380] ;  /* 0x00007000ff1077ac */ /* 0x000e240008000a00 */
[----:B------:R-:W-:Y:S01]  /*5820*/  FMUL.FTZ R49, R49, UR7 ;  /* 0x0000000731317c20 */ /* 0x000fe20008410000 */
[----:B-1----:R-:W-:-:S04]  /*5830*/  IMAD R40, R40, UR12, RZ ;  /* 0x0000000c28287c24 */ /* 0x002fc8000f8e02ff */
[----:B------:R-:W-:Y:S01]  /*5840*/  IMAD R45, R43, UR13, R40 ;  /* 0x0000000d2b2d7c24 */ /* 0x000fe2000f8e0228 */
[----:B------:R-:W-:-:S05]  /*5850*/  MOV R40, R24 ;  /* 0x0000001800287202 */ /* 0x000fca0000000f00 */
[----:B------:R-:W-:-:S05]  /*5860*/  IMAD.WIDE.U32 R40, R43, UR12, R40 ;  /* 0x0000000c2b287c25 */ /* 0x000fca000f8e0028 */
[----:B------:R-:W-:Y:S02]  /*5870*/  IADD3 R45, PT, PT, R41, R45, RZ ;  /* 0x0000002d292d7210 */ /* 0x000fe40007ffe0ff */
[----:B0-----:R-:W-:-:S04]  /*5880*/  LEA R42, P1, R40, UR16, 0x1 ;  /* 0x00000010282a7c11 */ /* 0x001fc8000f8208ff */
[----:B------:R-:W-:Y:S01]  /*5890*/  LEA.HI.X R43, R40, UR17, R45, 0x1, P1 ;  /* 0x00000011282b7c11 */ /* 0x000fe200088f0c2d */
[----:B------:R-:W-:Y:S01]  /*58a0*/  FMUL.FTZ R40, R39, UR7 ;  /* 0x0000000727287c20 */ /* 0x000fe20008410000 */
[----:B-----5:R-:W-:-:S03]  /*58b0*/  FFMA.FTZ R39, R20, R49, R22 ;  /* 0x0000003114277223 */ /* 0x020fc60000010016 */
[----:B------:R-:W-:-:S05]  /*58c0*/  FFMA.FTZ R40, R21, R40, R23 ;  /* 0x0000002815287223 */ /* 0x000fca0000010017 */
[----:B------:R-:W-:-:S05]  /*58d0*/  F2FP.BF16.F32.PACK_AB R39, R40, R39 ;  /* 0x000000272827723e */ /* 0x000fca00000010ff */
[----:B------:R1:W-:Y:S02]  /*58e0*/  STG.E desc[UR14][R42.64], R39 ;  /* 0x000000272a007986 */ /* 0x0003e4000c10190e */
.L_x_2034:
[----:B------:R-:W-:Y:S05]  /*58f0*/  BSYNC.RECONVERGENT B1 ;  /* 0x0000000000017941 */ /* 0x000fea0003800200 */
.L_x_2033:
[C---:B-1----:R-:W-:Y:S01]  /*5900*/  IADD3 R43, PT, PT, R53.reuse, 0x30, RZ ;  /* 0x00000030352b7810 */ /* 0x042fe20007ffe0ff */
[----:B------:R-:W-:Y:S01]  /*5910*/  BSSY.RECONVERGENT B1, `(.L_x_2035) ;  /* 0x000001b000017945 */ /* 0x000fe20003800200 */
[----:B0-----:R-:W-:Y:S02]  /*5920*/  IADD3 R45, PT, PT, R53, 0x40, RZ ;  /* 0x00000040352d7810 */ /* 0x001fe40007ffe0ff */
[----:B------:R-:W-:Y:S02]  /*5930*/  ISETP.GE.U32.AND P1, PT, R43, UR8, PT ;  /* 0x000000082b007c0c */ /* 0x000fe4000bf26070 */
[----:B------:R-:W-:Y:S02]  /*5940*/  SHF.R.S32.HI R40, RZ, 0x1f, R43 ;  /* 0x0000001fff287819 */ /* 0x000fe4000001142b */
[----:B------:R-:W-:Y:S02]  /*5950*/  ISETP.GE.U32.AND P2, PT, R45, UR8, PT ;  /* 0x000000082d007c0c */ /* 0x000fe4000bf46070 */
[----:B------:R-:W-:-:S02]  /*5960*/  ISETP.GE.AND.EX P1, PT, R40, UR9, PT, P1 ;  /* 0x0000000928007c0c */ /* 0x000fc4000bf26310 */
[----:B------:R-:W-:-:S04]  /*5970*/  SHF.R.S32.HI R39, RZ, 0x1f, R45 ;  /* 0x0000001fff277819 */ /* 0x000fc8000001142d */
[----:B------:R-:W-:-:S07]  /*5980*/  ISETP.GE.AND.EX P2, PT, R39, UR9, PT, P2 ;  /* 0x0000000927007c0c */ /* 0x000fce000bf46320 */
[----:B------:R-:W-:Y:S06]  /*5990*/  @P1 BRA `(.L_x_2036) ;  /* 0x0000000000481947 */ /* 0x000fec0003800000 */
        /* <DEDUP_REMOVED lines=12> */
[----:B------:R-:W-:Y:S01]  /*5a60*/  IADD3 R47, PT, PT, R41, R47, RZ ;  /* 0x0000002f292f7210 */ /* 0x000fe20007ffe0ff */
[----:B------:R-:W-:Y:S01]  /*5a70*/  FFMA.FTZ R41, R20, R51, R22 ;  /* 0x0000003314297223 */ /* 0x000fe20000010016 */
[----:B-1----:R-:W-:-:S04]  /*5a80*/  LEA R42, P1, R40, UR16, 0x1 ;  /* 0x00000010282a7c11 */ /* 0x002fc8000f8208ff */
[----:B------:R-:W-:Y:S02]  /*5a90*/  LEA.HI.X R43, R40, UR17, R47, 0x1, P1 ;  /* 0x00000011282b7c11 */ /* 0x000fe400088f0c2f */
[----:B------:R-:W-:-:S05]  /*5aa0*/  F2FP.BF16.F32.PACK_AB R41, R38, R41 ;  /* 0x000000292629723e */ /* 0x000fca00000010ff */
[----:B------:R0:W-:Y:S02]  /*5ab0*/  STG.E desc[UR14][R42.64], R41 ;  /* 0x000000292a007986 */ /* 0x0001e4000c10190e */
.L_x_2036:
[----:B------:R-:W-:Y:S05]  /*5ac0*/  BSYNC.RECONVERGENT B1 ;  /* 0x0000000000017941 */ /* 0x000fea0003800200 */
.L_x_2035:
[----:B------:R-:W-:Y:S01]  /*5ad0*/  BSSY.RECONVERGENT B1, `(.L_x_2037) ;  /* 0x0000016000017945 */ /* 0x000fe20003800200 */
[C---:B------:R-:W-:Y:S02]  /*5ae0*/  IADD3 R44, PT, PT, R53.reuse, 0x50, RZ ;  /* 0x00000050352c7810 */ /* 0x040fe40007ffe0ff */
[----:B0-----:R-:W-:Y:S01]  /*5af0*/  IADD3 R42, PT, PT, R53, 0x60, RZ ;  /* 0x00000060352a7810 */ /* 0x001fe20007ffe0ff */
[----:B------:R-:W-:Y:S06]  /*5b00*/  @P2 BRA `(.L_x_2038) ;  /* 0x0000000000482947 */ /* 0x000fec0003800000 */
[----:B------:R-:W0:Y:S01]  /*5b10*/  LDCU.64 UR12, c[0x0][0x3e0] ;  /* 0x00007c00ff0c77ac */ /* 0x000e220008000a00 */
[----:B------:R-:W-:Y:S01]  /*5b20*/  FADD.FTZ R40, R37, -UR5 ;  /* 0x8000000525287e21 */ /* 0x000fe20008010000 */
[----:B------:R-:W-:Y:S01]  /*5b30*/  FADD.FTZ R52, R52, -UR5 ;  /* 0x8000000534347e21 */ /* 0x000fe20008010000 */
[----:B------:R-:W1:Y:S02]  /*5b40*/  LDCU.64 UR16, c[0x0][0x380] ;  /* 0x00007000ff1077ac */ /* 0x000e640008000a00 */
[----:B------:R-:W-:Y:S01]  /*5b50*/  FMUL.FTZ R40, R40, UR7 ;  /* 0x0000000728287c20 */ /* 0x000fe20008410000 */
[----:B------:R-:W-:-:S03]  /*5b60*/  FMUL.FTZ R41, R52, UR7 ;  /* 0x0000000734297c20 */ /* 0x000fc60008410000 */
[----:B-----5:R-:W-:Y:S01]  /*5b70*/  FFMA.FTZ R52, R21, R40, R23 ;  /* 0x0000002815347223 */ /* 0x020fe20000010017 */
[----:B------:R-:W-:Y:S01]  /*5b80*/  FFMA.FTZ R43, R20, R41, R22 ;  /* 0x00000029142b7223 */ /* 0x000fe20000010016 */
[----:B0-----:R-:W-:Y:S01]  /*5b90*/  IMAD R38, R39, UR12, RZ ;  /* 0x0000000c27267c24 */ /* 0x001fe2000f8e02ff */
[----:B------:R-:W-:-:S03]  /*5ba0*/  MOV R39, R19 ;  /* 0x0000001300277202 */ /* 0x000fc60000000f00 */
[----:B------:R-:W-:Y:S01]  /*5bb0*/  IMAD R37, R45, UR13, R38 ;  /* 0x0000000d2d257c24 */ /* 0x000fe2000f8e0226 */
[----:B------:R-:W-:-:S05]  /*5bc0*/  MOV R38, R24 ;  /* 0x0000001800267202 */ /* 0x000fca0000000f00 */
[----:B------:R-:W-:-:S05]  /*5bd0*/  IMAD.WIDE.U32 R38, R45, UR12, R38 ;  /* 0x0000000c2d267c25 */ /* 0x000fca000f8e0026 */
[----:B------:R-:W-:Y:S02]  /*5be0*/  IADD3 R37, PT, PT, R39, R37, RZ ;  /* 0x0000002527257210 */ /* 0x000fe40007ffe0ff */
[----:B-1----:R-:W-:-:S04]  /*5bf0*/  LEA R40, P1, R38, UR16, 0x1 ;  /* 0x0000001026287c11 */ /* 0x002fc8000f8208ff */
[----:B------:R-:W-:Y:S02]  /*5c00*/  LEA.HI.X R41, R38, UR17, R37, 0x1, P1 ;  /* 0x0000001126297c11 */ /* 0x000fe400088f0c25 */
[----:B------:R-:W-:-:S05]  /*5c10*/  F2FP.BF16.F32.PACK_AB R37, R52, R43 ;  /* 0x0000002b3425723e */ /* 0x000fca00000010ff */
[----:B------:R0:W-:Y:S02]  /*5c20*/  STG.E desc[UR14][R40.64], R37 ;  /* 0x0000002528007986 */ /* 0x0001e4000c10190e */
.L_x_2038:
[----:B------:R-:W-:Y:S05]  /*5c30*/  BSYNC.RECONVERGENT B1 ;  /* 0x0000000000017941 */ /* 0x000fea0003800200 */
.L_x_2037:
[----:B------:R-:W-:Y:S01]  /*5c40*/  ISETP.GE.U32.AND P1, PT, R44, UR8, PT ;  /* 0x000000082c007c0c */ /* 0x000fe2000bf26070 */
[----:B------:R-:W-:Y:S01]  /*5c50*/  BSSY.RECONVERGENT B1, `(.L_x_2039) ;  /* 0x000001d000017945 */ /* 0x000fe20003800200 */
[----:B0-----:R-:W-:Y:S02]  /*5c60*/  SHF.R.S32.HI R37, RZ, 0x1f, R44 ;  /* 0x0000001fff257819 */ /* 0x001fe4000001142c */
[----:B------:R-:W-:Y:S02]  /*5c70*/  IADD3 R41, PT, PT, R53, 0x70, RZ ;  /* 0x0000007035297810 */ /* 0x000fe40007ffe0ff */
[----:B------:R-:W-:Y:S02]  /*5c80*/  ISETP.GE.AND.EX P1, PT, R37, UR9, PT, P1 ;  /* 0x0000000925007c0c */ /* 0x000fe4000bf26310 */
[----:B------:R-:W-:Y:S02]  /*5c90*/  ISETP.GE.U32.AND P2, PT, R42, UR8, PT ;  /* 0x000000082a007c0c */ /* 0x000fe4000bf46070 */
[----:B------:R-:W-:-:S02]  /*5ca0*/  ISETP.GE.U32.AND P3, PT, R41, UR8, PT ;  /* 0x0000000829007c0c */ /* 0x000fc4000bf66070 */
[----:B------:R-:W-:Y:S02]  /*5cb0*/  SHF.R.S32.HI R47, RZ, 0x1f, R42 ;  /* 0x0000001fff2f7819 */ /* 0x000fe4000001142a */
[----:B------:R-:W-:Y:S02]  /*5cc0*/  SHF.R.S32.HI R43, RZ, 0x1f, R41 ;  /* 0x0000001fff2b7819 */ /* 0x000fe40000011429 */
[----:B------:R-:W-:Y:S02]  /*5cd0*/  ISETP.GE.AND.EX P2, PT, R47, UR9, PT, P2 ;  /* 0x000000092f007c0c */ /* 0x000fe4000bf46320 */
[----:B------:R-:W-:Y:S01]  /*5ce0*/  ISETP.GE.AND.EX P3, PT, R43, UR9, PT, P3 ;  /* 0x000000092b007c0c */ /* 0x000fe2000bf66330 */
[----:B------:R-:W-:-:S12]  /*5cf0*/  @P1 BRA `(.L_x_2040) ;  /* 0x0000000000481947 */ /* 0x000fd80003800000 */
[----:B------:R-:W0:Y:S01]  /*5d00*/  LDCU.64 UR12, c[0x0][0x3e0] ;  /* 0x00007c00ff0c77ac */ /* 0x000e220008000a00 */
[----:B------:R-:W-:Y:S01]  /*5d10*/  FADD.FTZ R38, R36, -UR5 ;  /* 0x8000000524267e21 */ /* 0x000fe20008010000 */
[----:B------:R-:W-:Y:S01]  /*5d20*/  MOV R36, R24 ;  /* 0x0000001800247202 */ /* 0x000fe20000000f00 */
[----:B------:R-:W-:Y:S01]  /*5d30*/  FADD.FTZ R55, R55, -UR5 ;  /* 0x8000000537377e21 */ /* 0x000fe20008010000 */
[----:B------:R-:W1:Y:S01]  /*5d40*/  LDCU.64 UR16, c[0x0][0x380] ;  /* 0x00007000ff1077ac */ /* 0x000e620008000a00 */
[----:B------:R-:W-:Y:S02]  /*5d50*/  FMUL.FTZ R38, R38, UR7 ;  /* 0x0000000726267c20 */ /* 0x000fe40008410000 */
[----:B------:R-:W-:Y:S02]  /*5d60*/  FMUL.FTZ R55, R55, UR7 ;  /* 0x0000000737377c20 */ /* 0x000fe40008410000 */
[----:B-----5:R-:W-:Y:S02]  /*5d70*/  FFMA.FTZ R40, R21, R38, R23 ;  /* 0x0000002615287223 */ /* 0x020fe40000010017 */
[----:B------:R-:W-:Y:S01]  /*5d80*/  FFMA.FTZ R55, R20, R55, R22 ;  /* 0x0000003714377223 */ /* 0x000fe20000010016 */
[----:B0-----:R-:W-:Y:S01]  /*5d90*/  IMAD R39, R37, UR12, RZ ;  /* 0x0000000c25277c24 */ /* 0x001fe2000f8e02ff */
[----:B------:R-:W-:-:S03]  /*5da0*/  MOV R37, R19 ;  /* 0x0000001300257202 */ /* 0x000fc60000000f00 */
[C---:B------:R-:W-:Y:S02]  /*5db0*/  IMAD R39, R44.reuse, UR13, R39 ;  /* 0x0000000d2c277c24 */ /* 0x040fe4000f8e0227 */
[----:B------:R-:W-:-:S05]  /*5dc0*/  IMAD.WIDE.U32 R36, R44, UR12, R36 ;  /* 0x0000000c2c247c25 */ /* 0x000fca000f8e0024 */
[----:B------:R-:W-:Y:S02]  /*5dd0*/  IADD3 R39, PT, PT, R37, R39, RZ ;  /* 0x0000002725277210 */ /* 0x000fe40007ffe0ff */
[----:B-1----:R-:W-:Y:S02]  /*5de0*/  LEA R38, P1, R36, UR16, 0x1 ;  /* 0x0000001024267c11 */ /* 0x002fe4000f8208ff */
[----:B------:R-:W-:Y:S02]  /*5df0*/  F2FP.BF16.F32.PACK_AB R37, R40, R55 ;  /* 0x000000372825723e */ /* 0x000fe400000010ff */
[----:B------:R-:W-:-:S05]  /*5e00*/  LEA.HI.X R39, R36, UR17, R39, 0x1, P1 ;  /* 0x0000001124277c11 */ /* 0x000fca00088f0c27 */
[----:B------:R0:W-:Y:S04]  /*5e10*/  STG.E desc[UR14][R38.64], R37 ;  /* 0x0000002526007986 */ /* 0x0001e8000c10190e */
.L_x_2040:
[----:B------:R-:W-:Y:S05]  /*5e20*/  BSYNC.RECONVERGENT B1 ;  /* 0x0000000000017941 */ /* 0x000fea0003800200 */
.L_x_2039:
[----:B------:R-:W-:Y:S01]  /*5e30*/  BSSY.RECONVERGENT B1, `(.L_x_2041) ;  /* 0x0000016000017945 */ /* 0x000fe20003800200 */
[C---:B------:R-:W-:Y:S02]  /*5e40*/  IADD3 R45, PT, PT, R53.reuse, 0x80, RZ ;  /* 0x00000080352d7810 */ /* 0x040fe40007ffe0ff */
[----:B------:R-:W-:Y:S01]  /*5e50*/  IADD3 R40, PT, PT, R53, 0x90, RZ ;  /* 0x0000009035287810 */ /* 0x000fe20007ffe0ff */
[----:B------:R-:W-:Y:S06]  /*5e60*/  @P2 BRA `(.L_x_2042) ;  /* 0x0000000000482947 */ /* 0x000fec0003800000 */
[----:B------:R-:W1:Y:S01]  /*5e70*/  LDCU.64 UR12, c[0x0][0x3e0] ;  /* 0x00007c00ff0c77ac */ /* 0x000e620008000a00 */
[----:B------:R-:W-:Y:S01]  /*5e80*/  MOV R36, R24 ;  /* 0x0000001800247202 */ /* 0x000fe20000000f00 */
[----:B------:R-:W-:Y:S01]  /*5e90*/  FADD.FTZ R57, R57, -UR5 ;  /* 0x8000000539397e21 */ /* 0x000fe20008010000 */
[----:B0-----:R-:W-:Y:S01]  /*5ea0*/  MOV R37, R19 ;  /* 0x0000001300257202 */ /* 0x001fe20000000f00 */
[----:B------:R-:W0:Y:S01]  /*5eb0*/  LDCU.64 UR16, c[0x0][0x380] ;  /* 0x00007000ff1077ac */ /* 0x000e220008000a00 */
[----:B------:R-:W-:Y:S01]  /*5ec0*/  FADD.FTZ R35, R35, -UR5 ;  /* 0x8000000523237e21 */ /* 0x000fe20008010000 */
[----:B------:R-:W-:-:S03]  /*5ed0*/  FMUL.FTZ R57, R57, UR7 ;  /* 0x0000000739397c20 */ /* 0x000fc60008410000 */
[----:B------:R-:W-:Y:S01]  /*5ee0*/  FMUL.FTZ R38, R35, UR7 ;  /* 0x0000000723267c20 */ /* 0x000fe20008410000 */
[----:B-----5:R-:W-:Y:S01]  /*5ef0*/  FFMA.FTZ R35, R20, R57, R22 ;  /* 0x0000003914237223 */ /* 0x020fe20000010016 */
[----:B-1----:R-:W-:Y:S02]  /*5f00*/  IMAD R47, R47, UR12, RZ ;  /* 0x0000000c2f2f7c24 */ /* 0x002fe4000f8e02ff */
        /* <DEDUP_REMOVED lines=8> */
.L_x_2042:
[----:B------:R-:W-:Y:S05]  /*5f90*/  BSYNC.RECONVERGENT B1 ;  /* 0x0000000000017941 */ /* 0x000fea0003800200 */
.L_x_2041:
[----:B------:R-:W-:Y:S04]  /*5fa0*/  BSSY.RECONVERGENT B1, `(.L_x_2043) ;  /* 0x0000014000017945 */ /* 0x000fe80003800200 */
[----:B------:R-:W-:Y:S05]  /*5fb0*/  @P3 BRA `(.L_x_2044) ;  /* 0x0000000000483947 */ /* 0x000fea0003800000 */
[----:B------:R-:W0:Y:S01]  /*5fc0*/  LDCU.64 UR12, c[0x0][0x3e0] ;  /* 0x00007c00ff0c77ac */ /* 0x000e220008000a00 */
[----:B------:R-:W-:Y:S01]  /*5fd0*/  FADD.FTZ R36, R34, -UR5 ;  /* 0x8000000522247e21 */ /* 0x000fe20008010000 */
[----:B------:R-:W-:Y:S01]  /*5fe0*/  MOV R34, R24 ;  /* 0x0000001800227202 */ /* 0x000fe20000000f00 */
[----:B------:R-:W-:Y:S01]  /*5ff0*/  FADD.FTZ R59, R59, -UR5 ;  /* 0x800000053b3b7e21 */ /* 0x000fe20008010000 */
[----:B------:R-:W2:Y:S01]  /*6000*/  LDCU.64 UR16, c[0x0][0x380] ;  /* 0x00007000ff1077ac */ /* 0x000ea20008000a00 */
[----:B-1----:R-:W-:Y:S01]  /*6010*/  MOV R35, R19 ;  /* 0x0000001300237202 */ /* 0x002fe20000000f00 */
[----:B------:R-:W-:Y:S01]  /*6020*/  FMUL.FTZ R36, R36, UR7 ;  /* 0x0000000724247c20 */ /* 0x000fe20008410000 */
[----:B------:R-:W-:-:S04]  /*6030*/  FMUL.FTZ R59, R59, UR7 ;  /* 0x000000073b3b7c20 */ /* 0x000fc80008410000 */
[----:B-----5:R-:W-:Y:S01]  /*6040*/  FFMA.FTZ R59, R20, R59, R22 ;  /* 0x0000003b143b7223 */ /* 0x020fe20000010016 */
[----:B0-----:R-:W-:Y:S02]  /*6050*/  IMAD R38, R43, UR12, RZ ;  /* 0x0000000c2b267c24 */ /* 0x001fe4000f8e02ff */
[----:B------:R-:W-:-:S04]  /*6060*/  IMAD.WIDE.U32 R34, R41, UR12, R34 ;  /* 0x0000000c29227c25 */ /* 0x000fc8000f8e0022 */
[----:B------:R-:W-:Y:S02]  /*6070*/  IMAD R41, R41, UR13, R38 ;  /* 0x0000000d29297c24 */ /* 0x000fe4000f8e0226 */
[----:B------:R-:W-:Y:S01]  /*6080*/  FFMA.FTZ R38, R21, R36, R23 ;  /* 0x0000002415267223 */ /* 0x000fe20000010017 */
[----:B--2---:R-:W-:Y:S02]  /*6090*/  LEA R36, P1, R34, UR16, 0x1 ;  /* 0x0000001022247c11 */ /* 0x004fe4000f8208ff */
[----:B------:R-:W-:Y:S02]  /*60a0*/  IADD3 R41, PT, PT, R35, R41, RZ ;  /* 0x0000002923297210 */ /* 0x000fe40007ffe0ff */
[----:B------:R-:W-:Y:S02]  /*60b0*/  F2FP.BF16.F32.PACK_AB R35, R38, R59 ;  /* 0x0000003b2623723e */ /* 0x000fe400000010ff */
[----:B------:R-:W-:-:S05]  /*60c0*/  LEA.HI.X R37, R34, UR17, R41, 0x1, P1 ;  /* 0x0000001122257c11 */ /* 0x000fca00088f0c29 */
[----:B------:R2:W-:Y:S02]  /*60d0*/  STG.E desc[UR14][R36.64], R35 ;  /* 0x0000002324007986 */ /* 0x0005e4000c10190e */
.L_x_2044:
[----:B------:R-:W-:Y:S05]  /*60e0*/  BSYNC.RECONVERGENT B1 ;  /* 0x0000000000017941 */ /* 0x000fea0003800200 */
.L_x_2043:
[----:B------:R-:W-:Y:S01]  /*60f0*/  ISETP.GE.U32.AND P5, PT, R45, UR8, PT ;  /* 0x000000082d007c0c */ /* 0x000fe2000bfa6070 */
[----:B------:R-:W-:Y:S01]  /*6100*/  BSSY.RECONVERGENT B1, `(.L_x_2045) ;  /* 0x0000029000017945 */ /* 0x000fe20003800200 */
[----:B------:R-:W-:Y:S02]  /*6110*/  SHF.R.S32.HI R34, RZ, 0x1f, R45 ;  /* 0x0000001fff227819 */ /* 0x000fe4000001142d */
[C---:B------:R-:W-:Y:S02]  /*6120*/  IADD3 R47, PT, PT, R53.reuse, 0xa0, RZ ;  /* 0x000000a0352f7810 */ /* 0x040fe40007ffe0ff */
[----:B------:R-:W-:Y:S02]  /*6130*/  ISETP.GE.AND.EX P5, PT, R34, UR9, PT, P5 ;  /* 0x0000000922007c0c */ /* 0x000fe4000bfa6350 */
[C---:B------:R-:W-:Y:S02]  /*6140*/  IADD3 R43, PT, PT, R53.reuse, 0xb0, RZ ;  /* 0x000000b0352b7810 */ /* 0x040fe40007ffe0ff */
[----:B------:R-:W-:-:S02]  /*6150*/  IADD3 R41, PT, PT, R53, 0xc0, RZ ;  /* 0x000000c035297810 */ /* 0x000fc40007ffe0ff */
[----:B01----:R-:W-:Y:S02]  /*6160*/  IADD3 R38, PT, PT, R53, 0xd0, RZ ;  /* 0x000000d035267810 */ /* 0x003fe40007ffe0ff */
        /* <DEDUP_REMOVED lines=17> */
[----:B--2---:R-:W-:Y:S01]  /*6280*/  FADD.FTZ R36, R33, -UR5 ;  /* 0x8000000521247e21 */ /* 0x004fe20008010000 */
[----:B------:R-:W-:Y:S01]  /*6290*/  MOV R35, R19 ;  /* 0x0000001300237202 */ /* 0x000fe20000000f00 */
[----:B------:R-:W-:Y:S01]  /*62a0*/  FADD.FTZ R61, R61, -UR5 ;  /* 0x800000053d3d7e21 */ /* 0x000fe20008010000 */
[----:B------:R-:W1:Y:S01]  /*62b0*/  LDCU.64 UR16, c[0x0][0x380] ;  /* 0x00007000ff1077ac */ /* 0x000e620008000a00 */
[----:B------:R-:W-:Y:S02]  /*62c0*/  FMUL.FTZ R36, R36, UR7 ;  /* 0x0000000724247c20 */ /* 0x000fe40008410000 */
[----:B------:R-:W-:Y:S02]  /*62d0*/  FMUL.FTZ R61, R61, UR7 ;  /* 0x000000073d3d7c20 */ /* 0x000fe40008410000 */
[----:B-----5:R-:W-:Y:S02]  /*62e0*/  FFMA.FTZ R52, R21, R36, R23 ;  /* 0x0000002415347223 */ /* 0x020fe40000010017 */
[----:B------:R-:W-:Y:S01]  /*62f0*/  FFMA.FTZ R61, R20, R61, R22 ;  /* 0x0000003d143d7223 */ /* 0x000fe20000010016 */
[----:B0-----:R-:W-:-:S04]  /*6300*/  IMAD R34, R34, UR12, RZ ;  /* 0x0000000c22227c24 */ /* 0x001fc8000f8e02ff */
        /* <DEDUP_REMOVED lines=8> */
.L_x_2046:
[----:B------:R-:W-:Y:S05]  /*6390*/  BSYNC.RECONVERGENT B1 ;  /* 0x0000000000017941 */ /* 0x000fea0003800200 */
.L_x_2045:
[----:B------:R-:W-:Y:S01]  /*63a0*/  BSSY.RECONVERGENT B1, `(.L_x_2047) ;  /* 0x0000016000017945 */ /* 0x000fe20003800200 */
[C---:B0-2---:R-:W-:Y:S02]  /*63b0*/  IADD3 R36, PT, PT, R53.reuse, 0xe0, RZ ;  /* 0x000000e035247810 */ /* 0x045fe40007ffe0ff */
[----:B------:R-:W-:Y:S01]  /*63c0*/  IADD3 R37, PT, PT, R53, 0xf0, RZ ;  /* 0x000000f035257810 */ /* 0x000fe20007ffe0ff */
[----:B------:R-:W-:Y:S06]  /*63d0*/  @P2 BRA `(.L_x_2048) ;  /* 0x0000000000482947 */ /* 0x000fec0003800000 */
[----:B------:R-:W0:Y:S01]  /*63e0*/  LDCU.64 UR12, c[0x0][0x3e0] ;  /* 0x00007c00ff0c77ac */ /* 0x000e220008000a00 */
[----:B------:R-:W-:Y:S01]  /*63f0*/  FADD.FTZ R34, R32, -UR5 ;  /* 0x8000000520227e21 */ /* 0x000fe20008010000 */
[----:B------:R-:W-:Y:S01]  /*6400*/  MOV R32, R24 ;  /* 0x0000001800207202 */ /* 0x000fe20000000f00 */
[----:B------:R-:W-:Y:S01]  /*6410*/  FADD.FTZ R63, R63, -UR5 ;  /* 0x800000053f3f7e21 */ /* 0x000fe20008010000 */
[----:B------:R-:W1:Y:S01]  /*6420*/  LDCU.64 UR16, c[0x0][0x380] ;  /* 0x00007000ff1077ac */ /* 0x000e620008000a00 */
[----:B------:R-:W-:Y:S01]  /*6430*/  MOV R33, R19 ;  /* 0x0000001300217202 */ /* 0x000fe20000000f00 */
[----:B------:R-:W-:Y:S01]  /*6440*/  FMUL.FTZ R34, R34, UR7 ;  /* 0x0000000722227c20 */ /* 0x000fe20008410000 */
[----:B------:R-:W-:-:S04]  /*6450*/  FMUL.FTZ R63, R63, UR7 ;  /* 0x000000073f3f7c20 */ /* 0x000fc80008410000 */
[----:B-----5:R-:W-:Y:S01]  /*6460*/  FFMA.FTZ R63, R20, R63, R22 ;  /* 0x0000003f143f7223 */ /* 0x020fe20000010016 */
[----:B0-----:R-:W-:Y:S02]  /*6470*/  IMAD R51, R51, UR12, RZ ;  /* 0x0000000c33337c24 */ /* 0x001fe4000f8e02ff */
[----:B------:R-:W-:-:S04]  /*6480*/  IMAD.WIDE.U32 R32, R40, UR12, R32 ;  /* 0x0000000c28207c25 */ /* 0x000fc8000f8e0020 */
[----:B------:R-:W-:Y:S02]  /*6490*/  IMAD R51, R40, UR13, R51 ;  /* 0x0000000d28337c24 */ /* 0x000fe4000f8e0233 */
[----:B------:R-:W-:Y:S01]  /*64a0*/  FFMA.FTZ R40, R21, R34, R23 ;  /* 0x0000002215287223 */ /* 0x000fe20000010017 */
[----:B-1----:R-:W-:Y:S02]  /*64b0*/  LEA R34, P2, R32, UR16, 0x1 ;  /* 0x0000001020227c11 */ /* 0x002fe4000f8408ff */
[----:B------:R-:W-:Y:S02]  /*64c0*/  IADD3 R51, PT, PT, R33, R51, RZ ;  /* 0x0000003321337210 */ /* 0x000fe40007ffe0ff */
[----:B------:R-:W-:Y:S02]  /*64d0*/  F2FP.BF16.F32.PACK_AB R33, R40, R63 ;  /* 0x0000003f2821723e */ /* 0x000fe400000010ff */
[----:B------:R-:W-:-:S05]  /*64e0*/  LEA.HI.X R35, R32, UR17, R51, 0x1, P2 ;  /* 0x0000001120237c11 */ /* 0x000fca00090f0c33 */
[----:B------:R0:W-:Y:S02]  /*64f0*/  STG.E desc[UR14][R34.64], R33 ;  /* 0x0000002122007986 */ /* 0x0001e4000c10190e */
.L_x_2048:
[----:B------:R-:W-:Y:S05]  /*6500*/  BSYNC.RECONVERGENT B1 ;  /* 0x0000000000017941 */ /* 0x000fea0003800200 */
.L_x_2047:
[----:B------:R-:W-:Y:S04]  /*6510*/  BSSY.RECONVERGENT B1, `(.L_x_2049) ;  /* 0x0000014000017945 */ /* 0x000fe80003800200 */
[----:B------:R-:W-:Y:S05]  /*6520*/  @P1 BRA `(.L_x_2050) ;  /* 0x0000000000481947 */ /* 0x000fea0003800000 */
        /* <DEDUP_REMOVED lines=18> */
.L_x_2050:
[----:B------:R-:W-:Y:S05]  /*6650*/  BSYNC.RECONVERGENT B1 ;  /* 0x0000000000017941 */ /* 0x000fea0003800200 */
.L_x_2049:
[----:B------:R-:W-:Y:S04]  /*6660*/  BSSY.RECONVERGENT B1, `(.L_x_2051) ;  /* 0x0000014000017945 */ /* 0x000fe80003800200 */
[----:B------:R-:W-:Y:S05]  /*6670*/  @P6 BRA `(.L_x_2052) ;  /* 0x0000000000486947 */ /* 0x000fea0003800000 */
[----:B------:R-:W2:Y:S01]  /*6680*/  LDCU.64 UR12, c[0x0][0x3e0] ;  /* 0x00007c00ff0c77ac */ /* 0x000ea20008000a00 */
[----:B------:R-:W-:Y:S01]  /*6690*/  FADD.FTZ R32, R30, -UR5 ;  /* 0x800000051e207e21 */ /* 0x000fe20008010000 */
[----:B------:R-:W-:Y:S01]  /*66a0*/  MOV R30, R24 ;  /* 0x00000018001e7202 */ /* 0x000fe20000000f00 */
[----:B------:R-:W-:Y:S01]  /*66b0*/  FADD.FTZ R66, R66, -UR5 ;  /* 0x8000000542427e21 */ /* 0x000fe20008010000 */
[----:B------:R-:W3:Y:S01]  /*66c0*/  LDCU.64 UR16, c[0x0][0x380] ;  /* 0x00007000ff1077ac */ /* 0x000ee20008000a00 */
[----:B-1----:R-:W-:Y:S01]  /*66d0*/  MOV R31, R19 ;  /* 0x00000013001f7202 */ /* 0x002fe20000000f00 */
[----:B------:R-:W-:Y:S01]  /*66e0*/  FMUL.FTZ R32, R32, UR7 ;  /* 0x0000000720207c20 */ /* 0x000fe20008410000 */
[----:B0-----:R-:W-:-:S03]  /*66f0*/  FMUL.FTZ R33, R66, UR7 ;  /* 0x0000000742217c20 */ /* 0x001fc60008410000 */
[----:B-----5:R-:W-:Y:S01]  /*6700*/  FFMA.FTZ R35, R21, R32, R23 ;  /* 0x0000002015237223 */ /* 0x020fe20000010017 */
[----:B------:R-:W-:Y:S01]  /*6710*/  FFMA.FTZ R34, R20, R33, R22 ;  /* 0x0000002114227223 */ /* 0x000fe20000010016 */
[----:B--2---:R-:W-:Y:S02]  /*6720*/  IMAD R44, R44, UR12, RZ ;  /* 0x0000000c2c2c7c24 */ /* 0x004fe4000f8e02ff */
[----:B------:R-:W-:-:S04]  /*6730*/  IMAD.WIDE.U32 R30, R43, UR12, R30 ;  /* 0x0000000c2b1e7c25 */ /* 0x000fc8000f8e001e */
[----:B------:R-:W-:Y:S01]  /*6740*/  IMAD R43, R43, UR13, R44 ;  /* 0x0000000d2b2b7c24 */ /* 0x000fe2000f8e022c */
[----:B---3--:R-:W-:-:S04]  /*6750*/  LEA R32, P1, R30, UR16, 0x1 ;  /* 0x000000101e207c11 */ /* 0x008fc8000f8208ff */
[----:B------:R-:W-:Y:S02]  /*6760*/  IADD3 R43, PT, PT, R31, R43, RZ ;  /* 0x0000002b1f2b7210 */ /* 0x000fe40007ffe0ff */
[----:B------:R-:W-:Y:S02]  /*6770*/  F2FP.BF16.F32.PACK_AB R31, R35, R34 ;  /* 0x00000022231f723e */ /* 0x000fe400000010ff */
[----:B------:R-:W-:-:S05]  /*6780*/  LEA.HI.X R33, R30, UR17, R43, 0x1, P1 ;  /* 0x000000111e217c11 */ /* 0x000fca00088f0c2b */
[----:B------:R2:W-:Y:S02]  /*6790*/  STG.E desc[UR14][R32.64], R31 ;  /* 0x0000001f20007986 */ /* 0x0005e4000c10190e */
.L_x_2052:
[----:B------:R-:W-:Y:S05]  /*67a0*/  BSYNC.RECONVERGENT B1 ;  /* 0x0000000000017941 */ /* 0x000fea0003800200 */
.L_x_2051:
[----:B------:R-:W-:Y:S04]  /*67b0*/  BSSY.RECONVERGENT B1, `(.L_x_2053) ;  /* 0x0000014000017945 */ /* 0x000fe80003800200 */
[----:B------:R-:W-:Y:S05]  /*67c0*/  @P3 BRA `(.L_x_2054) ;  /* 0x0000000000483947 */ /* 0x000fea0003800000 */
[----:B------:R-:W3:Y:S01]  /*67d0*/  LDCU.64 UR12, c[0x0][0x3e0] ;  /* 0x00007c00ff0c77ac */ /* 0x000ee20008000a00 */
[----:B------:R-:W-:Y:S01]  /*67e0*/  MOV R30, R24 ;  /* 0x00000018001e7202 */ /* 0x000fe20000000f00 */
[----:B------:R-:W-:Y:S01]  /*67f0*/  FADD.FTZ R64, R64, -UR5 ;  /* 0x8000000540407e21 */ /* 0x000fe20008010000 */
[----:B-12---:R-:W-:Y:S01]  /*6800*/  MOV R31, R19 ;  /* 0x00000013001f7202 */ /* 0x006fe20000000f00 */
[----:B------:R-:W1:Y:S01]  /*6810*/  LDCU.64 UR16, c[0x0][0x380] ;  /* 0x00007000ff1077ac */ /* 0x000e620008000a00 */
[----:B------:R-:W-:Y:S01]  /*6820*/  FADD.FTZ R32, R29, -UR5 ;  /* 0x800000051d207e21 */ /* 0x000fe20008010000 */
[----:B------:R-:W-:-:S03]  /*6830*/  FMUL.FTZ R29, R64, UR7 ;  /* 0x00000007401d7c20 */ /* 0x000fc60008410000 */
[----:B------:R-:W-:Y:S01]  /*6840*/  FMUL.FTZ R32, R32, UR7 ;  /* 0x0000000720207c20 */ /* 0x000fe20008410000 */
[----:B-----5:R-:W-:-:S03]  /*6850*/  FFMA.FTZ R29, R20, R29, R22 ;  /* 0x0000001d141d7223 */ /* 0x020fc60000010016 */
[----:B0-----:R-:W-:Y:S01]  /*6860*/  FFMA.FTZ R34, R21, R32, R23 ;  /* 0x0000002015227223 */ /* 0x001fe20000010017 */
[----:B---3--:R-:W-:-:S04]  /*6870*/  IMAD R42, R42, UR12, RZ ;  /* 0x0000000c2a2a7c24 */ /* 0x008fc8000f8e02ff */
[----:B------:R-:W-:Y:S01]  /*6880*/  F2FP.BF16.F32.PACK_AB R29, R34, R29 ;  /* 0x0000001d221d723e */ /* 0x000fe200000010ff */
[----:B------:R-:W-:-:S04]  /*6890*/  IMAD.WIDE.U32 R30, R41, UR12, R30 ;  /* 0x0000000c291e7c25 */ /* 0x000fc8000f8e001e */
[----:B------:R-:W-:Y:S01]  /*68a0*/  IMAD R41, R41, UR13, R42 ;  /* 0x0000000d29297c24 */ /* 0x000fe2000f8e022a */
[----:B-1----:R-:W-:-:S04]  /*68b0*/  LEA R32, P1, R30, UR16, 0x1 ;  /* 0x000000101e207c11 */ /* 0x002fc8000f8208ff */
[----:B------:R-:W-:-:S04]  /*68c0*/  IADD3 R41, PT, PT, R31, R41, RZ ;  /* 0x000000291f297210 */ /* 0x000fc80007ffe0ff */
[----:B------:R-:W-:-:S05]  /*68d0*/  LEA.HI.X R33, R30, UR17, R41, 0x1, P1 ;  /* 0x000000111e217c11 */ /* 0x000fca00088f0c29 */
[----:B------:R3:W-:Y:S02]  /*68e0*/  STG.E desc[UR14][R32.64], R29 ;  /* 0x0000001d20007986 */ /* 0x0007e4000c10190e */
.L_x_2054:
[----:B------:R-:W-:Y:S05]  /*68f0*/  BSYNC.RECONVERGENT B1 ;  /* 0x0000000000017941 */ /* 0x000fea0003800200 */
.L_x_2053:
[----:B------:R-:W-:Y:S04]  /*6900*/  BSSY.RECONVERGENT B1, `(.L_x_2055) ;  /* 0x0000014000017945 */ /* 0x000fe80003800200 */
[----:B------:R-:W-:Y:S05]  /*6910*/  @P4 BRA `(.L_x_2056) ;  /* 0x0000000000484947 */ /* 0x000fea0003800000 */
[----:B------:R-:W4:Y:S01]  /*6920*/  LDCU.64 UR12, c[0x0][0x3e0] ;  /* 0x00007c00ff0c77ac */ /* 0x000f220008000a00 */
[----:B------:R-:W-:Y:S01]  /*6930*/  FADD.FTZ R30, R28, -UR5 ;  /* 0x800000051c1e7e21 */ /* 0x000fe20008010000 */
[----:B------:R-:W-:Y:S01]  /*6940*/  MOV R28, R24 ;  /* 0x00000018001c7202 */ /* 0x000fe20000000f00 */
[----:B------:R-:W-:Y:S01]  /*6950*/  FADD.FTZ R68, R68, -UR5 ;  /* 0x8000000544447e21 */ /* 0x000fe20008010000 */
[----:B------:R-:W4:Y:S01]  /*6960*/  LDCU.64 UR16, c[0x0][0x380] ;  /* 0x00007000ff1077ac */ /* 0x000f220008000a00 */
[----:B---3--:R-:W-:Y:S01]  /*6970*/  MOV R29, R19 ;  /* 0x00000013001d7202 */ /* 0x008fe20000000f00 */
[----:B------:R-:W-:Y:S01]  /*6980*/  FMUL.FTZ R30, R30, UR7 ;  /* 0x000000071e1e7c20 */ /* 0x000fe20008410000 */
[----:B-12---:R-:W-:-:S03]  /*6990*/  FMUL.FTZ R31, R68, UR7 ;  /* 0x00000007441f7c20 */ /* 0x006fc60008410000 */
[----:B0----5:R-:W-:Y:S01]  /*69a0*/  FFMA.FTZ R33, R21, R30, R23 ;  /* 0x0000001e15217223 */ /* 0x021fe20000010017 */
[----:B------:R-:W-:Y:S01]  /*69b0*/  FFMA.FTZ R32, R20, R31, R22 ;  /* 0x0000001f14207223 */ /* 0x000fe20000010016 */
[----:B----4-:R-:W-:Y:S02]  /*69c0*/  IMAD R39, R39, UR12, RZ ;  /* 0x0000000c27277c24 */ /* 0x010fe4000f8e02ff */
[----:B------:R-:W-:-:S04]  /*69d0*/  IMAD.WIDE.U32 R28, R38, UR12, R28 ;  /* 0x0000000c261c7c25 */ /* 0x000fc8000f8e001c */
[----:B------:R-:W-:Y:S01]  /*69e0*/  IMAD R39, R38, UR13, R39 ;  /* 0x0000000d26277c24 */ /* 0x000fe2000f8e0227 */
[----:B------:R-:W-:-:S04]  /*69f0*/  LEA R30, P1, R28, UR16, 0x1 ;  /* 0x000000101c1e7c11 */ /* 0x000fc8000f8208ff */
[----:B------:R-:W-:Y:S02]  /*6a00*/  IADD3 R39, PT, PT, R29, R39, RZ ;  /* 0x000000271d277210 */ /* 0x000fe40007ffe0ff */
[----:B------:R-:W-:Y:S02]  /*6a10*/  F2FP.BF16.F32.PACK_AB R29, R33, R32 ;  /* 0x00000020211d723e */ /* 0x000fe400000010ff */
[----:B------:R-:W-:-:S05]  /*6a20*/  LEA.HI.X R31, R28, UR17, R39, 0x1, P1 ;  /* 0x000000111c1f7c11 */ /* 0x000fca00088f0c27 */
[----:B------:R4:W-:Y:S02]  /*6a30*/  STG.E desc[UR14][R30.64], R29 ;  /* 0x0000001d1e007986 */ /* 0x0009e4000c10190e */
.L_x_2056:
[----:B------:R-:W-:Y:S05]  /*6a40*/  BSYNC.RECONVERGENT B1 ;  /* 0x0000000000017941 */ /* 0x000fea0003800200 */
.L_x_2055:
[----:B------:R-:W-:Y:S01]  /*6a50*/  ISETP.GE.U32.AND P5, PT, R36, UR8, PT ;  /* 0x0000000824007c0c */ /* 0x000fe2000bfa6070 */
[----:B------:R-:W-:Y:S01]  /*6a60*/  BSSY.RECONVERGENT B1, `(.L_x_2057) ;  /* 0x000002b000017945 */ /* 0x000fe20003800200 */
[----:B-12-4-:R-:W-:Y:S02]  /*6a70*/  SHF.R.S32.HI R31, RZ, 0x1f, R36 ;  /* 0x0000001fff1f7819 */ /* 0x016fe40000011424 */
[----:B------:R-:W-:Y:S02]  /*6a80*/  IADD3 R43, PT, PT, R53, 0x100, RZ ;  /* 0x00000100352b7810 */ /* 0x000fe40007ffe0ff */
[----:B------:R-:W-:Y:S02]  /*6a90*/  ISETP.GE.AND.EX P5, PT, R31, UR9, PT, P5 ;  /* 0x000000091f007c0c */ /* 0x000fe4000bfa6350 */
[C---:B------:R-:W-:Y:S02]  /*6aa0*/  IADD3 R41, PT, PT, R53.reuse, 0x110, RZ ;  /* 0x0000011035297810 */ /* 0x040fe40007ffe0ff */
[----:B------:R-:W-:-:S02]  /*6ab0*/  IADD3 R38, PT, PT, R53, 0x120, RZ ;  /* 0x0000012035267810 */ /* 0x000fc40007ffe0ff */
[----:B---3--:R-:W-:Y:S02]  /*6ac0*/  IADD3 R32, PT, PT, R53, 0x130, RZ ;  /* 0x0000013035207810 */ /* 0x008fe40007ffe0ff */
        /* <DEDUP_REMOVED lines=9> */
[----:B0-----:R-:W-:Y:S02]  /*6b60*/  SHF.R.S32.HI R33, RZ, 0x1f, R32 ;  /* 0x0000001fff217819 */ /* 0x001fe40000011420 */
[----:B------:R-:W-:-:S02]  /*6b70*/  ISETP.GE.AND.EX P2, PT, R44, UR9, PT, P2 ;  /* 0x000000092c007c0c */ /* 0x000fc4000bf46320 */
[----:B------:R-:W-:Y:S02]  /*6b80*/  ISETP.GE.AND.EX P1, PT, R42, UR9, PT, P1 ;  /* 0x000000092a007c0c */ /* 0x000fe4000bf26310 */
[----:B------:R-:W-:Y:S02]  /*6b90*/  ISETP.GE.AND.EX P6, PT, R40, UR9, PT, P6 ;  /* 0x0000000928007c0c */ /* 0x000fe4000bfc6360 */
[----:B------:R-:W-:Y:S02]  /*6ba0*/  ISETP.GE.AND.EX P3, PT, R39, UR9, PT, P3 ;  /* 0x0000000927007c0c */ /* 0x000fe4000bf66330 */
[----:B------:R-:W-:Y:S02]  /*6bb0*/  ISETP.GE.AND.EX P4, PT, R33, UR9, PT, P4 ;  /* 0x0000000921007c0c */ /* 0x000fe4000bf86340 */
[C---:B------:R-:W-:Y:S02]  /*6bc0*/  IADD3 R34, PT, PT, R53.reuse, 0x140, RZ ;  /* 0x0000014035227810 */ /* 0x040fe40007ffe0ff */
[----:B------:R-:W-:Y:S01]  /*6bd0*/  IADD3 R35, PT, PT, R53, 0x150, RZ ;  /* 0x0000015035237810 */ /* 0x000fe20007ffe0ff */
[----:B------:R-:W-:Y:S08]  /*6be0*/  @P5 BRA `(.L_x_2058) ;  /* 0x0000000000485947 */ /* 0x000ff00003800000 */
[----:B------:R-:W0:Y:S01]  /*6bf0*/  LDCU.64 UR12, c[0x0][0x3e0] ;  /* 0x00007c00ff0c77ac */ /* 0x000e220008000a00 */
[----:B------:R-:W-:Y:S01]  /*6c00*/  MOV R28, R24 ;  /* 0x00000018001c7202 */ /* 0x000fe20000000f00 */
[----:B------:R-:W-:Y:S01]  /*6c10*/  FADD.FTZ R72, R72, -UR5 ;  /* 0x8000000548487e21 */ /* 0x000fe20008010000 */
[----:B------:R-:W-:Y:S01]  /*6c20*/  MOV R29, R19 ;  /* 0x00000013001d7202 */ /* 0x000fe20000000f00 */
[----:B------:R-:W1:Y:S01]  /*6c30*/  LDCU.64 UR16, c[0x0][0x380] ;  /* 0x00007000ff1077ac */ /* 0x000e620008000a00 */
[----:B------:R-:W-:Y:S01]  /*6c40*/  FADD.FTZ R30, R27, -UR5 ;  /* 0x800000051b1e7e21 */ /* 0x000fe20008010000 */
[----:B------:R-:W-:-:S03]  /*6c50*/  FMUL.FTZ R27, R72, UR7 ;  /* 0x00000007481b7c20 */ /* 0x000fc60008410000 */
[----:B------:R-:W-:Y:S01]  /*6c60*/  FMUL.FTZ R30, R30, UR7 ;  /* 0x000000071e1e7c20 */ /* 0x000fe20008410000 */
        /* <DEDUP_REMOVED lines=10> */
.L_x_2058:
[----:B------:R-:W-:Y:S05]  /*6d10*/  BSYNC.RECONVERGENT B1 ;  /* 0x0000000000017941 */ /* 0x000fea0003800200 */
.L_x_2057:
[----:B------:R-:W-:Y:S04]  /*6d20*/  BSSY.RECONVERGENT B1, `(.L_x_2059) ;  /* 0x0000014000017945 */ /* 0x000fe80003800200 */
[----:B------:R-:W-:Y:S05]  /*6d30*/  @P2 BRA `(.L_x_2060) ;  /* 0x0000000000482947 */ /* 0x000fea0003800000 */
[----:B------:R-:W1:Y:S01]  /*6d40*/  LDCU.64 UR12, c[0x0][0x3e0] ;  /* 0x00007c00ff0c77ac */ /* 0x000e620008000a00 */
[----:B------:R-:W-:Y:S01]  /*6d50*/  FADD.FTZ R28, R26, -UR5 ;  /* 0x800000051a1c7e21 */ /* 0x000fe20008010000 */
[----:B------:R-:W-:Y:S01]  /*6d60*/  MOV R26, R24 ;  /* 0x00000018001a7202 */ /* 0x000fe20000000f00 */
[----:B------:R-:W-:Y:S01]  /*6d70*/  FADD.FTZ R75, R75, -UR5 ;  /* 0x800000054b4b7e21 */ /* 0x000fe20008010000 */
[----:B------:R-:W2:Y:S01]  /*6d80*/  LDCU.64 UR16, c[0x0][0x380] ;  /* 0x00007000ff1077ac */ /* 0x000ea20008000a00 */
[----:B0-----:R-:W-:Y:S01]  /*6d90*/  MOV R27, R19 ;  /* 0x00000013001b7202 */ /* 0x001fe20000000f00 */
[----:B------:R-:W-:Y:S01]  /*6da0*/  FMUL.FTZ R28, R28, UR7 ;  /* 0x000000071c1c7c20 */ /* 0x000fe20008410000 */
[----:B------:R-:W-:-:S03]  /*6db0*/  FMUL.FTZ R75, R75, UR7 ;  /* 0x000000074b4b7c20 */ /* 0x000fc60008410000 */
[----:B-----5:R-:W-:Y:S01]  /*6dc0*/  FFMA.FTZ R30, R21, R28, R23 ;  /* 0x0000001c151e7223 */ /* 0x020fe20000010017 */
[----:B------:R-:W-:Y:S01]  /*6dd0*/  FFMA.FTZ R75, R20, R75, R22 ;  /* 0x0000004b144b7223 */ /* 0x000fe20000010016 */
[----:B-1----:R-:W-:Y:S02]  /*6de0*/  IMAD R44, R44, UR12, RZ ;  /* 0x0000000c2c2c7c24 */ /* 0x002fe4000f8e02ff */
[----:B------:R-:W-:-:S04]  /*6df0*/  IMAD.WIDE.U32 R26, R37, UR12, R26 ;  /* 0x0000000c251a7c25 */ /* 0x000fc8000f8e001a */
[----:B------:R-:W-:Y:S01]  /*6e00*/  IMAD R37, R37, UR13, R44 ;  /* 0x0000000d25257c24 */ /* 0x000fe2000f8e022c */
[----:B--2---:R-:W-:-:S04]  /*6e10*/  LEA R28, P2, R26, UR16, 0x1 ;  /* 0x000000101a1c7c11 */ /* 0x004fc8000f8408ff */
[----:B------:R-:W-:Y:S02]  /*6e20*/  IADD3 R37, PT, PT, R27, R37, RZ ;  /* 0x000000251b257210 */ /* 0x000fe40007ffe0ff */
[----:B------:R-:W-:Y:S02]  /*6e30*/  F2FP.BF16.F32.PACK_AB R27, R30, R75 ;  /* 0x0000004b1e1b723e */ /* 0x000fe400000010ff */
[----:B------:R-:W-:-:S05]  /*6e40*/  LEA.HI.X R29, R26, UR17, R37, 0x1, P2 ;  /* 0x000000111a1d7c11 */ /* 0x000fca00090f0c25 */
[----:B------:R1:W-:Y:S02]  /*6e50*/  STG.E desc[UR14][R28.64], R27 ;  /* 0x0000001b1c007986 */ /* 0x0003e4000c10190e */
.L_x_2060:
[----:B------:R-:W-:Y:S05]  /*6e60*/  BSYNC.RECONVERGENT B1 ;  /* 0x0000000000017941 */ /* 0x000fea0003800200 */
.L_x_2059:
[----:B------:R-:W-:Y:S04]  /*6e70*/  BSSY.RECONVERGENT B1, `(.L_x_2061) ;  /* 0x0000014000017945 */ /* 0x000fe80003800200 */
[----:B------:R-:W-:Y:S05]  /*6e80*/  @P1 BRA `(.L_x_2062) ;  /* 0x0000000000481947 */ /* 0x000fea0003800000 */
[----:B------:R-:W2:Y:S01]  /*6e90*/  LDCU.64 UR12, c[0x0][0x3e0] ;  /* 0x00007c00ff0c77ac */ /* 0x000ea20008000a00 */
[----:B------:R-:W-:Y:S01]  /*6ea0*/  MOV R26, R24 ;  /* 0x00000018001a7202 */ /* 0x000fe20000000f00 */
[----:B------:R-:W-:Y:S01]  /*6eb0*/  FADD.FTZ R76, R76, -UR5 ;  /* 0x800000054c4c7e21 */ /* 0x000fe20008010000 */
[----:B01----:R-:W-:Y:S01]  /*6ec0*/  MOV R27, R19 ;  /* 0x00000013001b7202 */ /* 0x003fe20000000f00 */
[----:B------:R-:W0:Y:S01]  /*6ed0*/  LDCU.64 UR16, c[0x0][0x380] ;  /* 0x00007000ff1077ac */ /* 0x000e220008000a00 */
[----:B------:R-:W-:Y:S01]  /*6ee0*/  FADD.FTZ R28, R17, -UR5 ;  /* 0x80000005111c7e21 */ /* 0x000fe20008010000 */
[----:B------:R-:W-:-:S03]  /*6ef0*/  FMUL.FTZ R17, R76, UR7 ;  /* 0x000000074c117c20 */ /* 0x000fc60008410000 */
[----:B------:R-:W-:Y:S01]  /*6f00*/  FMUL.FTZ R28, R28, UR7 ;  /* 0x000000071c1c7c20 */ /* 0x000fe20008410000 */
[----:B-----5:R-:W-:-:S03]  /*6f10*/  FFMA.FTZ R17, R20, R17, R22 ;  /* 0x0000001114117223 */ /* 0x020fc60000010016 */
[----:B------:R-:W-:Y:S01]  /*6f20*/  FFMA.FTZ R30, R21, R28, R23 ;  /* 0x0000001c151e7223 */ /* 0x000fe20000010017 */
[----:B--2---:R-:W-:-:S04]  /*6f30*/  IMAD R42, R42, UR12, RZ ;  /* 0x0000000c2a2a7c24 */ /* 0x004fc8000f8e02ff */
[----:B------:R-:W-:Y:S01]  /*6f40*/  F2FP.BF16.F32.PACK_AB R17, R30, R17 ;  /* 0x000000111e11723e */ /* 0x000fe200000010ff */
[----:B------:R-:W-:-:S04]  /*6f50*/  IMAD.WIDE.U32 R26, R43, UR12, R26 ;  /* 0x0000000c2b1a7c25 */ /* 0x000fc8000f8e001a */
[----:B------:R-:W-:Y:S01]  /*6f60*/  IMAD R43, R43, UR13, R42 ;  /* 0x0000000d2b2b7c24 */ /* 0x000fe2000f8e022a */
[----:B0-----:R-:W-:-:S04]  /*6f70*/  LEA R28, P1, R26, UR16, 0x1 ;  /* 0x000000101a1c7c11 */ /* 0x001fc8000f8208ff */
[----:B------:R-:W-:-:S04]  /*6f80*/  IADD3 R43, PT, PT, R27, R43, RZ ;  /* 0x0000002b1b2b7210 */ /* 0x000fc80007ffe0ff */
[----:B------:R-:W-:-:S05]  /*6f90*/  LEA.HI.X R29, R26, UR17, R43, 0x1, P1 ;  /* 0x000000111a1d7c11 */ /* 0x000fca00088f0c2b */
[----:B------:R2:W-:Y:S02]  /*6fa0*/  STG.E desc[UR14][R28.64], R17 ;  /* 0x000000111c007986 */ /* 0x0005e4000c10190e */
.L_x_2062:
[----:B------:R-:W-:Y:S05]  /*6fb0*/  BSYNC.RECONVERGENT B1 ;  /* 0x0000000000017941 */ /* 0x000fea0003800200 */
.L_x_2061:
[----:B------:R-:W-:Y:S04]  /*6fc0*/  BSSY.RECONVERGENT B1, `(.L_x_2063) ;  /* 0x0000014000017945 */ /* 0x000fe80003800200 */
[----:B------:R-:W-:Y:S05]  /*6fd0*/  @P6 BRA `(.L_x_2064) ;  /* 0x0000000000486947 */ /* 0x000fea0003800000 */
[----:B------:R-:W3:Y:S01]  /*6fe0*/  LDCU.64 UR12, c[0x0][0x3e0] ;  /* 0x00007c00ff0c77ac */ /* 0x000ee20008000a00 */
[----:B------:R-:W-:Y:S01]  /*6ff0*/  FADD.FTZ R26, R16, -UR5 ;  /* 0x80000005101a7e21 */ /* 0x000fe20008010000 */
[----:B------:R-:W-:Y:S01]  /*7000*/  MOV R16, R24 ;  /* 0x0000001800107202 */ /* 0x000fe20000000f00 */
[----:B------:R-:W-:Y:S01]  /*7010*/  FADD.FTZ R74, R74, -UR5 ;  /* 0x800000054a4a7e21 */ /* 0x000fe20008010000 */
[----:B------:R-:W4:Y:S01]  /*7020*/  LDCU.64 UR16, c[0x0][0x380] ;  /* 0x00007000ff1077ac */ /* 0x000f220008000a00 */
[----:B--2---:R-:W-:Y:S01]  /*7030*/  MOV R17, R19 ;  /* 0x0000001300117202 */ /* 0x004fe20000000f00 */
[----:B------:R-:W-:Y:S01]  /*7040*/  FMUL.FTZ R26, R26, UR7 ;  /* 0x000000071a1a7c20 */ /* 0x000fe20008410000 */
[----:B01----:R-:W-:-:S03]  /*7050*/  FMUL.FTZ R27, R74, UR7 ;  /* 0x000000074a1b7c20 */ /* 0x003fc60008410000 */
[----:B-----5:R-:W-:Y:S01]  /*7060*/  FFMA.FTZ R29, R21, R26, R23 ;  /* 0x0000001a151d7223 */ /* 0x020fe20000010017 */
[----:B------:R-:W-:Y:S01]  /*7070*/  FFMA.FTZ R28, R20, R27, R22 ;  /* 0x0000001b141c7223 */ /* 0x000fe20000010016 */
[----:B---3--:R-:W-:Y:S02]  /*7080*/  IMAD R40, R40, UR12, RZ ;  /* 0x0000000c28287c24 */ /* 0x008fe4000f8e02ff */
[----:B------:R-:W-:-:S04]  /*7090*/  IMAD.WIDE.U32 R16, R41, UR12, R16 ;  /* 0x0000000c29107c25 */ /* 0x000fc8000f8e0010 */
[----:B------:R-:W-:Y:S01]  /*70a0*/  IMAD R41, R41, UR13, R40 ;  /* 0x0000000d29297c24 */ /* 0x000fe2000f8e0228 */
[----:B----4-:R-:W-:-:S04]  /*70b0*/  LEA R26, P1, R16, UR16, 0x1 ;  /* 0x00000010101a7c11 */ /* 0x010fc8000f8208ff */
[----:B------:R-:W-:Y:S02]  /*70c0*/  IADD3 R41, PT, PT, R17, R41, RZ ;  /* 0x0000002911297210 */ /* 0x000fe40007ffe0ff */
[----:B------:R-:W-:Y:S02]  /*70d0*/  F2FP.BF16.F32.PACK_AB R17, R29, R28 ;  /* 0x0000001c1d11723e */ /* 0x000fe400000010ff */
[----:B------:R-:W-:-:S05]  /*70e0*/  LEA.HI.X R27, R16, UR17, R41, 0x1, P1 ;  /* 0x00000011101b7c11 */ /* 0x000fca00088f0c29 */
[----:B------:R3:W-:Y:S02]  /*70f0*/  STG.E desc[UR14][R26.64], R17 ;  /* 0x000000111a007986 */ /* 0x0007e4000c10190e */
.L_x_2064:
[----:B------:R-:W-:Y:S05]  /*7100*/  BSYNC.RECONVERGENT B1 ;  /* 0x0000000000017941 */ /* 0x000fea0003800200 */
.L_x_2063:
[----:B------:R-:W-:Y:S04]  /*7110*/  BSSY.RECONVERGENT B1, `(.L_x_2065) ;  /* 0x0000014000017945 */ /* 0x000fe80003800200 */
[----:B------:R-:W-:Y:S05]  /*7120*/  @P3 BRA `(.L_x_2066) ;  /* 0x0000000000483947 */ /* 0x000fea0003800000 */
[----:B------:R-:W4:Y:S01]  /*7130*/  LDCU.64 UR12, c[0x0][0x3e0] ;  /* 0x00007c00ff0c77ac */ /* 0x000f220008000a00 */
[----:B------:R-:W-:Y:S01]  /*7140*/  MOV R16, R24 ;  /* 0x0000001800107202 */ /* 0x000fe20000000f00 */
[----:B------:R-:W-:Y:S01]  /*7150*/  FADD.FTZ R73, R73, -UR5 ;  /* 0x8000000549497e21 */ /* 0x000fe20008010000 */
[----:B--23--:R-:W-:Y:S01]  /*7160*/  MOV R17, R19 ;  /* 0x0000001300117202 */ /* 0x00cfe20000000f00 */
[----:B------:R-:W2:Y:S01]  /*7170*/  LDCU.64 UR16, c[0x0][0x380] ;  /* 0x00007000ff1077ac */ /* 0x000ea20008000a00 */
[----:B------:R-:W-:Y:S01]  /*7180*/  FADD.FTZ R15, R15, -UR5 ;  /* 0x800000050f0f7e21 */ /* 0x000fe20008010000 */
[----:B------:R-:W-:-:S03]  /*7190*/  FMUL.FTZ R73, R73, UR7 ;  /* 0x0000000749497c20 */ /* 0x000fc60008410000 */
[----:B------:R-:W-:Y:S01]  /*71a0*/  FMUL.FTZ R26, R15, UR7 ;  /* 0x000000070f1a7c20 */ /* 0x000fe20008410000 */
[----:B-----5:R-:W-:-:S03]  /*71b0*/  FFMA.FTZ R15, R20, R73, R22 ;  /* 0x00000049140f7223 */ /* 0x020fc60000010016 */
[----:B-1----:R-:W-:Y:S01]  /*71c0*/  FFMA.FTZ R28, R21, R26, R23 ;  /* 0x0000001a151c7223 */ /* 0x002fe20000010017 */
[----:B----4-:R-:W-:-:S04]  /*71d0*/  IMAD R39, R39, UR12, RZ ;  /* 0x0000000c27277c24 */ /* 0x010fc8000f8e02ff */
[----:B------:R-:W-:Y:S01]  /*71e0*/  F2FP.BF16.F32.PACK_AB R15, R28, R15 ;  /* 0x0000000f1c0f723e */ /* 0x000fe200000010ff */
[----:B------:R-:W-:-:S04]  /*71f0*/  IMAD.WIDE.U32 R16, R38, UR12, R16 ;  /* 0x0000000c26107c25 */ /* 0x000fc8000f8e0010 */
[----:B------:R-:W-:Y:S01]  /*7200*/  IMAD R39, R38, UR13, R39 ;  /* 0x0000000d26277c24 */ /* 0x000fe2000f8e0227 */
[----:B--2---:R-:W-:-:S04]  /*7210*/  LEA R26, P1, R16, UR16, 0x1 ;  /* 0x00000010101a7c11 */ /* 0x004fc8000f8208ff */
[----:B------:R-:W-:-:S04]  /*7220*/  IADD3 R39, PT, PT, R17, R39, RZ ;  /* 0x0000002711277210 */ /* 0x000fc80007ffe0ff */
[----:B0-----:R-:W-:-:S05]  /*7230*/  LEA.HI.X R27, R16, UR17, R39, 0x1, P1 ;  /* 0x00000011101b7c11 */ /* 0x001fca00088f0c27 */
[----:B------:R4:W-:Y:S02]  /*7240*/  STG.E desc[UR14][R26.64], R15 ;  /* 0x0000000f1a007986 */ /* 0x0009e4000c10190e */
.L_x_2066:
[----:B------:R-:W-:Y:S05]  /*7250*/  BSYNC.RECONVERGENT B1 ;  /* 0x0000000000017941 */ /* 0x000fea0003800200 */
.L_x_2065:
[----:B------:R-:W-:Y:S04]  /*7260*/  BSSY.RECONVERGENT B1, `(.L_x_2067) ;  /* 0x0000014000017945 */ /* 0x000fe80003800200 */
[----:B------:R-:W-:Y:S05]  /*7270*/  @P4 BRA `(.L_x_2068) ;  /* 0x0000000000484947 */ /* 0x000fea0003800000 */
[----:B------:R-:W0:Y:S01]  /*7280*/  LDCU.64 UR12, c[0x0][0x3e0] ;  /* 0x00007c00ff0c77ac */ /* 0x000e220008000a00 */
[----:B------:R-:W-:Y:S01]  /*7290*/  FADD.FTZ R16, R14, -UR5 ;  /* 0x800000050e107e21 */ /* 0x000fe20008010000 */
[----:B------:R-:W-:Y:S01]  /*72a0*/  MOV R14, R24 ;  /* 0x00000018000e7202 */ /* 0x000fe20000000f00 */
[----:B------:R-:W-:Y:S01]  /*72b0*/  FADD.FTZ R71, R71, -UR5 ;  /* 0x8000000547477e21 */ /* 0x000fe20008010000 */
[----:B------:R-:W1:Y:S01]  /*72c0*/  LDCU.64 UR16, c[0x0][0x380] ;  /* 0x00007000ff1077ac */ /* 0x000e620008000a00 */
[----:B----4-:R-:W-:Y:S01]  /*72d0*/  MOV R15, R19 ;  /* 0x00000013000f7202 */ /* 0x010fe20000000f00 */
[----:B------:R-:W-:Y:S01]  /*72e0*/  FMUL.FTZ R16, R16, UR7 ;  /* 0x0000000710107c20 */ /* 0x000fe20008410000 */
[----:B------:R-:W-:-:S03]  /*72f0*/  FMUL.FTZ R71, R71, UR7 ;  /* 0x0000000747477c20 */ /* 0x000fc60008410000 */
[----:B---3-5:R-:W-:Y:S01]  /*7300*/  FFMA.FTZ R26, R21, R16, R23 ;  /* 0x00000010151a7223 */ /* 0x028fe20000010017 */
[----:B------:R-:W-:Y:S01]  /*7310*/  FFMA.FTZ R71, R20, R71, R22 ;  /* 0x0000004714477223 */ /* 0x000fe20000010016 */
[----:B0-----:R-:W-:Y:S02]  /*7320*/  IMAD R33, R33, UR12, RZ ;  /* 0x0000000c21217c24 */ /* 0x001fe4000f8e02ff */
[----:B------:R-:W-:-:S04]  /*7330*/  IMAD.WIDE.U32 R14, R32, UR12, R14 ;  /* 0x0000000c200e7c25 */ /* 0x000fc8000f8e000e */
[----:B------:R-:W-:Y:S01]  /*7340*/  IMAD R33, R32, UR13, R33 ;  /* 0x0000000d20217c24 */ /* 0x000fe2000f8e0221 */
[----:B-1----:R-:W-:-:S04]  /*7350*/  LEA R16, P1, R14, UR16, 0x1 ;  /* 0x000000100e107c11 */ /* 0x002fc8000f8208ff */
[----:B------:R-:W-:Y:S02]  /*7360*/  IADD3 R33, PT, PT, R15, R33, RZ ;  /* 0x000000210f217210 */ /* 0x000fe40007ffe0ff */
[----:B------:R-:W-:Y:S02]  /*7370*/  F2FP.BF16.F32.PACK_AB R15, R26, R71 ;  /* 0x000000471a0f723e */ /* 0x000fe400000010ff */
[----:B--2---:R-:W-:-:S05]  /*7380*/  LEA.HI.X R17, R14, UR17, R33, 0x1, P1 ;  /* 0x000000110e117c11 */ /* 0x004fca00088f0c21 */
[----:B------:R0:W-:Y:S02]  /*7390*/  STG.E desc[UR14][R16.64], R15 ;  /* 0x0000000f10007986 */ /* 0x0001e4000c10190e */
.L_x_2068:
[----:B------:R-:W-:Y:S05]  /*73a0*/  BSYNC.RECONVERGENT B1 ;  /* 0x0000000000017941 */ /* 0x000fea0003800200 */
.L_x_2067:
[----:B------:R-:W-:Y:S01]  /*73b0*/  ISETP.GE.U32.AND P5, PT, R34, UR8, PT ;  /* 0x0000000822007c0c */ /* 0x000fe2000bfa6070 */
[----:B------:R-:W-:Y:S01]  /*73c0*/  BSSY.RECONVERGENT B1, `(.L_x_2069) ;  /* 0x000002b000017945 */ /* 0x000fe20003800200 */
[----:B0-23--:R-:W-:Y:S02]  /*73d0*/  SHF.R.S32.HI R17, RZ, 0x1f, R34 ;  /* 0x0000001fff117819 */ /* 0x00dfe40000011422 */
[----:B------:R-:W-:Y:S02]  /*73e0*/  IADD3 R37, PT, PT, R53, 0x160, RZ ;  /* 0x0000016035257810 */ /* 0x000fe40007ffe0ff */
[----:B------:R-:W-:Y:S02]  /*73f0*/  ISETP.GE.AND.EX P5, PT, R17, UR9, PT, P5 ;  /* 0x0000000911007c0c */ /* 0x000fe4000bfa6350 */
[C---:B------:R-:W-:Y:S02]  /*7400*/  IADD3 R32, PT, PT, R53.reuse, 0x170, RZ ;  /* 0x0000017035207810 */ /* 0x040fe40007ffe0ff */
[----:B------:R-:W-:-:S02]  /*7410*/  IADD3 R30, PT, PT, R53, 0x180, RZ ;  /* 0x00000180351e7810 */ /* 0x000fc40007ffe0ff */
[----:B-1----:R-:W-:Y:S02]  /*7420*/  IADD3 R28, PT, PT, R53, 0x190, RZ ;  /* 0x00000190351c7810 */ /* 0x002fe40007ffe0ff */
        /* <DEDUP_REMOVED lines=14> */
[----:B------:R-:W-:Y:S02]  /*7510*/  ISETP.GE.AND.EX P4, PT, R29, UR9, PT, P4 ;  /* 0x000000091d007c0c */ /* 0x000fe4000bf86340 */
[C---:B----4-:R-:W-:Y:S02]  /*7520*/  IADD3 R27, PT, PT, R53.reuse, 0x1a0, RZ ;  /* 0x000001a0351b7810 */ /* 0x050fe40007ffe0ff */
        /* <DEDUP_REMOVED lines=20> */
.L_x_2070:
[----:B------:R-:W-:Y:S05]  /*7670*/  BSYNC.RECONVERGENT B1 ;  /* 0x0000000000017941 */ /* 0x000fea0003800200 */
.L_x_2069:
        /* <DEDUP_REMOVED lines=20> */
.L_x_2072:
[----:B------:R-:W-:Y:S05]  /*77c0*/  BSYNC.RECONVERGENT B1 ;  /* 0x0000000000017941 */ /* 0x000fea0003800200 */
.L_x_2071:
        /* <DEDUP_REMOVED lines=20> */
.L_x_2074:
[----:B------:R-:W-:Y:S05]  /*7910*/  BSYNC.RECONVERGENT B1 ;  /* 0x0000000000017941 */ /* 0x000fea0003800200 */
.L_x_2073:
        /* <DEDUP_REMOVED lines=8> */
[----:B-1----:R-:W-:Y:S01]  /*79a0*/  FMUL.FTZ R14, R12, UR7 ;  /* 0x000000070c0e7c20 */ /* 0x002fe20008410000 */
[----:B------:R-:W-:-:S03]  /*79b0*/  FMUL.FTZ R15, R62, UR7 ;  /* 0x000000073e0f7c20 */ /* 0x000fc60008410000 */
[----:B-----5:R-:W-:Y:S01]  /*79c0*/  FFMA.FTZ R14, R21, R14, R23 ;  /* 0x0000000e150e7223 */ /* 0x020fe20000010017 */
[----:B------:R-:W-:Y:S01]  /*79d0*/  FFMA.FTZ R15, R20, R15, R22 ;  /* 0x0000000f140f7223 */ /* 0x000fe20000010016 */
[----:B---3--:R-:W-:Y:S02]  /*79e0*/  IMAD R33, R33, UR12, RZ ;  /* 0x0000000c21217c24 */ /* 0x008fe4000f8e02ff */
[----:B0-----:R-:W-:-:S04]  /*79f0*/  IMAD.WIDE.U32 R12, R32, UR12, R10 ;  /* 0x0000000c200c7c25 */ /* 0x001fc8000f8e000a */
[----:B------:R-:W-:Y:S01]  /*7a00*/  IMAD R33, R32, UR13, R33 ;  /* 0x0000000d20217c24 */ /* 0x000fe2000f8e0221 */
[----:B----4-:R-:W-:-:S04]  /*7a10*/  LEA R10, P1, R12, UR16, 0x1 ;  /* 0x000000100c0a7c11 */ /* 0x010fc8000f8208ff */
[----:B------:R-:W-:Y:S02]  /*7a20*/  IADD3 R33, PT, PT, R13, R33, RZ ;  /* 0x000000210d217210 */ /* 0x000fe40007ffe0ff */
[----:B------:R-:W-:Y:S02]  /*7a30*/  F2FP.BF16.F32.PACK_AB R13, R14, R15 ;  /* 0x0000000f0e0d723e */ /* 0x000fe400000010ff */
[----:B------:R-:W-:-:S05]  /*7a40*/  LEA.HI.X R11, R12, UR17, R33, 0x1, P1 ;  /* 0x000000110c0b7c11 */ /* 0x000fca00088f0c21 */
[----:B------:R3:W-:Y:S02]  /*7a50*/  STG.E desc[UR14][R10.64], R13 ;  /* 0x0000000d0a007986 */ /* 0x0007e4000c10190e */
.L_x_2076:
[----:B------:R-:W-:Y:S05]  /*7a60*/  BSYNC.RECONVERGENT B1 ;  /* 0x0000000000017941 */ /* 0x000fea0003800200 */
.L_x_2075:
[----:B------:R-:W-:Y:S04]  /*7a70*/  BSSY.RECONVERGENT B1, `(.L_x_2077) ;  /* 0x0000014000017945 */ /* 0x000fe80003800200 */
[----:B------:R-:W-:Y:S05]  /*7a80*/  @P3 BRA `(.L_x_2078) ;  /* 0x0000000000483947 */ /* 0x000fea0003800000 */
[----:B------:R-:W4:Y:S01]  /*7a90*/  LDCU.64 UR12, c[0x0][0x3e0] ;  /* 0x00007c00ff0c77ac */ /* 0x000f220008000a00 */
[----:B------:R-:W-:Y:S01]  /*7aa0*/  FADD.FTZ R12, R9, -UR5 ;  /* 0x80000005090c7e21 */ /* 0x000fe20008010000 */
[----:B---3--:R-:W-:Y:S01]  /*7ab0*/  MOV R10, R24 ;  /* 0x00000018000a7202 */ /* 0x008fe20000000f00 */
[----:B------:R-:W-:Y:S01]  /*7ac0*/  FADD.FTZ R60, R60, -UR5 ;  /* 0x800000053c3c7e21 */ /* 0x000fe20008010000 */
[----:B------:R-:W3:Y:S01]  /*7ad0*/  LDCU.64 UR16, c[0x0][0x380] ;  /* 0x00007000ff1077ac */ /* 0x000ee20008000a00 */
[----:B--2---:R-:W-:Y:S01]  /*7ae0*/  MOV R11, R19 ;  /* 0x00000013000b7202 */ /* 0x004fe20000000f00 */
[----:B-1----:R-:W-:Y:S01]  /*7af0*/  FMUL.FTZ R14, R12, UR7 ;  /* 0x000000070c0e7c20 */ /* 0x002fe20008410000 */
[----:B------:R-:W-:-:S03]  /*7b00*/  FMUL.FTZ R9, R60, UR7 ;  /* 0x000000073c097c20 */ /* 0x000fc60008410000 */
[----:B-----5:R-:W-:Y:S01]  /*7b10*/  FFMA.FTZ R14, R21, R14, R23 ;  /* 0x0000000e150e7223 */ /* 0x020fe20000010017 */
[----:B------:R-:W-:-:S05]  /*7b20*/  FFMA.FTZ R9, R20, R9, R22 ;  /* 0x0000000914097223 */ /* 0x000fca0000010016 */
[----:B------:R-:W-:Y:S01]  /*7b30*/  F2FP.BF16.F32.PACK_AB R9, R14, R9 ;  /* 0x000000090e09723e */ /* 0x000fe200000010ff */
[----:B----4-:R-:W-:Y:S02]  /*7b40*/  IMAD R31, R31, UR12, RZ ;  /* 0x0000000c1f1f7c24 */ /* 0x010fe4000f8e02ff */
[----:B0-----:R-:W-:-:S04]  /*7b50*/  IMAD.WIDE.U32 R12, R30, UR12, R10 ;  /* 0x0000000c1e0c7c25 */ /* 0x001fc8000f8e000a */
[----:B------:R-:W-:Y:S01]  /*7b60*/  IMAD R31, R30, UR13, R31 ;  /* 0x0000000d1e1f7c24 */ /* 0x000fe2000f8e021f */
[----:B---3--:R-:W-:-:S04]  /*7b70*/  LEA R10, P1, R12, UR16, 0x1 ;  /* 0x000000100c0a7c11 */ /* 0x008fc8000f8208ff */
[----:B------:R-:W-:-:S04]  /*7b80*/  IADD3 R31, PT, PT, R13, R31, RZ ;  /* 0x0000001f0d1f7210 */ /* 0x000fc80007ffe0ff */
[----:B------:R-:W-:-:S05]  /*7b90*/  LEA.HI.X R11, R12, UR17, R31, 0x1, P1 ;  /* 0x000000110c0b7c11 */ /* 0x000fca00088f0c1f */
[----:B------:R4:W-:Y:S02]  /*7ba0*/  STG.E desc[UR14][R10.64], R9 ;  /* 0x000000090a007986 */ /* 0x0009e4000c10190e */
.L_x_2078:
[----:B------:R-:W-:Y:S05]  /*7bb0*/  BSYNC.RECONVERGENT B1 ;  /* 0x0000000000017941 */ /* 0x000fea0003800200 */
.L_x_2077:
[----:B------:R-:W-:Y:S04]  /*7bc0*/  BSSY.RECONVERGENT B1, `(.L_x_2079) ;  /* 0x0000014000017945 */ /* 0x000fe80003800200 */
[----:B------:R-:W-:Y:S05]  /*7bd0*/  @P4 BRA `(.L_x_2080) ;  /* 0x0000000000484947 */ /* 0x000fea0003800000 */
[----:B------:R-:W2:Y:S01]  /*7be0*/  LDCU.64 UR12, c[0x0][0x3e0] ;  /* 0x00007c00ff0c77ac */ /* 0x000ea20008000a00 */
[----:B---34-:R-:W-:Y:S01]  /*7bf0*/  FADD.FTZ R10, R8, -UR5 ;  /* 0x80000005080a7e21 */ /* 0x018fe20008010000 */
[----:B------:R-:W-:Y:S01]  /*7c00*/  MOV R8, R24 ;  /* 0x0000001800087202 */ /* 0x000fe20000000f00 */
[----:B------:R-:W-:Y:S01]  /*7c10*/  FADD.FTZ R58, R58, -UR5 ;  /* 0x800000053a3a7e21 */ /* 0x000fe20008010000 */
[----:B------:R-:W3:Y:S01]  /*7c20*/  LDCU.64 UR16, c[0x0][0x380] ;  /* 0x00007000ff1077ac */ /* 0x000ee20008000a00 */
[----:B------:R-:W-:Y:S01]  /*7c30*/  MOV R9, R19 ;  /* 0x0000001300097202 */ /* 0x000fe20000000f00 */
[----:B------:R-:W-:Y:S01]  /*7c40*/  FMUL.FTZ R12, R10, UR7 ;  /* 0x000000070a0c7c20 */ /* 0x000fe20008410000 */
[----:B01----:R-:W-:-:S03]  /*7c50*/  FMUL.FTZ R13, R58, UR7 ;  /* 0x000000073a0d7c20 */ /* 0x003fc60008410000 */
        /* <DEDUP_REMOVED lines=10> */
.L_x_2080:
[----:B------:R-:W-:Y:S05]  /*7d00*/  BSYNC.RECONVERGENT B1 ;  /* 0x0000000000017941 */ /* 0x000fea0003800200 */
.L_x_2079:
[----:B------:R-:W-:Y:S01]  /*7d10*/  ISETP.GE.U32.AND P5, PT, R27, UR8, PT ;  /* 0x000000081b007c0c */ /* 0x000fe2000bfa6070 */
[----:B------:R-:W-:Y:S01]  /*7d20*/  BSSY.RECONVERGENT B1, `(.L_x_2081) ;  /* 0x0000029000017945 */ /* 0x000fe20003800200 */
[----:B0-----:R-:W-:Y:S02]  /*7d30*/  SHF.R.S32.HI R16, RZ, 0x1f, R27 ;  /* 0x0000001fff107819 */ /* 0x001fe4000001141b */
[C---:B------:R-:W-:Y:S02]  /*7d40*/  IADD3 R31, PT, PT, R53.reuse, 0x1c0, RZ ;  /* 0x000001c0351f7810 */ /* 0x040fe40007ffe0ff */
[----:B------:R-:W-:Y:S02]  /*7d50*/  ISETP.GE.AND.EX P5, PT, R16, UR9, PT, P5 ;  /* 0x0000000910007c0c */ /* 0x000fe4000bfa6350 */
[C---:B--234-:R-:W-:Y:S02]  /*7d60*/  IADD3 R11, PT, PT, R53.reuse, 0x1d0, RZ ;  /* 0x000001d0350b7810 */ /* 0x05cfe40007ffe0ff */
[----:B------:R-:W-:-:S02]  /*7d70*/  IADD3 R9, PT, PT, R53, 0x1e0, RZ ;  /* 0x000001e035097810 */ /* 0x000fc40007ffe0ff */
[----:B------:R-:W-:Y:S02]  /*7d80*/  IADD3 R53, PT, PT, R53, 0x1f0, RZ ;  /* 0x000001f035357810 */ /* 0x000fe40007ffe0ff */
        /* <DEDUP_REMOVED lines=17> */
[----:B-1----:R-:W-:Y:S01]  /*7ea0*/  MOV R14, R24 ;  /* 0x00000018000e7202 */ /* 0x002fe20000000f00 */
[----:B------:R-:W-:Y:S01]  /*7eb0*/  FADD.FTZ R56, R56, -UR5 ;  /* 0x8000000538387e21 */ /* 0x000fe20008010000 */
[----:B------:R-:W-:Y:S01]  /*7ec0*/  MOV R15, R19 ;  /* 0x00000013000f7202 */ /* 0x000fe20000000f00 */
[----:B------:R-:W1:Y:S01]  /*7ed0*/  LDCU.64 UR16, c[0x0][0x380] ;  /* 0x00007000ff1077ac */ /* 0x000e620008000a00 */
[----:B------:R-:W-:Y:S01]  /*7ee0*/  FADD.FTZ R13, R7, -UR5 ;  /* 0x80000005070d7e21 */ /* 0x000fe20008010000 */
[----:B------:R-:W-:-:S03]  /*7ef0*/  FMUL.FTZ R7, R56, UR7 ;  /* 0x0000000738077c20 */ /* 0x000fc60008410000 */
[----:B------:R-:W-:Y:S01]  /*7f00*/  FMUL.FTZ R28, R13, UR7 ;  /* 0x000000070d1c7c20 */ /* 0x000fe20008410000 */
[----:B-----5:R-:W-:-:S03]  /*7f10*/  FFMA.FTZ R7, R20, R7, R22 ;  /* 0x0000000714077223 */ /* 0x020fc60000010016 */
[----:B------:R-:W-:Y:S01]  /*7f20*/  FFMA.FTZ R28, R21, R28, R23 ;  /* 0x0000001c151c7223 */ /* 0x000fe20000010017 */
[----:B0-----:R-:W-:-:S04]  /*7f30*/  IMAD R30, R16, UR12, RZ ;  /* 0x0000000c101e7c24 */ /* 0x001fc8000f8e02ff */
[----:B------:R-:W-:Y:S01]  /*7f40*/  F2FP.BF16.F32.PACK_AB R7, R28, R7 ;  /* 0x000000071c07723e */ /* 0x000fe200000010ff */
[----:B------:R-:W-:-:S04]  /*7f50*/  IMAD.WIDE.U32 R16, R27, UR12, R14 ;  /* 0x0000000c1b107c25 */ /* 0x000fc8000f8e000e */
[----:B------:R-:W-:Y:S01]  /*7f60*/  IMAD R27, R27, UR13, R30 ;  /* 0x0000000d1b1b7c24 */ /* 0x000fe2000f8e021e */
[----:B-1----:R-:W-:-:S04]  /*7f70*/  LEA R14, P5, R16, UR16, 0x1 ;  /* 0x00000010100e7c11 */ /* 0x002fc8000f8a08ff */
[----:B------:R-:W-:-:S04]  /*7f80*/  IADD3 R27, PT, PT, R17, R27, RZ ;  /* 0x0000001b111b7210 */ /* 0x000fc80007ffe0ff */
[----:B------:R-:W-:-:S05]  /*7f90*/  LEA.HI.X R15, R16, UR17, R27, 0x1, P5 ;  /* 0x00000011100f7c11 */ /* 0x000fca000a8f0c1b */
[----:B------:R0:W-:Y:S02]  /*7fa0*/  STG.E desc[UR14][R14.64], R7 ;  /* 0x000000070e007986 */ /* 0x0001e4000c10190e */
.L_x_2082:
[----:B------:R-:W-:Y:S05]  /*7fb0*/  BSYNC.RECONVERGENT B1 ;  /* 0x0000000000017941 */ /* 0x000fea0003800200 */
.L_x_2081:
[----:B------:R-:W-:Y:S04]  /*7fc0*/  BSSY.RECONVERGENT B1, `(.L_x_2083) ;  /* 0x0000014000017945 */ /* 0x000fe80003800200 */
[----:B------:R-:W-:Y:S05]  /*7fd0*/  @P2 BRA `(.L_x_2084) ;  /* 0x0000000000482947 */ /* 0x000fea0003800000 */
[----:B------:R-:W2:Y:S01]  /*7fe0*/  LDCU.64 UR12, c[0x0][0x3e0] ;  /* 0x00007c00ff0c77ac */ /* 0x000ea20008000a00 */
[----:B01----:R-:W-:Y:S01]  /*7ff0*/  FADD.FTZ R14, R6, -UR5 ;  /* 0x80000005060e7e21 */ /* 0x003fe20008010000 */
[----:B------:R-:W-:Y:S01]  /*8000*/  MOV R6, R24 ;  /* 0x0000001800067202 */ /* 0x000fe20000000f00 */
[----:B------:R-:W-:Y:S01]  /*8010*/  FADD.FTZ R54, R54, -UR5 ;  /* 0x8000000536367e21 */ /* 0x000fe20008010000 */
[----:B------:R-:W0:Y:S01]  /*8020*/  LDCU.64 UR16, c[0x0][0x380] ;  /* 0x00007000ff1077ac */ /* 0x000e220008000a00 */
[----:B------:R-:W-:Y:S01]  /*8030*/  MOV R7, R19 ;  /* 0x0000001300077202 */ /* 0x000fe20000000f00 */
[----:B------:R-:W-:Y:S01]  /*8040*/  FMUL.FTZ R16, R14, UR7 ;  /* 0x000000070e107c20 */ /* 0x000fe20008410000 */
[----:B------:R-:W-:-:S03]  /*8050*/  FMUL.FTZ R13, R54, UR7 ;  /* 0x00000007360d7c20 */ /* 0x000fc60008410000 */
[----:B-----5:R-:W-:Y:S01]  /*8060*/  FFMA.FTZ R16, R21, R16, R23 ;  /* 0x0000001015107223 */ /* 0x020fe20000010017 */
[----:B------:R-:W-:-:S05]  /*8070*/  FFMA.FTZ R13, R20, R13, R22 ;  /* 0x0000000d140d7223 */ /* 0x000fca0000010016 */
[----:B------:R-:W-:Y:S01]  /*8080*/  F2FP.BF16.F32.PACK_AB R13, R16, R13 ;  /* 0x0000000d100d723e */ /* 0x000fe200000010ff */
[----:B--2---:R-:W-:Y:S02]  /*8090*/  IMAD R29, R29, UR12, RZ ;  /* 0x0000000c1d1d7c24 */ /* 0x004fe4000f8e02ff */
[----:B------:R-:W-:-:S04]  /*80a0*/  IMAD.WIDE.U32 R14, R26, UR12, R6 ;  /* 0x0000000c1a0e7c25 */ /* 0x000fc8000f8e0006 */
[----:B------:R-:W-:Y:S01]  /*80b0*/  IMAD R29, R26, UR13, R29 ;  /* 0x0000000d1a1d7c24 */ /* 0x000fe2000f8e021d */
[----:B0-----:R-:W-:-:S04]  /*80c0*/  LEA R6, P2, R14, UR16, 0x1 ;  /* 0x000000100e067c11 */ /* 0x001fc8000f8408ff */
[----:B------:R-:W-:-:S04]  /*80d0*/  IADD3 R29, PT, PT, R15, R29, RZ ;  /* 0x0000001d0f1d7210 */ /* 0x000fc80007ffe0ff */
[----:B------:R-:W-:-:S05]  /*80e0*/  LEA.HI.X R7, R14, UR17, R29, 0x1, P2 ;  /* 0x000000110e077c11 */ /* 0x000fca00090f0c1d */
[----:B------:R2:W-:Y:S02]  /*80f0*/  STG.E desc[UR14][R6.64], R13 ;  /* 0x0000000d06007986 */ /* 0x0005e4000c10190e */
.L_x_2084:
[----:B------:R-:W-:Y:S05]  /*8100*/  BSYNC.RECONVERGENT B1 ;  /* 0x0000000000017941 */ /* 0x000fea0003800200 */
.L_x_2083:
[----:B------:R-:W-:Y:S04]  /*8110*/  BSSY.RECONVERGENT B1, `(.L_x_2085) ;  /* 0x0000014000017945 */ /* 0x000fe80003800200 */
[----:B------:R-:W-:Y:S05]  /*8120*/  @P1 BRA `(.L_x_2086) ;  /* 0x0000000000481947 */ /* 0x000fea0003800000 */
[----:B------:R-:W3:Y:S01]  /*8130*/  LDCU.64 UR12, c[0x0][0x3e0] ;  /* 0x00007c00ff0c77ac */ /* 0x000ee20008000a00 */
[----:B--2---:R-:W-:Y:S01]  /*8140*/  MOV R6, R24 ;  /* 0x0000001800067202 */ /* 0x004fe20000000f00 */
[----:B------:R-:W-:Y:S01]  /*8150*/  FADD.FTZ R50, R50, -UR5 ;  /* 0x8000000532327e21 */ /* 0x000fe20008010000 */
[----:B0-----:R-:W-:Y:S01]  /*8160*/  MOV R7, R19 ;  /* 0x0000001300077202 */ /* 0x001fe20000000f00 */
[----:B------:R-:W0:Y:S01]  /*8170*/  LDCU.64 UR16, c[0x0][0x380] ;  /* 0x00007000ff1077ac */ /* 0x000e220008000a00 */
[----:B-1----:R-:W-:Y:S01]  /*8180*/  FADD.FTZ R13, R5, -UR5 ;  /* 0x80000005050d7e21 */ /* 0x002fe20008010000 */
[----:B------:R-:W-:-:S03]  /*8190*/  FMUL.FTZ R5, R50, UR7 ;  /* 0x0000000732057c20 */ /* 0x000fc60008410000 */
[----:B------:R-:W-:Y:S01]  /*81a0*/  FMUL.FTZ R16, R13, UR7 ;  /* 0x000000070d107c20 */ /* 0x000fe20008410000 */
        /* <DEDUP_REMOVED lines=10> */
.L_x_2086:
[----:B------:R-:W-:Y:S05]  /*8250*/  BSYNC.RECONVERGENT B1 ;  /* 0x0000000000017941 */ /* 0x000fea0003800200 */
.L_x_2085:
[----:B------:R-:W-:Y:S04]  /*8260*/  BSSY.RECONVERGENT B1, `(.L_x_2087) ;  /* 0x0000014000017945 */ /* 0x000fe80003800200 */
[----:B------:R-:W-:Y:S05]  /*8270*/  @P6 BRA `(.L_x_2088) ;  /* 0x0000000000486947 */ /* 0x000fea0003800000 */
[----:B------:R-:W0:Y:S01]  /*8280*/  LDCU.64 UR12, c[0x0][0x3e0] ;  /* 0x00007c00ff0c77ac */ /* 0x000e220008000a00 */
[----:B--23--:R-:W-:Y:S01]  /*8290*/  FADD.FTZ R6, R4, -UR5 ;  /* 0x8000000504067e21 */ /* 0x00cfe20008010000 */
[----:B------:R-:W-:Y:S01]  /*82a0*/  MOV R4, R24 ;  /* 0x0000001800047202 */ /* 0x000fe20000000f00 */
[----:B------:R-:W-:Y:S01]  /*82b0*/  FADD.FTZ R48, R48, -UR5 ;  /* 0x8000000530307e21 */ /* 0x000fe20008010000 */
[----:B------:R-:W2:Y:S01]  /*82c0*/  LDCU.64 UR16, c[0x0][0x380] ;  /* 0x00007000ff1077ac */ /* 0x000ea20008000a00 */
[----:B------:R-:W-:Y:S02]  /*82d0*/  MOV R5, R19 ;  /* 0x0000001300057202 */ /* 0x000fe40000000f00 */
[----:B-1----:R-:W-:-:S04]  /*82e0*/  FMUL.FTZ R13, R48, UR7 ;  /* 0x00000007300d7c20 */ /* 0x002fc80008410000 */
[----:B-----5:R-:W-:Y:S01]  /*82f0*/  FFMA.FTZ R13, R20, R13, R22 ;  /* 0x0000000d140d7223 */ /* 0x020fe20000010016 */
[----:B0-----:R-:W-:Y:S02]  /*8300*/  IMAD R14, R12, UR12, RZ ;  /* 0x0000000c0c0e7c24 */ /* 0x001fe4000f8e02ff */
[----:B------:R-:W-:Y:S01]  /*8310*/  FMUL.FTZ R12, R6, UR7 ;  /* 0x00000007060c7c20 */ /* 0x000fe20008410000 */
[----:B------:R-:W-:-:S04]  /*8320*/  IMAD.WIDE.U32 R6, R11, UR12, R4 ;  /* 0x0000000c0b067c25 */ /* 0x000fc8000f8e0004 */
[----:B------:R-:W-:Y:S01]  /*8330*/  FFMA.FTZ R12, R21, R12, R23 ;  /* 0x0000000c150c7223 */ /* 0x000fe20000010017 */
[----:B------:R-:W-:Y:S01]  /*8340*/  IMAD R11, R11, UR13, R14 ;  /* 0x0000000d0b0b7c24 */ /* 0x000fe2000f8e020e */
[----:B--2---:R-:W-:-:S04]  /*8350*/  LEA R4, P1, R6, UR16, 0x1 ;  /* 0x0000001006047c11 */ /* 0x004fc8000f8208ff */
[----:B------:R-:W-:Y:S02]  /*8360*/  IADD3 R11, PT, PT, R7, R11, RZ ;  /* 0x0000000b070b7210 */ /* 0x000fe40007ffe0ff */
[----:B------:R-:W-:Y:S02]  /*8370*/  F2FP.BF16.F32.PACK_AB R7, R12, R13 ;  /* 0x0000000d0c07723e */ /* 0x000fe400000010ff */
[----:B------:R-:W-:-:S05]  /*8380*/  LEA.HI.X R5, R6, UR17, R11, 0x1, P1 ;  /* 0x0000001106057c11 */ /* 0x000fca00088f0c0b */
[----:B------:R4:W-:Y:S02]  /*8390*/  STG.E desc[UR14][R4.64], R7 ;  /* 0x0000000704007986 */ /* 0x0009e4000c10190e */
.L_x_2088:
[----:B------:R-:W-:Y:S05]  /*83a0*/  BSYNC.RECONVERGENT B1 ;  /* 0x0000000000017941 */ /* 0x000fea0003800200 */
.L_x_2087:
[----:B------:R-:W-:Y:S04]  /*83b0*/  BSSY.RECONVERGENT B1, `(.L_x_2089) ;  /* 0x0000014000017945 */ /* 0x000fe80003800200 */
[----:B------:R-:W-:Y:S05]  /*83c0*/  @P3 BRA `(.L_x_2090) ;  /* 0x0000000000483947 */ /* 0x000fea0003800000 */
[----:B------:R-:W0:Y:S01]  /*83d0*/  LDCU.64 UR12, c[0x0][0x3e0] ;  /* 0x00007c00ff0c77ac */ /* 0x000e220008000a00 */
[----:B--23-5:R-:W-:Y:S01]  /*83e0*/  FADD.FTZ R6, R3, -UR5 ;  /* 0x8000000503067e21 */ /* 0x02cfe20008010000 */
[----:B----4-:R-:W-:Y:S01]  /*83f0*/  MOV R4, R24 ;  /* 0x0000001800047202 */ /* 0x010fe20000000f00 */
[----:B------:R-:W-:Y:S01]  /*8400*/  FADD.FTZ R46, R46, -UR5 ;  /* 0x800000052e2e7e21 */ /* 0x000fe20008010000 */
[----:B------:R-:W2:Y:S01]  /*8410*/  LDCU.64 UR16, c[0x0][0x380] ;  /* 0x00007000ff1077ac */ /* 0x000ea20008000a00 */
[----:B------:R-:W-:Y:S02]  /*8420*/  MOV R5, R19 ;  /* 0x0000001300057202 */ /* 0x000fe40000000f00 */
[----:B------:R-:W-:-:S04]  /*8430*/  FMUL.FTZ R3, R46, UR7 ;  /* 0x000000072e037c20 */ /* 0x000fc80008410000 */
[----:B------:R-:W-:Y:S01]  /*8440*/  FFMA.FTZ R3, R20, R3, R22 ;  /* 0x0000000314037223 */ /* 0x000fe20000010016 */
[----:B0-----:R-:W-:Y:S02]  /*8450*/  IMAD R12, R10, UR12, RZ ;  /* 0x0000000c0a0c7c24 */ /* 0x001fe4000f8e02ff */
[----:B------:R-:W-:Y:S01]  /*8460*/  FMUL.FTZ R10, R6, UR7 ;  /* 0x00000007060a7c20 */ /* 0x000fe20008410000 */
[----:B------:R-:W-:-:S04]  /*8470*/  IMAD.WIDE.U32 R6, R9, UR12, R4 ;  /* 0x0000000c09067c25 */ /* 0x000fc8000f8e0004 */
[----:B------:R-:W-:Y:S01]  /*8480*/  FFMA.FTZ R10, R21, R10, R23 ;  /* 0x0000000a150a7223 */ /* 0x000fe20000010017 */
[----:B------:R-:W-:Y:S01]  /*8490*/  IMAD R9, R9, UR13, R12 ;  /* 0x0000000d09097c24 */ /* 0x000fe2000f8e020c */
[----:B--2---:R-:W-:-:S03]  /*84a0*/  LEA R4, P1, R6, UR16, 0x1 ;  /* 0x0000001006047c11 */ /* 0x004fc6000f8208ff */
[----:B------:R-:W-:Y:S02]  /*84b0*/  F2FP.BF16.F32.PACK_AB R3, R10, R3 ;  /* 0x000000030a03723e */ /* 0x000fe400000010ff */
[----:B------:R-:W-:-:S04]  /*84c0*/  IADD3 R9, PT, PT, R7, R9, RZ ;  /* 0x0000000907097210 */ /* 0x000fc80007ffe0ff */
[----:B------:R-:W-:-:S05]  /*84d0*/  LEA.HI.X R5, R6, UR17, R9, 0x1, P1 ;  /* 0x0000001106057c11 */ /* 0x000fca00088f0c09 */
[----:B------:R0:W-:Y:S02]  /*84e0*/  STG.E desc[UR14][R4.64], R3 ;  /* 0x0000000304007986 */ /* 0x0001e4000c10190e */
.L_x_2090:
[----:B------:R-:W-:Y:S05]  /*84f0*/  BSYNC.RECONVERGENT B1 ;  /* 0x0000000000017941 */ /* 0x000fea0003800200 */
.L_x_2089:
[----:B------:R-:W-:Y:S05]  /*8500*/  @P4 BRA `(.L_x_2091) ;  /* 0x0000004400d44947 */ /* 0x000fea0003800000 */
[----:B------:R-:W1:Y:S01]  /*8510*/  LDCU.64 UR8, c[0x0][0x3e0] ;  /* 0x00007c00ff0877ac */ /* 0x000e620008000a00 */
[----:B------:R-:W-:Y:S01]  /*8520*/  MOV R18, R24 ;  /* 0x0000001800127202 */ /* 0x000fe20000000f00 */
[----:B------:R-:W-:Y:S01]  /*8530*/  FADD.FTZ R0, R0, -UR5 ;  /* 0x8000000500007e21 */ /* 0x000fe20008010000 */
[----:B-----5:R-:W-:Y:S01]  /*8540*/  FADD.FTZ R2, R2, -UR5 ;  /* 0x8000000502027e21 */ /* 0x020fe20008010000 */
[----:B------:R-:W2:Y:S02]  /*8550*/  LDCU.64 UR12, c[0x0][0x380] ;  /* 0x00007000ff0c77ac */ /* 0x000ea40008000a00 */
[----:B0-----:R-:W-:Y:S01]  /*8560*/  FMUL.FTZ R3, R0, UR7 ;  /* 0x0000000700037c20 */ /* 0x001fe20008410000 */
[----:B------:R-:W-:-:S03]  /*8570*/  FMUL.FTZ R2, R2, UR7 ;  /* 0x0000000702027c20 */ /* 0x000fc60008410000 */
[----:B---34-:R-:W-:Y:S01]  /*8580*/  FFMA.FTZ R5, R20, R3, R22 ;  /* 0x0000000314057223 */ /* 0x018fe20000010016 */
[----:B------:R-:W-:-:S05]  /*8590*/  FFMA.FTZ R0, R21, R2, R23 ;  /* 0x0000000215007223 */ /* 0x000fca0000010017 */
[----:B------:R-:W-:Y:S01]  /*85a0*/  F2FP.BF16.F32.PACK_AB R5, R0, R5 ;  /* 0x000000050005723e */ /* 0x000fe200000010ff */
[----:B-1----:R-:W-:Y:S02]  /*85b0*/  IMAD R8, R8, UR8, RZ ;  /* 0x0000000808087c24 */ /* 0x002fe4000f8e02ff */
[----:B------:R-:W-:-:S04]  /*85c0*/  IMAD.WIDE.U32 R18, R53, UR8, R18 ;  /* 0x0000000835127c25 */ /* 0x000fc8000f8e0012 */
[----:B------:R-:W-:Y:S01]  /*85d0*/  IMAD R53, R53, UR9, R8 ;  /* 0x0000000935357c24 */ /* 0x000fe2000f8e0208 */
[----:B--2---:R-:W-:-:S04]  /*85e0*/  LEA R2, P1, R18, UR12, 0x1 ;  /* 0x0000000c12027c11 */ /* 0x004fc8000f8208ff */
[----:B------:R-:W-:-:S04]  /*85f0*/  IADD3 R53, PT, PT, R19, R53, RZ ;  /* 0x0000003513357210 */ /* 0x000fc80007ffe0ff */
[----:B------:R-:W-:-:S05]  /*8600*/  LEA.HI.X R3, R18, UR13, R53, 0x1, P1 ;  /* 0x0000000d12037c11 */ /* 0x000fca00088f0c35 */
[----:B------:R0:W-:Y:S01]  /*8610*/  STG.E desc[UR14][R2.64], R5 ;  /* 0x0000000502007986 */ /* 0x0001e2000c10190e */
[----:B------:R-:W-:Y:S05]  /*8620*/  BRA `(.L_x_2091) ;  /* 0x00000044008c7947 */ /* 0x000fea0003800000 */
.L_x_2028:
[----:B------:R-:W0:Y:S01]  /*8630*/  S2UR UR10, SR_CTAID.X ;  /* 0x00000000000a79c3 */ /* 0x000e220000002500 */
[----:B------:R-:W-:Y:S01]  /*8640*/  LOP3.LUT R42, R42, 0xffff, RZ, 0xc0, !PT ;  /* 0x0000ffff2a2a7812 */ /* 0x000fe200078ec0ff */
[----:B------:R-:W1:Y:S01]  /*8650*/  LDCU.64 UR8, c[0x0][0x3e8] ;  /* 0x00007d00ff0877ac */ /* 0x000e620008000a00 */
[----:B------:R-:W-:Y:S03]  /*8660*/  BSSY.RECONVERGENT B1, `(.L_x_2092) ;  /* 0x0000025000017945 */ /* 0x000fe60003800200 */
[----:B------:R-:W-:Y:S02]  /*8670*/  IMAD R42, R42, 0x619, RZ ;  /* 0x000006192a2a7824 */ /* 0x000fe400078e02ff */
[----:B------:R-:W0:Y:S03]  /*8680*/  LDC R53, c[0x0][0x404] ;  /* 0x00010100ff357b82 */ /* 0x000e260000000800 */
[----:B------:R-:W-:-:S05]  /*8690*/  SHF.R.U32.HI R42, RZ, 0x10, R42 ;  /* 0x00000010ff2a7819 */ /* 0x000fca000001162a */
[----:B0-----:R-:W-:-:S05]  /*86a0*/  IMAD R53, R53, UR10, R42 ;  /* 0x0000000a35357c24 */ /* 0x001fca000f8e022a */
[----:B-1----:R-:W-:Y:S02]  /*86b0*/  ISETP.GE.U32.AND P1, PT, R53, UR8, PT ;  /* 0x0000000835007c0c */ /* 0x002fe4000bf26070 */
[----:B------:R-:W-:-:S04]  /*86c0*/  SHF.R.S32.HI R42, RZ, 0x1f, R53 ;  /* 0x0000001fff2a7819 */ /* 0x000fc80000011435 */
[----:B------:R-:W-:-:S13]  /*86d0*/  ISETP.GE.AND.EX P1, PT, R42, UR9, PT, P1 ;  /* 0x000000092a007c0c */ /* 0x000fda000bf26310 */
[----:B------:R-:W-:Y:S05]  /*86e0*/  @P1 BRA `(.L_x_2093) ;  /* 0x0000000000701947 */ /* 0x000fea0003800000 */
[----:B------:R-:W-:Y:S01]  /*86f0*/  FADD.FTZ R44, R44, -UR5 ;  /* 0x800000052c2c7e21 */ /* 0x000fe20008010000 */
[----:B------:R-:W-:Y:S01]  /*8700*/  FADD.FTZ R41, R41, -UR5 ;  /* 0x8000000529297e21 */ /* 0x000fe20008010000 */
[----:B------:R-:W0:Y:S02]  /*8710*/  LDCU.64 UR12, c[0x0][0x3e0] ;  /* 0x00007c00ff0c77ac */ /* 0x000e240008000a00 */
[----:B------:R-:W-:Y:S01]  /*8720*/  FMUL.FTZ R43, R44, UR7 ;  /* 0x000000072c2b7c20 */ /* 0x000fe20008410000 */
[----:B------:R-:W-:Y:S01]  /*8730*/  FMUL.FTZ R41, R41, UR7 ;  /* 0x0000000729297c20 */ /* 0x000fe20008410000 */
[----:B------:R-:W1:Y:S02]  /*8740*/  LDCU.64 UR16, c[0x0][0x380] ;  /* 0x00007000ff1077ac */ /* 0x000e640008000a00 */
[----:B-----5:R-:W-:Y:S01]  /*8750*/  FFMA.FTZ R43, R20, R43, R22 ;  /* 0x0000002b142b7223 */ /* 0x020fe20000010016 */
[----:B------:R-:W-:-:S03]  /*8760*/  FFMA.FTZ R41, R21, R41, R23 ;  /* 0x0000002915297223 */ /* 0x000fc60000010017 */
[----:B------:R-:W-:-:S06]  /*8770*/  FMUL.FTZ R45, R43, -1.4426950216293334961 ;  /* 0xbfb8aa3b2b2d7820 */ /* 0x000fcc0000410000 */
[----:B------:R-:W2:Y:S02]  /*8780*/  MUFU.EX2 R45, R45 ;  /* 0x0000002d002d7308 */ /* 0x000ea40000000800 */
[----:B--2---:R-:W-:Y:S01]  /*8790*/  FADD.FTZ R44, R45, 1 ;  /* 0x3f8000002d2c7421 */ /* 0x004fe20000010000 */
[----:B------:R-:W-:-:S05]  /*87a0*/  FMUL.FTZ R45, R41, -1.4426950216293334961 ;  /* 0xbfb8aa3b292d7820 */ /* 0x000fca0000410000 */
[----:B------:R-:W2:Y:S08]  /*87b0*/  MUFU.RCP R44, R44 ;  /* 0x0000002c002c7308 */ /* 0x000eb00000001000 */
[----:B------:R-:W3:Y:S01]  /*87c0*/  MUFU.EX2 R45, R45 ;  /* 0x0000002d002d7308 */ /* 0x000ee20000000800 */
[----:B--2---:R-:W-:Y:S01]  /*87d0*/  FMUL.FTZ R43, R43, R44 ;  /* 0x0000002c2b2b7220 */ /* 0x004fe20000410000 */
[----:B---3--:R-:W-:-:S04]  /*87e0*/  FADD.FTZ R45, R45, 1 ;  /* 0x3f8000002d2d7421 */ /* 0x008fc80000010000 */
[----:B------:R-:W2:Y:S02]  /*87f0*/  MUFU.RCP R44, R45 ;  /* 0x0000002d002c7308 */ /* 0x000ea40000001000 */
[----:B--2---:R-:W-:Y:S01]  /*8800*/  FMUL.FTZ R41, R41, R44 ;  /* 0x0000002c29297220 */ /* 0x004fe20000410000 */
[----:B0-----:R-:W-:Y:S01]  /*8810*/  IMAD R44, R42, UR12, RZ ;  /* 0x0000000c2a2c7c24 */ /* 0x001fe2000f8e02ff */
[----:B------:R-:W-:-:S03]  /*8820*/  MOV R42, R24 ;  /* 0x00000018002a7202 */ /* 0x000fc60000000f00 */
[----:B------:R-:W-:Y:S01]  /*8830*/  F2FP.BF16.F32.PACK_AB R41, R41, R43 ;  /* 0x0000002b2929723e */ /* 0x000fe200000010ff */
[----:B------:R-:W-:Y:S01]  /*8840*/  IMAD R44, R53, UR13, R44 ;  /* 0x0000000d352c7c24 */ /* 0x000fe2000f8e022c */
[----:B------:R-:W-:-:S03]  /*8850*/  MOV R43, R19 ;  /* 0x00000013002b7202 */ /* 0x000fc60000000f00 */
[----:B------:R-:W-:-:S05]  /*8860*/  IMAD.WIDE.U32 R42, R53, UR12, R42 ;  /* 0x0000000c352a7c25 */ /* 0x000fca000f8e002a */
[----:B------:R-:W-:Y:S02]  /*8870*/  IADD3 R43, PT, PT, R43, R44, RZ ;  /* 0x0000002c2b2b7210 */ /* 0x000fe40007ffe0ff */
[----:B-1----:R-:W-:-:S04]  /*8880*/  LEA R44, P1, R42, UR16, 0x1 ;  /* 0x000000102a2c7c11 */ /* 0x002fc8000f8208ff */
[----:B------:R-:W-:-:S05]  /*8890*/  LEA.HI.X R45, R42, UR17, R43, 0x1, P1 ;  /* 0x000000112a2d7c11 */ /* 0x000fca00088f0c2b */
[----:B------:R0:W-:Y:S04]  /*88a0*/  STG.E desc[UR14][R44.64], R41 ;  /* 0x000000292c007986 */ /* 0x0001e8000c10190e */
.L_x_2093:
[----:B------:R-:W-:Y:S05]  /*88b0*/  BSYNC.RECONVERGENT B1 ;  /* 0x0000000000017941 */ /* 0x000fea0003800200 */
.L_x_2092:
[----:B------:R-:W-:Y:S01]  /*88c0*/  IADD3 R42, PT, PT, R53, 0x10, RZ ;  /* 0x00000010352a7810 */ /* 0x000fe20007ffe0ff */
[----:B------:R-:W-:Y:S03]  /*88d0*/  BSSY.RECONVERGENT B1, `(.L_x_2094) ;  /* 0x0000021000017945 */ /* 0x000fe60003800200 */
[----:B------:R-:W-:Y:S02]  /*88e0*/  ISETP.GE.U32.AND P1, PT, R42, UR8, PT ;  /* 0x000000082a007c0c */ /* 0x000fe4000bf26070 */
[----:B0-----:R-:W-:-:S04]  /*88f0*/  SHF.R.S32.HI R41, RZ, 0x1f, R42 ;  /* 0x0000001fff297819 */ /* 0x001fc8000001142a */
        /* <DEDUP_REMOVED lines=15> */
[----:B---3--:R-:W-:Y:S01]  /*89f0*/  FADD.FTZ R47, R40, 1 ;  /* 0x3f800000282f7421 */ /* 0x008fe20000010000 */
[----:B------:R-:W-:-:S04]  /*8a00*/  MOV R40, R24 ;  /* 0x0000001800287202 */ /* 0x000fc80000000f00 */
[----:B------:R-:W2:Y:S08]  /*8a10*/  MUFU.RCP R43, R43 ;  /* 0x0000002b002b7308 */ /* 0x000eb00000001000 */
[----:B------:R-:W3:Y:S01]  /*8a20*/  MUFU.RCP R47, R47 ;  /* 0x0000002f002f7308 */ /* 0x000ee20000001000 */
[----:B--2---:R-:W-:Y:S01]  /*8a30*/  FMUL.FTZ R44, R44, R43 ;  /* 0x0000002b2c2c7220 */ /* 0x004fe20000410000 */
[----:B0-----:R-:W-:Y:S01]  /*8a40*/  IMAD R43, R41, UR12, RZ ;  /* 0x0000000c292b7c24 */ /* 0x001fe2000f8e02ff */
[----:B------:R-:W-:-:S03]  /*8a50*/  MOV R41, R19 ;  /* 0x0000001300297202 */ /* 0x000fc60000000f00 */
[C---:B------:R-:W-:Y:S02]  /*8a60*/  IMAD R43, R42.reuse, UR13, R43 ;  /* 0x0000000d2a2b7c24 */ /* 0x040fe4000f8e022b */
[----:B------:R-:W-:-:S04]  /*8a70*/  IMAD.WIDE.U32 R40, R42, UR12, R40 ;  /* 0x0000000c2a287c25 */ /* 0x000fc8000f8e0028 */
[----:B---3--:R-:W-:Y:S01]  /*8a80*/  FMUL.FTZ R45, R45, R47 ;  /* 0x0000002f2d2d7220 */ /* 0x008fe20000410000 */
[----:B------:R-:W-:Y:S02]  /*8a90*/  IADD3 R43, PT, PT, R41, R43, RZ ;  /* 0x0000002b292b7210 */ /* 0x000fe40007ffe0ff */
[C---:B-1----:R-:W-:Y:S02]  /*8aa0*/  LEA R42, P1, R40.reuse, UR16, 0x1 ;  /* 0x00000010282a7c11 */ /* 0x042fe4000f8208ff */
[----:B------:R-:W-:Y:S02]  /*8ab0*/  F2FP.BF16.F32.PACK_AB R45, R45, R44 ;  /* 0x0000002c2d2d723e */ /* 0x000fe400000010ff */
[----:B------:R-:W-:-:S05]  /*8ac0*/  LEA.HI.X R43, R40, UR17, R43, 0x1, P1 ;  /* 0x00000011282b7c11 */ /* 0x000fca00088f0c2b */
[----:B------:R0:W-:Y:S04]  /*8ad0*/  STG.E desc[UR14][R42.64], R45 ;  /* 0x0000002d2a007986 */ /* 0x0001e8000c10190e */
.L_x_2095:
[----:B------:R-:W-:Y:S05]  /*8ae0*/  BSYNC.RECONVERGENT B1 ;  /* 0x0000000000017941 */ /* 0x000fea0003800200 */
.L_x_2094:
[----:B0-----:R-:W-:Y:S01]  /*8af0*/  IADD3 R42, PT, PT, R53, 0x20, RZ ;  /* 0x00000020352a7810 */ /* 0x001fe20007ffe0ff */
[----:B------:R-:W-:Y:S03]  /*8b00*/  BSSY.RECONVERGENT B1, `(.L_x_2096) ;  /* 0x0000021000017945 */ /* 0x000fe60003800200 */
[----:B------:R-:W-:Y:S02]  /*8b10*/  ISETP.GE.U32.AND P1, PT, R42, UR8, PT ;  /* 0x000000082a007c0c */ /* 0x000fe4000bf26070 */
        /* <DEDUP_REMOVED lines=12> */
[----:B------:R-:W-:-:S04]  /*8be0*/  FMUL.FTZ R44, R43, -1.4426950216293334961 ;  /* 0xbfb8aa3b2b2c7820 */ /* 0x000fc80000410000 */
[----:B------:R-:W2:Y:S01]  /*8bf0*/  MUFU.EX2 R45, R44 ;  /* 0x0000002c002d7308 */ /* 0x000ea20000000800 */
[----:B0-----:R-:W-:-:S03]  /*8c00*/  IMAD R47, R40, UR12, RZ ;  /* 0x0000000c282f7c24 */ /* 0x001fc6000f8e02ff */
[----:B------:R-:W0:Y:S01]  /*8c10*/  MUFU.EX2 R41, R41 ;  /* 0x0000002900297308 */ /* 0x000e220000000800 */
[----:B------:R-:W-:Y:S01]  /*8c20*/  MOV R40, R24 ;  /* 0x0000001800287202 */ /* 0x000fe20000000f00 */
[----:B------:R-:W-:Y:S02]  /*8c30*/  IMAD R47, R42, UR13, R47 ;  /* 0x0000000d2a2f7c24 */ /* 0x000fe4000f8e022f */
[----:B--2---:R-:W-:Y:S01]  /*8c40*/  FADD.FTZ R45, R45, 1 ;  /* 0x3f8000002d2d7421 */ /* 0x004fe20000010000 */
[----:B0-----:R-:W-:Y:S01]  /*8c50*/  FADD.FTZ R49, R41, 1 ;  /* 0x3f80000029317421 */ /* 0x001fe20000010000 */
[----:B------:R-:W-:-:S04]  /*8c60*/  MOV R41, R19 ;  /* 0x0000001300297202 */ /* 0x000fc80000000f00 */
[----:B------:R-:W-:Y:S01]  /*8c70*/  MUFU.RCP R45, R45 ;  /* 0x0000002d002d7308 */ /* 0x000fe20000001000 */
[----:B------:R-:W-:-:S07]  /*8c80*/  IMAD.WIDE.U32 R40, R42, UR12, R40 ;  /* 0x0000000c2a287c25 */ /* 0x000fce000f8e0028 */
[----:B------:R-:W0:Y:S01]  /*8c90*/  MUFU.RCP R44, R49 ;  /* 0x00000031002c7308 */ /* 0x000e220000001000 */
[----:B------:R-:W-:Y:S02]  /*8ca0*/  IADD3 R47, PT, PT, R41, R47, RZ ;  /* 0x0000002f292f7210 */ /* 0x000fe40007ffe0ff */
[C---:B-1----:R-:W-:Y:S01]  /*8cb0*/  LEA R42, P1, R40.reuse, UR16, 0x1 ;  /* 0x00000010282a7c11 */ /* 0x042fe2000f8208ff */
[----:B0-----:R-:W-:Y:S01]  /*8cc0*/  FMUL.FTZ R44, R39, R44 ;  /* 0x0000002c272c7220 */ /* 0x001fe20000410000 */
[----:B------:R-:W-:Y:S02]  /*8cd0*/  FMUL.FTZ R39, R43, R45 ;  /* 0x0000002d2b277220 */ /* 0x000fe40000410000 */
[----:B------:R-:W-:-:S03]  /*8ce0*/  LEA.HI.X R43, R40, UR17, R47, 0x1, P1 ;  /* 0x00000011282b7c11 */ /* 0x000fc600088f0c2f */
[----:B------:R-:W-:-:S05]  /*8cf0*/  F2FP.BF16.F32.PACK_AB R39, R39, R44 ;  /* 0x0000002c2727723e */ /* 0x000fca00000010ff */
[----:B------:R0:W-:Y:S02]  /*8d00*/  STG.E desc[UR14][R42.64], R39 ;  /* 0x000000272a007986 */ /* 0x0001e4000c10190e */
.L_x_2097:
[----:B------:R-:W-:Y:S05]  /*8d10*/  BSYNC.RECONVERGENT B1 ;  /* 0x0000000000017941 */ /* 0x000fea0003800200 */
.L_x_2096:
[C---:B------:R-:W-:Y:S01]  /*8d20*/  IADD3 R40, PT, PT, R53.reuse, 0x30, RZ ;  /* 0x0000003035287810 */ /* 0x040fe20007ffe0ff */
        /* <DEDUP_REMOVED lines=27> */
[----:B------:R-:W0:Y:S01]  /*8ee0*/  MUFU.RCP R47, R47 ;  /* 0x0000002f002f7308 */ /* 0x000e220000001000 */
[----:B------:R-:W-:-:S07]  /*8ef0*/  IMAD.WIDE.U32 R38, R40, UR12, R38 ;  /* 0x0000000c28267c25 */ /* 0x000fce000f8e0026 */
[----:B------:R-:W2:Y:S01]  /*8f00*/  MUFU.RCP R44, R51 ;  /* 0x00000033002c7308 */ /* 0x000ea20000001000 */
[----:B------:R-:W-:Y:S02]  /*8f10*/  IADD3 R49, PT, PT, R39, R49, RZ ;  /* 0x0000003127317210 */ /* 0x000fe40007ffe0ff */
[----:B-1----:R-:W-:Y:S01]  /*8f20*/  LEA R40, P1, R38, UR16, 0x1 ;  /* 0x0000001026287c11 */ /* 0x002fe2000f8208ff */
[----:B0-----:R-:W-:Y:S01]  /*8f30*/  FMUL.FTZ R42, R42, R47 ;  /* 0x0000002f2a2a7220 */ /* 0x001fe20000410000 */
[----:B--2---:R-:W-:Y:S02]  /*8f40*/  FMUL.FTZ R44, R41, R44 ;  /* 0x0000002c292c7220 */ /* 0x004fe40000410000 */
[----:B------:R-:W-:-:S03]  /*8f50*/  LEA.HI.X R41, R38, UR17, R49, 0x1, P1 ;  /* 0x0000001126297c11 */ /* 0x000fc600088f0c31 */
[----:B------:R-:W-:-:S05]  /*8f60*/  F2FP.BF16.F32.PACK_AB R39, R42, R44 ;  /* 0x0000002c2a27723e */ /* 0x000fca00000010ff */
[----:B------:R0:W-:Y:S02]  /*8f70*/  STG.E desc[UR14][R40.64], R39 ;  /* 0x0000002728007986 */ /* 0x0001e4000c10190e */
.L_x_2099:
[----:B------:R-:W-:Y:S05]  /*8f80*/  BSYNC.RECONVERGENT B1 ;  /* 0x0000000000017941 */ /* 0x000fea0003800200 */
.L_x_2098:
[----:B------:R-:W-:Y:S01]  /*8f90*/  BSSY.RECONVERGENT B1, `(.L_x_2100) ;  /* 0x0000020000017945 */ /* 0x000fe20003800200 */
[C---:B------:R-:W-:Y:S02]  /*8fa0*/  IADD3 R44, PT, PT, R53.reuse, 0x50, RZ ;  /* 0x00000050352c7810 */ /* 0x040fe40007ffe0ff */
[----:B------:R-:W-:Y:S01]  /*8fb0*/  IADD3 R42, PT, PT, R53, 0x60, RZ ;  /* 0x00000060352a7810 */ /* 0x000fe20007ffe0ff */
[----:B------:R-:W-:Y:S06]  /*8fc0*/  @P2 BRA `(.L_x_2101) ;  /* 0x0000000000702947 */ /* 0x000fec0003800000 */
[----:B------:R-:W-:Y:S01]  /*8fd0*/  FADD.FTZ R52, R52, -UR5 ;  /* 0x8000000534347e21 */ /* 0x000fe20008010000 */
[----:B------:R-:W-:Y:S01]  /*8fe0*/  FADD.FTZ R38, R37, -UR5 ;  /* 0x8000000525267e21 */ /* 0x000fe20008010000 */
[----:B------:R-:W1:Y:S02]  /*8ff0*/  LDCU.64 UR12, c[0x0][0x3e0] ;  /* 0x00007c00ff0c77ac */ /* 0x000e640008000a00 */
[----:B0-----:R-:W-:Y:S01]  /*9000*/  FMUL.FTZ R39, R52, UR7 ;  /* 0x0000000734277c20 */ /* 0x001fe20008410000 */
[----:B------:R-:W-:Y:S01]  /*9010*/  FMUL.FTZ R40, R38, UR7 ;  /* 0x0000000726287c20 */ /* 0x000fe20008410000 */
[----:B------:R-:W0:Y:S02]  /*9020*/  LDCU.64 UR16, c[0x0][0x380] ;  /* 0x00007000ff1077ac */ /* 0x000e240008000a00 */
[----:B-----5:R-:W-:Y:S01]  /*9030*/  FFMA.FTZ R37, R20, R39, R22 ;  /* 0x0000002714257223 */ /* 0x020fe20000010016 */
[----:B------:R-:W-:Y:S01]  /*9040*/  FFMA.FTZ R40, R21, R40, R23 ;  /* 0x0000002815287223 */ /* 0x000fe20000010017 */
[----:B------:R-:W-:-:S02]  /*9050*/  MOV R39, R19 ;  /* 0x0000001300277202 */ /* 0x000fc40000000f00 */
[----:B------:R-:W-:Y:S01]  /*9060*/  FMUL.FTZ R38, R37, -1.4426950216293334961 ;  /* 0xbfb8aa3b25267820 */ /* 0x000fe20000410000 */
[----:B------:R-:W-:-:S05]  /*9070*/  FMUL.FTZ R47, R40, -1.4426950216293334961 ;  /* 0xbfb8aa3b282f7820 */ /* 0x000fca0000410000 */
[----:B------:R-:W2:Y:S01]  /*9080*/  MUFU.EX2 R38, R38 ;  /* 0x0000002600267308 */ /* 0x000ea20000000800 */
[----:B-1----:R-:W-:-:S03]  /*9090*/  IMAD R45, R45, UR12, RZ ;  /* 0x0000000c2d2d7c24 */ /* 0x002fc6000f8e02ff */
[----:B------:R-:W1:Y:S01]  /*90a0*/  MUFU.EX2 R47, R47 ;  /* 0x0000002f002f7308 */ /* 0x000e620000000800 */
[----:B------:R-:W-:Y:S02]  /*90b0*/  IMAD R45, R43, UR13, R45 ;  /* 0x0000000d2b2d7c24 */ /* 0x000fe4000f8e022d */
[----:B--2---:R-:W-:Y:S01]  /*90c0*/  FADD.FTZ R52, R38, 1 ;  /* 0x3f80000026347421 */ /* 0x004fe20000010000 */
[----:B------:R-:W-:Y:S01]  /*90d0*/  MOV R38, R24 ;  /* 0x0000001800267202 */ /* 0x000fe20000000f00 */
[----:B-1----:R-:W-:-:S04]  /*90e0*/  FADD.FTZ R49, R47, 1 ;  /* 0x3f8000002f317421 */ /* 0x002fc80000010000 */
[----:B------:R-:W1:Y:S01]  /*90f0*/  MUFU.RCP R52, R52 ;  /* 0x0000003400347308 */ /* 0x000e620000001000 */
[----:B------:R-:W-:-:S05]  /*9100*/  IMAD.WIDE.U32 R38, R43, UR12, R38 ;  /* 0x0000000c2b267c25 */ /* 0x000fca000f8e0026 */
[----:B------:R-:W-:Y:S02]  /*9110*/  IADD3 R45, PT, PT, R39, R45, RZ ;  /* 0x0000002d272d7210 */ /* 0x000fe40007ffe0ff */
[----:B------:R-:W2:Y:S01]  /*9120*/  MUFU.RCP R41, R49 ;  /* 0x0000003100297308 */ /* 0x000ea20000001000 */
[----:B-1----:R-:W-:Y:S01]  /*9130*/  FMUL.FTZ R37, R37, R52 ;  /* 0x0000003425257220 */ /* 0x002fe20000410000 */
[----:B--2---:R-:W-:Y:S01]  /*9140*/  FMUL.FTZ R43, R40, R41 ;  /* 0x00000029282b7220 */ /* 0x004fe20000410000 */
[----:B0-----:R-:W-:-:S04]  /*9150*/  LEA R40, P1, R38, UR16, 0x1 ;  /* 0x0000001026287c11 */ /* 0x001fc8000f8208ff */
[----:B------:R-:W-:Y:S02]  /*9160*/  LEA.HI.X R41, R38, UR17, R45, 0x1, P1 ;  /* 0x0000001126297c11 */ /* 0x000fe400088f0c2d */
[----:B------:R-:W-:-:S05]  /*9170*/  F2FP.BF16.F32.PACK_AB R37, R43, R37 ;  /* 0x000000252b25723e */ /* 0x000fca00000010ff */
[----:B------:R1:W-:Y:S02]  /*9180*/  STG.E desc[UR14][R40.64], R37 ;  /* 0x0000002528007986 */ /* 0x0003e4000c10190e */
.L_x_2101:
[----:B------:R-:W-:Y:S05]  /*9190*/  BSYNC.RECONVERGENT B1 ;  /* 0x0000000000017941 */ /* 0x000fea0003800200 */
.L_x_2100:
[----:B------:R-:W-:Y:S01]  /*91a0*/  ISETP.GE.U32.AND P1, PT, R44, UR8, PT ;  /* 0x000000082c007c0c */ /* 0x000fe2000bf26070 */
[----:B------:R-:W-:Y:S01]  /*91b0*/  BSSY.RECONVERGENT B1, `(.L_x_2102) ;  /* 0x0000027000017945 */ /* 0x000fe20003800200 */
[----:B-1----:R-:W-:Y:S02]  /*91c0*/  SHF.R.S32.HI R37, RZ, 0x1f, R44 ;  /* 0x0000001fff257819 */ /* 0x002fe4000001142c */
[----:B0-----:R-:W-:Y:S02]  /*91d0*/  IADD3 R41, PT, PT, R53, 0x70, RZ ;  /* 0x0000007035297810 */ /* 0x001fe40007ffe0ff */
        /* <DEDUP_REMOVED lines=31> */
[----:B-1----:R-:W-:Y:S01]  /*93d0*/  LEA R38, P1, R36, UR16, 0x1 ;  /* 0x0000001024267c11 */ /* 0x002fe2000f8208ff */
[----:B--2---:R-:W-:-:S03]  /*93e0*/  FMUL.FTZ R51, R39, R40 ;  /* 0x0000002827337220 */ /* 0x004fc60000410000 */
[----:B------:R-:W-:Y:S02]  /*93f0*/  LEA.HI.X R39, R36, UR17, R49, 0x1, P1 ;  /* 0x0000001124277c11 */ /* 0x000fe400088f0c31 */
[----:B------:R-:W-:-:S05]  /*9400*/  F2FP.BF16.F32.PACK_AB R51, R51, R44 ;  /* 0x0000002c3333723e */ /* 0x000fca00000010ff */
[----:B------:R0:W-:Y:S02]  /*9410*/  STG.E desc[UR14][R38.64], R51 ;  /* 0x0000003326007986 */ /* 0x0001e4000c10190e */
.L_x_2103:
[----:B------:R-:W-:Y:S05]  /*9420*/  BSYNC.RECONVERGENT B1 ;  /* 0x0000000000017941 */ /* 0x000fea0003800200 */
.L_x_2102:
[----:B------:R-:W-:Y:S01]  /*9430*/  BSSY.RECONVERGENT B1, `(.L_x_2104) ;  /* 0x0000020000017945 */ /* 0x000fe20003800200 */
[C---:B------:R-:W-:Y:S02]  /*9440*/  IADD3 R45, PT, PT, R53.reuse, 0x80, RZ ;  /* 0x00000080352d7810 */ /* 0x040fe40007ffe0ff */
[----:B------:R-:W-:Y:S01]  /*9450*/  IADD3 R40, PT, PT, R53, 0x90, RZ ;  /* 0x0000009035287810 */ /* 0x000fe20007ffe0ff */
[----:B------:R-:W-:Y:S06]  /*9460*/  @P2 BRA `(.L_x_2105) ;  /* 0x0000000000702947 */ /* 0x000fec0003800000 */
[----:B------:R-:W-:Y:S01]  /*9470*/  FADD.FTZ R57, R57, -UR5 ;  /* 0x8000000539397e21 */ /* 0x000fe20008010000 */
[----:B------:R-:W-:Y:S01]  /*9480*/  FADD.FTZ R35, R35, -UR5 ;  /* 0x8000000523237e21 */ /* 0x000fe20008010000 */
[----:B------:R-:W1:Y:S01]  /*9490*/  LDCU.64 UR12, c[0x0][0x3e0] ;  /* 0x00007c00ff0c77ac */ /* 0x000e620008000a00 */
[----:B------:R-:W-:Y:S01]  /*94a0*/  MOV R37, R19 ;  /* 0x0000001300257202 */ /* 0x000fe20000000f00 */
[----:B------:R-:W-:Y:S01]  /*94b0*/  FMUL.FTZ R57, R57, UR7 ;  /* 0x0000000739397c20 */ /* 0x000fe20008410000 */
[----:B------:R-:W-:Y:S01]  /*94c0*/  FMUL.FTZ R44, R35, UR7 ;  /* 0x00000007232c7c20 */ /* 0x000fe20008410000 */
[----:B------:R-:W2:Y:S02]  /*94d0*/  LDCU.64 UR16, c[0x0][0x380] ;  /* 0x00007000ff1077ac */ /* 0x000ea40008000a00 */
[----:B0----5:R-:W-:Y:S01]  /*94e0*/  FFMA.FTZ R38, R20, R57, R22 ;  /* 0x0000003914267223 */ /* 0x021fe20000010016 */
[----:B------:R-:W-:-:S03]  /*94f0*/  FFMA.FTZ R35, R21, R44, R23 ;  /* 0x0000002c15237223 */ /* 0x000fc60000010017 */
[----:B------:R-:W-:Y:S01]  /*9500*/  FMUL.FTZ R36, R38, -1.4426950216293334961 ;  /* 0xbfb8aa3b26247820 */ /* 0x000fe20000410000 */
[----:B------:R-:W-:-:S05]  /*9510*/  FMUL.FTZ R44, R35, -1.4426950216293334961 ;  /* 0xbfb8aa3b232c7820 */ /* 0x000fca0000410000 */
[----:B------:R-:W0:Y:S01]  /*9520*/  MUFU.EX2 R36, R36 ;  /* 0x0000002400247308 */ /* 0x000e220000000800 */
[----:B-1----:R-:W-:-:S03]  /*9530*/  IMAD R47, R47, UR12, RZ ;  /* 0x0000000c2f2f7c24 */ /* 0x002fc6000f8e02ff */
[----:B------:R-:W1:Y:S01]  /*9540*/  MUFU.EX2 R44, R44 ;  /* 0x0000002c002c7308 */ /* 0x000e620000000800 */
[----:B------:R-:W-:Y:S02]  /*9550*/  IMAD R47, R42, UR13, R47 ;  /* 0x0000000d2a2f7c24 */ /* 0x000fe4000f8e022f */
[----:B0-----:R-:W-:Y:S01]  /*9560*/  FADD.FTZ R39, R36, 1 ;  /* 0x3f80000024277421 */ /* 0x001fe20000010000 */
[----:B------:R-:W-:Y:S01]  /*9570*/  MOV R36, R24 ;  /* 0x0000001800247202 */ /* 0x000fe20000000f00 */
[----:B-1----:R-:W-:-:S04]  /*9580*/  FADD.FTZ R49, R44, 1 ;  /* 0x3f8000002c317421 */ /* 0x002fc80000010000 */
[----:B------:R-:W0:Y:S01]  /*9590*/  MUFU.RCP R39, R39 ;  /* 0x0000002700277308 */ /* 0x000e220000001000 */
[----:B------:R-:W-:-:S05]  /*95a0*/  IMAD.WIDE.U32 R36, R42, UR12, R36 ;  /* 0x0000000c2a247c25 */ /* 0x000fca000f8e0024 */
[----:B------:R-:W-:Y:S02]  /*95b0*/  IADD3 R47, PT, PT, R37, R47, RZ ;  /* 0x0000002f252f7210 */ /* 0x000fe40007ffe0ff */
[----:B------:R-:W1:Y:S01]  /*95c0*/  MUFU.RCP R52, R49 ;  /* 0x0000003100347308 */ /* 0x000e620000001000 */
[----:B0-----:R-:W-:Y:S01]  /*95d0*/  FMUL.FTZ R42, R38, R39 ;  /* 0x00000027262a7220 */ /* 0x001fe20000410000 */
[----:B--2---:R-:W-:-:S04]  /*95e0*/  LEA R38, P1, R36, UR16, 0x1 ;  /* 0x0000001024267c11 */ /* 0x004fc8000f8208ff */
[----:B------:R-:W-:Y:S01]  /*95f0*/  LEA.HI.X R39, R36, UR17, R47, 0x1, P1 ;  /* 0x0000001124277c11 */ /* 0x000fe200088f0c2f */
[----:B-1----:R-:W-:-:S05]  /*9600*/  FMUL.FTZ R35, R35, R52 ;  /* 0x0000003423237220 */ /* 0x002fca0000410000 */
[----:B------:R-:W-:-:S05]  /*9610*/  F2FP.BF16.F32.PACK_AB R35, R35, R42 ;  /* 0x0000002a2323723e */ /* 0x000fca00000010ff */
[----:B------:R1:W-:Y:S02]  /*9620*/  STG.E desc[UR14][R38.64], R35 ;  /* 0x0000002326007986 */ /* 0x0003e4000c10190e */
.L_x_2105:
[----:B------:R-:W-:Y:S05]  /*9630*/  BSYNC.RECONVERGENT B1 ;  /* 0x0000000000017941 */ /* 0x000fea0003800200 */
.L_x_2104:
[----:B------:R-:W-:Y:S04]  /*9640*/  BSSY.RECONVERGENT B1, `(.L_x_2106) ;  /* 0x000001e000017945 */ /* 0x000fe80003800200 */
[----:B------:R-:W-:Y:S05]  /*9650*/  @P3 BRA `(.L_x_2107) ;  /* 0x0000000000703947 */ /* 0x000fea0003800000 */
[----:B------:R-:W-:Y:S01]  /*9660*/  FADD.FTZ R34, R34, -UR5 ;  /* 0x8000000522227e21 */ /* 0x000fe20008010000 */
[----:B------:R-:W-:Y:S01]  /*9670*/  FADD.FTZ R59, R59, -UR5 ;  /* 0x800000053b3b7e21 */ /* 0x000fe20008010000 */
[----:B------:R-:W2:Y:S01]  /*9680*/  LDCU.64 UR12, c[0x0][0x3e0] ;  /* 0x00007c00ff0c77ac */ /* 0x000ea20008000a00 */
[----:B-1----:R-:W-:Y:S01]  /*9690*/  MOV R35, R19 ;  /* 0x0000001300237202 */ /* 0x002fe20000000f00 */
[----:B0-----:R-:W-:Y:S01]  /*96a0*/  FMUL.FTZ R38, R34, UR7 ;  /* 0x0000000722267c20 */ /* 0x001fe20008410000 */
[----:B------:R-:W-:Y:S01]  /*96b0*/  FMUL.FTZ R59, R59, UR7 ;  /* 0x000000073b3b7c20 */ /* 0x000fe20008410000 */
[----:B------:R-:W0:Y:S02]  /*96c0*/  LDCU.64 UR16, c[0x0][0x380] ;  /* 0x00007000ff1077ac */ /* 0x000e240008000a00 */
[----:B-----5:R-:W-:Y:S01]  /*96d0*/  FFMA.FTZ R37, R21, R38, R23 ;  /* 0x0000002615257223 */ /* 0x020fe20000010017 */
[----:B------:R-:W-:-:S03]  /*96e0*/  FFMA.FTZ R36, R20, R59, R22 ;  /* 0x0000003b14247223 */ /* 0x000fc60000010016 */
[----:B------:R-:W-:Y:S01]  /*96f0*/  FMUL.FTZ R42, R37, -1.4426950216293334961 ;  /* 0xbfb8aa3b252a7820 */ /* 0x000fe20000410000 */
[----:B------:R-:W-:-:S05]  /*9700*/  FMUL.FTZ R34, R36, -1.4426950216293334961 ;  /* 0xbfb8aa3b24227820 */ /* 0x000fca0000410000 */
[----:B------:R-:W1:Y:S01]  /*9710*/  MUFU.EX2 R42, R42 ;  /* 0x0000002a002a7308 */ /* 0x000e620000000800 */
[----:B--2---:R-:W-:-:S03]  /*9720*/  IMAD R52, R43, UR12, RZ ;  /* 0x0000000c2b347c24 */ /* 0x004fc6000f8e02ff */
[----:B------:R-:W2:Y:S01]  /*9730*/  MUFU.EX2 R34, R34 ;  /* 0x0000002200227308 */ /* 0x000ea20000000800 */
[----:B-1----:R-:W-:Y:S01]  /*9740*/  FADD.FTZ R44, R42, 1 ;  /* 0x3f8000002a2c7421 */ /* 0x002fe20000010000 */
[----:B--2---:R-:W-:Y:S01]  /*9750*/  FADD.FTZ R38, R34, 1 ;  /* 0x3f80000022267421 */ /* 0x004fe20000010000 */
[----:B------:R-:W-:-:S04]  /*9760*/  MOV R34, R24 ;  /* 0x0000001800227202 */ /* 0x000fc80000000f00 */
[----:B------:R-:W1:Y:S01]  /*9770*/  MUFU.RCP R44, R44 ;  /* 0x0000002c002c7308 */ /* 0x000e620000001000 */
[----:B------:R-:W-:-:S07]  /*9780*/  IMAD.WIDE.U32 R34, R41, UR12, R34 ;  /* 0x0000000c29227c25 */ /* 0x000fce000f8e0022 */
[----:B------:R-:W2:Y:S01]  /*9790*/  MUFU.RCP R39, R38 ;  /* 0x0000002600277308 */ /* 0x000ea20000001000 */
[----:B------:R-:W-:-:S05]  /*97a0*/  IMAD R41, R41, UR13, R52 ;  /* 0x0000000d29297c24 */ /* 0x000fca000f8e0234 */
[----:B------:R-:W-:Y:S01]  /*97b0*/  IADD3 R41, PT, PT, R35, R41, RZ ;  /* 0x0000002923297210 */ /* 0x000fe20007ffe0ff */
[----:B-1----:R-:W-:Y:S01]  /*97c0*/  FMUL.FTZ R42, R37, R44 ;  /* 0x0000002c252a7220 */ /* 0x002fe20000410000 */
[----:B--2---:R-:W-:Y:S01]  /*97d0*/  FMUL.FTZ R39, R36, R39 ;  /* 0x0000002724277220 */ /* 0x004fe20000410000 */
[----:B0-----:R-:W-:-:S04]  /*97e0*/  LEA R36, P1, R34, UR16, 0x1 ;  /* 0x0000001022247c11 */ /* 0x001fc8000f8208ff */
[----:B------:R-:W-:Y:S02]  /*97f0*/  LEA.HI.X R37, R34, UR17, R41, 0x1, P1 ;  /* 0x0000001122257c11 */ /* 0x000fe400088f0c29 */
[----:B------:R-:W-:-:S05]  /*9800*/  F2FP.BF16.F32.PACK_AB R39, R42, R39 ;  /* 0x000000272a27723e */ /* 0x000fca00000010ff */
[----:B------:R2:W-:Y:S02]  /*9810*/  STG.E desc[UR14][R36.64], R39 ;  /* 0x0000002724007986 */ /* 0x0005e4000c10190e */
.L_x_2107:
[----:B------:R-:W-:Y:S05]  /*9820*/  BSYNC.RECONVERGENT B1 ;  /* 0x0000000000017941 */ /* 0x000fea0003800200 */
.L_x_2106:
[----:B------:R-:W-:Y:S01]  /*9830*/  ISETP.GE.U32.AND P5, PT, R45, UR8, PT ;  /* 0x000000082d007c0c */ /* 0x000fe2000bfa6070 */
[----:B------:R-:W-:Y:S01]  /*9840*/  BSSY.RECONVERGENT B1, `(.L_x_2108) ;  /* 0x0000033000017945 */ /* 0x000fe20003800200 */
[----:B------:R-:W-:Y:S02]  /*9850*/  SHF.R.S32.HI R34, RZ, 0x1f, R45 ;  /* 0x0000001fff227819 */ /* 0x000fe4000001142d */
[C---:B------:R-:W-:Y:S02]  /*9860*/  IADD3 R47, PT, PT, R53.reuse, 0xa0, RZ ;  /* 0x000000a0352f7810 */ /* 0x040fe40007ffe0ff */
[----:B------:R-:W-:Y:S02]  /*9870*/  ISETP.GE.AND.EX P5, PT, R34, UR9, PT, P5 ;  /* 0x0000000922007c0c */ /* 0x000fe4000bfa6350 */
[C---:B------:R-:W-:Y:S02]  /*9880*/  IADD3 R43, PT, PT, R53.reuse, 0xb0, RZ ;  /* 0x000000b0352b7810 */ /* 0x040fe40007ffe0ff */
[----:B------:R-:W-:-:S02]  /*9890*/  IADD3 R42, PT, PT, R53, 0xc0, RZ ;  /* 0x000000c0352a7810 */ /* 0x000fc40007ffe0ff */
[----:B------:R-:W-:Y:S02]  /*98a0*/  IADD3 R41, PT, PT, R53, 0xd0, RZ ;  /* 0x000000d035297810 */ /* 0x000fe40007ffe0ff */
[----:B------:R-:W-:Y:S02]  /*98b0*/  ISETP.GE.U32.AND P2, PT, R40, UR8, PT ;  /* 0x0000000828007c0c */ /* 0x000fe4000bf46070 */
[----:B------:R-:W-:Y:S02]  /*98c0*/  ISETP.GE.U32.AND P1, PT, R47, UR8, PT ;  /* 0x000000082f007c0c */ /* 0x000fe4000bf26070 */
[----:B------:R-:W-:Y:S02]  /*98d0*/  ISETP.GE.U32.AND P6, PT, R43, UR8, PT ;  /* 0x000000082b007c0c */ /* 0x000fe4000bfc6070 */
[----:B------:R-:W-:Y:S02]  /*98e0*/  ISETP.GE.U32.AND P3, PT, R42, UR8, PT ;  /* 0x000000082a007c0c */ /* 0x000fe4000bf66070 */
[----:B------:R-:W-:-:S02]  /*98f0*/  ISETP.GE.U32.AND P4, PT, R41, UR8, PT ;  /* 0x0000000829007c0c */ /* 0x000fc4000bf86070 */
[----:B0-----:R-:W-:Y:S02]  /*9900*/  SHF.R.S32.HI R51, RZ, 0x1f, R40 ;  /* 0x0000001fff337819 */ /* 0x001fe40000011428 */
[----:B------:R-:W-:Y:S02]  /*9910*/  SHF.R.S32.HI R49, RZ, 0x1f, R47 ;  /* 0x0000001fff317819 */ /* 0x000fe4000001142f */
[----:B------:R-:W-:Y:S02]  /*9920*/  SHF.R.S32.HI R44, RZ, 0x1f, R43 ;  /* 0x0000001fff2c7819 */ /* 0x000fe4000001142b */
[----:B-12---:R-:W-:Y:S02]  /*9930*/  SHF.R.S32.HI R39, RZ, 0x1f, R42 ;  /* 0x0000001fff277819 */ /* 0x006fe4000001142a */
[----:B------:R-:W-:Y:S02]  /*9940*/  SHF.R.S32.HI R38, RZ, 0x1f, R41 ;  /* 0x0000001fff267819 */ /* 0x000fe40000011429 */
[----:B------:R-:W-:-:S02]  /*9950*/  ISETP.GE.AND.EX P2, PT, R51, UR9, PT, P2 ;  /* 0x0000000933007c0c */ /* 0x000fc4000bf46320 */
[----:B------:R-:W-:Y:S02]  /*9960*/  ISETP.GE.AND.EX P1, PT, R49, UR9, PT, P1 ;  /* 0x0000000931007c0c */ /* 0x000fe4000bf26310 */
[----:B------:R-:W-:Y:S02]  /*9970*/  ISETP.GE.AND.EX P6, PT, R44, UR9, PT, P6 ;  /* 0x000000092c007c0c */ /* 0x000fe4000bfc6360 */
        /* <DEDUP_REMOVED lines=16> */
[----:B------:R-:W-:Y:S01]  /*9a80*/  IMAD R55, R45, UR13, R34 ;  /* 0x0000000d2d377c24 */ /* 0x000fe2000f8e0222 */
[----:B------:R-:W-:Y:S01]  /*9a90*/  MOV R34, R24 ;  /* 0x0000001800227202 */ /* 0x000fe20000000f00 */
        /* <DEDUP_REMOVED lines=13> */
.L_x_2109:
[----:B------:R-:W-:Y:S05]  /*9b70*/  BSYNC.RECONVERGENT B1 ;  /* 0x0000000000017941 */ /* 0x000fea0003800200 */
.L_x_2108:
[----:B------:R-:W-:Y:S01]  /*9b80*/  BSSY.RECONVERGENT B1, `(.L_x_2110) ;  /* 0x0000020000017945 */ /* 0x000fe20003800200 */
[C---:B0-----:R-:W-:Y:S02]  /*9b90*/  IADD3 R36, PT, PT, R53.reuse, 0xe0, RZ ;  /* 0x000000e035247810 */ /* 0x041fe40007ffe0ff */
[----:B------:R-:W-:Y:S01]  /*9ba0*/  IADD3 R37, PT, PT, R53, 0xf0, RZ ;  /* 0x000000f035257810 */ /* 0x000fe20007ffe0ff */
[----:B------:R-:W-:Y:S06]  /*9bb0*/  @P2 BRA `(.L_x_2111) ;  /* 0x0000000000702947 */ /* 0x000fec0003800000 */
[----:B------:R-:W-:Y:S01]  /*9bc0*/  FADD.FTZ R63, R63, -UR5 ;  /* 0x800000053f3f7e21 */ /* 0x000fe20008010000 */
[----:B------:R-:W-:Y:S01]  /*9bd0*/  FADD.FTZ R32, R32, -UR5 ;  /* 0x8000000520207e21 */ /* 0x000fe20008010000 */
[----:B------:R-:W0:Y:S01]  /*9be0*/  LDCU.64 UR12, c[0x0][0x3e0] ;  /* 0x00007c00ff0c77ac */ /* 0x000e220008000a00 */
[----:B------:R-:W-:Y:S01]  /*9bf0*/  MOV R33, R19 ;  /* 0x0000001300217202 */ /* 0x000fe20000000f00 */
        /* <DEDUP_REMOVED lines=24> */
.L_x_2111:
[----:B------:R-:W-:Y:S05]  /*9d80*/  BSYNC.RECONVERGENT B1 ;  /* 0x0000000000017941 */ /* 0x000fea0003800200 */
.L_x_2110:
[----:B------:R-:W-:Y:S04]  /*9d90*/  BSSY.RECONVERGENT B1, `(.L_x_2112) ;  /* 0x000001e000017945 */ /* 0x000fe80003800200 */
[----:B------:R-:W-:Y:S05]  /*9da0*/  @P1 BRA `(.L_x_2113) ;  /* 0x0000000000701947 */ /* 0x000fea0003800000 */
[----:B------:R-:W-:Y:S01]  /*9db0*/  FADD.FTZ R32, R31, -UR5 ;  /* 0x800000051f207e21 */ /* 0x000fe20008010000 */
[----:B------:R-:W-:Y:S01]  /*9dc0*/  FADD.FTZ R65, R65, -UR5 ;  /* 0x8000000541417e21 */ /* 0x000fe20008010000 */
[----:B------:R-:W1:Y:S01]  /*9dd0*/  LDCU.64 UR12, c[0x0][0x3e0] ;  /* 0x00007c00ff0c77ac */ /* 0x000e620008000a00 */
[----:B------:R-:W-:Y:S01]  /*9de0*/  MOV R33, R19 ;  /* 0x0000001300217202 */ /* 0x000fe20000000f00 */
[----:B0-----:R-:W-:Y:S01]  /*9df0*/  FMUL.FTZ R34, R32, UR7 ;  /* 0x0000000720227c20 */ /* 0x001fe20008410000 */
[----:B------:R-:W-:Y:S01]  /*9e00*/  FMUL.FTZ R65, R65, UR7 ;  /* 0x0000000741417c20 */ /* 0x000fe20008410000 */
[----:B------:R-:W0:Y:S02]  /*9e10*/  LDCU.64 UR16, c[0x0][0x380] ;  /* 0x00007000ff1077ac */ /* 0x000e240008000a00 */
[----:B-----5:R-:W-:Y:S01]  /*9e20*/  FFMA.FTZ R34, R21, R34, R23 ;  /* 0x0000002215227223 */ /* 0x020fe20000010017 */
[----:B------:R-:W-:-:S03]  /*9e30*/  FFMA.FTZ R31, R20, R65, R22 ;  /* 0x00000041141f7223 */ /* 0x000fc60000010016 */
[----:B------:R-:W-:Y:S01]  /*9e40*/  FMUL.FTZ R45, R34, -1.4426950216293334961 ;  /* 0xbfb8aa3b222d7820 */ /* 0x000fe20000410000 */
[----:B------:R-:W-:-:S05]  /*9e50*/  FMUL.FTZ R32, R31, -1.4426950216293334961 ;  /* 0xbfb8aa3b1f207820 */ /* 0x000fca0000410000 */
[----:B------:R-:W2:Y:S01]  /*9e60*/  MUFU.EX2 R45, R45 ;  /* 0x0000002d002d7308 */ /* 0x000ea20000000800 */
[----:B-1----:R-:W-:-:S03]  /*9e70*/  IMAD R52, R49, UR12, RZ ;  /* 0x0000000c31347c24 */ /* 0x002fc6000f8e02ff */
[----:B------:R-:W1:Y:S01]  /*9e80*/  MUFU.EX2 R32, R32 ;  /* 0x0000002000207308 */ /* 0x000e620000000800 */
[----:B--2---:R-:W-:Y:S01]  /*9e90*/  FADD.FTZ R51, R45, 1 ;  /* 0x3f8000002d337421 */ /* 0x004fe20000010000 */
[----:B-1----:R-:W-:Y:S01]  /*9ea0*/  FADD.FTZ R35, R32, 1 ;  /* 0x3f80000020237421 */ /* 0x002fe20000010000 */
[----:B------:R-:W-:-:S04]  /*9eb0*/  MOV R32, R24 ;  /* 0x0000001800207202 */ /* 0x000fc80000000f00 */
[----:B------:R-:W-:Y:S01]  /*9ec0*/  MUFU.RCP R51, R51 ;  /* 0x0000003300337308 */ /* 0x000fe20000001000 */
[----:B------:R-:W-:-:S07]  /*9ed0*/  IMAD.WIDE.U32 R32, R47, UR12, R32 ;  /* 0x0000000c2f207c25 */ /* 0x000fce000f8e0020 */
[----:B------:R-:W1:Y:S01]  /*9ee0*/  MUFU.RCP R40, R35 ;  /* 0x0000002300287308 */ /* 0x000e620000001000 */
[----:B------:R-:W-:-:S05]  /*9ef0*/  IMAD R47, R47, UR13, R52 ;  /* 0x0000000d2f2f7c24 */ /* 0x000fca000f8e0234 */
[----:B------:R-:W-:Y:S01]  /*9f00*/  IADD3 R47, PT, PT, R33, R47, RZ ;  /* 0x0000002f212f7210 */ /* 0x000fe20007ffe0ff */
[----:B-1----:R-:W-:Y:S01]  /*9f10*/  FMUL.FTZ R40, R31, R40 ;  /* 0x000000281f287220 */ /* 0x002fe20000410000 */
[----:B------:R-:W-:Y:S01]  /*9f20*/  FMUL.FTZ R31, R34, R51 ;  /* 0x00000033221f7220 */ /* 0x000fe20000410000 */
[----:B0-----:R-:W-:-:S04]  /*9f30*/  LEA R34, P1, R32, UR16, 0x1 ;  /* 0x0000001020227c11 */ /* 0x001fc8000f8208ff */
[----:B------:R-:W-:Y:S02]  /*9f40*/  LEA.HI.X R35, R32, UR17, R47, 0x1, P1 ;  /* 0x0000001120237c11 */ /* 0x000fe400088f0c2f */
[----:B------:R-:W-:-:S05]  /*9f50*/  F2FP.BF16.F32.PACK_AB R31, R31, R40 ;  /* 0x000000281f1f723e */ /* 0x000fca00000010ff */
[----:B------:R1:W-:Y:S02]  /*9f60*/  STG.E desc[UR14][R34.64], R31 ;  /* 0x0000001f22007986 */ /* 0x0003e4000c10190e */
.L_x_2113:
[----:B------:R-:W-:Y:S05]  /*9f70*/  BSYNC.RECONVERGENT B1 ;  /* 0x0000000000017941 */ /* 0x000fea0003800200 */
.L_x_2112:
[----:B------:R-:W-:Y:S04]  /*9f80*/  BSSY.RECONVERGENT B1, `(.L_x_2114) ;  /* 0x000001e000017945 */ /* 0x000fe80003800200 */
[----:B------:R-:W-:Y:S05]  /*9f90*/  @P6 BRA `(.L_x_2115) ;  /* 0x0000000000706947 */ /* 0x000fea0003800000 */
[----:B------:R-:W-:Y:S01]  /*9fa0*/  FADD.FTZ R66, R66, -UR5 ;  /* 0x8000000542427e21 */ /* 0x000fe20008010000 */
[----:B------:R-:W-:Y:S01]  /*9fb0*/  FADD.FTZ R30, R30, -UR5 ;  /* 0x800000051e1e7e21 */ /* 0x000fe20008010000 */
[----:B------:R-:W2:Y:S02]  /*9fc0*/  LDCU.64 UR12, c[0x0][0x3e0] ;  /* 0x00007c00ff0c77ac */ /* 0x000ea40008000a00 */
[----:B-1----:R-:W-:Y:S01]  /*9fd0*/  FMUL.FTZ R31, R66, UR7 ;  /* 0x00000007421f7c20 */ /* 0x002fe20008410000 */
[----:B------:R-:W-:Y:S01]  /*9fe0*/  FMUL.FTZ R32, R30, UR7 ;  /* 0x000000071e207c20 */ /* 0x000fe20008410000 */
[----:B------:R-:W1:Y:S02]  /*9ff0*/  LDCU.64 UR16, c[0x0][0x380] ;  /* 0x00007000ff1077ac */ /* 0x000e640008000a00 */
[----:B0----5:R-:W-:Y:S01]  /*a000*/  FFMA.FTZ R45, R20, R31, R22 ;  /* 0x0000001f142d7223 */ /* 0x021fe20000010016 */
        /* <DEDUP_REMOVED lines=21> */
.L_x_2115:
[----:B------:R-:W-:Y:S05]  /*a160*/  BSYNC.RECONVERGENT B1 ;  /* 0x0000000000017941 */ /* 0x000fea0003800200 */
.L_x_2114:
[----:B------:R-:W-:Y:S04]  /*a170*/  BSSY.RECONVERGENT B1, `(.L_x_2116) ;  /* 0x000001e000017945 */ /* 0x000fe80003800200 */
[----:B------:R-:W-:Y:S05]  /*a180*/  @P3 BRA `(.L_x_2117) ;  /* 0x0000000000703947 */ /* 0x000fea0003800000 */
[----:B------:R-:W-:Y:S01]  /*a190*/  FADD.FTZ R64, R64, -UR5 ;  /* 0x8000000540407e21 */ /* 0x000fe20008010000 */
[----:B------:R-:W-:Y:S01]  /*a1a0*/  FADD.FTZ R29, R29, -UR5 ;  /* 0x800000051d1d7e21 */ /* 0x000fe20008010000 */
[----:B------:R-:W3:Y:S02]  /*a1b0*/  LDCU.64 UR12, c[0x0][0x3e0] ;  /* 0x00007c00ff0c77ac */ /* 0x000ee40008000a00 */
[----:B-1----:R-:W-:Y:S01]  /*a1c0*/  FMUL.FTZ R31, R64, UR7 ;  /* 0x00000007401f7c20 */ /* 0x002fe20008410000 */
[----:B------:R-:W-:Y:S01]  /*a1d0*/  FMUL.FTZ R30, R29, UR7 ;  /* 0x000000071d1e7c20 */ /* 0x000fe20008410000 */
[----:B------:R-:W1:Y:S02]  /*a1e0*/  LDCU.64 UR16, c[0x0][0x380] ;  /* 0x00007000ff1077ac */ /* 0x000e640008000a00 */
[----:B0----5:R-:W-:Y:S01]  /*a1f0*/  FFMA.FTZ R35, R20, R31, R22 ;  /* 0x0000001f14237223 */ /* 0x021fe20000010016 */
[----:B--2---:R-:W-:Y:S01]  /*a200*/  FFMA.FTZ R43, R21, R30, R23 ;  /* 0x0000001e152b7223 */ /* 0x004fe20000010017 */
[----:B------:R-:W-:-:S02]  /*a210*/  MOV R30, R24 ;  /* 0x00000018001e7202 */ /* 0x000fc40000000f00 */
[----:B------:R-:W-:Y:S01]  /*a220*/  FMUL.FTZ R29, R35, -1.4426950216293334961 ;  /* 0xbfb8aa3b231d7820 */ /* 0x000fe20000410000 */
[----:B------:R-:W-:Y:S01]  /*a230*/  FMUL.FTZ R33, R43, -1.4426950216293334961 ;  /* 0xbfb8aa3b2b217820 */ /* 0x000fe20000410000 */
[----:B------:R-:W-:-:S04]  /*a240*/  MOV R31, R19 ;  /* 0x00000013001f7202 */ /* 0x000fc80000000f00 */
[----:B------:R-:W0:Y:S01]  /*a250*/  MUFU.EX2 R29, R29 ;  /* 0x0000001d001d7308 */ /* 0x000e220000000800 */
[----:B---3--:R-:W-:-:S03]  /*a260*/  IMAD R39, R39, UR12, RZ ;  /* 0x0000000c27277c24 */ /* 0x008fc6000f8e02ff */
[----:B------:R-:W2:Y:S01]  /*a270*/  MUFU.EX2 R33, R33 ;  /* 0x0000002100217308 */ /* 0x000ea20000000800 */
[----:B------:R-:W-:-:S04]  /*a280*/  IMAD.WIDE.U32 R30, R42, UR12, R30 ;  /* 0x0000000c2a1e7c25 */ /* 0x000fc8000f8e001e */
[----:B------:R-:W-:Y:S02]  /*a290*/  IMAD R39, R42, UR13, R39 ;  /* 0x0000000d2a277c24 */ /* 0x000fe4000f8e0227 */
[----:B0-----:R-:W-:-:S03]  /*a2a0*/  FADD.FTZ R32, R29, 1 ;  /* 0x3f8000001d207421 */ /* 0x001fc60000010000 */
[----:B------:R-:W-:Y:S01]  /*a2b0*/  IADD3 R39, PT, PT, R31, R39, RZ ;  /* 0x000000271f277210 */ /* 0x000fe20007ffe0ff */
[----:B--2---:R-:W-:Y:S02]  /*a2c0*/  FADD.FTZ R34, R33, 1 ;  /* 0x3f80000021227421 */ /* 0x004fe40000010000 */
[----:B------:R-:W0:Y:S08]  /*a2d0*/  MUFU.RCP R32, R32 ;  /* 0x0000002000207308 */ /* 0x000e300000001000 */
[----:B------:R-:W2:Y:S01]  /*a2e0*/  MUFU.RCP R34, R34 ;  /* 0x0000002200227308 */ /* 0x000ea20000001000 */
[----:B0-----:R-:W-:Y:S01]  /*a2f0*/  FMUL.FTZ R29, R35, R32 ;  /* 0x00000020231d7220 */ /* 0x001fe20000410000 */
[----:B-1----:R-:W-:-:S04]  /*a300*/  LEA R32, P1, R30, UR16, 0x1 ;  /* 0x000000101e207c11 */ /* 0x002fc8000f8208ff */
[----:B------:R-:W-:Y:S01]  /*a310*/  LEA.HI.X R33, R30, UR17, R39, 0x1, P1 ;  /* 0x000000111e217c11 */ /* 0x000fe200088f0c27 */
[----:B--2---:R-:W-:-:S05]  /*a320*/  FMUL.FTZ R40, R43, R34 ;  /* 0x000000222b287220 */ /* 0x004fca0000410000 */
[----:B------:R-:W-:-:S05]  /*a330*/  F2FP.BF16.F32.PACK_AB R29, R40, R29 ;  /* 0x0000001d281d723e */ /* 0x000fca00000010ff */
[----:B------:R3:W-:Y:S02]  /*a340*/  STG.E desc[UR14][R32.64], R29 ;  /* 0x0000001d20007986 */ /* 0x0007e4000c10190e */
.L_x_2117:
[----:B------:R-:W-:Y:S05]  /*a350*/  BSYNC.RECONVERGENT B1 ;  /* 0x0000000000017941 */ /* 0x000fea0003800200 */
.L_x_2116:
[----:B------:R-:W-:Y:S04]  /*a360*/  BSSY.RECONVERGENT B1, `(.L_x_2118) ;  /* 0x000001e000017945 */ /* 0x000fe80003800200 */
[----:B------:R-:W-:Y:S05]  /*a370*/  @P4 BRA `(.L_x_2119) ;  /* 0x0000000000704947 */ /* 0x000fea0003800000 */
[----:B------:R-:W-:Y:S01]  /*a380*/  FADD.FTZ R68, R68, -UR5 ;  /* 0x8000000544447e21 */ /* 0x000fe20008010000 */
[----:B------:R-:W-:Y:S01]  /*a390*/  FADD.FTZ R28, R28, -UR5 ;  /* 0x800000051c1c7e21 */ /* 0x000fe20008010000 */
[----:B------:R-:W4:Y:S02]  /*a3a0*/  LDCU.64 UR12, c[0x0][0x3e0] ;  /* 0x00007c00ff0c77ac */ /* 0x000f240008000a00 */
[----:B---3--:R-:W-:Y:S01]  /*a3b0*/  FMUL.FTZ R29, R68, UR7 ;  /* 0x00000007441d7c20 */ /* 0x008fe20008410000 */
[----:B------:R-:W-:Y:S01]  /*a3c0*/  FMUL.FTZ R30, R28, UR7 ;  /* 0x000000071c1e7c20 */ /* 0x000fe20008410000 */
[----:B------:R-:W3:Y:S02]  /*a3d0*/  LDCU.64 UR16, c[0x0][0x380] ;  /* 0x00007000ff1077ac */ /* 0x000ee40008000a00 */
[----:B01---5:R-:W-:Y:S01]  /*a3e0*/  FFMA.FTZ R35, R20, R29, R22 ;  /* 0x0000001d14237223 */ /* 0x023fe20000010016 */
[----:B------:R-:W-:Y:S01]  /*a3f0*/  FFMA.FTZ R34, R21, R30, R23 ;  /* 0x0000001e15227223 */ /* 0x000fe20000010017 */
[----:B------:R-:W-:-:S02]  /*a400*/  MOV R29, R19 ;  /* 0x00000013001d7202 */ /* 0x000fc40000000f00 */
[----:B------:R-:W-:Y:S01]  /*a410*/  FMUL.FTZ R28, R35, -1.4426950216293334961 ;  /* 0xbfb8aa3b231c7820 */ /* 0x000fe20000410000 */
[----:B------:R-:W-:-:S05]  /*a420*/  FMUL.FTZ R31, R34, -1.4426950216293334961 ;  /* 0xbfb8aa3b221f7820 */ /* 0x000fca0000410000 */
[----:B------:R-:W0:Y:S01]  /*a430*/  MUFU.EX2 R28, R28 ;  /* 0x0000001c001c7308 */ /* 0x000e220000000800 */
[----:B----4-:R-:W-:-:S03]  /*a440*/  IMAD R38, R38, UR12, RZ ;  /* 0x0000000c26267c24 */ /* 0x010fc6000f8e02ff */
[----:B------:R-:W2:Y:S01]  /*a450*/  MUFU.EX2 R31, R31 ;  /* 0x0000001f001f7308 */ /* 0x000ea20000000800 */
[----:B0-----:R-:W-:Y:S01]  /*a460*/  FADD.FTZ R30, R28, 1 ;  /* 0x3f8000001c1e7421 */ /* 0x001fe20000010000 */
[----:B------:R-:W-:Y:S01]  /*a470*/  MOV R28, R24 ;  /* 0x00000018001c7202 */ /* 0x000fe20000000f00 */
[----:B--2---:R-:W-:-:S04]  /*a480*/  FADD.FTZ R33, R31, 1 ;  /* 0x3f8000001f217421 */ /* 0x004fc80000010000 */
[----:B------:R-:W0:Y:S01]  /*a490*/  MUFU.RCP R30, R30 ;  /* 0x0000001e001e7308 */ /* 0x000e220000001000 */
[----:B------:R-:W-:-:S04]  /*a4a0*/  IMAD.WIDE.U32 R28, R41, UR12, R28 ;  /* 0x0000000c291c7c25 */ /* 0x000fc8000f8e001c */
[----:B------:R-:W-:-:S03]  /*a4b0*/  IMAD R41, R41, UR13, R38 ;  /* 0x0000000d29297c24 */ /* 0x000fc6000f8e0226 */
[----:B------:R-:W1:Y:S02]  /*a4c0*/  MUFU.RCP R33, R33 ;  /* 0x0000002100217308 */ /* 0x000e640000001000 */
[----:B------:R-:W-:Y:S01]  /*a4d0*/  IADD3 R41, PT, PT, R29, R41, RZ ;  /* 0x000000291d297210 */ /* 0x000fe20007ffe0ff */
[----:B0-----:R-:W-:Y:S01]  /*a4e0*/  FMUL.FTZ R32, R35, R30 ;  /* 0x0000001e23207220 */ /* 0x001fe20000410000 */
[----:B---3--:R-:W-:-:S04]  /*a4f0*/  LEA R30, P1, R28, UR16, 0x1 ;  /* 0x000000101c1e7c11 */ /* 0x008fc8000f8208ff */
[----:B------:R-:W-:Y:S01]  /*a500*/  LEA.HI.X R31, R28, UR17, R41, 0x1, P1 ;  /* 0x000000111c1f7c11 */ /* 0x000fe200088f0c29 */
[----:B-1----:R-:W-:-:S05]  /*a510*/  FMUL.FTZ R35, R34, R33 ;  /* 0x0000002122237220 */ /* 0x002fca0000410000 */
[----:B------:R-:W-:-:S05]  /*a520*/  F2FP.BF16.F32.PACK_AB R35, R35, R32 ;  /* 0x000000202323723e */ /* 0x000fca00000010ff */
[----:B------:R4:W-:Y:S02]  /*a530*/  STG.E desc[UR14][R30.64], R35 ;  /* 0x000000231e007986 */ /* 0x0009e4000c10190e */
.L_x_2119:
[----:B------:R-:W-:Y:S05]  /*a540*/  BSYNC.RECONVERGENT B1 ;  /* 0x0000000000017941 */ /* 0x000fea0003800200 */
.L_x_2118:
[----:B------:R-:W-:Y:S01]  /*a550*/  ISETP.GE.U32.AND P5, PT, R36, UR8, PT ;  /* 0x0000000824007c0c */ /* 0x000fe2000bfa6070 */
[----:B------:R-:W-:Y:S01]  /*a560*/  BSSY.RECONVERGENT B1, `(.L_x_2120) ;  /* 0x0000035000017945 */ /* 0x000fe20003800200 */
[----:B------:R-:W-:Y:S02]  /*a570*/  SHF.R.S32.HI R28, RZ, 0x1f, R36 ;  /* 0x0000001fff1c7819 */ /* 0x000fe40000011424 */
[C---:B--2---:R-:W-:Y:S02]  /*a580*/  IADD3 R43, PT, PT, R53.reuse, 0x100, RZ ;  /* 0x00000100352b7810 */ /* 0x044fe40007ffe0ff */
[----:B------:R-:W-:Y:S02]  /*a590*/  ISETP.GE.AND.EX P5, PT, R28, UR9, PT, P5 ;  /* 0x000000091c007c0c */ /* 0x000fe4000bfa6350 */
[C---:B------:R-:W-:Y:S02]  /*a5a0*/  IADD3 R41, PT, PT, R53.reuse, 0x110, RZ ;  /* 0x0000011035297810 */ /* 0x040fe40007ffe0ff */
[----:B---3--:R-:W-:-:S02]  /*a5b0*/  IADD3 R32, PT, PT, R53, 0x120, RZ ;  /* 0x0000012035207810 */ /* 0x008fc40007ffe0ff */
        /* <DEDUP_REMOVED lines=9> */
[----:B01----:R-:W-:Y:S02]  /*a650*/  SHF.R.S32.HI R34, RZ, 0x1f, R32 ;  /* 0x0000001fff227819 */ /* 0x003fe40000011420 */
[----:B----4-:R-:W-:Y:S02]  /*a660*/  SHF.R.S32.HI R35, RZ, 0x1f, R33 ;  /* 0x0000001fff237819 */ /* 0x010fe40000011421 */
        /* <DEDUP_REMOVED lines=8> */
[----:B------:R-:W-:Y:S01]  /*a6f0*/  FADD.FTZ R72, R72, -UR5 ;  /* 0x8000000548487e21 */ /* 0x000fe20008010000 */
[----:B------:R-:W-:Y:S01]  /*a700*/  FADD.FTZ R27, R27, -UR5 ;  /* 0x800000051b1b7e21 */ /* 0x000fe20008010000 */
[----:B------:R-:W0:Y:S02]  /*a710*/  LDCU.64 UR12, c[0x0][0x3e0] ;  /* 0x00007c00ff0c77ac */ /* 0x000e240008000a00 */
[----:B------:R-:W-:Y:S01]  /*a720*/  FMUL.FTZ R29, R72, UR7 ;  /* 0x00000007481d7c20 */ /* 0x000fe20008410000 */
[----:B------:R-:W-:Y:S01]  /*a730*/  FMUL.FTZ R30, R27, UR7 ;  /* 0x000000071b1e7c20 */ /* 0x000fe20008410000 */
[----:B------:R-:W1:Y:S02]  /*a740*/  LDCU.64 UR16, c[0x0][0x380] ;  /* 0x00007000ff1077ac */ /* 0x000e640008000a00 */
[----:B-----5:R-:W-:Y:S01]  /*a750*/  FFMA.FTZ R47, R20, R29, R22 ;  /* 0x0000001d142f7223 */ /* 0x020fe20000010016 */
[----:B------:R-:W-:Y:S01]  /*a760*/  FFMA.FTZ R52, R21, R30, R23 ;  /* 0x0000001e15347223 */ /* 0x000fe20000010017 */
[----:B------:R-:W-:-:S02]  /*a770*/  MOV R29, R19 ;  /* 0x00000013001d7202 */ /* 0x000fc40000000f00 */
[----:B------:R-:W-:Y:S01]  /*a780*/  FMUL.FTZ R27, R47, -1.4426950216293334961 ;  /* 0xbfb8aa3b2f1b7820 */ /* 0x000fe20000410000 */
[----:B------:R-:W-:-:S05]  /*a790*/  FMUL.FTZ R31, R52, -1.4426950216293334961 ;  /* 0xbfb8aa3b341f7820 */ /* 0x000fca0000410000 */
[----:B------:R-:W2:Y:S01]  /*a7a0*/  MUFU.EX2 R27, R27 ;  /* 0x0000001b001b7308 */ /* 0x000ea20000000800 */
[----:B0-----:R-:W-:Y:S01]  /*a7b0*/  IMAD R49, R28, UR12, RZ ;  /* 0x0000000c1c317c24 */ /* 0x001fe2000f8e02ff */
[----:B------:R-:W-:Y:S02]  /*a7c0*/  MOV R28, R24 ;  /* 0x00000018001c7202 */ /* 0x000fe40000000f00 */
[----:B------:R-:W0:Y:S01]  /*a7d0*/  MUFU.EX2 R31, R31 ;  /* 0x0000001f001f7308 */ /* 0x000e220000000800 */
[C---:B------:R-:W-:Y:S02]  /*a7e0*/  IMAD R49, R36.reuse, UR13, R49 ;  /* 0x0000000d24317c24 */ /* 0x040fe4000f8e0231 */
[----:B------:R-:W-:-:S05]  /*a7f0*/  IMAD.WIDE.U32 R28, R36, UR12, R28 ;  /* 0x0000000c241c7c25 */ /* 0x000fca000f8e001c */
[----:B------:R-:W-:Y:S01]  /*a800*/  IADD3 R49, PT, PT, R29, R49, RZ ;  /* 0x000000311d317210 */ /* 0x000fe20007ffe0ff */
[----:B--2---:R-:W-:Y:S01]  /*a810*/  FADD.FTZ R30, R27, 1 ;  /* 0x3f8000001b1e7421 */ /* 0x004fe20000010000 */
[----:B0-----:R-:W-:-:S05]  /*a820*/  FADD.FTZ R45, R31, 1 ;  /* 0x3f8000001f2d7421 */ /* 0x001fca0000010000 */
        /* <DEDUP_REMOVED lines=8> */
.L_x_2121:
[----:B------:R-:W-:Y:S05]  /*a8b0*/  BSYNC.RECONVERGENT B1 ;  /* 0x0000000000017941 */ /* 0x000fea0003800200 */
.L_x_2120:
[----:B------:R-:W-:Y:S04]  /*a8c0*/  BSSY.RECONVERGENT B1, `(.L_x_2122) ;  /* 0x000001e000017945 */ /* 0x000fe80003800200 */
[----:B------:R-:W-:Y:S05]  /*a8d0*/  @P2 BRA `(.L_x_2123) ;  /* 0x0000000000702947 */ /* 0x000fea0003800000 */
[----:B------:R-:W-:Y:S01]  /*a8e0*/  FADD.FTZ R75, R75, -UR5 ;  /* 0x800000054b4b7e21 */ /* 0x000fe20008010000 */
[----:B------:R-:W-:Y:S01]  /*a8f0*/  FADD.FTZ R26, R26, -UR5 ;  /* 0x800000051a1a7e21 */ /* 0x000fe20008010000 */
[----:B------:R-:W1:Y:S01]  /*a900*/  LDCU.64 UR12, c[0x0][0x3e0] ;  /* 0x00007c00ff0c77ac */ /* 0x000e620008000a00 */
[----:B0-----:R-:W-:Y:S01]  /*a910*/  MOV R27, R19 ;  /* 0x00000013001b7202 */ /* 0x001fe20000000f00 */
[----:B------:R-:W-:Y:S01]  /*a920*/  FMUL.FTZ R75, R75, UR7 ;  /* 0x000000074b4b7c20 */ /* 0x000fe20008410000 */
        /* <DEDUP_REMOVED lines=23> */
.L_x_2123:
[----:B------:R-:W-:Y:S05]  /*aaa0*/  BSYNC.RECONVERGENT B1 ;  /* 0x0000000000017941 */ /* 0x000fea0003800200 */
.L_x_2122:
[----:B------:R-:W-:Y:S04]  /*aab0*/  BSSY.RECONVERGENT B1, `(.L_x_2124) ;  /* 0x000001e000017945 */ /* 0x000fe80003800200 */
[----:B------:R-:W-:Y:S05]  /*aac0*/  @P1 BRA `(.L_x_2125) ;  /* 0x0000000000701947 */ /* 0x000fea0003800000 */
[----:B------:R-:W-:Y:S01]  /*aad0*/  FADD.FTZ R76, R76, -UR5 ;  /* 0x800000054c4c7e21 */ /* 0x000fe20008010000 */
[----:B------:R-:W-:Y:S01]  /*aae0*/  FADD.FTZ R17, R17, -UR5 ;  /* 0x8000000511117e21 */ /* 0x000fe20008010000 */
[----:B------:R-:W2:Y:S02]  /*aaf0*/  LDCU.64 UR12, c[0x0][0x3e0] ;  /* 0x00007c00ff0c77ac */ /* 0x000ea40008000a00 */
[----:B0-----:R-:W-:Y:S01]  /*ab00*/  FMUL.FTZ R27, R76, UR7 ;  /* 0x000000074c1b7c20 */ /* 0x001fe20008410000 */
[----:B------:R-:W-:Y:S01]  /*ab10*/  FMUL.FTZ R26, R17, UR7 ;  /* 0x00000007111a7c20 */ /* 0x000fe20008410000 */
[----:B------:R-:W0:Y:S02]  /*ab20*/  LDCU.64 UR16, c[0x0][0x380] ;  /* 0x00007000ff1077ac */ /* 0x000e240008000a00 */
[----:B-----5:R-:W-:Y:S01]  /*ab30*/  FFMA.FTZ R31, R20, R27, R22 ;  /* 0x0000001b141f7223 */ /* 0x020fe20000010016 */
[----:B-1----:R-:W-:Y:S01]  /*ab40*/  FFMA.FTZ R37, R21, R26, R23 ;  /* 0x0000001a15257223 */ /* 0x002fe20000010017 */
[----:B------:R-:W-:-:S02]  /*ab50*/  MOV R26, R24 ;  /* 0x00000018001a7202 */ /* 0x000fc40000000f00 */
[----:B------:R-:W-:Y:S01]  /*ab60*/  FMUL.FTZ R17, R31, -1.4426950216293334961 ;  /* 0xbfb8aa3b1f117820 */ /* 0x000fe20000410000 */
[----:B------:R-:W-:Y:S01]  /*ab70*/  FMUL.FTZ R29, R37, -1.4426950216293334961 ;  /* 0xbfb8aa3b251d7820 */ /* 0x000fe20000410000 */
[----:B------:R-:W-:-:S04]  /*ab80*/  MOV R27, R19 ;  /* 0x00000013001b7202 */ /* 0x000fc80000000f00 */
        /* <DEDUP_REMOVED lines=16> */
.L_x_2125:
[----:B------:R-:W-:Y:S05]  /*ac90*/  BSYNC.RECONVERGENT B1 ;  /* 0x0000000000017941 */ /* 0x000fea0003800200 */
.L_x_2124:
[----:B------:R-:W-:Y:S04]  /*aca0*/  BSSY.RECONVERGENT B1, `(.L_x_2126) ;  /* 0x000001e000017945 */ /* 0x000fe80003800200 */
[----:B------:R-:W-:Y:S05]  /*acb0*/  @P6 BRA `(.L_x_2127) ;  /* 0x0000000000706947 */ /* 0x000fea0003800000 */
[----:B------:R-:W-:Y:S01]  /*acc0*/  FADD.FTZ R74, R74, -UR5 ;  /* 0x800000054a4a7e21 */ /* 0x000fe20008010000 */
[----:B------:R-:W-:Y:S01]  /*acd0*/  FADD.FTZ R16, R16, -UR5 ;  /* 0x8000000510107e21 */ /* 0x000fe20008010000 */
[----:B------:R-:W3:Y:S02]  /*ace0*/  LDCU.64 UR12, c[0x0][0x3e0] ;  /* 0x00007c00ff0c77ac */ /* 0x000ee40008000a00 */
[----:B--2---:R-:W-:Y:S01]  /*acf0*/  FMUL.FTZ R17, R74, UR7 ;  /* 0x000000074a117c20 */ /* 0x004fe20008410000 */
[----:B------:R-:W-:Y:S01]  /*ad00*/  FMUL.FTZ R26, R16, UR7 ;  /* 0x00000007101a7c20 */ /* 0x000fe20008410000 */
[----:B------:R-:W2:Y:S02]  /*ad10*/  LDCU.64 UR16, c[0x0][0x380] ;  /* 0x00007000ff1077ac */ /* 0x000ea40008000a00 */
[----:B0----5:R-:W-:Y:S01]  /*ad20*/  FFMA.FTZ R31, R20, R17, R22 ;  /* 0x00000011141f7223 */ /* 0x021fe20000010016 */
[----:B------:R-:W-:Y:S01]  /*ad30*/  FFMA.FTZ R30, R21, R26, R23 ;  /* 0x0000001a151e7223 */ /* 0x000fe20000010017 */
[----:B------:R-:W-:-:S02]  /*ad40*/  MOV R17, R19 ;  /* 0x0000001300117202 */ /* 0x000fc40000000f00 */
[----:B------:R-:W-:Y:S01]  /*ad50*/  FMUL.FTZ R16, R31, -1.4426950216293334961 ;  /* 0xbfb8aa3b1f107820 */ /* 0x000fe20000410000 */
[----:B------:R-:W-:-:S05]  /*ad60*/  FMUL.FTZ R27, R30, -1.4426950216293334961 ;  /* 0xbfb8aa3b1e1b7820 */ /* 0x000fca0000410000 */
[----:B------:R-:W0:Y:S01]  /*ad70*/  MUFU.EX2 R16, R16 ;  /* 0x0000001000107308 */ /* 0x000e220000000800 */
[----:B---3--:R-:W-:-:S03]  /*ad80*/  IMAD R40, R40, UR12, RZ ;  /* 0x0000000c28287c24 */ /* 0x008fc6000f8e02ff */
[----:B------:R-:W1:Y:S01]  /*ad90*/  MUFU.EX2 R27, R27 ;  /* 0x0000001b001b7308 */ /* 0x000e620000000800 */
[----:B0-----:R-:W-:Y:S01]  /*ada0*/  FADD.FTZ R26, R16, 1 ;  /* 0x3f800000101a7421 */ /* 0x001fe20000010000 */
[----:B------:R-:W-:Y:S01]  /*adb0*/  MOV R16, R24 ;  /* 0x0000001800107202 */ /* 0x000fe20000000f00 */
[----:B-1----:R-:W-:-:S04]  /*adc0*/  FADD.FTZ R29, R27, 1 ;  /* 0x3f8000001b1d7421 */ /* 0x002fc80000010000 */
[----:B------:R-:W0:Y:S01]  /*add0*/  MUFU.RCP R26, R26 ;  /* 0x0000001a001a7308 */ /* 0x000e220000001000 */
[----:B------:R-:W-:-:S04]  /*ade0*/  IMAD.WIDE.U32 R16, R41, UR12, R16 ;  /* 0x0000000c29107c25 */ /* 0x000fc8000f8e0010 */
[----:B------:R-:W-:-:S03]  /*adf0*/  IMAD R41, R41, UR13, R40 ;  /* 0x0000000d29297c24 */ /* 0x000fc6000f8e0228 */
[----:B------:R-:W1:Y:S02]  /*ae00*/  MUFU.RCP R29, R29 ;  /* 0x0000001d001d7308 */ /* 0x000e640000001000 */
[----:B------:R-:W-:Y:S01]  /*ae10*/  IADD3 R41, PT, PT, R17, R41, RZ ;  /* 0x0000002911297210 */ /* 0x000fe20007ffe0ff */
[----:B0-----:R-:W-:Y:S01]  /*ae20*/  FMUL.FTZ R28, R31, R26 ;  /* 0x0000001a1f1c7220 */ /* 0x001fe20000410000 */
[----:B--2---:R-:W-:-:S04]  /*ae30*/  LEA R26, P1, R16, UR16, 0x1 ;  /* 0x00000010101a7c11 */ /* 0x004fc8000f8208ff */
[----:B------:R-:W-:Y:S01]  /*ae40*/  LEA.HI.X R27, R16, UR17, R41, 0x1, P1 ;  /* 0x00000011101b7c11 */ /* 0x000fe200088f0c29 */
[----:B-1----:R-:W-:-:S05]  /*ae50*/  FMUL.FTZ R31, R30, R29 ;  /* 0x0000001d1e1f7220 */ /* 0x002fca0000410000 */
[----:B------:R-:W-:-:S05]  /*ae60*/  F2FP.BF16.F32.PACK_AB R31, R31, R28 ;  /* 0x0000001c1f1f723e */ /* 0x000fca00000010ff */
[----:B------:R3:W-:Y:S02]  /*ae70*/  STG.E desc[UR14][R26.64], R31 ;  /* 0x0000001f1a007986 */ /* 0x0007e4000c10190e */
.L_x_2127:
[----:B------:R-:W-:Y:S05]  /*ae80*/  BSYNC.RECONVERGENT B1 ;  /* 0x0000000000017941 */ /* 0x000fea0003800200 */
.L_x_2126:
[----:B------:R-:W-:Y:S04]  /*ae90*/  BSSY.RECONVERGENT B1, `(.L_x_2128) ;  /* 0x000001e000017945 */ /* 0x000fe80003800200 */
[----:B------:R-:W-:Y:S05]  /*aea0*/  @P3 BRA `(.L_x_2129) ;  /* 0x0000000000703947 */ /* 0x000fea0003800000 */
[----:B------:R-:W-:Y:S01]  /*aeb0*/  FADD.FTZ R73, R73, -UR5 ;  /* 0x8000000549497e21 */ /* 0x000fe20008010000 */
[----:B------:R-:W-:Y:S01]  /*aec0*/  FADD.FTZ R15, R15, -UR5 ;  /* 0x800000050f0f7e21 */ /* 0x000fe20008010000 */
[----:B------:R-:W4:Y:S01]  /*aed0*/  LDCU.64 UR12, c[0x0][0x3e0] ;  /* 0x00007c00ff0c77ac */ /* 0x000f220008000a00 */
[----:B--2---:R-:W-:Y:S01]  /*aee0*/  MOV R17, R19 ;  /* 0x0000001300117202 */ /* 0x004fe20000000f00 */
[----:B------:R-:W-:Y:S01]  /*aef0*/  FMUL.FTZ R73, R73, UR7 ;  /* 0x0000000749497c20 */ /* 0x000fe20008410000 */
[----:B------:R-:W-:Y:S01]  /*af00*/  FMUL.FTZ R16, R15, UR7 ;  /* 0x000000070f107c20 */ /* 0x000fe20008410000 */
[----:B------:R-:W2:Y:S02]  /*af10*/  LDCU.64 UR16, c[0x0][0x380] ;  /* 0x00007000ff1077ac */ /* 0x000ea40008000a00 */
[----:B-----5:R-:W-:Y:S01]  /*af20*/  FFMA.FTZ R73, R20, R73, R22 ;  /* 0x0000004914497223 */ /* 0x020fe20000010016 */
[----:B-1----:R-:W-:Y:S01]  /*af30*/  FFMA.FTZ R29, R21, R16, R23 ;  /* 0x00000010151d7223 */ /* 0x002fe20000010017 */
[----:B------:R-:W-:-:S02]  /*af40*/  MOV R16, R24 ;  /* 0x0000001800107202 */ /* 0x000fc40000000f00 */
[----:B------:R-:W-:Y:S01]  /*af50*/  FMUL.FTZ R15, R73, -1.4426950216293334961 ;  /* 0xbfb8aa3b490f7820 */ /* 0x000fe20000410000 */
[----:B0--3--:R-:W-:-:S05]  /*af60*/  FMUL.FTZ R27, R29, -1.4426950216293334961 ;  /* 0xbfb8aa3b1d1b7820 */ /* 0x009fca0000410000 */
[----:B------:R-:W0:Y:S01]  /*af70*/  MUFU.EX2 R15, R15 ;  /* 0x0000000f000f7308 */ /* 0x000e220000000800 */
[----:B----4-:R-:W-:-:S03]  /*af80*/  IMAD R31, R34, UR12, RZ ;  /* 0x0000000c221f7c24 */ /* 0x010fc6000f8e02ff */
[----:B------:R-:W1:Y:S01]  /*af90*/  MUFU.EX2 R27, R27 ;  /* 0x0000001b001b7308 */ /* 0x000e620000000800 */
[----:B------:R-:W-:-:S04]  /*afa0*/  IMAD.WIDE.U32 R16, R32, UR12, R16 ;  /* 0x0000000c20107c25 */ /* 0x000fc8000f8e0010 */
[----:B------:R-:W-:Y:S02]  /*afb0*/  IMAD R31, R32, UR13, R31 ;  /* 0x0000000d201f7c24 */ /* 0x000fe4000f8e021f */
[----:B0-----:R-:W-:-:S03]  /*afc0*/  FADD.FTZ R26, R15, 1 ;  /* 0x3f8000000f1a7421 */ /* 0x001fc60000010000 */
[----:B------:R-:W-:Y:S01]  /*afd0*/  IADD3 R31, PT, PT, R17, R31, RZ ;  /* 0x0000001f111f7210 */ /* 0x000fe20007ffe0ff */
[----:B-1----:R-:W-:Y:S02]  /*afe0*/  FADD.FTZ R28, R27, 1 ;  /* 0x3f8000001b1c7421 */ /* 0x002fe40000010000 */
[----:B------:R-:W0:Y:S08]  /*aff0*/  MUFU.RCP R26, R26 ;  /* 0x0000001a001a7308 */ /* 0x000e300000001000 */
[----:B------:R-:W1:Y:S01]  /*b000*/  MUFU.RCP R28, R28 ;  /* 0x0000001c001c7308 */ /* 0x000e620000001000 */
[----:B0-----:R-:W-:Y:S01]  /*b010*/  FMUL.FTZ R15, R73, R26 ;  /* 0x0000001a490f7220 */ /* 0x001fe20000410000 */
[----:B--2---:R-:W-:-:S04]  /*b020*/  LEA R26, P1, R16, UR16, 0x1 ;  /* 0x00000010101a7c11 */ /* 0x004fc8000f8208ff */
[----:B------:R-:W-:Y:S01]  /*b030*/  LEA.HI.X R27, R16, UR17, R31, 0x1, P1 ;  /* 0x00000011101b7c11 */ /* 0x000fe200088f0c1f */
[----:B-1----:R-:W-:-:S05]  /*b040*/  FMUL.FTZ R30, R29, R28 ;  /* 0x0000001c1d1e7220 */ /* 0x002fca0000410000 */
[----:B------:R-:W-:-:S05]  /*b050*/  F2FP.BF16.F32.PACK_AB R15, R30, R15 ;  /* 0x0000000f1e0f723e */ /* 0x000fca00000010ff */
[----:B------:R4:W-:Y:S02]  /*b060*/  STG.E desc[UR14][R26.64], R15 ;  /* 0x0000000f1a007986 */ /* 0x0009e4000c10190e */
.L_x_2129:
[----:B------:R-:W-:Y:S05]  /*b070*/  BSYNC.RECONVERGENT B1 ;  /* 0x0000000000017941 */ /* 0x000fea0003800200 */
.L_x_2128:
[----:B------:R-:W-:Y:S04]  /*b080*/  BSSY.RECONVERGENT B1, `(.L_x_2130) ;  /* 0x000001e000017945 */ /* 0x000fe80003800200 */
[----:B------:R-:W-:Y:S05]  /*b090*/  @P4 BRA `(.L_x_2131) ;  /* 0x0000000000704947 */ /* 0x000fea0003800000 */
[----:B------:R-:W-:Y:S01]  /*b0a0*/  FADD.FTZ R71, R71, -UR5 ;  /* 0x8000000547477e21 */ /* 0x000fe20008010000 */
[----:B------:R-:W-:Y:S01]  /*b0b0*/  FADD.FTZ R14, R14, -UR5 ;  /* 0x800000050e0e7e21 */ /* 0x000fe20008010000 */
[----:B------:R-:W3:Y:S01]  /*b0c0*/  LDCU.64 UR12, c[0x0][0x3e0] ;  /* 0x00007c00ff0c77ac */ /* 0x000ee20008000a00 */
[----:B----4-:R-:W-:Y:S01]  /*b0d0*/  MOV R15, R19 ;  /* 0x00000013000f7202 */ /* 0x010fe20000000f00 */
[----:B------:R-:W-:Y:S01]  /*b0e0*/  FMUL.FTZ R71, R71, UR7 ;  /* 0x0000000747477c20 */ /* 0x000fe20008410000 */
[----:B------:R-:W-:Y:S01]  /*b0f0*/  FMUL.FTZ R16, R14, UR7 ;  /* 0x000000070e107c20 */ /* 0x000fe20008410000 */
[----:B------:R-:W4:Y:S02]  /*b100*/  LDCU.64 UR16, c[0x0][0x380] ;  /* 0x00007000ff1077ac */ /* 0x000f240008000a00 */
[----:B-----5:R-:W-:Y:S01]  /*b110*/  FFMA.FTZ R71, R20, R71, R22 ;  /* 0x0000004714477223 */ /* 0x020fe20000010016 */
[----:B-12---:R-:W-:-:S03]  /*b120*/  FFMA.FTZ R28, R21, R16, R23 ;  /* 0x00000010151c7223 */ /* 0x006fc60000010017 */
[----:B------:R-:W-:Y:S01]  /*b130*/  FMUL.FTZ R14, R71, -1.4426950216293334961 ;  /* 0xbfb8aa3b470e7820 */ /* 0x000fe20000410000 */
[----:B------:R-:W-:-:S05]  /*b140*/  FMUL.FTZ R17, R28, -1.4426950216293334961 ;  /* 0xbfb8aa3b1c117820 */ /* 0x000fca0000410000 */
[----:B------:R-:W1:Y:S01]  /*b150*/  MUFU.EX2 R14, R14 ;  /* 0x0000000e000e7308 */ /* 0x000e620000000800 */
[----:B---3--:R-:W-:-:S03]  /*b160*/  IMAD R26, R35, UR12, RZ ;  /* 0x0000000c231a7c24 */ /* 0x008fc6000f8e02ff */
[----:B------:R-:W0:Y:S01]  /*b170*/  MUFU.EX2 R17, R17 ;  /* 0x0000001100117308 */ /* 0x000e220000000800 */
[----:B-1----:R-:W-:Y:S01]  /*b180*/  FADD.FTZ R16, R14, 1 ;  /* 0x3f8000000e107421 */ /* 0x002fe20000010000 */
[----:B------:R-:W-:Y:S01]  /*b190*/  MOV R14, R24 ;  /* 0x00000018000e7202 */ /* 0x000fe20000000f00 */
[----:B0-----:R-:W-:-:S04]  /*b1a0*/  FADD.FTZ R27, R17, 1 ;  /* 0x3f800000111b7421 */ /* 0x001fc80000010000 */
[----:B------:R-:W0:Y:S01]  /*b1b0*/  MUFU.RCP R16, R16 ;  /* 0x0000001000107308 */ /* 0x000e220000001000 */
[----:B------:R-:W-:-:S04]  /*b1c0*/  IMAD.WIDE.U32 R14, R33, UR12, R14 ;  /* 0x0000000c210e7c25 */ /* 0x000fc8000f8e000e */
[----:B------:R-:W-:-:S03]  /*b1d0*/  IMAD R33, R33, UR13, R26 ;  /* 0x0000000d21217c24 */ /* 0x000fc6000f8e021a */
[----:B------:R-:W1:Y:S02]  /*b1e0*/  MUFU.RCP R27, R27 ;  /* 0x0000001b001b7308 */ /* 0x000e640000001000 */
[----:B------:R-:W-:Y:S01]  /*b1f0*/  IADD3 R33, PT, PT, R15, R33, RZ ;  /* 0x000000210f217210 */ /* 0x000fe20007ffe0ff */
[----:B0-----:R-:W-:Y:S01]  /*b200*/  FMUL.FTZ R26, R71, R16 ;  /* 0x00000010471a7220 */ /* 0x001fe20000410000 */
[----:B----4-:R-:W-:-:S04]  /*b210*/  LEA R16, P1, R14, UR16, 0x1 ;  /* 0x000000100e107c11 */ /* 0x010fc8000f8208ff */
[----:B------:R-:W-:Y:S01]  /*b220*/  LEA.HI.X R17, R14, UR17, R33, 0x1, P1 ;  /* 0x000000110e117c11 */ /* 0x000fe200088f0c21 */
[----:B-1----:R-:W-:-:S05]  /*b230*/  FMUL.FTZ R29, R28, R27 ;  /* 0x0000001b1c1d7220 */ /* 0x002fca0000410000 */
[----:B------:R-:W-:-:S05]  /*b240*/  F2FP.BF16.F32.PACK_AB R29, R29, R26 ;  /* 0x0000001a1d1d723e */ /* 0x000fca00000010ff */
[----:B------:R0:W-:Y:S02]  /*b250*/  STG.E desc[UR14][R16.64], R29 ;  /* 0x0000001d10007986 */ /* 0x0001e4000c10190e */
.L_x_2131:
[----:B------:R-:W-:Y:S05]  /*b260*/  BSYNC.RECONVERGENT B1 ;  /* 0x0000000000017941 */ /* 0x000fea0003800200 */
.L_x_2130:
[----:B------:R-:W-:Y:S01]  /*b270*/  ISETP.GE.U32.AND P5, PT, R38, UR8, PT ;  /* 0x0000000826007c0c */ /* 0x000fe2000bfa6070 */
[----:B------:R-:W-:Y:S01]  /*b280*/  BSSY.RECONVERGENT B1, `(.L_x_2132) ;  /* 0x0000035000017945 */ /* 0x000fe20003800200 */
[----:B------:R-:W-:Y:S02]  /*b290*/  SHF.R.S32.HI R14, RZ, 0x1f, R38 ;  /* 0x0000001fff0e7819 */ /* 0x000fe40000011426 */
[C---:B------:R-:W-:Y:S02]  /*b2a0*/  IADD3 R34, PT, PT, R53.reuse, 0x160, RZ ;  /* 0x0000016035227810 */ /* 0x040fe40007ffe0ff */
[----:B------:R-:W-:Y:S02]  /*b2b0*/  ISETP.GE.AND.EX P5, PT, R14, UR9, PT, P5 ;  /* 0x000000090e007c0c */ /* 0x000fe4000bfa6350 */
[C---:B------:R-:W-:Y:S02]  /*b2c0*/  IADD3 R32, PT, PT, R53.reuse, 0x170, RZ ;  /* 0x0000017035207810 */ /* 0x040fe40007ffe0ff */
[----:B0-----:R-:W-:-:S02]  /*b2d0*/  IADD3 R30, PT, PT, R53, 0x180, RZ ;  /* 0x00000180351e7810 */ /* 0x001fc40007ffe0ff */
[----:B-12---:R-:W-:Y:S02]  /*b2e0*/  IADD3 R28, PT, PT, R53, 0x190, RZ ;  /* 0x00000190351c7810 */ /* 0x006fe40007ffe0ff */
        /* <DEDUP_REMOVED lines=8> */
[----:B---3--:R-:W-:Y:S02]  /*b370*/  SHF.R.S32.HI R31, RZ, 0x1f, R30 ;  /* 0x0000001fff1f7819 */ /* 0x008fe4000001141e */
        /* <DEDUP_REMOVED lines=37> */
.L_x_2133:
[----:B------:R-:W-:Y:S05]  /*b5d0*/  BSYNC.RECONVERGENT B1 ;  /* 0x0000000000017941 */ /* 0x000fea0003800200 */
.L_x_2132:
        /* <DEDUP_REMOVED lines=17> */
[----:B------:R-:W-:Y:S01]  /*b6f0*/  MOV R12, R24 ;  /* 0x00000018000c7202 */ /* 0x000fe20000000f00 */
[----:B-1----:R-:W-:-:S04]  /*b700*/  FADD.FTZ R17, R15, 1 ;  /* 0x3f8000000f117421 */ /* 0x002fc80000010000 */
[----:B------:R-:W1:Y:S01]  /*b710*/  MUFU.RCP R14, R14 ;  /* 0x0000000e000e7308 */ /* 0x000e620000001000 */
[----:B------:R-:W-:-:S04]  /*b720*/  IMAD.WIDE.U32 R12, R39, UR12, R12 ;  /* 0x0000000c270c7c25 */ /* 0x000fc8000f8e000c */
[----:B------:R-:W-:-:S03]  /*b730*/  IMAD R39, R39, UR13, R36 ;  /* 0x0000000d27277c24 */ /* 0x000fc6000f8e0224 */
[----:B------:R-:W2:Y:S02]  /*b740*/  MUFU.RCP R17, R17 ;  /* 0x0000001100117308 */ /* 0x000ea40000001000 */
[----:B------:R-:W-:Y:S01]  /*b750*/  IADD3 R39, PT, PT, R13, R39, RZ ;  /* 0x000000270d277210 */ /* 0x000fe20007ffe0ff */
[----:B-1----:R-:W-:Y:S01]  /*b760*/  FMUL.FTZ R16, R69, R14 ;  /* 0x0000000e45107220 */ /* 0x002fe20000410000 */
[----:B0-----:R-:W-:-:S04]  /*b770*/  LEA R14, P2, R12, UR16, 0x1 ;  /* 0x000000100c0e7c11 */ /* 0x001fc8000f8408ff */
[----:B------:R-:W-:Y:S01]  /*b780*/  LEA.HI.X R15, R12, UR17, R39, 0x1, P2 ;  /* 0x000000110c0f7c11 */ /* 0x000fe200090f0c27 */
[----:B--2---:R-:W-:-:S05]  /*b790*/  FMUL.FTZ R37, R38, R17 ;  /* 0x0000001126257220 */ /* 0x004fca0000410000 */
[----:B------:R-:W-:-:S05]  /*b7a0*/  F2FP.BF16.F32.PACK_AB R37, R37, R16 ;  /* 0x000000102525723e */ /* 0x000fca00000010ff */
[----:B------:R1:W-:Y:S02]  /*b7b0*/  STG.E desc[UR14][R14.64], R37 ;  /* 0x000000250e007986 */ /* 0x0003e4000c10190e */
.L_x_2135:
[----:B------:R-:W-:Y:S05]  /*b7c0*/  BSYNC.RECONVERGENT B1 ;  /* 0x0000000000017941 */ /* 0x000fea0003800200 */
.L_x_2134:
[----:B------:R-:W-:Y:S04]  /*b7d0*/  BSSY.RECONVERGENT B1, `(.L_x_2136) ;  /* 0x000001e000017945 */ /* 0x000fe80003800200 */
[----:B------:R-:W-:Y:S05]  /*b7e0*/  @P1 BRA `(.L_x_2137) ;  /* 0x0000000000701947 */ /* 0x000fea0003800000 */
[----:B------:R-:W-:Y:S01]  /*b7f0*/  FADD.FTZ R67, R67, -UR5 ;  /* 0x8000000543437e21 */ /* 0x000fe20008010000 */
[----:B------:R-:W-:Y:S01]  /*b800*/  FADD.FTZ R11, R11, -UR5 ;  /* 0x800000050b0b7e21 */ /* 0x000fe20008010000 */
[----:B------:R-:W2:Y:S01]  /*b810*/  LDCU.64 UR12, c[0x0][0x3e0] ;  /* 0x00007c00ff0c77ac */ /* 0x000ea20008000a00 */
[----:B0-----:R-:W-:Y:S01]  /*b820*/  MOV R13, R19 ;  /* 0x00000013000d7202 */ /* 0x001fe20000000f00 */
[----:B------:R-:W-:Y:S01]  /*b830*/  FMUL.FTZ R67, R67, UR7 ;  /* 0x0000000743437c20 */ /* 0x000fe20008410000 */
[----:B------:R-:W-:Y:S01]  /*b840*/  FMUL.FTZ R12, R11, UR7 ;  /* 0x000000070b0c7c20 */ /* 0x000fe20008410000 */
[----:B------:R-:W0:Y:S02]  /*b850*/  LDCU.64 UR16, c[0x0][0x380] ;  /* 0x00007000ff1077ac */ /* 0x000e240008000a00 */
[----:B-----5:R-:W-:Y:S01]  /*b860*/  FFMA.FTZ R67, R20, R67, R22 ;  /* 0x0000004314437223 */ /* 0x020fe20000010016 */
[----:B------:R-:W-:Y:S01]  /*b870*/  FFMA.FTZ R17, R21, R12, R23 ;  /* 0x0000000c15117223 */ /* 0x000fe20000010017 */
[----:B------:R-:W-:-:S02]  /*b880*/  MOV R12, R24 ;  /* 0x00000018000c7202 */ /* 0x000fc40000000f00 */
[----:B------:R-:W-:Y:S01]  /*b890*/  FMUL.FTZ R11, R67, -1.4426950216293334961 ;  /* 0xbfb8aa3b430b7820 */ /* 0x000fe20000410000 */
[----:B-1----:R-:W-:-:S05]  /*b8a0*/  FMUL.FTZ R15, R17, -1.4426950216293334961 ;  /* 0xbfb8aa3b110f7820 */ /* 0x002fca0000410000 */
        /* <DEDUP_REMOVED lines=16> */
.L_x_2137:
[----:B------:R-:W-:Y:S05]  /*b9b0*/  BSYNC.RECONVERGENT B1 ;  /* 0x0000000000017941 */ /* 0x000fea0003800200 */
.L_x_2136:
        /* <DEDUP_REMOVED lines=30> */
.L_x_2139:
[----:B------:R-:W-:Y:S05]  /*bba0*/  BSYNC.RECONVERGENT B1 ;  /* 0x0000000000017941 */ /* 0x000fea0003800200 */
.L_x_2138:
[----:B------:R-:W-:Y:S04]  /*bbb0*/  BSSY.RECONVERGENT B1, `(.L_x_2140) ;  /* 0x000001e000017945 */ /* 0x000fe80003800200 */
[----:B------:R-:W-:Y:S05]  /*bbc0*/  @P3 BRA `(.L_x_2141) ;  /* 0x0000000000703947 */ /* 0x000fea0003800000 */
[----:B------:R-:W-:Y:S01]  /*bbd0*/  FADD.FTZ R60, R60, -UR5 ;  /* 0x800000053c3c7e21 */ /* 0x000fe20008010000 */
[----:B------:R-:W-:Y:S01]  /*bbe0*/  FADD.FTZ R9, R9, -UR5 ;  /* 0x8000000509097e21 */ /* 0x000fe20008010000 */
[----:B------:R-:W4:Y:S02]  /*bbf0*/  LDCU.64 UR12, c[0x0][0x3e0] ;  /* 0x00007c00ff0c77ac */ /* 0x000f240008000a00 */
[----:B--2---:R-:W-:Y:S01]  /*bc00*/  FMUL.FTZ R11, R60, UR7 ;  /* 0x000000073c0b7c20 */ /* 0x004fe20008410000 */
[----:B------:R-:W-:Y:S01]  /*bc10*/  FMUL.FTZ R10, R9, UR7 ;  /* 0x00000007090a7c20 */ /* 0x000fe20008410000 */
[----:B------:R-:W2:Y:S02]  /*bc20*/  LDCU.64 UR16, c[0x0][0x380] ;  /* 0x00007000ff1077ac */ /* 0x000ea40008000a00 */
[----:B-1---5:R-:W-:Y:S01]  /*bc30*/  FFMA.FTZ R15, R20, R11, R22 ;  /* 0x0000000b140f7223 */ /* 0x022fe20000010016 */
[----:B0--3--:R-:W-:Y:S01]  /*bc40*/  FFMA.FTZ R17, R21, R10, R23 ;  /* 0x0000000a15117223 */ /* 0x009fe20000010017 */
[----:B------:R-:W-:-:S02]  /*bc50*/  MOV R10, R24 ;  /* 0x00000018000a7202 */ /* 0x000fc40000000f00 */
[----:B------:R-:W-:Y:S01]  /*bc60*/  FMUL.FTZ R9, R15, -1.4426950216293334961 ;  /* 0xbfb8aa3b0f097820 */ /* 0x000fe20000410000 */
[----:B------:R-:W-:Y:S01]  /*bc70*/  FMUL.FTZ R13, R17, -1.4426950216293334961 ;  /* 0xbfb8aa3b110d7820 */ /* 0x000fe20000410000 */
[----:B------:R-:W-:-:S04]  /*bc80*/  MOV R11, R19 ;  /* 0x00000013000b7202 */ /* 0x000fc80000000f00 */
        /* <DEDUP_REMOVED lines=16> */
.L_x_2141:
[----:B------:R-:W-:Y:S05]  /*bd90*/  BSYNC.RECONVERGENT B1 ;  /* 0x0000000000017941 */ /* 0x000fea0003800200 */
.L_x_2140:
[----:B------:R-:W-:Y:S04]  /*bda0*/  BSSY.RECONVERGENT B1, `(.L_x_2142) ;  /* 0x000001e000017945 */ /* 0x000fe80003800200 */
[----:B------:R-:W-:Y:S05]  /*bdb0*/  @P4 BRA `(.L_x_2143) ;  /* 0x0000000000704947 */ /* 0x000fea0003800000 */
[----:B------:R-:W-:Y:S01]  /*bdc0*/  FADD.FTZ R58, R58, -UR5 ;  /* 0x800000053a3a7e21 */ /* 0x000fe20008010000 */
[----:B------:R-:W-:Y:S01]  /*bdd0*/  FADD.FTZ R8, R8, -UR5 ;  /* 0x8000000508087e21 */ /* 0x000fe20008010000 */
[----:B------:R-:W0:Y:S02]  /*bde0*/  LDCU.64 UR12, c[0x0][0x3e0] ;  /* 0x00007c00ff0c77ac */ /* 0x000e240008000a00 */
[----:B----4-:R-:W-:Y:S01]  /*bdf0*/  FMUL.FTZ R9, R58, UR7 ;  /* 0x000000073a097c20 */ /* 0x010fe20008410000 */
[----:B------:R-:W-:Y:S01]  /*be00*/  FMUL.FTZ R10, R8, UR7 ;  /* 0x00000007080a7c20 */ /* 0x000fe20008410000 */
[----:B------:R-:W4:Y:S02]  /*be10*/  LDCU.64 UR16, c[0x0][0x380] ;  /* 0x00007000ff1077ac */ /* 0x000f240008000a00 */
[----:B-12--5:R-:W-:Y:S01]  /*be20*/  FFMA.FTZ R15, R20, R9, R22 ;  /* 0x00000009140f7223 */ /* 0x026fe20000010016 */
[----:B------:R-:W-:Y:S01]  /*be30*/  FFMA.FTZ R14, R21, R10, R23 ;  /* 0x0000000a150e7223 */ /* 0x000fe20000010017 */
[----:B------:R-:W-:-:S02]  /*be40*/  MOV R9, R19 ;  /* 0x0000001300097202 */ /* 0x000fc40000000f00 */
[----:B------:R-:W-:Y:S01]  /*be50*/  FMUL.FTZ R8, R15, -1.4426950216293334961 ;  /* 0xbfb8aa3b0f087820 */ /* 0x000fe20000410000 */
[----:B------:R-:W-:-:S05]  /*be60*/  FMUL.FTZ R11, R14, -1.4426950216293334961 ;  /* 0xbfb8aa3b0e0b7820 */ /* 0x000fca0000410000 */
[----:B------:R-:W1:Y:S01]  /*be70*/  MUFU.EX2 R8, R8 ;  /* 0x0000000800087308 */ /* 0x000e620000000800 */
[----:B0-----:R-:W-:-:S03]  /*be80*/  IMAD R29, R29, UR12, RZ ;  /* 0x0000000c1d1d7c24 */ /* 0x001fc6000f8e02ff */
[----:B------:R-:W3:Y:S01]  /*be90*/  MUFU.EX2 R11, R11 ;  /* 0x0000000b000b7308 */ /* 0x000ee20000000800 */
[----:B------:R-:W-:Y:S02]  /*bea0*/  IMAD R29, R28, UR13, R29 ;  /* 0x0000000d1c1d7c24 */ /* 0x000fe4000f8e021d */
[----:B-1----:R-:W-:Y:S01]  /*beb0*/  FADD.FTZ R10, R8, 1 ;  /* 0x3f800000080a7421 */ /* 0x002fe20000010000 */
[----:B------:R-:W-:Y:S01]  /*bec0*/  MOV R8, R24 ;  /* 0x0000001800087202 */ /* 0x000fe20000000f00 */
[----:B---3--:R-:W-:-:S04]  /*bed0*/  FADD.FTZ R13, R11, 1 ;  /* 0x3f8000000b0d7421 */ /* 0x008fc80000010000 */
[----:B------:R-:W0:Y:S01]  /*bee0*/  MUFU.RCP R10, R10 ;  /* 0x0000000a000a7308 */ /* 0x000e220000001000 */
[----:B------:R-:W-:-:S05]  /*bef0*/  IMAD.WIDE.U32 R8, R28, UR12, R8 ;  /* 0x0000000c1c087c25 */ /* 0x000fca000f8e0008 */
[----:B------:R-:W-:Y:S02]  /*bf00*/  IADD3 R29, PT, PT, R9, R29, RZ ;  /* 0x0000001d091d7210 */ /* 0x000fe40007ffe0ff */
[----:B------:R-:W1:Y:S01]  /*bf10*/  MUFU.RCP R13, R13 ;  /* 0x0000000d000d7308 */ /* 0x000e620000001000 */
[----:B0-----:R-:W-:Y:S01]  /*bf20*/  FMUL.FTZ R12, R15, R10 ;  /* 0x0000000a0f0c7220 */ /* 0x001fe20000410000 */
[----:B----4-:R-:W-:-:S04]  /*bf30*/  LEA R10, P1, R8, UR16, 0x1 ;  /* 0x00000010080a7c11 */ /* 0x010fc8000f8208ff */
[----:B------:R-:W-:Y:S01]  /*bf40*/  LEA.HI.X R11, R8, UR17, R29, 0x1, P1 ;  /* 0x00000011080b7c11 */ /* 0x000fe200088f0c1d */
[----:B-1----:R-:W-:-:S05]  /*bf50*/  FMUL.FTZ R15, R14, R13 ;  /* 0x0000000d0e0f7220 */ /* 0x002fca0000410000 */
[----:B------:R-:W-:-:S05]  /*bf60*/  F2FP.BF16.F32.PACK_AB R15, R15, R12 ;  /* 0x0000000c0f0f723e */ /* 0x000fca00000010ff */
[----:B------:R0:W-:Y:S02]  /*bf70*/  STG.E desc[UR14][R10.64], R15 ;  /* 0x0000000f0a007986 */ /* 0x0001e4000c10190e */
.L_x_2143:
[----:B------:R-:W-:Y:S05]  /*bf80*/  BSYNC.RECONVERGENT B1 ;  /* 0x0000000000017941 */ /* 0x000fea0003800200 */
.L_x_2142:
[----:B------:R-:W-:Y:S01]  /*bf90*/  ISETP.GE.U32.AND P5, PT, R26, UR8, PT ;  /* 0x000000081a007c0c */ /* 0x000fe2000bfa6070 */
[----:B------:R-:W-:Y:S01]  /*bfa0*/  BSSY.RECONVERGENT B1, `(.L_x_2144) ;  /* 0x0000033000017945 */ /* 0x000fe20003800200 */
[----:B0-----:R-:W-:Y:S02]  /*bfb0*/  SHF.R.S32.HI R16, RZ, 0x1f, R26 ;  /* 0x0000001fff107819 */ /* 0x001fe4000001141a */
[C---:B---34-:R-:W-:Y:S02]  /*bfc0*/  IADD3 R13, PT, PT, R53.reuse, 0x1c0, RZ ;  /* 0x000001c0350d7810 */ /* 0x058fe40007ffe0ff */
[----:B------:R-:W-:Y:S02]  /*bfd0*/  ISETP.GE.AND.EX P5, PT, R16, UR9, PT, P5 ;  /* 0x0000000910007c0c */ /* 0x000fe4000bfa6350 */
[C---:B--2---:R-:W-:Y:S02]  /*bfe0*/  IADD3 R11, PT, PT, R53.reuse, 0x1d0, RZ ;  /* 0x000001d0350b7810 */ /* 0x044fe40007ffe0ff */
        /* <DEDUP_REMOVED lines=8> */
[----:B-1----:R-:W-:Y:S02]  /*c070*/  SHF.R.S32.HI R14, RZ, 0x1f, R13 ;  /* 0x0000001fff0e7819 */ /* 0x002fe4000001140d */
        /* <DEDUP_REMOVED lines=28> */
[----:B0-----:R-:W-:Y:S01]  /*c240*/  FADD.FTZ R30, R28, 1 ;  /* 0x3f8000001c1e7421 */ /* 0x001fe20000010000 */
[----:B-1----:R-:W-:-:S04]  /*c250*/  LEA R28, P5, R16, UR16, 0x1 ;  /* 0x00000010101c7c11 */ /* 0x002fc8000f8a08ff */
[----:B------:R-:W0:Y:S08]  /*c260*/  MUFU.RCP R15, R15 ;  /* 0x0000000f000f7308 */ /* 0x000e300000001000 */
[----:B------:R-:W1:Y:S01]  /*c270*/  MUFU.RCP R30, R30 ;  /* 0x0000001e001e7308 */ /* 0x000e620000001000 */
[----:B0-----:R-:W-:Y:S01]  /*c280*/  FMUL.FTZ R7, R32, R15 ;  /* 0x0000000f20077220 */ /* 0x001fe20000410000 */
[----:B-1----:R-:W-:Y:S01]  /*c290*/  FMUL.FTZ R26, R29, R30 ;  /* 0x0000001e1d1a7220 */ /* 0x002fe20000410000 */
[----:B------:R-:W-:-:S04]  /*c2a0*/  LEA.HI.X R29, R16, UR17, R31, 0x1, P5 ;  /* 0x00000011101d7c11 */ /* 0x000fc8000a8f0c1f */
[----:B------:R-:W-:-:S05]  /*c2b0*/  F2FP.BF16.F32.PACK_AB R7, R26, R7 ;  /* 0x000000071a07723e */ /* 0x000fca00000010ff */
[----:B------:R0:W-:Y:S02]  /*c2c0*/  STG.E desc[UR14][R28.64], R7 ;  /* 0x000000071c007986 */ /* 0x0001e4000c10190e */
.L_x_2145:
[----:B------:R-:W-:Y:S05]  /*c2d0*/  BSYNC.RECONVERGENT B1 ;  /* 0x0000000000017941 */ /* 0x000fea0003800200 */
.L_x_2144:
[----:B------:R-:W-:Y:S04]  /*c2e0*/  BSSY.RECONVERGENT B1, `(.L_x_2146) ;  /* 0x000001e000017945 */ /* 0x000fe80003800200 */
[----:B------:R-:W-:Y:S05]  /*c2f0*/  @P2 BRA `(.L_x_2147) ;  /* 0x0000000000702947 */ /* 0x000fea0003800000 */
        /* <DEDUP_REMOVED lines=19> */
[----:B------:R-:W-:-:S03]  /*c430*/  IMAD.WIDE.U32 R6, R27, UR12, R6 ;  /* 0x0000000c1b067c25 */ /* 0x000fc6000f8e0006 */
[----:B0-----:R-:W-:-:S04]  /*c440*/  LEA R16, P2, R6, UR16, 0x1 ;  /* 0x0000001006107c11 */ /* 0x001fc8000f8408ff */
[----:B------:R-:W0:Y:S01]  /*c450*/  MUFU.RCP R28, R28 ;  /* 0x0000001c001c7308 */ /* 0x000e220000001000 */
[----:B------:R-:W-:Y:S01]  /*c460*/  IADD3 R29, PT, PT, R7, R29, RZ ;  /* 0x0000001d071d7210 */ /* 0x000fe20007ffe0ff */
[----:B-1----:R-:W-:Y:S01]  /*c470*/  FMUL.FTZ R26, R26, R15 ;  /* 0x0000000f1a1a7220 */ /* 0x002fe20000410000 */
[----:B0-----:R-:W-:Y:S02]  /*c480*/  FMUL.FTZ R27, R17, R28 ;  /* 0x0000001c111b7220 */ /* 0x001fe40000410000 */
[----:B------:R-:W-:-:S03]  /*c490*/  LEA.HI.X R17, R6, UR17, R29, 0x1, P2 ;  /* 0x0000001106117c11 */ /* 0x000fc600090f0c1d */
[----:B------:R-:W-:-:S05]  /*c4a0*/  F2FP.BF16.F32.PACK_AB R27, R27, R26 ;  /* 0x0000001a1b1b723e */ /* 0x000fca00000010ff */
[----:B------:R1:W-:Y:S02]  /*c4b0*/  STG.E desc[UR14][R16.64], R27 ;  /* 0x0000001b10007986 */ /* 0x0003e4000c10190e */
.L_x_2147:
[----:B------:R-:W-:Y:S05]  /*c4c0*/  BSYNC.RECONVERGENT B1 ;  /* 0x0000000000017941 */ /* 0x000fea0003800200 */
.L_x_2146:
        /* <DEDUP_REMOVED lines=9> */
[----:B------:R-:W-:Y:S01]  /*c560*/  FFMA.FTZ R28, R21, R6, R23 ;  /* 0x00000006151c7223 */ /* 0x000fe20000010017 */
[----:B------:R-:W-:-:S02]  /*c570*/  MOV R6, R24 ;  /* 0x0000001800067202 */ /* 0x000fc40000000f00 */
[----:B------:R-:W-:Y:S01]  /*c580*/  FMUL.FTZ R5, R26, -1.4426950216293334961 ;  /* 0xbfb8aa3b1a057820 */ /* 0x000fe20000410000 */
[----:B-1----:R-:W-:Y:S01]  /*c590*/  FMUL.FTZ R16, R28, -1.4426950216293334961 ;  /* 0xbfb8aa3b1c107820 */ /* 0x002fe20000410000 */
[----:B------:R-:W-:-:S04]  /*c5a0*/  MOV R7, R19 ;  /* 0x0000001300077202 */ /* 0x000fc80000000f00 */
[----:B------:R-:W1:Y:S01]  /*c5b0*/  MUFU.EX2 R5, R5 ;  /* 0x0000000500057308 */ /* 0x000e620000000800 */
[----:B--2---:R-:W-:-:S03]  /*c5c0*/  IMAD R14, R14, UR12, RZ ;  /* 0x0000000c0e0e7c24 */ /* 0x004fc6000f8e02ff */
[----:B------:R-:W2:Y:S01]  /*c5d0*/  MUFU.EX2 R16, R16 ;  /* 0x0000001000107308 */ /* 0x000ea20000000800 */
[----:B------:R-:W-:-:S04]  /*c5e0*/  IMAD.WIDE.U32 R6, R13, UR12, R6 ;  /* 0x0000000c0d067c25 */ /* 0x000fc8000f8e0006 */
[----:B------:R-:W-:Y:S01]  /*c5f0*/  IMAD R13, R13, UR13, R14 ;  /* 0x0000000d0d0d7c24 */ /* 0x000fe2000f8e020e */
[----:B0-----:R-:W-:Y:S01]  /*c600*/  LEA R14, P1, R6, UR16, 0x1 ;  /* 0x00000010060e7c11 */ /* 0x001fe2000f8208ff */
[----:B-1----:R-:W-:-:S03]  /*c610*/  FADD.FTZ R15, R5, 1 ;  /* 0x3f800000050f7421 */ /* 0x002fc60000010000 */
        /* <DEDUP_REMOVED lines=9> */
.L_x_2149:
[----:B------:R-:W-:Y:S05]  /*c6b0*/  BSYNC.RECONVERGENT B1 ;  /* 0x0000000000017941 */ /* 0x000fea0003800200 */
.L_x_2148:
        /* <DEDUP_REMOVED lines=8> */
[----:B-----5:R-:W-:Y:S01]  /*c740*/  FFMA.FTZ R15, R20, R5, R22 ;  /* 0x00000005140f7223 */ /* 0x020fe20000010016 */
[----:B------:R-:W-:Y:S01]  /*c750*/  FFMA.FTZ R14, R21, R6, R23 ;  /* 0x00000006150e7223 */ /* 0x000fe20000010017 */
[----:B------:R-:W-:-:S02]  /*c760*/  MOV R5, R19 ;  /* 0x0000001300057202 */ /* 0x000fc40000000f00 */
[----:B------:R-:W-:Y:S01]  /*c770*/  FMUL.FTZ R4, R15, -1.4426950216293334961 ;  /* 0xbfb8aa3b0f047820 */ /* 0x000fe20000410000 */
[----:B0-----:R-:W-:-:S05]  /*c780*/  FMUL.FTZ R7, R14, -1.4426950216293334961 ;  /* 0xbfb8aa3b0e077820 */ /* 0x001fca0000410000 */
[----:B------:R-:W0:Y:S01]  /*c790*/  MUFU.EX2 R4, R4 ;  /* 0x0000000400047308 */ /* 0x000e220000000800 */
[----:B---3--:R-:W-:-:S03]  /*c7a0*/  IMAD R12, R12, UR12, RZ ;  /* 0x0000000c0c0c7c24 */ /* 0x008fc6000f8e02ff */
[----:B------:R-:W3:Y:S01]  /*c7b0*/  MUFU.EX2 R7, R7 ;  /* 0x0000000700077308 */ /* 0x000ee20000000800 */
[----:B-1----:R-:W-:Y:S02]  /*c7c0*/  IMAD R17, R11, UR13, R12 ;  /* 0x0000000d0b117c24 */ /* 0x002fe4000f8e020c */
[----:B0-----:R-:W-:Y:S01]  /*c7d0*/  FADD.FTZ R6, R4, 1 ;  /* 0x3f80000004067421 */ /* 0x001fe20000010000 */
[----:B------:R-:W-:Y:S01]  /*c7e0*/  MOV R4, R24 ;  /* 0x0000001800047202 */ /* 0x000fe20000000f00 */
[----:B---3--:R-:W-:-:S04]  /*c7f0*/  FADD.FTZ R13, R7, 1 ;  /* 0x3f800000070d7421 */ /* 0x008fc80000010000 */
        /* <DEDUP_REMOVED lines=10> */
.L_x_2151:
[----:B------:R-:W-:Y:S05]  /*c8a0*/  BSYNC.RECONVERGENT B1 ;  /* 0x0000000000017941 */ /* 0x000fea0003800200 */
.L_x_2150:
[----:B------:R-:W-:Y:S04]  /*c8b0*/  BSSY.RECONVERGENT B1, `(.L_x_2152) ;  /* 0x000001e000017945 */ /* 0x000fe80003800200 */
[----:B------:R-:W-:Y:S05]  /*c8c0*/  @P3 BRA `(.L_x_2153) ;  /* 0x0000000000703947 */ /* 0x000fea0003800000 */
[----:B------:R-:W-:Y:S01]  /*c8d0*/  FADD.FTZ R46, R46, -UR5 ;  /* 0x800000052e2e7e21 */ /* 0x000fe20008010000 */
[----:B-----5:R-:W-:Y:S01]  /*c8e0*/  FADD.FTZ R3, R3, -UR5 ;  /* 0x8000000503037e21 */ /* 0x020fe20008010000 */
[----:B------:R-:W4:Y:S02]  /*c8f0*/  LDCU.64 UR12, c[0x0][0x3e0] ;  /* 0x00007c00ff0c77ac */ /* 0x000f240008000a00 */
[----:B--2---:R-:W-:Y:S01]  /*c900*/  FMUL.FTZ R5, R46, UR7 ;  /* 0x000000072e057c20 */ /* 0x004fe20008410000 */
[----:B------:R-:W-:Y:S01]  /*c910*/  FMUL.FTZ R4, R3, UR7 ;  /* 0x0000000703047c20 */ /* 0x000fe20008410000 */
[----:B------:R-:W2:Y:S02]  /*c920*/  LDCU.64 UR16, c[0x0][0x380] ;  /* 0x00007000ff1077ac */ /* 0x000ea40008000a00 */
[----:B------:R-:W-:Y:S01]  /*c930*/  FFMA.FTZ R13, R20, R5, R22 ;  /* 0x00000005140d7223 */ /* 0x000fe20000010016 */
[----:B------:R-:W-:Y:S01]  /*c940*/  FFMA.FTZ R12, R21, R4, R23 ;  /* 0x00000004150c7223 */ /* 0x000fe20000010017 */
[----:B------:R-:W-:-:S02]  /*c950*/  MOV R4, R24 ;  /* 0x0000001800047202 */ /* 0x000fc40000000f00 */
[----:B------:R-:W-:Y:S01]  /*c960*/  FMUL.FTZ R3, R13, -1.4426950216293334961 ;  /* 0xbfb8aa3b0d037820 */ /* 0x000fe20000410000 */
[----:B0--3--:R-:W-:Y:S01]  /*c970*/  FMUL.FTZ R7, R12, -1.4426950216293334961 ;  /* 0xbfb8aa3b0c077820 */ /* 0x009fe20000410000 */
[----:B------:R-:W-:-:S04]  /*c980*/  MOV R5, R19 ;  /* 0x0000001300057202 */ /* 0x000fc80000000f00 */
[----:B------:R-:W0:Y:S01]  /*c990*/  MUFU.EX2 R3, R3 ;  /* 0x0000000300037308 */ /* 0x000e220000000800 */
[----:B----4-:R-:W-:-:S03]  /*c9a0*/  IMAD R10, R10, UR12, RZ ;  /* 0x0000000c0a0a7c24 */ /* 0x010fc6000f8e02ff */
[----:B------:R-:W3:Y:S01]  /*c9b0*/  MUFU.EX2 R7, R7 ;  /* 0x0000000700077308 */ /* 0x000ee20000000800 */
[----:B------:R-:W-:-:S04]  /*c9c0*/  IMAD.WIDE.U32 R4, R9, UR12, R4 ;  /* 0x0000000c09047c25 */ /* 0x000fc8000f8e0004 */
[----:B------:R-:W-:Y:S02]  /*c9d0*/  IMAD R9, R9, UR13, R10 ;  /* 0x0000000d09097c24 */ /* 0x000fe4000f8e020a */
[----:B0-----:R-:W-:-:S03]  /*c9e0*/  FADD.FTZ R6, R3, 1 ;  /* 0x3f80000003067421 */ /* 0x001fc60000010000 */
[----:B------:R-:W-:Y:S01]  /*c9f0*/  IADD3 R9, PT, PT, R5, R9, RZ ;  /* 0x0000000905097210 */ /* 0x000fe20007ffe0ff */
[----:B---3--:R-:W-:Y:S02]  /*ca00*/  FADD.FTZ R11, R7, 1 ;  /* 0x3f800000070b7421 */ /* 0x008fe40000010000 */
[----:B------:R-:W0:Y:S08]  /*ca10*/  MUFU.RCP R6, R6 ;  /* 0x0000000600067308 */ /* 0x000e300000001000 */
[----:B------:R-:W3:Y:S01]  /*ca20*/  MUFU.RCP R11, R11 ;  /* 0x0000000b000b7308 */ /* 0x000ee20000001000 */
[----:B0-----:R-:W-:Y:S01]  /*ca30*/  FMUL.FTZ R3, R13, R6 ;  /* 0x000000060d037220 */ /* 0x001fe20000410000 */
[----:B--2---:R-:W-:-:S04]  /*ca40*/  LEA R6, P1, R4, UR16, 0x1 ;  /* 0x0000001004067c11 */ /* 0x004fc8000f8208ff */
[----:B------:R-:W-:Y:S01]  /*ca50*/  LEA.HI.X R7, R4, UR17, R9, 0x1, P1 ;  /* 0x0000001104077c11 */ /* 0x000fe200088f0c09 */
[----:B---3--:R-:W-:-:S05]  /*ca60*/  FMUL.FTZ R10, R12, R11 ;  /* 0x0000000b0c0a7220 */ /* 0x008fca0000410000 */
[----:B------:R-:W-:-:S05]  /*ca70*/  F2FP.BF16.F32.PACK_AB R3, R10, R3 ;  /* 0x000000030a03723e */ /* 0x000fca00000010ff */
[----:B------:R4:W-:Y:S02]  /*ca80*/  STG.E desc[UR14][R6.64], R3 ;  /* 0x0000000306007986 */ /* 0x0009e4000c10190e */
.L_x_2153:
[----:B------:R-:W-:Y:S05]  /*ca90*/  BSYNC.RECONVERGENT B1 ;  /* 0x0000000000017941 */ /* 0x000fea0003800200 */
.L_x_2152:
[----:B------:R-:W-:Y:S05]  /*caa0*/  @P4 BRA `(.L_x_2091) ;  /* 0x00000000006c4947 */ /* 0x000fea0003800000 */
[----:B------:R-:W-:Y:S01]  /*cab0*/  FADD.FTZ R0, R0, -UR5 ;  /* 0x8000000500007e21 */ /* 0x000fe20008010000 */
[----:B-----5:R-:W-:Y:S01]  /*cac0*/  FADD.FTZ R2, R2, -UR5 ;  /* 0x8000000502027e21 */ /* 0x020fe20008010000 */
[----:B------:R-:W0:Y:S01]  /*cad0*/  LDCU.64 UR8, c[0x0][0x3e0] ;  /* 0x00007c00ff0877ac */ /* 0x000e220008000a00 */
[----:B------:R-:W-:Y:S01]  /*cae0*/  MOV R18, R24 ;  /* 0x0000001800127202 */ /* 0x000fe20000000f00 */
[----:B----4-:R-:W-:Y:S01]  /*caf0*/  FMUL.FTZ R3, R0, UR7 ;  /* 0x0000000700037c20 */ /* 0x010fe20008410000 */
[----:B------:R-:W-:Y:S01]  /*cb00*/  FMUL.FTZ R2, R2, UR7 ;  /* 0x0000000702027c20 */ /* 0x000fe20008410000 */
[----:B------:R-:W4:Y:S02]  /*cb10*/  LDCU.64 UR12, c[0x0][0x380] ;  /* 0x00007000ff0c77ac */ /* 0x000f240008000a00 */
[----:B--2---:R-:W-:Y:S01]  /*cb20*/  FFMA.FTZ R5, R20, R3, R22 ;  /* 0x0000000314057223 */ /* 0x004fe20000010016 */
        /* <DEDUP_REMOVED lines=10> */
[----:B0-----:R-:W-:Y:S02]  /*cbd0*/  FADD.FTZ R4, R3, 1 ;  /* 0x3f80000003047421 */ /* 0x001fe40000010000 */
[----:B------:R-:W0:Y:S08]  /*cbe0*/  MUFU.RCP R2, R2 ;  /* 0x0000000200027308 */ /* 0x000e300000001000 */
[----:B------:R-:W2:Y:S01]  /*cbf0*/  MUFU.RCP R4, R4 ;  /* 0x0000000400047308 */ /* 0x000ea20000001000 */
[----:B0-----:R-:W-:Y:S01]  /*cc00*/  FMUL.FTZ R0, R5, R2 ;  /* 0x0000000205007220 */ /* 0x001fe20000410000 */
[----:B----4-:R-:W-:-:S04]  /*cc10*/  LEA R2, P1, R18, UR12, 0x1 ;  /* 0x0000000c12027c11 */ /* 0x010fc8000f8208ff */
[----:B------:R-:W-:Y:S01]  /*cc20*/  LEA.HI.X R3, R18, UR13, R53, 0x1, P1 ;  /* 0x0000000d12037c11 */ /* 0x000fe200088f0c35 */
[----:B--2---:R-:W-:-:S05]  /*cc30*/  FMUL.FTZ R5, R21, R4 ;  /* 0x0000000415057220 */ /* 0x004fca0000410000 */
[----:B------:R-:W-:-:S05]  /*cc40*/  F2FP.BF16.F32.PACK_AB R5, R5, R0 ;  /* 0x000000000505723e */ /* 0x000fca00000010ff */
[----:B------:R0:W-:Y:S02]  /*cc50*/  STG.E desc[UR14][R2.64], R5 ;  /* 0x0000000502007986 */ /* 0x0001e4000c10190e */
.L_x_2091:
[----:B------:R-:W-:Y:S05]  /*cc60*/  BSYNC.RECONVERGENT B0 ;  /* 0x0000000000007941 */ /* 0x000fea0003800200 */
.L_x_2027:
        /* <DEDUP_REMOVED lines=8> */
[----:B------:R-:W-:Y:S05]  /*ccf0*/  EXIT ;  /* 0x000000000000794d */ /* 0x000fea0003800000 */
.L_x_2155:
        /* <DEDUP_REMOVED lines=16> */
.L_x_4532:


//--------------------- .text._Z35group_norm_nhwc_fwd_one_pass_kernelI11Bf16IOBf16WLi64ELi84ELi672EEv26Group_norm_nhwc_fwd_params --------------------------
	.section	.text._Z35group_norm_nhwc_fwd_one_pass_kernelI11Bf16IOBf16WLi64ELi84ELi672EEv26Group_norm_nhwc_fwd_params,"ax",@progbits
	.align	128
        .global         _Z35group_norm_nhwc_fwd_one_pass_kernelI11Bf16IOBf16WLi64ELi84ELi672EEv26Group_norm_nhwc_fwd_params
        .type           _Z35group_norm_nhwc_fwd_one_pass_kernelI11Bf16IOBf16WLi64ELi84ELi672EEv26Group_norm_nhwc_fwd_params,@function
        .size           _Z35group_norm_nhwc_fwd_one_pass_kernelI11Bf16IOBf16WLi64ELi84ELi672EEv26Group_norm_nhwc_fwd_params,(.L_x_4533 - _Z35group_norm_nhwc_fwd_one_pass_kernelI11Bf16IOBf16WLi64ELi84ELi672EEv26Group_norm_nhwc_fwd_params)
        .other          _Z35group_norm_nhwc_fwd_one_pass_kernelI11Bf16IOBf16WLi64ELi84ELi672EEv26Group_norm_nhwc_fwd_params,@"STO_CUDA_ENTRY STV_DEFAULT"
_Z35group_norm_nhwc_fwd_one_pass_kernelI11Bf16IOBf16WLi64ELi84ELi672EEv26Group_norm_nhwc_fwd_params:
.text._Z35group_norm_nhwc_fwd_one_pass_kernelI11Bf16IOBf16WLi64ELi84ELi672EEv26Group_norm_nhwc_fwd_params:
        /* <DEDUP_REMOVED lines=48> */
.L_x_2183:
[----:B0-----:R-:W0:Y:S01]  /*0300*/  LDCU UR5, c[0x0][0x3f8] ;  /* 0x00007f00ff0577ac */ /* 0x001e220008000800 */
[----:B------:R-:W-:Y:S01]  /*0310*/  IABS R8, UR12 ;  /* 0x0000000c00087c13 */ /* 0x000fe20008000000 */
        /* <DEDUP_REMOVED lines=9> */
[----:B0--3--:R-:W-:-:S04]  /*03b0*/  MOV R3, UR5 ;  /* 0x0000000500037c02 */ /* 0x009fc80008000f00 */
[----:B----4-:R-:W-:Y:S02]  /*03c0*/  IABS R6, R3 ;  /* 0x0000000300067213 */ /* 0x010fe40000000000 */
[----:B-1----:R-:W-:Y:S02]  /*03d0*/  ISETP.GE.U32.AND P2, PT, R26, UR16, PT ;  /* 0x000000101a007c0c */ /* 0x002fe4000bf46070 */
[----:B------:R-:W0:Y:S01]  /*03e0*/  I2F.RP R3, R6 ;  /* 0x0000000600037306 */ /* 0x000e220000209400 */
[----:B------:R-:W-:Y:S02]  /*03f0*/  ISETP.GE.U32.AND P3, PT, R25, UR16, PT ;  /* 0x0000001019007c0c */ /* 0x000fe4000bf66070 */
[----:B------:R-:W-:Y:S02]  /*0400*/  ISETP.GE.AND.EX P2, PT, R10, UR17, PT, P2 ;  /* 0x000000110a007c0c */ /* 0x000fe4000bf46320 */
[----:B------:R-:W-:-:S03]  /*0410*/  ISETP.GE.AND.EX P3, PT, R21, UR17, PT, P3 ;  /* 0x0000001115007c0c */ /* 0x000fc6000bf66330 */
[----:B0-----:R-:W0:Y:S08]  /*0420*/  MUFU.RCP R3, R3 ;  /* 0x0000000300037308 */ /* 0x001e300000001000 */
[----:B------:R-:W1:Y:S08]  /*0430*/  @!P2 LDC.64 R12, c[0x0][0x3e0] ;  /* 0x0000f800ff0cab82 */ /* 0x000e700000000a00 */
[----:B------:R-:W3:Y:S08]  /*0440*/  @!P2 LDC.64 R8, c[0x0][0x390] ;  /* 0x0000e400ff08ab82 */ /* 0x000ef00000000a00 */
        /* <DEDUP_REMOVED lines=71> */
[----:B------:R-:W-:Y:S01]  /*08c0*/  MOV R19, RZ ;  /* 0x000000ff00137202 */ /* 0x000fe20000000f00 */
[----:B-1----:R-:W-:Y:S01]  /*08d0*/  @!P4 IMAD.MOV.U32 R9, RZ, RZ, R7 ;  /* 0x000000ffff09c224 */ /* 0x002fe200078e0007 */
[----:B------:R-:W-:Y:S01]  /*08e0*/  @!P4 MOV R8, R4 ;  /* 0x000000040008c202 */ /* 0x000fe20000000f00 */
[----:B---3--:R-:W-:-:S03]  /*08f0*/  @!P4 IMAD R3, R23, R12, RZ ;  /* 0x0000000c1703c224 */ /* 0x008fc600078e02ff */
[----:B------:R-:W3:Y:S01]  /*0900*/  @!P1 LDG.E R19, desc[UR18][R10.64] ;  /* 0x000000120a139981 */ /* 0x000ee2000c1e1900 */
[----:B------:R-:W-:-:S04]  /*0910*/  @!P4 IMAD.WIDE.U32 R8, R27, R12, R8 ;  /* 0x0000000c1b08c225 */ /* 0x000fc800078e0008 */
[----:B------:R-:W-:Y:S02]  /*0920*/  @!P4 IMAD R3, R27, R13, R3 ;  /* 0x0000000d1b03c224 */ /* 0x000fe400078e0203 */
[----:B------:R-:W-:-:S03]  /*0930*/  HFMA2 R24, -RZ, RZ, 0, 0 ;  /* 0x00000000ff187431 */ /* 0x000fc600000001ff */
[----:B------:R-:W-:Y:S02]  /*0940*/  @!P4 IADD3 R3, PT, PT, R9, R3, RZ ;  /* 0x000000030903c210 */ /* 0x000fe40007ffe0ff */
[C---:B----4-:R-:W-:Y:S01]  /*0950*/  @!P4 LEA R14, P2, R8.reuse, R14, 0x1 ;  /* 0x0000000e080ec211 */ /* 0x050fe200078408ff */
[----:B------:R-:W-:Y:S01]  /*0960*/  HFMA2 R23, -RZ, RZ, 0, 0 ;  /* 0x00000000ff177431 */ /* 0x000fe200000001ff */
[----:B------:R0:W4:Y:S02]  /*0970*/  @!P3 LDG.E R24, desc[UR18][R16.64] ;  /* 0x000000121018b981 */ /* 0x000124000c1e1900 */
[----:B------:R-:W-:-:S05]  /*0980*/  @!P4 LEA.HI.X R15, R8, R15, R3, 0x1, P2 ;  /* 0x0000000f080fc211 */ /* 0x000fca00010f0c03 */
[----:B------:R-:W5:Y:S01]  /*0990*/  @!P4 LDG.E R23, desc[UR18][R14.64] ;  /* 0x000000120e17c981 */ /* 0x000f62000c1e1900 */
        /* <DEDUP_REMOVED lines=9> */
[C---:B---3--:R-:W-:Y:S01]  /*0a30*/  PRMT R18, R19.reuse, 0x7632, R18 ;  /* 0x0000763213127816 */ /* 0x048fe20000000012 */
[----:B------:R-:W-:-:S03]  /*0a40*/  IMAD.U32 R19, R19, 0x10000, RZ ;  /* 0x0001000013137824 */ /* 0x000fc600078e00ff */
[----:B------:R-:W-:-:S05]  /*0a50*/  SHF.L.U32 R18, R18, 0x10, RZ ;  /* 0x0000001012127819 */ /* 0x000fca00000006ff */
[----:B------:R-:W-:Y:S01]  /*0a60*/  FADD.FTZ R3, R19, R18 ;  /* 0x0000001213037221 */ /* 0x000fe20000010000 */
[----:B------:R-:W-:-:S03]  /*0a70*/  FMUL.FTZ R10, R18, R18 ;  /* 0x00000012120a7220 */ /* 0x000fc60000410000 */
[----:B------:R-:W-:Y:S01]  /*0a80*/  FADD.FTZ R3, RZ, R3 ;  /* 0x00000003ff037221 */ /* 0x000fe20000010000 */
[----:B----4-:R-:W-:Y:S01]  /*0a90*/  PRMT R16, R24, 0x7632, R16 ;  /* 0x0000763218107816 */ /* 0x010fe20000000010 */
[----:B------:R-:W-:Y:S02]  /*0aa0*/  FFMA.FTZ R10, R19, R19, R10 ;  /* 0x00000013130a7223 */ /* 0x000fe4000001000a */
[----:B------:R-:W-:Y:S01]  /*0ab0*/  FADD.FTZ R8, R3, R8 ;  /* 0x0000000803087221 */ /* 0x000fe20000010000 */
[----:B------:R-:W-:Y:S02]  /*0ac0*/  SHF.L.U32 R16, R16, 0x10, RZ ;  /* 0x0000001010107819 */ /* 0x000fe400000006ff */
[----:B-----5:R-:W-:Y:S01]  /*0ad0*/  PRMT R3, R23, 0x7632, R3 ;  /* 0x0000763217037816 */ /* 0x020fe20000000003 */
[----:B------:R-:W-:Y:S01]  /*0ae0*/  FFMA.FTZ R9, R22, R22, R9 ;  /* 0x0000001616097223 */ /* 0x000fe20000010009 */
[----:B------:R-:W-:Y:S01]  /*0af0*/  FADD.FTZ R10, RZ, R10 ;  /* 0x0000000aff0a7221 */ /* 0x000fe20000010000 */
[----:B------:R-:W-:Y:S01]  /*0b00*/  SHF.L.U32 R24, R24, 0x10, RZ ;  /* 0x0000001018187819 */ /* 0x000fe200000006ff */
[----:B------:R-:W-:Y:S01]  /*0b10*/  FMUL.FTZ R12, R16, R16 ;  /* 0x00000010100c7220 */ /* 0x000fe20000410000 */
[----:B------:R-:W-:Y:S01]  /*0b20*/  SHF.L.U32 R3, R3, 0x10, RZ ;  /* 0x0000001003037819 */ /* 0x000fe200000006ff */
[----:B------:R-:W-:Y:S01]  /*0b30*/  FADD.FTZ R9, R10, R9 ;  /* 0x000000090a097221 */ /* 0x000fe20000010000 */
[----:B------:R-:W-:-:S02]  /*0b40*/  IMAD.U32 R23, R23, 0x10000, RZ ;  /* 0x0001000017177824 */ /* 0x000fc400078e00ff */
[C---:B------:R-:W-:Y:S01]  /*0b50*/  FADD.FTZ R10, R24.reuse, R16 ;  /* 0x00000010180a7221 */ /* 0x040fe20000010000 */
[----:B------:R-:W-:Y:S01]  /*0b60*/  FFMA.FTZ R12, R24, R24, R12 ;  /* 0x00000018180c7223 */ /* 0x000fe2000001000c */
[----:B------:R-:W-:Y:S01]  /*0b70*/  FMUL.FTZ R11, R3, R3 ;  /* 0x00000003030b7220 */ /* 0x000fe20000410000 */
[----:B------:R-:W-:Y:S01]  /*0b80*/  FADD.FTZ R14, R23, R3 ;  /* 0x00000003170e7221 */ /* 0x000fe20000010000 */
[----:B------:R-:W-:Y:S01]  /*0b90*/  FADD.FTZ R8, R8, R10 ;  /* 0x0000000a08087221 */ /* 0x000fe20000010000 */
[----:B------:R-:W-:Y:S01]  /*0ba0*/  FADD.FTZ R9, R9, R12 ;  /* 0x0000000c09097221 */ /* 0x000fe20000010000 */
[----:B------:R-:W-:Y:S02]  /*0bb0*/  FFMA.FTZ R11, R23, R23, R11 ;  /* 0x00000017170b7223 */ /* 0x000fe4000001000b */
[----:B------:R-:W-:Y:S02]  /*0bc0*/  FADD.FTZ R14, R8, R14 ;  /* 0x0000000e080e7221 */ /* 0x000fe40000010000 */
[----:B------:R-:W-:-:S03]  /*0bd0*/  FADD.FTZ R15, R9, R11 ;  /* 0x0000000b090f7221 */ /* 0x000fc60000010000 */
        /* <DEDUP_REMOVED lines=31> */
.L_x_2157:
[----:B------:R-:W-:Y:S05]  /*0dd0*/  BSYNC.RECONVERGENT B0 ;  /* 0x0000000000007941 */ /* 0x000fea0003800200 */
.L_x_2156:
        /* <DEDUP_REMOVED lines=59> */
.L_x_2159:
[----:B------:R-:W-:Y:S05]  /*1190*/  BSYNC.RECONVERGENT B0 ;  /* 0x0000000000007941 */ /* 0x000fea0003800200 */
.L_x_2158:
        /* <DEDUP_REMOVED lines=15> */
[----:B------:R-:W-:Y:S01]  /*1290*/  MOV R10, UR17 ;  /* 0x00000011000a7c02 */ /* 0x000fe20008000f00 */
[----:B------:R-:W-:Y:S02]  /*12a0*/  UIMAD.WIDE.U32 UR14, UR14, 0x8, UR20 ;  /* 0x000000080e0e78a5 */ /* 0x000fe4000f8e0014 */
[----:B------:R-:W-:-:S04]  /*12b0*/  UIADD3 UR16, UPT, UPT, -UR16, 0x1, URZ ;  /* 0x0000000110107890 */ /* 0x000fc8000fffe1ff */
[----:B--2---:R-:W-:Y:S02]  /*12c0*/  MOV R11, UR15 ;  /* 0x0000000f000b7c02 */ /* 0x004fe40008000f00 */
[----:B------:R-:W-:Y:S01]  /*12d0*/  IMAD.U32 R12, RZ, RZ, UR16 ;  /* 0x00000010ff0c7e24 */ /* 0x000fe2000f8e00ff */
        /* <DEDUP_REMOVED lines=12> */
.L_x_2162:
[----:B------:R-:W2:Y:S04]  /*13a0*/  LDG.E.STRONG.GPU R11, desc[UR18][R8.64] ;  /* 0x00000012080b7981 */ /* 0x000ea8000c1ef900 */
[----:B--2---:R-:W-:Y:S01]  /*13b0*/  CCTL.IVALL ;  /* 0x00000000ff00798f */ /* 0x004fe20002000000 */
[----:B------:R-:W-:Y:S05]  /*13c0*/  YIELD ;  /* 0x0000000000007946 */ /* 0x000fea0003800000 */
[----:B------:R-:W-:-:S13]  /*13d0*/  ISETP.NE.AND P4, PT, R11, R10, PT ;  /* 0x0000000a0b00720c */ /* 0x000fda0003f85270 */
[----:B------:R-:W-:Y:S05]  /*13e0*/  @P4 BRA `(.L_x_2162) ;  /* 0xfffffffc00ec4947 */ /* 0x000fea000383ffff */
.L_x_2161:
        /* <DEDUP_REMOVED lines=15> */
.L_x_2164:
[----:B------:R-:W-:Y:S01]  /*14e0*/  UIADD3 UR29, UPT, UPT, UR5, 0x1, URZ ;  /* 0x00000001051d7890 */ /* 0x000fe2000fffe0ff */
[----:B------:R-:W-:-:S05]  /*14f0*/  ISETP.EQ.OR P2, PT, RZ, UR28, P3 ;  /* 0x0000001cff007c0c */ /* 0x000fca0009f42670 */
[----:B------:R-:W-:-:S04]  /*1500*/  MOV R8, UR29 ;  /* 0x0000001d00087c02 */ /* 0x000fc80008000f00 */
[----:B------:R-:W-:-:S04]  /*1510*/  ISETP.EQ.OR P4, PT, R8, UR23, P3 ;  /* 0x0000001708007c0c */ /* 0x000fc80009f82670 */
[----:B------:R-:W-:-:S05]  /*1520*/  VOTEU.ALL UP1, P2 ;  /* 0x0000000000ff7886 */ /* 0x000fca0001020000 */
[----:B------:R-:W-:-:S04]  /*1530*/  @!UP1 UIMAD.WIDE.U32 UR30, UR14, 0x8, UR20 ;  /* 0x000000080e1e98a5 */ /* 0x000fc8000f8e0014 */
[----:B------:R-:W-:Y:S02]  /*1540*/  VOTEU.ALL UP1, P4 ;  /* 0x0000000000ff7886 */ /* 0x000fe40002020000 */
[----:B------:R-:W-:Y:S02]  /*1550*/  MOV R8, UR30 ;  /* 0x0000001e00087c02 */ /* 0x000fe40008000f00 */
[----:B------:R-:W-:Y:S01]  /*1560*/  MOV R9, UR31 ;  /* 0x0000001f00097c02 */ /* 0x000fe20008000f00 */
[----:B------:R-:W-:-:S05]  /*1570*/  @!UP1 UIMAD.WIDE.U32 UR30, UR27, 0x8, UR20 ;  /* 0x000000081b1e98a5 */ /* 0x000fca000f8e0014 */
[----:B------:R-:W0:Y:S01]  /*1580*/  @!P2 LDG.E.64 R8, desc[UR18][R8.64] ;  /* 0x000000120808a981 */ /* 0x000e22000c1e1b00 */
[----:B------:R-:W-:Y:S01]  /*1590*/  MOV R10, UR30 ;  /* 0x0000001e000a7c02 */ /* 0x000fe20008000f00 */
[----:B--2---:R-:W-:-:S06]  /*15a0*/  IMAD.U32 R11, RZ, RZ, UR31 ;  /* 0x0000001fff0b7e24 */ /* 0x004fcc000f8e00ff */
        /* <DEDUP_REMOVED lines=10> */
[----:B------:R-:W-:Y:S02]  /*1650*/  MOV R12, UR30 ;  /* 0x0000001e000c7c02 */ /* 0x000fe40008000f00 */
[----:B------:R-:W-:Y:S01]  /*1660*/  MOV R13, UR31 ;  /* 0x0000001f000d7c02 */ /* 0x000fe20008000f00 */
[----:B------:R-:W-:Y:S02]  /*1670*/  @!UP1 UIMAD.WIDE.U32 UR30, UR15, 0x8, UR20 ;  /* 0x000000080f1e98a5 */ /* 0x000fe4000f8e0014 */
[----:B------:R-:W-:-:S03]  /*1680*/  UIADD3 UR29, UPT, UPT, UR5, 0x4, URZ ;  /* 0x00000004051d7890 */ /* 0x000fc6000fffe0ff */
[----:B------:R-:W3:Y:S01]  /*1690*/  @!P5 LDG.E.64 R12, desc[UR18][R12.64] ;  /* 0x000000120c0cd981 */ /* 0x000ee2000c1e1b00 */
[----:B0-----:R-:W-:Y:S01]  /*16a0*/  @!P2 FADD.FTZ R14, R14, R8 ;  /* 0x000000080e0ea221 */ /* 0x001fe20000010000 */
[----:B------:R-:W-:Y:S01]  /*16b0*/  @!P2 FADD.FTZ R15, R15, R9 ;  /* 0x000000090f0fa221 */ /* 0x000fe20000010000 */
[----:B------:R-:W-:Y:S01]  /*16c0*/  IMAD.U32 R8, RZ, RZ, UR30 ;  /* 0x0000001eff087e24 */ /* 0x000fe2000f8e00ff */
        /* <DEDUP_REMOVED lines=32> */
[----:B------:R-:W-:Y:S01]  /*18d0*/  IMAD.U32 R8, RZ, RZ, UR30 ;  /* 0x0000001eff087e24 */ /* 0x000fe2000f8e00ff */
[----:B------:R-:W-:Y:S01]  /*18e0*/  MOV R9, UR31 ;  /* 0x0000001f00097c02 */ /* 0x000fe20008000f00 */
        /* <DEDUP_REMOVED lines=26> */
.L_x_2163:
[----:B------:R-:W-:-:S04]  /*1a90*/  LOP3.LUT R8, R0, 0x7, RZ, 0xc0, !PT ;  /* 0x0000000700087812 */ /* 0x000fc800078ec0ff */
[----:B------:R-:W-:-:S13]  /*1aa0*/  ISETP.NE.AND P2, PT, R8, RZ, PT ;  /* 0x000000ff0800720c */ /* 0x000fda0003f45270 */
[----:B------:R-:W-:Y:S05]  /*1ab0*/  @!P2 BRA `(.L_x_2160) ;  /* 0x00000004006ca947 */ /* 0x000fea0003800000 */
[----:B------:R-:W-:-:S04]  /*1ac0*/  IADD3 R8, PT, PT, R8, -0x1, RZ ;  /* 0xffffffff08087810 */ /* 0x000fc80007ffe0ff */
[----:B------:R-:W-:-:S13]  /*1ad0*/  ISETP.GE.U32.AND P2, PT, R8, 0x3, PT ;  /* 0x000000030800780c */ /* 0x000fda0003f46070 */
[----:B------:R-:W-:Y:S05]  /*1ae0*/  @!P2 BRA `(.L_x_2165) ;  /* 0x0000000000b8a947 */ /* 0x000fea0003800000 */
[----:B------:R-:W-:-:S05]  /*1af0*/  IMAD.U32 R8, RZ, RZ, UR5 ;  /* 0x00000005ff087e24 */ /* 0x000fca000f8e00ff */
[----:B------:R-:W-:-:S13]  /*1b00*/  ISETP.EQ.OR P2, PT, R8, UR23, P3 ;  /* 0x0000001708007c0c */ /* 0x000fda0009f42670 */
[----:B------:R-:W-:-:S05]  /*1b10*/  VOTEU.ALL UP1, P2 ;  /* 0x0000000000ff7886 */ /* 0x000fca0001020000 */
[----:B------:R-:W-:-:S04]  /*1b20*/  @!UP1 UIMAD UR14, UR5, UR22, UR6 ;  /* 0x00000016050e92a4 */ /* 0x000fc8000f8e0206 */
[----:B------:R-:W-:-:S06]  /*1b30*/  @!UP1 UIMAD.WIDE.U32 UR14, UR14, 0x8, UR20 ;  /* 0x000000080e0e98a5 */ /* 0x000fcc000f8e0014 */
[----:B------:R-:W-:Y:S02]  /*1b40*/  MOV R10, UR14 ;  /* 0x0000000e000a7c02 */ /* 0x000fe40008000f00 */
[----:B--2---:R-:W-:-:S06]  /*1b50*/  MOV R11, UR15 ;  /* 0x0000000f000b7c02 */ /* 0x004fcc0008000f00 */
        /* <DEDUP_REMOVED lines=16> */
[----:B------:R-:W-:Y:S01]  /*1c60*/  IMAD.U32 R8, RZ, RZ, UR14 ;  /* 0x0000000eff087e24 */ /* 0x000fe2000f8e00ff */
[----:B------:R-:W-:Y:S01]  /*1c70*/  MOV R9, UR15 ;  /* 0x0000000f00097c02 */ /* 0x000fe20008000f00 */
[----:B------:R-:W-:Y:S02]  /*1c80*/  @!UP1 UIMAD.WIDE.U32 UR14, UR16, 0x8, UR20 ;  /* 0x00000008100e98a5 */ /* 0x000fe4000f8e0014 */
[----:B------:R-:W-:-:S03]  /*1c90*/  @!UP2 UIMAD UR16, UR17, UR22, UR6 ;  /* 0x000000161110a2a4 */ /* 0x000fc6000f8e0206 */
[----:B------:R-:W2:Y:S01]  /*1ca0*/  @!P4 LDG.E.64 R8, desc[UR18][R8.64] ;  /* 0x000000120808c981 */ /* 0x000ea2000c1e1b00 */
[----:B------:R-:W-:Y:S01]  /*1cb0*/  @!UP2 UIMAD.WIDE.U32 UR16, UR16, 0x8, UR20 ;  /* 0x000000081010a8a5 */ /* 0x000fe2000f8e0014 */
[----:B------:R-:W-:Y:S02]  /*1cc0*/  MOV R12, UR14 ;  /* 0x0000000e000c7c02 */ /* 0x000fe40008000f00 */
        /* <DEDUP_REMOVED lines=8> */
[----:B------:R-:W-:-:S05]  /*1d50*/  IMAD.U32 R8, RZ, RZ, UR5 ;  /* 0x00000005ff087e24 */ /* 0x000fca000f8e00ff */
[----:B------:R-:W-:Y:S01]  /*1d60*/  IADD3 R8, PT, PT, R8, 0x4, RZ ;  /* 0x0000000408087810 */ /* 0x000fe20007ffe0ff */
[----:B------:R-:W-:-:S03]  /*1d70*/  @!P4 FADD.FTZ R15, R15, R9 ;  /* 0x000000090f0fc221 */ /* 0x000fc60000010000 */
[----:B------:R-:W-:Y:S01]  /*1d80*/  R2UR UR5, R8 ;  /* 0x00000000080572ca */ /* 0x000fe200000e0000 */
[----:B----4-:R-:W-:Y:S01]  /*1d90*/  @!P5 FADD.FTZ R14, R14, R12 ;  /* 0x0000000c0e0ed221 */ /* 0x010fe20000010000 */
[----:B------:R-:W-:-:S03]  /*1da0*/  @!P5 FADD.FTZ R15, R15, R13 ;  /* 0x0000000d0f0fd221 */ /* 0x000fc60000010000 */
[----:B---3--:R-:W-:Y:S01]  /*1db0*/  @!P6 FADD.FTZ R14, R14, R10 ;  /* 0x0000000a0e0ee221 */ /* 0x008fe20000010000 */
[----:B------:R-:W-:-:S09]  /*1dc0*/  @!P6 FADD.FTZ R15, R15, R11 ;  /* 0x0000000b0f0fe221 */ /* 0x000fd20000010000 */
.L_x_2165:
[----:B------:R-:W-:-:S13]  /*1dd0*/  LOP3.LUT P2, R8, R0, 0x3, RZ, 0xc0, !PT ;  /* 0x0000000300087812 */ /* 0x000fda000784c0ff */
[----:B------:R-:W-:Y:S05]  /*1de0*/  @!P2 BRA `(.L_x_2160) ;  /* 0x0000000000a0a947 */ /* 0x000fea0003800000 */
[----:B------:R-:W-:-:S13]  /*1df0*/  ISETP.NE.AND P2, PT, R8, 0x1, PT ;  /* 0x000000010800780c */ /* 0x000fda0003f45270 */
[----:B------:R-:W-:Y:S05]  /*1e00*/  @!P2 BRA `(.L_x_2166) ;  /* 0x000000000060a947 */ /* 0x000fea0003800000 */
[----:B------:R-:W-:Y:S02]  /*1e10*/  UIADD3 UR14, UPT, UPT, UR5, 0x1, URZ ;  /* 0x00000001050e7890 */ /* 0x000fe4000fffe0ff */
[----:B------:R-:W-:-:S04]  /*1e20*/  MOV R8, UR5 ;  /* 0x0000000500087c02 */ /* 0x000fc80008000f00 */
        /* <DEDUP_REMOVED lines=11> */
[----:B------:R-:W-:Y:S01]  /*1ee0*/  IMAD.U32 R8, RZ, RZ, UR14 ;  /* 0x0000000eff087e24 */ /* 0x000fe2000f8e00ff */
[----:B------:R-:W-:Y:S01]  /*1ef0*/  MOV R9, UR15 ;  /* 0x0000000f00097c02 */ /* 0x000fe20008000f00 */
[----:B------:R-:W0:Y:S05]  /*1f00*/  @!P4 LDG.E.64 R10, desc[UR18][R10.64] ;  /* 0x000000120a0ac981 */ /* 0x000e2a000c1e1b00 */
[----:B------:R-:W2:Y:S01]  /*1f10*/  @!P2 LDG.E.64 R8, desc[UR18][R8.64] ;  /* 0x000000120808a981 */ /* 0x000ea2000c1e1b00 */
[----:B------:R-:W-:-:S04]  /*1f20*/  MOV R12, UR5 ;  /* 0x00000005000c7c02 */ /* 0x000fc80008000f00 */
[----:B------:R-:W-:-:S04]  /*1f30*/  IADD3 R12, PT, PT, R12, 0x2, RZ ;  /* 0x000000020c0c7810 */ /* 0x000fc80007ffe0ff */
[----:B------:R-:W-:Y:S01]  /*1f40*/  R2UR UR5, R12 ;  /* 0x000000000c0572ca */ /* 0x000fe200000e0000 */
[----:B0--3--:R-:W-:Y:S01]  /*1f50*/  @!P4 FADD.FTZ R14, R14, R10 ;  /* 0x0000000a0e0ec221 */ /* 0x009fe20000010000 */
[----:B------:R-:W-:-:S03]  /*1f60*/  @!P4 FADD.FTZ R15, R15, R11 ;  /* 0x0000000b0f0fc221 */ /* 0x000fc60000010000 */
[----:B--2---:R-:W-:Y:S01]  /*1f70*/  @!P2 FADD.FTZ R14, R14, R8 ;  /* 0x000000080e0ea221 */ /* 0x004fe20000010000 */
[----:B------:R-:W-:-:S09]  /*1f80*/  @!P2 FADD.FTZ R15, R15, R9 ;  /* 0x000000090f0fa221 */ /* 0x000fd20000010000 */
.L_x_2166:
        /* <DEDUP_REMOVED lines=8> */
[----:B------:R-:W-:-:S04]  /*2010*/  IMAD.U32 R9, RZ, RZ, UR14 ;  /* 0x0000000eff097e24 */ /* 0x000fc8000f8e00ff */
[----:B------:R-:W-:-:S06]  /*2020*/  IMAD.WIDE.U32 R8, R9, R8, UR20 ;  /* 0x0000001409087e25 */ /* 0x000fcc000f8e0008 */
[----:B------:R-:W0:Y:S02]  /*2030*/  LDG.E.64 R8, desc[UR18][R8.64] ;  /* 0x0000001208087981 */ /* 0x000e24000c1e1b00 */
[----:B0--3--:R-:W-:Y:S01]  /*2040*/  FADD.FTZ R14, R14, R8 ;  /* 0x000000080e0e7221 */ /* 0x009fe20000010000 */
[----:B------:R-:W-:-:S07]  /*2050*/  FADD.FTZ R15, R15, R9 ;  /* 0x000000090f0f7221 */ /* 0x000fce0000010000 */
.L_x_2167:
[----:B------:R-:W-:Y:S05]  /*2060*/  BSYNC.RECONVERGENT B0 ;  /* 0x0000000000007941 */ /* 0x000fea0003800200 */
.L_x_2160:
[----:B------:R-:W4:Y:S01]  /*2070*/  @P0 LDC.64 R8, c[0x0][0x388] ;  /* 0x0000e200ff080b82 */ /* 0x000f220000000a00 */
[----:B------:R-:W2:Y:S01]  /*2080*/  LDCU UR15, c[0x0][0x414] ;  /* 0x00008280ff0f77ac */ /* 0x000ea20008000800 */
[----:B-1----:R-:W-:Y:S02]  /*2090*/  MOV R10, UR12 ;  /* 0x0000000c000a7c02 */ /* 0x002fe40008000f00 */
[----:B------:R-:W-:Y:S01]  /*20a0*/  IADD3 R29, PT, PT, R29, UR13, RZ ;  /* 0x0000000d1d1d7c10 */ /* 0x000fe2000fffe0ff */
[----:B------:R-:W-:-:S03]  /*20b0*/  UMOV UR5, 0x400 ;  /* 0x0000040000057882 */ /* 0x000fc60000000000 */
        /* <DEDUP_REMOVED lines=8> */
[----:B------:R-:W2:Y:S01]  /*2140*/  LDC.64 R10, c[0x0][0x3a0] ;  /* 0x0000e800ff0a7b82 */ /* 0x000ea20000000a00 */
[----:B-1----:R-:W-:-:S07]  /*2150*/  IMAD.WIDE R8, R29, 0x2, R8 ;  /* 0x000000021d087825 */ /* 0x002fce00078e0208 */
[----:B------:R-:W-:Y:S01]  /*2160*/  BAR.SYNC.DEFER_BLOCKING 0x0 ;  /* 0x0000000000007b1d */ /* 0x000fe20000010000 */
[----:B--2---:R-:W-:-:S05]  /*2170*/  IMAD.WIDE R10, R29, 0x2, R10 ;  /* 0x000000021d0a7825 */ /* 0x004fca00078e020a */
[----:B------:R-:W2:Y:S04]  /*2180*/  LDG.E.U16 R12, desc[UR18][R8.64] ;  /* 0x00000012080c7981 */ /* 0x000ea8000c1e1500 */
[----:B------:R1:W4:Y:S04]  /*2190*/  LDG.E.U16 R13, desc[UR18][R8.64+0x2] ;  /* 0x00000212080d7981 */ /* 0x000328000c1e1500 */
[----:B---3--:R-:W3:Y:S04]  /*21a0*/  LDG.E.U16 R20, desc[UR18][R10.64] ;  /* 0x000000120a147981 */ /* 0x008ee8000c1e1500 */
[----:B------:R5:W3:Y:S01]  /*21b0*/  LDG.E.U16 R21, desc[UR18][R10.64+0x2] ;  /* 0x000002120a157981 */ /* 0x000ae2000c1e1500 */
[----:B------:R-:W-:Y:S03]  /*21c0*/  BSSY.RECONVERGENT B0, `(.L_x_2168) ;  /* 0x00000f6000007945 */ /* 0x000fe60003800200 */
[----:B-1----:R-:W1:Y:S02]  /*21d0*/  LDS.64 R8, [UR5+0xc8] ;  /* 0x0000c805ff087984 */ /* 0x002e640008000a00 */
[----:B-1----:R-:W-:-:S04]  /*21e0*/  FMUL.FTZ R8, R8, UR15 ;  /* 0x0000000f08087c20 */ /* 0x002fc80008410000 */
[----:B-----5:R-:W-:-:S04]  /*21f0*/  FMUL.FTZ R10, R8, R8 ;  /* 0x00000008080a7220 */ /* 0x020fc80000410000 */
[----:B------:R-:W-:-:S05]  /*2200*/  FFMA.FTZ R9, R9, UR15, -R10 ;  /* 0x0000000f09097c23 */ /* 0x000fca000801080a */
[----:B------:R-:W-:-:S13]  /*2210*/  FSETP.GTU.FTZ.AND P2, PT, R9, RZ, PT ;  /* 0x000000ff0900720b */ /* 0x000fda0003f5c000 */
[----:B------:R-:W1:Y:S02]  /*2220*/  @P2 LDC R10, c[0x0][0x3a8] ;  /* 0x0000ea00ff0a2b82 */ /* 0x000e640000000800 */
[----:B-1----:R-:W-:Y:S01]  /*2230*/  @P2 FADD.FTZ R10, R9, R10 ;  /* 0x0000000a090a2221 */ /* 0x002fe20000010000 */
[----:B------:R-:W-:-:S06]  /*2240*/  MOV R9, 0x3f800000 ;  /* 0x3f80000000097802 */ /* 0x000fcc0000000f00 */
[----:B------:R2:W1:Y:S02]  /*2250*/  @P2 MUFU.RSQ R9, R10 ;  /* 0x0000000a00092308 */ /* 0x0004640000001400 */
[----:B--2---:R-:W-:Y:S02]  /*2260*/  SHF.L.U32 R10, R12, 0x10, RZ ;  /* 0x000000100c0a7819 */ /* 0x004fe400000006ff */
[----:B----4-:R-:W-:Y:S01]  /*2270*/  SHF.L.U32 R11, R13, 0x10, RZ ;  /* 0x000000100d0b7819 */ /* 0x010fe200000006ff */
[----:B---3--:R-:W-:Y:S01]  /*2280*/  IMAD.U32 R20, R20, 0x10000, RZ ;  /* 0x0001000014147824 */ /* 0x008fe200078e00ff */
[----:B------:R-:W-:Y:S01]  /*2290*/  SHF.L.U32 R21, R21, 0x10, RZ ;  /* 0x0000001015157819 */ /* 0x000fe200000006ff */
[----:B-1----:R-:W-:Y:S06]  /*22a0*/  BRA.U UP0, `(.L_x_2169) ;  /* 0x0000000500847547 */ /* 0x002fec000b800000 */
[----:B------:R-:W1:Y:S01]  /*22b0*/  LDCU.64 UR16, c[0x0][0x3e8] ;  /* 0x00007d00ff1077ac */ /* 0x000e620008000a00 */
[----:B0-----:R-:W-:Y:S01]  /*22c0*/  SHF.R.S32.HI R15, RZ, 0x1f, R2 ;  /* 0x0000001fff0f7819 */ /* 0x001fe20000011402 */
[----:B------:R-:W-:Y:S01]  /*22d0*/  BSSY.RECONVERGENT B1, `(.L_x_2170) ;  /* 0x000001f000017945 */ /* 0x000fe20003800200 */
[----:B------:R-:W-:Y:S02]  /*22e0*/  SHF.R.S32.HI R12, RZ, 0x1f, R26 ;  /* 0x0000001fff0c7819 */ /* 0x000fe4000001141a */
[----:B------:R-:W-:Y:S02]  /*22f0*/  SHF.R.S32.HI R14, RZ, 0x1f, R25 ;  /* 0x0000001fff0e7819 */ /* 0x000fe40000011419 */
[----:B------:R-:W-:Y:S02]  /*2300*/  SHF.R.S32.HI R29, RZ, 0x1f, R27 ;  /* 0x0000001fff1d7819 */ /* 0x000fe4000001141b */
[----:B-1----:R-:W-:Y:S02]  /*2310*/  ISETP.GE.U32.AND P2, PT, R2, UR16, PT ;  /* 0x0000001002007c0c */ /* 0x002fe4000bf46070 */
        /* <DEDUP_REMOVED lines=14> */
[----:B------:R-:W-:-:S03]  /*2400*/  FMUL.FTZ R19, R19, R9 ;  /* 0x0000000913137220 */ /* 0x000fc60000410000 */
[----:B------:R-:W-:Y:S01]  /*2410*/  FMUL.FTZ R18, R18, R9 ;  /* 0x0000000912127220 */ /* 0x000fe20000410000 */
[----:B------:R-:W-:-:S03]  /*2420*/  FFMA.FTZ R19, R10, R19, R20 ;  /* 0x000000130a137223 */ /* 0x000fc60000010014 */
        /* <DEDUP_REMOVED lines=9> */
.L_x_2171:
[----:B------:R-:W-:Y:S05]  /*24c0*/  BSYNC.RECONVERGENT B1 ;  /* 0x0000000000017941 */ /* 0x000fea0003800200 */
.L_x_2170:
[----:B------:R-:W-:Y:S04]  /*24d0*/  BSSY.RECONVERGENT B1, `(.L_x_2172) ;  /* 0x0000015000017945 */ /* 0x000fe80003800200 */
[----:B------:R-:W-:Y:S05]  /*24e0*/  @P3 BRA `(.L_x_2173) ;  /* 0x00000000004c3947 */ /* 0x000fea0003800000 */
[----:B------:R-:W1:Y:S01]  /*24f0*/  LDCU.64 UR14, c[0x0][0x3e0] ;  /* 0x00007c00ff0e77ac */ /* 0x000e620008000a00 */
[----:B------:R-:W-:Y:S01]  /*2500*/  SHF.R.S32.HI R12, RZ, 0x1f, R26 ;  /* 0x0000001fff0c7819 */ /* 0x000fe2000001141a */
[----:B------:R-:W-:Y:S02]  /*2510*/  IMAD.MOV.U32 R13, RZ, RZ, R7 ;  /* 0x000000ffff0d7224 */ /* 0x000fe400078e0007 */
[--C-:B------:R-:W-:Y:S01]  /*2520*/  FADD.FTZ R22, R22, -R8.reuse ;  /* 0x8000000816167221 */ /* 0x100fe20000010000 */
[----:B------:R-:W2:Y:S01]  /*2530*/  LDCU.64 UR20, c[0x0][0x380] ;  /* 0x00007000ff1477ac */ /* 0x000ea20008000a00 */
[----:B------:R-:W-:Y:S02]  /*2540*/  FADD.FTZ R17, R17, -R8 ;  /* 0x8000000811117221 */ /* 0x000fe40000010000 */
[-C--:B------:R-:W-:Y:S02]  /*2550*/  FMUL.FTZ R22, R22, R9.reuse ;  /* 0x0000000916167220 */ /* 0x080fe40000410000 */
[----:B0-----:R-:W-:-:S02]  /*2560*/  FMUL.FTZ R18, R17, R9 ;  /* 0x0000000911127220 */ /* 0x001fc40000410000 */
[----:B------:R-:W-:Y:S02]  /*2570*/  FFMA.FTZ R17, R10, R22, R20 ;  /* 0x000000160a117223 */ /* 0x000fe40000010014 */
[----:B------:R-:W-:Y:S01]  /*2580*/  FFMA.FTZ R18, R11, R18, R21 ;  /* 0x000000120b127223 */ /* 0x000fe20000010015 */
[----:B-1----:R-:W-:Y:S01]  /*2590*/  IMAD R14, R12, UR14, RZ ;  /* 0x0000000e0c0e7c24 */ /* 0x002fe2000f8e02ff */
[----:B------:R-:W-:-:S03]  /*25a0*/  MOV R12, R4 ;  /* 0x00000004000c7202 */ /* 0x000fc60000000f00 */
[----:B------:R-:W-:Y:S01]  /*25b0*/  F2FP.BF16.F32.PACK_AB R17, R18, R17 ;  /* 0x000000111211723e */ /* 0x000fe200000010ff */
[C---:B------:R-:W-:Y:S02]  /*25c0*/  IMAD R14, R26.reuse, UR15, R14 ;  /* 0x0000000f1a0e7c24 */ /* 0x040fe4000f8e020e */
[----:B------:R-:W-:-:S05]  /*25d0*/  IMAD.WIDE.U32 R12, R26, UR14, R12 ;  /* 0x0000000e1a0c7c25 */ /* 0x000fca000f8e000c */
[----:B------:R-:W-:Y:S02]  /*25e0*/  IADD3 R13, PT, PT, R13, R14, RZ ;  /* 0x0000000e0d0d7210 */ /* 0x000fe40007ffe0ff */
[----:B--2---:R-:W-:-:S04]  /*25f0*/  LEA R14, P2, R12, UR20, 0x1 ;  /* 0x000000140c0e7c11 */ /* 0x004fc8000f8408ff */
[----:B------:R-:W-:-:S05]  /*2600*/  LEA.HI.X R15, R12, UR21, R13, 0x1, P2 ;  /* 0x000000150c0f7c11 */ /* 0x000fca00090f0c0d */
[----:B------:R1:W-:Y:S04]  /*2610*/  STG.E desc[UR18][R14.64], R17 ;  /* 0x000000110e007986 */ /* 0x0003e8000c101912 */
.L_x_2173:
[----:B------:R-:W-:Y:S05]  /*2620*/  BSYNC.RECONVERGENT B1 ;  /* 0x0000000000017941 */ /* 0x000fea0003800200 */
.L_x_2172:
[----:B------:R-:W-:Y:S04]  /*2630*/  BSSY.RECONVERGENT B1, `(.L_x_2174) ;  /* 0x0000015000017945 */ /* 0x000fe80003800200 */
[----:B------:R-:W-:Y:S05]  /*2640*/  @P4 BRA `(.L_x_2175) ;  /* 0x00000000004c4947 */ /* 0x000fea0003800000 */
[----:B------:R-:W2:Y:S01]  /*2650*/  LDCU.64 UR14, c[0x0][0x3e0] ;  /* 0x00007c00ff0e77ac */ /* 0x000ea20008000a00 */
[----:B01----:R-:W-:Y:S01]  /*2660*/  SHF.R.S32.HI R15, RZ, 0x1f, R25 ;  /* 0x0000001fff0f7819 */ /* 0x003fe20000011419 */
[--C-:B------:R-:W-:Y:S01]  /*2670*/  FADD.FTZ R24, R24, -R8.reuse ;  /* 0x8000000818187221 */ /* 0x100fe20000010000 */
[----:B------:R-:W-:Y:S01]  /*2680*/  MOV R12, R4 ;  /* 0x00000004000c7202 */ /* 0x000fe20000000f00 */
[----:B------:R-:W0:Y:S01]  /*2690*/  LDCU.64 UR20, c[0x0][0x380] ;  /* 0x00007000ff1477ac */ /* 0x000e220008000a00 */
[----:B------:R-:W-:Y:S01]  /*26a0*/  MOV R13, R7 ;  /* 0x00000007000d7202 */ /* 0x000fe20000000f00 */
[----:B------:R-:W-:Y:S01]  /*26b0*/  FADD.FTZ R14, R16, -R8 ;  /* 0x80000008100e7221 */ /* 0x000fe20000010000 */
[----:B------:R-:W-:-:S03]  /*26c0*/  FMUL.FTZ R16, R24, R9 ;  /* 0x0000000918107220 */ /* 0x000fc60000410000 */
[----:B------:R-:W-:Y:S01]  /*26d0*/  FMUL.FTZ R14, R14, R9 ;  /* 0x000000090e0e7220 */ /* 0x000fe20000410000 */
[----:B------:R-:W-:-:S03]  /*26e0*/  FFMA.FTZ R16, R10, R16, R20 ;  /* 0x000000100a107223 */ /* 0x000fc60000010014 */
        /* <DEDUP_REMOVED lines=9> */
.L_x_2175:
[----:B------:R-:W-:Y:S05]  /*2780*/  BSYNC.RECONVERGENT B1 ;  /* 0x0000000000017941 */ /* 0x000fea0003800200 */
.L_x_2174:
[----:B------:R-:W-:Y:S05]  /*2790*/  @P1 BRA `(.L_x_2176) ;  /* 0x0000000800601947 */ /* 0x000fea0003800000 */
[----:B------:R-:W3:Y:S01]  /*27a0*/  LDCU.64 UR14, c[0x0][0x3e0] ;  /* 0x00007c00ff0e77ac */ /* 0x000ee20008000a00 */
[--C-:B------:R-:W-:Y:S01]  /*27b0*/  FADD.FTZ R6, R23, -R8.reuse ;  /* 0x8000000817067221 */ /* 0x100fe20000010000 */
[----:B------:R-:W-:Y:S01]  /*27c0*/  MOV R5, R7 ;  /* 0x0000000700057202 */ /* 0x000fe20000000f00 */
[----:B------:R-:W-:Y:S01]  /*27d0*/  FADD.FTZ R8, R3, -R8 ;  /* 0x8000000803087221 */ /* 0x000fe20000010000 */
[----:B------:R-:W4:Y:S01]  /*27e0*/  LDCU.64 UR16, c[0x0][0x380] ;  /* 0x00007000ff1077ac */ /* 0x000f220008000a00 */
[-C--:B------:R-:W-:Y:S02]  /*27f0*/  FMUL.FTZ R3, R6, R9.reuse ;  /* 0x0000000906037220 */ /* 0x080fe40000410000 */
[----:B------:R-:W-:Y:S02]  /*2800*/  FMUL.FTZ R8, R8, R9 ;  /* 0x0000000908087220 */ /* 0x000fe40000410000 */
[----:B------:R-:W-:Y:S02]  /*2810*/  FFMA.FTZ R3, R10, R3, R20 ;  /* 0x000000030a037223 */ /* 0x000fe40000010014 */
[----:B------:R-:W-:-:S05]  /*2820*/  FFMA.FTZ R8, R11, R8, R21 ;  /* 0x000000080b087223 */ /* 0x000fca0000010015 */
[----:B------:R-:W-:Y:S01]  /*2830*/  F2FP.BF16.F32.PACK_AB R3, R8, R3 ;  /* 0x000000030803723e */ /* 0x000fe200000010ff */
[----:B---3--:R-:W-:Y:S02]  /*2840*/  IMAD R12, R29, UR14, RZ ;  /* 0x0000000e1d0c7c24 */ /* 0x008fe4000f8e02ff */
[----:B------:R-:W-:-:S04]  /*2850*/  IMAD.WIDE.U32 R4, R27, UR14, R4 ;  /* 0x0000000e1b047c25 */ /* 0x000fc8000f8e0004 */
[----:B------:R-:W-:Y:S01]  /*2860*/  IMAD R7, R27, UR15, R12 ;  /* 0x0000000f1b077c24 */ /* 0x000fe2000f8e020c */
[----:B----4-:R-:W-:-:S03]  /*2870*/  LEA R6, P1, R4, UR16, 0x1 ;  /* 0x0000001004067c11 */ /* 0x010fc6000f8208ff */
[----:B------:R-:W-:-:S05]  /*2880*/  IMAD.IADD R7, R5, 0x1, R7 ;  /* 0x0000000105077824 */ /* 0x000fca00078e0207 */
[----:B------:R-:W-:-:S05]  /*2890*/  LEA.HI.X R7, R4, UR17, R7, 0x1, P1 ;  /* 0x0000001104077c11 */ /* 0x000fca00088f0c07 */
[----:B------:R3:W-:Y:S01]  /*28a0*/  STG.E desc[UR18][R6.64], R3 ;  /* 0x0000000306007986 */ /* 0x0007e2000c101912 */
[----:B------:R-:W-:Y:S05]  /*28b0*/  BRA `(.L_x_2176) ;  /* 0x0000000800187947 */ /* 0x000fea0003800000 */
.L_x_2169:
[----:B------:R-:W1:Y:S01]  /*28c0*/  LDCU.64 UR20, c[0x0][0x3e8] ;  /* 0x00007d00ff1477ac */ /* 0x000e620008000a00 */
[----:B------:R-:W-:Y:S01]  /*28d0*/  SHF.R.S32.HI R13, RZ, 0x1f, R26 ;  /* 0x0000001fff0d7819 */ /* 0x000fe2000001141a */
[----:B------:R-:W-:Y:S01]  /*28e0*/  BSSY.RECONVERGENT B1, `(.L_x_2177) ;  /* 0x0000027000017945 */ /* 0x000fe20003800200 */
[----:B------:R-:W-:Y:S02]  /*28f0*/  SHF.R.S32.HI R12, RZ, 0x1f, R25 ;  /* 0x0000001fff0c7819 */ /* 0x000fe40000011419 */
[----:B------:R-:W-:Y:S02]  /*2900*/  SHF.R.S32.HI R29, RZ, 0x1f, R27 ;  /* 0x0000001fff1d7819 */ /* 0x000fe4000001141b */
[----:B-1----:R-:W-:Y:S02]  /*2910*/  ISETP.GE.U32.AND P2, PT, R26, UR20, PT ;  /* 0x000000141a007c0c */ /* 0x002fe4000bf46070 */
        /* <DEDUP_REMOVED lines=8> */
[----:B------:R-:W1:Y:S01]  /*29a0*/  LDCU.64 UR14, c[0x0][0x3e0] ;  /* 0x00007c00ff0e77ac */ /* 0x000e620008000a00 */
[----:B0-----:R-:W-:Y:S01]  /*29b0*/  SHF.R.S32.HI R14, RZ, 0x1f, R2 ;  /* 0x0000001fff0e7819 */ /* 0x001fe20000011402 */
[-C--:B------:R-:W-:Y:S01]  /*29c0*/  FMUL.FTZ R12, R12, R9.reuse ;  /* 0x000000090c0c7220 */ /* 0x080fe20000410000 */
[----:B------:R-:W-:Y:S01]  /*29d0*/  FMUL.FTZ R19, R13, R9 ;  /* 0x000000090d137220 */ /* 0x000fe20000410000 */
[----:B------:R-:W0:Y:S02]  /*29e0*/  LDCU.64 UR16, c[0x0][0x380] ;  /* 0x00007000ff1077ac */ /* 0x000e240008000a00 */
[----:B------:R-:W-:Y:S01]  /*29f0*/  FFMA.FTZ R18, R10, R12, R20 ;  /* 0x0000000c0a127223 */ /* 0x000fe20000010014 */
        /* <DEDUP_REMOVED lines=8> */
[----:B-1----:R-:W-:-:S05]  /*2a80*/  FADD.FTZ R12, R12, 1 ;  /* 0x3f8000000c0c7421 */ /* 0x002fca0000010000 */
[----:B------:R-:W1:Y:S08]  /*2a90*/  MUFU.RCP R13, R13 ;  /* 0x0000000d000d7308 */ /* 0x000e700000001000 */
[----:B------:R-:W2:Y:S01]  /*2aa0*/  MUFU.RCP R12, R12 ;  /* 0x0000000c000c7308 */ /* 0x000ea20000001000 */
[----:B-1----:R-:W-:Y:S01]  /*2ab0*/  FMUL.FTZ R18, R18, R13 ;  /* 0x0000000d12127220 */ /* 0x002fe20000410000 */
[----:B------:R-:W-:Y:S01]  /*2ac0*/  MOV R13, R7 ;  /* 0x00000007000d7202 */ /* 0x000fe20000000f00 */
[----:B--2---:R-:W-:Y:S01]  /*2ad0*/  FMUL.FTZ R19, R19, R12 ;  /* 0x0000000c13137220 */ /* 0x004fe20000410000 */
[----:B------:R-:W-:-:S04]  /*2ae0*/  MOV R12, R4 ;  /* 0x00000004000c7202 */ /* 0x000fc80000000f00 */
[----:B------:R-:W-:Y:S01]  /*2af0*/  F2FP.BF16.F32.PACK_AB R18, R19, R18 ;  /* 0x000000121312723e */ /* 0x000fe200000010ff */
[----:B------:R-:W-:-:S05]  /*2b00*/  IMAD.WIDE.U32 R12, R2, UR14, R12 ;  /* 0x0000000e020c7c25 */ /* 0x000fca000f8e000c */
[----:B------:R-:W-:Y:S02]  /*2b10*/  IADD3 R13, PT, PT, R13, R14, RZ ;  /* 0x0000000e0d0d7210 */ /* 0x000fe40007ffe0ff */
[----:B0-----:R-:W-:-:S04]  /*2b20*/  LEA R14, P1, R12, UR16, 0x1 ;  /* 0x000000100c0e7c11 */ /* 0x001fc8000f8208ff */
[----:B------:R-:W-:-:S05]  /*2b30*/  LEA.HI.X R15, R12, UR17, R13, 0x1, P1 ;  /* 0x000000110c0f7c11 */ /* 0x000fca00088f0c0d */
[----:B------:R1:W-:Y:S04]  /*2b40*/  STG.E desc[UR18][R14.64], R18 ;  /* 0x000000120e007986 */ /* 0x0003e8000c101912 */
.L_x_2178:
[----:B------:R-:W-:Y:S05]  /*2b50*/  BSYNC.RECONVERGENT B1 ;  /* 0x0000000000017941 */ /* 0x000fea0003800200 */
.L_x_2177:
[----:B------:R-:W-:Y:S04]  /*2b60*/  BSSY.RECONVERGENT B1, `(.L_x_2179) ;  /* 0x000001f000017945 */ /* 0x000fe80003800200 */
[----:B------:R-:W-:Y:S05]  /*2b70*/  @P2 BRA `(.L_x_2180) ;  /* 0x0000000000742947 */ /* 0x000fea0003800000 */
[--C-:B01----:R-:W-:Y:S01]  /*2b80*/  FADD.FTZ R14, R22, -R8.reuse ;  /* 0x80000008160e7221 */ /* 0x103fe20000010000 */
[----:B------:R-:W-:Y:S01]  /*2b90*/  FADD.FTZ R17, R17, -R8 ;  /* 0x8000000811117221 */ /* 0x000fe20000010000 */
[----:B------:R-:W0:Y:S01]  /*2ba0*/  LDCU.64 UR14, c[0x0][0x3e0] ;  /* 0x00007c00ff0e77ac */ /* 0x000e220008000a00 */
[----:B------:R-:W-:Y:S01]  /*2bb0*/  SHF.R.S32.HI R19, RZ, 0x1f, R26 ;  /* 0x0000001fff137819 */ /* 0x000fe2000001141a */
[-C--:B------:R-:W-:Y:S01]  /*2bc0*/  FMUL.FTZ R14, R14, R9.reuse ;  /* 0x000000090e0e7220 */ /* 0x080fe20000410000 */
[----:B------:R-:W-:Y:S01]  /*2bd0*/  FMUL.FTZ R15, R17, R9 ;  /* 0x00000009110f7220 */ /* 0x000fe20000410000 */
[----:B------:R-:W1:Y:S02]  /*2be0*/  LDCU.64 UR16, c[0x0][0x380] ;  /* 0x00007000ff1077ac */ /* 0x000e640008000a00 */
[----:B------:R-:W-:Y:S01]  /*2bf0*/  FFMA.FTZ R14, R10, R14, R20 ;  /* 0x0000000e0a0e7223 */ /* 0x000fe20000010014 */
        /* <DEDUP_REMOVED lines=21> */
.L_x_2180:
[----:B------:R-:W-:Y:S05]  /*2d50*/  BSYNC.RECONVERGENT B1 ;  /* 0x0000000000017941 */ /* 0x000fea0003800200 */
.L_x_2179:
[----:B------:R-:W-:Y:S04]  /*2d60*/  BSSY.RECONVERGENT B1, `(.L_x_2181) ;  /* 0x000001f000017945 */ /* 0x000fe80003800200 */
[----:B------:R-:W-:Y:S05]  /*2d70*/  @P3 BRA `(.L_x_2182) ;  /* 0x0000000000743947 */ /* 0x000fea0003800000 */
[--C-:B------:R-:W-:Y:S01]  /*2d80*/  FADD.FTZ R12, R16, -R8.reuse ;  /* 0x80000008100c7221 */ /* 0x100fe20000010000 */
[----:B------:R-:W-:Y:S01]  /*2d90*/  FADD.FTZ R24, R24, -R8 ;  /* 0x8000000818187221 */ /* 0x000fe20000010000 */
[----:B------:R-:W3:Y:S01]  /*2da0*/  LDCU.64 UR14, c[0x0][0x3e0] ;  /* 0x00007c00ff0e77ac */ /* 0x000ee20008000a00 */
[----:B-1----:R-:W-:Y:S01]  /*2db0*/  SHF.R.S32.HI R18, RZ, 0x1f, R25 ;  /* 0x0000001fff127819 */ /* 0x002fe20000011419 */
[-C--:B------:R-:W-:Y:S01]  /*2dc0*/  FMUL.FTZ R12, R12, R9.reuse ;  /* 0x000000090c0c7220 */ /* 0x080fe20000410000 */
[----:B------:R-:W-:Y:S01]  /*2dd0*/  FMUL.FTZ R13, R24, R9 ;  /* 0x00000009180d7220 */ /* 0x000fe20000410000 */
[----:B------:R-:W1:Y:S02]  /*2de0*/  LDCU.64 UR16, c[0x0][0x380] ;  /* 0x00007000ff1077ac */ /* 0x000e640008000a00 */
[----:B0-2---:R-:W-:Y:S01]  /*2df0*/  FFMA.FTZ R15, R11, R12, R21 ;  /* 0x0000000c0b0f7223 */ /* 0x005fe20000010015 */
[----:B------:R-:W-:-:S03]  /*2e00*/  FFMA.FTZ R16, R10, R13, R20 ;  /* 0x0000000d0a107223 */ /* 0x000fc60000010014 */
[----:B------:R-:W-:Y:S01]  /*2e10*/  FMUL.FTZ R12, R15, -1.4426950216293334961 ;  /* 0xbfb8aa3b0f0c7820 */ /* 0x000fe20000410000 */
[----:B------:R-:W-:-:S04]  /*2e20*/  FMUL.FTZ R19, R16, -1.4426950216293334961 ;  /* 0xbfb8aa3b10137820 */ /* 0x000fc80000410000 */
[----:B------:R-:W0:Y:S01]  /*2e30*/  MUFU.EX2 R13, R19 ;  /* 0x00000013000d7308 */ /* 0x000e220000000800 */
[----:B---3--:R-:W-:-:S03]  /*2e40*/  IMAD R18, R18, UR14, RZ ;  /* 0x0000000e12127c24 */ /* 0x008fc6000f8e02ff */
[----:B------:R-:W2:Y:S01]  /*2e50*/  MUFU.EX2 R12, R12 ;  /* 0x0000000c000c7308 */ /* 0x000ea20000000800 */
[----:B------:R-:W-:Y:S02]  /*2e60*/  IMAD R18, R25, UR15, R18 ;  /* 0x0000000f19127c24 */ /* 0x000fe4000f8e0212 */
[----:B0-----:R-:W-:Y:S01]  /*2e70*/  FADD.FTZ R13, R13, 1 ;  /* 0x3f8000000d0d7421 */ /* 0x001fe20000010000 */
[----:B--2---:R-:W-:-:S03]  /*2e80*/  FADD.FTZ R12, R12, 1 ;  /* 0x3f8000000c0c7421 */ /* 0x004fc60000010000 */
[----:B------:R0:W2:Y:S08]  /*2e90*/  MUFU.RCP R17, R13 ;  /* 0x0000000d00117308 */ /* 0x0000b00000001000 */
[----:B------:R3:W4:Y:S01]  /*2ea0*/  MUFU.RCP R14, R12 ;  /* 0x0000000c000e7308 */ /* 0x0007220000001000 */
[----:B0-----:R-:W-:Y:S02]  /*2eb0*/  MOV R13, R7 ;  /* 0x00000007000d7202 */ /* 0x001fe40000000f00 */
[----:B---3--:R-:W-:Y:S01]  /*2ec0*/  MOV R12, R4 ;  /* 0x00000004000c7202 */ /* 0x008fe20000000f00 */
[----:B--2---:R-:W-:-:S04]  /*2ed0*/  FMUL.FTZ R17, R16, R17 ;  /* 0x0000001110117220 */ /* 0x004fc80000410000 */
[----:B------:R-:W-:-:S04]  /*2ee0*/  IMAD.WIDE.U32 R12, R25, UR14, R12 ;  /* 0x0000000e190c7c25 */ /* 0x000fc8000f8e000c */
[----:B----4-:R-:W-:Y:S01]  /*2ef0*/  FMUL.FTZ R16, R15, R14 ;  /* 0x0000000e0f107220 */ /* 0x010fe20000410000 */
[----:B-1----:R-:W-:Y:S02]  /*2f00*/  LEA R14, P1, R12, UR16, 0x1 ;  /* 0x000000100c0e7c11 */ /* 0x002fe4000f8208ff */
[----:B------:R-:W-:Y:S02]  /*2f10*/  IADD3 R18, PT, PT, R13, R18, RZ ;  /* 0x000000120d127210 */ /* 0x000fe40007ffe0ff */
[----:B------:R-:W-:Y:S02]  /*2f20*/  F2FP.BF16.F32.PACK_AB R17, R16, R17 ;  /* 0x000000111011723e */ /* 0x000fe400000010ff */
[----:B------:R-:W-:-:S05]  /*2f30*/  LEA.HI.X R15, R12, UR17, R18, 0x1, P1 ;  /* 0x000000110c0f7c11 */ /* 0x000fca00088f0c12 */
[----:B------:R3:W-:Y:S02]  /*2f40*/  STG.E desc[UR18][R14.64], R17 ;  /* 0x000000110e007986 */ /* 0x0007e4000c101912 */
.L_x_2182:
[----:B------:R-:W-:Y:S05]  /*2f50*/  BSYNC.RECONVERGENT B1 ;  /* 0x0000000000017941 */ /* 0x000fea0003800200 */
.L_x_2181:
[----:B------:R-:W-:Y:S05]  /*2f60*/  @P4 BRA `(.L_x_2176) ;  /* 0x00000000006c4947 */ /* 0x000fea0003800000 */
[--C-:B------:R-:W-:Y:S01]  /*2f70*/  FADD.FTZ R6, R23, -R8.reuse ;  /* 0x8000000817067221 */ /* 0x100fe20000010000 */
[----:B------:R-:W-:Y:S01]  /*2f80*/  FADD.FTZ R8, R3, -R8 ;  /* 0x8000000803087221 */ /* 0x000fe20000010000 */
[----:B------:R-:W4:Y:S02]  /*2f90*/  LDCU.64 UR14, c[0x0][0x3e0] ;  /* 0x00007c00ff0e77ac */ /* 0x000f240008000a00 */
[-C--:B------:R-:W-:Y:S01]  /*2fa0*/  FMUL.FTZ R5, R6, R9.reuse ;  /* 0x0000000906057220 */ /* 0x080fe20000410000 */
[----:B------:R-:W-:Y:S01]  /*2fb0*/  FMUL.FTZ R8, R8, R9 ;  /* 0x0000000908087220 */ /* 0x000fe20000410000 */
[----:B------:R-:W5:Y:S02]  /*2fc0*/  LDCU.64 UR16, c[0x0][0x380] ;  /* 0x00007000ff1077ac */ /* 0x000f640008000a00 */
[----:B------:R-:W-:Y:S01]  /*2fd0*/  FFMA.FTZ R10, R10, R5, R20 ;  /* 0x000000050a0a7223 */ /* 0x000fe20000010014 */
        /* <DEDUP_REMOVED lines=12> */
[----:B-----5:R-:W-:-:S04]  /*30a0*/  LEA R6, P1, R4, UR16, 0x1 ;  /* 0x0000001004067c11 */ /* 0x020fc8000f8208ff */
[----:B------:R-:W4:Y:S01]  /*30b0*/  MUFU.RCP R8, R8 ;  /* 0x0000000800087308 */ /* 0x000f220000001000 */
[----:B------:R-:W-:-:S04]  /*30c0*/  IADD3 R7, PT, PT, R5, R7, RZ ;  /* 0x0000000705077210 */ /* 0x000fc80007ffe0ff */
[----:B------:R-:W-:Y:S01]  /*30d0*/  LEA.HI.X R7, R4, UR17, R7, 0x1, P1 ;  /* 0x0000001104077c11 */ /* 0x000fe200088f0c07 */
[----:B0-----:R-:W-:Y:S01]  /*30e0*/  FMUL.FTZ R10, R10, R3 ;  /* 0x000000030a0a7220 */ /* 0x001fe20000410000 */
[----:B----4-:R-:W-:-:S05]  /*30f0*/  FMUL.FTZ R11, R11, R8 ;  /* 0x000000080b0b7220 */ /* 0x010fca0000410000 */
[----:B------:R-:W-:-:S05]  /*3100*/  F2FP.BF16.F32.PACK_AB R11, R11, R10 ;  /* 0x0000000a0b0b723e */ /* 0x000fca00000010ff */
[----:B------:R4:W-:Y:S02]  /*3110*/  STG.E desc[UR18][R6.64], R11 ;  /* 0x0000000b06007986 */ /* 0x0009e4000c101912 */
.L_x_2176:
[----:B------:R-:W-:Y:S05]  /*3120*/  BSYNC.RECONVERGENT B0 ;  /* 0x0000000000007941 */ /* 0x000fea0003800200 */
.L_x_2168:
[----:B------:R-:W-:Y:S02]  /*3130*/  UIADD3 UR12, UPT, UPT, UR22, UR12, URZ ;  /* 0x0000000c160c7290 */ /* 0x000fe4000fffe0ff */
[----:B------:R-:W-:Y:S02]  /*3140*/  UIADD3 UR4, UPT, UPT, UR4, 0x1, URZ ;  /* 0x0000000104047890 */ /* 0x000fe4000fffe0ff */
[----:B------:R-:W-:-:S09]  /*3150*/  UISETP.GE.AND UP1, UPT, UR12, UR7, UPT ;  /* 0x000000070c00728c */ /* 0x000fd2000bf26270 */
[----:B------:R-:W-:Y:S05]  /*3160*/  BRA.U !UP1, `(.L_x_2183) ;  /* 0xffffffd109647547 */ /* 0x000fea000b83ffff */
[----:B------:R-:W-:Y:S05]  /*3170*/  EXIT ;  /* 0x000000000000794d */ /* 0x000fea0003800000 */
.L_x_2184:
        /* <DEDUP_REMOVED lines=16> */
.L_x_4533:


//--------------------- .text._Z35group_norm_nhwc_fwd_one_pass_kernelI11Bf16IOBf16WLi128ELi84ELi672EEv26Group_norm_nhwc_fwd_params --------------------------
	.section	.text._Z35group_norm_nhwc_fwd_one_pass_kernelI11Bf16IOBf16WLi128ELi84ELi672EEv26Group_norm_nhwc_fwd_params,"ax",@progbits
	.align	128
        .global         _Z35group_norm_nhwc_fwd_one_pass_kernelI11Bf16IOBf16WLi128ELi84ELi672EEv26Group_norm_nhwc_fwd_params
        .type           _Z35group_norm_nhwc_fwd_one_pass_kernelI11Bf16IOBf16WLi128ELi84ELi672EEv26Group_norm_nhwc_fwd_params,@function
        .size           _Z35group_norm_nhwc_fwd_one_pass_kernelI11Bf16IOBf16WLi128ELi84ELi672EEv26Group_norm_nhwc_fwd_params,(.L_x_4534 - _Z35group_norm_nhwc_fwd_one_pass_kernelI11Bf16IOBf16WLi128ELi84ELi672EEv26Group_norm_nhwc_fwd_params)
        .other          _Z35group_norm_nhwc_fwd_one_pass_kernelI11Bf16IOBf16WLi128ELi84ELi672EEv26Group_norm_nhwc_fwd_params,@"STO_CUDA_ENTRY STV_DEFAULT"
_Z35group_norm_nhwc_fwd_one_pass_kernelI11Bf16IOBf16WLi128ELi84ELi672EEv26Group_norm_nhwc_fwd_params:
.text._Z35group_norm_nhwc_fwd_one_pass_kernelI11Bf16IOBf16WLi128ELi84ELi672EEv26Group_norm_nhwc_fwd_params:
        /* <DEDUP_REMOVED lines=45> */
.L_x_2228:
[----:B0-----:R-:W0:Y:S01]  /*02d0*/  LDC R23, c[0x0][0x3f8] ;  /* 0x0000fe00ff177b82 */ /* 0x001e220000000800 */
[----:B-1----:R-:W1:Y:S01]  /*02e0*/  LDCU.64 UR4, c[0x0][0x3e8] ;  /* 0x00007d00ff0477ac */ /* 0x002e620008000a00 */
[----:B------:R-:W-:Y:S01]  /*02f0*/  LOP3.LUT R71, R10, 0xffff, RZ, 0xc0, !PT ;  /* 0x0000ffff0a477812 */ /* 0x000fe200078ec0ff */
[----:B--2---:R-:W2:Y:S01]  /*0300*/  LDCU.64 UR8, c[0x0][0x3f0] ;  /* 0x00007e00ff0877ac */ /* 0x004ea20008000a00 */
[----:B-1----:R-:W-:Y:S02]  /*0310*/  ISETP.GE.U32.AND P3, PT, R64, UR4, PT ;  /* 0x0000000440007c0c */ /* 0x002fe4000bf66070 */
[----:B------:R-:W-:Y:S02]  /*0320*/  ISETP.GE.U32.AND P5, PT, R62, UR4, PT ;  /* 0x000000043e007c0c */ /* 0x000fe4000bfa6070 */
[----:B------:R-:W-:Y:S02]  /*0330*/  ISETP.GE.AND.EX P3, PT, R11, UR5, PT, P3 ;  /* 0x000000050b007c0c */ /* 0x000fe4000bf66330 */
[----:B0--34-:R-:W-:-:S02]  /*0340*/  IABS R19, R23 ;  /* 0x0000001700137213 */ /* 0x019fc40000000000 */
        /* <DEDUP_REMOVED lines=242> */
.L_x_2186:
[----:B------:R-:W-:Y:S05]  /*1270*/  BSYNC.RECONVERGENT B0 ;  /* 0x0000000000007941 */ /* 0x000fea0003800200 */
.L_x_2185:
        /* <DEDUP_REMOVED lines=58> */
.L_x_2188:
[----:B------:R-:W-:Y:S05]  /*1620*/  BSYNC.RECONVERGENT B0 ;  /* 0x0000000000007941 */ /* 0x000fea0003800200 */
.L_x_2187:
        /* <DEDUP_REMOVED lines=25> */
.L_x_2191:
[----:B----4-:R-:W2:Y:S04]  /*17c0*/  LDG.E.STRONG.GPU R18, desc[UR6][R16.64] ;  /* 0x0000000610127981 */ /* 0x010ea8000c1ef900 */
[----:B--2---:R-:W-:Y:S01]  /*17d0*/  CCTL.IVALL ;  /* 0x00000000ff00798f */ /* 0x004fe20002000000 */
[----:B------:R-:W-:Y:S05]  /*17e0*/  YIELD ;  /* 0x0000000000007946 */ /* 0x000fea0003800000 */
[----:B------:R-:W-:-:S13]  /*17f0*/  ISETP.NE.AND P4, PT, R18, R23, PT ;  /* 0x000000171200720c */ /* 0x000fda0003f85270 */
[----:B------:R-:W-:Y:S05]  /*1800*/  @P4 BRA `(.L_x_2191) ;  /* 0xfffffffc00ec4947 */ /* 0x000fea000383ffff */
.L_x_2190:
        /* <DEDUP_REMOVED lines=15> */
.L_x_2193:
        /* <DEDUP_REMOVED lines=59> */
.L_x_2192:
        /* <DEDUP_REMOVED lines=35> */
.L_x_2194:
        /* <DEDUP_REMOVED lines=18> */
.L_x_2195:
        /* <DEDUP_REMOVED lines=9> */
.L_x_2196:
[----:B------:R-:W-:Y:S05]  /*2090*/  BSYNC.RECONVERGENT B0 ;  /* 0x0000000000007941 */ /* 0x000fea0003800200 */
.L_x_2189:
[----:B------:R-:W5:Y:S01]  /*20a0*/  S2UR UR5, SR_CgaCtaId ;  /* 0x00000000000579c3 */ /* 0x000f620000008800 */
[----:B------:R-:W0:Y:S01]  /*20b0*/  LDCU UR8, c[0x0][0x414] ;  /* 0x00008280ff0877ac */ /* 0x000e220008000800 */
[----:B------:R-:W-:Y:S01]  /*20c0*/  LOP3.LUT R25, R10, 0xffff, RZ, 0xc0, !PT ;  /* 0x0000ffff0a197812 */ /* 0x000fe200078ec0ff */
[----:B------:R-:W-:-:S03]  /*20d0*/  UMOV UR4, 0x400 ;  /* 0x0000040000047882 */ /* 0x000fc60000000000 */
[----:B------:R-:W-:Y:S02]  /*20e0*/  IADD3 R25, PT, PT, R66, R25, RZ ;  /* 0x0000001942197210 */ /* 0x000fe40007ffe0ff */
[----:B---34-:R-:W1:Y:S08]  /*20f0*/  @P0 LDC.64 R16, c[0x0][0x388] ;  /* 0x0000e200ff100b82 */ /* 0x018e700000000a00 */
[----:B--2---:R-:W2:Y:S01]  /*2100*/  LDC.64 R20, c[0x0][0x398] ;  /* 0x0000e600ff147b82 */ /* 0x004ea20000000a00 */
[----:B-----5:R-:W-:-:S07]  /*2110*/  ULEA UR4, UR5, UR4, 0x18 ;  /* 0x0000000405047291 */ /* 0x020fce000f8ec0ff */
[----:B------:R-:W3:Y:S01]  /*2120*/  LDC.64 R18, c[0x0][0x3a0] ;  /* 0x0000e800ff127b82 */ /* 0x000ee20000000a00 */
[----:B-1----:R-:W-:-:S04]  /*2130*/  @P0 IMAD.WIDE R22, R8, 0x8, R16 ;  /* 0x0000000808160825 */ /* 0x002fc800078e0210 */
[----:B0-----:R-:W-:Y:S01]  /*2140*/  @P0 FMUL.FTZ R16, R32, UR8 ;  /* 0x0000000820100c20 */ /* 0x001fe20008410000 */
[----:B------:R-:W-:Y:S01]  /*2150*/  @P0 FMUL.FTZ R17, R33, UR8 ;  /* 0x0000000821110c20 */ /* 0x000fe20008410000 */
[----:B------:R-:W-:Y:S04]  /*2160*/  @!P3 STS.64 [UR4+0xc8], R32 ;  /* 0x0000c820ff00b988 */ /* 0x000fe80008000a04 */
[----:B------:R-:W-:Y:S01]  /*2170*/  @P0 STG.E.64 desc[UR6][R22.64], R16 ;  /* 0x0000001016000986 */ /* 0x000fe2000c101b06 */
[C---:B--2---:R-:W-:Y:S01]  /*2180*/  IMAD.WIDE R20, R25.reuse, 0x2, R20 ;  /* 0x0000000219147825 */ /* 0x044fe200078e0214 */
[----:B------:R-:W-:Y:S03]  /*2190*/  BAR.SYNC.DEFER_BLOCKING 0x0 ;  /* 0x0000000000007b1d */ /* 0x000fe60000010000 */
[----:B---3--:R-:W-:-:S03]  /*21a0*/  IMAD.WIDE R24, R25, 0x2, R18 ;  /* 0x0000000219187825 */ /* 0x008fc600078e0212 */
[----:B------:R-:W2:Y:S04]  /*21b0*/  LDG.E.U16 R27, desc[UR6][R20.64] ;  /* 0x00000006141b7981 */ /* 0x000ea8000c1e1500 */
[----:B------:R0:W3:Y:S04]  /*21c0*/  LDG.E.U16 R28, desc[UR6][R20.64+0x2] ;  /* 0x00000206141c7981 */ /* 0x0000e8000c1e1500 */
[----:B------:R-:W4:Y:S04]  /*21d0*/  LDG.E.U16 R29, desc[UR6][R24.64] ;  /* 0x00000006181d7981 */ /* 0x000f28000c1e1500 */
[----:B------:R4:W5:Y:S01]  /*21e0*/  LDG.E.U16 R30, desc[UR6][R24.64+0x2] ;  /* 0x00000206181e7981 */ /* 0x000962000c1e1500 */
[----:B------:R-:W-:Y:S01]  /*21f0*/  BSSY.RECONVERGENT B0, `(.L_x_2197) ;  /* 0x00001cc000007945 */ /* 0x000fe20003800200 */
[----:B0-----:R-:W-:-:S02]  /*2200*/  MOV R20, 0x3f800000 ;  /* 0x3f80000000147802 */ /* 0x001fc40000000f00 */
[----:B------:R-:W0:Y:S01]  /*2210*/  LDS.64 R18, [UR4+0xc8] ;  /* 0x0000c804ff127984 */ /* 0x000e220008000a00 */
[----:B------:R-:W1:Y:S02]  /*2220*/  LDCU.U8 UR4, c[0x0][0x3fc] ;  /* 0x00007f80ff0477ac */ /* 0x000e640008000000 */
[----:B-1----:R-:W-:Y:S01]  /*2230*/  UISETP.NE.AND UP0, UPT, UR4, URZ, UPT ;  /* 0x000000ff0400728c */ /* 0x002fe2000bf05270 */
[----:B0-----:R-:W-:-:S04]  /*2240*/  FMUL.FTZ R26, R18, UR8 ;  /* 0x00000008121a7c20 */ /* 0x001fc80008410000 */
[----:B------:R-:W-:-:S04]  /*2250*/  FMUL.FTZ R18, R26, R26 ;  /* 0x0000001a1a127220 */ /* 0x000fc80000410000 */
[----:B------:R-:W-:-:S05]  /*2260*/  FFMA.FTZ R18, R19, UR8, -R18 ;  /* 0x0000000813127c23 */ /* 0x000fca0008010812 */
[----:B------:R-:W-:-:S13]  /*2270*/  FSETP.GTU.FTZ.AND P2, PT, R18, RZ, PT ;  /* 0x000000ff1200720b */ /* 0x000fda0003f5c000 */
[----:B------:R-:W0:Y:S02]  /*2280*/  @P2 LDC R17, c[0x0][0x3a8] ;  /* 0x0000ea00ff112b82 */ /* 0x000e240000000800 */
[----:B0-----:R-:W-:-:S04]  /*2290*/  @P2 FADD.FTZ R18, R18, R17 ;  /* 0x0000001112122221 */ /* 0x001fc80000010000 */
[----:B------:R0:W1:Y:S01]  /*22a0*/  @P2 MUFU.RSQ R20, R18 ;  /* 0x0000001200142308 */ /* 0x0000620000001400 */
[----:B--2---:R-:W-:Y:S02]  /*22b0*/  SHF.L.U32 R21, R27, 0x10, RZ ;  /* 0x000000101b157819 */ /* 0x004fe400000006ff */
[----:B---3--:R-:W-:Y:S02]  /*22c0*/  SHF.L.U32 R22, R28, 0x10, RZ ;  /* 0x000000101c167819 */ /* 0x008fe400000006ff */
[----:B----4-:R-:W-:Y:S02]  /*22d0*/  SHF.L.U32 R24, R29, 0x10, RZ ;  /* 0x000000101d187819 */ /* 0x010fe400000006ff */
[----:B-----5:R-:W-:Y:S01]  /*22e0*/  SHF.L.U32 R23, R30, 0x10, RZ ;  /* 0x000000101e177819 */ /* 0x020fe200000006ff */
[----:B01----:R-:W-:Y:S06]  /*22f0*/  BRA.U UP0, `(.L_x_2198) ;  /* 0x0000000900dc7547 */ /* 0x003fec000b800000 */
[----:B------:R-:W0:Y:S01]  /*2300*/  LDCU.64 UR8, c[0x0][0x3e8] ;  /* 0x00007d00ff0877ac */ /* 0x000e220008000a00 */
[----:B------:R-:W-:Y:S01]  /*2310*/  BSSY.RECONVERGENT B1, `(.L_x_2199) ;  /* 0x000001a000017945 */ /* 0x000fe20003800200 */
[----:B0-----:R-:W-:Y:S02]  /*2320*/  ISETP.GE.U32.AND P2, PT, R65, UR8, PT ;  /* 0x0000000841007c0c */ /* 0x001fe4000bf46070 */
[----:B------:R-:W-:Y:S02]  /*2330*/  ISETP.GE.U32.AND P3, PT, R64, UR8, PT ;  /* 0x0000000840007c0c */ /* 0x000fe4000bf66070 */
[----:B------:R-:W-:Y:S02]  /*2340*/  ISETP.GE.AND.EX P2, PT, R9, UR9, PT, P2 ;  /* 0x0000000909007c0c */ /* 0x000fe4000bf46320 */
[----:B------:R-:W-:Y:S02]  /*2350*/  ISETP.GE.U32.AND P5, PT, R62, UR8, PT ;  /* 0x000000083e007c0c */ /* 0x000fe4000bfa6070 */
[----:B------:R-:W-:-:S02]  /*2360*/  ISETP.GE.U32.AND P1, PT, R60, UR8, PT ;  /* 0x000000083c007c0c */ /* 0x000fc4000bf26070 */
[----:B------:R-:W-:-:S07]  /*2370*/  ISETP.GE.AND.EX P3, PT, R11, UR9, PT, P3 ;  /* 0x000000090b007c0c */ /* 0x000fce000bf66330 */
[----:B------:R-:W-:Y:S06]  /*2380*/  @P2 BRA `(.L_x_2200) ;  /* 0x0000000000482947 */ /* 0x000fec0003800000 */
[----:B------:R-:W0:Y:S01]  /*2390*/  LDCU.64 UR10, c[0x0][0x3e0] ;  /* 0x00007c00ff0a77ac */ /* 0x000e220008000a00 */
[--C-:B------:R-:W-:Y:S01]  /*23a0*/  FADD.FTZ R19, R12, -R26.reuse ;  /* 0x8000001a0c137221 */ /* 0x100fe20000010000 */
[----:B------:R-:W-:Y:S01]  /*23b0*/  MOV R16, R70 ;  /* 0x0000004600107202 */ /* 0x000fe20000000f00 */
[----:B------:R-:W-:Y:S01]  /*23c0*/  FADD.FTZ R49, R49, -R26 ;  /* 0x8000001a31317221 */ /* 0x000fe20000010000 */
[----:B------:R-:W1:Y:S01]  /*23d0*/  LDCU.64 UR4, c[0x0][0x380] ;  /* 0x00007000ff0477ac */ /* 0x000e620008000a00 */
[----:B------:R-:W-:Y:S01]  /*23e0*/  MOV R17, R69 ;  /* 0x0000004500117202 */ /* 0x000fe20000000f00 */
[-C--:B------:R-:W-:Y:S01]  /*23f0*/  FMUL.FTZ R19, R19, R20.reuse ;  /* 0x0000001413137220 */ /* 0x080fe20000410000 */
[----:B------:R-:W-:-:S04]  /*2400*/  FMUL.FTZ R49, R49, R20 ;  /* 0x0000001431317220 */ /* 0x000fc80000410000 */
[----:B------:R-:W-:Y:S01]  /*2410*/  FFMA.FTZ R49, R22, R49, R23 ;  /* 0x0000003116317223 */ /* 0x000fe20000010017 */
[----:B0-----:R-:W-:Y:S02]  /*2420*/  IMAD R12, R9, UR10, RZ ;  /* 0x0000000a090c7c24 */ /* 0x001fe4000f8e02ff */
[----:B------:R-:W-:-:S04]  /*2430*/  IMAD.WIDE.U32 R16, R65, UR10, R16 ;  /* 0x0000000a41107c25 */ /* 0x000fc8000f8e0010 */
[----:B------:R-:W-:Y:S02]  /*2440*/  IMAD R25, R65, UR11, R12 ;  /* 0x0000000b41197c24 */ /* 0x000fe4000f8e020c */
[----:B------:R-:W-:Y:S01]  /*2450*/  FFMA.FTZ R12, R21, R19, R24 ;  /* 0x00000013150c7223 */ /* 0x000fe20000010018 */
[C---:B-1----:R-:W-:Y:S02]  /*2460*/  LEA R18, P2, R16.reuse, UR4, 0x1 ;  /* 0x0000000410127c11 */ /* 0x042fe4000f8408ff */
[----:B------:R-:W-:Y:S02]  /*2470*/  IADD3 R25, PT, PT, R17, R25, RZ ;  /* 0x0000001911197210 */ /* 0x000fe40007ffe0ff */
[----:B------:R-:W-:Y:S02]  /*2480*/  F2FP.BF16.F32.PACK_AB R17, R49, R12 ;  /* 0x0000000c3111723e */ /* 0x000fe400000010ff */
[----:B------:R-:W-:-:S05]  /*2490*/  LEA.HI.X R19, R16, UR5, R25, 0x1, P2 ;  /* 0x0000000510137c11 */ /* 0x000fca00090f0c19 */
[----:B------:R0:W-:Y:S02]  /*24a0*/  STG.E desc[UR6][R18.64], R17 ;  /* 0x0000001112007986 */ /* 0x0001e4000c101906 */
.L_x_2200:
[----:B------:R-:W-:Y:S05]  /*24b0*/  BSYNC.RECONVERGENT B1 ;  /* 0x0000000000017941 */ /* 0x000fea0003800200 */
.L_x_2199:
[----:B------:R-:W-:Y:S04]  /*24c0*/  BSSY.RECONVERGENT B1, `(.L_x_2201) ;  /* 0x0000014000017945 */ /* 0x000fe80003800200 */
[----:B------:R-:W-:Y:S05]  /*24d0*/  @P3 BRA `(.L_x_2202) ;  /* 0x0000000000483947 */ /* 0x000fea0003800000 */
[----:B------:R-:W1:Y:S01]  /*24e0*/  LDCU.64 UR4, c[0x0][0x3e0] ;  /* 0x00007c00ff0477ac */ /* 0x000e620008000a00 */
[----:B------:R-:W-:Y:S01]  /*24f0*/  MOV R16, R70 ;  /* 0x0000004600107202 */ /* 0x000fe20000000f00 */
[--C-:B0-----:R-:W-:Y:S01]  /*2500*/  FADD.FTZ R19, R14, -R26.reuse ;  /* 0x8000001a0e137221 */ /* 0x101fe20000010000 */
[----:B------:R-:W-:Y:S01]  /*2510*/  MOV R17, R69 ;  /* 0x0000004500117202 */ /* 0x000fe20000000f00 */
[----:B------:R-:W0:Y:S01]  /*2520*/  LDCU.64 UR10, c[0x0][0x380] ;  /* 0x00007000ff0a77ac */ /* 0x000e220008000a00 */
[----:B------:R-:W-:Y:S01]  /*2530*/  FADD.FTZ R51, R51, -R26 ;  /* 0x8000001a33337221 */ /* 0x000fe20000010000 */
[----:B------:R-:W-:-:S03]  /*2540*/  FMUL.FTZ R19, R19, R20 ;  /* 0x0000001413137220 */ /* 0x000fc60000410000 */
[----:B------:R-:W-:Y:S01]  /*2550*/  FMUL.FTZ R51, R51, R20 ;  /* 0x0000001433337220 */ /* 0x000fe20000410000 */
[----:B------:R-:W-:-:S03]  /*2560*/  FFMA.FTZ R12, R21, R19, R24 ;  /* 0x00000013150c7223 */ /* 0x000fc60000010018 */
[----:B------:R-:W-:Y:S01]  /*2570*/  FFMA.FTZ R51, R22, R51, R23 ;  /* 0x0000003316337223 */ /* 0x000fe20000010017 */
        /* <DEDUP_REMOVED lines=8> */
.L_x_2202:
[----:B------:R-:W-:Y:S05]  /*2600*/  BSYNC.RECONVERGENT B1 ;  /* 0x0000000000017941 */ /* 0x000fea0003800200 */
.L_x_2201:
        /* <DEDUP_REMOVED lines=12> */
[----:B------:R-:W2:Y:S01]  /*26d0*/  LDCU.64 UR4, c[0x0][0x3e0] ;  /* 0x00007c00ff0477ac */ /* 0x000ea20008000a00 */
[----:B------:R-:W-:Y:S01]  /*26e0*/  MOV R16, R70 ;  /* 0x0000004600107202 */ /* 0x000fe20000000f00 */
[--C-:B------:R-:W-:Y:S01]  /*26f0*/  FADD.FTZ R53, R53, -R26.reuse ;  /* 0x8000001a35357221 */ /* 0x100fe20000010000 */
[----:B01----:R-:W-:Y:S01]  /*2700*/  MOV R17, R69 ;  /* 0x0000004500117202 */ /* 0x003fe20000000f00 */
[----:B------:R-:W0:Y:S01]  /*2710*/  LDCU.64 UR10, c[0x0][0x380] ;  /* 0x00007000ff0a77ac */ /* 0x000e220008000a00 */
[----:B------:R-:W-:Y:S01]  /*2720*/  FADD.FTZ R19, R40, -R26 ;  /* 0x8000001a28137221 */ /* 0x000fe20000010000 */
[----:B------:R-:W-:-:S03]  /*2730*/  FMUL.FTZ R53, R53, R20 ;  /* 0x0000001435357220 */ /* 0x000fc60000410000 */
[----:B------:R-:W-:Y:S01]  /*2740*/  FMUL.FTZ R19, R19, R20 ;  /* 0x0000001413137220 */ /* 0x000fe20000410000 */
[----:B------:R-:W-:-:S03]  /*2750*/  FFMA.FTZ R53, R21, R53, R24 ;  /* 0x0000003515357223 */ /* 0x000fc60000010018 */
        /* <DEDUP_REMOVED lines=9> */
.L_x_2204:
[----:B------:R-:W-:Y:S05]  /*27f0*/  BSYNC.RECONVERGENT B1 ;  /* 0x0000000000017941 */ /* 0x000fea0003800200 */
.L_x_2203:
[----:B------:R-:W-:Y:S04]  /*2800*/  BSSY.RECONVERGENT B1, `(.L_x_2205) ;  /* 0x0000014000017945 */ /* 0x000fe80003800200 */
[----:B------:R-:W-:Y:S05]  /*2810*/  @P1 BRA `(.L_x_2206) ;  /* 0x0000000000481947 */ /* 0x000fea0003800000 */
[----:B------:R-:W3:Y:S01]  /*2820*/  LDCU.64 UR4, c[0x0][0x3e0] ;  /* 0x00007c00ff0477ac */ /* 0x000ee20008000a00 */
[----:B------:R-:W-:Y:S01]  /*2830*/  MOV R16, R70 ;  /* 0x0000004600107202 */ /* 0x000fe20000000f00 */
[--C-:B------:R-:W-:Y:S01]  /*2840*/  FADD.FTZ R55, R55, -R26.reuse ;  /* 0x8000001a37377221 */ /* 0x100fe20000010000 */
[----:B012---:R-:W-:Y:S01]  /*2850*/  MOV R17, R69 ;  /* 0x0000004500117202 */ /* 0x007fe20000000f00 */
[----:B------:R-:W0:Y:S01]  /*2860*/  LDCU.64 UR10, c[0x0][0x380] ;  /* 0x00007000ff0a77ac */ /* 0x000e220008000a00 */
[----:B------:R-:W-:Y:S01]  /*2870*/  FADD.FTZ R19, R42, -R26 ;  /* 0x8000001a2a137221 */ /* 0x000fe20000010000 */
[----:B------:R-:W-:-:S03]  /*2880*/  FMUL.FTZ R55, R55, R20 ;  /* 0x0000001437377220 */ /* 0x000fc60000410000 */
[----:B------:R-:W-:Y:S01]  /*2890*/  FMUL.FTZ R19, R19, R20 ;  /* 0x0000001413137220 */ /* 0x000fe20000410000 */
[----:B------:R-:W-:-:S03]  /*28a0*/  FFMA.FTZ R55, R21, R55, R24 ;  /* 0x0000003715377223 */ /* 0x000fc60000010018 */
        /* <DEDUP_REMOVED lines=9> */
.L_x_2206:
[----:B------:R-:W-:Y:S05]  /*2940*/  BSYNC.RECONVERGENT B1 ;  /* 0x0000000000017941 */ /* 0x000fea0003800200 */
.L_x_2205:
[----:B------:R-:W-:Y:S04]  /*2950*/  BSSY.RECONVERGENT B1, `(.L_x_2207) ;  /* 0x0000014000017945 */ /* 0x000fe80003800200 */
[----:B------:R-:W-:Y:S05]  /*2960*/  @P6 BRA `(.L_x_2208) ;  /* 0x0000000000486947 */ /* 0x000fea0003800000 */
[----:B------:R-:W4:Y:S01]  /*2970*/  LDCU.64 UR4, c[0x0][0x3e0] ;  /* 0x00007c00ff0477ac */ /* 0x000f220008000a00 */
[----:B------:R-:W-:Y:S01]  /*2980*/  MOV R16, R70 ;  /* 0x0000004600107202 */ /* 0x000fe20000000f00 */
[--C-:B0123--:R-:W-:Y:S01]  /*2990*/  FADD.FTZ R19, R44, -R26.reuse ;  /* 0x8000001a2c137221 */ /* 0x10ffe20000010000 */
[----:B------:R-:W-:Y:S01]  /*29a0*/  MOV R17, R69 ;  /* 0x0000004500117202 */ /* 0x000fe20000000f00 */
[----:B------:R-:W0:Y:S01]  /*29b0*/  LDCU.64 UR10, c[0x0][0x380] ;  /* 0x00007000ff0a77ac */ /* 0x000e220008000a00 */
[----:B------:R-:W-:Y:S01]  /*29c0*/  FADD.FTZ R57, R57, -R26 ;  /* 0x8000001a39397221 */ /* 0x000fe20000010000 */
[----:B------:R-:W-:-:S03]  /*29d0*/  FMUL.FTZ R19, R19, R20 ;  /* 0x0000001413137220 */ /* 0x000fc60000410000 */
[----:B------:R-:W-:Y:S01]  /*29e0*/  FMUL.FTZ R57, R57, R20 ;  /* 0x0000001439397220 */ /* 0x000fe20000410000 */
[----:B------:R-:W-:-:S03]  /*29f0*/  FFMA.FTZ R12, R21, R19, R24 ;  /* 0x00000013150c7223 */ /* 0x000fc60000010018 */
        /* <DEDUP_REMOVED lines=9> */
.L_x_2208:
[----:B------:R-:W-:Y:S05]  /*2a90*/  BSYNC.RECONVERGENT B1 ;  /* 0x0000000000017941 */ /* 0x000fea0003800200 */
.L_x_2207:
[----:B------:R-:W-:Y:S04]  /*2aa0*/  BSSY.RECONVERGENT B1, `(.L_x_2209) ;  /* 0x0000014000017945 */ /* 0x000fe80003800200 */
[----:B------:R-:W-:Y:S05]  /*2ab0*/  @P2 BRA `(.L_x_2210) ;  /* 0x0000000000482947 */ /* 0x000fea0003800000 */
[----:B------:R-:W5:Y:S01]  /*2ac0*/  LDCU.64 UR4, c[0x0][0x3e0] ;  /* 0x00007c00ff0477ac */ /* 0x000f620008000a00 */
[----:B------:R-:W-:Y:S01]  /*2ad0*/  MOV R16, R70 ;  /* 0x0000004600107202 */ /* 0x000fe20000000f00 */
[--C-:B------:R-:W-:Y:S01]  /*2ae0*/  FADD.FTZ R59, R59, -R26.reuse ;  /* 0x8000001a3b3b7221 */ /* 0x100fe20000010000 */
[----:B01234-:R-:W-:Y:S01]  /*2af0*/  MOV R17, R69 ;  /* 0x0000004500117202 */ /* 0x01ffe20000000f00 */
[----:B------:R-:W0:Y:S01]  /*2b00*/  LDCU.64 UR10, c[0x0][0x380] ;  /* 0x00007000ff0a77ac */ /* 0x000e220008000a00 */
[----:B------:R-:W-:Y:S01]  /*2b10*/  FADD.FTZ R19, R46, -R26 ;  /* 0x8000001a2e137221 */ /* 0x000fe20000010000 */
[----:B------:R-:W-:-:S03]  /*2b20*/  FMUL.FTZ R59, R59, R20 ;  /* 0x000000143b3b7220 */ /* 0x000fc60000410000 */
[----:B------:R-:W-:Y:S01]  /*2b30*/  FMUL.FTZ R19, R19, R20 ;  /* 0x0000001413137220 */ /* 0x000fe20000410000 */
[----:B------:R-:W-:-:S03]  /*2b40*/  FFMA.FTZ R59, R21, R59, R24 ;  /* 0x0000003b153b7223 */ /* 0x000fc60000010018 */
[----:B------:R-:W-:Y:S01]  /*2b50*/  FFMA.FTZ R12, R22, R19, R23 ;  /* 0x00000013160c7223 */ /* 0x000fe20000010017 */
[----:B-----5:R-:W-:Y:S02]  /*2b60*/  IMAD R25, R43, UR4, RZ ;  /* 0x000000042b197c24 */ /* 0x020fe4000f8e02ff */
[----:B------:R-:W-:-:S04]  /*2b70*/  IMAD.WIDE.U32 R16, R56, UR4, R16 ;  /* 0x0000000438107c25 */ /* 0x000fc8000f8e0010 */
[----:B------:R-:W-:Y:S01]  /*2b80*/  IMAD R25, R56, UR5, R25 ;  /* 0x0000000538197c24 */ /* 0x000fe2000f8e0219 */
[----:B0-----:R-:W-:-:S04]  /*2b90*/  LEA R18, P1, R16, UR10, 0x1 ;  /* 0x0000000a10127c11 */ /* 0x001fc8000f8208ff */
[----:B------:R-:W-:Y:S02]  /*2ba0*/  IADD3 R25, PT, PT, R17, R25, RZ ;  /* 0x0000001911197210 */ /* 0x000fe40007ffe0ff */
[----:B------:R-:W-:Y:S02]  /*2bb0*/  F2FP.BF16.F32.PACK_AB R17, R12, R59 ;  /* 0x0000003b0c11723e */ /* 0x000fe400000010ff */
[----:B------:R-:W-:-:S05]  /*2bc0*/  LEA.HI.X R19, R16, UR11, R25, 0x1, P1 ;  /* 0x0000000b10137c11 */ /* 0x000fca00088f0c19 */
[----:B------:R0:W-:Y:S02]  /*2bd0*/  STG.E desc[UR6][R18.64], R17 ;  /* 0x0000001112007986 */ /* 0x0001e4000c101906 */
.L_x_2210:
[----:B------:R-:W-:Y:S05]  /*2be0*/  BSYNC.RECONVERGENT B1 ;  /* 0x0000000000017941 */ /* 0x000fea0003800200 */
.L_x_2209:
        /* <DEDUP_REMOVED lines=20> */
.L_x_2212:
[----:B------:R-:W-:Y:S05]  /*2d30*/  BSYNC.RECONVERGENT B1 ;  /* 0x0000000000017941 */ /* 0x000fea0003800200 */
.L_x_2211:
[----:B------:R-:W-:Y:S05]  /*2d40*/  @P4 BRA `(.L_x_2213) ;  /* 0x0000001000584947 */ /* 0x000fea0003800000 */
[----:B------:R-:W5:Y:S01]  /*2d50*/  LDCU.64 UR4, c[0x0][0x3e0] ;  /* 0x00007c00ff0477ac */ /* 0x000f620008000a00 */
[----:B------:R-:W-:Y:S01]  /*2d60*/  MOV R68, R70 ;  /* 0x0000004600447202 */ /* 0x000fe20000000f00 */
[--C-:B------:R-:W-:Y:S01]  /*2d70*/  FADD.FTZ R63, R63, -R26.reuse ;  /* 0x8000001a3f3f7221 */ /* 0x100fe20000010000 */
[----:B01234-:R-:W-:Y:S01]  /*2d80*/  FADD.FTZ R17, R50, -R26 ;  /* 0x8000001a32117221 */ /* 0x01ffe20000010000 */
[----:B------:R-:W0:Y:S02]  /*2d90*/  LDCU.64 UR8, c[0x0][0x380] ;  /* 0x00007000ff0877ac */ /* 0x000e240008000a00 */
[-C--:B------:R-:W-:Y:S01]  /*2da0*/  FMUL.FTZ R63, R63, R20.reuse ;  /* 0x000000143f3f7220 */ /* 0x080fe20000410000 */
[----:B------:R-:W-:-:S04]  /*2db0*/  FMUL.FTZ R17, R17, R20 ;  /* 0x0000001411117220 */ /* 0x000fc80000410000 */
[----:B------:R-:W-:Y:S01]  /*2dc0*/  FFMA.FTZ R22, R22, R17, R23 ;  /* 0x0000001116167223 */ /* 0x000fe20000010017 */
[----:B-----5:R-:W-:Y:S02]  /*2dd0*/  IMAD R19, R47, UR4, RZ ;  /* 0x000000042f137c24 */ /* 0x020fe4000f8e02ff */
[----:B------:R-:W-:-:S04]  /*2de0*/  IMAD.WIDE.U32 R68, R52, UR4, R68 ;  /* 0x0000000434447c25 */ /* 0x000fc8000f8e0044 */
[----:B------:R-:W-:Y:S02]  /*2df0*/  IMAD R25, R52, UR5, R19 ;  /* 0x0000000534197c24 */ /* 0x000fe4000f8e0213 */
[----:B------:R-:W-:Y:S01]  /*2e00*/  FFMA.FTZ R19, R21, R63, R24 ;  /* 0x0000003f15137223 */ /* 0x000fe20000010018 */
[----:B0-----:R-:W-:Y:S02]  /*2e10*/  LEA R16, P1, R68, UR8, 0x1 ;  /* 0x0000000844107c11 */ /* 0x001fe4000f8208ff */
[----:B------:R-:W-:Y:S02]  /*2e20*/  IADD3 R25, PT, PT, R69, R25, RZ ;  /* 0x0000001945197210 */ /* 0x000fe40007ffe0ff */
[----:B------:R-:W-:Y:S02]  /*2e30*/  F2FP.BF16.F32.PACK_AB R19, R22, R19 ;  /* 0x000000131613723e */ /* 0x000fe400000010ff */
[----:B------:R-:W-:-:S05]  /*2e40*/  LEA.HI.X R17, R68, UR9, R25, 0x1, P1 ;  /* 0x0000000944117c11 */ /* 0x000fca00088f0c19 */
[----:B------:R0:W-:Y:S01]  /*2e50*/  STG.E desc[UR6][R16.64], R19 ;  /* 0x0000001310007986 */ /* 0x0001e2000c101906 */
[----:B------:R-:W-:Y:S05]  /*2e60*/  BRA `(.L_x_2213) ;  /* 0x0000001000107947 */ /* 0x000fea0003800000 */
.L_x_2198:
[----:B------:R-:W0:Y:S01]  /*2e70*/  LDCU.64 UR10, c[0x0][0x3e8] ;  /* 0x00007d00ff0a77ac */ /* 0x000e220008000a00 */
[----:B------:R-:W-:Y:S01]  /*2e80*/  BSSY.RECONVERGENT B1, `(.L_x_2214) ;  /* 0x0000022000017945 */ /* 0x000fe20003800200 */
[----:B0-----:R-:W-:Y:S02]  /*2e90*/  ISETP.GE.U32.AND P2, PT, R64, UR10, PT ;  /* 0x0000000a40007c0c */ /* 0x001fe4000bf46070 */
[----:B------:R-:W-:Y:S02]  /*2ea0*/  ISETP.GE.U32.AND P5, PT, R62, UR10, PT ;  /* 0x0000000a3e007c0c */ /* 0x000fe4000bfa6070 */
[----:B------:R-:W-:Y:S02]  /*2eb0*/  ISETP.GE.U32.AND P6, PT, R60, UR10, PT ;  /* 0x0000000a3c007c0c */ /* 0x000fe4000bfc6070 */
[----:B------:R-:W-:Y:S01]  /*2ec0*/  ISETP.GE.AND.EX P2, PT, R11, UR11, PT, P2 ;  /* 0x0000000b0b007c0c */ /* 0x000fe2000bf46320 */
[----:B------:R-:W-:-:S12]  /*2ed0*/  @P1 BRA `(.L_x_2215) ;  /* 0x0000000000701947 */ /* 0x000fd80003800000 */
[--C-:B------:R-:W-:Y:S01]  /*2ee0*/  FADD.FTZ R17, R12, -R26.reuse ;  /* 0x8000001a0c117221 */ /* 0x100fe20000010000 */
[----:B------:R-:W-:Y:S01]  /*2ef0*/  FADD.FTZ R49, R49, -R26 ;  /* 0x8000001a31317221 */ /* 0x000fe20000010000 */
[----:B------:R-:W0:Y:S01]  /*2f00*/  LDCU.64 UR4, c[0x0][0x3e0] ;  /* 0x00007c00ff0477ac */ /* 0x000e220008000a00 */
[----:B------:R-:W-:Y:S01]  /*2f10*/  MOV R18, R70 ;  /* 0x0000004600127202 */ /* 0x000fe20000000f00 */
[-C--:B------:R-:W-:Y:S01]  /*2f20*/  FMUL.FTZ R17, R17, R20.reuse ;  /* 0x0000001411117220 */ /* 0x080fe20000410000 */
[----:B------:R-:W-:Y:S01]  /*2f30*/  FMUL.FTZ R49, R49, R20 ;  /* 0x0000001431317220 */ /* 0x000fe20000410000 */
[----:B------:R-:W1:Y:S01]  /*2f40*/  LDCU.64 UR8, c[0x0][0x380] ;  /* 0x00007000ff0877ac */ /* 0x000e620008000a00 */
[----:B------:R-:W-:Y:S01]  /*2f50*/  MOV R19, R69 ;  /* 0x0000004500137202 */ /* 0x000fe20000000f00 */
[----:B------:R-:W-:Y:S01]  /*2f60*/  FFMA.FTZ R27, R21, R17, R24 ;  /* 0x00000011151b7223 */ /* 0x000fe20000010018 */
        /* <DEDUP_REMOVED lines=19> */
.L_x_2215:
[----:B------:R-:W-:Y:S05]  /*30a0*/  BSYNC.RECONVERGENT B1 ;  /* 0x0000000000017941 */ /* 0x000fea0003800200 */
.L_x_2214:
[----:B------:R-:W-:Y:S04]  /*30b0*/  BSSY.RECONVERGENT B1, `(.L_x_2216) ;  /* 0x000001e000017945 */ /* 0x000fe80003800200 */
[----:B------:R-:W-:Y:S05]  /*30c0*/  @P2 BRA `(.L_x_2217) ;  /* 0x0000000000702947 */ /* 0x000fea0003800000 */
[--C-:B0-----:R-:W-:Y:S01]  /*30d0*/  FADD.FTZ R17, R14, -R26.reuse ;  /* 0x8000001a0e117221 */ /* 0x101fe20000010000 */
        /* <DEDUP_REMOVED lines=27> */
.L_x_2217:
[----:B------:R-:W-:Y:S05]  /*3290*/  BSYNC.RECONVERGENT B1 ;  /* 0x0000000000017941 */ /* 0x000fea0003800200 */
.L_x_2216:
        /* <DEDUP_REMOVED lines=13> */
[----:B01----:R-:W-:Y:S01]  /*3370*/  FADD.FTZ R17, R40, -R26 ;  /* 0x8000001a28117221 */ /* 0x003fe20000010000 */
        /* <DEDUP_REMOVED lines=26> */
.L_x_2219:
[----:B------:R-:W-:Y:S05]  /*3520*/  BSYNC.RECONVERGENT B1 ;  /* 0x0000000000017941 */ /* 0x000fea0003800200 */
.L_x_2218:
[----:B------:R-:W-:Y:S04]  /*3530*/  BSSY.RECONVERGENT B1, `(.L_x_2220) ;  /* 0x000001e000017945 */ /* 0x000fe80003800200 */
[----:B------:R-:W-:Y:S05]  /*3540*/  @P6 BRA `(.L_x_2221) ;  /* 0x0000000000706947 */ /* 0x000fea0003800000 */
[--C-:B------:R-:W-:Y:S01]  /*3550*/  FADD.FTZ R55, R55, -R26.reuse ;  /* 0x8000001a37377221 */ /* 0x100fe20000010000 */
[----:B012---:R-:W-:Y:S01]  /*3560*/  FADD.FTZ R17, R42, -R26 ;  /* 0x8000001a2a117221 */ /* 0x007fe20000010000 */
        /* <DEDUP_REMOVED lines=26> */
.L_x_2221:
[----:B------:R-:W-:Y:S05]  /*3710*/  BSYNC.RECONVERGENT B1 ;  /* 0x0000000000017941 */ /* 0x000fea0003800200 */
.L_x_2220:
[----:B------:R-:W-:Y:S04]  /*3720*/  BSSY.RECONVERGENT B1, `(.L_x_2222) ;  /* 0x000001e000017945 */ /* 0x000fe80003800200 */
[----:B------:R-:W-:Y:S05]  /*3730*/  @P1 BRA `(.L_x_2223) ;  /* 0x0000000000701947 */ /* 0x000fea0003800000 */
[--C-:B0123--:R-:W-:Y:S01]  /*3740*/  FADD.FTZ R17, R44, -R26.reuse ;  /* 0x8000001a2c117221 */ /* 0x10ffe20000010000 */
        /* <DEDUP_REMOVED lines=27> */
.L_x_2223:
[----:B------:R-:W-:Y:S05]  /*3900*/  BSYNC.RECONVERGENT B1 ;  /* 0x0000000000017941 */ /* 0x000fea0003800200 */
.L_x_2222:
[----:B------:R-:W-:Y:S04]  /*3910*/  BSSY.RECONVERGENT B1, `(.L_x_2224) ;  /* 0x000001e000017945 */ /* 0x000fe80003800200 */
[----:B------:R-:W-:Y:S05]  /*3920*/  @P2 BRA `(.L_x_2225) ;  /* 0x0000000000702947 */ /* 0x000fea0003800000 */
[--C-:B------:R-:W-:Y:S01]  /*3930*/  FADD.FTZ R59, R59, -R26.reuse ;  /* 0x8000001a3b3b7221 */ /* 0x100fe20000010000 */
[----:B01234-:R-:W-:Y:S01]  /*3940*/  FADD.FTZ R17, R46, -R26 ;  /* 0x8000001a2e117221 */ /* 0x01ffe20000010000 */
        /* <DEDUP_REMOVED lines=26> */
.L_x_2225:
[----:B------:R-:W-:Y:S05]  /*3af0*/  BSYNC.RECONVERGENT B1 ;  /* 0x0000000000017941 */ /* 0x000fea0003800200 */
.L_x_2224:
        /* <DEDUP_REMOVED lines=8> */
[----:B------:R-:W1:Y:S02]  /*3b80*/  LDCU.64 UR8, c[0x0][0x380] ;  /* 0x00007000ff0877ac */ /* 0x000e640008000a00 */
[----:B------:R-:W-:Y:S01]  /*3b90*/  FFMA.FTZ R61, R21, R61, R24 ;  /* 0x0000003d153d7223 */ /* 0x000fe20000010018 */
        /* <DEDUP_REMOVED lines=20> */
.L_x_2227:
[----:B------:R-:W-:Y:S05]  /*3ce0*/  BSYNC.RECONVERGENT B1 ;  /* 0x0000000000017941 */ /* 0x000fea0003800200 */
.L_x_2226:
        /* <DEDUP_REMOVED lines=24> */
[----:B-1----:R-:W-:Y:S01]  /*3e70*/  FMUL.FTZ R19, R17, R18 ;  /* 0x0000001211137220 */ /* 0x002fe20000410000 */
[----:B------:R-:W-:-:S04]  /*3e80*/  LEA.HI.X R17, R68, UR9, R21, 0x1, P1 ;  /* 0x0000000944117c11 */ /* 0x000fc800088f0c15 */
[----:B------:R-:W-:-:S05]  /*3e90*/  F2FP.BF16.F32.PACK_AB R19, R19, R12 ;  /* 0x0000000c1313723e */ /* 0x000fca00000010ff */
[----:B------:R0:W-:Y:S02]  /*3ea0*/  STG.E desc[UR6][R16.64], R19 ;  /* 0x0000001310007986 */ /* 0x0001e4000c101906 */
.L_x_2213:
[----:B------:R-:W-:Y:S05]  /*3eb0*/  BSYNC.RECONVERGENT B0 ;  /* 0x0000000000007941 */ /* 0x000fea0003800200 */
.L_x_2197:
[----:B------:R-:W5:Y:S01]  /*3ec0*/  LDCU UR4, c[0x0][0x3f8] ;  /* 0x00007f00ff0477ac */ /* 0x000f620008000800 */
[----:B------:R-:W-:Y:S02]  /*3ed0*/  IADD3 R8, PT, PT, R5, R8, RZ ;  /* 0x0000000805087210 */ /* 0x000fe40007ffe0ff */
[----:B------:R-:W-:Y:S01]  /*3ee0*/  IADD3 R6, PT, PT, R6, 0x1, RZ ;  /* 0x0000000106067810 */ /* 0x000fe20007ffe0ff */
[----:B------:R-:W5:Y:S02]  /*3ef0*/  LDCU UR5, c[0x0][0x3c8] ;  /* 0x00007900ff0577ac */ /* 0x000f640008000800 */
[----:B-----5:R-:W-:-:S06]  /*3f00*/  UIMAD UR4, UR4, UR5, URZ ;  /* 0x00000005040472a4 */ /* 0x020fcc000f8e02ff */
[----:B------:R-:W-:-:S13]  /*3f10*/  ISETP.GE.AND P1, PT, R8, UR4, PT ;  /* 0x0000000408007c0c */ /* 0x000fda000bf26270 */
[----:B------:R-:W-:Y:S05]  /*3f20*/  @!P1 BRA `(.L_x_2228) ;  /* 0xffffffc000e89947 */ /* 0x000fea000383ffff */
[----:B------:R-:W-:Y:S05]  /*3f30*/  EXIT ;  /* 0x000000000000794d */ /* 0x000fea0003800000 */
.L_x_2229:
        /* <DEDUP_REMOVED lines=12> */
.L_x_4534:


//--------------------- .text._Z35group_norm_nhwc_fwd_one_pass_kernelI11Bf16IOBf16WLi256ELi84ELi672EEv26Group_norm_nhwc_fwd_params --------------------------
	.section	.text._Z35group_norm_nhwc_fwd_one_pass_kernelI11Bf16IOBf16WLi256ELi84ELi672EEv26Group_norm_nhwc_fwd_params,"ax",@progbits
	.align	128
        .global         _Z35group_norm_nhwc_fwd_one_pass_kernelI11Bf16IOBf16WLi256ELi84ELi672EEv26Group_norm_nhwc_fwd_params
        .type           _Z35group_norm_nhwc_fwd_one_pass_kernelI11Bf16IOBf16WLi256ELi84ELi672EEv26Group_norm_nhwc_fwd_params,@function
        .size           _Z35group_norm_nhwc_fwd_one_pass_kernelI11Bf16IOBf16WLi256ELi84ELi672EEv26Group_norm_nhwc_fwd_params,(.L_x_4535 - _Z35group_norm_nhwc_fwd_one_pass_kernelI11Bf16IOBf16WLi256ELi84ELi672EEv26Group_norm_nhwc_fwd_params)
        .other          _Z35group_norm_nhwc_fwd_one_pass_kernelI11Bf16IOBf16WLi256ELi84ELi672EEv26Group_norm_nhwc_fwd_params,@"STO_CUDA_ENTRY STV_DEFAULT"
_Z35group_norm_nhwc_fwd_one_pass_kernelI11Bf16IOBf16WLi256ELi84ELi672EEv26Group_norm_nhwc_fwd_params:
.text._Z35group_norm_nhwc_fwd_one_pass_kernelI11Bf16IOBf16WLi256ELi84ELi672EEv26Group_norm_nhwc_fwd_params:
        /* <DEDUP_REMOVED lines=43> */
.L_x_2305:
[----:B0-----:R-:W0:Y:S01]  /*02b0*/  LDC R8, c[0x0][0x3f8] ;  /* 0x0000fe00ff087b82 */ /* 0x001e220000000800 */
[----:B-1----:R-:W1:Y:S01]  /*02c0*/  LDCU UR8, c[0x0][0x404] ;  /* 0x00008080ff0877ac */ /* 0x002e620008000800 */
[----:B------:R-:W-:Y:S02]  /*02d0*/  LOP3.LUT R75, R63, 0xffff, RZ, 0xc0, !PT ;  /* 0x0000ffff3f4b7812 */ /* 0x000fe400078ec0ff */
[----:B------:R-:W-:Y:S01]  /*02e0*/  MOV R20, RZ ;  /* 0x000000ff00147202 */ /* 0x000fe20000000f00 */
[----:B--2---:R-:W2:Y:S01]  /*02f0*/  LDCU.64 UR4, c[0x0][0x3e8] ;  /* 0x00007d00ff0477ac */ /* 0x004ea20008000a00 */
[----:B-1----:R-:W-:Y:S01]  /*0300*/  IMAD R21, R58, UR8, R71 ;  /* 0x000000083a157c24 */ /* 0x002fe2000f8e0247 */
[----:B------:R-:W1:Y:S01]  /*0310*/  LDCU.64 UR8, c[0x0][0x3f0] ;  /* 0x00007e00ff0877ac */ /* 0x000e620008000a00 */
[----:B0--34-:R-:W-:-:S03]  /*0320*/  IABS R5, R8 ;  /* 0x0000000800057213 */ /* 0x019fc60000000000 */
[----:B------:R-:W-:Y:S01]  /*0330*/  SHF.R.S32.HI R11, RZ, 0x1f, R21 ;  /* 0x0000001fff0b7819 */ /* 0x000fe20000011415 */
[----:B------:R-:W0:Y:S01]  /*0340*/  I2F.RP R4, R5 ;  /* 0x0000000500047306 */ /* 0x000e220000209400 */
[C---:B------:R-:W-:Y:S02]  /*0350*/  IADD3 R27, PT, PT, R21.reuse, 0x40, RZ ;  /* 0x00000040151b7810 */ /* 0x040fe40007ffe0ff */
[C---:B------:R-:W-:Y:S02]  /*0360*/  IADD3 R15, PT, PT, R21.reuse, 0x60, RZ ;  /* 0x00000060150f7810 */ /* 0x040fe40007ffe0ff */
[----:B------:R-:W-:Y:S02]  /*0370*/  SHF.R.S32.HI R17, RZ, 0x1f, R27 ;  /* 0x0000001fff117819 */ /* 0x000fe4000001141b */
[----:B------:R-:W-:Y:S02]  /*0380*/  SHF.R.S32.HI R33, RZ, 0x1f, R15 ;  /* 0x0000001fff217819 */ /* 0x000fe4000001140f */
[----:B------:R-:W-:-:S02]  /*0390*/  IADD3 R29, PT, PT, R21, 0x80, RZ ;  /* 0x00000080151d7810 */ /* 0x000fc40007ffe0ff */
[----:B------:R-:W-:Y:S02]  /*03a0*/  IADD3 R23, PT, PT, R21, 0x90, RZ ;  /* 0x0000009015177810 */ /* 0x000fe40007ffe0ff */
[----:B--2---:R-:W-:Y:S01]  /*03b0*/  ISETP.GE.U32.AND P6, PT, R29, UR4, PT ;  /* 0x000000041d007c0c */ /* 0x004fe2000bfc6070 */
[----:B0-----:R-:W0:Y:S01]  /*03c0*/  MUFU.RCP R4, R4 ;  /* 0x0000000400047308 */ /* 0x001e220000001000 */
[----:B------:R-:W-:Y:S02]  /*03d0*/  SHF.R.S32.HI R25, RZ, 0x1f, R29 ;  /* 0x0000001fff197819 */ /* 0x000fe4000001141d */
[----:B------:R-:W-:Y:S02]  /*03e0*/  SHF.R.S32.HI R31, RZ, 0x1f, R23 ;  /* 0x0000001fff1f7819 */ /* 0x000fe40000011417 */
[----:B------:R-:W-:Y:S02]  /*03f0*/  ISETP.GE.AND.EX P6, PT, R25, UR5, PT, P6 ;  /* 0x0000000519007c0c */ /* 0x000fe4000bfc6360 */
[----:B0-----:R-:W-:-:S04]  /*0400*/  IADD3 R2, PT, PT, R4, 0xffffffe, RZ ;  /* 0x0ffffffe04027810 */ /* 0x001fc80007ffe0ff */
        /* <DEDUP_REMOVED lines=15> */
[----:B------:R-:W-:-:S11]  /*0500*/  ISETP.NE.AND P2, PT, R8, RZ, PT ;  /* 0x000000ff0800720c */ /* 0x000fd60003f45270 */
[----:B------:R-:W-:Y:S02]  /*0510*/  @P1 IADD3 R3, PT, PT, R3, 0x1, RZ ;  /* 0x0000000103031810 */ /* 0x000fe40007ffe0ff */
[----:B------:R-:W-:Y:S02]  /*0520*/  ISETP.GE.U32.AND P1, PT, R21, UR4, PT ;  /* 0x0000000415007c0c */ /* 0x000fe4000bf26070 */
[----:B------:R-:W-:Y:S02]  /*0530*/  MOV R5, R3 ;  /* 0x0000000300057202 */ /* 0x000fe40000000f00 */
[----:B------:R-:W-:Y:S02]  /*0540*/  ISETP.GE.AND.EX P1, PT, R11, UR5, PT, P1 ;  /* 0x000000050b007c0c */ /* 0x000fe4000bf26310 */
[----:B------:R-:W-:Y:S02]  /*0550*/  @!P3 IADD3 R5, PT, PT, -R5, RZ, RZ ;  /* 0x000000ff0505b210 */ /* 0x000fe40007ffe1ff */
[----:B------:R-:W-:-:S02]  /*0560*/  @!P2 LOP3.LUT R5, RZ, R8, RZ, 0x33, !PT ;  /* 0x00000008ff05a212 */ /* 0x000fc400078e33ff */
[----:B------:R-:W-:Y:S02]  /*0570*/  ISETP.GE.U32.AND P2, PT, R27, UR4, PT ;  /* 0x000000041b007c0c */ /* 0x000fe4000bf46070 */
[----:B------:R-:W-:Y:S02]  /*0580*/  IADD3 R72, PT, PT, -R5, RZ, RZ ;  /* 0x000000ff05487210 */ /* 0x000fe40007ffe1ff */
[----:B------:R-:W-:Y:S02]  /*0590*/  ISETP.GE.AND.EX P2, PT, R17, UR5, PT, P2 ;  /* 0x0000000511007c0c */ /* 0x000fe4000bf46320 */
[----:B------:R-:W-:Y:S01]  /*05a0*/  SHF.R.S32.HI R4, RZ, 0x1f, R5 ;  /* 0x0000001fff047819 */ /* 0x000fe20000011405 */
[----:B------:R-:W0:Y:S01]  /*05b0*/  @!P1 LDC.64 R2, c[0x0][0x3e0] ;  /* 0x0000f800ff029b82 */ /* 0x000e220000000a00 */
[----:B------:R-:W-:Y:S01]  /*05c0*/  IMAD R72, R8, R72, R61 ;  /* 0x0000004808487224 */ /* 0x000fe200078e023d */
[----:B------:R-:W-:Y:S02]  /*05d0*/  ISETP.GE.U32.AND P3, PT, R15, UR4, PT ;  /* 0x000000040f007c0c */ /* 0x000fe4000bf66070 */
[----:B-1----:R-:W-:-:S02]  /*05e0*/  IMAD R4, R4, UR8, RZ ;  /* 0x0000000804047c24 */ /* 0x002fc4000f8e02ff */
[----:B------:R-:W-:Y:S01]  /*05f0*/  IMAD R72, R72, 0x54, RZ ;  /* 0x0000005448487824 */ /* 0x000fe200078e02ff */
[----:B------:R-:W-:Y:S01]  /*0600*/  ISETP.GE.AND.EX P3, PT, R33, UR5, PT, P3 ;  /* 0x0000000521007c0c */ /* 0x000fe2000bf66330 */
[----:B------:R-:W1:Y:S01]  /*0610*/  @!P1 LDC.64 R8, c[0x0][0x390] ;  /* 0x0000e400ff089b82 */ /* 0x000e620000000a00 */
[----:B------:R-:W-:Y:S02]  /*0620*/  IMAD R77, R5, UR9, R4 ;  /* 0x00000009054d7c24 */ /* 0x000fe4000f8e0204 */
[----:B------:R-:W-:-:S04]  /*0630*/  IADD3 R74, P4, PT, R72, R75, RZ ;  /* 0x0000004b484a7210 */ /* 0x000fc80007f9e0ff */
[----:B------:R-:W-:Y:S01]  /*0640*/  LEA.HI.X.SX32 R75, R72, RZ, 0x1, P4 ;  /* 0x000000ff484b7211 */ /* 0x000fe200020f0eff */
[----:B------:R-:W2:Y:S01]  /*0650*/  @!P2 LDC.64 R6, c[0x0][0x3e0] ;  /* 0x0000f800ff06ab82 */ /* 0x000ea20000000a00 */
[----:B------:R-:W-:Y:S01]  /*0660*/  ISETP.GE.U32.AND P4, PT, R23, UR4, PT ;  /* 0x0000000417007c0c */ /* 0x000fe2000bf86070 */
[----:B------:R-:W-:-:S03]  /*0670*/  IMAD.WIDE.U32 R74, R5, UR8, R74 ;  /* 0x00000008054a7c25 */ /* 0x000fc6000f8e004a */
[----:B------:R-:W-:Y:S01]  /*0680*/  ISETP.GE.AND.EX P4, PT, R31, UR5, PT, P4 ;  /* 0x000000051f007c0c */ /* 0x000fe2000bf86340 */
[----:B0-----:R-:W-:Y:S01]  /*0690*/  @!P1 IMAD R4, R11, R2, RZ ;  /* 0x000000020b049224 */ /* 0x001fe200078e02ff */
[----:B------:R-:W-:Y:S01]  /*06a0*/  IADD3 R77, PT, PT, R75, R77, RZ ;  /* 0x0000004d4b4d7210 */ /* 0x000fe20007ffe0ff */
[----:B------:R-:W0:Y:S01]  /*06b0*/  @!P2 LDC.64 R18, c[0x0][0x390] ;  /* 0x0000e400ff12ab82 */ /* 0x000e220000000a00 */
[----:B------:R-:W-:Y:S01]  /*06c0*/  @!P1 MOV R76, R74 ;  /* 0x0000004a004c9202 */ /* 0x000fe20000000f00 */
[----:B------:R-:W-:-:S04]  /*06d0*/  @!P1 IMAD R11, R21, R3, R4 ;  /* 0x00000003150b9224 */ /* 0x000fc800078e0204 */
[----:B------:R-:W-:Y:S02]  /*06e0*/  @!P1 IMAD.WIDE.U32 R2, R21, R2, R76 ;  /* 0x0000000215029225 */ /* 0x000fe400078e004c */
[----:B------:R-:W3:Y:S03]  /*06f0*/  @!P3 LDC.64 R4, c[0x0][0x3e0] ;  /* 0x0000f800ff04bb82 */ /* 0x000ee60000000a00 */
[----:B------:R-:W-:Y:S02]  /*0700*/  @!P1 IADD3 R3, PT, PT, R3, R11, RZ ;  /* 0x0000000b03039210 */ /* 0x000fe40007ffe0ff */
[----:B-1----:R-:W-:-:S03]  /*0710*/  @!P1 LEA R8, P5, R2, R8, 0x1 ;  /* 0x0000000802089211 */ /* 0x002fc600078a08ff */
[----:B------:R-:W1:Y:S01]  /*0720*/  @!P6 LDC.64 R10, c[0x0][0x3e0] ;  /* 0x0000f800ff0aeb82 */ /* 0x000e620000000a00 */
[----:B------:R-:W-:Y:S01]  /*0730*/  @!P1 LEA.HI.X R9, R2, R9, R3, 0x1, P5 ;  /* 0x0000000902099211 */ /* 0x000fe200028f0c03 */
[----:B--2---:R-:W-:Y:S01]  /*0740*/  @!P2 IMAD R2, R17, R6, RZ ;  /* 0x000000061102a224 */ /* 0x004fe200078e02ff */
[----:B------:R-:W-:-:S05]  /*0750*/  @!P2 MOV R3, R77 ;  /* 0x0000004d0003a202 */ /* 0x000fca0000000f00 */
[----:B------:R-:W2:Y:S01]  /*0760*/  @!P3 LDC.64 R12, c[0x0][0x390] ;  /* 0x0000e400ff0cbb82 */ /* 0x000ea20000000a00 */
[----:B------:R-:W-:Y:S01]  /*0770*/  @!P2 IMAD R35, R27, R7, R2 ;  /* 0x000000071b23a224 */ /* 0x000fe200078e0202 */
[----:B------:R-:W-:Y:S01]  /*0780*/  @!P2 MOV R2, R74 ;  /* 0x0000004a0002a202 */ /* 0x000fe20000000f00 */
[----:B------:R4:W5:Y:S01]  /*0790*/  @!P1 LDG.E R20, desc[UR6][R8.64] ;  /* 0x0000000608149981 */ /* 0x000962000c1e1900 */
[----:B------:R-:W-:Y:S02]  /*07a0*/  IADD3 R17, PT, PT, R21, 0xa0, RZ ;  /* 0x000000a015117810 */ /* 0x000fe40007ffe0ff */
[----:B------:R-:W-:Y:S01]  /*07b0*/  MOV R16, RZ ;  /* 0x000000ff00107202 */ /* 0x000fe20000000f00 */
[----:B------:R-:W-:Y:S01]  /*07c0*/  @!P2 IMAD.WIDE.U32 R6, R27, R6, R2 ;  /* 0x000000061b06a225 */ /* 0x000fe200078e0002 */
[----:B------:R-:W-:Y:S01]  /*07d0*/  ISETP.GE.U32.AND P5, PT, R17, UR4, PT ;  /* 0x0000000411007c0c */ /* 0x000fe2000bfa6070 */
[----:B------:R-:W2:Y:S01]  /*07e0*/  @!P4 LDC.64 R2, c[0x0][0x3e0] ;  /* 0x0000f800ff02cb82 */ /* 0x000ea20000000a00 */
[----:B------:R-:W-:Y:S01]  /*07f0*/  SHF.R.S32.HI R27, RZ, 0x1f, R17 ;  /* 0x0000001fff1b7819 */ /* 0x000fe20000011411 */
[----:B---3--:R-:W-:Y:S01]  /*0800*/  @!P3 IMAD R14, R33, R4, RZ ;  /* 0x00000004210eb224 */ /* 0x008fe200078e02ff */
[----:B------:R-:W-:-:S02]  /*0810*/  @!P2 IADD3 R7, PT, PT, R7, R35, RZ ;  /* 0x000000230707a210 */ /* 0x000fc40007ffe0ff */
[----:B----4-:R-:W-:Y:S01]  /*0820*/  @!P3 MOV R8, R74 ;  /* 0x0000004a0008b202 */ /* 0x010fe20000000f00 */
[----:B------:R-:W-:Y:S01]  /*0830*/  @!P3 IMAD R33, R15, R5, R14 ;  /* 0x000000050f21b224 */ /* 0x000fe200078e020e */
[----:B------:R-:W-:Y:S02]  /*0840*/  @!P3 MOV R9, R77 ;  /* 0x0000004d0009b202 */ /* 0x000fe40000000f00 */
[----:B------:R-:W-:Y:S02]  /*0850*/  ISETP.GE.AND.EX P5, PT, R27, UR5, PT, P5 ;  /* 0x000000051b007c0c */ /* 0x000fe4000bfa6350 */
[C---:B0-----:R-:W-:Y:S01]  /*0860*/  @!P2 LEA R18, P1, R6.reuse, R18, 0x1 ;  /* 0x000000120612a211 */ /* 0x041fe200078208ff */
[----:B------:R-:W-:Y:S01]  /*0870*/  @!P3 IMAD.WIDE.U32 R4, R15, R4, R8 ;  /* 0x000000040f04b225 */ /* 0x000fe200078e0008 */
[----:B------:R-:W-:Y:S01]  /*0880*/  IADD3 R15, PT, PT, R21, 0xd0, RZ ;  /* 0x000000d0150f7810 */ /* 0x000fe20007ffe0ff */
[----:B------:R-:W0:Y:S01]  /*0890*/  @!P6 LDC.64 R8, c[0x0][0x390] ;  /* 0x0000e400ff08eb82 */ /* 0x000e220000000a00 */
[----:B------:R-:W-:Y:S01]  /*08a0*/  @!P2 LEA.HI.X R19, R6, R19, R7, 0x1, P1 ;  /* 0x000000130613a211 */ /* 0x000fe200008f0c07 */
[----:B-1----:R-:W-:Y:S01]  /*08b0*/  @!P6 IMAD R14, R25, R10, RZ ;  /* 0x0000000a190ee224 */ /* 0x002fe200078e02ff */
[----:B------:R-:W-:-:S02]  /*08c0*/  @!P3 IADD3 R5, PT, PT, R5, R33, RZ ;  /* 0x000000210505b210 */ /* 0x000fc40007ffe0ff */
[C---:B--2---:R-:W-:Y:S01]  /*08d0*/  @!P3 LEA R12, P1, R4.reuse, R12, 0x1 ;  /* 0x0000000c040cb211 */ /* 0x044fe200078208ff */
[----:B------:R-:W-:Y:S01]  /*08e0*/  @!P6 IMAD R33, R29, R11, R14 ;  /* 0x0000000b1d21e224 */ /* 0x000fe200078e020e */
[----:B------:R-:W-:Y:S01]  /*08f0*/  MOV R14, RZ ;  /* 0x000000ff000e7202 */ /* 0x000fe20000000f00 */
[----:B------:R-:W1:Y:S01]  /*0900*/  @!P5 LDC.64 R6, c[0x0][0x3e0] ;  /* 0x0000f800ff06db82 */ /* 0x000e620000000a00 */
[----:B------:R-:W-:Y:S01]  /*0910*/  @!P3 LEA.HI.X R13, R4, R13, R5, 0x1, P1 ;  /* 0x0000000d040db211 */ /* 0x000fe200008f0c05 */
[----:B------:R2:W3:Y:S01]  /*0920*/  @!P2 LDG.E R16, desc[UR6][R18.64] ;  /* 0x000000061210a981 */ /* 0x0004e2000c1e1900 */
[----:B------:R-:W-:Y:S01]  /*0930*/  ISETP.GE.U32.AND P1, PT, R15, UR4, PT ;  /* 0x000000040f007c0c */ /* 0x000fe2000bf26070 */
[----:B------:R-:W-:Y:S01]  /*0940*/  @!P4 IMAD R22, R31, R2, RZ ;  /* 0x000000021f16c224 */ /* 0x000fe200078e02ff */
[----:B------:R-:W-:Y:S01]  /*0950*/  SHF.R.S32.HI R25, RZ, 0x1f, R15 ;  /* 0x0000001fff197819 */ /* 0x000fe2000001140f */
[----:B------:R4:W3:Y:S01]  /*0960*/  @!P3 LDG.E R14, desc[UR6][R12.64] ;  /* 0x000000060c0eb981 */ /* 0x0008e2000c1e1900 */
[----:B------:R-:W-:Y:S01]  /*0970*/  ISETP.GE.U32.AND P2, PT, R69, UR4, PT ;  /* 0x0000000445007c0c */ /* 0x000fe2000bf46070 */
[----:B------:R-:W1:Y:S01]  /*0980*/  @!P4 LDC.64 R4, c[0x0][0x390] ;  /* 0x0000e400ff04cb82 */ /* 0x000e620000000a00 */
[----:B------:R-:W-:-:S02]  /*0990*/  ISETP.GE.AND.EX P1, PT, R25, UR5, PT, P1 ;  /* 0x0000000519007c0c */ /* 0x000fc4000bf26310 */
[----:B------:R-:W-:Y:S02]  /*09a0*/  ISETP.GE.AND.EX P2, PT, R54, UR5, PT, P2 ;  /* 0x0000000536007c0c */ /* 0x000fe4000bf46320 */
[-C--:B--2---:R-:W-:Y:S02]  /*09b0*/  @!P6 MOV R18, R74.reuse ;  /* 0x0000004a0012e202 */ /* 0x084fe40000000f00 */
[-C--:B------:R-:W-:Y:S02]  /*09c0*/  @!P6 MOV R19, R77.reuse ;  /* 0x0000004d0013e202 */ /* 0x080fe40000000f00 */
[----:B----4-:R-:W-:Y:S02]  /*09d0*/  @!P4 MOV R12, R74 ;  /* 0x0000004a000cc202 */ /* 0x010fe40000000f00 */
[----:B------:R-:W-:Y:S01]  /*09e0*/  @!P4 MOV R13, R77 ;  /* 0x0000004d000dc202 */ /* 0x000fe20000000f00 */
[----:B------:R-:W-:Y:S02]  /*09f0*/  @!P6 IMAD.WIDE.U32 R10, R29, R10, R18 ;  /* 0x0000000a1d0ae225 */ /* 0x000fe400078e0012 */
[----:B------:R-:W2:Y:S02]  /*0a00*/  @!P1 LDC.64 R18, c[0x0][0x3e0] ;  /* 0x0000f800ff129b82 */ /* 0x000ea40000000a00 */
[----:B------:R-:W-:-:S02]  /*0a10*/  @!P4 IMAD R29, R23, R3, R22 ;  /* 0x00000003171dc224 */ /* 0x000fc400078e0216 */
[----:B------:R-:W-:Y:S01]  /*0a20*/  @!P4 IMAD.WIDE.U32 R2, R23, R2, R12 ;  /* 0x000000021702c225 */ /* 0x000fe200078e000c */
[----:B------:R-:W-:-:S03]  /*0a30*/  @!P6 IADD3 R11, PT, PT, R11, R33, RZ ;  /* 0x000000210b0be210 */ /* 0x000fc60007ffe0ff */
[----:B------:R-:W4:Y:S01]  /*0a40*/  @!P5 LDC.64 R22, c[0x0][0x390] ;  /* 0x0000e400ff16db82 */ /* 0x000f220000000a00 */
[C---:B0-----:R-:W-:Y:S02]  /*0a50*/  @!P6 LEA R8, P3, R10.reuse, R8, 0x1 ;  /* 0x000000080a08e211 */ /* 0x041fe400078608ff */
[----:B------:R-:W-:Y:S02]  /*0a60*/  MOV R34, RZ ;  /* 0x000000ff00227202 */ /* 0x000fe40000000f00 */
[----:B------:R-:W-:-:S03]  /*0a70*/  @!P6 LEA.HI.X R9, R10, R9, R11, 0x1, P3 ;  /* 0x000000090a09e211 */ /* 0x000fc600018f0c0b */
[----:B------:R-:W0:Y:S01]  /*0a80*/  @!P2 LDC.64 R10, c[0x0][0x3e0] ;  /* 0x0000f800ff0aab82 */ /* 0x000e220000000a00 */
[----:B------:R-:W-:Y:S01]  /*0a90*/  @!P4 IADD3 R3, PT, PT, R3, R29, RZ ;  /* 0x0000001d0303c210 */ /* 0x000fe20007ffe0ff */
[----:B------:R1:W3:Y:S02]  /*0aa0*/  @!P6 LDG.E R34, desc[UR6][R8.64] ;  /* 0x000000060822e981 */ /* 0x0002e4000c1e1900 */
[C---:B-1----:R-:W-:Y:S01]  /*0ab0*/  @!P4 LEA R4, P3, R2.reuse, R4, 0x1 ;  /* 0x000000040204c211 */ /* 0x042fe200078608ff */
[----:B------:R-:W-:Y:S01]  /*0ac0*/  @!P5 IMAD R12, R27, R6, RZ ;  /* 0x000000061b0cd224 */ /* 0x000fe200078e02ff */
[----:B------:R-:W-:Y:S02]  /*0ad0*/  MOV R36, RZ ;  /* 0x000000ff00247202 */ /* 0x000fe40000000f00 */
[----:B------:R-:W-:Y:S01]  /*0ae0*/  @!P4 LEA.HI.X R5, R2, R5, R3, 0x1, P3 ;  /* 0x000000050205c211 */ /* 0x000fe200018f0c03 */
[----:B------:R-:W-:Y:S01]  /*0af0*/  @!P5 IMAD R13, R17, R7, R12 ;  /* 0x00000007110dd224 */ /* 0x000fe200078e020c */
[----:B------:R-:W-:Y:S01]  /*0b00*/  @!P5 MOV R8, R74 ;  /* 0x0000004a0008d202 */ /* 0x000fe20000000f00 */
[----:B------:R-:W1:Y:S01]  /*0b10*/  @!P1 LDC.64 R2, c[0x0][0x390] ;  /* 0x0000e400ff029b82 */ /* 0x000e620000000a00 */
[----:B------:R-:W-:Y:S01]  /*0b20*/  @!P5 MOV R9, R77 ;  /* 0x0000004d0009d202 */ /* 0x000fe20000000f00 */
[----:B------:R2:W3:Y:S01]  /*0b30*/  @!P4 LDG.E R36, desc[UR6][R4.64] ;  /* 0x000000060424c981 */ /* 0x0004e2000c1e1900 */
[----:B------:R-:W-:-:S02]  /*0b40*/  ISETP.GE.U32.AND P3, PT, R68, UR4, PT ;  /* 0x0000000444007c0c */ /* 0x000fc4000bf66070 */
[----:B------:R-:W-:Y:S01]  /*0b50*/  ISETP.GE.U32.AND P6, PT, R70, UR4, PT ;  /* 0x0000000446007c0c */ /* 0x000fe2000bfc6070 */
[----:B------:R-:W-:Y:S01]  /*0b60*/  @!P5 IMAD.WIDE.U32 R6, R17, R6, R8 ;  /* 0x000000061106d225 */ /* 0x000fe200078e0008 */
[----:B------:R-:W-:Y:S02]  /*0b70*/  ISETP.GE.AND.EX P3, PT, R53, UR5, PT, P3 ;  /* 0x0000000535007c0c */ /* 0x000fe4000bf66330 */
[----:B------:R-:W-:Y:S02]  /*0b80*/  ISETP.GE.AND.EX P4, PT, R55, UR5, PT, P6 ;  /* 0x0000000537007c0c */ /* 0x000fe4000bf86360 */
[----:B------:R-:W-:Y:S01]  /*0b90*/  @!P5 IADD3 R7, PT, PT, R7, R13, RZ ;  /* 0x0000000d0707d210 */ /* 0x000fe20007ffe0ff */
[----:B--2---:R-:W2:Y:S01]  /*0ba0*/  @!P2 LDC.64 R4, c[0x0][0x390] ;  /* 0x0000e400ff04ab82 */ /* 0x004ea20000000a00 */
[----:B----4-:R-:W-:Y:S01]  /*0bb0*/  @!P5 LEA R22, P6, R6, R22, 0x1 ;  /* 0x000000160616d211 */ /* 0x010fe200078c08ff */
[----:B------:R-:W-:-:S03]  /*0bc0*/  @!P1 IMAD R8, R25, R18, RZ ;  /* 0x0000001219089224 */ /* 0x000fc600078e02ff */
[----:B------:R-:W-:Y:S02]  /*0bd0*/  @!P5 LEA.HI.X R23, R6, R23, R7, 0x1, P6 ;  /* 0x000000170617d211 */ /* 0x000fe400030f0c07 */
[----:B------:R-:W-:Y:S02]  /*0be0*/  @!P1 MOV R6, R74 ;  /* 0x0000004a00069202 */ /* 0x000fe40000000f00 */
[----:B------:R-:W-:Y:S01]  /*0bf0*/  @!P1 MOV R7, R77 ;  /* 0x0000004d00079202 */ /* 0x000fe20000000f00 */
[C---:B------:R-:W-:Y:S02]  /*0c00*/  @!P1 IMAD R17, R15.reuse, R19, R8 ;  /* 0x000000130f119224 */ /* 0x040fe400078e0208 */
[----:B0-----:R-:W-:Y:S01]  /*0c10*/  @!P2 IMAD R12, R54, R10, RZ ;  /* 0x0000000a360ca224 */ /* 0x001fe200078e02ff */
[----:B------:R-:W0:Y:S01]  /*0c20*/  @!P3 LDC.64 R8, c[0x0][0x3e0] ;  /* 0x0000f800ff08bb82 */ /* 0x000e220000000a00 */
[----:B------:R-:W-:Y:S01]  /*0c30*/  @!P1 IMAD.WIDE.U32 R18, R15, R18, R6 ;  /* 0x000000120f129225 */ /* 0x000fe200078e0006 */
[----:B------:R-:W-:-:S03]  /*0c40*/  @!P2 MOV R13, R77 ;  /* 0x0000004d000da202 */ /* 0x000fc60000000f00 */
[----:B------:R-:W-:-:S03]  /*0c50*/  @!P2 IMAD R15, R69, R11, R12 ;  /* 0x0000000b450fa224 */ /* 0x000fc600078e020c */
[----:B------:R-:W4:Y:S01]  /*0c60*/  @!P4 LDC.64 R6, c[0x0][0x3e0] ;  /* 0x0000f800ff06cb82 */ /* 0x000f220000000a00 */
[----:B------:R-:W-:Y:S02]  /*0c70*/  @!P2 MOV R12, R74 ;  /* 0x0000004a000ca202 */ /* 0x000fe40000000f00 */
[----:B------:R-:W-:Y:S02]  /*0c80*/  MOV R39, RZ ;  /* 0x000000ff00277202 */ /* 0x000fe40000000f00 */
[----:B------:R-:W-:Y:S01]  /*0c90*/  @!P1 IADD3 R11, PT, PT, R19, R17, RZ ;  /* 0x00000011130b9210 */ /* 0x000fe20007ffe0ff */
[----:B------:R-:W-:Y:S01]  /*0ca0*/  @!P2 IMAD.WIDE.U32 R12, R69, R10, R12 ;  /* 0x0000000a450ca225 */ /* 0x000fe200078e000c */
[----:B-1----:R-:W-:Y:S02]  /*0cb0*/  @!P1 LEA R2, P6, R18, R2, 0x1 ;  /* 0x0000000212029211 */ /* 0x002fe400078c08ff */
[----:B------:R1:W3:Y:S01]  /*0cc0*/  @!P5 LDG.E R39, desc[UR6][R22.64] ;  /* 0x000000061627d981 */ /* 0x0002e2000c1e1900 */
[----:B------:R-:W-:-:S02]  /*0cd0*/  ISETP.GE.U32.AND P5, PT, R67, UR4, PT ;  /* 0x0000000443007c0c */ /* 0x000fc4000bfa6070 */
[----:B------:R-:W-:Y:S02]  /*0ce0*/  @!P1 LEA.HI.X R3, R18, R3, R11, 0x1, P6 ;  /* 0x0000000312039211 */ /* 0x000fe400030f0c0b */
[----:B------:R-:W-:Y:S02]  /*0cf0*/  @!P2 IADD3 R11, PT, PT, R13, R15, RZ ;  /* 0x0000000f0d0ba210 */ /* 0x000fe40007ffe0ff */
[C---:B--2---:R-:W-:Y:S01]  /*0d00*/  @!P2 LEA R10, P6, R12.reuse, R4, 0x1 ;  /* 0x000000040c0aa211 */ /* 0x044fe200078c08ff */
[----:B-1----:R-:W1:Y:S03]  /*0d10*/  @!P3 LDC.64 R22, c[0x0][0x390] ;  /* 0x0000e400ff16bb82 */ /* 0x002e660000000a00 */
[----:B------:R-:W-:Y:S02]  /*0d20*/  @!P2 LEA.HI.X R11, R12, R5, R11, 0x1, P6 ;  /* 0x000000050c0ba211 */ /* 0x000fe400030f0c0b */
[----:B------:R-:W-:-:S02]  /*0d30*/  CS2R R18, SRZ ;  /* 0x0000000000127805 */ /* 0x000fc4000001ff00 */
[----:B------:R-:W-:Y:S01]  /*0d40*/  ISETP.GE.AND.EX P5, PT, R52, UR5, PT, P5 ;  /* 0x0000000534007c0c */ /* 0x000fe2000bfa6350 */
[----:B------:R-:W2:Y:S01]  /*0d50*/  @!P4 LDC.64 R4, c[0x0][0x390] ;  /* 0x0000e400ff04cb82 */ /* 0x000ea20000000a00 */
[----:B0-----:R-:W-:Y:S02]  /*0d60*/  @!P3 IMAD R13, R53, R8, RZ ;  /* 0x00000008350db224 */ /* 0x001fe400078e02ff */
[----:B------:R0:W3:Y:S01]  /*0d70*/  @!P2 LDG.E R19, desc[UR6][R10.64] ;  /* 0x000000060a13a981 */ /* 0x0000e2000c1e1900 */
[----:B----4-:R-:W-:Y:S02]  /*0d80*/  @!P4 IMAD R12, R55, R6, RZ ;  /* 0x00000006370cc224 */ /* 0x010fe400078e02ff */
[----:B------:R-:W-:Y:S02]  /*0d90*/  @!P3 IMAD R17, R68, R9, R13 ;  /* 0x000000094411b224 */ /* 0x000fe400078e020d */
[----:B------:R-:W-:Y:S01]  /*0da0*/  @!P4 IMAD R15, R70, R7, R12 ;  /* 0x00000007460fc224 */ /* 0x000fe200078e020c */
[----:B------:R-:W-:-:S03]  /*0db0*/  ISETP.GE.U32.AND P6, PT, R66, UR4, PT ;  /* 0x0000000442007c0c */ /* 0x000fc6000bfc6070 */
[----:B------:R-:W4:Y:S01]  /*0dc0*/  @!P5 LDC.64 R12, c[0x0][0x3e0] ;  /* 0x0000f800ff0cdb82 */ /* 0x000f220000000a00 */
[----:B0-----:R-:W-:Y:S02]  /*0dd0*/  @!P3 MOV R10, R74 ;  /* 0x0000004a000ab202 */ /* 0x001fe40000000f00 */
[----:B------:R-:W-:-:S03]  /*0de0*/  @!P3 MOV R11, R77 ;  /* 0x0000004d000bb202 */ /* 0x000fc60000000f00 */
[----:B------:R-:W-:Y:S01]  /*0df0*/  @!P3 IMAD.WIDE.U32 R8, R68, R8, R10 ;  /* 0x000000084408b225 */ /* 0x000fe200078e000a */
[----:B------:R-:W-:Y:S02]  /*0e00*/  @!P4 MOV R10, R74 ;  /* 0x0000004a000ac202 */ /* 0x000fe40000000f00 */
[----:B------:R-:W-:Y:S02]  /*0e10*/  @!P4 MOV R11, R77 ;  /* 0x0000004d000bc202 */ /* 0x000fe40000000f00 */
[----:B------:R-:W-:Y:S02]  /*0e20*/  ISETP.GE.AND.EX P6, PT, R51, UR5, PT, P6 ;  /* 0x0000000533007c0c */ /* 0x000fe4000bfc6360 */
[----:B------:R-:W-:Y:S01]  /*0e30*/  @!P3 IADD3 R9, PT, PT, R9, R17, RZ ;  /* 0x000000110909b210 */ /* 0x000fe20007ffe0ff */
[----:B------:R-:W-:Y:S01]  /*0e40*/  @!P4 IMAD.WIDE.U32 R6, R70, R6, R10 ;  /* 0x000000064606c225 */ /* 0x000fe200078e000a */
[----:B-1----:R-:W-:-:S04]  /*0e50*/  @!P3 LEA R22, P2, R8, R22, 0x1 ;  /* 0x000000160816b211 */ /* 0x002fc800078408ff */
[----:B------:R-:W-:Y:S02]  /*0e60*/  @!P3 LEA.HI.X R23, R8, R23, R9, 0x1, P2 ;  /* 0x000000170817b211 */ /* 0x000fe400010f0c09 */
[----:B------:R-:W-:Y:S02]  /*0e70*/  @!P4 IADD3 R7, PT, PT, R7, R15, RZ ;  /* 0x0000000f0707c210 */ /* 0x000fe40007ffe0ff */
[C---:B--2---:R-:W-:Y:S01]  /*0e80*/  @!P4 LEA R4, P2, R6.reuse, R4, 0x1 ;  /* 0x000000040604c211 */ /* 0x044fe200078408ff */
[----:B------:R-:W0:Y:S03]  /*0e90*/  @!P6 LDC.64 R8, c[0x0][0x3e0] ;  /* 0x0000f800ff08eb82 */ /* 0x000e260000000a00 */
[----:B------:R-:W-:Y:S02]  /*0ea0*/  @!P4 LEA.HI.X R5, R6, R5, R7, 0x1, P2 ;  /* 0x000000050605c211 */ /* 0x000fe400010f0c07 */
[----:B------:R-:W-:-:S03]  /*0eb0*/  ISETP.GE.U32.AND P2, PT, R65, UR4, PT ;  /* 0x0000000441007c0c */ /* 0x000fc6000bf46070 */
[----:B------:R-:W1:Y:S01]  /*0ec0*/  @!P5 LDC.64 R6, c[0x0][0x390] ;  /* 0x0000e400ff06db82 */ /* 0x000e620000000a00 */
[----:B------:R-:W-:Y:S01]  /*0ed0*/  ISETP.GE.AND.EX P2, PT, R50, UR5, PT, P2 ;  /* 0x0000000532007c0c */ /* 0x000fe2000bf46320 */
[----:B----4-:R-:W-:Y:S01]  /*0ee0*/  @!P5 IMAD R10, R52, R12, RZ ;  /* 0x0000000c340ad224 */ /* 0x010fe200078e02ff */
[----:B------:R-:W-:Y:S01]  /*0ef0*/  @!P5 MOV R24, R74 ;  /* 0x0000004a0018d202 */ /* 0x000fe20000000f00 */
[----:B------:R2:W4:Y:S02]  /*0f00*/  @!P4 LDG.E R18, desc[UR6][R4.64] ;  /* 0x000000060412c981 */ /* 0x000524000c1e1900 */
[C---:B------:R-:W-:Y:S01]  /*0f10*/  @!P5 IMAD R13, R67.reuse, R13, R10 ;  /* 0x0000000d430dd224 */ /* 0x040fe200078e020a */
[----:B------:R-:W-:Y:S01]  /*0f20*/  @!P5 MOV R25, R77 ;  /* 0x0000004d0019d202 */ /* 0x000fe20000000f00 */
[----:B------:R-:W5:Y:S01]  /*0f30*/  @!P6 LDC.64 R10, c[0x0][0x390] ;  /* 0x0000e400ff0aeb82 */ /* 0x000f620000000a00 */
[----:B------:R-:W-:Y:S01]  /*0f40*/  MOV R17, RZ ;  /* 0x000000ff00117202 */ /* 0x000fe20000000f00 */
[----:B------:R-:W-:-:S05]  /*0f50*/  @!P5 IMAD.WIDE.U32 R24, R67, R12, R24 ;  /* 0x0000000c4318d225 */ /* 0x000fca00078e0018 */
[----:B------:R0:W4:Y:S01]  /*0f60*/  @!P3 LDG.E R17, desc[UR6][R22.64] ;  /* 0x000000061611b981 */ /* 0x000122000c1e1900 */
[----:B--2---:R-:W2:Y:S01]  /*0f70*/  @!P2 LDC.64 R4, c[0x0][0x3e0] ;  /* 0x0000f800ff04ab82 */ /* 0x004ea20000000a00 */
[----:B------:R-:W-:Y:S02]  /*0f80*/  @!P5 IADD3 R13, PT, PT, R25, R13, RZ ;  /* 0x0000000d190dd210 */ /* 0x000fe40007ffe0ff */
[----:B-1----:R-:W-:Y:S01]  /*0f90*/  @!P5 LEA R12, P3, R24, R6, 0x1 ;  /* 0x00000006180cd211 */ /* 0x002fe200078608ff */
[----:B0-----:R-:W-:Y:S01]  /*0fa0*/  @!P6 IMAD R6, R51, R8, RZ ;  /* 0x000000083306e224 */ /* 0x001fe200078e02ff */
[----:B------:R-:W-:Y:S02]  /*0fb0*/  @!P6 MOV R22, R74 ;  /* 0x0000004a0016e202 */ /* 0x000fe40000000f00 */
[----:B------:R-:W-:Y:S01]  /*0fc0*/  @!P6 MOV R23, R77 ;  /* 0x0000004d0017e202 */ /* 0x000fe20000000f00 */
[----:B------:R-:W-:Y:S01]  /*0fd0*/  @!P6 IMAD R9, R66, R9, R6 ;  /* 0x000000094209e224 */ /* 0x000fe200078e0206 */
[----:B------:R-:W-:-:S02]  /*0fe0*/  @!P5 LEA.HI.X R13, R24, R7, R13, 0x1, P3 ;  /* 0x00000007180dd211 */ /* 0x000fc400018f0c0d */
[----:B------:R-:W-:Y:S01]  /*0ff0*/  MOV R15, RZ ;  /* 0x000000ff000f7202 */ /* 0x000fe20000000f00 */
[----:B------:R-:W0:Y:S01]  /*1000*/  @!P2 LDC.64 R6, c[0x0][0x390] ;  /* 0x0000e400ff06ab82 */ /* 0x000e220000000a00 */
[----:B------:R-:W-:Y:S01]  /*1010*/  @!P6 IMAD.WIDE.U32 R22, R66, R8, R22 ;  /* 0x000000084216e225 */ /* 0x000fe200078e0016 */
[----:B------:R-:W-:-:S03]  /*1020*/  ISETP.GE.U32.AND P3, PT, R64, UR4, PT ;  /* 0x0000000440007c0c */ /* 0x000fc6000bf66070 */
[----:B------:R1:W4:Y:S01]  /*1030*/  @!P5 LDG.E R15, desc[UR6][R12.64] ;  /* 0x000000060c0fd981 */ /* 0x000322000c1e1900 */
[----:B------:R-:W-:Y:S02]  /*1040*/  @!P6 IADD3 R8, PT, PT, R23, R9, RZ ;  /* 0x000000091708e210 */ /* 0x000fe40007ffe0ff */
[----:B-----5:R-:W-:Y:S02]  /*1050*/  @!P6 LEA R10, P5, R22, R10, 0x1 ;  /* 0x0000000a160ae211 */ /* 0x020fe400078a08ff */
[----:B------:R-:W-:Y:S02]  /*1060*/  ISETP.GE.AND.EX P3, PT, R0, UR5, PT, P3 ;  /* 0x0000000500007c0c */ /* 0x000fe4000bf66330 */
[----:B------:R-:W-:Y:S01]  /*1070*/  @!P6 LEA.HI.X R11, R22, R11, R8, 0x1, P5 ;  /* 0x0000000b160be211 */ /* 0x000fe200028f0c08 */
[----:B--2---:R-:W-:Y:S01]  /*1080*/  @!P2 IMAD R24, R50, R4, RZ ;  /* 0x000000043218a224 */ /* 0x004fe200078e02ff */
[----:B------:R-:W-:Y:S02]  /*1090*/  @!P2 MOV R8, R74 ;  /* 0x0000004a0008a202 */ /* 0x000fe40000000f00 */
[----:B------:R-:W-:Y:S01]  /*10a0*/  @!P2 MOV R9, R77 ;  /* 0x0000004d0009a202 */ /* 0x000fe20000000f00 */
[C---:B------:R-:W-:Y:S01]  /*10b0*/  @!P2 IMAD R5, R65.reuse, R5, R24 ;  /* 0x000000054105a224 */ /* 0x040fe200078e0218 */
[----:B------:R-:W-:Y:S01]  /*10c0*/  MOV R32, RZ ;  /* 0x000000ff00207202 */ /* 0x000fe20000000f00 */
[----:B------:R-:W-:Y:S01]  /*10d0*/  @!P2 IMAD.WIDE.U32 R8, R65, R4, R8 ;  /* 0x000000044108a225 */ /* 0x000fe200078e0008 */
[----:B------:R-:W-:-:S03]  /*10e0*/  IADD3 R27, PT, PT, R21, 0xe0, RZ ;  /* 0x000000e0151b7810 */ /* 0x000fc60007ffe0ff */
[----:B-1----:R-:W1:Y:S01]  /*10f0*/  @!P3 LDC.64 R12, c[0x0][0x390] ;  /* 0x0000e400ff0cbb82 */ /* 0x002e620000000a00 */
[----:B------:R2:W5:Y:S01]  /*1100*/  @!P6 LDG.E R32, desc[UR6][R10.64] ;  /* 0x000000060a20e981 */ /* 0x000562000c1e1900 */
[----:B------:R-:W-:Y:S02]  /*1110*/  @!P2 IADD3 R9, PT, PT, R9, R5, RZ ;  /* 0x000000050909a210 */ /* 0x000fe40007ffe0ff */
[----:B------:R-:W-:-:S04]  /*1120*/  ISETP.GE.U32.AND P5, PT, R27, UR4, PT ;  /* 0x000000041b007c0c */ /* 0x000fc8000bfa6070 */
[----:B------:R-:W1:Y:S01]  /*1130*/  @!P3 LDC.64 R4, c[0x0][0x3e0] ;  /* 0x0000f800ff04bb82 */ /* 0x000e620000000a00 */
[----:B------:R-:W-:Y:S02]  /*1140*/  SHF.R.S32.HI R29, RZ, 0x1f, R27 ;  /* 0x0000001fff1d7819 */ /* 0x000fe4000001141b */
[C---:B0-----:R-:W-:Y:S02]  /*1150*/  @!P2 LEA R24, P6, R8.reuse, R6, 0x1 ;  /* 0x000000060818a211 */ /* 0x041fe400078c08ff */
[----:B------:R-:W-:Y:S02]  /*1160*/  IADD3 R21, PT, PT, R21, 0xf0, RZ ;  /* 0x000000f015157810 */ /* 0x000fe40007ffe0ff */
[----:B------:R-:W-:Y:S02]  /*1170*/  ISETP.GE.AND.EX P5, PT, R29, UR5, PT, P5 ;  /* 0x000000051d007c0c */ /* 0x000fe4000bfa6350 */
[----:B------:R-:W-:Y:S02]  /*1180*/  @!P2 LEA.HI.X R25, R8, R7, R9, 0x1, P6 ;  /* 0x000000070819a211 */ /* 0x000fe400030f0c09 */
[----:B------:R-:W-:-:S02]  /*1190*/  ISETP.GE.U32.AND P6, PT, R21, UR4, PT ;  /* 0x0000000415007c0c */ /* 0x000fc4000bfc6070 */
[----:B------:R-:W-:-:S04]  /*11a0*/  SHF.R.S32.HI R31, RZ, 0x1f, R21 ;  /* 0x0000001fff1f7819 */ /* 0x000fc80000011415 */
[----:B------:R-:W-:-:S03]  /*11b0*/  ISETP.GE.AND.EX P6, PT, R31, UR5, PT, P6 ;  /* 0x000000051f007c0c */ /* 0x000fc6000bfc6360 */
[----:B--2---:R-:W0:Y:S01]  /*11c0*/  @!P5 LDC.64 R10, c[0x0][0x3e0] ;  /* 0x0000f800ff0adb82 */ /* 0x004e220000000a00 */
[----:B-1----:R-:W-:Y:S01]  /*11d0*/  @!P3 IMAD R6, R0, R4, RZ ;  /* 0x000000040006b224 */ /* 0x002fe200078e02ff */
[----:B------:R-:W-:-:S08]  /*11e0*/  @!P3 MOV R22, R74 ;  /* 0x0000004a0016b202 */ /* 0x000fd00000000f00 */
[----:B------:R-:W1:Y:S01]  /*11f0*/  @!P6 LDC.64 R8, c[0x0][0x3e0] ;  /* 0x0000f800ff08eb82 */ /* 0x000e620000000a00 */
[----:B------:R-:W-:Y:S01]  /*1200*/  @!P3 MOV R23, R77 ;  /* 0x0000004d0017b202 */ /* 0x000fe20000000f00 */
[----:B------:R-:W-:Y:S01]  /*1210*/  @!P3 IMAD R33, R64, R5, R6 ;  /* 0x000000054021b224 */ /* 0x000fe200078e0206 */
[----:B------:R-:W-:-:S05]  /*1220*/  MOV R41, RZ ;  /* 0x000000ff00297202 */ /* 0x000fca0000000f00 */
[----:B------:R-:W2:Y:S01]  /*1230*/  @!P5 LDC.64 R6, c[0x0][0x390] ;  /* 0x0000e400ff06db82 */ /* 0x000ea20000000a00 */
[----:B------:R-:W-:Y:S01]  /*1240*/  @!P3 IMAD.WIDE.U32 R22, R64, R4, R22 ;  /* 0x000000044016b225 */ /* 0x000fe200078e0016 */
[----:B------:R-:W5:Y:S06]  /*1250*/  @!P2 LDG.E R41, desc[UR6][R24.64] ;  /* 0x000000061829a981 */ /* 0x000f6c000c1e1900 */
[----:B------:R-:W2:Y:S01]  /*1260*/  @!P6 LDC.64 R4, c[0x0][0x390] ;  /* 0x0000e400ff04eb82 */ /* 0x000ea20000000a00 */
[----:B------:R-:W-:Y:S02]  /*1270*/  @!P3 IADD3 R23, PT, PT, R23, R33, RZ ;  /* 0x000000211717b210 */ /* 0x000fe40007ffe0ff */
[----:B------:R-:W-:-:S02]  /*1280*/  @!P3 LEA R12, P2, R22, R12, 0x1 ;  /* 0x0000000c160cb211 */ /* 0x000fc400078408ff */
[----:B------:R-:W-:Y:S01]  /*1290*/  MOV R42, RZ ;  /* 0x000000ff002a7202 */ /* 0x000fe20000000f00 */
[----:B0-----:R-:W-:Y:S01]  /*12a0*/  @!P5 IMAD R26, R29, R10, RZ ;  /* 0x0000000a1d1ad224 */ /* 0x001fe200078e02ff */
[----:B------:R-:W-:Y:S02]  /*12b0*/  @!P3 LEA.HI.X R13, R22, R13, R23, 0x1, P2 ;  /* 0x0000000d160db211 */ /* 0x000fe400010f0c17 */
[----:B------:R-:W-:Y:S02]  /*12c0*/  @!P5 MOV R22, R74 ;  /* 0x0000004a0016d202 */ /* 0x000fe40000000f00 */
[----:B------:R-:W-:Y:S01]  /*12d0*/  @!P5 MOV R23, R77 ;  /* 0x0000004d0017d202 */ /* 0x000fe20000000f00 */
[----:B------:R-:W-:Y:S01]  /*12e0*/  @!P5 IMAD R29, R27, R11, R26 ;  /* 0x0000000b1b1dd224 */ /* 0x000fe200078e021a */
[----:B------:R0:W5:Y:S01]  /*12f0*/  @!P3 LDG.E R42, desc[UR6][R12.64] ;  /* 0x000000060c2ab981 */ /* 0x000162000c1e1900 */
[----:B-1----:R-:W-:Y:S02]  /*1300*/  @!P6 IMAD R26, R31, R8, RZ ;  /* 0x000000081f1ae224 */ /* 0x002fe400078e02ff */
[----:B------:R-:W-:Y:S01]  /*1310*/  @!P5 IMAD.WIDE.U32 R10, R27, R10, R22 ;  /* 0x0000000a1b0ad225 */ /* 0x000fe200078e0016 */
[----:B------:R-:W-:-:S02]  /*1320*/  MOV R45, RZ ;  /* 0x000000ff002d7202 */ /* 0x000fc40000000f00 */
[----:B0-----:R-:W-:Y:S02]  /*1330*/  @!P6 MOV R12, R74 ;  /* 0x0000004a000ce202 */ /* 0x001fe40000000f00 */
[----:B------:R-:W-:Y:S01]  /*1340*/  @!P6 MOV R13, R77 ;  /* 0x0000004d000de202 */ /* 0x000fe20000000f00 */
[----:B------:R-:W-:Y:S01]  /*1350*/  @!P6 IMAD R23, R21, R9, R26 ;  /* 0x000000091517e224 */ /* 0x000fe200078e021a */
[----:B------:R-:W-:Y:S01]  /*1360*/  @!P5 IADD3 R11, PT, PT, R11, R29, RZ ;  /* 0x0000001d0b0bd210 */ /* 0x000fe20007ffe0ff */
[----:B------:R0:W5:Y:S01]  /*1370*/  @!P1 LDG.E R45, desc[UR6][R2.64] ;  /* 0x00000006022d9981 */ /* 0x000162000c1e1900 */
[C---:B--2---:R-:W-:Y:S01]  /*1380*/  @!P5 LEA R6, P2, R10.reuse, R6, 0x1 ;  /* 0x000000060a06d211 */ /* 0x044fe200078408ff */
[----:B------:R-:W-:Y:S01]  /*1390*/  @!P6 IMAD.WIDE.U32 R8, R21, R8, R12 ;  /* 0x000000081508e225 */ /* 0x000fe200078e000c */
[----:B------:R-:W-:Y:S02]  /*13a0*/  MOV R47, RZ ;  /* 0x000000ff002f7202 */ /* 0x000fe40000000f00 */
[----:B------:R-:W-:-:S02]  /*13b0*/  @!P5 LEA.HI.X R7, R10, R7, R11, 0x1, P2 ;  /* 0x000000070a07d211 */ /* 0x000fc400010f0c0b */
[----:B------:R-:W-:Y:S02]  /*13c0*/  @!P6 IADD3 R9, PT, PT, R9, R23, RZ ;  /* 0x000000170909e210 */ /* 0x000fe40007ffe0ff */
[C---:B------:R-:W-:Y:S01]  /*13d0*/  @!P6 LEA R4, P1, R8.reuse, R4, 0x1 ;  /* 0x000000040804e211 */ /* 0x040fe200078208ff */
[----:B------:R1:W2:Y:S01]  /*13e0*/  @!P5 LDG.E R47, desc[UR6][R6.64] ;  /* 0x00000006062fd981 */ /* 0x0002a2000c1e1900 */
[----:B------:R-:W-:Y:S02]  /*13f0*/  MOV R49, RZ ;  /* 0x000000ff00317202 */ /* 0x000fe40000000f00 */
[----:B------:R-:W-:-:S05]  /*1400*/  @!P6 LEA.HI.X R5, R8, R5, R9, 0x1, P1 ;  /* 0x000000050805e211 */ /* 0x000fca00008f0c09 */
[----:B------:R3:W2:Y:S01]  /*1410*/  @!P6 LDG.E R49, desc[UR6][R4.64] ;  /* 0x000000060431e981 */ /* 0x0006a2000c1e1900 */
[C---:B------:R-:W-:Y:S02]  /*1420*/  PRMT R8, R20.reuse, 0x7632, R8 ;  /* 0x0000763214087816 */ /* 0x040fe40000000008 */
[----:B0-----:R-:W-:Y:S02]  /*1430*/  SHF.L.U32 R2, R20, 0x10, RZ ;  /* 0x0000001014027819 */ /* 0x001fe400000006ff */
[----:B------:R-:W-:-:S05]  /*1440*/  SHF.L.U32 R3, R8, 0x10, RZ ;  /* 0x0000001008037819 */ /* 0x000fca00000006ff */
[----:B------:R-:W-:Y:S01]  /*1450*/  FMUL.FTZ R11, R3, R3 ;  /* 0x00000003030b7220 */ /* 0x000fe20000410000 */
[----:B-1----:R-:W-:-:S03]  /*1460*/  FADD.FTZ R7, R2, R3 ;  /* 0x0000000302077221 */ /* 0x002fc60000010000 */
[----:B------:R-:W-:Y:S01]  /*1470*/  FFMA.FTZ R11, R2, R2, R11 ;  /* 0x00000002020b7223 */ /* 0x000fe2000001000b */
[----:B------:R-:W-:-:S03]  /*1480*/  FADD.FTZ R10, RZ, R7 ;  /* 0x00000007ff0a7221 */ /* 0x000fc60000010000 */
[----:B------:R-:W-:Y:S01]  /*1490*/  FADD.FTZ R11, RZ, R11 ;  /* 0x0000000bff0b7221 */ /* 0x000fe20000010000 */
[C---:B---3--:R-:W-:Y:S02]  /*14a0*/  PRMT R35, R34.reuse, 0x7632, R35 ;  /* 0x0000763222237816 */ /* 0x048fe40000000023 */
[----:B------:R-:W-:Y:S02]  /*14b0*/  SHF.L.U32 R34, R34, 0x10, RZ ;  /* 0x0000001022227819 */ /* 0x000fe400000006ff */
[----:B------:R-:W-:Y:S02]  /*14c0*/  SHF.L.U32 R35, R35, 0x10, RZ ;  /* 0x0000001023237819 */ /* 0x000fe400000006ff */
[C---:B------:R-:W-:Y:S02]  /*14d0*/  PRMT R37, R36.reuse, 0x7632, R37 ;  /* 0x0000763224257816 */ /* 0x040fe40000000025 */
[----:B------:R-:W-:Y:S02]  /*14e0*/  SHF.L.U32 R36, R36, 0x10, RZ ;  /* 0x0000001024247819 */ /* 0x000fe400000006ff */
[----:B------:R-:W-:-:S02]  /*14f0*/  SHF.L.U32 R37, R37, 0x10, RZ ;  /* 0x0000001025257819 */ /* 0x000fc400000006ff */
[C---:B------:R-:W-:Y:S02]  /*1500*/  PRMT R8, R19.reuse, 0x7632, R8 ;  /* 0x0000763213087816 */ /* 0x040fe40000000008 */
[----:B------:R-:W-:Y:S02]  /*1510*/  SHF.L.U32 R4, R19, 0x10, RZ ;  /* 0x0000001013047819 */ /* 0x000fe400000006ff */
[----:B------:R-:W-:Y:S02]  /*1520*/  SHF.L.U32 R7, R8, 0x10, RZ ;  /* 0x0000001008077819 */ /* 0x000fe400000006ff */
[----:B----4-:R-:W-:-:S04]  /*1530*/  PRMT R9, R18, 0x7632, R9 ;  /* 0x0000763212097816 */ /* 0x010fc80000000009 */
[----:B------:R-:W-:Y:S02]  /*1540*/  SHF.L.U32 R5, R9, 0x10, RZ ;  /* 0x0000001009057819 */ /* 0x000fe400000006ff */
[----:B------:R-:W-:-:S03]  /*1550*/  SHF.L.U32 R6, R18, 0x10, RZ ;  /* 0x0000001012067819 */ /* 0x000fc600000006ff */
[----:B------:R-:W-:Y:S01]  /*1560*/  FMUL.FTZ R19, R5, R5 ;  /* 0x0000000505137220 */ /* 0x000fe20000410000 */
[----:B------:R-:W-:Y:S01]  /*1570*/  PRMT R9, R17, 0x7632, R9 ;  /* 0x0000763211097816 */ /* 0x000fe20000000009 */
[C---:B------:R-:W-:Y:S02]  /*1580*/  FADD.FTZ R13, R6.reuse, R5 ;  /* 0x00000005060d7221 */ /* 0x040fe40000010000 */
[----:B------:R-:W-:Y:S01]  /*1590*/  FFMA.FTZ R12, R6, R6, R19 ;  /* 0x00000006060c7223 */ /* 0x000fe20000010013 */
[----:B------:R-:W-:Y:S01]  /*15a0*/  FMUL.FTZ R19, R7, R7 ;  /* 0x0000000707137220 */ /* 0x000fe20000410000 */
[----:B------:R-:W-:Y:S01]  /*15b0*/  SHF.L.U32 R8, R9, 0x10, RZ ;  /* 0x0000001009087819 */ /* 0x000fe200000006ff */
[----:B------:R-:W-:Y:S01]  /*15c0*/  FADD.FTZ R13, R10, R13 ;  /* 0x0000000d0a0d7221 */ /* 0x000fe20000010000 */
[----:B------:R-:W-:Y:S01]  /*15d0*/  FADD.FTZ R11, R11, R12 ;  /* 0x0000000c0b0b7221 */ /* 0x000fe20000010000 */
[----:B------:R-:W-:Y:S01]  /*15e0*/  FADD.FTZ R12, R4, R7 ;  /* 0x00000007040c7221 */ /* 0x000fe20000010000 */
[----:B------:R-:W-:-:S02]  /*15f0*/  SHF.L.U32 R9, R17, 0x10, RZ ;  /* 0x0000001011097819 */ /* 0x000fc400000006ff */
[----:B------:R-:W-:Y:S01]  /*1600*/  PRMT R10, R16, 0x7632, R10 ;  /* 0x00007632100a7816 */ /* 0x000fe2000000000a */
[----:B------:R-:W-:Y:S01]  /*1610*/  FFMA.FTZ R18, R4, R4, R19 ;  /* 0x0000000404127223 */ /* 0x000fe20000010013 */
[----:B------:R-:W-:Y:S01]  /*1620*/  FADD.FTZ R12, R13, R12 ;  /* 0x0000000c0d0c7221 */ /* 0x000fe20000010000 */
[----:B------:R-:W-:Y:S01]  /*1630*/  FMUL.FTZ R20, R8, R8 ;  /* 0x0000000808147220 */ /* 0x000fe20000410000 */
[----:B------:R-:W-:Y:S01]  /*1640*/  SHF.L.U32 R10, R10, 0x10, RZ ;  /* 0x000000100a0a7819 */ /* 0x000fe200000006ff */
[----:B------:R-:W-:Y:S01]  /*1650*/  FADD.FTZ R13, R9, R8 ;  /* 0x00000008090d7221 */ /* 0x000fe20000010000 */
[----:B------:R-:W-:Y:S01]  /*1660*/  FADD.FTZ R18, R11, R18 ;  /* 0x000000120b127221 */ /* 0x000fe20000010000 */
[----:B------:R-:W-:Y:S01]  /*1670*/  SHF.L.U32 R11, R16, 0x10, RZ ;  /* 0x00000010100b7819 */ /* 0x000fe200000006ff */
[----:B------:R-:W-:Y:S01]  /*1680*/  FFMA.FTZ R17, R9, R9, R20 ;  /* 0x0000000909117223 */ /* 0x000fe20000010014 */
[--C-:B------:R-:W-:Y:S01]  /*1690*/  FADD.FTZ R16, R12, R13.reuse ;  /* 0x0000000d0c107221 */ /* 0x100fe20000010000 */
[----:B------:R-:W-:Y:S01]  /*16a0*/  FMUL.FTZ R12, R10, R10 ;  /* 0x0000000a0a0c7220 */ /* 0x000fe20000410000 */
[----:B------:R-:W-:Y:S01]  /*16b0*/  PRMT R13, R15, 0x7632, R13 ;  /* 0x000076320f0d7816 */ /* 0x000fe2000000000d */
[----:B------:R-:W-:-:S02]  /*16c0*/  FADD.FTZ R17, R18, R17 ;  /* 0x0000001112117221 */ /* 0x000fc40000010000 */
[C---:B------:R-:W-:Y:S01]  /*16d0*/  FFMA.FTZ R18, R11.reuse, R11, R12 ;  /* 0x0000000b0b127223 */ /* 0x040fe2000001000c */
[----:B------:R-:W-:Y:S01]  /*16e0*/  FADD.FTZ R19, R11, R10 ;  /* 0x0000000a0b137221 */ /* 0x000fe20000010000 */
[----:B------:R-:W-:Y:S02]  /*16f0*/  SHF.L.U32 R12, R15, 0x10, RZ ;  /* 0x000000100f0c7819 */ /* 0x000fe400000006ff */
[----:B------:R-:W-:Y:S02]  /*1700*/  SHF.L.U32 R13, R13, 0x10, RZ ;  /* 0x000000100d0d7819 */ /* 0x000fe400000006ff */
[----:B------:R-:W-:Y:S01]  /*1710*/  PRMT R15, R14, 0x7632, R15 ;  /* 0x000076320e0f7816 */ /* 0x000fe2000000000f */
[----:B------:R-:W-:Y:S01]  /*1720*/  FADD.FTZ R16, R16, R19 ;  /* 0x0000001310107221 */ /* 0x000fe20000010000 */
[----:B------:R-:W-:Y:S01]  /*1730*/  SHF.L.U32 R14, R14, 0x10, RZ ;  /* 0x000000100e0e7819 */ /* 0x000fe200000006ff */
[----:B------:R-:W-:Y:S01]  /*1740*/  FADD.FTZ R19, R12, R13 ;  /* 0x0000000d0c137221 */ /* 0x000fe20000010000 */
[----:B------:R-:W-:Y:S01]  /*1750*/  SHF.L.U32 R15, R15, 0x10, RZ ;  /* 0x000000100f0f7819 */ /* 0x000fe200000006ff */
[----:B------:R-:W-:-:S02]  /*1760*/  FMUL.FTZ R21, R13, R13 ;  /* 0x0000000d0d157220 */ /* 0x000fc40000410000 */
[----:B------:R-:W-:Y:S01]  /*1770*/  FADD.FTZ R16, R16, R19 ;  /* 0x0000001310107221 */ /* 0x000fe20000010000 */
[----:B-----5:R-:W-:Y:S01]  /*1780*/  PRMT R33, R32, 0x7632, R33 ;  /* 0x0000763220217816 */ /* 0x020fe20000000021 */
[----:B------:R-:W-:Y:S01]  /*1790*/  FADD.FTZ R19, R14, R15 ;  /* 0x0000000f0e137221 */ /* 0x000fe20000010000 */
[----:B------:R-:W-:Y:S02]  /*17a0*/  SHF.L.U32 R32, R32, 0x10, RZ ;  /* 0x0000001020207819 */ /* 0x000fe400000006ff */
        /* <DEDUP_REMOVED lines=9> */
[----:B------:R-:W-:Y:S02]  /*1840*/  FMUL.FTZ R19, R33, R33 ;  /* 0x0000002121137220 */ /* 0x000fe40000410000 */
[----:B------:R-:W-:Y:S01]  /*1850*/  FADD.FTZ R17, R17, R18 ;  /* 0x0000001211117221 */ /* 0x000fe20000010000 */
[----:B------:R-:W-:Y:S01]  /*1860*/  FMUL.FTZ R21, R35, R35 ;  /* 0x0000002323157220 */ /* 0x000fe20000410000 */
[----:B------:R-:W-:Y:S01]  /*1870*/  FFMA.FTZ R18, R32, R32, R19 ;  /* 0x0000002020127223 */ /* 0x000fe20000010013 */
[----:B------:R-:W-:Y:S01]  /*1880*/  PRMT R38, R39, 0x7632, R38 ;  /* 0x0000763227267816 */ /* 0x000fe20000000026 */
[C---:B------:R-:W-:Y:S02]  /*1890*/  FADD.FTZ R19, R34.reuse, R35 ;  /* 0x0000002322137221 */ /* 0x040fe40000010000 */
        /* <DEDUP_REMOVED lines=21> */
[C---:B------:R-:W-:Y:S02]  /*19f0*/  PRMT R43, R42.reuse, 0x7632, R43 ;  /* 0x000076322a2b7816 */ /* 0x040fe4000000002b */
[----:B------:R-:W-:Y:S02]  /*1a00*/  SHF.L.U32 R42, R42, 0x10, RZ ;  /* 0x000000102a2a7819 */ /* 0x000fe400000006ff */
[----:B------:R-:W-:Y:S01]  /*1a10*/  SHF.L.U32 R43, R43, 0x10, RZ ;  /* 0x000000102b2b7819 */ /* 0x000fe200000006ff */
[----:B------:R-:W-:Y:S01]  /*1a20*/  FFMA.FTZ R18, R41, R41, R18 ;  /* 0x0000002929127223 */ /* 0x000fe20000010012 */
[----:B------:R-:W-:-:S03]  /*1a30*/  FADD.FTZ R16, R16, R19 ;  /* 0x0000001310107221 */ /* 0x000fc60000010000 */
[----:B------:R-:W-:Y:S01]  /*1a40*/  FMUL.FTZ R21, R43, R43 ;  /* 0x0000002b2b157220 */ /* 0x000fe20000410000 */
[----:B------:R-:W-:Y:S01]  /*1a50*/  PRMT R44, R45, 0x7632, R44 ;  /* 0x000076322d2c7816 */ /* 0x000fe2000000002c */
[----:B------:R-:W-:-:S03]  /*1a60*/  FADD.FTZ R19, R42, R43 ;  /* 0x0000002b2a137221 */ /* 0x000fc60000010000 */
[----:B------:R-:W-:Y:S01]  /*1a70*/  SHF.L.U32 R44, R44, 0x10, RZ ;  /* 0x000000102c2c7819 */ /* 0x000fe200000006ff */
[----:B------:R-:W-:Y:S01]  /*1a80*/  FADD.FTZ R17, R17, R18 ;  /* 0x0000001211117221 */ /* 0x000fe20000010000 */
[----:B------:R-:W-:Y:S02]  /*1a90*/  SHF.L.U32 R45, R45, 0x10, RZ ;  /* 0x000000102d2d7819 */ /* 0x000fe400000006ff */
[----:B--2---:R-:W-:Y:S01]  /*1aa0*/  PRMT R46, R47, 0x7632, R46 ;  /* 0x000076322f2e7816 */ /* 0x004fe2000000002e */
[----:B------:R-:W-:Y:S01]  /*1ab0*/  FFMA.FTZ R18, R42, R42, R21 ;  /* 0x0000002a2a127223 */ /* 0x000fe20000010015 */
[----:B------:R-:W-:Y:S02]  /*1ac0*/  FMUL.FTZ R20, R44, R44 ;  /* 0x0000002c2c147220 */ /* 0x000fe40000410000 */
[----:B------:R-:W-:Y:S01]  /*1ad0*/  SHF.L.U32 R46, R46, 0x10, RZ ;  /* 0x000000102e2e7819 */ /* 0x000fe200000006ff */
[----:B------:R-:W-:Y:S01]  /*1ae0*/  FADD.FTZ R16, R16, R19 ;  /* 0x0000001310107221 */ /* 0x000fe20000010000 */
        /* <DEDUP_REMOVED lines=57> */
.L_x_2231:
[----:B------:R-:W-:Y:S05]  /*1e80*/  BSYNC.RECONVERGENT B0 ;  /* 0x0000000000007941 */ /* 0x000fea0003800200 */
.L_x_2230:
        /* <DEDUP_REMOVED lines=56> */
.L_x_2233:
[----:B------:R-:W-:Y:S05]  /*2210*/  BSYNC.RECONVERGENT B0 ;  /* 0x0000000000007941 */ /* 0x000fea0003800200 */
.L_x_2232:
        /* <DEDUP_REMOVED lines=27> */
.L_x_2236:
[----:B------:R-:W2:Y:S04]  /*23d0*/  LDG.E.STRONG.GPU R18, desc[UR6][R16.64] ;  /* 0x0000000610127981 */ /* 0x000ea8000c1ef900 */
[----:B--2---:R-:W-:Y:S01]  /*23e0*/  CCTL.IVALL ;  /* 0x00000000ff00798f */ /* 0x004fe20002000000 */
[----:B------:R-:W-:Y:S05]  /*23f0*/  YIELD ;  /* 0x0000000000007946 */ /* 0x000fea0003800000 */
[----:B------:R-:W-:-:S13]  /*2400*/  ISETP.NE.AND P1, PT, R18, R25, PT ;  /* 0x000000191200720c */ /* 0x000fda0003f25270 */
[----:B------:R-:W-:Y:S05]  /*2410*/  @P1 BRA `(.L_x_2236) ;  /* 0xfffffffc00ec1947 */ /* 0x000fea000383ffff */
.L_x_2235:
        /* <DEDUP_REMOVED lines=16> */
.L_x_2238:
        /* <DEDUP_REMOVED lines=62> */
.L_x_2237:
        /* <DEDUP_REMOVED lines=38> */
.L_x_2239:
        /* <DEDUP_REMOVED lines=19> */
.L_x_2240:
        /* <DEDUP_REMOVED lines=9> */
.L_x_2241:
[----:B------:R-:W-:Y:S05]  /*2d20*/  BSYNC.RECONVERGENT B0 ;  /* 0x0000000000007941 */ /* 0x000fea0003800200 */
.L_x_2234:
[----:B------:R-:W4:Y:S01]  /*2d30*/  S2UR UR5, SR_CgaCtaId ;  /* 0x00000000000579c3 */ /* 0x000f220000008800 */
[----:B------:R-:W5:Y:S01]  /*2d40*/  LDCU UR8, c[0x0][0x414] ;  /* 0x00008280ff0877ac */ /* 0x000f620008000800 */
[----:B------:R-:W-:Y:S01]  /*2d50*/  LOP3.LUT R27, R63, 0xffff, RZ, 0xc0, !PT ;  /* 0x0000ffff3f1b7812 */ /* 0x000fe200078ec0ff */
[----:B------:R-:W-:-:S03]  /*2d60*/  UMOV UR4, 0x400 ;  /* 0x0000040000047882 */ /* 0x000fc60000000000 */
[----:B------:R-:W-:Y:S02]  /*2d70*/  IADD3 R27, PT, PT, R72, R27, RZ ;  /* 0x0000001b481b7210 */ /* 0x000fe40007ffe0ff */
[----:B---3--:R-:W1:Y:S08]  /*2d80*/  @P0 LDC.64 R16, c[0x0][0x388] ;  /* 0x0000e200ff100b82 */ /* 0x008e700000000a00 */
[----:B--2---:R-:W2:Y:S01]  /*2d90*/  LDC.64 R22, c[0x0][0x398] ;  /* 0x0000e600ff167b82 */ /* 0x004ea20000000a00 */
[----:B----4-:R-:W-:-:S07]  /*2da0*/  ULEA UR4, UR5, UR4, 0x18 ;  /* 0x0000000405047291 */ /* 0x010fce000f8ec0ff */
[----:B------:R-:W3:Y:S01]  /*2db0*/  LDC.64 R18, c[0x0][0x3a0] ;  /* 0x0000e800ff127b82 */ /* 0x000ee20000000a00 */
[----:B------:R-:W4:Y:S01]  /*2dc0*/  LDCU UR5, c[0x0][0x404] ;  /* 0x00008080ff0577ac */ /* 0x000f220008000800 */
[----:B-1----:R-:W-:-:S04]  /*2dd0*/  @P0 IMAD.WIDE R24, R61, 0x8, R16 ;  /* 0x000000083d180825 */ /* 0x002fc800078e0210 */
[----:B-----5:R-:W-:Y:S01]  /*2de0*/  @P0 FMUL.FTZ R16, R20, UR8 ;  /* 0x0000000814100c20 */ /* 0x020fe20008410000 */
[----:B------:R-:W-:Y:S01]  /*2df0*/  @P0 FMUL.FTZ R17, R21, UR8 ;  /* 0x0000000815110c20 */ /* 0x000fe20008410000 */
[----:B------:R0:W-:Y:S04]  /*2e00*/  @!P2 STS.64 [UR4+0xc8], R20 ;  /* 0x0000c814ff00a988 */ /* 0x0001e80008000a04 */
[----:B------:R1:W-:Y:S01]  /*2e10*/  @P0 STG.E.64 desc[UR6][R24.64], R16 ;  /* 0x0000001018000986 */ /* 0x0003e2000c101b06 */
[C---:B--2---:R-:W-:Y:S01]  /*2e20*/  IMAD.WIDE R22, R27.reuse, 0x2, R22 ;  /* 0x000000021b167825 */ /* 0x044fe200078e0216 */
[----:B------:R-:W-:Y:S03]  /*2e30*/  BAR.SYNC.DEFER_BLOCKING 0x0 ;  /* 0x0000000000007b1d */ /* 0x000fe60000010000 */
[----:B---3--:R-:W-:-:S03]  /*2e40*/  IMAD.WIDE R18, R27, 0x2, R18 ;  /* 0x000000021b127825 */ /* 0x008fc600078e0212 */
[----:B------:R-:W2:Y:S04]  /*2e50*/  LDG.E.U16 R27, desc[UR6][R22.64] ;  /* 0x00000006161b7981 */ /* 0x000ea8000c1e1500 */
[----:B------:R4:W3:Y:S04]  /*2e60*/  LDG.E.U16 R28, desc[UR6][R22.64+0x2] ;  /* 0x00000206161c7981 */ /* 0x0008e8000c1e1500 */
[----:B------:R-:W5:Y:S04]  /*2e70*/  LDG.E.U16 R30, desc[UR6][R18.64] ;  /* 0x00000006121e7981 */ /* 0x000f68000c1e1500 */
[----:B------:R-:W5:Y:S01]  /*2e80*/  LDG.E.U16 R29, desc[UR6][R18.64+0x2] ;  /* 0x00000206121d7981 */ /* 0x000f62000c1e1500 */
[----:B0-----:R-:W-:-:S02]  /*2e90*/  HFMA2 R21, -RZ, RZ, 1.875, 0 ;  /* 0x3f800000ff157431 */ /* 0x001fc400000001ff */
[----:B----4-:R-:W-:Y:S01]  /*2ea0*/  IMAD R22, R58, UR5, R71 ;  /* 0x000000053a167c24 */ /* 0x010fe2000f8e0247 */
[----:B------:R-:W-:Y:S01]  /*2eb0*/  BSSY.RECONVERGENT B0, `(.L_x_2242) ;  /* 0x00003aa000007945 */ /* 0x000fe20003800200 */
[----:B------:R-:W0:Y:S01]  /*2ec0*/  LDS.64 R16, [UR4+0xc8] ;  /* 0x0000c804ff107984 */ /* 0x000e220008000a00 */
[----:B------:R-:W4:Y:S02]  /*2ed0*/  LDCU.U8 UR4, c[0x0][0x3fc] ;  /* 0x00007f80ff0477ac */ /* 0x000f240008000000 */
[C---:B------:R-:W-:Y:S02]  /*2ee0*/  IADD3 R23, PT, PT, R22.reuse, 0xf0, RZ ;  /* 0x000000f016177810 */ /* 0x040fe40007ffe0ff */
[----:B-1----:R-:W-:Y:S02]  /*2ef0*/  IADD3 R24, PT, PT, R22, 0x80, RZ ;  /* 0x0000008016187810 */ /* 0x002fe40007ffe0ff */
[----:B------:R-:W-:Y:S01]  /*2f00*/  SHF.R.S32.HI R25, RZ, 0x1f, R23 ;  /* 0x0000001fff197819 */ /* 0x000fe20000011417 */
[----:B----4-:R-:W-:Y:S01]  /*2f10*/  UISETP.NE.AND UP0, UPT, UR4, URZ, UPT ;  /* 0x000000ff0400728c */ /* 0x010fe2000bf05270 */
[----:B0-----:R-:W-:-:S04]  /*2f20*/  FMUL.FTZ R20, R16, UR8 ;  /* 0x0000000810147c20 */ /* 0x001fc80008410000 */
[----:B------:R-:W-:-:S04]  /*2f30*/  FMUL.FTZ R26, R20, R20 ;  /* 0x00000014141a7220 */ /* 0x000fc80000410000 */
[----:B------:R-:W-:-:S05]  /*2f40*/  FFMA.FTZ R26, R17, UR8, -R26 ;  /* 0x00000008111a7c23 */ /* 0x000fca000801081a */
[----:B------:R-:W-:-:S13]  /*2f50*/  FSETP.GTU.FTZ.AND P1, PT, R26, RZ, PT ;  /* 0x000000ff1a00720b */ /* 0x000fda0003f3c000 */
[----:B------:R-:W0:Y:S02]  /*2f60*/  @P1 LDC R17, c[0x0][0x3a8] ;  /* 0x0000ea00ff111b82 */ /* 0x000e240000000800 */
[----:B0-----:R-:W-:Y:S01]  /*2f70*/  @P1 FADD.FTZ R16, R26, R17 ;  /* 0x000000111a101221 */ /* 0x001fe20000010000 */
[----:B------:R-:W-:-:S03]  /*2f80*/  SHF.R.S32.HI R26, RZ, 0x1f, R24 ;  /* 0x0000001fff1a7819 */ /* 0x000fc60000011418 */
[----:B------:R0:W1:Y:S01]  /*2f90*/  @P1 MUFU.RSQ R21, R16 ;  /* 0x0000001000151308 */ /* 0x0000620000001400 */
[----:B--2---:R-:W-:Y:S02]  /*2fa0*/  SHF.L.U32 R27, R27, 0x10, RZ ;  /* 0x000000101b1b7819 */ /* 0x004fe400000006ff */
[----:B---3--:R-:W-:Y:S02]  /*2fb0*/  SHF.L.U32 R28, R28, 0x10, RZ ;  /* 0x000000101c1c7819 */ /* 0x008fe400000006ff */
[----:B-----5:R-:W-:Y:S02]  /*2fc0*/  SHF.L.U32 R30, R30, 0x10, RZ ;  /* 0x000000101e1e7819 */ /* 0x020fe400000006ff */
[----:B------:R-:W-:Y:S01]  /*2fd0*/  SHF.L.U32 R29, R29, 0x10, RZ ;  /* 0x000000101d1d7819 */ /* 0x000fe200000006ff */
[----:B01----:R-:W-:Y:S06]  /*2fe0*/  BRA.U UP0, `(.L_x_2243) ;  /* 0x0000001500f07547 */ /* 0x003fec000b800000 */
[----:B------:R-:W0:Y:S01]  /*2ff0*/  LDCU.64 UR8, c[0x0][0x3e8] ;  /* 0x00007d00ff0877ac */ /* 0x000e220008000a00 */
[----:B------:R-:W-:Y:S01]  /*3000*/  SHF.R.S32.HI R16, RZ, 0x1f, R22 ;  /* 0x0000001fff107819 */ /* 0x000fe20000011416 */
[----:B------:R-:W-:Y:S01]  /*3010*/  BSSY.RECONVERGENT B1, `(.L_x_2244) ;  /* 0x000001c000017945 */ /* 0x000fe20003800200 */
[----:B0-----:R-:W-:Y:S02]  /*3020*/  ISETP.GE.U32.AND P2, PT, R22, UR8, PT ;  /* 0x0000000816007c0c */ /* 0x001fe4000bf46070 */
        /* <DEDUP_REMOVED lines=11> */
[----:B------:R-:W1:Y:S03]  /*30e0*/  LDCU.64 UR4, c[0x0][0x380] ;  /* 0x00007000ff0477ac */ /* 0x000e660008000a00 */
[----:B------:R-:W-:-:S04]  /*30f0*/  FMUL.FTZ R2, R2, R21 ;  /* 0x0000001502027220 */ /* 0x000fc80000410000 */
[----:B------:R-:W-:Y:S01]  /*3100*/  FFMA.FTZ R2, R27, R2, R30 ;  /* 0x000000021b027223 */ /* 0x000fe2000001001e */
[----:B0-----:R-:W-:Y:S01]  /*3110*/  IMAD R19, R16, UR10, RZ ;  /* 0x0000000a10137c24 */ /* 0x001fe2000f8e02ff */
[----:B------:R-:W-:-:S03]  /*3120*/  MOV R16, R74 ;  /* 0x0000004a00107202 */ /* 0x000fc60000000f00 */
[C---:B------:R-:W-:Y:S02]  /*3130*/  IMAD R19, R22.reuse, UR11, R19 ;  /* 0x0000000b16137c24 */ /* 0x040fe4000f8e0213 */
[----:B------:R-:W-:-:S05]  /*3140*/  IMAD.WIDE.U32 R16, R22, UR10, R16 ;  /* 0x0000000a16107c25 */ /* 0x000fca000f8e0010 */
[----:B------:R-:W-:Y:S02]  /*3150*/  IADD3 R19, PT, PT, R17, R19, RZ ;  /* 0x0000001311137210 */ /* 0x000fe40007ffe0ff */
[----:B-1----:R-:W-:-:S04]  /*3160*/  LEA R18, P2, R16, UR4, 0x1 ;  /* 0x0000000410127c11 */ /* 0x002fc8000f8408ff */
[----:B------:R-:W-:Y:S01]  /*3170*/  LEA.HI.X R19, R16, UR5, R19, 0x1, P2 ;  /* 0x0000000510137c11 */ /* 0x000fe200090f0c13 */
[----:B------:R-:W-:-:S04]  /*3180*/  FADD.FTZ R16, R3, -R20 ;  /* 0x8000001403107221 */ /* 0x000fc80000010000 */
[----:B------:R-:W-:-:S04]  /*3190*/  FMUL.FTZ R16, R16, R21 ;  /* 0x0000001510107220 */ /* 0x000fc80000410000 */
[----:B------:R-:W-:-:S05]  /*31a0*/  FFMA.FTZ R3, R28, R16, R29 ;  /* 0x000000101c037223 */ /* 0x000fca000001001d */
[----:B------:R-:W-:-:S05]  /*31b0*/  F2FP.BF16.F32.PACK_AB R3, R3, R2 ;  /* 0x000000020303723e */ /* 0x000fca00000010ff */
[----:B------:R0:W-:Y:S02]  /*31c0*/  STG.E desc[UR6][R18.64], R3 ;  /* 0x0000000312007986 */ /* 0x0001e4000c101906 */
.L_x_2245:
[----:B------:R-:W-:Y:S05]  /*31d0*/  BSYNC.RECONVERGENT B1 ;  /* 0x0000000000017941 */ /* 0x000fea0003800200 */
.L_x_2244:
[----:B------:R-:W-:Y:S01]  /*31e0*/  BSSY.RECONVERGENT B1, `(.L_x_2246) ;  /* 0x0000016000017945 */ /* 0x000fe20003800200 */
[C---:B0-----:R-:W-:Y:S02]  /*31f0*/  IADD3 R18, PT, PT, R22.reuse, 0x40, RZ ;  /* 0x0000004016127810 */ /* 0x041fe40007ffe0ff */
[----:B------:R-:W-:Y:S01]  /*3200*/  IADD3 R19, PT, PT, R22, 0x60, RZ ;  /* 0x0000006016137810 */ /* 0x000fe20007ffe0ff */
[----:B------:R-:W-:Y:S06]  /*3210*/  @P3 BRA `(.L_x_2247) ;  /* 0x0000000000483947 */ /* 0x000fec0003800000 */
[----:B------:R-:W0:Y:S01]  /*3220*/  LDCU.64 UR4, c[0x0][0x3e0] ;  /* 0x00007c00ff0477ac */ /* 0x000e220008000a00 */
[----:B------:R-:W-:Y:S01]  /*3230*/  MOV R2, R74 ;  /* 0x0000004a00027202 */ /* 0x000fe20000000f00 */
[----:B------:R-:W-:Y:S01]  /*3240*/  FADD.FTZ R6, R6, -R20 ;  /* 0x8000001406067221 */ /* 0x000fe20000010000 */
[----:B------:R-:W-:Y:S01]  /*3250*/  MOV R3, R77 ;  /* 0x0000004d00037202 */ /* 0x000fe20000000f00 */
[----:B------:R-:W1:Y:S02]  /*3260*/  LDCU.64 UR10, c[0x0][0x380] ;  /* 0x00007000ff0a77ac */ /* 0x000e640008000a00 */
[----:B------:R-:W-:Y:S01]  /*3270*/  FMUL.FTZ R6, R6, R21 ;  /* 0x0000001506067220 */ /* 0x000fe20000410000 */
[----:B0-----:R-:W-:Y:S02]  /*3280*/  IMAD R17, R55, UR4, RZ ;  /* 0x0000000437117c24 */ /* 0x001fe4000f8e02ff */
[----:B------:R-:W-:-:S04]  /*3290*/  IMAD.WIDE.U32 R2, R70, UR4, R2 ;  /* 0x0000000446027c25 */ /* 0x000fc8000f8e0002 */
[----:B------:R-:W-:Y:S01]  /*32a0*/  IMAD R17, R70, UR5, R17 ;  /* 0x0000000546117c24 */ /* 0x000fe2000f8e0211 */
[----:B-1----:R-:W-:-:S04]  /*32b0*/  LEA R16, P2, R2, UR10, 0x1 ;  /* 0x0000000a02107c11 */ /* 0x002fc8000f8408ff */
[----:B------:R-:W-:Y:S01]  /*32c0*/  IADD3 R17, PT, PT, R3, R17, RZ ;  /* 0x0000001103117210 */ /* 0x000fe20007ffe0ff */
[----:B------:R-:W-:-:S03]  /*32d0*/  FFMA.FTZ R3, R27, R6, R30 ;  /* 0x000000061b037223 */ /* 0x000fc6000001001e */
[----:B------:R-:W-:Y:S01]  /*32e0*/  LEA.HI.X R17, R2, UR11, R17, 0x1, P2 ;  /* 0x0000000b02117c11 */ /* 0x000fe200090f0c11 */
[----:B------:R-:W-:-:S04]  /*32f0*/  FADD.FTZ R2, R5, -R20 ;  /* 0x8000001405027221 */ /* 0x000fc80000010000 */
[----:B------:R-:W-:-:S04]  /*3300*/  FMUL.FTZ R2, R2, R21 ;  /* 0x0000001502027220 */ /* 0x000fc80000410000 */
[----:B------:R-:W-:-:S05]  /*3310*/  FFMA.FTZ R2, R28, R2, R29 ;  /* 0x000000021c027223 */ /* 0x000fca000001001d */
[----:B------:R-:W-:-:S05]  /*3320*/  F2FP.BF16.F32.PACK_AB R3, R2, R3 ;  /* 0x000000030203723e */ /* 0x000fca00000010ff */
[----:B------:R0:W-:Y:S02]  /*3330*/  STG.E desc[UR6][R16.64], R3 ;  /* 0x0000000310007986 */ /* 0x0001e4000c101906 */
.L_x_2247:
[----:B------:R-:W-:Y:S05]  /*3340*/  BSYNC.RECONVERGENT B1 ;  /* 0x0000000000017941 */ /* 0x000fea0003800200 */
.L_x_2246:
[----:B------:R-:W-:Y:S04]  /*3350*/  BSSY.RECONVERGENT B1, `(.L_x_2248) ;  /* 0x0000014000017945 */ /* 0x000fe80003800200 */
[----:B------:R-:W-:Y:S05]  /*3360*/  @P4 BRA `(.L_x_2249) ;  /* 0x0000000000484947 */ /* 0x000fea0003800000 */
[----:B------:R-:W1:Y:S01]  /*3370*/  LDCU.64 UR4, c[0x0][0x3e0] ;  /* 0x00007c00ff0477ac */ /* 0x000e620008000a00 */
[----:B------:R-:W-:Y:S01]  /*3380*/  MOV R2, R74 ;  /* 0x0000004a00027202 */ /* 0x000fe20000000f00 */
[--C-:B------:R-:W-:Y:S01]  /*3390*/  FADD.FTZ R4, R4, -R20.reuse ;  /* 0x8000001404047221 */ /* 0x100fe20000010000 */
[----:B0-----:R-:W-:Y:S01]  /*33a0*/  MOV R3, R77 ;  /* 0x0000004d00037202 */ /* 0x001fe20000000f00 */
        /* <DEDUP_REMOVED lines=14> */
.L_x_2249:
[----:B------:R-:W-:Y:S05]  /*3490*/  BSYNC.RECONVERGENT B1 ;  /* 0x0000000000017941 */ /* 0x000fea0003800200 */
.L_x_2248:
[----:B------:R-:W-:Y:S04]  /*34a0*/  BSSY.RECONVERGENT B1, `(.L_x_2250) ;  /* 0x0000014000017945 */ /* 0x000fe80003800200 */
[----:B------:R-:W-:Y:S05]  /*34b0*/  @P1 BRA `(.L_x_2251) ;  /* 0x0000000000481947 */ /* 0x000fea0003800000 */
[----:B------:R-:W2:Y:S01]  /*34c0*/  LDCU.64 UR4, c[0x0][0x3e0] ;  /* 0x00007c00ff0477ac */ /* 0x000ea20008000a00 */
[----:B------:R-:W-:Y:S01]  /*34d0*/  MOV R2, R74 ;  /* 0x0000004a00027202 */ /* 0x000fe20000000f00 */
[--C-:B-1----:R-:W-:Y:S01]  /*34e0*/  FADD.FTZ R4, R9, -R20.reuse ;  /* 0x8000001409047221 */ /* 0x102fe20000010000 */
[----:B0-----:R-:W-:Y:S01]  /*34f0*/  MOV R3, R77 ;  /* 0x0000004d00037202 */ /* 0x001fe20000000f00 */
        /* <DEDUP_REMOVED lines=14> */
.L_x_2251:
[----:B------:R-:W-:Y:S05]  /*35e0*/  BSYNC.RECONVERGENT B1 ;  /* 0x0000000000017941 */ /* 0x000fea0003800200 */
.L_x_2250:
[----:B------:R-:W-:Y:S01]  /*35f0*/  ISETP.GE.U32.AND P5, PT, R18, UR8, PT ;  /* 0x0000000812007c0c */ /* 0x000fe2000bfa6070 */
[----:B------:R-:W-:Y:S01]  /*3600*/  BSSY.RECONVERGENT B1, `(.L_x_2252) ;  /* 0x0000025000017945 */ /* 0x000fe20003800200 */
[----:B-12---:R-:W-:Y:S02]  /*3610*/  SHF.R.S32.HI R5, RZ, 0x1f, R18 ;  /* 0x0000001fff057819 */ /* 0x006fe40000011412 */
        /* <DEDUP_REMOVED lines=13> */
[----:B------:R-:W-:Y:S02]  /*36f0*/  ISETP.GE.AND.EX P4, PT, R8, UR9, PT, P4 ;  /* 0x0000000908007c0c */ /* 0x000fe4000bf86340 */
[C---:B------:R-:W-:Y:S02]  /*3700*/  IADD3 R9, PT, PT, R22.reuse, 0xa0, RZ ;  /* 0x000000a016097810 */ /* 0x040fe40007ffe0ff */
[----:B0-----:R-:W-:Y:S01]  /*3710*/  IADD3 R16, PT, PT, R22, 0xd0, RZ ;  /* 0x000000d016107810 */ /* 0x001fe20007ffe0ff */
[----:B------:R-:W-:Y:S08]  /*3720*/  @P5 BRA `(.L_x_2253) ;  /* 0x0000000000485947 */ /* 0x000ff00003800000 */
        /* <DEDUP_REMOVED lines=18> */
.L_x_2253:
[----:B------:R-:W-:Y:S05]  /*3850*/  BSYNC.RECONVERGENT B1 ;  /* 0x0000000000017941 */ /* 0x000fea0003800200 */
.L_x_2252:
        /* <DEDUP_REMOVED lines=20> */
.L_x_2255:
[----:B------:R-:W-:Y:S05]  /*39a0*/  BSYNC.RECONVERGENT B1 ;  /* 0x0000000000017941 */ /* 0x000fea0003800200 */
.L_x_2254:
[----:B------:R-:W-:Y:S04]  /*39b0*/  BSSY.RECONVERGENT B1, `(.L_x_2256) ;  /* 0x0000014000017945 */ /* 0x000fe80003800200 */
[----:B------:R-:W-:Y:S05]  /*39c0*/  @P1 BRA `(.L_x_2257) ;  /* 0x0000000000481947 */ /* 0x000fea0003800000 */
        /* <DEDUP_REMOVED lines=8> */
[----:B------:R-:W-:Y:S01]  /*3a50*/  FFMA.FTZ R14, R27, R14, R30 ;  /* 0x0000000e1b0e7223 */ /* 0x000fe2000001001e */
[----:B--2---:R-:W-:Y:S02]  /*3a60*/  IMAD R10, R7, UR4, RZ ;  /* 0x00000004070a7c24 */ /* 0x004fe4000f8e02ff */
[----:B------:R-:W-:Y:S01]  /*3a70*/  FFMA.FTZ R7, R28, R4, R29 ;  /* 0x000000041c077223 */ /* 0x000fe2000001001d */
[----:B------:R-:W-:-:S04]  /*3a80*/  IMAD.WIDE.U32 R2, R19, UR4, R2 ;  /* 0x0000000413027c25 */ /* 0x000fc8000f8e0002 */
[----:B------:R-:W-:Y:S01]  /*3a90*/  IMAD R19, R19, UR5, R10 ;  /* 0x0000000513137c24 */ /* 0x000fe2000f8e020a */
[----:B0-----:R-:W-:-:S04]  /*3aa0*/  LEA R4, P1, R2, UR10, 0x1 ;  /* 0x0000000a02047c11 */ /* 0x001fc8000f8208ff */
[----:B------:R-:W-:Y:S02]  /*3ab0*/  IADD3 R19, PT, PT, R3, R19, RZ ;  /* 0x0000001303137210 */ /* 0x000fe40007ffe0ff */
[----:B------:R-:W-:Y:S02]  /*3ac0*/  F2FP.BF16.F32.PACK_AB R3, R7, R14 ;  /* 0x0000000e0703723e */ /* 0x000fe400000010ff */
[----:B------:R-:W-:-:S05]  /*3ad0*/  LEA.HI.X R5, R2, UR11, R19, 0x1, P1 ;  /* 0x0000000b02057c11 */ /* 0x000fca00088f0c13 */
[----:B------:R2:W-:Y:S02]  /*3ae0*/  STG.E desc[UR6][R4.64], R3 ;  /* 0x0000000304007986 */ /* 0x0005e4000c101906 */
.L_x_2257:
[----:B------:R-:W-:Y:S05]  /*3af0*/  BSYNC.RECONVERGENT B1 ;  /* 0x0000000000017941 */ /* 0x000fea0003800200 */
.L_x_2256:
        /* <DEDUP_REMOVED lines=20> */
.L_x_2259:
[----:B------:R-:W-:Y:S05]  /*3c40*/  BSYNC.RECONVERGENT B1 ;  /* 0x0000000000017941 */ /* 0x000fea0003800200 */
.L_x_2258:
[----:B------:R-:W-:Y:S04]  /*3c50*/  BSSY.RECONVERGENT B1, `(.L_x_2260) ;  /* 0x0000014000017945 */ /* 0x000fe80003800200 */
[----:B------:R-:W-:Y:S05]  /*3c60*/  @P3 BRA `(.L_x_2261) ;  /* 0x0000000000483947 */ /* 0x000fea0003800000 */
[----:B------:R-:W4:Y:S01]  /*3c70*/  LDCU.64 UR4, c[0x0][0x3e0] ;  /* 0x00007c00ff0477ac */ /* 0x000f220008000a00 */
[----:B------:R-:W-:Y:S01]  /*3c80*/  MOV R2, R74 ;  /* 0x0000004a00027202 */ /* 0x000fe20000000f00 */
[--C-:B------:R-:W-:Y:S01]  /*3c90*/  FADD.FTZ R34, R34, -R20.reuse ;  /* 0x8000001422227221 */ /* 0x100fe20000010000 */
[----:B0123--:R-:W-:Y:S01]  /*3ca0*/  MOV R3, R77 ;  /* 0x0000004d00037202 */ /* 0x00ffe20000000f00 */
        /* <DEDUP_REMOVED lines=14> */
.L_x_2261:
[----:B------:R-:W-:Y:S05]  /*3d90*/  BSYNC.RECONVERGENT B1 ;  /* 0x0000000000017941 */ /* 0x000fea0003800200 */
.L_x_2260:
        /* <DEDUP_REMOVED lines=20> */
.L_x_2263:
[----:B------:R-:W-:Y:S05]  /*3ee0*/  BSYNC.RECONVERGENT B1 ;  /* 0x0000000000017941 */ /* 0x000fea0003800200 */
.L_x_2262:
[----:B------:R-:W-:Y:S01]  /*3ef0*/  ISETP.GE.U32.AND P5, PT, R9, UR8, PT ;  /* 0x0000000809007c0c */ /* 0x000fe2000bfa6070 */
[----:B------:R-:W-:Y:S01]  /*3f00*/  BSSY.RECONVERGENT B1, `(.L_x_2264) ;  /* 0x0000023000017945 */ /* 0x000fe20003800200 */
[----:B01234-:R-:W-:Y:S02]  /*3f10*/  SHF.R.S32.HI R5, RZ, 0x1f, R9 ;  /* 0x0000001fff057819 */ /* 0x01ffe40000011409 */
        /* <DEDUP_REMOVED lines=23> */
[----:B0-----:R-:W-:Y:S02]  /*4090*/  IMAD R8, R5, UR4, RZ ;  /* 0x0000000405087c24 */ /* 0x001fe4000f8e02ff */
[----:B------:R-:W-:-:S04]  /*40a0*/  IMAD.WIDE.U32 R2, R9, UR4, R2 ;  /* 0x0000000409027c25 */ /* 0x000fc8000f8e0002 */
[----:B------:R-:W-:Y:S02]  /*40b0*/  IMAD R5, R9, UR5, R8 ;  /* 0x0000000509057c24 */ /* 0x000fe4000f8e0208 */
[----:B------:R-:W-:Y:S01]  /*40c0*/  FFMA.FTZ R8, R27, R4, R30 ;  /* 0x000000041b087223 */ /* 0x000fe2000001001e */
[----:B------:R-:W-:Y:S01]  /*40d0*/  FFMA.FTZ R9, R28, R38, R29 ;  /* 0x000000261c097223 */ /* 0x000fe2000001001d */
[C---:B-1----:R-:W-:Y:S02]  /*40e0*/  LEA R4, P5, R2.reuse, UR10, 0x1 ;  /* 0x0000000a02047c11 */ /* 0x042fe4000f8a08ff */
[----:B------:R-:W-:Y:S02]  /*40f0*/  IADD3 R5, PT, PT, R3, R5, RZ ;  /* 0x0000000503057210 */ /* 0x000fe40007ffe0ff */
[----:B------:R-:W-:Y:S02]  /*4100*/  F2FP.BF16.F32.PACK_AB R3, R9, R8 ;  /* 0x000000080903723e */ /* 0x000fe400000010ff */
[----:B------:R-:W-:-:S05]  /*4110*/  LEA.HI.X R5, R2, UR11, R5, 0x1, P5 ;  /* 0x0000000b02057c11 */ /* 0x000fca000a8f0c05 */
[----:B------:R0:W-:Y:S02]  /*4120*/  STG.E desc[UR6][R4.64], R3 ;  /* 0x0000000304007986 */ /* 0x0001e4000c101906 */
.L_x_2265:
[----:B------:R-:W-:Y:S05]  /*4130*/  BSYNC.RECONVERGENT B1 ;  /* 0x0000000000017941 */ /* 0x000fea0003800200 */
.L_x_2264:
        /* <DEDUP_REMOVED lines=9> */
[----:B------:R-:W-:-:S04]  /*41d0*/  FMUL.FTZ R40, R40, R21 ;  /* 0x0000001528287220 */ /* 0x000fc80000410000 */
[----:B------:R-:W-:Y:S01]  /*41e0*/  FFMA.FTZ R9, R28, R40, R29 ;  /* 0x000000281c097223 */ /* 0x000fe2000001001d */
[----:B-1----:R-:W-:Y:S02]  /*41f0*/  IMAD R8, R50, UR4, RZ ;  /* 0x0000000432087c24 */ /* 0x002fe4000f8e02ff */
        /* <DEDUP_REMOVED lines=8> */
.L_x_2267:
[----:B------:R-:W-:Y:S05]  /*4280*/  BSYNC.RECONVERGENT B1 ;  /* 0x0000000000017941 */ /* 0x000fea0003800200 */
.L_x_2266:
        /* <DEDUP_REMOVED lines=20> */
.L_x_2269:
[----:B------:R-:W-:Y:S05]  /*43d0*/  BSYNC.RECONVERGENT B1 ;  /* 0x0000000000017941 */ /* 0x000fea0003800200 */
.L_x_2268:
[----:B------:R-:W-:Y:S04]  /*43e0*/  BSSY.RECONVERGENT B1, `(.L_x_2270) ;  /* 0x0000014000017945 */ /* 0x000fe80003800200 */
[----:B------:R-:W-:Y:S05]  /*43f0*/  @P6 BRA `(.L_x_2271) ;  /* 0x0000000000486947 */ /* 0x000fea0003800000 */
[----:B------:R-:W3:Y:S01]  /*4400*/  LDCU.64 UR4, c[0x0][0x3e0] ;  /* 0x00007c00ff0477ac */ /* 0x000ee20008000a00 */
[----:B------:R-:W-:Y:S01]  /*4410*/  MOV R2, R74 ;  /* 0x0000004a00027202 */ /* 0x000fe20000000f00 */
[--C-:B012---:R-:W-:Y:S01]  /*4420*/  FADD.FTZ R4, R45, -R20.reuse ;  /* 0x800000142d047221 */ /* 0x107fe20000010000 */
[----:B------:R-:W-:Y:S01]  /*4430*/  MOV R3, R77 ;  /* 0x0000004d00037202 */ /* 0x000fe20000000f00 */
[----:B------:R-:W0:Y:S01]  /*4440*/  LDCU.64 UR10, c[0x0][0x380] ;  /* 0x00007000ff0a77ac */ /* 0x000e220008000a00 */
[----:B------:R-:W-:Y:S01]  /*4450*/  FADD.FTZ R44, R44, -R20 ;  /* 0x800000142c2c7221 */ /* 0x000fe20000010000 */
[----:B------:R-:W-:-:S03]  /*4460*/  FMUL.FTZ R4, R4, R21 ;  /* 0x0000001504047220 */ /* 0x000fc60000410000 */
[----:B------:R-:W-:-:S04]  /*4470*/  FMUL.FTZ R44, R44, R21 ;  /* 0x000000152c2c7220 */ /* 0x000fc80000410000 */
[----:B------:R-:W-:Y:S01]  /*4480*/  FFMA.FTZ R44, R28, R44, R29 ;  /* 0x0000002c1c2c7223 */ /* 0x000fe2000001001d */
[----:B---3--:R-:W-:Y:S02]  /*4490*/  IMAD R7, R7, UR4, RZ ;  /* 0x0000000407077c24 */ /* 0x008fe4000f8e02ff */
        /* <DEDUP_REMOVED lines=8> */
.L_x_2271:
[----:B------:R-:W-:Y:S05]  /*4520*/  BSYNC.RECONVERGENT B1 ;  /* 0x0000000000017941 */ /* 0x000fea0003800200 */
.L_x_2270:
        /* <DEDUP_REMOVED lines=9> */
[----:B------:R-:W-:-:S04]  /*45c0*/  FMUL.FTZ R46, R46, R21 ;  /* 0x000000152e2e7220 */ /* 0x000fc80000410000 */
[----:B------:R-:W-:Y:S01]  /*45d0*/  FFMA.FTZ R7, R28, R46, R29 ;  /* 0x0000002e1c077223 */ /* 0x000fe2000001001d */
[----:B----4-:R-:W-:Y:S02]  /*45e0*/  IMAD R5, R6, UR4, RZ ;  /* 0x0000000406057c24 */ /* 0x010fe4000f8e02ff */
        /* <DEDUP_REMOVED lines=8> */
.L_x_2273:
[----:B------:R-:W-:Y:S05]  /*4670*/  BSYNC.RECONVERGENT B1 ;  /* 0x0000000000017941 */ /* 0x000fea0003800200 */
.L_x_2272:
[----:B------:R-:W-:Y:S05]  /*4680*/  @P4 BRA `(.L_x_2274) ;  /* 0x0000002000b04947 */ /* 0x000fea0003800000 */
[----:B------:R-:W5:Y:S01]  /*4690*/  LDCU.64 UR4, c[0x0][0x3e0] ;  /* 0x00007c00ff0477ac */ /* 0x000f620008000a00 */
[----:B------:R-:W-:Y:S01]  /*46a0*/  MOV R75, R77 ;  /* 0x0000004d004b7202 */ /* 0x000fe20000000f00 */
[--C-:B------:R-:W-:Y:S01]  /*46b0*/  FADD.FTZ R2, R49, -R20.reuse ;  /* 0x8000001431027221 */ /* 0x100fe20000010000 */
[----:B------:R-:W-:Y:S01]  /*46c0*/  FADD.FTZ R20, R48, -R20 ;  /* 0x8000001430147221 */ /* 0x000fe20000010000 */
[----:B------:R-:W5:Y:S02]  /*46d0*/  LDCU.64 UR8, c[0x0][0x380] ;  /* 0x00007000ff0877ac */ /* 0x000f640008000a00 */
[-C--:B------:R-:W-:Y:S01]  /*46e0*/  FMUL.FTZ R2, R2, R21.reuse ;  /* 0x0000001502027220 */ /* 0x080fe20000410000 */
[----:B------:R-:W-:-:S03]  /*46f0*/  FMUL.FTZ R20, R20, R21 ;  /* 0x0000001514147220 */ /* 0x000fc60000410000 */
[----:B01234-:R-:W-:Y:S01]  /*4700*/  FFMA.FTZ R5, R27, R2, R30 ;  /* 0x000000021b057223 */ /* 0x01ffe2000001001e */
[----:B------:R-:W-:-:S05]  /*4710*/  FFMA.FTZ R20, R28, R20, R29 ;  /* 0x000000141c147223 */ /* 0x000fca000001001d */
[----:B------:R-:W-:Y:S01]  /*4720*/  F2FP.BF16.F32.PACK_AB R5, R20, R5 ;  /* 0x000000051405723e */ /* 0x000fe200000010ff */
[----:B-----5:R-:W-:Y:S02]  /*4730*/  IMAD R4, R25, UR4, RZ ;  /* 0x0000000419047c24 */ /* 0x020fe4000f8e02ff */
[----:B------:R-:W-:-:S04]  /*4740*/  IMAD.WIDE.U32 R74, R23, UR4, R74 ;  /* 0x00000004174a7c25 */ /* 0x000fc8000f8e004a */
[----:B------:R-:W-:Y:S01]  /*4750*/  IMAD R23, R23, UR5, R4 ;  /* 0x0000000517177c24 */ /* 0x000fe2000f8e0204 */
[----:B------:R-:W-:-:S04]  /*4760*/  LEA R2, P1, R74, UR8, 0x1 ;  /* 0x000000084a027c11 */ /* 0x000fc8000f8208ff */
[----:B------:R-:W-:-:S04]  /*4770*/  IADD3 R23, PT, PT, R75, R23, RZ ;  /* 0x000000174b177210 */ /* 0x000fc80007ffe0ff */
[----:B------:R-:W-:-:S05]  /*4780*/  LEA.HI.X R3, R74, UR9, R23, 0x1, P1 ;  /* 0x000000094a037c11 */ /* 0x000fca00088f0c17 */
[----:B------:R0:W-:Y:S01]  /*4790*/  STG.E desc[UR6][R2.64], R5 ;  /* 0x0000000502007986 */ /* 0x0001e2000c101906 */
[----:B------:R-:W-:Y:S05]  /*47a0*/  BRA `(.L_x_2274) ;  /* 0x0000002000687947 */ /* 0x000fea0003800000 */
.L_x_2243:
[----:B------:R-:W0:Y:S01]  /*47b0*/  LDCU.64 UR4, c[0x0][0x3e8] ;  /* 0x00007d00ff0477ac */ /* 0x000e220008000a00 */
[----:B------:R-:W-:Y:S01]  /*47c0*/  SHF.R.S32.HI R16, RZ, 0x1f, R22 ;  /* 0x0000001fff107819 */ /* 0x000fe20000011416 */
[----:B------:R-:W-:Y:S01]  /*47d0*/  BSSY.RECONVERGENT B1, `(.L_x_2275) ;  /* 0x0000024000017945 */ /* 0x000fe20003800200 */
[----:B0-----:R-:W-:Y:S02]  /*47e0*/  ISETP.GE.U32.AND P1, PT, R22, UR4, PT ;  /* 0x0000000416007c0c */ /* 0x001fe4000bf26070 */
[----:B------:R-:W-:Y:S02]  /*47f0*/  ISETP.GE.U32.AND P2, PT, R69, UR4, PT ;  /* 0x0000000445007c0c */ /* 0x000fe4000bf46070 */
[----:B------:R-:W-:Y:S02]  /*4800*/  ISETP.GE.AND.EX P3, PT, R16, UR5, PT, P1 ;  /* 0x0000000510007c0c */ /* 0x000fe4000bf66310 */
[----:B------:R-:W-:Y:S02]  /*4810*/  ISETP.GE.U32.AND P5, PT, R68, UR4, PT ;  /* 0x0000000444007c0c */ /* 0x000fe4000bfa6070 */
[----:B------:R-:W-:-:S02]  /*4820*/  ISETP.GE.AND.EX P1, PT, R54, UR5, PT, P2 ;  /* 0x0000000536007c0c */ /* 0x000fc4000bf26320 */
[----:B------:R-:W-:-:S07]  /*4830*/  ISETP.GE.AND.EX P2, PT, R53, UR5, PT, P5 ;  /* 0x0000000535007c0c */ /* 0x000fce000bf46350 */
[----:B------:R-:W-:Y:S06]  /*4840*/  @P3 BRA `(.L_x_2276) ;  /* 0x0000000000703947 */ /* 0x000fec0003800000 */
[--C-:B------:R-:W-:Y:S01]  /*4850*/  FADD.FTZ R2, R2, -R20.reuse ;  /* 0x8000001402027221 */ /* 0x100fe20000010000 */
[----:B------:R-:W-:Y:S01]  /*4860*/  FADD.FTZ R18, R3, -R20 ;  /* 0x8000001403127221 */ /* 0x000fe20000010000 */
[----:B------:R-:W0:Y:S02]  /*4870*/  LDCU.64 UR8, c[0x0][0x3e0] ;  /* 0x00007c00ff0877ac */ /* 0x000e240008000a00 */
        /* <DEDUP_REMOVED lines=25> */
.L_x_2276:
[----:B------:R-:W-:Y:S05]  /*4a10*/  BSYNC.RECONVERGENT B1 ;  /* 0x0000000000017941 */ /* 0x000fea0003800200 */
.L_x_2275:
[----:B------:R-:W-:Y:S01]  /*4a20*/  BSSY.RECONVERGENT B1, `(.L_x_2277) ;  /* 0x0000020000017945 */ /* 0x000fe20003800200 */
[C---:B------:R-:W-:Y:S02]  /*4a30*/  IADD3 R18, PT, PT, R22.reuse, 0x40, RZ ;  /* 0x0000004016127810 */ /* 0x040fe40007ffe0ff */
[----:B------:R-:W-:Y:S01]  /*4a40*/  IADD3 R19, PT, PT, R22, 0x60, RZ ;  /* 0x0000006016137810 */ /* 0x000fe20007ffe0ff */
[----:B------:R-:W-:Y:S06]  /*4a50*/  @P4 BRA `(.L_x_2278) ;  /* 0x0000000000704947 */ /* 0x000fec0003800000 */
[--C-:B------:R-:W-:Y:S01]  /*4a60*/  FADD.FTZ R6, R6, -R20.reuse ;  /* 0x8000001406067221 */ /* 0x100fe20000010000 */
[----:B------:R-:W1:Y:S01]  /*4a70*/  LDCU.64 UR8, c[0x0][0x3e0] ;  /* 0x00007c00ff0877ac */ /* 0x000e620008000a00 */
[----:B------:R-:W-:Y:S02]  /*4a80*/  MOV R17, R77 ;  /* 0x0000004d00117202 */ /* 0x000fe40000000f00 */
[-C--:B0-----:R-:W-:Y:S01]  /*4a90*/  FMUL.FTZ R2, R6, R21.reuse ;  /* 0x0000001506027220 */ /* 0x081fe20000410000 */
[----:B------:R-:W-:Y:S01]  /*4aa0*/  FADD.FTZ R6, R5, -R20 ;  /* 0x8000001405067221 */ /* 0x000fe20000010000 */
[----:B------:R-:W0:Y:S02]  /*4ab0*/  LDCU.64 UR10, c[0x0][0x380] ;  /* 0x00007000ff0a77ac */ /* 0x000e240008000a00 */
[----:B------:R-:W-:Y:S01]  /*4ac0*/  FFMA.FTZ R2, R27, R2, R30 ;  /* 0x000000021b027223 */ /* 0x000fe2000001001e */
[----:B------:R-:W-:-:S03]  /*4ad0*/  FMUL.FTZ R3, R6, R21 ;  /* 0x0000001506037220 */ /* 0x000fc60000410000 */
[----:B------:R-:W-:Y:S01]  /*4ae0*/  FMUL.FTZ R16, R2, -1.4426950216293334961 ;  /* 0xbfb8aa3b02107820 */ /* 0x000fe20000410000 */
[----:B------:R-:W-:-:S04]  /*4af0*/  FFMA.FTZ R3, R28, R3, R29 ;  /* 0x000000031c037223 */ /* 0x000fc8000001001d */
[----:B------:R-:W-:Y:S01]  /*4b00*/  FMUL.FTZ R25, R3, -1.4426950216293334961 ;  /* 0xbfb8aa3b03197820 */ /* 0x000fe20000410000 */
[----:B------:R-:W2:Y:S01]  /*4b10*/  MUFU.EX2 R16, R16 ;  /* 0x0000001000107308 */ /* 0x000ea20000000800 */
[----:B-1----:R-:W-:-:S04]  /*4b20*/  IMAD R31, R55, UR8, RZ ;  /* 0x00000008371f7c24 */ /* 0x002fc8000f8e02ff */
        /* <DEDUP_REMOVED lines=10> */
[----:B0-----:R-:W-:Y:S01]  /*4bd0*/  LEA R2, P3, R16, UR10, 0x1 ;  /* 0x0000000a10027c11 */ /* 0x001fe2000f8608ff */
[----:B--2---:R-:W-:-:S03]  /*4be0*/  FMUL.FTZ R72, R3, R6 ;  /* 0x0000000603487220 */ /* 0x004fc60000410000 */
[----:B------:R-:W-:Y:S02]  /*4bf0*/  LEA.HI.X R3, R16, UR11, R31, 0x1, P3 ;  /* 0x0000000b10037c11 */ /* 0x000fe400098f0c1f */
[----:B------:R-:W-:-:S05]  /*4c00*/  F2FP.BF16.F32.PACK_AB R25, R72, R25 ;  /* 0x000000194819723e */ /* 0x000fca00000010ff */
[----:B------:R1:W-:Y:S02]  /*4c10*/  STG.E desc[UR6][R2.64], R25 ;  /* 0x0000001902007986 */ /* 0x0003e4000c101906 */
.L_x_2278:
[----:B------:R-:W-:Y:S05]  /*4c20*/  BSYNC.RECONVERGENT B1 ;  /* 0x0000000000017941 */ /* 0x000fea0003800200 */
.L_x_2277:
[----:B------:R-:W-:Y:S04]  /*4c30*/  BSSY.RECONVERGENT B1, `(.L_x_2279) ;  /* 0x000001e000017945 */ /* 0x000fe80003800200 */
[----:B------:R-:W-:Y:S05]  /*4c40*/  @P1 BRA `(.L_x_2280) ;  /* 0x0000000000701947 */ /* 0x000fea0003800000 */
[--C-:B------:R-:W-:Y:S01]  /*4c50*/  FADD.FTZ R4, R4, -R20.reuse ;  /* 0x8000001404047221 */ /* 0x100fe20000010000 */
[----:B01----:R-:W-:Y:S01]  /*4c60*/  FADD.FTZ R2, R7, -R20 ;  /* 0x8000001407027221 */ /* 0x003fe20000010000 */
        /* <DEDUP_REMOVED lines=26> */
.L_x_2280:
[----:B------:R-:W-:Y:S05]  /*4e10*/  BSYNC.RECONVERGENT B1 ;  /* 0x0000000000017941 */ /* 0x000fea0003800200 */
.L_x_2279:
[----:B------:R-:W-:Y:S04]  /*4e20*/  BSSY.RECONVERGENT B1, `(.L_x_2281) ;  /* 0x000001e000017945 */ /* 0x000fe80003800200 */
[----:B------:R-:W-:Y:S05]  /*4e30*/  @P2 BRA `(.L_x_2282) ;  /* 0x0000000000702947 */ /* 0x000fea0003800000 */
[--C-:B012---:R-:W-:Y:S01]  /*4e40*/  FADD.FTZ R2, R9, -R20.reuse ;  /* 0x8000001409027221 */ /* 0x107fe20000010000 */
[----:B------:R-:W-:Y:S01]  /*4e50*/  FADD.FTZ R8, R8, -R20 ;  /* 0x8000001408087221 */ /* 0x000fe20000010000 */
[----:B------:R-:W0:Y:S01]  /*4e60*/  LDCU.64 UR8, c[0x0][0x3e0] ;  /* 0x00007c00ff0877ac */ /* 0x000e220008000a00 */
[----:B------:R-:W-:Y:S01]  /*4e70*/  MOV R5, R77 ;  /* 0x0000004d00057202 */ /* 0x000fe20000000f00 */
[-C--:B------:R-:W-:Y:S01]  /*4e80*/  FMUL.FTZ R2, R2, R21.reuse ;  /* 0x0000001502027220 */ /* 0x080fe20000410000 */
[----:B------:R-:W1:Y:S03]  /*4e90*/  LDCU.64 UR10, c[0x0][0x380] ;  /* 0x00007000ff0a77ac */ /* 0x000e660008000a00 */
[----:B------:R-:W-:Y:S01]  /*4ea0*/  FFMA.FTZ R3, R27, R2, R30 ;  /* 0x000000021b037223 */ /* 0x000fe2000001001e */
[----:B------:R-:W-:-:S03]  /*4eb0*/  FMUL.FTZ R2, R8, R21 ;  /* 0x0000001508027220 */ /* 0x000fc60000410000 */
[----:B------:R-:W-:Y:S01]  /*4ec0*/  FMUL.FTZ R4, R3, -1.4426950216293334961 ;  /* 0xbfb8aa3b03047820 */ /* 0x000fe20000410000 */
[----:B------:R-:W-:-:S04]  /*4ed0*/  FFMA.FTZ R2, R28, R2, R29 ;  /* 0x000000021c027223 */ /* 0x000fc8000001001d */
[----:B------:R-:W-:Y:S01]  /*4ee0*/  FMUL.FTZ R7, R2, -1.4426950216293334961 ;  /* 0xbfb8aa3b02077820 */ /* 0x000fe20000410000 */
[----:B------:R-:W2:Y:S01]  /*4ef0*/  MUFU.EX2 R4, R4 ;  /* 0x0000000400047308 */ /* 0x000ea20000000800 */
[----:B0-----:R-:W-:-:S04]  /*4f00*/  IMAD R17, R53, UR8, RZ ;  /* 0x0000000835117c24 */ /* 0x001fc8000f8e02ff */
        /* <DEDUP_REMOVED lines=15> */
.L_x_2282:
[----:B------:R-:W-:Y:S05]  /*5000*/  BSYNC.RECONVERGENT B1 ;  /* 0x0000000000017941 */ /* 0x000fea0003800200 */
.L_x_2281:
[----:B------:R-:W-:Y:S01]  /*5010*/  ISETP.GE.U32.AND P5, PT, R18, UR4, PT ;  /* 0x0000000412007c0c */ /* 0x000fe2000bfa6070 */
[----:B------:R-:W-:Y:S01]  /*5020*/  BSSY.RECONVERGENT B1, `(.L_x_2283) ;  /* 0x000002f000017945 */ /* 0x000fe20003800200 */
[----:B------:R-:W-:Y:S02]  /*5030*/  SHF.R.S32.HI R4, RZ, 0x1f, R18 ;  /* 0x0000001fff047819 */ /* 0x000fe40000011412 */
[----:B------:R-:W-:Y:S02]  /*5040*/  IADD3 R6, PT, PT, R22, 0x90, RZ ;  /* 0x0000009016067810 */ /* 0x000fe40007ffe0ff */
[----:B------:R-:W-:Y:S02]  /*5050*/  ISETP.GE.AND.EX P5, PT, R4, UR5, PT, P5 ;  /* 0x0000000504007c0c */ /* 0x000fe4000bfa6350 */
[----:B------:R-:W-:Y:S02]  /*5060*/  ISETP.GE.U32.AND P2, PT, R67, UR4, PT ;  /* 0x0000000443007c0c */ /* 0x000fe4000bf46070 */
[----:B------:R-:W-:-:S02]  /*5070*/  ISETP.GE.U32.AND P1, PT, R19, UR4, PT ;  /* 0x0000000413007c0c */ /* 0x000fc4000bf26070 */
[----:B------:R-:W-:Y:S02]  /*5080*/  ISETP.GE.U32.AND P6, PT, R66, UR4, PT ;  /* 0x0000000442007c0c */ /* 0x000fe4000bfc6070 */
[----:B------:R-:W-:Y:S02]  /*5090*/  ISETP.GE.U32.AND P3, PT, R24, UR4, PT ;  /* 0x0000000418007c0c */ /* 0x000fe4000bf66070 */
[----:B------:R-:W-:Y:S02]  /*50a0*/  ISETP.GE.U32.AND P4, PT, R6, UR4, PT ;  /* 0x0000000406007c0c */ /* 0x000fe4000bf86070 */
[----:B--23--:R-:W-:Y:S02]  /*50b0*/  SHF.R.S32.HI R7, RZ, 0x1f, R19 ;  /* 0x0000001fff077819 */ /* 0x00cfe40000011413 */
[----:B------:R-:W-:Y:S02]  /*50c0*/  SHF.R.S32.HI R8, RZ, 0x1f, R6 ;  /* 0x0000001fff087819 */ /* 0x000fe40000011406 */
        /* <DEDUP_REMOVED lines=8> */
[--C-:B01----:R-:W-:Y:S01]  /*5150*/  FADD.FTZ R2, R11, -R20.reuse ;  /* 0x800000140b027221 */ /* 0x103fe20000010000 */
[----:B------:R-:W-:Y:S01]  /*5160*/  FADD.FTZ R10, R10, -R20 ;  /* 0x800000140a0a7221 */ /* 0x000fe20000010000 */
[----:B------:R-:W0:Y:S02]  /*5170*/  LDCU.64 UR8, c[0x0][0x3e0] ;  /* 0x00007c00ff0877ac */ /* 0x000e240008000a00 */
        /* <DEDUP_REMOVED lines=8> */
[----:B0-----:R-:W-:Y:S01]  /*5200*/  IMAD R25, R4, UR8, RZ ;  /* 0x0000000804197c24 */ /* 0x001fe2000f8e02ff */
[----:B------:R-:W-:-:S03]  /*5210*/  MOV R4, R74 ;  /* 0x0000004a00047202 */ /* 0x000fc60000000f00 */
        /* <DEDUP_REMOVED lines=15> */
.L_x_2284:
[----:B------:R-:W-:Y:S05]  /*5310*/  BSYNC.RECONVERGENT B1 ;  /* 0x0000000000017941 */ /* 0x000fea0003800200 */
.L_x_2283:
        /* <DEDUP_REMOVED lines=30> */
.L_x_2286:
[----:B------:R-:W-:Y:S05]  /*5500*/  BSYNC.RECONVERGENT B1 ;  /* 0x0000000000017941 */ /* 0x000fea0003800200 */
.L_x_2285:
[----:B------:R-:W-:Y:S04]  /*5510*/  BSSY.RECONVERGENT B1, `(.L_x_2287) ;  /* 0x000001e000017945 */ /* 0x000fe80003800200 */
[----:B------:R-:W-:Y:S05]  /*5520*/  @P1 BRA `(.L_x_2288) ;  /* 0x0000000000701947 */ /* 0x000fea0003800000 */
[--C-:B------:R-:W-:Y:S01]  /*5530*/  FADD.FTZ R14, R14, -R20.reuse ;  /* 0x800000140e0e7221 */ /* 0x100fe20000010000 */
[----:B0123--:R-:W-:Y:S01]  /*5540*/  FADD.FTZ R2, R15, -R20 ;  /* 0x800000140f027221 */ /* 0x00ffe20000010000 */
        /* <DEDUP_REMOVED lines=14> */
[----:B0-----:R-:W-:Y:S02]  /*5630*/  FADD.FTZ R13, R12, 1 ;  /* 0x3f8000000c0d7421 */ /* 0x001fe40000010000 */
[----:B------:R-:W0:Y:S02]  /*5640*/  MUFU.RCP R11, R10 ;  /* 0x0000000a000b7308 */ /* 0x000e240000001000 */
[----:B------:R-:W-:-:S04]  /*5650*/  IMAD.WIDE.U32 R2, R19, UR8, R2 ;  /* 0x0000000813027c25 */ /* 0x000fc8000f8e0002 */
[----:B------:R-:W-:Y:S02]  /*5660*/  IMAD R19, R19, UR9, R18 ;  /* 0x0000000913137c24 */ /* 0x000fe4000f8e0212 */
[----:B------:R-:W2:Y:S03]  /*5670*/  MUFU.RCP R14, R13 ;  /* 0x0000000d000e7308 */ /* 0x000ea60000001000 */
[----:B------:R-:W-:Y:S01]  /*5680*/  IADD3 R19, PT, PT, R3, R19, RZ ;  /* 0x0000001303137210 */ /* 0x000fe20007ffe0ff */
[----:B0-----:R-:W-:Y:S01]  /*5690*/  FMUL.FTZ R11, R4, R11 ;  /* 0x0000000b040b7220 */ /* 0x001fe20000410000 */
[----:B-1----:R-:W-:Y:S01]  /*56a0*/  LEA R4, P1, R2, UR10, 0x1 ;  /* 0x0000000a02047c11 */ /* 0x002fe2000f8208ff */
[----:B--2---:R-:W-:-:S03]  /*56b0*/  FMUL.FTZ R14, R5, R14 ;  /* 0x0000000e050e7220 */ /* 0x004fc60000410000 */
[----:B------:R-:W-:Y:S02]  /*56c0*/  LEA.HI.X R5, R2, UR11, R19, 0x1, P1 ;  /* 0x0000000b02057c11 */ /* 0x000fe400088f0c13 */
[----:B------:R-:W-:-:S05]  /*56d0*/  F2FP.BF16.F32.PACK_AB R11, R14, R11 ;  /* 0x0000000b0e0b723e */ /* 0x000fca00000010ff */
[----:B------:R4:W-:Y:S02]  /*56e0*/  STG.E desc[UR6][R4.64], R11 ;  /* 0x0000000b04007986 */ /* 0x0009e4000c101906 */
.L_x_2288:
[----:B------:R-:W-:Y:S05]  /*56f0*/  BSYNC.RECONVERGENT B1 ;  /* 0x0000000000017941 */ /* 0x000fea0003800200 */
.L_x_2287:
[----:B------:R-:W-:Y:S04]  /*5700*/  BSSY.RECONVERGENT B1, `(.L_x_2289) ;  /* 0x000001e000017945 */ /* 0x000fe80003800200 */
[----:B------:R-:W-:Y:S05]  /*5710*/  @P6 BRA `(.L_x_2290) ;  /* 0x0000000000706947 */ /* 0x000fea0003800000 */
[--C-:B------:R-:W-:Y:S01]  /*5720*/  FADD.FTZ R32, R32, -R20.reuse ;  /* 0x8000001420207221 */ /* 0x100fe20000010000 */
[----:B0123--:R-:W-:Y:S01]  /*5730*/  FADD.FTZ R2, R33, -R20 ;  /* 0x8000001421027221 */ /* 0x00ffe20000010000 */
[----:B------:R-:W0:Y:S01]  /*5740*/  LDCU.64 UR8, c[0x0][0x3e0] ;  /* 0x00007c00ff0877ac */ /* 0x000e220008000a00 */
[----:B----4-:R-:W-:Y:S01]  /*5750*/  MOV R4, R74 ;  /* 0x0000004a00047202 */ /* 0x010fe20000000f00 */
        /* <DEDUP_REMOVED lines=24> */
.L_x_2290:
[----:B------:R-:W-:Y:S05]  /*58e0*/  BSYNC.RECONVERGENT B1 ;  /* 0x0000000000017941 */ /* 0x000fea0003800200 */
.L_x_2289:
[----:B------:R-:W-:Y:S04]  /*58f0*/  BSSY.RECONVERGENT B1, `(.L_x_2291) ;  /* 0x000001e000017945 */ /* 0x000fe80003800200 */
[----:B------:R-:W-:Y:S05]  /*5900*/  @P3 BRA `(.L_x_2292) ;  /* 0x0000000000703947 */ /* 0x000fea0003800000 */
[--C-:B------:R-:W-:Y:S01]  /*5910*/  FADD.FTZ R34, R34, -R20.reuse ;  /* 0x8000001422227221 */ /* 0x100fe20000010000 */
[----:B0123--:R-:W-:Y:S01]  /*5920*/  FADD.FTZ R2, R35, -R20 ;  /* 0x8000001423027221 */ /* 0x00ffe20000010000 */
[----:B------:R-:W0:Y:S02]  /*5930*/  LDCU.64 UR8, c[0x0][0x3e0] ;  /* 0x00007c00ff0877ac */ /* 0x000e240008000a00 */
[-C--:B------:R-:W-:Y:S01]  /*5940*/  FMUL.FTZ R34, R34, R21.reuse ;  /* 0x0000001522227220 */ /* 0x080fe20000410000 */
[----:B------:R-:W-:Y:S01]  /*5950*/  FMUL.FTZ R3, R2, R21 ;  /* 0x0000001502037220 */ /* 0x000fe20000410000 */
[----:B------:R-:W1:Y:S02]  /*5960*/  LDCU.64 UR10, c[0x0][0x380] ;  /* 0x00007000ff0a77ac */ /* 0x000e640008000a00 */
[----:B------:R-:W-:Y:S01]  /*5970*/  FFMA.FTZ R7, R27, R34, R30 ;  /* 0x000000221b077223 */ /* 0x000fe2000001001e */
[----:B----4-:R-:W-:Y:S01]  /*5980*/  FFMA.FTZ R11, R28, R3, R29 ;  /* 0x000000031c0b7223 */ /* 0x010fe2000001001d */
        /* <DEDUP_REMOVED lines=20> */
.L_x_2292:
[----:B------:R-:W-:Y:S05]  /*5ad0*/  BSYNC.RECONVERGENT B1 ;  /* 0x0000000000017941 */ /* 0x000fea0003800200 */
.L_x_2291:
        /* <DEDUP_REMOVED lines=8> */
[----:B----4-:R-:W-:Y:S01]  /*5b60*/  FFMA.FTZ R11, R27, R36, R30 ;  /* 0x000000241b0b7223 */ /* 0x010fe2000001001e */
        /* <DEDUP_REMOVED lines=21> */
.L_x_2294:
[----:B------:R-:W-:Y:S05]  /*5cc0*/  BSYNC.RECONVERGENT B1 ;  /* 0x0000000000017941 */ /* 0x000fea0003800200 */
.L_x_2293:
[----:B------:R-:W-:Y:S01]  /*5cd0*/  ISETP.GE.U32.AND P5, PT, R9, UR4, PT ;  /* 0x0000000409007c0c */ /* 0x000fe2000bfa6070 */
[----:B------:R-:W-:Y:S01]  /*5ce0*/  BSSY.RECONVERGENT B1, `(.L_x_2295) ;  /* 0x000002e000017945 */ /* 0x000fe20003800200 */
[----:B0123--:R-:W-:Y:S02]  /*5cf0*/  SHF.R.S32.HI R3, RZ, 0x1f, R9 ;  /* 0x0000001fff037819 */ /* 0x00ffe40000011409 */
[----:B------:R-:W-:Y:S02]  /*5d00*/  IADD3 R22, PT, PT, R22, 0xe0, RZ ;  /* 0x000000e016167810 */ /* 0x000fe40007ffe0ff */
[----:B------:R-:W-:Y:S02]  /*5d10*/  ISETP.GE.AND.EX P5, PT, R3, UR5, PT, P5 ;  /* 0x0000000503007c0c */ /* 0x000fe4000bfa6350 */
[----:B------:R-:W-:Y:S02]  /*5d20*/  SHF.R.S32.HI R6, RZ, 0x1f, R23 ;  /* 0x0000001fff067819 */ /* 0x000fe40000011417 */
[----:B------:R-:W-:-:S02]  /*5d30*/  ISETP.GE.U32.AND P2, PT, R65, UR4, PT ;  /* 0x0000000441007c0c */ /* 0x000fc4000bf46070 */
[----:B------:R-:W-:Y:S02]  /*5d40*/  ISETP.GE.U32.AND P1, PT, R64, UR4, PT ;  /* 0x0000000440007c0c */ /* 0x000fe4000bf26070 */
[----:B------:R-:W-:Y:S02]  /*5d50*/  ISETP.GE.U32.AND P6, PT, R16, UR4, PT ;  /* 0x0000000410007c0c */ /* 0x000fe4000bfc6070 */
[----:B------:R-:W-:Y:S02]  /*5d60*/  ISETP.GE.U32.AND P3, PT, R22, UR4, PT ;  /* 0x0000000416007c0c */ /* 0x000fe4000bf66070 */
[----:B------:R-:W-:Y:S02]  /*5d70*/  ISETP.GE.U32.AND P4, PT, R23, UR4, PT ;  /* 0x0000000417007c0c */ /* 0x000fe4000bf86070 */
[----:B------:R-:W-:Y:S02]  /*5d80*/  SHF.R.S32.HI R8, RZ, 0x1f, R16 ;  /* 0x0000001fff087819 */ /* 0x000fe40000011410 */
[----:B------:R-:W-:-:S02]  /*5d90*/  SHF.R.S32.HI R7, RZ, 0x1f, R22 ;  /* 0x0000001fff077819 */ /* 0x000fc40000011416 */
[----:B------:R-:W-:Y:S02]  /*5da0*/  ISETP.GE.AND.EX P2, PT, R50, UR5, PT, P2 ;  /* 0x0000000532007c0c */ /* 0x000fe4000bf46320 */
        /* <DEDUP_REMOVED lines=8> */
[-C--:B------:R-:W-:Y:S01]  /*5e30*/  FMUL.FTZ R2, R2, R21.reuse ;  /* 0x0000001502027220 */ /* 0x080fe20000410000 */
[----:B------:R-:W-:Y:S01]  /*5e40*/  FMUL.FTZ R38, R38, R21 ;  /* 0x0000001526267220 */ /* 0x000fe20000410000 */
[----:B------:R-:W1:Y:S02]  /*5e50*/  LDCU.64 UR10, c[0x0][0x380] ;  /* 0x00007000ff0a77ac */ /* 0x000e640008000a00 */
[----:B----4-:R-:W-:Y:S01]  /*5e60*/  FFMA.FTZ R11, R27, R2, R30 ;  /* 0x000000021b0b7223 */ /* 0x010fe2000001001e */
        /* <DEDUP_REMOVED lines=21> */
.L_x_2296:
[----:B------:R-:W-:Y:S05]  /*5fc0*/  BSYNC.RECONVERGENT B1 ;  /* 0x0000000000017941 */ /* 0x000fea0003800200 */
.L_x_2295:
[----:B------:R-:W-:Y:S04]  /*5fd0*/  BSSY.RECONVERGENT B1, `(.L_x_2297) ;  /* 0x000001e000017945 */ /* 0x000fe80003800200 */
[----:B------:R-:W-:Y:S05]  /*5fe0*/  @P2 BRA `(.L_x_2298) ;  /* 0x0000000000702947 */ /* 0x000fea0003800000 */
[--C-:B------:R-:W-:Y:S01]  /*5ff0*/  FADD.FTZ R2, R41, -R20.reuse ;  /* 0x8000001429027221 */ /* 0x100fe20000010000 */
[----:B------:R-:W-:Y:S01]  /*6000*/  FADD.FTZ R40, R40, -R20 ;  /* 0x8000001428287221 */ /* 0x000fe20000010000 */
[----:B------:R-:W1:Y:S01]  /*6010*/  LDCU.64 UR8, c[0x0][0x3e0] ;  /* 0x00007c00ff0877ac */ /* 0x000e620008000a00 */
[----:B0---4-:R-:W-:Y:S01]  /*6020*/  MOV R4, R74 ;  /* 0x0000004a00047202 */ /* 0x011fe20000000f00 */
[-C--:B------:R-:W-:Y:S01]  /*6030*/  FMUL.FTZ R2, R2, R21.reuse ;  /* 0x0000001502027220 */ /* 0x080fe20000410000 */
[----:B------:R-:W-:Y:S01]  /*6040*/  FMUL.FTZ R40, R40, R21 ;  /* 0x0000001528287220 */ /* 0x000fe20000410000 */
[----:B------:R-:W0:Y:S01]  /*6050*/  LDCU.64 UR10, c[0x0][0x380] ;  /* 0x00007000ff0a77ac */ /* 0x000e220008000a00 */
[----:B------:R-:W-:Y:S01]  /*6060*/  MOV R5, R77 ;  /* 0x0000004d00057202 */ /* 0x000fe20000000f00 */
[----:B------:R-:W-:Y:S01]  /*6070*/  FFMA.FTZ R12, R27, R2, R30 ;  /* 0x000000021b0c7223 */ /* 0x000fe2000001001e */
[----:B------:R-:W-:-:S03]  /*6080*/  FFMA.FTZ R11, R28, R40, R29 ;  /* 0x000000281c0b7223 */ /* 0x000fc6000001001d */
[----:B------:R-:W-:Y:S01]  /*6090*/  FMUL.FTZ R2, R12, -1.4426950216293334961 ;  /* 0xbfb8aa3b0c027820 */ /* 0x000fe20000410000 */
[----:B------:R-:W-:-:S05]  /*60a0*/  FMUL.FTZ R9, R11, -1.4426950216293334961 ;  /* 0xbfb8aa3b0b097820 */ /* 0x000fca0000410000 */
[----:B------:R-:W2:Y:S01]  /*60b0*/  MUFU.EX2 R2, R2 ;  /* 0x0000000200027308 */ /* 0x000ea20000000800 */
[----:B-1----:R-:W-:-:S03]  /*60c0*/  IMAD R14, R50, UR8, RZ ;  /* 0x00000008320e7c24 */ /* 0x002fc6000f8e02ff */
[----:B------:R-:W1:Y:S01]  /*60d0*/  MUFU.EX2 R9, R9 ;  /* 0x0000000900097308 */ /* 0x000e620000000800 */
[----:B------:R-:W-:-:S04]  /*60e0*/  IMAD.WIDE.U32 R4, R65, UR8, R4 ;  /* 0x0000000841047c25 */ /* 0x000fc8000f8e0004 */
[----:B------:R-:W-:Y:S02]  /*60f0*/  IMAD R13, R65, UR9, R14 ;  /* 0x00000009410d7c24 */ /* 0x000fe4000f8e020e */
[----:B--2---:R-:W-:Y:S01]  /*6100*/  FADD.FTZ R3, R2, 1 ;  /* 0x3f80000002037421 */ /* 0x004fe20000010000 */
[----:B0-----:R-:W-:Y:S02]  /*6110*/  LEA R2, P2, R4, UR10, 0x1 ;  /* 0x0000000a04027c11 */ /* 0x001fe4000f8408ff */
[----:B------:R-:W-:Y:S01]  /*6120*/  IADD3 R13, PT, PT, R5, R13, RZ ;  /* 0x0000000d050d7210 */ /* 0x000fe20007ffe0ff */
[----:B-1----:R-:W-:Y:S02]  /*6130*/  FADD.FTZ R10, R9, 1 ;  /* 0x3f800000090a7421 */ /* 0x002fe40000010000 */
[----:B------:R-:W0:Y:S08]  /*6140*/  MUFU.RCP R3, R3 ;  /* 0x0000000300037308 */ /* 0x000e300000001000 */
[----:B------:R-:W1:Y:S01]  /*6150*/  MUFU.RCP R10, R10 ;  /* 0x0000000a000a7308 */ /* 0x000e620000001000 */
[----:B0-----:R-:W-:Y:S01]  /*6160*/  FMUL.FTZ R9, R12, R3 ;  /* 0x000000030c097220 */ /* 0x001fe20000410000 */
[----:B------:R-:W-:Y:S01]  /*6170*/  LEA.HI.X R3, R4, UR11, R13, 0x1, P2 ;  /* 0x0000000b04037c11 */ /* 0x000fe200090f0c0d */
[----:B-1----:R-:W-:-:S05]  /*6180*/  FMUL.FTZ R12, R11, R10 ;  /* 0x0000000a0b0c7220 */ /* 0x002fca0000410000 */
[----:B------:R-:W-:-:S05]  /*6190*/  F2FP.BF16.F32.PACK_AB R9, R12, R9 ;  /* 0x000000090c09723e */ /* 0x000fca00000010ff */
[----:B------:R1:W-:Y:S02]  /*61a0*/  STG.E desc[UR6][R2.64], R9 ;  /* 0x0000000902007986 */ /* 0x0003e4000c101906 */
.L_x_2298:
[----:B------:R-:W-:Y:S05]  /*61b0*/  BSYNC.RECONVERGENT B1 ;  /* 0x0000000000017941 */ /* 0x000fea0003800200 */
.L_x_2297:
[----:B------:R-:W-:Y:S04]  /*61c0*/  BSSY.RECONVERGENT B1, `(.L_x_2299) ;  /* 0x000001e000017945 */ /* 0x000fe80003800200 */
[----:B------:R-:W-:Y:S05]  /*61d0*/  @P1 BRA `(.L_x_2300) ;  /* 0x0000000000701947 */ /* 0x000fea0003800000 */
[--C-:B------:R-:W-:Y:S01]  /*61e0*/  FADD.FTZ R42, R42, -R20.reuse ;  /* 0x800000142a2a7221 */ /* 0x100fe20000010000 */
[----:B-1----:R-:W-:Y:S01]  /*61f0*/  FADD.FTZ R2, R43, -R20 ;  /* 0x800000142b027221 */ /* 0x002fe20000010000 */
        /* <DEDUP_REMOVED lines=26> */
.L_x_2300:
[----:B------:R-:W-:Y:S05]  /*63a0*/  BSYNC.RECONVERGENT B1 ;  /* 0x0000000000017941 */ /* 0x000fea0003800200 */
.L_x_2299:
[----:B------:R-:W-:Y:S04]  /*63b0*/  BSSY.RECONVERGENT B1, `(.L_x_2301) ;  /* 0x000001e000017945 */ /* 0x000fe80003800200 */
[----:B------:R-:W-:Y:S05]  /*63c0*/  @P6 BRA `(.L_x_2302) ;  /* 0x0000000000706947 */ /* 0x000fea0003800000 */
[--C-:B-12---:R-:W-:Y:S01]  /*63d0*/  FADD.FTZ R2, R45, -R20.reuse ;  /* 0x800000142d027221 */ /* 0x106fe20000010000 */
[----:B------:R-:W-:Y:S01]  /*63e0*/  FADD.FTZ R44, R44, -R20 ;  /* 0x800000142c2c7221 */ /* 0x000fe20000010000 */
[----:B------:R-:W1:Y:S01]  /*63f0*/  LDCU.64 UR8, c[0x0][0x3e0] ;  /* 0x00007c00ff0877ac */ /* 0x000e620008000a00 */
[----:B------:R-:W-:Y:S01]  /*6400*/  MOV R3, R77 ;  /* 0x0000004d00037202 */ /* 0x000fe20000000f00 */
[-C--:B------:R-:W-:Y:S01]  /*6410*/  FMUL.FTZ R2, R2, R21.reuse ;  /* 0x0000001502027220 */ /* 0x080fe20000410000 */
[----:B------:R-:W-:Y:S01]  /*6420*/  FMUL.FTZ R44, R44, R21 ;  /* 0x000000152c2c7220 */ /* 0x000fe20000410000 */
[----:B------:R-:W2:Y:S02]  /*6430*/  LDCU.64 UR10, c[0x0][0x380] ;  /* 0x00007000ff0a77ac */ /* 0x000ea40008000a00 */
[----:B----4-:R-:W-:Y:S01]  /*6440*/  FFMA.FTZ R11, R27, R2, R30 ;  /* 0x000000021b0b7223 */ /* 0x010fe2000001001e */
[----:B------:R-:W-:-:S03]  /*6450*/  FFMA.FTZ R44, R28, R44, R29 ;  /* 0x0000002c1c2c7223 */ /* 0x000fc6000001001d */
[----:B------:R-:W-:Y:S01]  /*6460*/  FMUL.FTZ R2, R11, -1.4426950216293334961 ;  /* 0xbfb8aa3b0b027820 */ /* 0x000fe20000410000 */
[----:B0-----:R-:W-:-:S05]  /*6470*/  FMUL.FTZ R5, R44, -1.4426950216293334961 ;  /* 0xbfb8aa3b2c057820 */ /* 0x001fca0000410000 */
        /* <DEDUP_REMOVED lines=17> */
.L_x_2302:
[----:B------:R-:W-:Y:S05]  /*6590*/  BSYNC.RECONVERGENT B1 ;  /* 0x0000000000017941 */ /* 0x000fea0003800200 */
.L_x_2301:
        /* <DEDUP_REMOVED lines=9> */
[----:B0-----:R-:W-:Y:S01]  /*6630*/  FFMA.FTZ R9, R27, R2, R30 ;  /* 0x000000021b097223 */ /* 0x001fe2000001001e */
[----:B---34-:R-:W-:-:S03]  /*6640*/  FFMA.FTZ R11, R28, R46, R29 ;  /* 0x0000002e1c0b7223 */ /* 0x018fc6000001001d */
        /* <DEDUP_REMOVED lines=19> */
.L_x_2304:
[----:B------:R-:W-:Y:S05]  /*6780*/  BSYNC.RECONVERGENT B1 ;  /* 0x0000000000017941 */ /* 0x000fea0003800200 */
.L_x_2303:
        /* <DEDUP_REMOVED lines=8> */
[----:B------:R-:W-:Y:S01]  /*6810*/  FFMA.FTZ R30, R27, R2, R30 ;  /* 0x000000021b1e7223 */ /* 0x000fe2000001001e */
[----:B------:R-:W-:-:S03]  /*6820*/  FFMA.FTZ R20, R28, R20, R29 ;  /* 0x000000141c147223 */ /* 0x000fc6000001001d */
[----:B------:R-:W-:Y:S01]  /*6830*/  FMUL.FTZ R2, R30, -1.4426950216293334961 ;  /* 0xbfb8aa3b1e027820 */ /* 0x000fe20000410000 */
[----:B0--34-:R-:W-:-:S05]  /*6840*/  FMUL.FTZ R4, R20, -1.4426950216293334961 ;  /* 0xbfb8aa3b14047820 */ /* 0x019fca0000410000 */
[----:B------:R-:W0:Y:S01]  /*6850*/  MUFU.EX2 R2, R2 ;  /* 0x0000000200027308 */ /* 0x000e220000000800 */
[----:B-1----:R-:W-:-:S03]  /*6860*/  IMAD R6, R6, UR4, RZ ;  /* 0x0000000406067c24 */ /* 0x002fc6000f8e02ff */
[----:B------:R-:W1:Y:S01]  /*6870*/  MUFU.EX2 R4, R4 ;  /* 0x0000000400047308 */ /* 0x000e620000000800 */
[----:B------:R-:W-:-:S04]  /*6880*/  IMAD.WIDE.U32 R74, R23, UR4, R74 ;  /* 0x00000004174a7c25 */ /* 0x000fc8000f8e004a */
[----:B------:R-:W-:Y:S02]  /*6890*/  IMAD R23, R23, UR5, R6 ;  /* 0x0000000517177c24 */ /* 0x000fe4000f8e0206 */
[----:B0-----:R-:W-:Y:S01]  /*68a0*/  FADD.FTZ R3, R2, 1 ;  /* 0x3f80000002037421 */ /* 0x001fe20000010000 */
[----:B--2---:R-:W-:Y:S02]  /*68b0*/  LEA R2, P1, R74, UR8, 0x1 ;  /* 0x000000084a027c11 */ /* 0x004fe4000f8208ff */
        /* <DEDUP_REMOVED lines=9> */
.L_x_2274:
[----:B------:R-:W-:Y:S05]  /*6950*/  BSYNC.RECONVERGENT B0 ;  /* 0x0000000000007941 */ /* 0x000fea0003800200 */
.L_x_2242:
        /* <DEDUP_REMOVED lines=8> */
.L_x_2306:
        /* <DEDUP_REMOVED lines=10> */
.L_x_4535:


//--------------------- .text._Z35group_norm_nhwc_fwd_one_pass_kernelI11Bf16IOBf16WLi512ELi84ELi672EEv26Group_norm_nhwc_fwd_params --------------------------
	.section	.text._Z35group_norm_nhwc_fwd_one_pass_kernelI11Bf16IOBf16WLi512ELi84ELi672EEv26Group_norm_nhwc_fwd_params,"ax",@progbits
	.align	128
        .global         _Z35group_norm_nhwc_fwd_one_pass_kernelI11Bf16IOBf16WLi512ELi84ELi672EEv26Group_norm_nhwc_fwd_params
        .type           _Z35group_norm_nhwc_fwd_one_pass_kernelI11Bf16IOBf16WLi512ELi84ELi672EEv26Group_norm_nhwc_fwd_params,@function
        .size           _Z35group_norm_nhwc_fwd_one_pass_kernelI11Bf16IOBf16WLi512ELi84ELi672EEv26Group_norm_nhwc_fwd_params,(.L_x_4536 - _Z35group_norm_nhwc_fwd_one_pass_kernelI11Bf16IOBf16WLi512ELi84ELi672EEv26Group_norm_nhwc_fwd_params)
        .other          _Z35group_norm_nhwc_fwd_one_pass_kernelI11Bf16IOBf16WLi512ELi84ELi672EEv26Group_norm_nhwc_fwd_params,@"STO_CUDA_ENTRY STV_DEFAULT"
_Z35group_norm_nhwc_fwd_one_pass_kernelI11Bf16IOBf16WLi512ELi84ELi672EEv26Group_norm_nhwc_fwd_params:
.text._Z35group_norm_nhwc_fwd_one_pass_kernelI11Bf16IOBf16WLi512ELi84ELi672EEv26Group_norm_nhwc_fwd_params:
        /* <DEDUP_REMOVED lines=25> */
[----:B------:R-:W-:-:S05]  /*0190*/  LOP3.LUT R0, R0, 0xffff, RZ, 0xc0, !PT ;  /* 0x0000ffff00007812 */ /* 0x000fca00078ec0ff */
[----:B---3--:R0:W-:Y:S02]  /*01a0*/  STL [R1], R0 ;  /* 0x0000000001007387 */ /* 0x0081e40000100800 */
.L_x_2446:
[----:B------:R-:W2:Y:S01]  /*01b0*/  LDL.LU R8, [R1] ;  /* 0x0000000001087983 */ /* 0x000ea20000300800 */
[----:B0-----:R-:W0:Y:S01]  /*01c0*/  LDCU UR7, c[0x0][0x3f8] ;  /* 0x00007f00ff0777ac */ /* 0x001e220008000800 */
[----:B---34-:R-:W-:Y:S01]  /*01d0*/  IABS R6, UR6 ;  /* 0x0000000600067c13 */ /* 0x018fe20008000000 */
[----:B------:R-:W1:Y:S01]  /*01e0*/  LDC R21, c[0x0][0x404] ;  /* 0x00010100ff157b82 */ /* 0x000e620000000800 */
[----:B------:R-:W-:Y:S01]  /*01f0*/  HFMA2 R46, -RZ, RZ, 0, 0 ;  /* 0x00000000ff2e7431 */ /* 0x000fe200000001ff */
[----:B------:R-:W3:Y:S01]  /*0200*/  LDCU.64 UR16, c[0x0][0x3e8] ;  /* 0x00007d00ff1077ac */ /* 0x000ee20008000a00 */
[----:B0-----:R-:W-:-:S04]  /*0210*/  MOV R0, UR7 ;  /* 0x0000000700007c02 */ /* 0x001fc80008000f00 */
[----:B------:R-:W-:-:S04]  /*0220*/  IABS R5, R0 ;  /* 0x0000000000057213 */ /* 0x000fc80000000000 */
[----:B------:R-:W0:Y:S08]  /*0230*/  I2F.RP R0, R5 ;  /* 0x0000000500007306 */ /* 0x000e300000209400 */
[----:B0-----:R-:W0:Y:S02]  /*0240*/  MUFU.RCP R0, R0 ;  /* 0x0000000000007308 */ /* 0x001e240000001000 */
[----:B0----5:R-:W-:-:S06]  /*0250*/  IADD3 R2, PT, PT, R0, 0xffffffe, RZ ;  /* 0x0ffffffe00027810 */ /* 0x021fcc0007ffe0ff */
[----:B------:R0:W4:Y:S02]  /*0260*/  F2I.FTZ.U32.TRUNC.NTZ R3, R2 ;  /* 0x0000000200037305 */ /* 0x000124000021f000 */
[----:B0-----:R-:W-:-:S05]  /*0270*/  HFMA2 R2, -RZ, RZ, 0, 0 ;  /* 0x00000000ff027431 */ /* 0x001fca00000001ff */
[----:B------:R-:W-:Y:S02]  /*0280*/  R2UR UR8, R2 ;  /* 0x00000000020872ca */ /* 0x000fe400000e0000 */
[----:B----4-:R-:W-:Y:S01]  /*0290*/  R2UR UR9, R3 ;  /* 0x00000000030972ca */ /* 0x010fe200000e0000 */
        /* <DEDUP_REMOVED lines=17> */
[C---:B---3--:R-:W-:Y:S02]  /*03b0*/  ISETP.GE.U32.AND P3, PT, R21.reuse, UR16, PT ;  /* 0x0000001015007c0c */ /* 0x048fe4000bf66070 */
        /* <DEDUP_REMOVED lines=17> */
[----:B------:R-:W3:Y:S03]  /*04d0*/  @!P4 LDC.64 R26, c[0x0][0x3e0] ;  /* 0x0000f800ff1acb82 */ /* 0x000ee60000000a00 */
[----:B------:R-:W-:-:S05]  /*04e0*/  VOTEU.ANY UP1, P1 ;  /* 0x0000000000ff7886 */ /* 0x000fca0000820100 */
[----:B------:R-:W-:Y:S01]  /*04f0*/  @UP1 UIADD3 UR9, UPT, UPT, UR9, 0x1, URZ ;  /* 0x0000000109091890 */ /* 0x000fe2000fffe0ff */
[----:B------:R-:W4:Y:S01]  /*0500*/  @!P4 LDC.64 R28, c[0x0][0x390] ;  /* 0x0000e400ff1ccb82 */ /* 0x000f220000000a00 */
[----:B------:R-:W-:Y:S02]  /*0510*/  UISETP.NE.AND UP1, UPT, UR7, URZ, UPT ;  /* 0x000000ff0700728c */ /* 0x000fe4000bf25270 */
[----:B------:R-:W-:-:S09]  /*0520*/  @!UP0 UIADD3 UR9, UPT, UPT, -UR9, URZ, URZ ;  /* 0x000000ff09098290 */ /* 0x000fd2000fffe1ff */
[----:B------:R-:W-:-:S04]  /*0530*/  @!UP1 ULOP3.LUT UR9, URZ, UR7, URZ, 0x33, !UPT ;  /* 0x00000007ff099292 */ /* 0x000fc8000f8e33ff */
[----:B------:R-:W-:-:S04]  /*0540*/  UIADD3 UR5, UPT, UPT, -UR9, URZ, URZ ;  /* 0x000000ff09057290 */ /* 0x000fc8000fffe1ff */
[----:B------:R-:W-:-:S04]  /*0550*/  UIMAD UR5, UR7, UR5, UR6 ;  /* 0x00000005070572a4 */ /* 0x000fc8000f8e0206 */
[----:B------:R-:W-:Y:S02]  /*0560*/  UIMAD UR12, UR5, 0x54, URZ ;  /* 0x00000054050c78a4 */ /* 0x000fe4000f8e02ff */
[----:B------:R-:W-:-:S04]  /*0570*/  USHF.R.S32.HI UR5, URZ, 0x1f, UR9 ;  /* 0x0000001fff057899 */ /* 0x000fc80008011409 */
[----:B------:R-:W-:Y:S01]  /*0580*/  MOV R0, UR12 ;  /* 0x0000000c00007c02 */ /* 0x000fe20008000f00 */
[----:B------:R-:W-:-:S04]  /*0590*/  UIMAD UR5, UR5, UR10, URZ ;  /* 0x0000000a050572a4 */ /* 0x000fc8000f8e02ff */
[----:B------:R-:W-:Y:S01]  /*05a0*/  UIMAD UR5, UR9, UR11, UR5 ;  /* 0x0000000b090572a4 */ /* 0x000fe2000f8e0205 */
[----:B------:R-:W-:Y:S02]  /*05b0*/  CS2R R44, SRZ ;  /* 0x00000000002c7805 */ /* 0x000fe4000001ff00 */
[----:B------:R-:W-:Y:S02]  /*05c0*/  IADD3 R10, PT, PT, R21, 0x70, RZ ;  /* 0x00000070150a7810 */ /* 0x000fe40007ffe0ff */
[----:B--2---:R-:W-:-:S04]  /*05d0*/  IADD3 R24, P1, PT, R8, UR12, RZ ;  /* 0x0000000c08187c10 */ /* 0x004fc8000ff3e0ff */
        /* <DEDUP_REMOVED lines=17> */
[----:B---3--:R-:W-:Y:S01]  /*06f0*/  @!P4 IMAD R0, R9, R26, RZ ;  /* 0x0000001a0900c224 */ /* 0x008fe200078e02ff */
[----:B------:R-:W-:-:S02]  /*0700*/  ISETP.GE.U32.AND P2, PT, R15, UR16, PT ;  /* 0x000000100f007c0c */ /* 0x000fc4000bf46070 */
[----:B------:R-:W-:Y:S01]  /*0710*/  IADD3 R17, PT, PT, R21, 0x40, RZ ;  /* 0x0000004015117810 */ /* 0x000fe20007ffe0ff */
[----:B------:R-:W-:Y:S01]  /*0720*/  @!P4 IMAD R9, R7, R27, R0 ;  /* 0x0000001b0709c224 */ /* 0x000fe200078e0200 */
[----:B------:R-:W-:Y:S01]  /*0730*/  ISETP.GE.AND.EX P2, PT, R23, UR17, PT, P2 ;  /* 0x0000001117007c0c */ /* 0x000fe2000bf46320 */
[----:B------:R2:W3:Y:S01]  /*0740*/  @!P3 LDG.E R46, desc[UR14][R4.64] ;  /* 0x0000000e042eb981 */ /* 0x0004e2000c1e1900 */
        /* <DEDUP_REMOVED lines=10> */
[----:B----4-:R-:W-:-:S03]  /*07f0*/  @!P4 LEA R8, P3, R2, R28, 0x1 ;  /* 0x0000001c0208c211 */ /* 0x010fc600078608ff */
[----:B------:R-:W4:Y:S01]  /*0800*/  @!P5 LDC.64 R6, c[0x0][0x3e0] ;  /* 0x0000f800ff06db82 */ /* 0x000f220000000a00 */
[----:B------:R-:W-:Y:S02]  /*0810*/  @!P4 LEA.HI.X R9, R2, R29, R3, 0x1, P3 ;  /* 0x0000001d0209c211 */ /* 0x000fe400018f0c03 */
[----:B------:R-:W-:Y:S02]  /*0820*/  @!P1 MOV R2, R24 ;  /* 0x0000001800029202 */ /* 0x000fe40000000f00 */
[----:B------:R-:W-:Y:S01]  /*0830*/  @!P1 MOV R3, R19 ;  /* 0x0000001300039202 */ /* 0x000fe20000000f00 */
[----:B------:R5:W3:Y:S01]  /*0840*/  @!P4 LDG.E R45, desc[UR14][R8.64] ;  /* 0x0000000e082dc981 */ /* 0x000ae2000c1e1900 */
[----:B------:R-:W-:Y:S01]  /*0850*/  ISETP.GE.U32.AND P3, PT, R0, UR16, PT ;  /* 0x0000001000007c0c */ /* 0x000fe2000bf66070 */
[----:B------:R-:W4:Y:S01]  /*0860*/  @!P2 LDC.64 R36, c[0x0][0x390] ;  /* 0x0000e400ff24ab82 */ /* 0x000f220000000a00 */
[----:B------:R-:W-:Y:S01]  /*0870*/  SHF.R.S32.HI R29, RZ, 0x1f, R0 ;  /* 0x0000001fff1d7819 */ /* 0x000fe20000011400 */
[----:B------:R-:W-:Y:S01]  /*0880*/  @!P1 IMAD.WIDE.U32 R2, R11, R30, R2 ;  /* 0x0000001e0b029225 */ /* 0x000fe200078e0002 */
[----:B------:R-:W-:-:S02]  /*0890*/  IADD3 R11, PT, PT, R21, 0x60, RZ ;  /* 0x00000060150b7810 */ /* 0x000fc40007ffe0ff */
[----:B------:R-:W-:Y:S02]  /*08a0*/  ISETP.GE.AND.EX P3, PT, R29, UR17, PT, P3 ;  /* 0x000000111d007c0c */ /* 0x000fe4000bf66330 */
[----:B------:R-:W-:Y:S01]  /*08b0*/  ISETP.GE.U32.AND P4, PT, R11, UR16, PT ;  /* 0x000000100b007c0c */ /* 0x000fe2000bf86070 */
[----:B------:R-:W4:Y:S01]  /*08c0*/  @!P5 LDC.64 R38, c[0x0][0x390] ;  /* 0x0000e400ff26db82 */ /* 0x000f220000000a00 */
[----:B------:R-:W-:Y:S02]  /*08d0*/  SHF.R.S32.HI R31, RZ, 0x1f, R11 ;  /* 0x0000001fff1f7819 */ /* 0x000fe4000001140b */
[----:B------:R-:W-:Y:S02]  /*08e0*/  @!P1 IADD3 R3, PT, PT, R3, R13, RZ ;  /* 0x0000000d03039210 */ /* 0x000fe40007ffe0ff */
[----:B-1----:R-:W-:Y:S02]  /*08f0*/  @!P1 LEA R12, P6, R2, R32, 0x1 ;  /* 0x00000020020c9211 */ /* 0x002fe400078c08ff */
[----:B------:R-:W-:-:S02]  /*0900*/  ISETP.GE.AND.EX P4, PT, R31, UR17, PT, P4 ;  /* 0x000000111f007c0c */ /* 0x000fc4000bf86340 */
[----:B------:R-:W-:Y:S01]  /*0910*/  @!P1 LEA.HI.X R13, R2, R33, R3, 0x1, P6 ;  /* 0x00000021020d9211 */ /* 0x000fe200030f0c03 */
[----:B0-----:R-:W-:Y:S01]  /*0920*/  @!P2 IMAD R2, R23, R34, RZ ;  /* 0x000000221702a224 */ /* 0x001fe200078e02ff */
[----:B--2---:R-:W0:Y:S01]  /*0930*/  @!P3 LDC.64 R4, c[0x0][0x3e0] ;  /* 0x0000f800ff04bb82 */ /* 0x004e220000000a00 */
[----:B-----5:R-:W-:Y:S02]  /*0940*/  @!P2 MOV R8, R24 ;  /* 0x000000180008a202 */ /* 0x020fe40000000f00 */
[----:B------:R-:W-:Y:S01]  /*0950*/  @!P2 IMAD R23, R15, R35, R2 ;  /* 0x000000230f17a224 */ /* 0x000fe200078e0202 */
[----:B------:R-:W-:Y:S01]  /*0960*/  @!P2 MOV R9, R19 ;  /* 0x000000130009a202 */ /* 0x000fe20000000f00 */
[----:B----4-:R-:W-:Y:S01]  /*0970*/  @!P5 IMAD R2, R27, R6, RZ ;  /* 0x000000061b02d224 */ /* 0x010fe200078e02ff */
[----:B------:R1:W2:Y:S01]  /*0980*/  @!P1 LDG.E R44, desc[UR14][R12.64] ;  /* 0x0000000e0c2c9981 */ /* 0x0002a2000c1e1900 */
[----:B------:R-:W-:-:S04]  /*0990*/  @!P2 IMAD.WIDE.U32 R8, R15, R34, R8 ;  /* 0x000000220f08a225 */ /* 0x000fc800078e0008 */
[----:B------:R-:W-:Y:S02]  /*09a0*/  @!P5 IMAD R27, R17, R7, R2 ;  /* 0x00000007111bd224 */ /* 0x000fe400078e0202 */
[----:B------:R-:W4:Y:S01]  /*09b0*/  @!P4 LDC.64 R2, c[0x0][0x3e0] ;  /* 0x0000f800ff02cb82 */ /* 0x000f220000000a00 */
[----:B------:R-:W-:Y:S02]  /*09c0*/  @!P2 IADD3 R7, PT, PT, R9, R23, RZ ;  /* 0x000000170907a210 */ /* 0x000fe40007ffe0ff */
[----:B------:R-:W-:Y:S02]  /*09d0*/  @!P5 MOV R14, R24 ;  /* 0x00000018000ed202 */ /* 0x000fe40000000f00 */
[----:B------:R-:W-:Y:S02]  /*09e0*/  @!P5 MOV R15, R19 ;  /* 0x00000013000fd202 */ /* 0x000fe40000000f00 */
[----:B-1----:R-:W-:Y:S02]  /*09f0*/  @!P2 LEA R12, P6, R8, R36, 0x1 ;  /* 0x00000024080ca211 */ /* 0x002fe400078c08ff */
[----:B------:R-:W-:-:S02]  /*0a00*/  CS2R R50, SRZ ;  /* 0x0000000000327805 */ /* 0x000fc4000001ff00 */
[----:B------:R-:W-:Y:S01]  /*0a10*/  ISETP.GE.U32.AND P1, PT, R10, UR16, PT ;  /* 0x000000100a007c0c */ /* 0x000fe2000bf26070 */
[----:B------:R-:W-:Y:S01]  /*0a20*/  @!P5 IMAD.WIDE.U32 R14, R17, R6, R14 ;  /* 0x00000006110ed225 */ /* 0x000fe200078e000e */
[----:B------:R-:W-:Y:S02]  /*0a30*/  SHF.R.S32.HI R33, RZ, 0x1f, R10 ;  /* 0x0000001fff217819 */ /* 0x000fe4000001140a */
[----:B------:R-:W-:Y:S02]  /*0a40*/  @!P2 LEA.HI.X R13, R8, R37, R7, 0x1, P6 ;  /* 0x00000025080da211 */ /* 0x000fe400030f0c07 */
[----:B------:R-:W1:Y:S01]  /*0a50*/  @!P3 LDC.64 R6, c[0x0][0x390] ;  /* 0x0000e400ff06bb82 */ /* 0x000e620000000a00 */
        /* <DEDUP_REMOVED lines=8> */
[----:B------:R-:W1:Y:S01]  /*0ae0*/  @!P4 LDC.64 R36, c[0x0][0x390] ;  /* 0x0000e400ff24cb82 */ /* 0x000e620000000a00 */
        /* <DEDUP_REMOVED lines=8> */
[----:B----4-:R-:W-:Y:S01]  /*0b70*/  @!P4 IMAD R12, R31, R2, RZ ;  /* 0x000000021f0cc224 */ /* 0x010fe200078e02ff */
        /* <DEDUP_REMOVED lines=10> */
[----:B-1----:R-:W-:Y:S01]  /*0c20*/  @!P3 LEA R22, P6, R4, R6, 0x1 ;  /* 0x000000060416b211 */ /* 0x002fe200078c08ff */
[----:B------:R-:W-:-:S03]  /*0c30*/  @!P4 IMAD.WIDE.U32 R14, R11, R2, R14 ;  /* 0x000000020b0ec225 */ /* 0x000fc600078e000e */
[----:B------:R-:W-:Y:S02]  /*0c40*/  @!P3 LEA.HI.X R23, R4, R7, R3, 0x1, P6 ;  /* 0x000000070417b211 */ /* 0x000fe400030f0c03 */
[----:B------:R-:W1:Y:S01]  /*0c50*/  @!P2 LDC.64 R2, c[0x0][0x3e0] ;  /* 0x0000f800ff02ab82 */ /* 0x000e620000000a00 */
[----:B------:R-:W-:Y:S02]  /*0c60*/  @!P4 IADD3 R4, PT, PT, R15, R35, RZ ;  /* 0x000000230f04c210 */ /* 0x000fe40007ffe0ff */
[----:B----4-:R-:W-:-:S05]  /*0c70*/  @!P4 LEA R16, P6, R14, R36, 0x1 ;  /* 0x000000240e10c211 */ /* 0x010fca00078c08ff */
[----:B------:R-:W4:Y:S01]  /*0c80*/  @!P5 LDC.64 R6, c[0x0][0x3e0] ;  /* 0x0000f800ff06db82 */ /* 0x000f220000000a00 */
        /* <DEDUP_REMOVED lines=21> */
[C---:B-1----:R-:W-:Y:S01]  /*0de0*/  @!P1 LEA R22, P6, R10.reuse, R12, 0x1 ;  /* 0x0000000c0a169211 */ /* 0x042fe200078c08ff */
[----:B------:R-:W-:Y:S01]  /*0df0*/  @!P2 IMAD R12, R29, R2, RZ ;  /* 0x000000021d0ca224 */ /* 0x000fe200078e02ff */
[----:B------:R-:W-:Y:S01]  /*0e00*/  CS2R R58, SRZ ;  /* 0x00000000003a7805 */ /* 0x000fe2000001ff00 */
[----:B----4-:R-:W-:Y:S01]  /*0e10*/  @!P5 IMAD R31, R31, R6, RZ ;  /* 0x000000061f1fd224 */ /* 0x010fe200078e02ff */
[----:B------:R-:W-:Y:S01]  /*0e20*/  @!P1 LEA.HI.X R23, R10, R13, R11, 0x1, P6 ;  /* 0x0000000d0a179211 */ /* 0x000fe200030f0c0b */
[----:B------:R-:W-:Y:S01]  /*0e30*/  @!P2 IMAD R13, R27, R3, R12 ;  /* 0x000000031b0da224 */ /* 0x000fe200078e020c */
[----:B------:R-:W-:-:S02]  /*0e40*/  @!P2 MOV R16, R24 ;  /* 0x000000180010a202 */ /* 0x000fc40000000f00 */
[----:B------:R-:W-:Y:S01]  /*0e50*/  @!P2 MOV R17, R19 ;  /* 0x000000130011a202 */ /* 0x000fe20000000f00 */
[----:B------:R1:W4:Y:S01]  /*0e60*/  @!P1 LDG.E R58, desc[UR14][R22.64] ;  /* 0x0000000e163a9981 */ /* 0x000322000c1e1900 */
        /* <DEDUP_REMOVED lines=18> */
[----:B------:R-:W4:Y:S01]  /*0f90*/  @!P2 LDG.E R60, desc[UR14][R26.64] ;  /* 0x0000000e1a3ca981 */ /* 0x000f22000c1e1900 */
        /* <DEDUP_REMOVED lines=8> */
[----:B------:R1:W4:Y:S01]  /*1020*/  @!P5 LDG.E R62, desc[UR14][R16.64] ;  /* 0x0000000e103ed981 */ /* 0x000322000c1e1900 */
[----:B------:R-:W3:Y:S01]  /*1030*/  @!P3 LDC.64 R8, c[0x0][0x390] ;  /* 0x0000e400ff08bb82 */ /* 0x000ee20000000a00 */
        /* <DEDUP_REMOVED lines=22> */
[----:B------:R1:W4:Y:S01]  /*11a0*/  @!P4 LDG.E R64, desc[UR14][R6.64] ;  /* 0x0000000e0640c981 */ /* 0x000322000c1e1900 */
[----:B---3--:R-:W-:Y:S01]  /*11b0*/  @!P3 LEA R22, P6, R16, R8, 0x1 ;  /* 0x000000081016b211 */ /* 0x008fe200078c08ff */
[----:B------:R-:W-:Y:S01]  /*11c0*/  @!P1 IMAD R5, R12, R5, R31 ;  /* 0x000000050c059224 */ /* 0x000fe200078e021f */
[----:B------:R-:W-:-:S02]  /*11d0*/  ISETP.GE.U32.AND P4, PT, R14, UR16, PT ;  /* 0x000000100e007c0c */ /* 0x000fc4000bf86070 */
[----:B------:R-:W-:Y:S02]  /*11e0*/  SHF.R.S32.HI R31, RZ, 0x1f, R14 ;  /* 0x0000001fff1f7819 */ /* 0x000fe4000001140e */
[----:B------:R-:W-:Y:S02]  /*11f0*/  @!P1 MOV R26, R24 ;  /* 0x00000018001a9202 */ /* 0x000fe40000000f00 */
[----:B------:R-:W-:Y:S02]  /*1200*/  @!P1 MOV R27, R19 ;  /* 0x00000013001b9202 */ /* 0x000fe40000000f00 */
[----:B------:R-:W-:Y:S02]  /*1210*/  @!P3 LEA.HI.X R23, R16, R9, R17, 0x1, P6 ;  /* 0x000000091017b211 */ /* 0x000fe400030f0c11 */
[----:B------:R-:W3:Y:S01]  /*1220*/  @!P5 LDC.64 R8, c[0x0][0x3e0] ;  /* 0x0000f800ff08db82 */ /* 0x000ee20000000a00 */
[----:B------:R-:W-:Y:S02]  /*1230*/  ISETP.GE.AND.EX P4, PT, R31, UR17, PT, P4 ;  /* 0x000000111f007c0c */ /* 0x000fe4000bf86340 */
[----:B------:R-:W-:Y:S01]  /*1240*/  CS2R R66, SRZ ;  /* 0x0000000000427805 */ /* 0x000fe2000001ff00 */
[----:B------:R-:W-:-:S04]  /*1250*/  @!P1 IMAD.WIDE.U32 R26, R12, R4, R26 ;  /* 0x000000040c1a9225 */ /* 0x000fc800078e001a */
[----:B------:R-:W2:Y:S01]  /*1260*/  @!P2 LDC.64 R16, c[0x0][0x390] ;  /* 0x0000e400ff10ab82 */ /* 0x000ea20000000a00 */
[----:B------:R0:W4:Y:S01]  /*1270*/  @!P3 LDG.E R66, desc[UR14][R22.64] ;  /* 0x0000000e1642b981 */ /* 0x000122000c1e1900 */
        /* <DEDUP_REMOVED lines=13> */
[----:B------:R1:W4:Y:S01]  /*1350*/  @!P1 LDG.E R65, desc[UR14][R10.64] ;  /* 0x0000000e0a419981 */ /* 0x000322000c1e1900 */
[----:B------:R-:W-:-:S02]  /*1360*/  SHF.R.S32.HI R29, RZ, 0x1f, R12 ;  /* 0x0000001fff1d7819 */ /* 0x000fc4000001140c */
[----:B------:R-:W-:Y:S01]  /*1370*/  @!P2 IADD3 R0, PT, PT, R3, R27, RZ ;  /* 0x0000001b0300a210 */ /* 0x000fe20007ffe0ff */
[----:B---3--:R-:W-:Y:S01]  /*1380*/  @!P5 IMAD R20, R15, R8, RZ ;  /* 0x000000080f14d224 */ /* 0x008fe200078e02ff */
[----:B------:R-:W-:Y:S02]  /*1390*/  ISETP.GE.AND.EX P3, PT, R29, UR17, PT, P3 ;  /* 0x000000111d007c0c */ /* 0x000fe4000bf66330 */
[----:B------:R-:W-:Y:S01]  /*13a0*/  @!P5 MOV R27, R19 ;  /* 0x00000013001bd202 */ /* 0x000fe20000000f00 */
[C---:B------:R-:W-:Y:S01]  /*13b0*/  @!P5 IMAD R15, R13.reuse, R9, R20 ;  /* 0x000000090d0fd224 */ /* 0x040fe200078e0214 */
[----:B--2---:R-:W-:Y:S01]  /*13c0*/  @!P2 LEA R22, P1, R2, R16, 0x1 ;  /* 0x000000100216a211 */ /* 0x004fe200078208ff */
[----:B------:R-:W-:-:S03]  /*13d0*/  @!P5 IMAD.WIDE.U32 R26, R13, R8, R26 ;  /* 0x000000080d1ad225 */ /* 0x000fc600078e001a */
[----:B------:R-:W-:Y:S01]  /*13e0*/  @!P2 LEA.HI.X R23, R2, R17, R0, 0x1, P1 ;  /* 0x000000110217a211 */ /* 0x000fe200008f0c00 */
[----:B------:R-:W2:Y:S01]  /*13f0*/  @!P4 LDC.64 R8, c[0x0][0x390] ;  /* 0x0000e400ff08cb82 */ /* 0x000ea20000000a00 */
[----:B------:R-:W-:-:S03]  /*1400*/  @!P5 IADD3 R0, PT, PT, R27, R15, RZ ;  /* 0x0000000f1b00d210 */ /* 0x000fc60007ffe0ff */
[----:B------:R2:W3:Y:S01]  /*1410*/  @!P2 LDG.E R67, desc[UR14][R22.64] ;  /* 0x0000000e1643a981 */ /* 0x0004e2000c1e1900 */
[C---:B0-----:R-:W-:Y:S02]  /*1420*/  @!P5 LEA R16, P1, R26.reuse, R4, 0x1 ;  /* 0x000000041a10d211 */ /* 0x041fe400078208ff */
[----:B------:R-:W-:Y:S01]  /*1430*/  IADD3 R15, PT, PT, R21, 0x110, RZ ;  /* 0x00000110150f7810 */ /* 0x000fe20007ffe0ff */
[----:B------:R-:W0:Y:S01]  /*1440*/  @!P3 LDC.64 R2, c[0x0][0x3e0] ;  /* 0x0000f800ff02bb82 */ /* 0x000e220000000a00 */
[----:B------:R-:W-:Y:S01]  /*1450*/  @!P5 LEA.HI.X R17, R26, R5, R0, 0x1, P1 ;  /* 0x000000051a11d211 */ /* 0x000fe200008f0c00 */
[----:B-1----:R-:W-:Y:S01]  /*1460*/  @!P4 IMAD R0, R31, R6, RZ ;  /* 0x000000061f00c224 */ /* 0x002fe200078e02ff */
[----:B------:R-:W-:Y:S02]  /*1470*/  ISETP.GE.U32.AND P2, PT, R15, UR16, PT ;  /* 0x000000100f007c0c */ /* 0x000fe4000bf46070 */
[----:B------:R-:W-:Y:S02]  /*1480*/  SHF.R.S32.HI R31, RZ, 0x1f, R15 ;  /* 0x0000001fff1f7819 */ /* 0x000fe4000001140f */
[----:B------:R-:W-:-:S02]  /*1490*/  IADD3 R13, PT, PT, R21, 0x120, RZ ;  /* 0x00000120150d7810 */ /* 0x000fc40007ffe0ff */
[----:B------:R-:W-:Y:S02]  /*14a0*/  @!P4 MOV R4, R24 ;  /* 0x000000180004c202 */ /* 0x000fe40000000f00 */
[----:B------:R-:W-:Y:S02]  /*14b0*/  @!P4 MOV R5, R19 ;  /* 0x000000130005c202 */ /* 0x000fe40000000f00 */
[----:B------:R-:W-:Y:S02]  /*14c0*/  ISETP.GE.AND.EX P2, PT, R31, UR17, PT, P2 ;  /* 0x000000111f007c0c */ /* 0x000fe4000bf46320 */
[----:B------:R-:W-:Y:S02]  /*14d0*/  ISETP.GE.U32.AND P1, PT, R13, UR16, PT ;  /* 0x000000100d007c0c */ /* 0x000fe4000bf26070 */
[----:B------:R-:W-:Y:S01]  /*14e0*/  SHF.R.S32.HI R33, RZ, 0x1f, R13 ;  /* 0x0000001fff217819 */ /* 0x000fe2000001140d */
[C---:B------:R-:W-:Y:S02]  /*14f0*/  @!P4 IMAD R11, R14.reuse, R7, R0 ;  /* 0x000000070e0bc224 */ /* 0x040fe400078e0200 */
[----:B------:R-:W-:Y:S01]  /*1500*/  @!P4 IMAD.WIDE.U32 R6, R14, R6, R4 ;  /* 0x000000060e06c225 */ /* 0x000fe200078e0004 */
[----:B------:R-:W-:Y:S01]  /*1510*/  ISETP.GE.AND.EX P1, PT, R33, UR17, PT, P1 ;  /* 0x0000001121007c0c */ /* 0x000fe2000bf26310 */
[----:B------:R-:W1:Y:S01]  /*1520*/  @!P3 LDC.64 R4, c[0x0][0x390] ;  /* 0x0000e400ff04bb82 */ /* 0x000e620000000a00 */
[----:B------:R-:W-:-:S02]  /*1530*/  CS2R R70, SRZ ;  /* 0x0000000000467805 */ /* 0x000fc4000001ff00 */
[----:B------:R-:W-:-:S04]  /*1540*/  @!P4 IADD3 R7, PT, PT, R7, R11, RZ ;  /* 0x0000000b0707c210 */ /* 0x000fc80007ffe0ff */
[----:B------:R1:W3:Y:S01]  /*1550*/  @!P5 LDG.E R71, desc[UR14][R16.64] ;  /* 0x0000000e1047d981 */ /* 0x0002e2000c1e1900 */
        /* <DEDUP_REMOVED lines=17> */
[----:B------:R-:W3:Y:S01]  /*1670*/  @!P4 LDG.E R74, desc[UR14][R22.64] ;  /* 0x0000000e164ac981 */ /* 0x000ee2000c1e1900 */
[----:B------:R-:W-:-:S02]  /*1680*/  IADD3 R17, PT, PT, R21, 0x140, RZ ;  /* 0x0000014015117810 */ /* 0x000fc40007ffe0ff */
[----:B------:R-:W-:Y:S02]  /*1690*/  @!P3 LEA.HI.X R35, R2, R5, R3, 0x1, P6 ;  /* 0x000000050223b211 */ /* 0x000fe400030f0c03 */
[----:B------:R-:W1:Y:S01]  /*16a0*/  @!P1 LDC.64 R4, c[0x0][0x390] ;  /* 0x0000e400ff049b82 */ /* 0x000e620000000a00 */
[----:B------:R-:W-:Y:S02]  /*16b0*/  ISETP.GE.U32.AND P4, PT, R17, UR16, PT ;  /* 0x0000001011007c0c */ /* 0x000fe4000bf86070 */
[----:B------:R-:W-:Y:S01]  /*16c0*/  SHF.R.S32.HI R27, RZ, 0x1f, R17 ;  /* 0x0000001fff1b7819 */ /* 0x000fe20000011411 */
[----:B--2---:R-:W-:Y:S01]  /*16d0*/  @!P2 IMAD R12, R31, R10, RZ ;  /* 0x0000000a1f0ca224 */ /* 0x004fe200078e02ff */
[----:B------:R-:W-:Y:S01]  /*16e0*/  @!P2 MOV R32, R24 ;  /* 0x000000180020a202 */ /* 0x000fe20000000f00 */
[----:B------:R2:W3:Y:S01]  /*16f0*/  @!P3 LDG.E R75, desc[UR14][R34.64] ;  /* 0x0000000e224bb981 */ /* 0x0004e2000c1e1900 */
[----:B------:R-:W-:Y:S01]  /*1700*/  ISETP.GE.AND.EX P4, PT, R27, UR17, PT, P4 ;  /* 0x000000111b007c0c */ /* 0x000fe2000bf86340 */
[----:B------:R-:W1:Y:S01]  /*1710*/  @!P5 LDC.64 R2, c[0x0][0x3e0] ;  /* 0x0000f800ff02db82 */ /* 0x000e620000000a00 */
[----:B------:R-:W-:-:S02]  /*1720*/  @!P2 IMAD R11, R15, R11, R12 ;  /* 0x0000000b0f0ba224 */ /* 0x000fc400078e020c */
[----:B0-----:R-:W-:Y:S01]  /*1730*/  @!P1 IMAD R12, R33, R6, RZ ;  /* 0x00000006210c9224 */ /* 0x001fe200078e02ff */
[-C--:B------:R-:W-:Y:S02]  /*1740*/  @!P2 MOV R33, R19.reuse ;  /* 0x000000130021a202 */ /* 0x080fe40000000f00 */
[----:B------:R-:W-:Y:S02]  /*1750*/  IADD3 R31, PT, PT, R21, 0x150, RZ ;  /* 0x00000150151f7810 */ /* 0x000fe40007ffe0ff */
[----:B--2---:R-:W-:Y:S01]  /*1760*/  @!P1 MOV R34, R24 ;  /* 0x0000001800229202 */ /* 0x004fe20000000f00 */
[----:B------:R-:W-:Y:S01]  /*1770*/  @!P2 IMAD.WIDE.U32 R32, R15, R10, R32 ;  /* 0x0000000a0f20a225 */ /* 0x000fe200078e0020 */
[----:B------:R-:W-:Y:S01]  /*1780*/  @!P1 MOV R35, R19 ;  /* 0x0000001300239202 */ /* 0x000fe20000000f00 */
[----:B------:R-:W0:Y:S01]  /*1790*/  @!P5 LDC.64 R22, c[0x0][0x390] ;  /* 0x0000e400ff16db82 */ /* 0x000e220000000a00 */
[----:B------:R-:W-:Y:S01]  /*17a0*/  ISETP.GE.U32.AND P3, PT, R31, UR16, PT ;  /* 0x000000101f007c0c */ /* 0x000fe2000bf66070 */
[C---:B------:R-:W-:Y:S01]  /*17b0*/  @!P1 IMAD R39, R13.reuse, R7, R12 ;  /* 0x000000070d279224 */ /* 0x040fe200078e020c */
[----:B------:R-:W-:Y:S01]  /*17c0*/  SHF.R.S32.HI R37, RZ, 0x1f, R31 ;  /* 0x0000001fff257819 */ /* 0x000fe2000001141f */
[----:B------:R-:W-:Y:S01]  /*17d0*/  @!P1 IMAD.WIDE.U32 R6, R13, R6, R34 ;  /* 0x000000060d069225 */ /* 0x000fe200078e0022 */
[----:B------:R-:W-:-:S02]  /*17e0*/  @!P2 IADD3 R11, PT, PT, R33, R11, RZ ;  /* 0x0000000b210ba210 */ /* 0x000fc40007ffe0ff */
[C---:B-----5:R-:W-:Y:S01]  /*17f0*/  @!P2 LEA R10, P6, R32.reuse, R8, 0x1 ;  /* 0x00000008200aa211 */ /* 0x060fe200078c08ff */
[----:B------:R-:W2:Y:S01]  /*1800*/  @!P4 LDC.64 R14, c[0x0][0x3e0] ;  /* 0x0000f800ff0ecb82 */ /* 0x000ea20000000a00 */
[----:B------:R-:W-:Y:S02]  /*1810*/  ISETP.GE.AND.EX P3, PT, R37, UR17, PT, P3 ;  /* 0x0000001125007c0c */ /* 0x000fe4000bf66330 */
[----:B------:R-:W-:Y:S02]  /*1820*/  @!P2 LEA.HI.X R11, R32, R9, R11, 0x1, P6 ;  /* 0x00000009200ba211 */ /* 0x000fe400030f0c0b */
[----:B------:R-:W-:Y:S02]  /*1830*/  @!P1 IADD3 R7, PT, PT, R7, R39, RZ ;  /* 0x0000002707079210 */ /* 0x000fe40007ffe0ff */
[----:B-1----:R-:W-:Y:S02]  /*1840*/  @!P1 LEA R4, P6, R6, R4, 0x1 ;  /* 0x0000000406049211 */ /* 0x002fe400078c08ff */
[----:B------:R-:W-:-:S02]  /*1850*/  CS2R R72, SRZ ;  /* 0x0000000000487805 */ /* 0x000fc4000001ff00 */
[----:B------:R-:W-:Y:S01]  /*1860*/  IADD3 R26, PT, PT, R21, 0x160, RZ ;  /* 0x00000160151a7810 */ /* 0x000fe20007ffe0ff */
[----:B------:R-:W-:Y:S01]  /*1870*/  @!P5 IMAD R29, R29, R2, RZ ;  /* 0x000000021d1dd224 */ /* 0x000fe200078e02ff */
[----:B------:R-:W-:Y:S01]  /*1880*/  @!P1 LEA.HI.X R5, R6, R5, R7, 0x1, P6 ;  /* 0x0000000506059211 */ /* 0x000fe200030f0c07 */
[----:B------:R-:W1:Y:S01]  /*1890*/  @!P4 LDC.64 R8, c[0x0][0x390] ;  /* 0x0000e400ff08cb82 */ /* 0x000e620000000a00 */
[----:B------:R-:W-:Y:S01]  /*18a0*/  @!P5 MOV R6, R24 ;  /* 0x000000180006d202 */ /* 0x000fe20000000f00 */
[----:B------:R-:W5:Y:S01]  /*18b0*/  @!P2 LDG.E R73, desc[UR14][R10.64] ;  /* 0x0000000e0a49a981 */ /* 0x000f62000c1e1900 */
[----:B------:R-:W-:Y:S01]  /*18c0*/  @!P5 MOV R7, R19 ;  /* 0x000000130007d202 */ /* 0x000fe20000000f00 */
[----:B------:R-:W-:Y:S01]  /*18d0*/  @!P5 IMAD R29, R0, R3, R29 ;  /* 0x00000003001dd224 */ /* 0x000fe200078e021d */
[----:B------:R-:W-:Y:S01]  /*18e0*/  ISETP.GE.U32.AND P2, PT, R26, UR16, PT ;  /* 0x000000101a007c0c */ /* 0x000fe2000bf46070 */
[----:B------:R2:W5:Y:S01]  /*18f0*/  @!P1 LDG.E R72, desc[UR14][R4.64] ;  /* 0x0000000e04489981 */ /* 0x000562000c1e1900 */
[----:B------:R-:W-:Y:S01]  /*1900*/  SHF.R.S32.HI R35, RZ, 0x1f, R26 ;  /* 0x0000001fff237819 */ /* 0x000fe2000001141a */
[----:B------:R-:W1:Y:S01]  /*1910*/  @!P3 LDC.64 R12, c[0x0][0x3e0] ;  /* 0x0000f800ff0cbb82 */ /* 0x000e620000000a00 */
[----:B------:R-:W-:-:S02]  /*1920*/  @!P5 IMAD.WIDE.U32 R2, R0, R2, R6 ;  /* 0x000000020002d225 */ /* 0x000fc400078e0006 */
[----:B------:R-:W-:-:S03]  /*1930*/  ISETP.GE.AND.EX P2, PT, R35, UR17, PT, P2 ;  /* 0x0000001123007c0c */ /* 0x000fc6000bf46320 */
[----:B------:R-:W-:Y:S02]  /*1940*/  @!P5 IADD3 R0, PT, PT, R3, R29, RZ ;  /* 0x0000001d0300d210 */ /* 0x000fe40007ffe0ff */
[C---:B0-----:R-:W-:Y:S01]  /*1950*/  @!P5 LEA R22, P6, R2.reuse, R22, 0x1 ;  /* 0x000000160216d211 */ /* 0x041fe200078c08ff */
[----:B--2---:R-:W-:Y:S01]  /*1960*/  @!P4 IMAD R6, R27, R14, RZ ;  /* 0x0000000e1b06c224 */ /* 0x004fe200078e02ff */
        /* <DEDUP_REMOVED lines=8> */
[----:B------:R-:W2:Y:S01]  /*19f0*/  @!P2 LDC.64 R6, c[0x0][0x3e0] ;  /* 0x0000f800ff06ab82 */ /* 0x000ea20000000a00 */
[-C--:B------:R-:W-:Y:S02]  /*1a00*/  @!P4 MOV R5, R19.reuse ;  /* 0x000000130005c202 */ /* 0x080fe40000000f00 */
[----:B------:R-:W-:Y:S02]  /*1a10*/  CS2R R76, SRZ ;  /* 0x00000000004c7805 */ /* 0x000fe4000001ff00 */
[----:B------:R-:W-:Y:S01]  /*1a20*/  IADD3 R20, PT, PT, R21, 0x180, RZ ;  /* 0x0000018015147810 */ /* 0x000fe20007ffe0ff */
[----:B-1----:R-:W-:Y:S01]  /*1a30*/  @!P3 IMAD R0, R37, R12, RZ ;  /* 0x0000000c2500b224 */ /* 0x002fe200078e02ff */
[----:B------:R-:W-:Y:S01]  /*1a40*/  @!P3 MOV R16, R24 ;  /* 0x000000180010b202 */ /* 0x000fe20000000f00 */
[----:B------:R-:W-:Y:S01]  /*1a50*/  @!P4 IMAD.WIDE.U32 R14, R17, R14, R4 ;  /* 0x0000000e110ec225 */ /* 0x000fe200078e0004 */
[----:B------:R-:W-:Y:S01]  /*1a60*/  @!P3 MOV R17, R19 ;  /* 0x000000130011b202 */ /* 0x000fe20000000f00 */
[----:B------:R-:W1:Y:S01]  /*1a70*/  @!P2 LDC.64 R10, c[0x0][0x390] ;  /* 0x0000e400ff0aab82 */ /* 0x000e620000000a00 */
[----:B------:R-:W-:Y:S01]  /*1a80*/  ISETP.GE.U32.AND P6, PT, R20, UR16, PT ;  /* 0x0000001014007c0c */ /* 0x000fe2000bfc6070 */
[----:B------:R-:W5:Y:S01]  /*1a90*/  @!P5 LDG.E R77, desc[UR14][R22.64] ;  /* 0x0000000e164dd981 */ /* 0x000f62000c1e1900 */
[----:B------:R-:W-:Y:S01]  /*1aa0*/  SHF.R.S32.HI R29, RZ, 0x1f, R20 ;  /* 0x0000001fff1d7819 */ /* 0x000fe20000011414 */
[----:B------:R-:W-:Y:S01]  /*1ab0*/  @!P3 IMAD R37, R31, R13, R0 ;  /* 0x0000000d1f25b224 */ /* 0x000fe200078e0200 */
[----:B------:R-:W-:Y:S01]  /*1ac0*/  @!P4 IADD3 R0, PT, PT, R15, R39, RZ ;  /* 0x000000270f00c210 */ /* 0x000fe20007ffe0ff */
[----:B------:R-:W-:Y:S01]  /*1ad0*/  @!P3 IMAD.WIDE.U32 R16, R31, R12, R16 ;  /* 0x0000000c1f10b225 */ /* 0x000fe200078e0010 */
[----:B------:R-:W-:Y:S01]  /*1ae0*/  @!P4 LEA R8, P5, R14, R8, 0x1 ;  /* 0x000000080e08c211 */ /* 0x000fe200078a08ff */
[----:B------:R-:W4:Y:S01]  /*1af0*/  @!P1 LDC.64 R4, c[0x0][0x3e0] ;  /* 0x0000f800ff049b82 */ /* 0x000f220000000a00 */
[----:B------:R-:W-:-:S02]  /*1b00*/  ISETP.GE.AND.EX P6, PT, R29, UR17, PT, P6 ;  /* 0x000000111d007c0c */ /* 0x000fc4000bfc6360 */
[----:B------:R-:W-:Y:S02]  /*1b10*/  @!P4 LEA.HI.X R9, R14, R9, R0, 0x1, P5 ;  /* 0x000000090e09c211 */ /* 0x000fe400028f0c00 */
[----:B------:R-:W-:Y:S02]  /*1b20*/  @!P3 IADD3 R15, PT, PT, R17, R37, RZ ;  /* 0x00000025110fb210 */ /* 0x000fe40007ffe0ff */
[C---:B0-----:R-:W-:Y:S01]  /*1b30*/  @!P3 LEA R14, P5, R16.reuse, R2, 0x1 ;  /* 0x00000002100eb211 */ /* 0x041fe200078a08ff */
[----:B--2---:R-:W-:Y:S01]  /*1b40*/  @!P2 IMAD R35, R35, R6, RZ ;  /* 0x000000062323a224 */ /* 0x004fe200078e02ff */
[----:B------:R-:W-:Y:S01]  /*1b50*/  IADD3 R0, PT, PT, R21, 0x190, RZ ;  /* 0x0000019015007810 */ /* 0x000fe20007ffe0ff */
[----:B------:R0:W2:Y:S01]  /*1b60*/  @!P4 LDG.E R76, desc[UR14][R8.64] ;  /* 0x0000000e084cc981 */ /* 0x0000a2000c1e1900 */
[----:B------:R-:W-:Y:S02]  /*1b70*/  @!P3 LEA.HI.X R15, R16, R3, R15, 0x1, P5 ;  /* 0x00000003100fb211 */ /* 0x000fe400028f0c0f */
[----:B------:R-:W-:Y:S01]  /*1b80*/  @!P2 MOV R16, R24 ;  /* 0x000000180010a202 */ /* 0x000fe20000000f00 */
[----:B------:R-:W4:Y:S01]  /*1b90*/  @!P6 LDC.64 R12, c[0x0][0x3e0] ;  /* 0x0000f800ff0ceb82 */ /* 0x000f220000000a00 */
[----:B------:R-:W-:Y:S01]  /*1ba0*/  @!P2 MOV R17, R19 ;  /* 0x000000130011a202 */ /* 0x000fe20000000f00 */
[----:B------:R-:W-:Y:S01]  /*1bb0*/  @!P2 IMAD R35, R26, R7, R35 ;  /* 0x000000071a23a224 */ /* 0x000fe200078e0223 */
[----:B------:R-:W-:Y:S01]  /*1bc0*/  ISETP.GE.U32.AND P4, PT, R0, UR16, PT ;  /* 0x0000001000007c0c */ /* 0x000fe2000bf86070 */
[----:B------:R4:W2:Y:S01]  /*1bd0*/  @!P3 LDG.E R70, desc[UR14][R14.64] ;  /* 0x0000000e0e46b981 */ /* 0x0008a2000c1e1900 */
[----:B------:R-:W-:Y:S01]  /*1be0*/  SHF.R.S32.HI R31, RZ, 0x1f, R0 ;  /* 0x0000001fff1f7819 */ /* 0x000fe20000011400 */
[----:B------:R-:W-:-:S02]  /*1bf0*/  @!P2 IMAD.WIDE.U32 R16, R26, R6, R16 ;  /* 0x000000061a10a225 */ /* 0x000fc400078e0010 */
[----:B------:R-:W4:Y:S01]  /*1c00*/  @!P1 LDC.64 R6, c[0x0][0x390] ;  /* 0x0000e400ff069b82 */ /* 0x000f220000000a00 */
[----:B------:R-:W-:Y:S02]  /*1c10*/  ISETP.GE.AND.EX P4, PT, R31, UR17, PT, P4 ;  /* 0x000000111f007c0c */ /* 0x000fe4000bf86340 */
[----:B0-----:R-:W-:Y:S02]  /*1c20*/  @!P2 IADD3 R8, PT, PT, R17, R35, RZ ;  /* 0x000000231108a210 */ /* 0x001fe40007ffe0ff */
[C---:B-1----:R-:W-:Y:S01]  /*1c30*/  @!P2 LEA R10, P5, R16.reuse, R10, 0x1 ;  /* 0x0000000a100aa211 */ /* 0x042fe200078a08ff */
[----:B----4-:R-:W-:Y:S01]  /*1c40*/  @!P1 IMAD R22, R33, R4, RZ ;  /* 0x0000000421169224 */ /* 0x010fe200078e02ff */
[----:B------:R-:W-:Y:S01]  /*1c50*/  @!P1 MOV R9, R19 ;  /* 0x0000001300099202 */ /* 0x000fe20000000f00 */
[----:B------:R-:W0:Y:S01]  /*1c60*/  @!P6 LDC.64 R2, c[0x0][0x390] ;  /* 0x0000e400ff02eb82 */ /* 0x000e220000000a00 */
[----:B------:R-:W-:Y:S02]  /*1c70*/  @!P2 LEA.HI.X R11, R16, R11, R8, 0x1, P5 ;  /* 0x0000000b100ba211 */ /* 0x000fe400028f0c08 */
[----:B------:R-:W-:Y:S01]  /*1c80*/  @!P1 MOV R8, R24 ;  /* 0x0000001800089202 */ /* 0x000fe20000000f00 */
[----:B------:R-:W-:Y:S01]  /*1c90*/  @!P1 IMAD R17, R27, R5, R22 ;  /* 0x000000051b119224 */ /* 0x000fe200078e0216 */
[----:B------:R-:W-:-:S03]  /*1ca0*/  IADD3 R37, PT, PT, R21, 0x1a0, RZ ;  /* 0x000001a015257810 */ /* 0x000fc60007ffe0ff */
[----:B------:R-:W-:Y:S02]  /*1cb0*/  @!P1 IMAD.WIDE.U32 R4, R27, R4, R8 ;  /* 0x000000041b049225 */ /* 0x000fe400078e0008 */
[----:B------:R-:W1:Y:S01]  /*1cc0*/  @!P4 LDC.64 R8, c[0x0][0x3e0] ;  /* 0x0000f800ff08cb82 */ /* 0x000e620000000a00 */
[----:B------:R-:W-:Y:S02]  /*1cd0*/  ISETP.GE.U32.AND P3, PT, R37, UR16, PT ;  /* 0x0000001025007c0c */ /* 0x000fe4000bf66070 */
[----:B------:R-:W-:Y:S02]  /*1ce0*/  SHF.R.S32.HI R27, RZ, 0x1f, R37 ;  /* 0x0000001fff1b7819 */ /* 0x000fe40000011425 */
[----:B------:R-:W-:Y:S02]  /*1cf0*/  @!P6 MOV R14, R24 ;  /* 0x00000018000ee202 */ /* 0x000fe40000000f00 */
[----:B------:R-:W-:Y:S02]  /*1d00*/  @!P6 MOV R15, R19 ;  /* 0x00000013000fe202 */ /* 0x000fe40000000f00 */
[----:B------:R-:W-:Y:S01]  /*1d10*/  ISETP.GE.AND.EX P3, PT, R27, UR17, PT, P3 ;  /* 0x000000111b007c0c */ /* 0x000fe2000bf66330 */
[-C--:B------:R-:W-:Y:S01]  /*1d20*/  @!P6 IMAD R29, R29, R12.reuse, RZ ;  /* 0x0000000c1d1de224 */ /* 0x080fe200078e02ff */
[----:B------:R-:W-:Y:S01]  /*1d30*/  CS2R R68, SRZ ;  /* 0x0000000000447805 */ /* 0x000fe2000001ff00 */
[----:B------:R-:W-:Y:S01]  /*1d40*/  @!P6 IMAD.WIDE.U32 R14, R20, R12, R14 ;  /* 0x0000000c140ee225 */ /* 0x000fe200078e000e */
[----:B------:R-:W-:-:S02]  /*1d50*/  @!P1 IADD3 R5, PT, PT, R5, R17, RZ ;  /* 0x0000001105059210 */ /* 0x000fc40007ffe0ff */
[----:B------:R-:W-:Y:S01]  /*1d60*/  @!P1 LEA R12, P5, R4, R6, 0x1 ;  /* 0x00000006040c9211 */ /* 0x000fe200078a08ff */
[----:B------:R-:W-:Y:S01]  /*1d70*/  @!P6 IMAD R29, R20, R13, R29 ;  /* 0x0000000d141de224 */ /* 0x000fe200078e021d */
[----:B------:R-:W-:Y:S01]  /*1d80*/  IADD3 R33, PT, PT, R21, 0x1b0, RZ ;  /* 0x000001b015217810 */ /* 0x000fe20007ffe0ff */
[----:B------:R4:W2:Y:S01]  /*1d90*/  @!P2 LDG.E R69, desc[UR14][R10.64] ;  /* 0x0000000e0a45a981 */ /* 0x0008a2000c1e1900 */
[----:B------:R-:W-:Y:S02]  /*1da0*/  @!P1 LEA.HI.X R13, R4, R7, R5, 0x1, P5 ;  /* 0x00000007040d9211 */ /* 0x000fe400028f0c05 */
[----:B------:R-:W3:Y:S01]  /*1db0*/  @!P4 LDC.64 R6, c[0x0][0x390] ;  /* 0x0000e400ff06cb82 */ /* 0x000ee20000000a00 */
[----:B------:R-:W-:Y:S02]  /*1dc0*/  ISETP.GE.U32.AND P2, PT, R33, UR16, PT ;  /* 0x0000001021007c0c */ /* 0x000fe4000bf46070 */
[----:B------:R-:W-:Y:S01]  /*1dd0*/  SHF.R.S32.HI R41, RZ, 0x1f, R33 ;  /* 0x0000001fff297819 */ /* 0x000fe20000011421 */
[----:B-1----:R-:W-:Y:S01]  /*1de0*/  @!P4 IMAD R31, R31, R8, RZ ;  /* 0x000000081f1fc224 */ /* 0x002fe200078e02ff */
[----:B------:R-:W-:Y:S01]  /*1df0*/  @!P6 IADD3 R15, PT, PT, R15, R29, RZ ;  /* 0x0000001d0f0fe210 */ /* 0x000fe20007ffe0ff */
[----:B------:R-:W2:Y:S01]  /*1e00*/  @!P1 LDG.E R68, desc[UR14][R12.64] ;  /* 0x0000000e0c449981 */ /* 0x000ea2000c1e1900 */
[----:B------:R-:W-:Y:S01]  /*1e10*/  ISETP.GE.AND.EX P2, PT, R41, UR17, PT, P2 ;  /* 0x0000001129007c0c */ /* 0x000fe2000bf46320 */
[----:B------:R-:W1:Y:S01]  /*1e20*/  @!P3 LDC.64 R4, c[0x0][0x3e0] ;  /* 0x0000f800ff04bb82 */ /* 0x000e620000000a00 */
[----:B0-----:R-:W-:Y:S01]  /*1e30*/  @!P6 LEA R22, P5, R14, R2, 0x1 ;  /* 0x000000020e16e211 */ /* 0x001fe200078a08ff */
[----:B----4-:R-:W-:Y:S01]  /*1e40*/  @!P4 IMAD R11, R0, R9, R31 ;  /* 0x00000009000bc224 */ /* 0x010fe200078e021f */
[----:B------:R-:W-:-:S02]  /*1e50*/  @!P4 MOV R2, R24 ;  /* 0x000000180002c202 */ /* 0x000fc40000000f00 */
[----:B------:R-:W-:Y:S02]  /*1e60*/  @!P6 LEA.HI.X R23, R14, R3, R15, 0x1, P5 ;  /* 0x000000030e17e211 */ /* 0x000fe400028f0c0f */
[----:B------:R-:W-:Y:S01]  /*1e70*/  @!P4 MOV R3, R19 ;  /* 0x000000130003c202 */ /* 0x000fe20000000f00 */
[----:B------:R-:W0:Y:S01]  /*1e80*/  @!P3 LDC.64 R16, c[0x0][0x390] ;  /* 0x0000e400ff10bb82 */ /* 0x000e220000000a00 */
[C---:B------:R-:W-:Y:S01]  /*1e90*/  IADD3 R31, PT, PT, R21.reuse, 0x1c0, RZ ;  /* 0x000001c0151f7810 */ /* 0x040fe20007ffe0ff */
[----:B------:R4:W2:Y:S01]  /*1ea0*/  @!P6 LDG.E R63, desc[UR14][R22.64] ;  /* 0x0000000e163fe981 */ /* 0x0008a2000c1e1900 */
        /* <DEDUP_REMOVED lines=10> */
[C---:B---3--:R-:W-:Y:S01]  /*1f50*/  @!P4 LEA R6, P6, R8.reuse, R6, 0x1 ;  /* 0x000000060806c211 */ /* 0x048fe200078c08ff */
[----:B------:R-:W1:Y:S01]  /*1f60*/  @!P2 LDC.64 R14, c[0x0][0x390] ;  /* 0x0000e400ff0eab82 */ /* 0x000e620000000a00 */
[----:B------:R-:W-:Y:S02]  /*1f70*/  ISETP.GE.AND.EX P5, PT, R35, UR17, PT, P5 ;  /* 0x0000001123007c0c */ /* 0x000fe4000bfa6350 */
[----:B------:R-:W-:-:S02]  /*1f80*/  @!P4 LEA.HI.X R7, R8, R7, R0, 0x1, P6 ;  /* 0x000000070807c211 */ /* 0x000fc400030f0c00 */
[----:B------:R-:W-:Y:S02]  /*1f90*/  @!P3 MOV R8, R24 ;  /* 0x000000180008b202 */ /* 0x000fe40000000f00 */
[----:B------:R-:W-:Y:S02]  /*1fa0*/  @!P3 MOV R9, R19 ;  /* 0x000000130009b202 */ /* 0x000fe40000000f00 */
[----:B----4-:R-:W-:Y:S01]  /*1fb0*/  IADD3 R23, PT, PT, R21, 0x1e0, RZ ;  /* 0x000001e015177810 */ /* 0x010fe20007ffe0ff */
[C---:B------:R-:W-:Y:S01]  /*1fc0*/  @!P3 IMAD R43, R37.reuse, R5, R10 ;  /* 0x00000005252bb224 */ /* 0x040fe200078e020a */
[----:B------:R-:W3:Y:S01]  /*1fd0*/  @!P1 LDC.64 R12, c[0x0][0x3e0] ;  /* 0x0000f800ff0c9b82 */ /* 0x000ee20000000a00 */
[----:B------:R-:W-:Y:S01]  /*1fe0*/  @!P3 IMAD.WIDE.U32 R4, R37, R4, R8 ;  /* 0x000000042504b225 */ /* 0x000fe200078e0008 */
[----:B------:R-:W-:Y:S01]  /*1ff0*/  ISETP.GE.U32.AND P6, PT, R23, UR16, PT ;  /* 0x0000001017007c0c */ /* 0x000fe2000bfc6070 */
[----:B------:R4:W2:Y:S01]  /*2000*/  @!P4 LDG.E R61, desc[UR14][R6.64] ;  /* 0x0000000e063dc981 */ /* 0x0008a2000c1e1900 */
[----:B------:R-:W-:-:S02]  /*2010*/  SHF.R.S32.HI R27, RZ, 0x1f, R23 ;  /* 0x0000001fff1b7819 */ /* 0x000fc40000011417 */
[----:B------:R-:W-:Y:S02]  /*2020*/  @!P3 IADD3 R0, PT, PT, R5, R43, RZ ;  /* 0x0000002b0500b210 */ /* 0x000fe40007ffe0ff */
[----:B------:R-:W3:Y:S01]  /*2030*/  @!P5 LDC.64 R10, c[0x0][0x3e0] ;  /* 0x0000f800ff0adb82 */ /* 0x000ee20000000a00 */
[----:B------:R-:W-:Y:S02]  /*2040*/  ISETP.GE.AND.EX P4, PT, R27, UR17, PT, P6 ;  /* 0x000000111b007c0c */ /* 0x000fe4000bf86360 */
[C---:B0-----:R-:W-:Y:S01]  /*2050*/  @!P3 LEA R16, P6, R4.reuse, R16, 0x1 ;  /* 0x000000100410b211 */ /* 0x041fe200078c08ff */
[----:B------:R-:W-:Y:S01]  /*2060*/  @!P2 IMAD R8, R41, R2, RZ ;  /* 0x000000022908a224 */ /* 0x000fe200078e02ff */
[----:B------:R-:W-:Y:S02]  /*2070*/  @!P2 MOV R5, R19 ;  /* 0x000000130005a202 */ /* 0x000fe40000000f00 */
[----:B------:R-:W-:Y:S01]  /*2080*/  @!P3 LEA.HI.X R17, R4, R17, R0, 0x1, P6 ;  /* 0x000000110411b211 */ /* 0x000fe200030f0c00 */
[----:B----4-:R-:W0:Y:S01]  /*2090*/  @!P5 LDC.64 R6, c[0x0][0x390] ;  /* 0x0000e400ff06db82 */ /* 0x010e220000000a00 */
[----:B------:R-:W-:Y:S01]  /*20a0*/  @!P2 MOV R4, R24 ;  /* 0x000000180004a202 */ /* 0x000fe20000000f00 */
[----:B------:R-:W-:Y:S01]  /*20b0*/  @!P2 IMAD R37, R33, R3, R8 ;  /* 0x000000032125a224 */ /* 0x000fe200078e0208 */
[----:B------:R-:W-:Y:S01]  /*20c0*/  IADD3 R0, PT, PT, R21, 0x1f0, RZ ;  /* 0x000001f015007810 */ /* 0x000fe20007ffe0ff */
[----:B------:R4:W2:Y:S02]  /*20d0*/  @!P3 LDG.E R59, desc[UR14][R16.64] ;  /* 0x0000000e103bb981 */ /* 0x0008a4000c1e1900 */
        /* <DEDUP_REMOVED lines=32> */
[C---:B------:R-:W-:Y:S02]  /*22e0*/  @!P4 IMAD R17, R23.reuse, R5, R16 ;  /* 0x000000051711c224 */ /* 0x040fe400078e0210 */
[----:B------:R-:W-:Y:S01]  /*22f0*/  HFMA2 R49, -RZ, RZ, 0, 0 ;  /* 0x00000000ff317431 */ /* 0x000fe200000001ff */
[----:B------:R-:W4:Y:S01]  /*2300*/  @!P5 LDG.E R51, desc[UR14][R6.64] ;  /* 0x0000000e0633d981 */ /* 0x000f22000c1e1900 */
[----:B------:R-:W-:Y:S02]  /*2310*/  @!P4 IMAD.WIDE.U32 R10, R23, R4, R10 ;  /* 0x00000004170ac225 */ /* 0x000fe400078e000a */
[----:B------:R-:W1:Y:S03]  /*2320*/  @!P3 LDC.64 R4, c[0x0][0x390] ;  /* 0x0000e400ff04bb82 */ /* 0x000e660000000a00 */
[----:B------:R-:W-:-:S02]  /*2330*/  @!P4 IADD3 R11, PT, PT, R11, R17, RZ ;  /* 0x000000110b0bc210 */ /* 0x000fc40007ffe0ff */
        /* <DEDUP_REMOVED lines=19> */
[----:B------:R-:W-:Y:S01]  /*2470*/  PRMT R39, R44, 0x7632, R39 ;  /* 0x000076322c277816 */ /* 0x000fe20000000027 */
[----:B------:R-:W-:Y:S01]  /*2480*/  FADD.FTZ R2, R46, R41 ;  /* 0x000000292e027221 */ /* 0x000fe20000010000 */
[----:B------:R-:W-:Y:S01]  /*2490*/  SHF.L.U32 R45, R45, 0x10, RZ ;  /* 0x000000102d2d7819 */ /* 0x000fe200000006ff */
[----:B0-----:R-:W-:Y:S01]  /*24a0*/  FMUL.FTZ R4, R40, R40 ;  /* 0x0000002828047220 */ /* 0x001fe20000410000 */
[----:B------:R-:W-:Y:S01]  /*24b0*/  FFMA.FTZ R3, R46, R46, R3 ;  /* 0x0000002e2e037223 */ /* 0x000fe20000010003 */
[----:B------:R-:W-:-:S02]  /*24c0*/  SHF.L.U32 R39, R39, 0x10, RZ ;  /* 0x0000001027277819 */ /* 0x000fc400000006ff */
[----:B------:R-:W-:Y:S01]  /*24d0*/  PRMT R38, R50, 0x7632, R38 ;  /* 0x0000763232267816 */ /* 0x000fe20000000026 */
[C---:B------:R-:W-:Y:S01]  /*24e0*/  FADD.FTZ R5, R45.reuse, R40 ;  /* 0x000000282d057221 */ /* 0x040fe20000010000 */
[----:B------:R-:W-:Y:S01]  /*24f0*/  SHF.L.U32 R44, R44, 0x10, RZ ;  /* 0x000000102c2c7819 */ /* 0x000fe200000006ff */
[----:B------:R-:W-:Y:S01]  /*2500*/  FADD.FTZ R2, RZ, R2 ;  /* 0x00000002ff027221 */ /* 0x000fe20000010000 */
[----:B------:R-:W-:Y:S01]  /*2510*/  FFMA.FTZ R4, R45, R45, R4 ;  /* 0x0000002d2d047223 */ /* 0x000fe20000010004 */
[----:B------:R-:W-:Y:S01]  /*2520*/  FADD.FTZ R3, RZ, R3 ;  /* 0x00000003ff037221 */ /* 0x000fe20000010000 */
[----:B------:R-:W-:Y:S01]  /*2530*/  FMUL.FTZ R7, R39, R39 ;  /* 0x0000002727077220 */ /* 0x000fe20000410000 */
[----:B------:R-:W-:Y:S02]  /*2540*/  SHF.L.U32 R38, R38, 0x10, RZ ;  /* 0x0000001026267819 */ /* 0x000fe400000006ff */
[----:B------:R-:W-:Y:S01]  /*2550*/  PRMT R37, R52, 0x7632, R37 ;  /* 0x0000763234257816 */ /* 0x000fe20000000025 */
[----:B------:R-:W-:Y:S01]  /*2560*/  FADD.FTZ R2, R2, R5 ;  /* 0x0000000502027221 */ /* 0x000fe20000010000 */
[----:B------:R-:W-:Y:S01]  /*2570*/  FADD.FTZ R3, R3, R4 ;  /* 0x0000000403037221 */ /* 0x000fe20000010000 */
[C---:B------:R-:W-:Y:S01]  /*2580*/  FADD.FTZ R5, R44.reuse, R39 ;  /* 0x000000272c057221 */ /* 0x040fe20000010000 */
[----:B------:R-:W-:Y:S01]  /*2590*/  FFMA.FTZ R4, R44, R44, R7 ;  /* 0x0000002c2c047223 */ /* 0x000fe20000010007 */
[----:B------:R-:W-:Y:S01]  /*25a0*/  SHF.L.U32 R50, R50, 0x10, RZ ;  /* 0x0000001032327819 */ /* 0x000fe200000006ff */
[----:B------:R-:W-:Y:S01]  /*25b0*/  FMUL.FTZ R7, R38, R38 ;  /* 0x0000002626077220 */ /* 0x000fe20000410000 */
[----:B------:R-:W-:-:S02]  /*25c0*/  SHF.L.U32 R37, R37, 0x10, RZ ;  /* 0x0000001025257819 */ /* 0x000fc400000006ff */
[----:B------:R-:W-:Y:S01]  /*25d0*/  PRMT R36, R54, 0x7632, R36 ;  /* 0x0000763236247816 */ /* 0x000fe20000000024 */
[----:B------:R-:W-:Y:S01]  /*25e0*/  FADD.FTZ R2, R2, R5 ;  /* 0x0000000502027221 */ /* 0x000fe20000010000 */
[----:B------:R-:W-:Y:S01]  /*25f0*/  FADD.FTZ R3, R3, R4 ;  /* 0x0000000403037221 */ /* 0x000fe20000010000 */
[----:B------:R-:W-:Y:S01]  /*2600*/  FADD.FTZ R5, R50, R38 ;  /* 0x0000002632057221 */ /* 0x000fe20000010000 */
[----:B------:R-:W-:Y:S01]  /*2610*/  SHF.L.U32 R52, R52, 0x10, RZ ;  /* 0x0000001034347819 */ /* 0x000fe200000006ff */
[----:B------:R-:W-:Y:S01]  /*2620*/  FFMA.FTZ R4, R50, R50, R7 ;  /* 0x0000003232047223 */ /* 0x000fe20000010007 */
        /* <DEDUP_REMOVED lines=61> */
[----:B------:R-:W-:Y:S01]  /*2a00*/  SHF.L.U32 R65, R65, 0x10, RZ ;  /* 0x0000001041417819 */ /* 0x000fe200000006ff */
[C---:B------:R-:W-:Y:S01]  /*2a10*/  FADD.FTZ R5, R66.reuse, R30 ;  /* 0x0000001e42057221 */ /* 0x040fe20000010000 */
[----:B------:R-:W-:Y:S01]  /*2a20*/  FFMA.FTZ R4, R66, R66, R7 ;  /* 0x0000004242047223 */ /* 0x000fe20000010007 */
[----:B------:R-:W-:Y:S01]  /*2a30*/  FMUL.FTZ R6, R29, R29 ;  /* 0x0000001d1d067220 */ /* 0x000fe20000410000 */
[----:B------:R-:W-:Y:S02]  /*2a40*/  SHF.L.U32 R28, R28, 0x10, RZ ;  /* 0x000000101c1c7819 */ /* 0x000fe400000006ff */
[----:B------:R-:W-:Y:S01]  /*2a50*/  PRMT R27, R71, 0x7632, R27 ;  /* 0x00007632471b7816 */ /* 0x000fe2000000001b */
[----:B------:R-:W-:Y:S01]  /*2a60*/  FADD.FTZ R2, R2, R5 ;  /* 0x0000000502027221 */ /* 0x000fe20000010000 */
[----:B------:R-:W-:Y:S01]  /*2a70*/  FADD.FTZ R3, R3, R4 ;  /* 0x0000000403037221 */ /* 0x000fe20000010000 */
[----:B------:R-:W-:Y:S01]  /*2a80*/  FFMA.FTZ R6, R65, R65, R6 ;  /* 0x0000004141067223 */ /* 0x000fe20000010006 */
[----:B------:R-:W-:Y:S01]  /*2a90*/  SHF.L.U32 R67, R67, 0x10, RZ ;  /* 0x0000001043437819 */ /* 0x000fe200000006ff */
[----:B------:R-:W-:Y:S01]  /*2aa0*/  FADD.FTZ R5, R65, R29 ;  /* 0x0000001d41057221 */ /* 0x000fe20000010000 */
[----:B------:R-:W-:Y:S01]  /*2ab0*/  SHF.L.U32 R27, R27, 0x10, RZ ;  /* 0x000000101b1b7819 */ /* 0x000fe200000006ff */
[----:B------:R-:W-:Y:S01]  /*2ac0*/  FMUL.FTZ R4, R28, R28 ;  /* 0x0000001c1c047220 */ /* 0x000fe20000410000 */
[----:B------:R-:W-:Y:S01]  /*2ad0*/  PRMT R26, R74, 0x7632, R26 ;  /* 0x000076324a1a7816 */ /* 0x000fe2000000001a */
        /* <DEDUP_REMOVED lines=14> */
[----:B-----5:R-:W-:Y:S01]  /*2bc0*/  PRMT R16, R73, 0x7632, R16 ;  /* 0x0000763249107816 */ /* 0x020fe20000000010 */
        /* <DEDUP_REMOVED lines=26> */
[----:B--2---:R-:W-:Y:S01]  /*2d70*/  PRMT R13, R76, 0x7632, R13 ;  /* 0x000076324c0d7816 */ /* 0x004fe2000000000d */
[----:B------:R-:W-:Y:S01]  /*2d80*/  FADD.FTZ R2, R2, R5 ;  /* 0x0000000502027221 */ /* 0x000fe20000010000 */
[----:B------:R-:W-:Y:S01]  /*2d90*/  FADD.FTZ R5, R72, R15 ;  /* 0x0000000f48057221 */ /* 0x000fe20000010000 */
[----:B------:R-:W-:Y:S01]  /*2da0*/  SHF.L.U32 R77, R77, 0x10, RZ ;  /* 0x000000104d4d7819 */ /* 0x000fe200000006ff */
[----:B------:R-:W-:Y:S01]  /*2db0*/  FADD.FTZ R3, R3, R4 ;  /* 0x0000000403037221 */ /* 0x000fe20000010000 */
[----:B------:R-:W-:Y:S01]  /*2dc0*/  FMUL.FTZ R4, R14, R14 ;  /* 0x0000000e0e047220 */ /* 0x000fe20000410000 */
[----:B------:R-:W-:-:S02]  /*2dd0*/  SHF.L.U32 R13, R13, 0x10, RZ ;  /* 0x000000100d0d7819 */ /* 0x000fc400000006ff */
[----:B------:R-:W-:Y:S01]  /*2de0*/  PRMT R12, R70, 0x7632, R12 ;  /* 0x00007632460c7816 */ /* 0x000fe2000000000c */
[----:B------:R-:W-:Y:S01]  /*2df0*/  FADD.FTZ R2, R2, R5 ;  /* 0x0000000502027221 */ /* 0x000fe20000010000 */
[C---:B------:R-:W-:Y:S01]  /*2e00*/  FADD.FTZ R5, R77.reuse, R14 ;  /* 0x0000000e4d057221 */ /* 0x040fe20000010000 */
[----:B------:R-:W-:Y:S01]  /*2e10*/  SHF.L.U32 R76, R76, 0x10, RZ ;  /* 0x000000104c4c7819 */ /* 0x000fe200000006ff */
[----:B------:R-:W-:Y:S01]  /*2e20*/  FFMA.FTZ R4, R77, R77, R4 ;  /* 0x0000004d4d047223 */ /* 0x000fe20000010004 */
[----:B------:R-:W-:Y:S01]  /*2e30*/  FMUL.FTZ R7, R13, R13 ;  /* 0x0000000d0d077220 */ /* 0x000fe20000410000 */
[----:B------:R-:W-:Y:S01]  /*2e40*/  SHF.L.U32 R12, R12, 0x10, RZ ;  /* 0x000000100c0c7819 */ /* 0x000fe200000006ff */
[----:B------:R-:W-:Y:S01]  /*2e50*/  FADD.FTZ R2, R2, R5 ;  /* 0x0000000502027221 */ /* 0x000fe20000010000 */
[----:B------:R-:W-:Y:S01]  /*2e60*/  FADD.FTZ R3, R3, R4 ;  /* 0x0000000403037221 */ /* 0x000fe20000010000 */
[C---:B------:R-:W-:Y:S01]  /*2e70*/  FADD.FTZ R5, R76.reuse, R13 ;  /* 0x0000000d4c057221 */ /* 0x040fe20000010000 */
[----:B------:R-:W-:Y:S01]  /*2e80*/  FFMA.FTZ R4, R76, R76, R7 ;  /* 0x0000004c4c047223 */ /* 0x000fe20000010007 */
[----:B------:R-:W-:Y:S01]  /*2e90*/  SHF.L.U32 R70, R70, 0x10, RZ ;  /* 0x0000001046467819 */ /* 0x000fe200000006ff */
[----:B------:R-:W-:Y:S01]  /*2ea0*/  FMUL.FTZ R7, R12, R12 ;  /* 0x0000000c0c077220 */ /* 0x000fe20000410000 */
[----:B------:R-:W-:Y:S01]  /*2eb0*/  PRMT R11, R69, 0x7632, R11 ;  /* 0x00007632450b7816 */ /* 0x000fe2000000000b */
[----:B------:R-:W-:Y:S01]  /*2ec0*/  FADD.FTZ R2, R2, R5 ;  /* 0x0000000502027221 */ /* 0x000fe20000010000 */
        /* <DEDUP_REMOVED lines=10> */
[----:B------:R-:W-:Y:S02]  /*2f70*/  PRMT R9, R63, 0x7632, R9 ;  /* 0x000076323f097816 */ /* 0x000fe40000000009 */
[----:B------:R-:W-:Y:S01]  /*2f80*/  SHF.L.U32 R10, R10, 0x10, RZ ;  /* 0x000000100a0a7819 */ /* 0x000fe200000006ff */
[----:B------:R-:W-:Y:S01]  /*2f90*/  FADD.FTZ R2, R2, R5 ;  /* 0x0000000502027221 */ /* 0x000fe20000010000 */
[----:B------:R-:W-:Y:S01]  /*2fa0*/  FFMA.FTZ R4, R69, R69, R4 ;  /* 0x0000004545047223 */ /* 0x000fe20000010004 */
[----:B------:R-:W-:-:S02]  /*2fb0*/  SHF.L.U32 R68, R68, 0x10, RZ ;  /* 0x0000001044447819 */ /* 0x000fc400000006ff */
[----:B------:R-:W-:Y:S01]  /*2fc0*/  SHF.L.U32 R9, R9, 0x10, RZ ;  /* 0x0000001009097819 */ /* 0x000fe200000006ff */
[----:B------:R-:W-:Y:S01]  /*2fd0*/  FMUL.FTZ R5, R10, R10 ;  /* 0x0000000a0a057220 */ /* 0x000fe20000410000 */
[----:B------:R-:W-:Y:S01]  /*2fe0*/  PRMT R8, R61, 0x7632, R8 ;  /* 0x000076323d087816 */ /* 0x000fe20000000008 */
[----:B------:R-:W-:Y:S01]  /*2ff0*/  FADD.FTZ R3, R3, R4 ;  /* 0x0000000403037221 */ /* 0x000fe20000010000 */
[----:B------:R-:W-:Y:S01]  /*3000*/  SHF.L.U32 R63, R63, 0x10, RZ ;  /* 0x000000103f3f7819 */ /* 0x000fe200000006ff */
[----:B------:R-:W-:Y:S01]  /*3010*/  FFMA.FTZ R4, R68, R68, R5 ;  /* 0x0000004444047223 */ /* 0x000fe20000010005 */
        /* <DEDUP_REMOVED lines=8> */
[----:B------:R-:W-:Y:S01]  /*30a0*/  SHF.L.U32 R59, R59, 0x10, RZ ;  /* 0x000000103b3b7819 */ /* 0x000fe200000006ff */
[----:B------:R-:W-:-:S02]  /*30b0*/  FADD.FTZ R4, R3, R6 ;  /* 0x0000000603047221 */ /* 0x000fc40000010000 */
[----:B------:R-:W-:Y:S01]  /*30c0*/  FFMA.FTZ R5, R61, R61, R20 ;  /* 0x0000003d3d057223 */ /* 0x000fe20000010014 */
[----:B------:R-:W-:Y:S01]  /*30d0*/  FMUL.FTZ R20, R7, R7 ;  /* 0x0000000707147220 */ /* 0x000fe20000410000 */
[----:B----4-:R-:W-:Y:S02]  /*30e0*/  PRMT R6, R57, 0x7632, R6 ;  /* 0x0000763239067816 */ /* 0x010fe40000000006 */
[----:B------:R-:W-:Y:S01]  /*30f0*/  FADD.FTZ R4, R4, R5 ;  /* 0x0000000504047221 */ /* 0x000fe20000010000 */
[----:B------:R-:W-:Y:S01]  /*3100*/  FFMA.FTZ R5, R59, R59, R20 ;  /* 0x0000003b3b057223 */ /* 0x000fe20000010014 */
[----:B------:R-:W-:-:S03]  /*3110*/  SHF.L.U32 R6, R6, 0x10, RZ ;  /* 0x0000001006067819 */ /* 0x000fc600000006ff */
[--C-:B------:R-:W-:Y:S01]  /*3120*/  FADD.FTZ R4, R4, R5.reuse ;  /* 0x0000000504047221 */ /* 0x100fe20000010000 */
[----:B------:R-:W-:Y:S02]  /*3130*/  SHF.L.U32 R57, R57, 0x10, RZ ;  /* 0x0000001039397819 */ /* 0x000fe400000006ff */
[----:B------:R-:W-:Y:S01]  /*3140*/  PRMT R5, R55, 0x7632, R5 ;  /* 0x0000763237057816 */ /* 0x000fe20000000005 */
[----:B------:R-:W-:Y:S01]  /*3150*/  FADD.FTZ R3, R68, R10 ;  /* 0x0000000a44037221 */ /* 0x000fe20000010000 */
[----:B------:R-:W-:Y:S02]  /*3160*/  FMUL.FTZ R20, R6, R6 ;  /* 0x0000000606147220 */ /* 0x000fe40000410000 */
[----:B------:R-:W-:Y:S01]  /*3170*/  SHF.L.U32 R5, R5, 0x10, RZ ;  /* 0x0000001005057819 */ /* 0x000fe200000006ff */
[----:B------:R-:W-:Y:S01]  /*3180*/  FADD.FTZ R2, R2, R3 ;  /* 0x0000000302027221 */ /* 0x000fe20000010000 */
[----:B------:R-:W-:Y:S01]  /*3190*/  FFMA.FTZ R21, R57, R57, R20 ;  /* 0x0000003939157223 */ /* 0x000fe20000010014 */
[----:B------:R-:W-:Y:S01]  /*31a0*/  SHF.L.U32 R55, R55, 0x10, RZ ;  /* 0x0000001037377819 */ /* 0x000fe200000006ff */
[----:B------:R-:W-:Y:S01]  /*31b0*/  FADD.FTZ R3, R63, R9 ;  /* 0x000000093f037221 */ /* 0x000fe20000010000 */
[----:B------:R-:W-:Y:S01]  /*31c0*/  FMUL.FTZ R20, R5, R5 ;  /* 0x0000000505147220 */ /* 0x000fe20000410000 */
[----:B------:R-:W-:-:S02]  /*31d0*/  FADD.FTZ R21, R4, R21 ;  /* 0x0000001504157221 */ /* 0x000fc40000010000 */
[----:B------:R-:W-:Y:S01]  /*31e0*/  FADD.FTZ R2, R2, R3 ;  /* 0x0000000302027221 */ /* 0x000fe20000010000 */
[----:B------:R-:W-:Y:S01]  /*31f0*/  FFMA.FTZ R20, R55, R55, R20 ;  /* 0x0000003737147223 */ /* 0x000fe20000010014 */
[----:B------:R-:W-:Y:S01]  /*3200*/  FADD.FTZ R3, R61, R8 ;  /* 0x000000083d037221 */ /* 0x000fe20000010000 */
[----:B------:R-:W-:Y:S02]  /*3210*/  PRMT R4, R51, 0x7632, R4 ;  /* 0x0000763233047816 */ /* 0x000fe40000000004 */
[----:B------:R-:W-:Y:S01]  /*3220*/  FADD.FTZ R20, R21, R20 ;  /* 0x0000001415147221 */ /* 0x000fe20000010000 */
[----:B------:R-:W-:Y:S01]  /*3230*/  FADD.FTZ R2, R2, R3 ;  /* 0x0000000302027221 */ /* 0x000fe20000010000 */
[----:B------:R-:W-:Y:S01]  /*3240*/  FADD.FTZ R21, R59, R7 ;  /* 0x000000073b157221 */ /* 0x000fe20000010000 */
[----:B------:R-:W-:Y:S02]  /*3250*/  SHF.L.U32 R4, R4, 0x10, RZ ;  /* 0x0000001004047819 */ /* 0x000fe400000006ff */
[----:B------:R-:W-:Y:S01]  /*3260*/  SHF.L.U32 R51, R51, 0x10, RZ ;  /* 0x0000001033337819 */ /* 0x000fe200000006ff */
[----:B------:R-:W-:Y:S01]  /*3270*/  FADD.FTZ R2, R2, R21 ;  /* 0x0000001502027221 */ /* 0x000fe20000010000 */
[----:B------:R-:W-:Y:S01]  /*3280*/  FADD.FTZ R21, R57, R6 ;  /* 0x0000000639157221 */ /* 0x000fe20000010000 */
[----:B---3--:R-:W-:Y:S01]  /*3290*/  PRMT R3, R49, 0x7632, R3 ;  /* 0x0000763231037816 */ /* 0x008fe20000000003 */
[----:B------:R-:W-:-:S03]  /*32a0*/  FMUL.FTZ R22, R4, R4 ;  /* 0x0000000404167220 */ /* 0x000fc60000410000 */
[----:B------:R-:W-:Y:S01]  /*32b0*/  SHF.L.U32 R3, R3, 0x10, RZ ;  /* 0x0000001003037819 */ /* 0x000fe200000006ff */
[----:B------:R-:W-:Y:S01]  /*32c0*/  FADD.FTZ R2, R2, R21 ;  /* 0x0000001502027221 */ /* 0x000fe20000010000 */
[----:B------:R-:W-:Y:S01]  /*32d0*/  FFMA.FTZ R23, R51, R51, R22 ;  /* 0x0000003333177223 */ /* 0x000fe20000010016 */
[----:B------:R-:W-:Y:S01]  /*32e0*/  SHF.L.U32 R49, R49, 0x10, RZ ;  /* 0x0000001031317819 */ /* 0x000fe200000006ff */
[----:B------:R-:W-:Y:S01]  /*32f0*/  FADD.FTZ R21, R55, R5 ;  /* 0x0000000537157221 */ /* 0x000fe20000010000 */
[----:B------:R-:W-:Y:S01]  /*3300*/  FMUL.FTZ R22, R3, R3 ;  /* 0x0000000303167220 */ /* 0x000fe20000410000 */
[----:B------:R-:W-:Y:S02]  /*3310*/  FADD.FTZ R20, R20, R23 ;  /* 0x0000001714147221 */ /* 0x000fe40000010000 */
[----:B------:R-:W-:Y:S01]  /*3320*/  FADD.FTZ R2, R2, R21 ;  /* 0x0000001502027221 */ /* 0x000fe20000010000 */
[----:B------:R-:W-:Y:S01]  /*3330*/  FFMA.FTZ R23, R49, R49, R22 ;  /* 0x0000003131177223 */ /* 0x000fe20000010016 */
[----:B------:R-:W-:Y:S01]  /*3340*/  FADD.FTZ R21, R51, R4 ;  /* 0x0000000433157221 */ /* 0x000fe20000010000 */
[----:B------:R-:W0:Y:S03]  /*3350*/  S2R R47, SR_LANEID ;  /* 0x00000000002f7919 */ /* 0x000e260000000000 */
[----:B------:R-:W-:Y:S01]  /*3360*/  FADD.FTZ R21, R2, R21 ;  /* 0x0000001502157221 */ /* 0x000fe20000010000 */
        /* <DEDUP_REMOVED lines=49> */
.L_x_2308:
[----:B------:R-:W-:Y:S05]  /*3680*/  BSYNC.RECONVERGENT B0 ;  /* 0x0000000000007941 */ /* 0x000fea0003800200 */
.L_x_2307:
        /* <DEDUP_REMOVED lines=8> */
[----:B--23--:R-:W1:Y:S02]  /*3710*/  LDS.128 R20, [UR5+0x20] ;  /* 0x00002005ff147984 */ /* 0x00ce640008000c00 */
[----:B-1----:R-:W-:Y:S01]  /*3720*/  FADD.FTZ R53, R42, R20 ;  /* 0x000000142a357221 */ /* 0x002fe20000010000 */
        /* <DEDUP_REMOVED lines=48> */
.L_x_2310:
[----:B------:R-:W-:Y:S05]  /*3a30*/  BSYNC.RECONVERGENT B0 ;  /* 0x0000000000007941 */ /* 0x000fea0003800200 */
.L_x_2309:
[----:B------:R-:W4:Y:S02]  /*3a40*/  LDCU UR5, c[0x0][0x370] ;  /* 0x00006e00ff0577ac */ /* 0x000f240008000800 */
[----:B----4-:R-:W-:-:S09]  /*3a50*/  UISETP.GE.U32.AND UP0, UPT, UR5, 0x2, UPT ;  /* 0x000000020500788c */ /* 0x010fd2000bf06070 */
[----:B------:R-:W-:Y:S05]  /*3a60*/  BRA.U !UP0, `(.L_x_2311) ;  /* 0x0000001508a87547 */ /* 0x000fea000b800000 */
[----:B------:R-:W-:Y:S05]  /*3a70*/  @P1 BRA `(.L_x_2312) ;  /* 0x0000000000a81947 */ /* 0x000fea0003800000 */
[----:B------:R-:W4:Y:S01]  /*3a80*/  LDCU UR5, c[0x0][0x374] ;  /* 0x00006e80ff0577ac */ /* 0x000f220008000800 */
[----:B---3--:R-:W3:Y:S01]  /*3a90*/  LDC.64 R20, c[0x0][0x3b8] ;  /* 0x0000ee00ff147b82 */ /* 0x008ee20000000a00 */
[----:B--2---:R-:W-:Y:S01]  /*3aa0*/  MOV R22, UR4 ;  /* 0x0000000400167c02 */ /* 0x004fe20008000f00 */
[----:B------:R-:W2:Y:S03]  /*3ab0*/  LDCU UR7, c[0x0][0x370] ;  /* 0x00006e00ff0777ac */ /* 0x000ea60008000800 */
[----:B------:R-:W-:-:S05]  /*3ac0*/  LOP3.LUT R22, R22, 0x1, RZ, 0xc0, !PT ;  /* 0x0000000116167812 */ /* 0x000fca00078ec0ff */
[----:B----4-:R-:W-:-:S04]  /*3ad0*/  IMAD R23, R22, UR5, RZ ;  /* 0x0000000516177c24 */ /* 0x010fc8000f8e02ff */
[----:B--2---:R-:W-:-:S05]  /*3ae0*/  IMAD R48, R23, UR7, RZ ;  /* 0x0000000717307c24 */ /* 0x004fca000f8e02ff */
[----:B-1----:R-:W-:Y:S02]  /*3af0*/  SHF.L.U32 R53, R48, 0x1, RZ ;  /* 0x0000000130357819 */ /* 0x002fe400000006ff */
[----:B------:R-:W1:Y:S03]  /*3b00*/  S2R R48, SR_CTAID.Y ;  /* 0x0000000000307919 */ /* 0x000e660000002600 */
[----:B---3--:R-:W-:Y:S02]  /*3b10*/  IMAD.WIDE R20, R53, 0x4, R20 ;  /* 0x0000000435147825 */ /* 0x008fe400078e0214 */
[----:B------:R-:W1:Y:S02]  /*3b20*/  S2R R53, SR_CTAID.X ;  /* 0x0000000000357919 */ /* 0x000e640000002500 */
        /* <DEDUP_REMOVED lines=18> */
.L_x_2313:
[----:B-----5:R1:W-:Y:S01]  /*3c50*/  STL.64 [R1+0x8], R2 ;  /* 0x0000080201007387 */ /* 0x0203e20000100a00 */
[----:B------:R-:W-:Y:S05]  /*3c60*/  YIELD ;  /* 0x0000000000007946 */ /* 0x000fea0003800000 */
[----:B------:R-:W2:Y:S01]  /*3c70*/  LDCU UR5, c[0x0][0x374] ;  /* 0x00006e80ff0577ac */ /* 0x000ea20008000800 */
[----:B-1----:R-:W1:Y:S01]  /*3c80*/  LDC.64 R2, c[0x0][0x3b0] ;  /* 0x0000ec00ff027b82 */ /* 0x002e620000000a00 */
[----:B--2---:R-:W-:-:S04]  /*3c90*/  IMAD R20, R22, UR5, R48 ;  /* 0x0000000516147c24 */ /* 0x004fc8000f8e0230 */
[----:B-1----:R-:W-:Y:S02]  /*3ca0*/  IMAD.WIDE.U32 R20, R20, 0x4, R2 ;  /* 0x0000000414147825 */ /* 0x002fe400078e0002 */
[----:B------:R4:W5:Y:S04]  /*3cb0*/  LDL.LU.64 R2, [R1+0x8] ;  /* 0x0000080001027983 */ /* 0x0009680000300a00 */
[----:B------:R-:W2:Y:S04]  /*3cc0*/  LDG.E.STRONG.GPU R20, desc[UR14][R20.64] ;  /* 0x0000000e14147981 */ /* 0x000ea8000c1ef900 */
[----:B--2---:R-:W-:Y:S01]  /*3cd0*/  CCTL.IVALL ;  /* 0x00000000ff00798f */ /* 0x004fe20002000000 */
[----:B------:R-:W1:Y:S02]  /*3ce0*/  LDC R23, c[0x0][0x370] ;  /* 0x0000dc00ff177b82 */ /* 0x000e640000000800 */
[----:B-1----:R-:W-:-:S04]  /*3cf0*/  SEL R23, R23, RZ, !P2 ;  /* 0x000000ff17177207 */ /* 0x002fc80005000000 */
[----:B------:R-:W-:-:S13]  /*3d00*/  ISETP.NE.AND P1, PT, R20, R23, PT ;  /* 0x000000171400720c */ /* 0x000fda0003f25270 */
[----:B----4-:R-:W-:Y:S05]  /*3d10*/  @P1 BRA `(.L_x_2313) ;  /* 0xfffffffc00cc1947 */ /* 0x010fea000383ffff */
.L_x_2312:
        /* <DEDUP_REMOVED lines=18> */
.L_x_2315:
        /* <DEDUP_REMOVED lines=15> */
[----:B-1----:R-:W-:Y:S01]  /*3f30*/  MOV R53, UR4 ;  /* 0x0000000400357c02 */ /* 0x002fe20008000f00 */
[----:B------:R-:W1:Y:S01]  /*3f40*/  S2R R47, SR_TID.X ;  /* 0x00000000002f7919 */ /* 0x000e620000002100 */
[----:B--2---:R-:W2:Y:S03]  /*3f50*/  S2R R20, SR_CTAID.X ;  /* 0x0000000000147919 */ /* 0x004ea60000002500 */
[----:B--2---:R-:W-:-:S04]  /*3f60*/  ISETP.NE.AND P2, PT, R20, UR10, PT ;  /* 0x0000000a14007c0c */ /* 0x004fc8000bf45270 */
[----:B-1----:R-:W-:-:S13]  /*3f70*/  ISETP.NE.OR P2, PT, R47, RZ, !P2 ;  /* 0x000000ff2f00720c */ /* 0x002fda0005745670 */
[----:B------:R-:W1:Y:S01]  /*3f80*/  @!P2 LDC R48, c[0x0][0x374] ;  /* 0x0000dd00ff30ab82 */ /* 0x000e620000000800 */
[----:B------:R-:W-:-:S07]  /*3f90*/  @!P2 LOP3.LUT R53, R53, 0x1, RZ, 0xc0, !PT ;  /* 0x000000013535a812 */ /* 0x000fce00078ec0ff */
[----:B------:R-:W2:Y:S01]  /*3fa0*/  @!P2 LDC R21, c[0x0][0x370] ;  /* 0x0000dc00ff15ab82 */ /* 0x000ea20000000800 */
[----:B0-----:R-:W-:Y:S01]  /*3fb0*/  @!P1 FADD.FTZ R42, R42, R22 ;  /* 0x000000162a2a9221 */ /* 0x001fe20000010000 */
[----:B-1----:R-:W-:Y:S02]  /*3fc0*/  @!P2 IMAD R22, R53, R48, RZ ;  /* 0x000000303516a224 */ /* 0x002fe400078e02ff */
[----:B------:R-:W-:Y:S02]  /*3fd0*/  @!P1 FADD.FTZ R43, R43, R23 ;  /* 0x000000172b2b9221 */ /* 0x000fe40000010000 */
[----:B--2---:R-:W-:Y:S02]  /*3fe0*/  @!P2 IMAD R21, R22, R21, RZ ;  /* 0x000000151615a224 */ /* 0x004fe400078e02ff */
        /* <DEDUP_REMOVED lines=99> */
[----:B0-----:R-:W-:-:S06]  /*4620*/  @!P2 IMAD R48, R20, R21, RZ ;  /* 0x000000151430a224 */ /* 0x001fcc00078e02ff */
[----:B------:R-:W0:Y:S01]  /*4630*/  @!P2 LDC.64 R20, c[0x0][0x3b8] ;  /* 0x0000ee00ff14ab82 */ /* 0x000e220000000a00 */
        /* <DEDUP_REMOVED lines=8> */
[----:B------:R-:W1:Y:S01]  /*46c0*/  LDCU UR10, c[0x0][0x370] ;  /* 0x00006e00ff0a77ac */ /* 0x000e620008000800 */
[----:B------:R-:W-:Y:S02]  /*46d0*/  UIADD3 UR5, UPT, UPT, UR5, 0x8, URZ ;  /* 0x0000000805057890 */ /* 0x000fe4000fffe0ff */
[----:B------:R-:W-:Y:S02]  /*46e0*/  UIADD3 UR9, UPT, UPT, UR9, 0x8, URZ ;  /* 0x0000000809097890 */ /* 0x000fe4000fffe0ff */
[----:B0-----:R-:W-:Y:S02]  /*46f0*/  ULEA UR17, UR11, UR17, 0x3 ;  /* 0x000000110b117291 */ /* 0x001fe4000f8e18ff */
[----:B------:R-:W-:Y:S02]  /*4700*/  ULEA UR18, UR11, UR18, 0x3 ;  /* 0x000000120b127291 */ /* 0x000fe4000f8e18ff */
[----:B-1----:R-:W-:-:S02]  /*4710*/  ULOP3.LUT UR10, UR10, 0x7ffffff8, URZ, 0xc0, !UPT ;  /* 0x7ffffff80a0a7892 */ /* 0x002fc4000f8ec0ff */
        /* <DEDUP_REMOVED lines=11> */
.L_x_2314:
        /* <DEDUP_REMOVED lines=20> */
[----:B-1----:R-:W-:-:S05]  /*4910*/  @!P1 SHF.L.U32 R53, R48, 0x1, RZ ;  /* 0x0000000130359819 */ /* 0x002fca00000006ff */
[----:B--2---:R-:W-:-:S04]  /*4920*/  @!P1 IMAD.WIDE R20, R53, 0x4, R20 ;  /* 0x0000000435149825 */ /* 0x004fc800078e0214 */
[----:B------:R-:W-:-:S06]  /*4930*/  @!P1 IMAD.WIDE.U32 R20, R23, 0x8, R20 ;  /* 0x0000000817149825 */ /* 0x000fcc00078e0014 */
[----:B------:R-:W0:Y:S01]  /*4940*/  @!P1 LDG.E.64 R20, desc[UR14][R20.64] ;  /* 0x0000000e14149981 */ /* 0x000e22000c1e1b00 */
[----:B------:R-:W-:-:S06]  /*4950*/  UIADD3 UR7, UPT, UPT, UR5, 0x1, URZ ;  /* 0x0000000105077890 */ /* 0x000fcc000fffe0ff */
[----:B------:R-:W-:-:S04]  /*4960*/  ISETP.NE.AND P2, PT, R22, UR7, PT ;  /* 0x0000000716007c0c */ /* 0x000fc8000bf45270 */
[----:B------:R-:W-:-:S13]  /*4970*/  ISETP.NE.OR P2, PT, R47, RZ, !P2 ;  /* 0x000000ff2f00720c */ /* 0x000fda0005745670 */
[----:B------:R-:W1:Y:S01]  /*4980*/  @!P2 S2R R53, SR_CTAID.Y ;  /* 0x000000000035a919 */ /* 0x000e620000002600 */
        /* <DEDUP_REMOVED lines=39> */
[----:B------:R-:W0:Y:S06]  /*4c00*/  @!P2 S2R R23, SR_CTAID.Y ;  /* 0x000000000017a919 */ /* 0x000e2c0000002600 */
[----:B------:R-:W1:Y:S01]  /*4c10*/  @!P2 LDC R22, c[0x0][0x370] ;  /* 0x0000dc00ff16ab82 */ /* 0x000e620000000800 */
[----:B0-----:R-:W-:Y:S02]  /*4c20*/  @!P2 IMAD R23, R48, UR7, R23 ;  /* 0x000000073017ac24 */ /* 0x001fe4000f8e0217 */
[----:B--2---:R-:W-:Y:S01]  /*4c30*/  @!P1 FADD.FTZ R43, R43, R21 ;  /* 0x000000152b2b9221 */ /* 0x004fe20000010000 */
[----:B------:R-:W-:-:S02]  /*4c40*/  @!P2 IMAD R21, R53, R48, RZ ;  /* 0x000000303515a224 */ /* 0x000fc400078e02ff */
        /* <DEDUP_REMOVED lines=10> */
.L_x_2316:
        /* <DEDUP_REMOVED lines=21> */
[----:B------:R-:W-:Y:S01]  /*4e40*/  UIADD3 UR7, UPT, UPT, UR5, 0x1, URZ ;  /* 0x0000000105077890 */ /* 0x000fe2000fffe0ff */
[----:B------:R-:W-:-:S05]  /*4e50*/  MOV R53, UR4 ;  /* 0x0000000400357c02 */ /* 0x000fca0008000f00 */
[----:B------:R-:W-:-:S04]  /*4e60*/  ISETP.NE.AND P2, PT, R22, UR7, PT ;  /* 0x0000000716007c0c */ /* 0x000fc8000bf45270 */
[----:B------:R-:W-:-:S13]  /*4e70*/  ISETP.NE.OR P2, PT, R47, RZ, !P2 ;  /* 0x000000ff2f00720c */ /* 0x000fda0005745670 */
[----:B------:R-:W1:Y:S01]  /*4e80*/  @!P2 LDC R48, c[0x0][0x374] ;  /* 0x0000dd00ff30ab82 */ /* 0x000e620000000800 */
[----:B------:R-:W-:Y:S01]  /*4e90*/  @!P2 LOP3.LUT R53, R53, 0x1, RZ, 0xc0, !PT ;  /* 0x000000013535a812 */ /* 0x000fe200078ec0ff */
[----:B------:R-:W2:Y:S06]  /*4ea0*/  @!P2 S2R R23, SR_CTAID.Y ;  /* 0x000000000017a919 */ /* 0x000eac0000002600 */
[----:B------:R-:W3:Y:S01]  /*4eb0*/  @!P2 LDC R22, c[0x0][0x370] ;  /* 0x0000dc00ff16ab82 */ /* 0x000ee20000000800 */
[----:B0-----:R-:W-:Y:S01]  /*4ec0*/  @!P1 FADD.FTZ R43, R43, R21 ;  /* 0x000000152b2b9221 */ /* 0x001fe20000010000 */
[----:B-1----:R-:W-:-:S02]  /*4ed0*/  @!P2 IMAD R21, R53, R48, RZ ;  /* 0x000000303515a224 */ /* 0x002fc400078e02ff */
[----:B------:R-:W-:Y:S01]  /*4ee0*/  @!P1 FADD.FTZ R42, R42, R20 ;  /* 0x000000142a2a9221 */ /* 0x000fe20000010000 */
[----:B------:R-:W-:Y:S02]  /*4ef0*/  @!P2 IMAD R48, R48, UR5, R48 ;  /* 0x000000053030ac24 */ /* 0x000fe4000f8e0230 */
[----:B---3--:R-:W-:Y:S02]  /*4f00*/  @!P2 IMAD R22, R21, R22, RZ ;  /* 0x000000161516a224 */ /* 0x008fe400078e02ff */
[----:B------:R-:W0:Y:S01]  /*4f10*/  @!P2 LDC.64 R20, c[0x0][0x3b8] ;  /* 0x0000ee00ff14ab82 */ /* 0x000e220000000a00 */
[----:B--2---:R-:W-:Y:S02]  /*4f20*/  @!P2 IADD3 R23, PT, PT, R48, R23, RZ ;  /* 0x000000173017a210 */ /* 0x004fe40007ffe0ff */
[----:B------:R-:W-:-:S05]  /*4f30*/  @!P2 SHF.L.U32 R53, R22, 0x1, RZ ;  /* 0x000000011635a819 */ /* 0x000fca00000006ff */
[----:B0-----:R-:W-:-:S04]  /*4f40*/  @!P2 IMAD.WIDE R20, R53, 0x4, R20 ;  /* 0x000000043514a825 */ /* 0x001fc800078e0214 */
[----:B------:R-:W-:-:S06]  /*4f50*/  @!P2 IMAD.WIDE.U32 R20, R23, 0x8, R20 ;  /* 0x000000081714a825 */ /* 0x000fcc00078e0014 */
[----:B------:R-:W2:Y:S01]  /*4f60*/  @!P2 LDG.E.64 R20, desc[UR14][R20.64] ;  /* 0x0000000e1414a981 */ /* 0x000ea2000c1e1b00 */
[----:B------:R-:W-:Y:S01]  /*4f70*/  UIADD3 UR5, UPT, UPT, UR5, 0x2, URZ ;  /* 0x0000000205057890 */ /* 0x000fe2000fffe0ff */
[----:B--2---:R-:W-:Y:S01]  /*4f80*/  @!P2 FADD.FTZ R42, R42, R20 ;  /* 0x000000142a2aa221 */ /* 0x004fe20000010000 */
[----:B------:R-:W-:-:S10]  /*4f90*/  @!P2 FADD.FTZ R43, R43, R21 ;  /* 0x000000152b2ba221 */ /* 0x000fd40000010000 */
.L_x_2317:
        /* <DEDUP_REMOVED lines=16> */
[----:B-1----:R-:W-:-:S05]  /*50a0*/  SHF.L.U32 R53, R22, 0x1, RZ ;  /* 0x0000000116357819 */ /* 0x002fca00000006ff */
[----:B--2---:R-:W-:-:S04]  /*50b0*/  IMAD.WIDE R20, R53, 0x4, R20 ;  /* 0x0000000435147825 */ /* 0x004fc800078e0214 */
[----:B------:R-:W-:-:S06]  /*50c0*/  IMAD.WIDE.U32 R20, R23, 0x8, R20 ;  /* 0x0000000817147825 */ /* 0x000fcc00078e0014 */
[----:B------:R-:W0:Y:S02]  /*50d0*/  LDG.E.64 R20, desc[UR14][R20.64] ;  /* 0x0000000e14147981 */ /* 0x000e24000c1e1b00 */
[----:B0-----:R-:W-:Y:S01]  /*50e0*/  FADD.FTZ R42, R42, R20 ;  /* 0x000000142a2a7221 */ /* 0x001fe20000010000 */
[----:B------:R-:W-:-:S07]  /*50f0*/  FADD.FTZ R43, R43, R21 ;  /* 0x000000152b2b7221 */ /* 0x000fce0000010000 */
.L_x_2318:
[----:B------:R-:W-:Y:S05]  /*5100*/  BSYNC.RECONVERGENT B0 ;  /* 0x0000000000007941 */ /* 0x000fea0003800200 */
.L_x_2311:
[----:B------:R-:W4:Y:S01]  /*5110*/  S2UR UR7, SR_CgaCtaId ;  /* 0x00000000000779c3 */ /* 0x000f220000008800 */
[----:B------:R-:W2:Y:S01]  /*5120*/  LDCU UR8, c[0x0][0x414] ;  /* 0x00008280ff0877ac */ /* 0x000ea20008000800 */
[----:B------:R-:W-:Y:S02]  /*5130*/  ISETP.NE.AND P1, PT, R47, RZ, PT ;  /* 0x000000ff2f00720c */ /* 0x000fe40003f25270 */
[----:B------:R-:W-:Y:S01]  /*5140*/  MOV R23, UR6 ;  /* 0x0000000600177c02 */ /* 0x000fe20008000f00 */
[----:B------:R-:W-:Y:S01]  /*5150*/  UMOV UR5, 0x400 ;  /* 0x0000040000057882 */ /* 0x000fe20000000000 */
[----:B------:R-:W0:Y:S02]  /*5160*/  LDCU.U8 UR9, c[0x0][0x3fc] ;  /* 0x00007f80ff0977ac */ /* 0x000e240008000000 */
[----:B---3--:R-:W3:Y:S01]  /*5170*/  @P0 LDC.64 R20, c[0x0][0x388] ;  /* 0x0000e200ff140b82 */ /* 0x008ee20000000a00 */
[----:B--2---:R-:W-:Y:S01]  /*5180*/  @P0 FMUL.FTZ R22, R42, UR8 ;  /* 0x000000082a160c20 */ /* 0x004fe20008410000 */
[----:B----4-:R-:W-:Y:S01]  /*5190*/  ULEA UR5, UR7, UR5, 0x18 ;  /* 0x0000000507057291 */ /* 0x010fe2000f8ec0ff */
[----:B---3--:R-:W-:-:S04]  /*51a0*/  @P0 IMAD.WIDE R20, R23, 0x8, R20 ;  /* 0x0000000817140825 */ /* 0x008fc800078e0214 */
[----:B------:R-:W-:-:S04]  /*51b0*/  @P0 FMUL.FTZ R23, R43, UR8 ;  /* 0x000000082b170c20 */ /* 0x000fc80008410000 */
[----:B------:R-:W-:Y:S04]  /*51c0*/  @!P1 STS.64 [UR5+0xc8], R42 ;  /* 0x0000c82aff009988 */ /* 0x000fe80008000a05 */
[----:B------:R2:W-:Y:S01]  /*51d0*/  @P0 STG.E.64 desc[UR14][R20.64], R22 ;  /* 0x0000001614000986 */ /* 0x0005e2000c101b0e */
[----:B------:R-:W-:Y:S06]  /*51e0*/  BAR.SYNC.DEFER_BLOCKING 0x0 ;  /* 0x0000000000007b1d */ /* 0x000fec0000010000 */
[----:B--2---:R-:W2:Y:S01]  /*51f0*/  S2R R22, SR_TID.X ;  /* 0x0000000000167919 */ /* 0x004ea20000002100 */
[----:B------:R-:W3:Y:S02]  /*5200*/  LDS.64 R20, [UR5+0xc8] ;  /* 0x0000c805ff147984 */ /* 0x000ee40008000a00 */
[----:B---3--:R-:W-:-:S05]  /*5210*/  FMUL.FTZ R47, R20, UR8 ;  /* 0x00000008142f7c20 */ /* 0x008fca0008410000 */
[----:B------:R-:W-:-:S13]  /*5220*/  R2UR UR5, R47 ;  /* 0x000000002f0572ca */ /* 0x000fda00000e0000 */
[----:B------:R-:W-:-:S05]  /*5230*/  MOV R48, UR5 ;  /* 0x0000000500307c02 */ /* 0x000fca0008000f00 */
[----:B------:R-:W-:-:S04]  /*5240*/  FMUL.FTZ R48, R48, UR5 ;  /* 0x0000000530307c20 */ /* 0x000fc80008410000 */
[----:B------:R-:W-:Y:S01]  /*5250*/  FFMA.FTZ R47, R21, UR8, -R48 ;  /* 0x00000008152f7c23 */ /* 0x000fe20008010830 */
[----:B--2---:R-:W-:-:S04]  /*5260*/  LOP3.LUT R48, R22, 0xffff, RZ, 0xc0, !PT ;  /* 0x0000ffff16307812 */ /* 0x004fc800078ec0ff */
[----:B------:R-:W-:Y:S01]  /*5270*/  FSETP.GTU.FTZ.AND P1, PT, R47, RZ, PT ;  /* 0x000000ff2f00720b */ /* 0x000fe20003f3c000 */
[----:B------:R-:W-:-:S05]  /*5280*/  IMAD R48, R48, 0x619, RZ ;  /* 0x0000061930307824 */ /* 0x000fca00078e02ff */
[----:B-1----:R-:W-:-:S04]  /*5290*/  SHF.R.U32.HI R53, RZ, 0x10, R48 ;  /* 0x00000010ff357819 */ /* 0x002fc80000011630 */
[----:B------:R-:W-:-:S03]  /*52a0*/  PRMT R20, R53, 0x9910, RZ ;  /* 0x0000991035147816 */ /* 0x000fc600000000ff */
[----:B------:R-:W-:Y:S01]  /*52b0*/  VOTEU.ANY UP0, P1 ;  /* 0x0000000000ff7886 */ /* 0x000fe20000800100 */
[----:B------:R-:W-:Y:S01]  /*52c0*/  PLOP3.LUT P1, PT, PT, PT, UP0, 0x80, 0x8 ;  /* 0x000000000008781c */ /* 0x000fe20003f2f008 */
[----:B------:R-:W-:-:S03]  /*52d0*/  IMAD R20, R20, 0x2a, RZ ;  /* 0x0000002a14147824 */ /* 0x000fc600078e02ff */
[----:B------:R-:W1:Y:S02]  /*52e0*/  @UP0 LDCU UR7, c[0x0][0x3a8] ;  /* 0x00007500ff0707ac */ /* 0x000e640008000800 */
[----:B------:R-:W-:-:S04]  /*52f0*/  IADD3 R20, PT, PT, RZ, -R20, RZ ;  /* 0x80000014ff147210 */ /* 0x000fc80007ffe0ff */
[----:B------:R-:W-:Y:S02]  /*5300*/  PRMT R23, R20, 0x7710, RZ ;  /* 0x0000771014177816 */ /* 0x000fe400000000ff */
[----:B------:R-:W2:Y:S02]  /*5310*/  LDC.64 R20, c[0x0][0x398] ;  /* 0x0000e600ff147b82 */ /* 0x000ea40000000a00 */
[----:B------:R-:W-:-:S04]  /*5320*/  IADD3 R23, PT, PT, R23, R22, RZ ;  /* 0x0000001617177210 */ /* 0x000fc80007ffe0ff */
[----:B------:R-:W-:Y:S01]  /*5330*/  SHF.L.U32 R23, R23, 0x1, RZ ;  /* 0x0000000117177819 */ /* 0x000fe200000006ff */
[----:B-1----:R-:W-:-:S03]  /*5340*/  @P1 FADD.FTZ R48, R47, UR7 ;  /* 0x000000072f301e21 */ /* 0x002fc60008010000 */
[----:B0-----:R-:W-:Y:S01]  /*5350*/  LOP3.LUT R43, R23, 0xffff, RZ, 0xc0, !PT ;  /* 0x0000ffff172b7812 */ /* 0x001fe200078ec0ff */
[----:B------:R-:W0:Y:S03]  /*5360*/  @P1 MUFU.RSQ R42, R48 ;  /* 0x00000030002a1308 */ /* 0x000e260000001400 */
[----:B------:R-:W-:Y:S01]  /*5370*/  IADD3 R23, PT, PT, R43, UR12, RZ ;  /* 0x0000000c2b177c10 */ /* 0x000fe2000fffe0ff */
[----:B------:R1:W-:Y:S04]  /*5380*/  STL [R1], R43 ;  /* 0x0000002b01007387 */ /* 0x0003e80000100800 */
[----:B--2---:R-:W-:-:S05]  /*5390*/  IMAD.WIDE R20, R23, 0x2, R20 ;  /* 0x0000000217147825 */ /* 0x004fca00078e0214 */
[----:B-1----:R-:W2:Y:S01]  /*53a0*/  LDG.E.U16 R43, desc[UR14][R20.64+0x2] ;  /* 0x0000020e142b7981 */ /* 0x002ea2000c1e1500 */
[----:B0-----:R-:W-:-:S03]  /*53b0*/  @P1 R2UR UR8, R42 ;  /* 0x000000002a0812ca */ /* 0x001fc600000e0000 */
[----:B------:R0:W3:Y:S02]  /*53c0*/  LDG.E.U16 R42, desc[UR14][R20.64] ;  /* 0x0000000e142a7981 */ /* 0x0000e4000c1e1500 */
[----:B0-----:R-:W0:Y:S02]  /*53d0*/  LDC.64 R20, c[0x0][0x3a0] ;  /* 0x0000e800ff147b82 */ /* 0x001e240000000a00 */
[----:B0-----:R-:W-:-:S05]  /*53e0*/  IMAD.WIDE R20, R23, 0x2, R20 ;  /* 0x0000000217147825 */ /* 0x001fca00078e0214 */
[----:B------:R-:W4:Y:S04]  /*53f0*/  LDG.E.U16 R47, desc[UR14][R20.64] ;  /* 0x0000000e142f7981 */ /* 0x000f28000c1e1500 */
[----:B------:R-:W4:Y:S01]  /*5400*/  LDG.E.U16 R48, desc[UR14][R20.64+0x2] ;  /* 0x0000020e14307981 */ /* 0x000f22000c1e1500 */
[----:B------:R-:W-:Y:S01]  /*5410*/  UISETP.NE.AND UP1, UPT, UR9, URZ, UPT ;  /* 0x000000ff0900728c */ /* 0x000fe2000bf25270 */
[----:B------:R-:W-:Y:S01]  /*5420*/  BSSY.RECONVERGENT B0, `(.L_x_2319) ;  /* 0x000078c000007945 */ /* 0x000fe20003800200 */
[----:B------:R-:W-:Y:S01]  /*5430*/  UMOV UR7, 0x3f800000 ;  /* 0x3f80000000077882 */ /* 0x000fe20000000000 */
[----:B------:R-:W-:Y:S01]  /*5440*/  @UP0 UMOV UR7, UR8 ;  /* 0x0000000800070c82 */ /* 0x000fe20008000000 */
[----:B--2---:R-:W-:Y:S02]  /*5450*/  SHF.L.U32 R43, R43, 0x10, RZ ;  /* 0x000000102b2b7819 */ /* 0x004fe400000006ff */
[----:B---3--:R-:W-:-:S02]  /*5460*/  SHF.L.U32 R42, R42, 0x10, RZ ;  /* 0x000000102a2a7819 */ /* 0x008fc400000006ff */
[----:B----4-:R-:W-:Y:S02]  /*5470*/  SHF.L.U32 R47, R47, 0x10, RZ ;  /* 0x000000102f2f7819 */ /* 0x010fe400000006ff */
[----:B------:R-:W-:Y:S01]  /*5480*/  SHF.L.U32 R48, R48, 0x10, RZ ;  /* 0x0000001030307819 */ /* 0x000fe200000006ff */
[----:B------:R-:W-:Y:S06]  /*5490*/  BRA.U UP1, `(.L_x_2320) ;  /* 0x0000003101847547 */ /* 0x000fec000b800000 */
        /* <DEDUP_REMOVED lines=17> */
[----:B------:R-:W-:-:S03]  /*55b0*/  FFMA.FTZ R46, R42, R46, R47 ;  /* 0x0000002e2a2e7223 */ /* 0x000fc6000001002f */
        /* <DEDUP_REMOVED lines=9> */
.L_x_2322:
[----:B------:R-:W-:Y:S05]  /*5650*/  BSYNC.RECONVERGENT B1 ;  /* 0x0000000000017941 */ /* 0x000fea0003800200 */
.L_x_2321:
        /* <DEDUP_REMOVED lines=13> */
[----:B------:R-:W-:Y:S01]  /*5730*/  FFMA.FTZ R40, R43, R40, R48 ;  /* 0x000000282b287223 */ /* 0x000fe20000010030 */
        /* <DEDUP_REMOVED lines=10> */
.L_x_2324:
[----:B------:R-:W-:Y:S05]  /*57e0*/  BSYNC.RECONVERGENT B1 ;  /* 0x0000000000017941 */ /* 0x000fea0003800200 */
.L_x_2323:
        /* <DEDUP_REMOVED lines=12> */
[----:B------:R-:W-:Y:S01]  /*58b0*/  FMUL.FTZ R39, R39, UR7 ;  /* 0x0000000727277c20 */ /* 0x000fe20008410000 */
[----:B0-----:R-:W-:-:S04]  /*58c0*/  IMAD R20, R20, UR12, RZ ;  /* 0x0000000c14147c24 */ /* 0x001fc8000f8e02ff */
[----:B------:R-:W-:Y:S01]  /*58d0*/  IMAD R41, R23, UR13, R20 ;  /* 0x0000000d17297c24 */ /* 0x000fe2000f8e0214 */
[----:B------:R-:W-:-:S05]  /*58e0*/  MOV R20, R24 ;  /* 0x0000001800147202 */ /* 0x000fca0000000f00 */
[----:B------:R-:W-:-:S05]  /*58f0*/  IMAD.WIDE.U32 R20, R23, UR12, R20 ;  /* 0x0000000c17147c25 */ /* 0x000fca000f8e0014 */
[----:B------:R-:W-:Y:S01]  /*5900*/  IADD3 R41, PT, PT, R21, R41, RZ ;  /* 0x0000002915297210 */ /* 0x000fe20007ffe0ff */
[----:B------:R-:W-:Y:S01]  /*5910*/  FFMA.FTZ R21, R42, R44, R47 ;  /* 0x0000002c2a157223 */ /* 0x000fe2000001002f */
[----:B-1----:R-:W-:-:S04]  /*5920*/  LEA R22, P1, R20, UR16, 0x1 ;  /* 0x0000001014167c11 */ /* 0x002fc8000f8208ff */
[----:B------:R-:W-:Y:S01]  /*5930*/  LEA.HI.X R23, R20, UR17, R41, 0x1, P1 ;  /* 0x0000001114177c11 */ /* 0x000fe200088f0c29 */
[----:B------:R-:W-:-:S05]  /*5940*/  FFMA.FTZ R20, R43, R39, R48 ;  /* 0x000000272b147223 */ /* 0x000fca0000010030 */
[----:B------:R-:W-:-:S05]  /*5950*/  F2FP.BF16.F32.PACK_AB R21, R20, R21 ;  /* 0x000000151415723e */ /* 0x000fca00000010ff */
[----:B------:R0:W-:Y:S02]  /*5960*/  STG.E desc[UR14][R22.64], R21 ;  /* 0x0000001516007986 */ /* 0x0001e4000c10190e */
.L_x_2326:
[----:B------:R-:W-:Y:S05]  /*5970*/  BSYNC.RECONVERGENT B1 ;  /* 0x0000000000017941 */ /* 0x000fea0003800200 */
.L_x_2325:
[C---:B0-----:R-:W-:Y:S01]  /*5980*/  IADD3 R23, PT, PT, R53.reuse, 0x30, RZ ;  /* 0x0000003035177810 */ /* 0x041fe20007ffe0ff */
[----:B------:R-:W-:Y:S01]  /*5990*/  BSSY.RECONVERGENT B1, `(.L_x_2327) ;  /* 0x000001b000017945 */ /* 0x000fe20003800200 */
[----:B------:R-:W-:Y:S02]  /*59a0*/  IADD3 R40, PT, PT, R53, 0x40, RZ ;  /* 0x0000004035287810 */ /* 0x000fe40007ffe0ff */
        /* <DEDUP_REMOVED lines=25> */
.L_x_2328:
[----:B------:R-:W-:Y:S05]  /*5b40*/  BSYNC.RECONVERGENT B1 ;  /* 0x0000000000017941 */ /* 0x000fea0003800200 */
.L_x_2327:
        /* <DEDUP_REMOVED lines=22> */
.L_x_2330:
[----:B------:R-:W-:Y:S05]  /*5cb0*/  BSYNC.RECONVERGENT B1 ;  /* 0x0000000000017941 */ /* 0x000fea0003800200 */
.L_x_2329:
[----:B------:R-:W-:Y:S01]  /*5cc0*/  ISETP.GE.U32.AND P1, PT, R39, UR8, PT ;  /* 0x0000000827007c0c */ /* 0x000fe2000bf26070 */
[----:B------:R-:W-:Y:S01]  /*5cd0*/  BSSY.RECONVERGENT B1, `(.L_x_2331) ;  /* 0x000001d000017945 */ /* 0x000fe20003800200 */
[----:B------:R-:W-:Y:S02]  /*5ce0*/  SHF.R.S32.HI R20, RZ, 0x1f, R39 ;  /* 0x0000001fff147819 */ /* 0x000fe40000011427 */
        /* <DEDUP_REMOVED lines=9> */
[----:B------:R-:W2:Y:S01]  /*5d80*/  LDCU.64 UR12, c[0x0][0x3e0] ;  /* 0x00007c00ff0c77ac */ /* 0x000ea20008000a00 */
[----:B01----:R-:W-:Y:S01]  /*5d90*/  MOV R21, R19 ;  /* 0x0000001300157202 */ /* 0x003fe20000000f00 */
[----:B------:R-:W-:Y:S01]  /*5da0*/  FADD.FTZ R54, R54, -UR5 ;  /* 0x8000000536367e21 */ /* 0x000fe20008010000 */
[----:B------:R-:W-:Y:S01]  /*5db0*/  FADD.FTZ R36, R36, -UR5 ;  /* 0x8000000524247e21 */ /* 0x000fe20008010000 */
[----:B------:R-:W0:Y:S02]  /*5dc0*/  LDCU.64 UR16, c[0x0][0x380] ;  /* 0x00007000ff1077ac */ /* 0x000e240008000a00 */
[----:B------:R-:W-:Y:S01]  /*5dd0*/  FMUL.FTZ R54, R54, UR7 ;  /* 0x0000000736367c20 */ /* 0x000fe20008410000 */
[----:B------:R-:W-:-:S03]  /*5de0*/  FMUL.FTZ R36, R36, UR7 ;  /* 0x0000000724247c20 */ /* 0x000fc60008410000 */
[----:B------:R-:W-:Y:S01]  /*5df0*/  FFMA.FTZ R54, R42, R54, R47 ;  /* 0x000000362a367223 */ /* 0x000fe2000001002f */
[----:B--2---:R-:W-:-:S04]  /*5e00*/  IMAD R20, R20, UR12, RZ ;  /* 0x0000000c14147c24 */ /* 0x004fc8000f8e02ff */
[----:B------:R-:W-:Y:S01]  /*5e10*/  IMAD R23, R39, UR13, R20 ;  /* 0x0000000d27177c24 */ /* 0x000fe2000f8e0214 */
[----:B------:R-:W-:-:S05]  /*5e20*/  MOV R20, R24 ;  /* 0x0000001800147202 */ /* 0x000fca0000000f00 */
[----:B------:R-:W-:-:S04]  /*5e30*/  IMAD.WIDE.U32 R20, R39, UR12, R20 ;  /* 0x0000000c27147c25 */ /* 0x000fc8000f8e0014 */
[----:B------:R-:W-:Y:S01]  /*5e40*/  FFMA.FTZ R39, R43, R36, R48 ;  /* 0x000000242b277223 */ /* 0x000fe20000010030 */
[----:B------:R-:W-:Y:S02]  /*5e50*/  IADD3 R23, PT, PT, R21, R23, RZ ;  /* 0x0000001715177210 */ /* 0x000fe40007ffe0ff */
[C---:B0-----:R-:W-:Y:S02]  /*5e60*/  LEA R22, P1, R20.reuse, UR16, 0x1 ;  /* 0x0000001014167c11 */ /* 0x041fe4000f8208ff */
[----:B------:R-:W-:Y:S02]  /*5e70*/  F2FP.BF16.F32.PACK_AB R21, R39, R54 ;  /* 0x000000362715723e */ /* 0x000fe400000010ff */
[----:B------:R-:W-:-:S05]  /*5e80*/  LEA.HI.X R23, R20, UR17, R23, 0x1, P1 ;  /* 0x0000001114177c11 */ /* 0x000fca00088f0c17 */
[----:B------:R2:W-:Y:S04]  /*5e90*/  STG.E desc[UR14][R22.64], R21 ;  /* 0x0000001516007986 */ /* 0x0005e8000c10190e */
.L_x_2332:
[----:B------:R-:W-:Y:S05]  /*5ea0*/  BSYNC.RECONVERGENT B1 ;  /* 0x0000000000017941 */ /* 0x000fea0003800200 */
.L_x_2331:
[----:B------:R-:W-:Y:S01]  /*5eb0*/  BSSY.RECONVERGENT B1, `(.L_x_2333) ;  /* 0x0000016000017945 */ /* 0x000fe20003800200 */
[C---:B------:R-:W-:Y:S02]  /*5ec0*/  IADD3 R39, PT, PT, R53.reuse, 0x80, RZ ;  /* 0x0000008035277810 */ /* 0x040fe40007ffe0ff */
[----:B------:R-:W-:Y:S01]  /*5ed0*/  IADD3 R36, PT, PT, R53, 0x90, RZ ;  /* 0x0000009035247810 */ /* 0x000fe20007ffe0ff */
[----:B------:R-:W-:Y:S06]  /*5ee0*/  @P2 BRA `(.L_x_2334) ;  /* 0x0000000000482947 */ /* 0x000fec0003800000 */
[----:B------:R-:W3:Y:S01]  /*5ef0*/  LDCU.64 UR12, c[0x0][0x3e0] ;  /* 0x00007c00ff0c77ac */ /* 0x000ee20008000a00 */
[----:B------:R-:W-:Y:S01]  /*5f00*/  MOV R20, R24 ;  /* 0x0000001800147202 */ /* 0x000fe20000000f00 */
[----:B------:R-:W-:Y:S01]  /*5f10*/  FADD.FTZ R56, R56, -UR5 ;  /* 0x8000000538387e21 */ /* 0x000fe20008010000 */
[----:B012---:R-:W-:Y:S01]  /*5f20*/  MOV R21, R19 ;  /* 0x0000001300157202 */ /* 0x007fe20000000f00 */
[----:B------:R-:W0:Y:S01]  /*5f30*/  LDCU.64 UR16, c[0x0][0x380] ;  /* 0x00007000ff1077ac */ /* 0x000e220008000a00 */
[----:B------:R-:W-:Y:S01]  /*5f40*/  FADD.FTZ R35, R35, -UR5 ;  /* 0x8000000523237e21 */ /* 0x000fe20008010000 */
[----:B------:R-:W-:-:S03]  /*5f50*/  FMUL.FTZ R56, R56, UR7 ;  /* 0x0000000738387c20 */ /* 0x000fc60008410000 */
[----:B------:R-:W-:Y:S01]  /*5f60*/  FMUL.FTZ R35, R35, UR7 ;  /* 0x0000000723237c20 */ /* 0x000fe20008410000 */
        /* <DEDUP_REMOVED lines=10> */
.L_x_2334:
[----:B------:R-:W-:Y:S05]  /*6010*/  BSYNC.RECONVERGENT B1 ;  /* 0x0000000000017941 */ /* 0x000fea0003800200 */
.L_x_2333:
[----:B------:R-:W-:Y:S04]  /*6020*/  BSSY.RECONVERGENT B1, `(.L_x_2335) ;  /* 0x0000014000017945 */ /* 0x000fe80003800200 */
[----:B------:R-:W-:Y:S05]  /*6030*/  @P3 BRA `(.L_x_2336) ;  /* 0x0000000000483947 */ /* 0x000fea0003800000 */
[----:B------:R-:W4:Y:S01]  /*6040*/  LDCU.64 UR12, c[0x0][0x3e0] ;  /* 0x00007c00ff0c77ac */ /* 0x000f220008000a00 */
[----:B------:R-:W-:Y:S01]  /*6050*/  MOV R20, R24 ;  /* 0x0000001800147202 */ /* 0x000fe20000000f00 */
[----:B------:R-:W-:Y:S01]  /*6060*/  FADD.FTZ R58, R58, -UR5 ;  /* 0x800000053a3a7e21 */ /* 0x000fe20008010000 */
[----:B0123--:R-:W-:Y:S01]  /*6070*/  MOV R21, R19 ;  /* 0x0000001300157202 */ /* 0x00ffe20000000f00 */
[----:B------:R-:W0:Y:S01]  /*6080*/  LDCU.64 UR16, c[0x0][0x380] ;  /* 0x00007000ff1077ac */ /* 0x000e220008000a00 */
[----:B------:R-:W-:Y:S01]  /*6090*/  FADD.FTZ R34, R34, -UR5 ;  /* 0x8000000522227e21 */ /* 0x000fe20008010000 */
[----:B------:R-:W-:-:S03]  /*60a0*/  FMUL.FTZ R58, R58, UR7 ;  /* 0x000000073a3a7c20 */ /* 0x000fc60008410000 */
[----:B------:R-:W-:Y:S01]  /*60b0*/  FMUL.FTZ R34, R34, UR7 ;  /* 0x0000000722227c20 */ /* 0x000fe20008410000 */
        /* <DEDUP_REMOVED lines=10> */
.L_x_2336:
[----:B------:R-:W-:Y:S05]  /*6160*/  BSYNC.RECONVERGENT B1 ;  /* 0x0000000000017941 */ /* 0x000fea0003800200 */
.L_x_2335:
        /* <DEDUP_REMOVED lines=24> */
[----:B------:R-:W0:Y:S02]  /*62f0*/  LDCU.64 UR12, c[0x0][0x3e0] ;  /* 0x00007c00ff0c77ac */ /* 0x000e240008000a00 */
[----:B01234-:R-:W-:Y:S01]  /*6300*/  MOV R21, R19 ;  /* 0x0000001300157202 */ /* 0x01ffe20000000f00 */
[----:B------:R-:W-:Y:S01]  /*6310*/  FADD.FTZ R60, R60, -UR5 ;  /* 0x800000053c3c7e21 */ /* 0x000fe20008010000 */
[----:B------:R-:W-:Y:S01]  /*6320*/  FADD.FTZ R33, R33, -UR5 ;  /* 0x8000000521217e21 */ /* 0x000fe20008010000 */
[----:B------:R-:W0:Y:S02]  /*6330*/  LDCU.64 UR16, c[0x0][0x380] ;  /* 0x00007000ff1077ac */ /* 0x000e240008000a00 */
[----:B------:R-:W-:Y:S01]  /*6340*/  FMUL.FTZ R60, R60, UR7 ;  /* 0x000000073c3c7c20 */ /* 0x000fe20008410000 */
[----:B------:R-:W-:-:S03]  /*6350*/  FMUL.FTZ R33, R33, UR7 ;  /* 0x0000000721217c20 */ /* 0x000fc60008410000 */
[----:B------:R-:W-:Y:S01]  /*6360*/  FFMA.FTZ R60, R42, R60, R47 ;  /* 0x0000003c2a3c7223 */ /* 0x000fe2000001002f */
[----:B------:R-:W-:Y:S01]  /*6370*/  FFMA.FTZ R33, R43, R33, R48 ;  /* 0x000000212b217223 */ /* 0x000fe20000010030 */
[----:B------:R-:W-:-:S04]  /*6380*/  IMAD R20, R20, UR12, RZ ;  /* 0x0000000c14147c24 */ /* 0x000fc8000f8e02ff */
[----:B------:R-:W-:Y:S01]  /*6390*/  IMAD R23, R39, UR13, R20 ;  /* 0x0000000d27177c24 */ /* 0x000fe2000f8e0214 */
[----:B------:R-:W-:-:S05]  /*63a0*/  MOV R20, R24 ;  /* 0x0000001800147202 */ /* 0x000fca0000000f00 */
[----:B------:R-:W-:-:S05]  /*63b0*/  IMAD.WIDE.U32 R20, R39, UR12, R20 ;  /* 0x0000000c27147c25 */ /* 0x000fca000f8e0014 */
[----:B------:R-:W-:Y:S02]  /*63c0*/  IADD3 R23, PT, PT, R21, R23, RZ ;  /* 0x0000001715177210 */ /* 0x000fe40007ffe0ff */
[C---:B0-----:R-:W-:Y:S02]  /*63d0*/  LEA R22, P5, R20.reuse, UR16, 0x1 ;  /* 0x0000001014167c11 */ /* 0x041fe4000f8a08ff */
[----:B------:R-:W-:Y:S02]  /*63e0*/  F2FP.BF16.F32.PACK_AB R21, R33, R60 ;  /* 0x0000003c2115723e */ /* 0x000fe400000010ff */
[----:B------:R-:W-:-:S05]  /*63f0*/  LEA.HI.X R23, R20, UR17, R23, 0x1, P5 ;  /* 0x0000001114177c11 */ /* 0x000fca000a8f0c17 */
[----:B------:R0:W-:Y:S04]  /*6400*/  STG.E desc[UR14][R22.64], R21 ;  /* 0x0000001516007986 */ /* 0x0001e8000c10190e */
.L_x_2338:
[----:B------:R-:W-:Y:S05]  /*6410*/  BSYNC.RECONVERGENT B1 ;  /* 0x0000000000017941 */ /* 0x000fea0003800200 */
.L_x_2337:
[----:B------:R-:W-:Y:S01]  /*6420*/  BSSY.RECONVERGENT B1, `(.L_x_2339) ;  /* 0x0000016000017945 */ /* 0x000fe20003800200 */
[C---:B------:R-:W-:Y:S02]  /*6430*/  IADD3 R33, PT, PT, R53.reuse, 0xe0, RZ ;  /* 0x000000e035217810 */ /* 0x040fe40007ffe0ff */
[----:B------:R-:W-:Y:S01]  /*6440*/  IADD3 R39, PT, PT, R53, 0xf0, RZ ;  /* 0x000000f035277810 */ /* 0x000fe20007ffe0ff */
[----:B------:R-:W-:Y:S06]  /*6450*/  @P2 BRA `(.L_x_2340) ;  /* 0x0000000000482947 */ /* 0x000fec0003800000 */
[----:B------:R-:W0:Y:S01]  /*6460*/  LDCU.64 UR12, c[0x0][0x3e0] ;  /* 0x00007c00ff0c77ac */ /* 0x000e220008000a00 */
[----:B------:R-:W-:Y:S01]  /*6470*/  MOV R20, R24 ;  /* 0x0000001800147202 */ /* 0x000fe20000000f00 */
[----:B------:R-:W-:Y:S01]  /*6480*/  FADD.FTZ R62, R62, -UR5 ;  /* 0x800000053e3e7e21 */ /* 0x000fe20008010000 */
[----:B01234-:R-:W-:Y:S01]  /*6490*/  MOV R21, R19 ;  /* 0x0000001300157202 */ /* 0x01ffe20000000f00 */
[----:B------:R-:W0:Y:S01]  /*64a0*/  LDCU.64 UR16, c[0x0][0x380] ;  /* 0x00007000ff1077ac */ /* 0x000e220008000a00 */
[----:B------:R-:W-:Y:S01]  /*64b0*/  FADD.FTZ R32, R32, -UR5 ;  /* 0x8000000520207e21 */ /* 0x000fe20008010000 */
[----:B------:R-:W-:-:S03]  /*64c0*/  FMUL.FTZ R62, R62, UR7 ;  /* 0x000000073e3e7c20 */ /* 0x000fc60008410000 */
[----:B------:R-:W-:Y:S01]  /*64d0*/  FMUL.FTZ R32, R32, UR7 ;  /* 0x0000000720207c20 */ /* 0x000fe20008410000 */
[----:B------:R-:W-:-:S03]  /*64e0*/  FFMA.FTZ R62, R42, R62, R47 ;  /* 0x0000003e2a3e7223 */ /* 0x000fc6000001002f */
        /* <DEDUP_REMOVED lines=9> */
.L_x_2340:
[----:B------:R-:W-:Y:S05]  /*6580*/  BSYNC.RECONVERGENT B1 ;  /* 0x0000000000017941 */ /* 0x000fea0003800200 */
.L_x_2339:
[----:B------:R-:W-:Y:S04]  /*6590*/  BSSY.RECONVERGENT B1, `(.L_x_2341) ;  /* 0x0000014000017945 */ /* 0x000fe80003800200 */
[----:B------:R-:W-:Y:S05]  /*65a0*/  @P1 BRA `(.L_x_2342) ;  /* 0x0000000000481947 */ /* 0x000fea0003800000 */
        /* <DEDUP_REMOVED lines=18> */
.L_x_2342:
[----:B------:R-:W-:Y:S05]  /*66d0*/  BSYNC.RECONVERGENT B1 ;  /* 0x0000000000017941 */ /* 0x000fea0003800200 */
.L_x_2341:
        /* <DEDUP_REMOVED lines=20> */
.L_x_2344:
[----:B------:R-:W-:Y:S05]  /*6820*/  BSYNC.RECONVERGENT B1 ;  /* 0x0000000000017941 */ /* 0x000fea0003800200 */
.L_x_2343:
        /* <DEDUP_REMOVED lines=20> */
.L_x_2346:
[----:B------:R-:W-:Y:S05]  /*6970*/  BSYNC.RECONVERGENT B1 ;  /* 0x0000000000017941 */ /* 0x000fea0003800200 */
.L_x_2345:
        /* <DEDUP_REMOVED lines=20> */
.L_x_2348:
[----:B------:R-:W-:Y:S05]  /*6ac0*/  BSYNC.RECONVERGENT B1 ;  /* 0x0000000000017941 */ /* 0x000fea0003800200 */
.L_x_2347:
[----:B------:R-:W-:Y:S01]  /*6ad0*/  ISETP.GE.U32.AND P5, PT, R33, UR8, PT ;  /* 0x0000000821007c0c */ /* 0x000fe2000bfa6070 */
[----:B------:R-:W-:Y:S01]  /*6ae0*/  BSSY.RECONVERGENT B1, `(.L_x_2349) ;  /* 0x000002b000017945 */ /* 0x000fe20003800200 */
[----:B01234-:R-:W-:Y:S02]  /*6af0*/  SHF.R.S32.HI R22, RZ, 0x1f, R33 ;  /* 0x0000001fff167819 */ /* 0x01ffe40000011421 */
        /* <DEDUP_REMOVED lines=41> */
.L_x_2350:
[----:B------:R-:W-:Y:S05]  /*6d90*/  BSYNC.RECONVERGENT B1 ;  /* 0x0000000000017941 */ /* 0x000fea0003800200 */
.L_x_2349:
        /* <DEDUP_REMOVED lines=20> */
.L_x_2352:
[----:B------:R-:W-:Y:S05]  /*6ee0*/  BSYNC.RECONVERGENT B1 ;  /* 0x0000000000017941 */ /* 0x000fea0003800200 */
.L_x_2351:
        /* <DEDUP_REMOVED lines=20> */
.L_x_2354:
[----:B------:R-:W-:Y:S05]  /*7030*/  BSYNC.RECONVERGENT B1 ;  /* 0x0000000000017941 */ /* 0x000fea0003800200 */
.L_x_2353:
        /* <DEDUP_REMOVED lines=9> */
[----:B------:R-:W-:-:S03]  /*70d0*/  FMUL.FTZ R73, R73, UR7 ;  /* 0x0000000749497c20 */ /* 0x000fc60008410000 */
[----:B01----:R-:W-:Y:S01]  /*70e0*/  FFMA.FTZ R22, R43, R20, R48 ;  /* 0x000000142b167223 */ /* 0x003fe20000010030 */
        /* <DEDUP_REMOVED lines=9> */
.L_x_2356:
[----:B------:R-:W-:Y:S05]  /*7180*/  BSYNC.RECONVERGENT B1 ;  /* 0x0000000000017941 */ /* 0x000fea0003800200 */
.L_x_2355:
[----:B------:R-:W-:Y:S04]  /*7190*/  BSSY.RECONVERGENT B1, `(.L_x_2357) ;  /* 0x0000014000017945 */ /* 0x000fe80003800200 */
[----:B------:R-:W-:Y:S05]  /*71a0*/  @P3 BRA `(.L_x_2358) ;  /* 0x0000000000483947 */ /* 0x000fea0003800000 */
[----:B------:R-:W0:Y:S01]  /*71b0*/  LDCU.64 UR12, c[0x0][0x3e0] ;  /* 0x00007c00ff0c77ac */ /* 0x000e220008000a00 */
[----:B------:R-:W-:Y:S01]  /*71c0*/  MOV R16, R24 ;  /* 0x0000001800107202 */ /* 0x000fe20000000f00 */
[----:B------:R-:W-:Y:S01]  /*71d0*/  FADD.FTZ R72, R72, -UR5 ;  /* 0x8000000548487e21 */ /* 0x000fe20008010000 */
[----:B--23--:R-:W-:Y:S01]  /*71e0*/  MOV R17, R19 ;  /* 0x0000001300117202 */ /* 0x00cfe20000000f00 */
[----:B------:R-:W2:Y:S01]  /*71f0*/  LDCU.64 UR16, c[0x0][0x380] ;  /* 0x00007000ff1077ac */ /* 0x000ea20008000a00 */
[----:B------:R-:W-:Y:S01]  /*7200*/  FADD.FTZ R15, R15, -UR5 ;  /* 0x800000050f0f7e21 */ /* 0x000fe20008010000 */
[----:B------:R-:W-:-:S03]  /*7210*/  FMUL.FTZ R72, R72, UR7 ;  /* 0x0000000748487c20 */ /* 0x000fc60008410000 */
[----:B------:R-:W-:Y:S01]  /*7220*/  FMUL.FTZ R15, R15, UR7 ;  /* 0x000000070f0f7c20 */ /* 0x000fe20008410000 */
[----:B------:R-:W-:-:S03]  /*7230*/  FFMA.FTZ R72, R42, R72, R47 ;  /* 0x000000482a487223 */ /* 0x000fc6000001002f */
[----:B------:R-:W-:Y:S01]  /*7240*/  FFMA.FTZ R15, R43, R15, R48 ;  /* 0x0000000f2b0f7223 */ /* 0x000fe20000010030 */
[----:B01----:R-:W-:-:S04]  /*7250*/  IMAD R21, R30, UR12, RZ ;  /* 0x0000000c1e157c24 */ /* 0x003fc8000f8e02ff */
[----:B------:R-:W-:Y:S01]  /*7260*/  F2FP.BF16.F32.PACK_AB R15, R15, R72 ;  /* 0x000000480f0f723e */ /* 0x000fe200000010ff */
[----:B------:R-:W-:-:S04]  /*7270*/  IMAD.WIDE.U32 R16, R28, UR12, R16 ;  /* 0x0000000c1c107c25 */ /* 0x000fc8000f8e0010 */
[----:B------:R-:W-:Y:S01]  /*7280*/  IMAD R21, R28, UR13, R21 ;  /* 0x0000000d1c157c24 */ /* 0x000fe2000f8e0215 */
[----:B--2---:R-:W-:-:S04]  /*7290*/  LEA R20, P1, R16, UR16, 0x1 ;  /* 0x0000001010147c11 */ /* 0x004fc8000f8208ff */
[----:B------:R-:W-:-:S04]  /*72a0*/  IADD3 R21, PT, PT, R17, R21, RZ ;  /* 0x0000001511157210 */ /* 0x000fc80007ffe0ff */
[----:B------:R-:W-:-:S05]  /*72b0*/  LEA.HI.X R21, R16, UR17, R21, 0x1, P1 ;  /* 0x0000001110157c11 */ /* 0x000fca00088f0c15 */
[----:B------:R4:W-:Y:S02]  /*72c0*/  STG.E desc[UR14][R20.64], R15 ;  /* 0x0000000f14007986 */ /* 0x0009e4000c10190e */
.L_x_2358:
[----:B------:R-:W-:Y:S05]  /*72d0*/  BSYNC.RECONVERGENT B1 ;  /* 0x0000000000017941 */ /* 0x000fea0003800200 */
.L_x_2357:
[----:B------:R-:W-:Y:S04]  /*72e0*/  BSSY.RECONVERGENT B1, `(.L_x_2359) ;  /* 0x0000014000017945 */ /* 0x000fe80003800200 */
[----:B------:R-:W-:Y:S05]  /*72f0*/  @P4 BRA `(.L_x_2360) ;  /* 0x0000000000484947 */ /* 0x000fea0003800000 */
[----:B------:R-:W3:Y:S01]  /*7300*/  LDCU.64 UR12, c[0x0][0x3e0] ;  /* 0x00007c00ff0c77ac */ /* 0x000ee20008000a00 */
[----:B------:R-:W-:Y:S01]  /*7310*/  FADD.FTZ R16, R14, -UR5 ;  /* 0x800000050e107e21 */ /* 0x000fe20008010000 */
[----:B------:R-:W-:Y:S01]  /*7320*/  MOV R14, R24 ;  /* 0x00000018000e7202 */ /* 0x000fe20000000f00 */
[----:B------:R-:W-:Y:S01]  /*7330*/  FADD.FTZ R77, R77, -UR5 ;  /* 0x800000054d4d7e21 */ /* 0x000fe20008010000 */
[----:B------:R-:W0:Y:S01]  /*7340*/  LDCU.64 UR16, c[0x0][0x380] ;  /* 0x00007000ff1077ac */ /* 0x000e220008000a00 */
[----:B----4-:R-:W-:Y:S01]  /*7350*/  MOV R15, R19 ;  /* 0x00000013000f7202 */ /* 0x010fe20000000f00 */
[----:B------:R-:W-:Y:S01]  /*7360*/  FMUL.FTZ R16, R16, UR7 ;  /* 0x0000000710107c20 */ /* 0x000fe20008410000 */
[----:B------:R-:W-:-:S04]  /*7370*/  FMUL.FTZ R77, R77, UR7 ;  /* 0x000000074d4d7c20 */ /* 0x000fc80008410000 */
        /* <DEDUP_REMOVED lines=8> */
[----:B--2---:R-:W-:-:S05]  /*7400*/  LEA.HI.X R17, R14, UR17, R29, 0x1, P1 ;  /* 0x000000110e117c11 */ /* 0x004fca00088f0c1d */
[----:B------:R0:W-:Y:S02]  /*7410*/  STG.E desc[UR14][R16.64], R15 ;  /* 0x0000000f10007986 */ /* 0x0001e4000c10190e */
.L_x_2360:
[----:B------:R-:W-:Y:S05]  /*7420*/  BSYNC.RECONVERGENT B1 ;  /* 0x0000000000017941 */ /* 0x000fea0003800200 */
.L_x_2359:
[----:B------:R-:W-:Y:S01]  /*7430*/  ISETP.GE.U32.AND P5, PT, R32, UR8, PT ;  /* 0x0000000820007c0c */ /* 0x000fe2000bfa6070 */
[----:B------:R-:W-:Y:S01]  /*7440*/  BSSY.RECONVERGENT B1, `(.L_x_2361) ;  /* 0x000002b000017945 */ /* 0x000fe20003800200 */
[----:B0-----:R-:W-:Y:S02]  /*7450*/  SHF.R.S32.HI R16, RZ, 0x1f, R32 ;  /* 0x0000001fff107819 */ /* 0x001fe40000011420 */
[C---:B------:R-:W-:Y:S02]  /*7460*/  IADD3 R31, PT, PT, R53.reuse, 0x160, RZ ;  /* 0x00000160351f7810 */ /* 0x040fe40007ffe0ff */
[----:B------:R-:W-:Y:S02]  /*7470*/  ISETP.GE.AND.EX P5, PT, R16, UR9, PT, P5 ;  /* 0x0000000910007c0c */ /* 0x000fe4000bfa6350 */
[C---:B------:R-:W-:Y:S02]  /*7480*/  IADD3 R28, PT, PT, R53.reuse, 0x170, RZ ;  /* 0x00000170351c7810 */ /* 0x040fe40007ffe0ff */
[----:B------:R-:W-:-:S02]  /*7490*/  IADD3 R26, PT, PT, R53, 0x180, RZ ;  /* 0x00000180351a7810 */ /* 0x000fc40007ffe0ff */
        /* <DEDUP_REMOVED lines=16> */
[C---:B---34-:R-:W-:Y:S02]  /*75a0*/  IADD3 R20, PT, PT, R53.reuse, 0x1a0, RZ ;  /* 0x000001a035147810 */ /* 0x058fe40007ffe0ff */
        /* <DEDUP_REMOVED lines=20> */
.L_x_2362:
[----:B------:R-:W-:Y:S05]  /*76f0*/  BSYNC.RECONVERGENT B1 ;  /* 0x0000000000017941 */ /* 0x000fea0003800200 */
.L_x_2361:
        /* <DEDUP_REMOVED lines=10> */
[----:B------:R-:W-:Y:S01]  /*77a0*/  FFMA.FTZ R17, R43, R14, R48 ;  /* 0x0000000e2b117223 */ /* 0x000fe20000010030 */
        /* <DEDUP_REMOVED lines=9> */
.L_x_2364:
[----:B------:R-:W-:Y:S05]  /*7840*/  BSYNC.RECONVERGENT B1 ;  /* 0x0000000000017941 */ /* 0x000fea0003800200 */
.L_x_2363:
        /* <DEDUP_REMOVED lines=20> */
.L_x_2366:
[----:B------:R-:W-:Y:S05]  /*7990*/  BSYNC.RECONVERGENT B1 ;  /* 0x0000000000017941 */ /* 0x000fea0003800200 */
.L_x_2365:
        /* <DEDUP_REMOVED lines=10> */
[----:B-1----:R-:W-:Y:S01]  /*7a40*/  FFMA.FTZ R15, R43, R12, R48 ;  /* 0x0000000c2b0f7223 */ /* 0x002fe20000010030 */
[----:B------:R-:W-:Y:S01]  /*7a50*/  FFMA.FTZ R68, R42, R68, R47 ;  /* 0x000000442a447223 */ /* 0x000fe2000001002f */
[----:B---3--:R-:W-:Y:S02]  /*7a60*/  IMAD R29, R29, UR12, RZ ;  /* 0x0000000c1d1d7c24 */ /* 0x008fe4000f8e02ff */
[----:B------:R-:W-:-:S04]  /*7a70*/  IMAD.WIDE.U32 R10, R28, UR12, R10 ;  /* 0x0000000c1c0a7c25 */ /* 0x000fc8000f8e000a */
[----:B------:R-:W-:Y:S01]  /*7a80*/  IMAD R29, R28, UR13, R29 ;  /* 0x0000000d1c1d7c24 */ /* 0x000fe2000f8e021d */
[----:B----4-:R-:W-:-:S04]  /*7a90*/  LEA R12, P1, R10, UR16, 0x1 ;  /* 0x000000100a0c7c11 */ /* 0x010fc8000f8208ff */
[----:B------:R-:W-:Y:S02]  /*7aa0*/  IADD3 R29, PT, PT, R11, R29, RZ ;  /* 0x0000001d0b1d7210 */ /* 0x000fe40007ffe0ff */
[----:B------:R-:W-:Y:S02]  /*7ab0*/  F2FP.BF16.F32.PACK_AB R11, R15, R68 ;  /* 0x000000440f0b723e */ /* 0x000fe400000010ff */
[----:B0-----:R-:W-:-:S05]  /*7ac0*/  LEA.HI.X R13, R10, UR17, R29, 0x1, P1 ;  /* 0x000000110a0d7c11 */ /* 0x001fca00088f0c1d */
[----:B------:R3:W-:Y:S02]  /*7ad0*/  STG.E desc[UR14][R12.64], R11 ;  /* 0x0000000b0c007986 */ /* 0x0007e4000c10190e */
.L_x_2368:
[----:B------:R-:W-:Y:S05]  /*7ae0*/  BSYNC.RECONVERGENT B1 ;  /* 0x0000000000017941 */ /* 0x000fea0003800200 */
.L_x_2367:
        /* <DEDUP_REMOVED lines=11> */
[----:B-1----:R-:W-:Y:S01]  /*7ba0*/  FFMA.FTZ R14, R43, R9, R48 ;  /* 0x000000092b0e7223 */ /* 0x002fe20000010030 */
[----:B----4-:R-:W-:-:S04]  /*7bb0*/  IMAD R27, R27, UR12, RZ ;  /* 0x0000000c1b1b7c24 */ /* 0x010fc8000f8e02ff */
[----:B------:R-:W-:Y:S01]  /*7bc0*/  F2FP.BF16.F32.PACK_AB R9, R14, R63 ;  /* 0x0000003f0e09723e */ /* 0x000fe200000010ff */
[----:B0-----:R-:W-:-:S04]  /*7bd0*/  IMAD.WIDE.U32 R12, R26, UR12, R10 ;  /* 0x0000000c1a0c7c25 */ /* 0x001fc8000f8e000a */
[----:B------:R-:W-:Y:S01]  /*7be0*/  IMAD R27, R26, UR13, R27 ;  /* 0x0000000d1a1b7c24 */ /* 0x000fe2000f8e021b */
[----:B--2---:R-:W-:-:S04]  /*7bf0*/  LEA R10, P1, R12, UR16, 0x1 ;  /* 0x000000100c0a7c11 */ /* 0x004fc8000f8208ff */
[----:B------:R-:W-:-:S04]  /*7c00*/  IADD3 R27, PT, PT, R13, R27, RZ ;  /* 0x0000001b0d1b7210 */ /* 0x000fc80007ffe0ff */
[----:B------:R-:W-:-:S05]  /*7c10*/  LEA.HI.X R11, R12, UR17, R27, 0x1, P1 ;  /* 0x000000110c0b7c11 */ /* 0x000fca00088f0c1b */
[----:B------:R4:W-:Y:S02]  /*7c20*/  STG.E desc[UR14][R10.64], R9 ;  /* 0x000000090a007986 */ /* 0x0009e4000c10190e */
.L_x_2370:
[----:B------:R-:W-:Y:S05]  /*7c30*/  BSYNC.RECONVERGENT B1 ;  /* 0x0000000000017941 */ /* 0x000fea0003800200 */
.L_x_2369:
[----:B------:R-:W-:Y:S04]  /*7c40*/  BSSY.RECONVERGENT B1, `(.L_x_2371) ;  /* 0x0000014000017945 */ /* 0x000fe80003800200 */
[----:B------:R-:W-:Y:S05]  /*7c50*/  @P4 BRA `(.L_x_2372) ;  /* 0x0000000000484947 */ /* 0x000fea0003800000 */
[----:B------:R-:W0:Y:S01]  /*7c60*/  LDCU.64 UR12, c[0x0][0x3e0] ;  /* 0x00007c00ff0c77ac */ /* 0x000e220008000a00 */
[----:B----4-:R-:W-:Y:S01]  /*7c70*/  FADD.FTZ R10, R8, -UR5 ;  /* 0x80000005080a7e21 */ /* 0x010fe20008010000 */
[----:B------:R-:W-:Y:S01]  /*7c80*/  MOV R8, R24 ;  /* 0x0000001800087202 */ /* 0x000fe20000000f00 */
[----:B------:R-:W-:Y:S01]  /*7c90*/  FADD.FTZ R61, R61, -UR5 ;  /* 0x800000053d3d7e21 */ /* 0x000fe20008010000 */
[----:B------:R-:W4:Y:S01]  /*7ca0*/  LDCU.64 UR16, c[0x0][0x380] ;  /* 0x00007000ff1077ac */ /* 0x000f220008000a00 */
[----:B------:R-:W-:Y:S01]  /*7cb0*/  MOV R9, R19 ;  /* 0x0000001300097202 */ /* 0x000fe20000000f00 */
[----:B---3--:R-:W-:Y:S01]  /*7cc0*/  FMUL.FTZ R12, R10, UR7 ;  /* 0x000000070a0c7c20 */ /* 0x008fe20008410000 */
[----:B------:R-:W-:-:S03]  /*7cd0*/  FMUL.FTZ R61, R61, UR7 ;  /* 0x000000073d3d7c20 */ /* 0x000fc60008410000 */
[----:B------:R-:W-:Y:S01]  /*7ce0*/  FFMA.FTZ R12, R43, R12, R48 ;  /* 0x0000000c2b0c7223 */ /* 0x000fe20000010030 */
[----:B------:R-:W-:Y:S01]  /*7cf0*/  FFMA.FTZ R61, R42, R61, R47 ;  /* 0x0000003d2a3d7223 */ /* 0x000fe2000001002f */
[----:B0-----:R-:W-:Y:S02]  /*7d00*/  IMAD R23, R23, UR12, RZ ;  /* 0x0000000c17177c24 */ /* 0x001fe4000f8e02ff */
[----:B--2---:R-:W-:-:S04]  /*7d10*/  IMAD.WIDE.U32 R10, R22, UR12, R8 ;  /* 0x0000000c160a7c25 */ /* 0x004fc8000f8e0008 */
[----:B------:R-:W-:Y:S01]  /*7d20*/  IMAD R23, R22, UR13, R23 ;  /* 0x0000000d16177c24 */ /* 0x000fe2000f8e0217 */
[----:B----4-:R-:W-:-:S04]  /*7d30*/  LEA R8, P1, R10, UR16, 0x1 ;  /* 0x000000100a087c11 */ /* 0x010fc8000f8208ff */
[----:B------:R-:W-:Y:S02]  /*7d40*/  IADD3 R23, PT, PT, R11, R23, RZ ;  /* 0x000000170b177210 */ /* 0x000fe40007ffe0ff */
[----:B------:R-:W-:Y:S02]  /*7d50*/  F2FP.BF16.F32.PACK_AB R11, R12, R61 ;  /* 0x0000003d0c0b723e */ /* 0x000fe400000010ff */
[----:B------:R-:W-:-:S05]  /*7d60*/  LEA.HI.X R9, R10, UR17, R23, 0x1, P1 ;  /* 0x000000110a097c11 */ /* 0x000fca00088f0c17 */
[----:B------:R0:W-:Y:S02]  /*7d70*/  STG.E desc[UR14][R8.64], R11 ;  /* 0x0000000b08007986 */ /* 0x0001e4000c10190e */
.L_x_2372:
[----:B------:R-:W-:Y:S05]  /*7d80*/  BSYNC.RECONVERGENT B1 ;  /* 0x0000000000017941 */ /* 0x000fea0003800200 */
.L_x_2371:
[----:B------:R-:W-:Y:S01]  /*7d90*/  ISETP.GE.U32.AND P5, PT, R20, UR8, PT ;  /* 0x0000000814007c0c */ /* 0x000fe2000bfa6070 */
[----:B------:R-:W-:Y:S01]  /*7da0*/  BSSY.RECONVERGENT B1, `(.L_x_2373) ;  /* 0x0000029000017945 */ /* 0x000fe20003800200 */
[----:B01-3--:R-:W-:Y:S02]  /*7db0*/  SHF.R.S32.HI R13, RZ, 0x1f, R20 ;  /* 0x0000001fff0d7819 */ /* 0x00bfe40000011414 */
[----:B------:R-:W-:Y:S02]  /*7dc0*/  IADD3 R23, PT, PT, R53, 0x1c0, RZ ;  /* 0x000001c035177810 */ /* 0x000fe40007ffe0ff */
[----:B------:R-:W-:Y:S02]  /*7dd0*/  ISETP.GE.AND.EX P5, PT, R13, UR9, PT, P5 ;  /* 0x000000090d007c0c */ /* 0x000fe4000bfa6350 */
[C---:B--2-4-:R-:W-:Y:S02]  /*7de0*/  IADD3 R11, PT, PT, R53.reuse, 0x1d0, RZ ;  /* 0x000001d0350b7810 */ /* 0x054fe40007ffe0ff */
        /* <DEDUP_REMOVED lines=26> */
[----:B------:R-:W-:Y:S01]  /*7f90*/  FFMA.FTZ R59, R42, R59, R47 ;  /* 0x0000003b2a3b7223 */ /* 0x000fe2000001002f */
        /* <DEDUP_REMOVED lines=9> */
.L_x_2374:
[----:B------:R-:W-:Y:S05]  /*8030*/  BSYNC.RECONVERGENT B1 ;  /* 0x0000000000017941 */ /* 0x000fea0003800200 */
.L_x_2373:
        /* <DEDUP_REMOVED lines=19> */
[----:B------:R1:W-:Y:S02]  /*8170*/  STG.E desc[UR14][R6.64], R13 ;  /* 0x0000000d06007986 */ /* 0x0003e4000c10190e */
.L_x_2376:
[----:B------:R-:W-:Y:S05]  /*8180*/  BSYNC.RECONVERGENT B1 ;  /* 0x0000000000017941 */ /* 0x000fea0003800200 */
.L_x_2375:
[----:B------:R-:W-:Y:S04]  /*8190*/  BSSY.RECONVERGENT B1, `(.L_x_2377) ;  /* 0x0000014000017945 */ /* 0x000fe80003800200 */
[----:B------:R-:W-:Y:S05]  /*81a0*/  @P1 BRA `(.L_x_2378) ;  /* 0x0000000000481947 */ /* 0x000fea0003800000 */
[----:B------:R-:W2:Y:S01]  /*81b0*/  LDCU.64 UR12, c[0x0][0x3e0] ;  /* 0x00007c00ff0c77ac */ /* 0x000ea20008000a00 */
[----:B-1----:R-:W-:Y:S01]  /*81c0*/  MOV R6, R24 ;  /* 0x0000001800067202 */ /* 0x002fe20000000f00 */
        /* <DEDUP_REMOVED lines=16> */
.L_x_2378:
[----:B------:R-:W-:Y:S05]  /*82d0*/  BSYNC.RECONVERGENT B1 ;  /* 0x0000000000017941 */ /* 0x000fea0003800200 */
.L_x_2377:
[----:B------:R-:W-:Y:S04]  /*82e0*/  BSSY.RECONVERGENT B1, `(.L_x_2379) ;  /* 0x0000014000017945 */ /* 0x000fe80003800200 */
[----:B------:R-:W-:Y:S05]  /*82f0*/  @P6 BRA `(.L_x_2380) ;  /* 0x0000000000486947 */ /* 0x000fea0003800000 */
[----:B------:R-:W0:Y:S01]  /*8300*/  LDCU.64 UR12, c[0x0][0x3e0] ;  /* 0x00007c00ff0c77ac */ /* 0x000e220008000a00 */
[----:B-12---:R-:W-:Y:S01]  /*8310*/  FADD.FTZ R6, R4, -UR5 ;  /* 0x8000000504067e21 */ /* 0x006fe20008010000 */
[----:B------:R-:W-:Y:S01]  /*8320*/  MOV R4, R24 ;  /* 0x0000001800047202 */ /* 0x000fe20000000f00 */
[----:B------:R-:W-:Y:S01]  /*8330*/  FADD.FTZ R51, R51, -UR5 ;  /* 0x8000000533337e21 */ /* 0x000fe20008010000 */
[----:B------:R-:W1:Y:S01]  /*8340*/  LDCU.64 UR16, c[0x0][0x380] ;  /* 0x00007000ff1077ac */ /* 0x000e620008000a00 */
        /* <DEDUP_REMOVED lines=8> */
[----:B-1----:R-:W-:-:S04]  /*83d0*/  LEA R4, P1, R6, UR16, 0x1 ;  /* 0x0000001006047c11 */ /* 0x002fc8000f8208ff */
[----:B------:R-:W-:Y:S02]  /*83e0*/  IADD3 R11, PT, PT, R7, R11, RZ ;  /* 0x0000000b070b7210 */ /* 0x000fe40007ffe0ff */
[----:B------:R-:W-:Y:S02]  /*83f0*/  F2FP.BF16.F32.PACK_AB R7, R12, R51 ;  /* 0x000000330c07723e */ /* 0x000fe400000010ff */
[----:B------:R-:W-:-:S05]  /*8400*/  LEA.HI.X R5, R6, UR17, R11, 0x1, P1 ;  /* 0x0000001106057c11 */ /* 0x000fca00088f0c0b */
[----:B------:R3:W-:Y:S02]  /*8410*/  STG.E desc[UR14][R4.64], R7 ;  /* 0x0000000704007986 */ /* 0x0007e4000c10190e */
.L_x_2380:
[----:B------:R-:W-:Y:S05]  /*8420*/  BSYNC.RECONVERGENT B1 ;  /* 0x0000000000017941 */ /* 0x000fea0003800200 */
.L_x_2379:
[----:B------:R-:W-:Y:S04]  /*8430*/  BSSY.RECONVERGENT B1, `(.L_x_2381) ;  /* 0x0000014000017945 */ /* 0x000fe80003800200 */
[----:B------:R-:W-:Y:S05]  /*8440*/  @P3 BRA `(.L_x_2382) ;  /* 0x0000000000483947 */ /* 0x000fea0003800000 */
[----:B------:R-:W4:Y:S01]  /*8450*/  LDCU.64 UR12, c[0x0][0x3e0] ;  /* 0x00007c00ff0c77ac */ /* 0x000f220008000a00 */
[----:B---3--:R-:W-:Y:S01]  /*8460*/  MOV R4, R24 ;  /* 0x0000001800047202 */ /* 0x008fe20000000f00 */
[----:B------:R-:W-:Y:S01]  /*8470*/  FADD.FTZ R49, R49, -UR5 ;  /* 0x8000000531317e21 */ /* 0x000fe20008010000 */
[----:B--2---:R-:W-:Y:S01]  /*8480*/  MOV R5, R19 ;  /* 0x0000001300057202 */ /* 0x004fe20000000f00 */
[----:B------:R-:W2:Y:S01]  /*8490*/  LDCU.64 UR16, c[0x0][0x380] ;  /* 0x00007000ff1077ac */ /* 0x000ea20008000a00 */
[----:B-----5:R-:W-:Y:S01]  /*84a0*/  FADD.FTZ R3, R3, -UR5 ;  /* 0x8000000503037e21 */ /* 0x020fe20008010000 */
[----:B------:R-:W-:-:S03]  /*84b0*/  FMUL.FTZ R49, R49, UR7 ;  /* 0x0000000731317c20 */ /* 0x000fc60008410000 */
[----:B------:R-:W-:Y:S01]  /*84c0*/  FMUL.FTZ R3, R3, UR7 ;  /* 0x0000000703037c20 */ /* 0x000fe20008410000 */
[----:B------:R-:W-:Y:S01]  /*84d0*/  FFMA.FTZ R49, R42, R49, R47 ;  /* 0x000000312a317223 */ /* 0x000fe2000001002f */
[----:B----4-:R-:W-:Y:S02]  /*84e0*/  IMAD R10, R10, UR12, RZ ;  /* 0x0000000c0a0a7c24 */ /* 0x010fe4000f8e02ff */
[----:B01----:R-:W-:-:S04]  /*84f0*/  IMAD.WIDE.U32 R6, R9, UR12, R4 ;  /* 0x0000000c09067c25 */ /* 0x003fc8000f8e0004 */
[----:B------:R-:W-:Y:S02]  /*8500*/  IMAD R9, R9, UR13, R10 ;  /* 0x0000000d09097c24 */ /* 0x000fe4000f8e020a */
[----:B------:R-:W-:Y:S01]  /*8510*/  FFMA.FTZ R10, R43, R3, R48 ;  /* 0x000000032b0a7223 */ /* 0x000fe20000010030 */
[----:B--2---:R-:W-:Y:S02]  /*8520*/  LEA R4, P1, R6, UR16, 0x1 ;  /* 0x0000001006047c11 */ /* 0x004fe4000f8208ff */
[----:B------:R-:W-:Y:S02]  /*8530*/  IADD3 R9, PT, PT, R7, R9, RZ ;  /* 0x0000000907097210 */ /* 0x000fe40007ffe0ff */
[----:B------:R-:W-:Y:S02]  /*8540*/  F2FP.BF16.F32.PACK_AB R3, R10, R49 ;  /* 0x000000310a03723e */ /* 0x000fe400000010ff */
[----:B------:R-:W-:-:S05]  /*8550*/  LEA.HI.X R5, R6, UR17, R9, 0x1, P1 ;  /* 0x0000001106057c11 */ /* 0x000fca00088f0c09 */
[----:B------:R4:W-:Y:S02]  /*8560*/  STG.E desc[UR14][R4.64], R3 ;  /* 0x0000000304007986 */ /* 0x0009e4000c10190e */
.L_x_2382:
[----:B------:R-:W-:Y:S05]  /*8570*/  BSYNC.RECONVERGENT B1 ;  /* 0x0000000000017941 */ /* 0x000fea0003800200 */
.L_x_2381:
[----:B------:R-:W-:Y:S05]  /*8580*/  @P4 BRA `(.L_x_2383) ;  /* 0x0000004400d44947 */ /* 0x000fea0003800000 */
[----:B------:R-:W0:Y:S01]  /*8590*/  LDCU.64 UR8, c[0x0][0x3e0] ;  /* 0x00007c00ff0877ac */ /* 0x000e220008000a00 */
[----:B------:R-:W-:Y:S01]  /*85a0*/  MOV R18, R24 ;  /* 0x0000001800127202 */ /* 0x000fe20000000f00 */
[----:B------:R-:W-:Y:S01]  /*85b0*/  FADD.FTZ R0, R0, -UR5 ;  /* 0x8000000500007e21 */ /* 0x000fe20008010000 */
[----:B-----5:R-:W-:Y:S01]  /*85c0*/  FADD.FTZ R2, R2, -UR5 ;  /* 0x8000000502027e21 */ /* 0x020fe20008010000 */
[----:B------:R-:W1:Y:S02]  /*85d0*/  LDCU.64 UR12, c[0x0][0x380] ;  /* 0x00007000ff0c77ac */ /* 0x000e640008000a00 */
[----:B------:R-:W-:Y:S01]  /*85e0*/  FMUL.FTZ R0, R0, UR7 ;  /* 0x0000000700007c20 */ /* 0x000fe20008410000 */
[----:B------:R-:W-:-:S03]  /*85f0*/  FMUL.FTZ R2, R2, UR7 ;  /* 0x0000000702027c20 */ /* 0x000fc60008410000 */
[----:B------:R-:W-:Y:S01]  /*8600*/  FFMA.FTZ R0, R42, R0, R47 ;  /* 0x000000002a007223 */ /* 0x000fe2000001002f */
[----:B--234-:R-:W-:-:S05]  /*8610*/  FFMA.FTZ R5, R43, R2, R48 ;  /* 0x000000022b057223 */ /* 0x01cfca0000010030 */
[----:B------:R-:W-:Y:S01]  /*8620*/  F2FP.BF16.F32.PACK_AB R5, R5, R0 ;  /* 0x000000000505723e */ /* 0x000fe200000010ff */
[----:B0-----:R-:W-:Y:S02]  /*8630*/  IMAD R8, R8, UR8, RZ ;  /* 0x0000000808087c24 */ /* 0x001fe4000f8e02ff */
[----:B------:R-:W-:-:S04]  /*8640*/  IMAD.WIDE.U32 R18, R53, UR8, R18 ;  /* 0x0000000835127c25 */ /* 0x000fc8000f8e0012 */
[----:B------:R-:W-:Y:S01]  /*8650*/  IMAD R53, R53, UR9, R8 ;  /* 0x0000000935357c24 */ /* 0x000fe2000f8e0208 */
[----:B-1----:R-:W-:-:S04]  /*8660*/  LEA R2, P1, R18, UR12, 0x1 ;  /* 0x0000000c12027c11 */ /* 0x002fc8000f8208ff */
[----:B------:R-:W-:-:S04]  /*8670*/  IADD3 R53, PT, PT, R19, R53, RZ ;  /* 0x0000003513357210 */ /* 0x000fc80007ffe0ff */
[----:B------:R-:W-:-:S05]  /*8680*/  LEA.HI.X R3, R18, UR13, R53, 0x1, P1 ;  /* 0x0000000d12037c11 */ /* 0x000fca00088f0c35 */
[----:B------:R0:W-:Y:S01]  /*8690*/  STG.E desc[UR14][R2.64], R5 ;  /* 0x0000000502007986 */ /* 0x0001e2000c10190e */
[----:B------:R-:W-:Y:S05]  /*86a0*/  BRA `(.L_x_2383) ;  /* 0x00000044008c7947 */ /* 0x000fea0003800000 */
.L_x_2320:
        /* <DEDUP_REMOVED lines=18> */
[----:B------:R-:W-:Y:S01]  /*87d0*/  FFMA.FTZ R20, R42, R20, R47 ;  /* 0x000000142a147223 */ /* 0x000fe2000001002f */
[----:B------:R-:W-:-:S03]  /*87e0*/  FFMA.FTZ R21, R43, R21, R48 ;  /* 0x000000152b157223 */ /* 0x000fc60000010030 */
[----:B------:R-:W-:-:S06]  /*87f0*/  FMUL.FTZ R46, R20, -1.4426950216293334961 ;  /* 0xbfb8aa3b142e7820 */ /* 0x000fcc0000410000 */
[----:B------:R-:W2:Y:S01]  /*8800*/  MUFU.EX2 R46, R46 ;  /* 0x0000002e002e7308 */ /* 0x000ea20000000800 */
[----:B0-----:R-:W-:Y:S02]  /*8810*/  IMAD R22, R22, UR12, RZ ;  /* 0x0000000c16167c24 */ /* 0x001fe4000f8e02ff */
[----:B--2---:R-:W-:-:S06]  /*8820*/  FADD.FTZ R23, R46, 1 ;  /* 0x3f8000002e177421 */ /* 0x004fcc0000010000 */
[----:B------:R-:W0:Y:S02]  /*8830*/  MUFU.RCP R23, R23 ;  /* 0x0000001700177308 */ /* 0x000e240000001000 */
[----:B0-----:R-:W-:Y:S01]  /*8840*/  FMUL.FTZ R41, R20, R23 ;  /* 0x0000001714297220 */ /* 0x001fe20000410000 */
[----:B------:R-:W-:Y:S01]  /*8850*/  FMUL.FTZ R20, R21, -1.4426950216293334961 ;  /* 0xbfb8aa3b15147820 */ /* 0x000fe20000410000 */
[----:B------:R-:W-:-:S05]  /*8860*/  IMAD R23, R53, UR13, R22 ;  /* 0x0000000d35177c24 */ /* 0x000fca000f8e0216 */
[----:B------:R-:W0:Y:S02]  /*8870*/  MUFU.EX2 R20, R20 ;  /* 0x0000001400147308 */ /* 0x000e240000000800 */
[----:B0-----:R-:W-:Y:S01]  /*8880*/  FADD.FTZ R46, R20, 1 ;  /* 0x3f800000142e7421 */ /* 0x001fe20000010000 */
[----:B------:R-:W-:-:S05]  /*8890*/  MOV R20, R24 ;  /* 0x0000001800147202 */ /* 0x000fca0000000f00 */
[----:B------:R-:W0:Y:S02]  /*88a0*/  MUFU.RCP R46, R46 ;  /* 0x0000002e002e7308 */ /* 0x000e240000001000 */
[----:B0-----:R-:W-:-:S05]  /*88b0*/  FMUL.FTZ R21, R21, R46 ;  /* 0x0000002e15157220 */ /* 0x001fca0000410000 */
[----:B------:R-:W-:Y:S02]  /*88c0*/  F2FP.BF16.F32.PACK_AB R41, R21, R41 ;  /* 0x000000291529723e */ /* 0x000fe400000010ff */
[----:B------:R-:W-:-:S03]  /*88d0*/  MOV R21, R19 ;  /* 0x0000001300157202 */ /* 0x000fc60000000f00 */
[----:B------:R-:W-:-:S05]  /*88e0*/  IMAD.WIDE.U32 R20, R53, UR12, R20 ;  /* 0x0000000c35147c25 */ /* 0x000fca000f8e0014 */
[----:B------:R-:W-:Y:S02]  /*88f0*/  IADD3 R21, PT, PT, R21, R23, RZ ;  /* 0x0000001715157210 */ /* 0x000fe40007ffe0ff */
[----:B-1----:R-:W-:-:S04]  /*8900*/  LEA R22, P1, R20, UR16, 0x1 ;  /* 0x0000001014167c11 */ /* 0x002fc8000f8208ff */
[----:B------:R-:W-:-:S05]  /*8910*/  LEA.HI.X R23, R20, UR17, R21, 0x1, P1 ;  /* 0x0000001114177c11 */ /* 0x000fca00088f0c15 */
[----:B------:R0:W-:Y:S04]  /*8920*/  STG.E desc[UR14][R22.64], R41 ;  /* 0x0000002916007986 */ /* 0x0001e8000c10190e */
.L_x_2385:
[----:B------:R-:W-:Y:S05]  /*8930*/  BSYNC.RECONVERGENT B1 ;  /* 0x0000000000017941 */ /* 0x000fea0003800200 */
.L_x_2384:
        /* <DEDUP_REMOVED lines=21> */
[----:B---3--:R-:W-:Y:S02]  /*8a90*/  FADD.FTZ R45, R45, 1 ;  /* 0x3f8000002d2d7421 */ /* 0x008fe40000010000 */
[----:B------:R-:W-:Y:S01]  /*8aa0*/  IMAD R23, R22, UR13, R23 ;  /* 0x0000000d16177c24 */ /* 0x000fe2000f8e0217 */
[----:B------:R-:W0:Y:S02]  /*8ab0*/  MUFU.RCP R46, R46 ;  /* 0x0000002e002e7308 */ /* 0x000e240000001000 */
[----:B0-----:R-:W-:-:S06]  /*8ac0*/  FMUL.FTZ R40, R21, R46 ;  /* 0x0000002e15287220 */ /* 0x001fcc0000410000 */
[----:B------:R-:W0:Y:S02]  /*8ad0*/  MUFU.RCP R21, R45 ;  /* 0x0000002d00157308 */ /* 0x000e240000001000 */
[----:B0-----:R-:W-:Y:S01]  /*8ae0*/  FMUL.FTZ R41, R41, R21 ;  /* 0x0000001529297220 */ /* 0x001fe20000410000 */
[----:B------:R-:W-:-:S04]  /*8af0*/  MOV R21, R19 ;  /* 0x0000001300157202 */ /* 0x000fc80000000f00 */
[----:B------:R-:W-:Y:S01]  /*8b00*/  F2FP.BF16.F32.PACK_AB R41, R41, R40 ;  /* 0x000000282929723e */ /* 0x000fe200000010ff */
[----:B------:R-:W-:-:S05]  /*8b10*/  IMAD.WIDE.U32 R20, R22, UR12, R20 ;  /* 0x0000000c16147c25 */ /* 0x000fca000f8e0014 */
[----:B------:R-:W-:Y:S02]  /*8b20*/  IADD3 R23, PT, PT, R21, R23, RZ ;  /* 0x0000001715177210 */ /* 0x000fe40007ffe0ff */
[----:B-1----:R-:W-:-:S04]  /*8b30*/  LEA R22, P1, R20, UR16, 0x1 ;  /* 0x0000001014167c11 */ /* 0x002fc8000f8208ff */
[----:B------:R-:W-:-:S05]  /*8b40*/  LEA.HI.X R23, R20, UR17, R23, 0x1, P1 ;  /* 0x0000001114177c11 */ /* 0x000fca00088f0c17 */
[----:B------:R0:W-:Y:S04]  /*8b50*/  STG.E desc[UR14][R22.64], R41 ;  /* 0x0000002916007986 */ /* 0x0001e8000c10190e */
.L_x_2387:
[----:B------:R-:W-:Y:S05]  /*8b60*/  BSYNC.RECONVERGENT B1 ;  /* 0x0000000000017941 */ /* 0x000fea0003800200 */
.L_x_2386:
        /* <DEDUP_REMOVED lines=28> */
[C---:B-1----:R-:W-:Y:S01]  /*8d30*/  LEA R22, P1, R20.reuse, UR16, 0x1 ;  /* 0x0000001014167c11 */ /* 0x042fe2000f8208ff */
[----:B0-----:R-:W-:Y:S01]  /*8d40*/  FMUL.FTZ R39, R39, R41 ;  /* 0x0000002927277220 */ /* 0x001fe20000410000 */
[----:B--2---:R-:W-:Y:S02]  /*8d50*/  FMUL.FTZ R40, R23, R40 ;  /* 0x0000002817287220 */ /* 0x004fe40000410000 */
[----:B------:R-:W-:-:S03]  /*8d60*/  LEA.HI.X R23, R20, UR17, R21, 0x1, P1 ;  /* 0x0000001114177c11 */ /* 0x000fc600088f0c15 */
[----:B------:R-:W-:-:S05]  /*8d70*/  F2FP.BF16.F32.PACK_AB R39, R39, R40 ;  /* 0x000000282727723e */ /* 0x000fca00000010ff */
[----:B------:R0:W-:Y:S02]  /*8d80*/  STG.E desc[UR14][R22.64], R39 ;  /* 0x0000002716007986 */ /* 0x0001e4000c10190e */
.L_x_2389:
[----:B------:R-:W-:Y:S05]  /*8d90*/  BSYNC.RECONVERGENT B1 ;  /* 0x0000000000017941 */ /* 0x000fea0003800200 */
.L_x_2388:
        /* <DEDUP_REMOVED lines=38> */
.L_x_2391:
[----:B------:R-:W-:Y:S05]  /*9000*/  BSYNC.RECONVERGENT B1 ;  /* 0x0000000000017941 */ /* 0x000fea0003800200 */
.L_x_2390:
[----:B------:R-:W-:Y:S01]  /*9010*/  BSSY.RECONVERGENT B1, `(.L_x_2392) ;  /* 0x0000020000017945 */ /* 0x000fe20003800200 */
[C---:B------:R-:W-:Y:S02]  /*9020*/  IADD3 R40, PT, PT, R53.reuse, 0x50, RZ ;  /* 0x0000005035287810 */ /* 0x040fe40007ffe0ff */
[----:B------:R-:W-:Y:S01]  /*9030*/  IADD3 R38, PT, PT, R53, 0x60, RZ ;  /* 0x0000006035267810 */ /* 0x000fe20007ffe0ff */
[----:B------:R-:W-:Y:S06]  /*9040*/  @P2 BRA `(.L_x_2393) ;  /* 0x0000000000702947 */ /* 0x000fec0003800000 */
[----:B------:R-:W-:Y:S01]  /*9050*/  FADD.FTZ R52, R52, -UR5 ;  /* 0x8000000534347e21 */ /* 0x000fe20008010000 */
[----:B------:R-:W-:Y:S01]  /*9060*/  FADD.FTZ R37, R37, -UR5 ;  /* 0x8000000525257e21 */ /* 0x000fe20008010000 */
[----:B------:R-:W1:Y:S01]  /*9070*/  LDCU.64 UR12, c[0x0][0x3e0] ;  /* 0x00007c00ff0c77ac */ /* 0x000e620008000a00 */
[----:B0-----:R-:W-:Y:S01]  /*9080*/  MOV R21, R19 ;  /* 0x0000001300157202 */ /* 0x001fe20000000f00 */
[----:B------:R-:W-:Y:S01]  /*9090*/  FMUL.FTZ R22, R52, UR7 ;  /* 0x0000000734167c20 */ /* 0x000fe20008410000 */
[----:B------:R-:W-:Y:S01]  /*90a0*/  FMUL.FTZ R23, R37, UR7 ;  /* 0x0000000725177c20 */ /* 0x000fe20008410000 */
        /* <DEDUP_REMOVED lines=22> */
.L_x_2393:
[----:B------:R-:W-:Y:S05]  /*9210*/  BSYNC.RECONVERGENT B1 ;  /* 0x0000000000017941 */ /* 0x000fea0003800200 */
.L_x_2392:
[----:B------:R-:W-:Y:S01]  /*9220*/  ISETP.GE.U32.AND P1, PT, R40, UR8, PT ;  /* 0x0000000828007c0c */ /* 0x000fe2000bf26070 */
[----:B------:R-:W-:Y:S01]  /*9230*/  BSSY.RECONVERGENT B1, `(.L_x_2394) ;  /* 0x0000027000017945 */ /* 0x000fe20003800200 */
[----:B------:R-:W-:Y:S02]  /*9240*/  SHF.R.S32.HI R20, RZ, 0x1f, R40 ;  /* 0x0000001fff147819 */ /* 0x000fe40000011428 */
[----:B-1----:R-:W-:Y:S02]  /*9250*/  IADD3 R39, PT, PT, R53, 0x70, RZ ;  /* 0x0000007035277810 */ /* 0x002fe40007ffe0ff */
        /* <DEDUP_REMOVED lines=10> */
[----:B------:R-:W1:Y:S02]  /*9300*/  LDCU.64 UR12, c[0x0][0x3e0] ;  /* 0x00007c00ff0c77ac */ /* 0x000e640008000a00 */
[----:B0-----:R-:W-:Y:S01]  /*9310*/  FMUL.FTZ R22, R54, UR7 ;  /* 0x0000000736167c20 */ /* 0x001fe20008410000 */
[----:B------:R-:W-:Y:S01]  /*9320*/  FMUL.FTZ R23, R36, UR7 ;  /* 0x0000000724177c20 */ /* 0x000fe20008410000 */
[----:B------:R-:W0:Y:S02]  /*9330*/  LDCU.64 UR16, c[0x0][0x380] ;  /* 0x00007000ff1077ac */ /* 0x000e240008000a00 */
[----:B------:R-:W-:Y:S01]  /*9340*/  FFMA.FTZ R22, R42, R22, R47 ;  /* 0x000000162a167223 */ /* 0x000fe2000001002f */
[----:B------:R-:W-:-:S03]  /*9350*/  FFMA.FTZ R23, R43, R23, R48 ;  /* 0x000000172b177223 */ /* 0x000fc60000010030 */
[----:B------:R-:W-:Y:S01]  /*9360*/  FMUL.FTZ R21, R22, -1.4426950216293334961 ;  /* 0xbfb8aa3b16157820 */ /* 0x000fe20000410000 */
[----:B------:R-:W-:-:S05]  /*9370*/  FMUL.FTZ R46, R23, -1.4426950216293334961 ;  /* 0xbfb8aa3b172e7820 */ /* 0x000fca0000410000 */
[----:B------:R-:W2:Y:S01]  /*9380*/  MUFU.EX2 R21, R21 ;  /* 0x0000001500157308 */ /* 0x000ea20000000800 */
[----:B-1----:R-:W-:Y:S01]  /*9390*/  IMAD R45, R20, UR12, RZ ;  /* 0x0000000c142d7c24 */ /* 0x002fe2000f8e02ff */
[----:B------:R-:W-:Y:S02]  /*93a0*/  MOV R20, R24 ;  /* 0x0000001800147202 */ /* 0x000fe40000000f00 */
        /* <DEDUP_REMOVED lines=15> */
.L_x_2395:
[----:B------:R-:W-:Y:S05]  /*94a0*/  BSYNC.RECONVERGENT B1 ;  /* 0x0000000000017941 */ /* 0x000fea0003800200 */
.L_x_2394:
[----:B------:R-:W-:Y:S01]  /*94b0*/  BSSY.RECONVERGENT B1, `(.L_x_2396) ;  /* 0x0000020000017945 */ /* 0x000fe20003800200 */
[C---:B------:R-:W-:Y:S02]  /*94c0*/  IADD3 R40, PT, PT, R53.reuse, 0x80, RZ ;  /* 0x0000008035287810 */ /* 0x040fe40007ffe0ff */
[----:B------:R-:W-:Y:S01]  /*94d0*/  IADD3 R37, PT, PT, R53, 0x90, RZ ;  /* 0x0000009035257810 */ /* 0x000fe20007ffe0ff */
[----:B------:R-:W-:Y:S06]  /*94e0*/  @P2 BRA `(.L_x_2397) ;  /* 0x0000000000702947 */ /* 0x000fec0003800000 */
[----:B------:R-:W-:Y:S01]  /*94f0*/  FADD.FTZ R56, R56, -UR5 ;  /* 0x8000000538387e21 */ /* 0x000fe20008010000 */
[----:B------:R-:W-:Y:S01]  /*9500*/  FADD.FTZ R35, R35, -UR5 ;  /* 0x8000000523237e21 */ /* 0x000fe20008010000 */
[----:B------:R-:W2:Y:S01]  /*9510*/  LDCU.64 UR12, c[0x0][0x3e0] ;  /* 0x00007c00ff0c77ac */ /* 0x000ea20008000a00 */
[----:B01----:R-:W-:Y:S01]  /*9520*/  MOV R21, R19 ;  /* 0x0000001300157202 */ /* 0x003fe20000000f00 */
[----:B------:R-:W-:Y:S01]  /*9530*/  FMUL.FTZ R23, R56, UR7 ;  /* 0x0000000738177c20 */ /* 0x000fe20008410000 */
[----:B------:R-:W-:Y:S01]  /*9540*/  FMUL.FTZ R22, R35, UR7 ;  /* 0x0000000723167c20 */ /* 0x000fe20008410000 */
[----:B------:R-:W0:Y:S02]  /*9550*/  LDCU.64 UR16, c[0x0][0x380] ;  /* 0x00007000ff1077ac */ /* 0x000e240008000a00 */
[----:B------:R-:W-:Y:S01]  /*9560*/  FFMA.FTZ R23, R42, R23, R47 ;  /* 0x000000172a177223 */ /* 0x000fe2000001002f */
[----:B------:R-:W-:-:S03]  /*9570*/  FFMA.FTZ R22, R43, R22, R48 ;  /* 0x000000162b167223 */ /* 0x000fc60000010030 */
        /* <DEDUP_REMOVED lines=19> */
.L_x_2397:
[----:B------:R-:W-:Y:S05]  /*96b0*/  BSYNC.RECONVERGENT B1 ;  /* 0x0000000000017941 */ /* 0x000fea0003800200 */
.L_x_2396:
[----:B------:R-:W-:Y:S04]  /*96c0*/  BSSY.RECONVERGENT B1, `(.L_x_2398) ;  /* 0x000001e000017945 */ /* 0x000fe80003800200 */
[----:B------:R-:W-:Y:S05]  /*96d0*/  @P3 BRA `(.L_x_2399) ;  /* 0x0000000000703947 */ /* 0x000fea0003800000 */
[----:B------:R-:W-:Y:S01]  /*96e0*/  FADD.FTZ R34, R34, -UR5 ;  /* 0x8000000522227e21 */ /* 0x000fe20008010000 */
[----:B------:R-:W-:Y:S01]  /*96f0*/  FADD.FTZ R58, R58, -UR5 ;  /* 0x800000053a3a7e21 */ /* 0x000fe20008010000 */
[----:B------:R-:W3:Y:S01]  /*9700*/  LDCU.64 UR12, c[0x0][0x3e0] ;  /* 0x00007c00ff0c77ac */ /* 0x000ee20008000a00 */
[----:B01----:R-:W-:Y:S01]  /*9710*/  MOV R21, R19 ;  /* 0x0000001300157202 */ /* 0x003fe20000000f00 */
[----:B--2---:R-:W-:Y:S01]  /*9720*/  FMUL.FTZ R23, R34, UR7 ;  /* 0x0000000722177c20 */ /* 0x004fe20008410000 */
[----:B------:R-:W-:Y:S01]  /*9730*/  FMUL.FTZ R22, R58, UR7 ;  /* 0x000000073a167c20 */ /* 0x000fe20008410000 */
[----:B------:R-:W0:Y:S02]  /*9740*/  LDCU.64 UR16, c[0x0][0x380] ;  /* 0x00007000ff1077ac */ /* 0x000e240008000a00 */
[----:B------:R-:W-:Y:S01]  /*9750*/  FFMA.FTZ R23, R43, R23, R48 ;  /* 0x000000172b177223 */ /* 0x000fe20000010030 */
[----:B------:R-:W-:-:S03]  /*9760*/  FFMA.FTZ R22, R42, R22, R47 ;  /* 0x000000162a167223 */ /* 0x000fc6000001002f */
[----:B------:R-:W-:Y:S01]  /*9770*/  FMUL.FTZ R36, R23, -1.4426950216293334961 ;  /* 0xbfb8aa3b17247820 */ /* 0x000fe20000410000 */
[----:B------:R-:W-:-:S05]  /*9780*/  FMUL.FTZ R20, R22, -1.4426950216293334961 ;  /* 0xbfb8aa3b16147820 */ /* 0x000fca0000410000 */
[----:B------:R-:W1:Y:S01]  /*9790*/  MUFU.EX2 R36, R36 ;  /* 0x0000002400247308 */ /* 0x000e620000000800 */
[----:B---3--:R-:W-:-:S03]  /*97a0*/  IMAD R44, R41, UR12, RZ ;  /* 0x0000000c292c7c24 */ /* 0x008fc6000f8e02ff */
        /* <DEDUP_REMOVED lines=15> */
.L_x_2399:
[----:B------:R-:W-:Y:S05]  /*98a0*/  BSYNC.RECONVERGENT B1 ;  /* 0x0000000000017941 */ /* 0x000fea0003800200 */
.L_x_2398:
        /* <DEDUP_REMOVED lines=17> */
[----:B--23--:R-:W-:Y:S02]  /*99c0*/  SHF.R.S32.HI R35, RZ, 0x1f, R34 ;  /* 0x0000001fff237819 */ /* 0x00cfe40000011422 */
        /* <DEDUP_REMOVED lines=8> */
[----:B------:R-:W2:Y:S02]  /*9a50*/  LDCU.64 UR12, c[0x0][0x3e0] ;  /* 0x00007c00ff0c77ac */ /* 0x000ea40008000a00 */
[----:B01----:R-:W-:Y:S01]  /*9a60*/  FMUL.FTZ R22, R60, UR7 ;  /* 0x000000073c167c20 */ /* 0x003fe20008410000 */
[----:B------:R-:W-:Y:S01]  /*9a70*/  FMUL.FTZ R23, R33, UR7 ;  /* 0x0000000721177c20 */ /* 0x000fe20008410000 */
[----:B------:R-:W0:Y:S02]  /*9a80*/  LDCU.64 UR16, c[0x0][0x380] ;  /* 0x00007000ff1077ac */ /* 0x000e240008000a00 */
[----:B------:R-:W-:Y:S01]  /*9a90*/  FFMA.FTZ R22, R42, R22, R47 ;  /* 0x000000162a167223 */ /* 0x000fe2000001002f */
[----:B------:R-:W-:-:S03]  /*9aa0*/  FFMA.FTZ R23, R43, R23, R48 ;  /* 0x000000172b177223 */ /* 0x000fc60000010030 */
[----:B------:R-:W-:Y:S01]  /*9ab0*/  FMUL.FTZ R21, R22, -1.4426950216293334961 ;  /* 0xbfb8aa3b16157820 */ /* 0x000fe20000410000 */
[----:B------:R-:W-:-:S05]  /*9ac0*/  FMUL.FTZ R54, R23, -1.4426950216293334961 ;  /* 0xbfb8aa3b17367820 */ /* 0x000fca0000410000 */
[----:B------:R-:W1:Y:S01]  /*9ad0*/  MUFU.EX2 R21, R21 ;  /* 0x0000001500157308 */ /* 0x000e620000000800 */
[----:B--2---:R-:W-:Y:S01]  /*9ae0*/  IMAD R52, R20, UR12, RZ ;  /* 0x0000000c14347c24 */ /* 0x004fe2000f8e02ff */
[----:B------:R-:W-:Y:S02]  /*9af0*/  MOV R20, R24 ;  /* 0x0000001800147202 */ /* 0x000fe40000000f00 */
        /* <DEDUP_REMOVED lines=15> */
.L_x_2401:
[----:B------:R-:W-:Y:S05]  /*9bf0*/  BSYNC.RECONVERGENT B1 ;  /* 0x0000000000017941 */ /* 0x000fea0003800200 */
.L_x_2400:
[----:B------:R-:W-:Y:S01]  /*9c00*/  BSSY.RECONVERGENT B1, `(.L_x_2402) ;  /* 0x0000020000017945 */ /* 0x000fe20003800200 */
[C---:B------:R-:W-:Y:S02]  /*9c10*/  IADD3 R33, PT, PT, R53.reuse, 0xe0, RZ ;  /* 0x000000e035217810 */ /* 0x040fe40007ffe0ff */
[----:B------:R-:W-:Y:S01]  /*9c20*/  IADD3 R40, PT, PT, R53, 0xf0, RZ ;  /* 0x000000f035287810 */ /* 0x000fe20007ffe0ff */
[----:B------:R-:W-:Y:S06]  /*9c30*/  @P2 BRA `(.L_x_2403) ;  /* 0x0000000000702947 */ /* 0x000fec0003800000 */
[----:B------:R-:W-:Y:S01]  /*9c40*/  FADD.FTZ R62, R62, -UR5 ;  /* 0x800000053e3e7e21 */ /* 0x000fe20008010000 */
[----:B------:R-:W-:Y:S01]  /*9c50*/  FADD.FTZ R32, R32, -UR5 ;  /* 0x8000000520207e21 */ /* 0x000fe20008010000 */
[----:B------:R-:W3:Y:S01]  /*9c60*/  LDCU.64 UR12, c[0x0][0x3e0] ;  /* 0x00007c00ff0c77ac */ /* 0x000ee20008000a00 */
[----:B012---:R-:W-:Y:S01]  /*9c70*/  MOV R21, R19 ;  /* 0x0000001300157202 */ /* 0x007fe20000000f00 */
        /* <DEDUP_REMOVED lines=24> */
.L_x_2403:
[----:B------:R-:W-:Y:S05]  /*9e00*/  BSYNC.RECONVERGENT B1 ;  /* 0x0000000000017941 */ /* 0x000fea0003800200 */
.L_x_2402:
[----:B------:R-:W-:Y:S04]  /*9e10*/  BSSY.RECONVERGENT B1, `(.L_x_2404) ;  /* 0x000001e000017945 */ /* 0x000fe80003800200 */
[----:B------:R-:W-:Y:S05]  /*9e20*/  @P1 BRA `(.L_x_2405) ;  /* 0x0000000000701947 */ /* 0x000fea0003800000 */
[----:B------:R-:W-:Y:S01]  /*9e30*/  FADD.FTZ R64, R64, -UR5 ;  /* 0x8000000540407e21 */ /* 0x000fe20008010000 */
[----:B------:R-:W-:Y:S01]  /*9e40*/  FADD.FTZ R31, R31, -UR5 ;  /* 0x800000051f1f7e21 */ /* 0x000fe20008010000 */
[----:B------:R-:W4:Y:S01]  /*9e50*/  LDCU.64 UR12, c[0x0][0x3e0] ;  /* 0x00007c00ff0c77ac */ /* 0x000f220008000a00 */
[----:B012---:R-:W-:Y:S01]  /*9e60*/  MOV R21, R19 ;  /* 0x0000001300157202 */ /* 0x007fe20000000f00 */
[----:B---3--:R-:W-:Y:S01]  /*9e70*/  FMUL.FTZ R22, R64, UR7 ;  /* 0x0000000740167c20 */ /* 0x008fe20008410000 */
[----:B------:R-:W-:Y:S01]  /*9e80*/  FMUL.FTZ R23, R31, UR7 ;  /* 0x000000071f177c20 */ /* 0x000fe20008410000 */
[----:B------:R-:W0:Y:S02]  /*9e90*/  LDCU.64 UR16, c[0x0][0x380] ;  /* 0x00007000ff1077ac */ /* 0x000e240008000a00 */
[----:B------:R-:W-:Y:S01]  /*9ea0*/  FFMA.FTZ R22, R42, R22, R47 ;  /* 0x000000162a167223 */ /* 0x000fe2000001002f */
[----:B------:R-:W-:-:S03]  /*9eb0*/  FFMA.FTZ R23, R43, R23, R48 ;  /* 0x000000172b177223 */ /* 0x000fc60000010030 */
[----:B------:R-:W-:Y:S01]  /*9ec0*/  FMUL.FTZ R20, R22, -1.4426950216293334961 ;  /* 0xbfb8aa3b16147820 */ /* 0x000fe20000410000 */
[----:B------:R-:W-:-:S05]  /*9ed0*/  FMUL.FTZ R32, R23, -1.4426950216293334961 ;  /* 0xbfb8aa3b17207820 */ /* 0x000fca0000410000 */
[----:B------:R-:W1:Y:S01]  /*9ee0*/  MUFU.EX2 R20, R20 ;  /* 0x0000001400147308 */ /* 0x000e620000000800 */
[----:B----4-:R-:W-:-:S03]  /*9ef0*/  IMAD R45, R45, UR12, RZ ;  /* 0x0000000c2d2d7c24 */ /* 0x010fc6000f8e02ff */
[----:B------:R-:W2:Y:S01]  /*9f00*/  MUFU.EX2 R32, R32 ;  /* 0x0000002000207308 */ /* 0x000ea20000000800 */
[----:B-1----:R-:W-:Y:S01]  /*9f10*/  FADD.FTZ R31, R20, 1 ;  /* 0x3f800000141f7421 */ /* 0x002fe20000010000 */
[----:B------:R-:W-:Y:S01]  /*9f20*/  MOV R20, R24 ;  /* 0x0000001800147202 */ /* 0x000fe20000000f00 */
[----:B--2---:R-:W-:-:S04]  /*9f30*/  FADD.FTZ R37, R32, 1 ;  /* 0x3f80000020257421 */ /* 0x004fc80000010000 */
[----:B------:R-:W1:Y:S01]  /*9f40*/  MUFU.RCP R31, R31 ;  /* 0x0000001f001f7308 */ /* 0x000e620000001000 */
[----:B------:R-:W-:-:S04]  /*9f50*/  IMAD.WIDE.U32 R20, R44, UR12, R20 ;  /* 0x0000000c2c147c25 */ /* 0x000fc8000f8e0014 */
[----:B------:R-:W-:-:S03]  /*9f60*/  IMAD R44, R44, UR13, R45 ;  /* 0x0000000d2c2c7c24 */ /* 0x000fc6000f8e022d */
[----:B------:R-:W2:Y:S02]  /*9f70*/  MUFU.RCP R46, R37 ;  /* 0x00000025002e7308 */ /* 0x000ea40000001000 */
[----:B------:R-:W-:Y:S01]  /*9f80*/  IADD3 R21, PT, PT, R21, R44, RZ ;  /* 0x0000002c15157210 */ /* 0x000fe20007ffe0ff */
[----:B-1----:R-:W-:Y:S01]  /*9f90*/  FMUL.FTZ R32, R22, R31 ;  /* 0x0000001f16207220 */ /* 0x002fe20000410000 */
[----:B0-----:R-:W-:Y:S01]  /*9fa0*/  LEA R22, P1, R20, UR16, 0x1 ;  /* 0x0000001014167c11 */ /* 0x001fe2000f8208ff */
[----:B--2---:R-:W-:-:S03]  /*9fb0*/  FMUL.FTZ R45, R23, R46 ;  /* 0x0000002e172d7220 */ /* 0x004fc60000410000 */
[----:B------:R-:W-:Y:S02]  /*9fc0*/  LEA.HI.X R23, R20, UR17, R21, 0x1, P1 ;  /* 0x0000001114177c11 */ /* 0x000fe400088f0c15 */
[----:B------:R-:W-:-:S05]  /*9fd0*/  F2FP.BF16.F32.PACK_AB R45, R45, R32 ;  /* 0x000000202d2d723e */ /* 0x000fca00000010ff */
[----:B------:R4:W-:Y:S02]  /*9fe0*/  STG.E desc[UR14][R22.64], R45 ;  /* 0x0000002d16007986 */ /* 0x0009e4000c10190e */
.L_x_2405:
[----:B------:R-:W-:Y:S05]  /*9ff0*/  BSYNC.RECONVERGENT B1 ;  /* 0x0000000000017941 */ /* 0x000fea0003800200 */
.L_x_2404:
[----:B------:R-:W-:Y:S04]  /*a000*/  BSSY.RECONVERGENT B1, `(.L_x_2406) ;  /* 0x000001e000017945 */ /* 0x000fe80003800200 */
[----:B------:R-:W-:Y:S05]  /*a010*/  @P6 BRA `(.L_x_2407) ;  /* 0x0000000000706947 */ /* 0x000fea0003800000 */
[----:B------:R-:W-:Y:S01]  /*a020*/  FADD.FTZ R66, R66, -UR5 ;  /* 0x8000000542427e21 */ /* 0x000fe20008010000 */
[----:B------:R-:W-:Y:S01]  /*a030*/  FADD.FTZ R30, R30, -UR5 ;  /* 0x800000051e1e7e21 */ /* 0x000fe20008010000 */
[----:B------:R-:W4:Y:S01]  /*a040*/  LDCU.64 UR12, c[0x0][0x3e0] ;  /* 0x00007c00ff0c77ac */ /* 0x000f220008000a00 */
[----:B012---:R-:W-:Y:S01]  /*a050*/  MOV R21, R19 ;  /* 0x0000001300157202 */ /* 0x007fe20000000f00 */
[----:B------:R-:W-:Y:S01]  /*a060*/  FMUL.FTZ R66, R66, UR7 ;  /* 0x0000000742427c20 */ /* 0x000fe20008410000 */
[----:B------:R-:W-:Y:S01]  /*a070*/  FMUL.FTZ R30, R30, UR7 ;  /* 0x000000071e1e7c20 */ /* 0x000fe20008410000 */
[----:B------:R-:W0:Y:S02]  /*a080*/  LDCU.64 UR16, c[0x0][0x380] ;  /* 0x00007000ff1077ac */ /* 0x000e240008000a00 */
[----:B---3--:R-:W-:Y:S01]  /*a090*/  FFMA.FTZ R37, R42, R66, R47 ;  /* 0x000000422a257223 */ /* 0x008fe2000001002f */
[----:B------:R-:W-:-:S03]  /*a0a0*/  FFMA.FTZ R32, R43, R30, R48 ;  /* 0x0000001e2b207223 */ /* 0x000fc60000010030 */
[----:B------:R-:W-:Y:S01]  /*a0b0*/  FMUL.FTZ R20, R37, -1.4426950216293334961 ;  /* 0xbfb8aa3b25147820 */ /* 0x000fe20000410000 */
[----:B----4-:R-:W-:-:S05]  /*a0c0*/  FMUL.FTZ R23, R32, -1.4426950216293334961 ;  /* 0xbfb8aa3b20177820 */ /* 0x010fca0000410000 */
[----:B------:R-:W1:Y:S01]  /*a0d0*/  MUFU.EX2 R20, R20 ;  /* 0x0000001400147308 */ /* 0x000e620000000800 */
[----:B------:R-:W-:-:S03]  /*a0e0*/  IMAD R30, R41, UR12, RZ ;  /* 0x0000000c291e7c24 */ /* 0x000fc6000f8e02ff */
        /* <DEDUP_REMOVED lines=15> */
.L_x_2407:
[----:B------:R-:W-:Y:S05]  /*a1e0*/  BSYNC.RECONVERGENT B1 ;  /* 0x0000000000017941 */ /* 0x000fea0003800200 */
.L_x_2406:
[----:B------:R-:W-:Y:S04]  /*a1f0*/  BSSY.RECONVERGENT B1, `(.L_x_2408) ;  /* 0x000001e000017945 */ /* 0x000fe80003800200 */
[----:B------:R-:W-:Y:S05]  /*a200*/  @P3 BRA `(.L_x_2409) ;  /* 0x0000000000703947 */ /* 0x000fea0003800000 */
        /* <DEDUP_REMOVED lines=10> */
[----:B---34-:R-:W-:-:S05]  /*a2b0*/  FMUL.FTZ R23, R31, -1.4426950216293334961 ;  /* 0xbfb8aa3b1f177820 */ /* 0x018fca0000410000 */
[----:B------:R-:W1:Y:S01]  /*a2c0*/  MUFU.EX2 R20, R20 ;  /* 0x0000001400147308 */ /* 0x000e620000000800 */
[----:B------:R-:W-:-:S03]  /*a2d0*/  IMAD R29, R38, UR12, RZ ;  /* 0x0000000c261d7c24 */ /* 0x000fc6000f8e02ff */
        /* <DEDUP_REMOVED lines=15> */
.L_x_2409:
[----:B------:R-:W-:Y:S05]  /*a3d0*/  BSYNC.RECONVERGENT B1 ;  /* 0x0000000000017941 */ /* 0x000fea0003800200 */
.L_x_2408:
        /* <DEDUP_REMOVED lines=30> */
.L_x_2411:
[----:B------:R-:W-:Y:S05]  /*a5c0*/  BSYNC.RECONVERGENT B1 ;  /* 0x0000000000017941 */ /* 0x000fea0003800200 */
.L_x_2410:
[----:B------:R-:W-:Y:S01]  /*a5d0*/  ISETP.GE.U32.AND P5, PT, R33, UR8, PT ;  /* 0x0000000821007c0c */ /* 0x000fe2000bfa6070 */
[----:B------:R-:W-:Y:S01]  /*a5e0*/  BSSY.RECONVERGENT B1, `(.L_x_2412) ;  /* 0x0000035000017945 */ /* 0x000fe20003800200 */
[----:B012---:R-:W-:Y:S02]  /*a5f0*/  SHF.R.S32.HI R21, RZ, 0x1f, R33 ;  /* 0x0000001fff157819 */ /* 0x007fe40000011421 */
[----:B---3--:R-:W-:Y:S02]  /*a600*/  IADD3 R37, PT, PT, R53, 0x100, RZ ;  /* 0x0000010035257810 */ /* 0x008fe40007ffe0ff */
        /* <DEDUP_REMOVED lines=31> */
[----:B----4-:R-:W-:-:S05]  /*a800*/  FMUL.FTZ R23, R44, -1.4426950216293334961 ;  /* 0xbfb8aa3b2c177820 */ /* 0x010fca0000410000 */
[----:B------:R-:W2:Y:S01]  /*a810*/  MUFU.EX2 R20, R20 ;  /* 0x0000001400147308 */ /* 0x000ea20000000800 */
[----:B0-----:R-:W-:Y:S01]  /*a820*/  IMAD R46, R21, UR12, RZ ;  /* 0x0000000c152e7c24 */ /* 0x001fe2000f8e02ff */
[----:B------:R-:W-:Y:S02]  /*a830*/  MOV R21, R19 ;  /* 0x0000001300157202 */ /* 0x000fe40000000f00 */
        /* <DEDUP_REMOVED lines=15> */
.L_x_2413:
[----:B------:R-:W-:Y:S05]  /*a930*/  BSYNC.RECONVERGENT B1 ;  /* 0x0000000000017941 */ /* 0x000fea0003800200 */
.L_x_2412:
[----:B------:R-:W-:Y:S04]  /*a940*/  BSSY.RECONVERGENT B1, `(.L_x_2414) ;  /* 0x000001e000017945 */ /* 0x000fe80003800200 */
[----:B------:R-:W-:Y:S05]  /*a950*/  @P2 BRA `(.L_x_2415) ;  /* 0x0000000000702947 */ /* 0x000fea0003800000 */
[----:B------:R-:W-:Y:S01]  /*a960*/  FADD.FTZ R74, R74, -UR5 ;  /* 0x800000054a4a7e21 */ /* 0x000fe20008010000 */
[----:B------:R-:W-:Y:S01]  /*a970*/  FADD.FTZ R26, R26, -UR5 ;  /* 0x800000051a1a7e21 */ /* 0x000fe20008010000 */
[----:B------:R-:W1:Y:S01]  /*a980*/  LDCU.64 UR12, c[0x0][0x3e0] ;  /* 0x00007c00ff0c77ac */ /* 0x000e620008000a00 */
[----:B------:R-:W-:Y:S01]  /*a990*/  MOV R21, R19 ;  /* 0x0000001300157202 */ /* 0x000fe20000000f00 */
[----:B------:R-:W-:Y:S01]  /*a9a0*/  FMUL.FTZ R74, R74, UR7 ;  /* 0x000000074a4a7c20 */ /* 0x000fe20008410000 */
[----:B------:R-:W-:Y:S01]  /*a9b0*/  FMUL.FTZ R26, R26, UR7 ;  /* 0x000000071a1a7c20 */ /* 0x000fe20008410000 */
[----:B------:R-:W2:Y:S02]  /*a9c0*/  LDCU.64 UR16, c[0x0][0x380] ;  /* 0x00007000ff1077ac */ /* 0x000ea40008000a00 */
[----:B------:R-:W-:Y:S01]  /*a9d0*/  FFMA.FTZ R33, R42, R74, R47 ;  /* 0x0000004a2a217223 */ /* 0x000fe2000001002f */
[----:B------:R-:W-:-:S03]  /*a9e0*/  FFMA.FTZ R44, R43, R26, R48 ;  /* 0x0000001a2b2c7223 */ /* 0x000fc60000010030 */
[----:B------:R-:W-:Y:S01]  /*a9f0*/  FMUL.FTZ R20, R33, -1.4426950216293334961 ;  /* 0xbfb8aa3b21147820 */ /* 0x000fe20000410000 */
[----:B0---4-:R-:W-:-:S05]  /*aa00*/  FMUL.FTZ R23, R44, -1.4426950216293334961 ;  /* 0xbfb8aa3b2c177820 */ /* 0x011fca0000410000 */
        /* <DEDUP_REMOVED lines=17> */
.L_x_2415:
[----:B------:R-:W-:Y:S05]  /*ab20*/  BSYNC.RECONVERGENT B1 ;  /* 0x0000000000017941 */ /* 0x000fea0003800200 */
.L_x_2414:
[----:B------:R-:W-:Y:S04]  /*ab30*/  BSSY.RECONVERGENT B1, `(.L_x_2416) ;  /* 0x000001e000017945 */ /* 0x000fe80003800200 */
[----:B------:R-:W-:Y:S05]  /*ab40*/  @P1 BRA `(.L_x_2417) ;  /* 0x0000000000701947 */ /* 0x000fea0003800000 */
[----:B------:R-:W-:Y:S01]  /*ab50*/  FADD.FTZ R75, R75, -UR5 ;  /* 0x800000054b4b7e21 */ /* 0x000fe20008010000 */
[----:B------:R-:W-:Y:S01]  /*ab60*/  FADD.FTZ R17, R17, -UR5 ;  /* 0x8000000511117e21 */ /* 0x000fe20008010000 */
[----:B------:R-:W2:Y:S01]  /*ab70*/  LDCU.64 UR12, c[0x0][0x3e0] ;  /* 0x00007c00ff0c77ac */ /* 0x000ea20008000a00 */
[----:B------:R-:W-:Y:S01]  /*ab80*/  MOV R21, R19 ;  /* 0x0000001300157202 */ /* 0x000fe20000000f00 */
[----:B------:R-:W-:Y:S01]  /*ab90*/  FMUL.FTZ R75, R75, UR7 ;  /* 0x000000074b4b7c20 */ /* 0x000fe20008410000 */
[----:B------:R-:W-:Y:S01]  /*aba0*/  FMUL.FTZ R20, R17, UR7 ;  /* 0x0000000711147c20 */ /* 0x000fe20008410000 */
[----:B------:R-:W3:Y:S02]  /*abb0*/  LDCU.64 UR16, c[0x0][0x380] ;  /* 0x00007000ff1077ac */ /* 0x000ee40008000a00 */
[----:B------:R-:W-:Y:S01]  /*abc0*/  FFMA.FTZ R75, R42, R75, R47 ;  /* 0x0000004b2a4b7223 */ /* 0x000fe2000001002f */
[----:B0-----:R-:W-:Y:S01]  /*abd0*/  FFMA.FTZ R27, R43, R20, R48 ;  /* 0x000000142b1b7223 */ /* 0x001fe20000010030 */
[----:B------:R-:W-:-:S02]  /*abe0*/  MOV R20, R24 ;  /* 0x0000001800147202 */ /* 0x000fc40000000f00 */
[----:B------:R-:W-:Y:S01]  /*abf0*/  FMUL.FTZ R17, R75, -1.4426950216293334961 ;  /* 0xbfb8aa3b4b117820 */ /* 0x000fe20000410000 */
[----:B-1--4-:R-:W-:-:S05]  /*ac00*/  FMUL.FTZ R23, R27, -1.4426950216293334961 ;  /* 0xbfb8aa3b1b177820 */ /* 0x012fca0000410000 */
[----:B------:R-:W0:Y:S01]  /*ac10*/  MUFU.EX2 R17, R17 ;  /* 0x0000001100117308 */ /* 0x000e220000000800 */
[----:B--2---:R-:W-:-:S03]  /*ac20*/  IMAD R38, R38, UR12, RZ ;  /* 0x0000000c26267c24 */ /* 0x004fc6000f8e02ff */
        /* <DEDUP_REMOVED lines=9> */
[----:B---3--:R-:W-:-:S04]  /*acc0*/  LEA R22, P1, R20, UR16, 0x1 ;  /* 0x0000001014167c11 */ /* 0x008fc8000f8208ff */
[----:B------:R-:W-:Y:S01]  /*acd0*/  LEA.HI.X R23, R20, UR17, R37, 0x1, P1 ;  /* 0x0000001114177c11 */ /* 0x000fe200088f0c25 */
[----:B-1----:R-:W-:-:S05]  /*ace0*/  FMUL.FTZ R38, R27, R26 ;  /* 0x0000001a1b267220 */ /* 0x002fca0000410000 */
[----:B------:R-:W-:-:S05]  /*acf0*/  F2FP.BF16.F32.PACK_AB R17, R38, R17 ;  /* 0x000000112611723e */ /* 0x000fca00000010ff */
[----:B------:R2:W-:Y:S02]  /*ad00*/  STG.E desc[UR14][R22.64], R17 ;  /* 0x0000001116007986 */ /* 0x0005e4000c10190e */
.L_x_2417:
[----:B------:R-:W-:Y:S05]  /*ad10*/  BSYNC.RECONVERGENT B1 ;  /* 0x0000000000017941 */ /* 0x000fea0003800200 */
.L_x_2416:
[----:B------:R-:W-:Y:S04]  /*ad20*/  BSSY.RECONVERGENT B1, `(.L_x_2418) ;  /* 0x000001e000017945 */ /* 0x000fe80003800200 */
[----:B------:R-:W-:Y:S05]  /*ad30*/  @P6 BRA `(.L_x_2419) ;  /* 0x0000000000706947 */ /* 0x000fea0003800000 */
[----:B------:R-:W-:Y:S01]  /*ad40*/  FADD.FTZ R73, R73, -UR5 ;  /* 0x8000000549497e21 */ /* 0x000fe20008010000 */
[----:B------:R-:W-:Y:S01]  /*ad50*/  FADD.FTZ R16, R16, -UR5 ;  /* 0x8000000510107e21 */ /* 0x000fe20008010000 */
[----:B------:R-:W3:Y:S02]  /*ad60*/  LDCU.64 UR12, c[0x0][0x3e0] ;  /* 0x00007c00ff0c77ac */ /* 0x000ee40008000a00 */
[----:B------:R-:W-:Y:S01]  /*ad70*/  FMUL.FTZ R73, R73, UR7 ;  /* 0x0000000749497c20 */ /* 0x000fe20008410000 */
[----:B--2---:R-:W-:Y:S01]  /*ad80*/  FMUL.FTZ R17, R16, UR7 ;  /* 0x0000000710117c20 */ /* 0x004fe20008410000 */
[----:B------:R-:W2:Y:S02]  /*ad90*/  LDCU.64 UR16, c[0x0][0x380] ;  /* 0x00007000ff1077ac */ /* 0x000ea40008000a00 */
[----:B------:R-:W-:Y:S01]  /*ada0*/  FFMA.FTZ R73, R42, R73, R47 ;  /* 0x000000492a497223 */ /* 0x000fe2000001002f */
        /* <DEDUP_REMOVED lines=9> */
[----:B-1--4-:R-:W-:-:S04]  /*ae40*/  FADD.FTZ R23, R21, 1 ;  /* 0x3f80000015177421 */ /* 0x012fc80000010000 */
        /* <DEDUP_REMOVED lines=11> */
.L_x_2419:
[----:B------:R-:W-:Y:S05]  /*af00*/  BSYNC.RECONVERGENT B1 ;  /* 0x0000000000017941 */ /* 0x000fea0003800200 */
.L_x_2418:
[----:B------:R-:W-:Y:S04]  /*af10*/  BSSY.RECONVERGENT B1, `(.L_x_2420) ;  /* 0x000001e000017945 */ /* 0x000fe80003800200 */
[----:B------:R-:W-:Y:S05]  /*af20*/  @P3 BRA `(.L_x_2421) ;  /* 0x0000000000703947 */ /* 0x000fea0003800000 */
[----:B------:R-:W-:Y:S01]  /*af30*/  FADD.FTZ R72, R72, -UR5 ;  /* 0x8000000548487e21 */ /* 0x000fe20008010000 */
[----:B------:R-:W-:Y:S01]  /*af40*/  FADD.FTZ R15, R15, -UR5 ;  /* 0x800000050f0f7e21 */ /* 0x000fe20008010000 */
[----:B------:R-:W3:Y:S01]  /*af50*/  LDCU.64 UR12, c[0x0][0x3e0] ;  /* 0x00007c00ff0c77ac */ /* 0x000ee20008000a00 */
[----:B--2---:R-:W-:Y:S01]  /*af60*/  MOV R17, R19 ;  /* 0x0000001300117202 */ /* 0x004fe20000000f00 */
[----:B------:R-:W-:Y:S01]  /*af70*/  FMUL.FTZ R72, R72, UR7 ;  /* 0x0000000748487c20 */ /* 0x000fe20008410000 */
[----:B------:R-:W-:Y:S01]  /*af80*/  FMUL.FTZ R16, R15, UR7 ;  /* 0x000000070f107c20 */ /* 0x000fe20008410000 */
[----:B------:R-:W2:Y:S02]  /*af90*/  LDCU.64 UR16, c[0x0][0x380] ;  /* 0x00007000ff1077ac */ /* 0x000ea40008000a00 */
[----:B01--4-:R-:W-:Y:S01]  /*afa0*/  FFMA.FTZ R23, R42, R72, R47 ;  /* 0x000000482a177223 */ /* 0x013fe2000001002f */
[----:B---3--:R-:W-:Y:S01]  /*afb0*/  FFMA.FTZ R27, R43, R16, R48 ;  /* 0x000000102b1b7223 */ /* 0x008fe20000010030 */
[----:B------:R-:W-:-:S02]  /*afc0*/  MOV R16, R24 ;  /* 0x0000001800107202 */ /* 0x000fc40000000f00 */
[----:B------:R-:W-:Y:S01]  /*afd0*/  FMUL.FTZ R15, R23, -1.4426950216293334961 ;  /* 0xbfb8aa3b170f7820 */ /* 0x000fe20000410000 */
[----:B------:R-:W-:-:S05]  /*afe0*/  FMUL.FTZ R21, R27, -1.4426950216293334961 ;  /* 0xbfb8aa3b1b157820 */ /* 0x000fca0000410000 */
[----:B------:R-:W0:Y:S01]  /*aff0*/  MUFU.EX2 R15, R15 ;  /* 0x0000000f000f7308 */ /* 0x000e220000000800 */
[----:B------:R-:W-:-:S03]  /*b000*/  IMAD R33, R34, UR12, RZ ;  /* 0x0000000c22217c24 */ /* 0x000fc6000f8e02ff */
        /* <DEDUP_REMOVED lines=14> */
.L_x_2421:
[----:B------:R-:W-:Y:S05]  /*b0f0*/  BSYNC.RECONVERGENT B1 ;  /* 0x0000000000017941 */ /* 0x000fea0003800200 */
.L_x_2420:
[----:B------:R-:W-:Y:S04]  /*b100*/  BSSY.RECONVERGENT B1, `(.L_x_2422) ;  /* 0x000001e000017945 */ /* 0x000fe80003800200 */
[----:B------:R-:W-:Y:S05]  /*b110*/  @P4 BRA `(.L_x_2423) ;  /* 0x0000000000704947 */ /* 0x000fea0003800000 */
[----:B------:R-:W-:Y:S01]  /*b120*/  FADD.FTZ R77, R77, -UR5 ;  /* 0x800000054d4d7e21 */ /* 0x000fe20008010000 */
[----:B------:R-:W-:Y:S01]  /*b130*/  FADD.FTZ R14, R14, -UR5 ;  /* 0x800000050e0e7e21 */ /* 0x000fe20008010000 */
[----:B------:R-:W3:Y:S02]  /*b140*/  LDCU.64 UR12, c[0x0][0x3e0] ;  /* 0x00007c00ff0c77ac */ /* 0x000ee40008000a00 */
[----:B------:R-:W-:Y:S01]  /*b150*/  FMUL.FTZ R77, R77, UR7 ;  /* 0x000000074d4d7c20 */ /* 0x000fe20008410000 */
[----:B0-----:R-:W-:Y:S01]  /*b160*/  FMUL.FTZ R15, R14, UR7 ;  /* 0x000000070e0f7c20 */ /* 0x001fe20008410000 */
[----:B------:R-:W0:Y:S02]  /*b170*/  LDCU.64 UR16, c[0x0][0x380] ;  /* 0x00007000ff1077ac */ /* 0x000e240008000a00 */
[----:B------:R-:W-:Y:S01]  /*b180*/  FFMA.FTZ R77, R42, R77, R47 ;  /* 0x0000004d2a4d7223 */ /* 0x000fe2000001002f */
[----:B-12-4-:R-:W-:Y:S01]  /*b190*/  FFMA.FTZ R22, R43, R15, R48 ;  /* 0x0000000f2b167223 */ /* 0x016fe20000010030 */
[----:B------:R-:W-:-:S02]  /*b1a0*/  MOV R15, R19 ;  /* 0x00000013000f7202 */ /* 0x000fc40000000f00 */
        /* <DEDUP_REMOVED lines=19> */
.L_x_2423:
[----:B------:R-:W-:Y:S05]  /*b2e0*/  BSYNC.RECONVERGENT B1 ;  /* 0x0000000000017941 */ /* 0x000fea0003800200 */
.L_x_2422:
[----:B------:R-:W-:Y:S01]  /*b2f0*/  ISETP.GE.U32.AND P5, PT, R30, UR8, PT ;  /* 0x000000081e007c0c */ /* 0x000fe2000bfa6070 */
[----:B------:R-:W-:Y:S01]  /*b300*/  BSSY.RECONVERGENT B1, `(.L_x_2424) ;  /* 0x0000035000017945 */ /* 0x000fe20003800200 */
[----:B------:R-:W-:Y:S02]  /*b310*/  SHF.R.S32.HI R14, RZ, 0x1f, R30 ;  /* 0x0000001fff0e7819 */ /* 0x000fe4000001141e */
[C---:B------:R-:W-:Y:S02]  /*b320*/  IADD3 R32, PT, PT, R53.reuse, 0x160, RZ ;  /* 0x0000016035207810 */ /* 0x040fe40007ffe0ff */
[----:B------:R-:W-:Y:S02]  /*b330*/  ISETP.GE.AND.EX P5, PT, R14, UR9, PT, P5 ;  /* 0x000000090e007c0c */ /* 0x000fe4000bfa6350 */
[C---:B------:R-:W-:Y:S02]  /*b340*/  IADD3 R28, PT, PT, R53.reuse, 0x170, RZ ;  /* 0x00000170351c7810 */ /* 0x040fe40007ffe0ff */
[----:B------:R-:W-:-:S02]  /*b350*/  IADD3 R26, PT, PT, R53, 0x180, RZ ;  /* 0x00000180351a7810 */ /* 0x000fc40007ffe0ff */
[----:B012-4-:R-:W-:Y:S02]  /*b360*/  IADD3 R22, PT, PT, R53, 0x190, RZ ;  /* 0x0000019035167810 */ /* 0x017fe40007ffe0ff */
        /* <DEDUP_REMOVED lines=46> */
.L_x_2425:
[----:B------:R-:W-:Y:S05]  /*b650*/  BSYNC.RECONVERGENT B1 ;  /* 0x0000000000017941 */ /* 0x000fea0003800200 */
.L_x_2424:
[----:B------:R-:W-:Y:S04]  /*b660*/  BSSY.RECONVERGENT B1, `(.L_x_2426) ;  /* 0x000001e000017945 */ /* 0x000fe80003800200 */
[----:B------:R-:W-:Y:S05]  /*b670*/  @P2 BRA `(.L_x_2427) ;  /* 0x0000000000702947 */ /* 0x000fea0003800000 */
[----:B------:R-:W-:Y:S01]  /*b680*/  FADD.FTZ R70, R70, -UR5 ;  /* 0x8000000546467e21 */ /* 0x000fe20008010000 */
[----:B------:R-:W-:Y:S01]  /*b690*/  FADD.FTZ R12, R12, -UR5 ;  /* 0x800000050c0c7e21 */ /* 0x000fe20008010000 */
[----:B------:R-:W1:Y:S02]  /*b6a0*/  LDCU.64 UR12, c[0x0][0x3e0] ;  /* 0x00007c00ff0c77ac */ /* 0x000e640008000a00 */
[----:B------:R-:W-:Y:S01]  /*b6b0*/  FMUL.FTZ R70, R70, UR7 ;  /* 0x0000000746467c20 */ /* 0x000fe20008410000 */
[----:B0-----:R-:W-:Y:S01]  /*b6c0*/  FMUL.FTZ R13, R12, UR7 ;  /* 0x000000070c0d7c20 */ /* 0x001fe20008410000 */
[----:B------:R-:W0:Y:S02]  /*b6d0*/  LDCU.64 UR16, c[0x0][0x380] ;  /* 0x00007000ff1077ac */ /* 0x000e240008000a00 */
[----:B------:R-:W-:Y:S01]  /*b6e0*/  FFMA.FTZ R35, R42, R70, R47 ;  /* 0x000000462a237223 */ /* 0x000fe2000001002f */
        /* <DEDUP_REMOVED lines=21> */
.L_x_2427:
[----:B------:R-:W-:Y:S05]  /*b840*/  BSYNC.RECONVERGENT B1 ;  /* 0x0000000000017941 */ /* 0x000fea0003800200 */
.L_x_2426:
        /* <DEDUP_REMOVED lines=9> */
[----:B------:R-:W-:Y:S01]  /*b8e0*/  FFMA.FTZ R69, R42, R69, R47 ;  /* 0x000000452a457223 */ /* 0x000fe2000001002f */
        /* <DEDUP_REMOVED lines=20> */
.L_x_2429:
[----:B------:R-:W-:Y:S05]  /*ba30*/  BSYNC.RECONVERGENT B1 ;  /* 0x0000000000017941 */ /* 0x000fea0003800200 */
.L_x_2428:
        /* <DEDUP_REMOVED lines=8> */
[----:B0-----:R-:W-:Y:S01]  /*bac0*/  FFMA.FTZ R17, R42, R68, R47 ;  /* 0x000000442a117223 */ /* 0x001fe2000001002f */
        /* <DEDUP_REMOVED lines=21> */
.L_x_2431:
[----:B------:R-:W-:Y:S05]  /*bc20*/  BSYNC.RECONVERGENT B1 ;  /* 0x0000000000017941 */ /* 0x000fea0003800200 */
.L_x_2430:
        /* <DEDUP_REMOVED lines=9> */
[----:B------:R-:W-:Y:S01]  /*bcc0*/  FFMA.FTZ R63, R42, R63, R47 ;  /* 0x0000003f2a3f7223 */ /* 0x000fe2000001002f */
        /* <DEDUP_REMOVED lines=20> */
.L_x_2433:
[----:B------:R-:W-:Y:S05]  /*be10*/  BSYNC.RECONVERGENT B1 ;  /* 0x0000000000017941 */ /* 0x000fea0003800200 */
.L_x_2432:
[----:B------:R-:W-:Y:S04]  /*be20*/  BSSY.RECONVERGENT B1, `(.L_x_2434) ;  /* 0x000001e000017945 */ /* 0x000fe80003800200 */
[----:B------:R-:W-:Y:S05]  /*be30*/  @P4 BRA `(.L_x_2435) ;  /* 0x0000000000704947 */ /* 0x000fea0003800000 */
[----:B------:R-:W-:Y:S01]  /*be40*/  FADD.FTZ R61, R61, -UR5 ;  /* 0x800000053d3d7e21 */ /* 0x000fe20008010000 */
[----:B------:R-:W-:Y:S01]  /*be50*/  FADD.FTZ R8, R8, -UR5 ;  /* 0x8000000508087e21 */ /* 0x000fe20008010000 */
[----:B------:R-:W0:Y:S02]  /*be60*/  LDCU.64 UR12, c[0x0][0x3e0] ;  /* 0x00007c00ff0c77ac */ /* 0x000e240008000a00 */
[----:B------:R-:W-:Y:S01]  /*be70*/  FMUL.FTZ R61, R61, UR7 ;  /* 0x000000073d3d7c20 */ /* 0x000fe20008410000 */
[----:B----4-:R-:W-:Y:S01]  /*be80*/  FMUL.FTZ R9, R8, UR7 ;  /* 0x0000000708097c20 */ /* 0x010fe20008410000 */
[----:B------:R-:W4:Y:S02]  /*be90*/  LDCU.64 UR16, c[0x0][0x380] ;  /* 0x00007000ff1077ac */ /* 0x000f240008000a00 */
[----:B------:R-:W-:Y:S01]  /*bea0*/  FFMA.FTZ R61, R42, R61, R47 ;  /* 0x0000003d2a3d7223 */ /* 0x000fe2000001002f */
[----:B-12---:R-:W-:Y:S01]  /*beb0*/  FFMA.FTZ R14, R43, R9, R48 ;  /* 0x000000092b0e7223 */ /* 0x006fe20000010030 */
        /* <DEDUP_REMOVED lines=20> */
.L_x_2435:
[----:B------:R-:W-:Y:S05]  /*c000*/  BSYNC.RECONVERGENT B1 ;  /* 0x0000000000017941 */ /* 0x000fea0003800200 */
.L_x_2434:
        /* <DEDUP_REMOVED lines=52> */
.L_x_2437:
[----:B------:R-:W-:Y:S05]  /*c350*/  BSYNC.RECONVERGENT B1 ;  /* 0x0000000000017941 */ /* 0x000fea0003800200 */
.L_x_2436:
        /* <DEDUP_REMOVED lines=30> */
.L_x_2439:
[----:B------:R-:W-:Y:S05]  /*c540*/  BSYNC.RECONVERGENT B1 ;  /* 0x0000000000017941 */ /* 0x000fea0003800200 */
.L_x_2438:
        /* <DEDUP_REMOVED lines=30> */
.L_x_2441:
[----:B------:R-:W-:Y:S05]  /*c730*/  BSYNC.RECONVERGENT B1 ;  /* 0x0000000000017941 */ /* 0x000fea0003800200 */
.L_x_2440:
        /* <DEDUP_REMOVED lines=12> */
[----:B0-----:R-:W-:-:S05]  /*c800*/  FMUL.FTZ R7, R14, -1.4426950216293334961 ;  /* 0xbfb8aa3b0e077820 */ /* 0x001fca0000410000 */
[----:B------:R-:W0:Y:S01]  /*c810*/  MUFU.EX2 R4, R4 ;  /* 0x0000000400047308 */ /* 0x000e220000000800 */
[----:B---3--:R-:W-:-:S03]  /*c820*/  IMAD R12, R12, UR12, RZ ;  /* 0x0000000c0c0c7c24 */ /* 0x008fc6000f8e02ff */
[----:B------:R-:W3:Y:S01]  /*c830*/  MUFU.EX2 R7, R7 ;  /* 0x0000000700077308 */ /* 0x000ee20000000800 */
[----:B------:R-:W-:Y:S02]  /*c840*/  IMAD R15, R11, UR13, R12 ;  /* 0x0000000d0b0f7c24 */ /* 0x000fe4000f8e020c */
[----:B0-----:R-:W-:Y:S01]  /*c850*/  FADD.FTZ R6, R4, 1 ;  /* 0x3f80000004067421 */ /* 0x001fe20000010000 */
[----:B------:R-:W-:Y:S01]  /*c860*/  MOV R4, R24 ;  /* 0x0000001800047202 */ /* 0x000fe20000000f00 */
[----:B---3--:R-:W-:-:S04]  /*c870*/  FADD.FTZ R13, R7, 1 ;  /* 0x3f800000070d7421 */ /* 0x008fc80000010000 */
[----:B------:R-:W0:Y:S01]  /*c880*/  MUFU.RCP R6, R6 ;  /* 0x0000000600067308 */ /* 0x000e220000001000 */
[----:B------:R-:W-:-:S05]  /*c890*/  IMAD.WIDE.U32 R4, R11, UR12, R4 ;  /* 0x0000000c0b047c25 */ /* 0x000fca000f8e0004 */
[----:B------:R-:W-:Y:S02]  /*c8a0*/  IADD3 R15, PT, PT, R5, R15, RZ ;  /* 0x0000000f050f7210 */ /* 0x000fe40007ffe0ff */
[----:B------:R-:W3:Y:S01]  /*c8b0*/  MUFU.RCP R13, R13 ;  /* 0x0000000d000d7308 */ /* 0x000ee20000001000 */
[----:B0-----:R-:W-:Y:S01]  /*c8c0*/  FMUL.FTZ R11, R51, R6 ;  /* 0x00000006330b7220 */ /* 0x001fe20000410000 */
[----:B--2---:R-:W-:-:S04]  /*c8d0*/  LEA R6, P1, R4, UR16, 0x1 ;  /* 0x0000001004067c11 */ /* 0x004fc8000f8208ff */
[----:B------:R-:W-:Y:S01]  /*c8e0*/  LEA.HI.X R7, R4, UR17, R15, 0x1, P1 ;  /* 0x0000001104077c11 */ /* 0x000fe200088f0c0f */
[----:B---3--:R-:W-:-:S05]  /*c8f0*/  FMUL.FTZ R12, R14, R13 ;  /* 0x0000000d0e0c7220 */ /* 0x008fca0000410000 */
[----:B------:R-:W-:-:S05]  /*c900*/  F2FP.BF16.F32.PACK_AB R11, R12, R11 ;  /* 0x0000000b0c0b723e */ /* 0x000fca00000010ff */
[----:B------:R3:W-:Y:S02]  /*c910*/  STG.E desc[UR14][R6.64], R11 ;  /* 0x0000000b06007986 */ /* 0x0007e4000c10190e */
.L_x_2443:
[----:B------:R-:W-:Y:S05]  /*c920*/  BSYNC.RECONVERGENT B1 ;  /* 0x0000000000017941 */ /* 0x000fea0003800200 */
.L_x_2442:
[----:B------:R-:W-:Y:S04]  /*c930*/  BSSY.RECONVERGENT B1, `(.L_x_2444) ;  /* 0x000001e000017945 */ /* 0x000fe80003800200 */
[----:B------:R-:W-:Y:S05]  /*c940*/  @P3 BRA `(.L_x_2445) ;  /* 0x0000000000703947 */ /* 0x000fea0003800000 */
[----:B------:R-:W-:Y:S01]  /*c950*/  FADD.FTZ R49, R49, -UR5 ;  /* 0x8000000531317e21 */ /* 0x000fe20008010000 */
[----:B-----5:R-:W-:Y:S01]  /*c960*/  FADD.FTZ R3, R3, -UR5 ;  /* 0x8000000503037e21 */ /* 0x020fe20008010000 */
[----:B------:R-:W4:Y:S01]  /*c970*/  LDCU.64 UR12, c[0x0][0x3e0] ;  /* 0x00007c00ff0c77ac */ /* 0x000f220008000a00 */
[----:B--2---:R-:W-:Y:S01]  /*c980*/  MOV R5, R19 ;  /* 0x0000001300057202 */ /* 0x004fe20000000f00 */
[----:B------:R-:W-:Y:S01]  /*c990*/  FMUL.FTZ R49, R49, UR7 ;  /* 0x0000000731317c20 */ /* 0x000fe20008410000 */
[----:B------:R-:W-:Y:S01]  /*c9a0*/  FMUL.FTZ R4, R3, UR7 ;  /* 0x0000000703047c20 */ /* 0x000fe20008410000 */
[----:B------:R-:W2:Y:S02]  /*c9b0*/  LDCU.64 UR16, c[0x0][0x380] ;  /* 0x00007000ff1077ac */ /* 0x000ea40008000a00 */
[----:B------:R-:W-:Y:S01]  /*c9c0*/  FFMA.FTZ R49, R42, R49, R47 ;  /* 0x000000312a317223 */ /* 0x000fe2000001002f */
[----:B------:R-:W-:Y:S01]  /*c9d0*/  FFMA.FTZ R12, R43, R4, R48 ;  /* 0x000000042b0c7223 */ /* 0x000fe20000010030 */
[----:B------:R-:W-:-:S02]  /*c9e0*/  MOV R4, R24 ;  /* 0x0000001800047202 */ /* 0x000fc40000000f00 */
[----:B------:R-:W-:Y:S01]  /*c9f0*/  FMUL.FTZ R3, R49, -1.4426950216293334961 ;  /* 0xbfb8aa3b31037820 */ /* 0x000fe20000410000 */
[----:B0--3--:R-:W-:-:S05]  /*ca00*/  FMUL.FTZ R7, R12, -1.4426950216293334961 ;  /* 0xbfb8aa3b0c077820 */ /* 0x009fca0000410000 */
        /* <DEDUP_REMOVED lines=16> */
.L_x_2445:
[----:B------:R-:W-:Y:S05]  /*cb10*/  BSYNC.RECONVERGENT B1 ;  /* 0x0000000000017941 */ /* 0x000fea0003800200 */
.L_x_2444:
[----:B------:R-:W-:Y:S05]  /*cb20*/  @P4 BRA `(.L_x_2383) ;  /* 0x00000000006c4947 */ /* 0x000fea0003800000 */
[----:B------:R-:W-:Y:S01]  /*cb30*/  FADD.FTZ R0, R0, -UR5 ;  /* 0x8000000500007e21 */ /* 0x000fe20008010000 */
[----:B-----5:R-:W-:Y:S01]  /*cb40*/  FADD.FTZ R2, R2, -UR5 ;  /* 0x8000000502027e21 */ /* 0x020fe20008010000 */
[----:B------:R-:W0:Y:S01]  /*cb50*/  LDCU.64 UR8, c[0x0][0x3e0] ;  /* 0x00007c00ff0877ac */ /* 0x000e220008000a00 */
[----:B------:R-:W-:Y:S01]  /*cb60*/  MOV R18, R24 ;  /* 0x0000001800127202 */ /* 0x000fe20000000f00 */
[----:B------:R-:W-:Y:S01]  /*cb70*/  FMUL.FTZ R0, R0, UR7 ;  /* 0x0000000700007c20 */ /* 0x000fe20008410000 */
[----:B------:R-:W-:Y:S01]  /*cb80*/  FMUL.FTZ R2, R2, UR7 ;  /* 0x0000000702027c20 */ /* 0x000fe20008410000 */
[----:B------:R-:W1:Y:S02]  /*cb90*/  LDCU.64 UR12, c[0x0][0x380] ;  /* 0x00007000ff0c77ac */ /* 0x000e640008000a00 */
[----:B------:R-:W-:Y:S01]  /*cba0*/  FFMA.FTZ R47, R42, R0, R47 ;  /* 0x000000002a2f7223 */ /* 0x000fe2000001002f */
[----:B--2---:R-:W-:-:S03]  /*cbb0*/  FFMA.FTZ R5, R43, R2, R48 ;  /* 0x000000022b057223 */ /* 0x004fc60000010030 */
[----:B------:R-:W-:Y:S01]  /*cbc0*/  FMUL.FTZ R0, R47, -1.4426950216293334961 ;  /* 0xbfb8aa3b2f007820 */ /* 0x000fe20000410000 */
[----:B----4-:R-:W-:-:S05]  /*cbd0*/  FMUL.FTZ R3, R5, -1.4426950216293334961 ;  /* 0xbfb8aa3b05037820 */ /* 0x010fca0000410000 */
        /* <DEDUP_REMOVED lines=16> */
.L_x_2383:
[----:B------:R-:W-:Y:S05]  /*cce0*/  BSYNC.RECONVERGENT B0 ;  /* 0x0000000000007941 */ /* 0x000fea0003800200 */
.L_x_2319:
        /* <DEDUP_REMOVED lines=9> */
.L_x_2447:
        /* <DEDUP_REMOVED lines=16> */
.L_x_4536:


//--------------------- .text._Z35group_norm_nhwc_fwd_one_pass_kernelI11Bf16IOFp16WLi64ELi84ELi672EEv26Group_norm_nhwc_fwd_params --------------------------
	.section	.text._Z35group_norm_nhwc_fwd_one_pass_kernelI11Bf16IOFp16WLi64ELi84ELi672EEv26Group_norm_nhwc_fwd_params,"ax",@progbits
	.align	128
        .global         _Z35group_norm_nhwc_fwd_one_pass_kernelI11Bf16IOFp16WLi64ELi84ELi672EEv26Group_norm_nhwc_fwd_params
        .type           _Z35group_norm_nhwc_fwd_one_pass_kernelI11Bf16IOFp16WLi64ELi84ELi672EEv26Group_norm_nhwc_fwd_params,@function
        .size           _Z35group_norm_nhwc_fwd_one_pass_kernelI11Bf16IOFp16WLi64ELi84ELi672EEv26Group_norm_nhwc_fwd_params,(.L_x_4537 - _Z35group_norm_nhwc_fwd_one_pass_kernelI11Bf16IOFp16WLi64ELi84ELi672EEv26Group_norm_nhwc_fwd_params)
        .other          _Z35group_norm_nhwc_fwd_one_pass_kernelI11Bf16IOFp16WLi64ELi84ELi672EEv26Group_norm_nhwc_fwd_params,@"STO_CUDA_ENTRY STV_DEFAULT"
_Z35group_norm_nhwc_fwd_one_pass_kernelI11Bf16IOFp16WLi64ELi84ELi672EEv26Group_norm_nhwc_fwd_params:
.text._Z35group_norm_nhwc_fwd_one_pass_kernelI11Bf16IOFp16WLi64ELi84ELi672EEv26Group_norm_nhwc_fwd_params:
        /* <DEDUP_REMOVED lines=48> */
.L_x_2475:
        /* <DEDUP_REMOVED lines=22> */
[----:B0-----:R-:W-:-:S04]  /*0460*/  IADD3 R4, PT, PT, R3, 0xffffffe, RZ ;  /* 0x0ffffffe03047810 */ /* 0x001fc80007ffe0ff */
[----:B------:R0:W5:Y:S03]  /*0470*/  F2I.FTZ.U32.TRUNC.NTZ R5, R4 ;  /* 0x0000000400057305 */ /* 0x000166000021f000 */
[----:B------:R-:W3:Y:S01]  /*0480*/  @!P3 LDC.64 R16, c[0x0][0x390] ;  /* 0x0000e400ff10bb82 */ /* 0x000ee20000000a00 */
[----:B0-----:R-:W-:-:S05]  /*0490*/  IMAD.MOV.U32 R4, RZ, RZ, RZ ;  /* 0x000000ffff047224 */ /* 0x001fca00078e00ff */
        /* <DEDUP_REMOVED lines=30> */
[----:B------:R-:W-:Y:S01]  /*0680*/  IADD3 R4, P4, PT, R29, UR13, RZ ;  /* 0x0000000d1d047c10 */ /* 0x000fe2000ff9e0ff */
[----:B------:R-:W-:Y:S01]  /*0690*/  UIMAD UR5, UR15, UR21, UR5 ;  /* 0x000000150f0572a4 */ /* 0x000fe2000f8e0205 */
[----:B------:R-:W-:-:S04]  /*06a0*/  MOV R3, UR13 ;  /* 0x0000000d00037c02 */ /* 0x000fc80008000f00 */
[----:B------:R-:W-:Y:S01]  /*06b0*/  LEA.HI.X.SX32 R5, R3, RZ, 0x1, P4 ;  /* 0x000000ff03057211 */ /* 0x000fe200020f0eff */
[----:B0-----:R-:W-:Y:S01]  /*06c0*/  @!P1 IMAD R20, R20, R18, RZ ;  /* 0x0000001214149224 */ /* 0x001fe200078e02ff */
[----:B------:R-:W-:Y:S02]  /*06d0*/  MOV R3, UR20 ;  /* 0x0000001400037c02 */ /* 0x000fe40008000f00 */
[----:B------:R-:W-:Y:S01]  /*06e0*/  ISETP.GE.U32.AND P4, PT, R27, UR16, PT ;  /* 0x000000101b007c0c */ /* 0x000fe2000bf86070 */
[----:B------:R-:W-:Y:S02]  /*06f0*/  @!P1 IMAD R19, R2, R19, R20 ;  /* 0x0000001302139224 */ /* 0x000fe400078e0214 */
[----:B------:R-:W-:Y:S01]  /*0700*/  IMAD.WIDE.U32 R4, R3, UR15, R4 ;  /* 0x0000000f03047c25 */ /* 0x000fe2000f8e0004 */
[----:B------:R-:W-:-:S03]  /*0710*/  ISETP.GE.AND.EX P4, PT, R23, UR17, PT, P4 ;  /* 0x0000001117007c0c */ /* 0x000fc6000bf86340 */
[----:B-1----:R-:W-:Y:S01]  /*0720*/  @!P2 IMAD R3, R10, R12, RZ ;  /* 0x0000000c0a03a224 */ /* 0x002fe200078e02ff */
[----:B------:R-:W-:Y:S01]  /*0730*/  IADD3 R7, PT, PT, R5, UR5, RZ ;  /* 0x0000000505077c10 */ /* 0x000fe2000fffe0ff */
[----:B------:R-:W-:Y:S01]  /*0740*/  @!P2 IMAD.MOV.U32 R6, RZ, RZ, R4 ;  /* 0x000000ffff06a224 */ /* 0x000fe200078e0004 */
[----:B------:R-:W0:Y:S01]  /*0750*/  @!P1 LDC.64 R10, c[0x0][0x390] ;  /* 0x0000e400ff0a9b82 */ /* 0x000e220000000a00 */
[C---:B------:R-:W-:Y:S01]  /*0760*/  @!P2 IMAD R3, R26.reuse, R13, R3 ;  /* 0x0000000d1a03a224 */ /* 0x040fe200078e0203 */
[----:B------:R-:W-:Y:S01]  /*0770*/  @!P1 MOV R20, R4 ;  /* 0x0000000400149202 */ /* 0x000fe20000000f00 */
[----:B------:R-:W-:-:S05]  /*0780*/  @!P2 IMAD.WIDE.U32 R12, R26, R12, R6 ;  /* 0x0000000c1a0ca225 */ /* 0x000fca00078e0006 */
[----:B------:R-:W-:Y:S01]  /*0790*/  @!P2 IADD3 R3, PT, PT, R13, R3, RZ ;  /* 0x000000030d03a210 */ /* 0x000fe20007ffe0ff */
[----:B----4-:R-:W-:Y:S01]  /*07a0*/  @!P3 IMAD R13, R21, R14, RZ ;  /* 0x0000000e150db224 */ /* 0x010fe200078e02ff */
[C---:B---3--:R-:W-:Y:S02]  /*07b0*/  @!P2 LEA R8, P5, R12.reuse, R8, 0x1 ;  /* 0x000000080c08a211 */ /* 0x048fe400078a08ff */
[----:B------:R-:W-:Y:S02]  /*07c0*/  @!P1 MOV R21, R7 ;  /* 0x0000000700159202 */ /* 0x000fe40000000f00 */
[----:B------:R-:W-:Y:S01]  /*07d0*/  @!P2 LEA.HI.X R9, R12, R9, R3, 0x1, P5 ;  /* 0x000000090c09a211 */ /* 0x000fe200028f0c03 */
[----:B------:R-:W-:Y:S01]  /*07e0*/  @!P3 IMAD R3, R25, R15, R13 ;  /* 0x0000000f1903b224 */ /* 0x000fe200078e020d */
[----:B------:R-:W-:Y:S01]  /*07f0*/  @!P3 MOV R12, R4 ;  /* 0x00000004000cb202 */ /* 0x000fe20000000f00 */
[----:B------:R-:W-:Y:S01]  /*0800*/  @!P1 IMAD.WIDE.U32 R20, R2, R18, R20 ;  /* 0x0000001202149225 */ /* 0x000fe200078e0014 */
[----:B------:R-:W-:Y:S01]  /*0810*/  @!P3 MOV R13, R7 ;  /* 0x00000007000db202 */ /* 0x000fe20000000f00 */
[----:B------:R1:W2:Y:S03]  /*0820*/  @!P2 LDG.E R22, desc[UR18][R8.64] ;  /* 0x000000120816a981 */ /* 0x0002a6000c1e1900 */
[----:B------:R-:W-:Y:S01]  /*0830*/  @!P1 IADD3 R19, PT, PT, R21, R19, RZ ;  /* 0x0000001315139210 */ /* 0x000fe20007ffe0ff */
[----:B------:R-:W-:-:S02]  /*0840*/  @!P3 IMAD.WIDE.U32 R14, R25, R14, R12 ;  /* 0x0000000e190eb225 */ /* 0x000fc400078e000c */
[----:B------:R-:W3:Y:S02]  /*0850*/  @!P4 LDC.64 R12, c[0x0][0x3e0] ;  /* 0x0000f800ff0ccb82 */ /* 0x000ee40000000a00 */
[----:B------:R-:W-:Y:S01]  /*0860*/  @!P3 IMAD.IADD R3, R15, 0x1, R3 ;  /* 0x000000010f03b824 */ /* 0x000fe200078e0203 */
[----:B------:R-:W-:-:S04]  /*0870*/  @!P3 LEA R16, P5, R14, R16, 0x1 ;  /* 0x000000100e10b211 */ /* 0x000fc800078a08ff */
[----:B------:R-:W-:Y:S02]  /*0880*/  @!P3 LEA.HI.X R17, R14, R17, R3, 0x1, P5 ;  /* 0x000000110e11b211 */ /* 0x000fe400028f0c03 */
[----:B------:R-:W4:Y:S01]  /*0890*/  @!P4 LDC.64 R14, c[0x0][0x390] ;  /* 0x0000e400ff0ecb82 */ /* 0x000f220000000a00 */
[----:B0-----:R-:W-:-:S04]  /*08a0*/  @!P1 LEA R10, P5, R20, R10, 0x1 ;  /* 0x0000000a140a9211 */ /* 0x001fc800078a08ff */
[----:B------:R-:W-:Y:S02]  /*08b0*/  @!P1 LEA.HI.X R11, R20, R11, R19, 0x1, P5 ;  /* 0x0000000b140b9211 */ /* 0x000fe400028f0c13 */
[----:B------:R-:W-:Y:S01]  /*08c0*/  MOV R19, RZ ;  /* 0x000000ff00137202 */ /* 0x000fe20000000f00 */
[----:B-1----:R-:W-:Y:S01]  /*08d0*/  @!P4 IMAD.MOV.U32 R9, RZ, RZ, R7 ;  /* 0x000000ffff09c224 */ /* 0x002fe200078e0007 */
[----:B------:R-:W-:-:S04]  /*08e0*/  @!P4 MOV R8, R4 ;  /* 0x000000040008c202 */ /* 0x000fc80000000f00 */
[----:B------:R-:W5:Y:S01]  /*08f0*/  @!P1 LDG.E R19, desc[UR18][R10.64] ;  /* 0x000000120a139981 */ /* 0x000f62000c1e1900 */
[-C--:B---3--:R-:W-:Y:S02]  /*0900*/  @!P4 IMAD R3, R23, R12.reuse, RZ ;  /* 0x0000000c1703c224 */ /* 0x088fe400078e02ff */
[----:B------:R-:W-:-:S04]  /*0910*/  @!P4 IMAD.WIDE.U32 R8, R27, R12, R8 ;  /* 0x0000000c1b08c225 */ /* 0x000fc800078e0008 */
[----:B------:R-:W-:Y:S02]  /*0920*/  @!P4 IMAD R3, R27, R13, R3 ;  /* 0x0000000d1b03c224 */ /* 0x000fe400078e0203 */
[----:B------:R-:W-:Y:S01]  /*0930*/  HFMA2 R24, -RZ, RZ, 0, 0 ;  /* 0x00000000ff187431 */ /* 0x000fe200000001ff */
[C---:B----4-:R-:W-:Y:S02]  /*0940*/  @!P4 LEA R14, P2, R8.reuse, R14, 0x1 ;  /* 0x0000000e080ec211 */ /* 0x050fe400078408ff */
[----:B------:R-:W-:Y:S01]  /*0950*/  @!P4 IADD3 R3, PT, PT, R9, R3, RZ ;  /* 0x000000030903c210 */ /* 0x000fe20007ffe0ff */
[----:B------:R-:W-:Y:S02]  /*0960*/  HFMA2 R23, -RZ, RZ, 0, 0 ;  /* 0x00000000ff177431 */ /* 0x000fe400000001ff */
[----:B------:R0:W3:Y:S01]  /*0970*/  @!P3 LDG.E R24, desc[UR18][R16.64] ;  /* 0x000000121018b981 */ /* 0x0000e2000c1e1900 */
[----:B------:R-:W-:-:S05]  /*0980*/  @!P4 LEA.HI.X R15, R8, R15, R3, 0x1, P2 ;  /* 0x0000000f080fc211 */ /* 0x000fca00010f0c03 */
[----:B------:R-:W4:Y:S01]  /*0990*/  @!P4 LDG.E R23, desc[UR18][R14.64] ;  /* 0x000000120e17c981 */ /* 0x000f22000c1e1900 */
[----:B------:R-:W1:Y:S02]  /*09a0*/  S2R R21, SR_LANEID ;  /* 0x0000000000157919 */ /* 0x000e640000000000 */
[C---:B-1----:R-:W-:Y:S02]  /*09b0*/  ISETP.GT.AND P2, PT, R21.reuse, 0x1e, PT ;  /* 0x0000001e1500780c */ /* 0x042fe40003f44270 */
[----:B------:R-:W-:Y:S01]  /*09c0*/  ISETP.GT.AND P3, PT, R21, 0xf, PT ;  /* 0x0000000f1500780c */ /* 0x000fe20003f64270 */
[----:B------:R-:W-:Y:S01]  /*09d0*/  BSSY.RECONVERGENT B0, `(.L_x_2448) ;  /* 0x0000040000007945 */ /* 0x000fe20003800200 */
[C---:B--2---:R-:W-:Y:S02]  /*09e0*/  PRMT R3, R22.reuse, 0x7632, R3 ;  /* 0x0000763216037816 */ /* 0x044fe40000000003 */
[----:B------:R-:W-:-:S03]  /*09f0*/  SHF.L.U32 R22, R22, 0x10, RZ ;  /* 0x0000001016167819 */ /* 0x000fc600000006ff */
[----:B0-----:R-:W-:-:S04]  /*0a00*/  IMAD.U32 R17, R3, 0x10000, RZ ;  /* 0x0001000003117824 */ /* 0x001fc800078e00ff */
[----:B------:R-:W-:Y:S01]  /*0a10*/  FADD.FTZ R8, R22, R17 ;  /* 0x0000001116087221 */ /* 0x000fe20000010000 */
[----:B------:R-:W-:Y:S01]  /*0a20*/  FMUL.FTZ R9, R17, R17 ;  /* 0x0000001111097220 */ /* 0x000fe20000410000 */
[C---:B-----5:R-:W-:Y:S02]  /*0a30*/  PRMT R18, R19.reuse, 0x7632, R18 ;  /* 0x0000763213127816 */ /* 0x060fe40000000012 */
[----:B------:R-:W-:Y:S02]  /*0a40*/  SHF.L.U32 R19, R19, 0x10, RZ ;  /* 0x0000001013137819 */ /* 0x000fe400000006ff */
[----:B------:R-:W-:-:S05]  /*0a50*/  SHF.L.U32 R18, R18, 0x10, RZ ;  /* 0x0000001012127819 */ /* 0x000fca00000006ff */
[----:B------:R-:W-:Y:S01]  /*0a60*/  FADD.FTZ R3, R19, R18 ;  /* 0x0000001213037221 */ /* 0x000fe20000010000 */
[----:B------:R-:W-:-:S03]  /*0a70*/  FMUL.FTZ R10, R18, R18 ;  /* 0x00000012120a7220 */ /* 0x000fc60000410000 */
[----:B------:R-:W-:Y:S01]  /*0a80*/  FADD.FTZ R3, RZ, R3 ;  /* 0x00000003ff037221 */ /* 0x000fe20000010000 */
[----:B---3--:R-:W-:Y:S01]  /*0a90*/  PRMT R16, R24, 0x7632, R16 ;  /* 0x0000763218107816 */ /* 0x008fe20000000010 */
[----:B------:R-:W-:Y:S02]  /*0aa0*/  FFMA.FTZ R10, R19, R19, R10 ;  /* 0x00000013130a7223 */ /* 0x000fe4000001000a */
[----:B------:R-:W-:Y:S01]  /*0ab0*/  FADD.FTZ R8, R3, R8 ;  /* 0x0000000803087221 */ /* 0x000fe20000010000 */
[----:B------:R-:W-:Y:S02]  /*0ac0*/  SHF.L.U32 R16, R16, 0x10, RZ ;  /* 0x0000001010107819 */ /* 0x000fe400000006ff */
[----:B----4-:R-:W-:Y:S01]  /*0ad0*/  PRMT R3, R23, 0x7632, R3 ;  /* 0x0000763217037816 */ /* 0x010fe20000000003 */
[----:B------:R-:W-:Y:S01]  /*0ae0*/  FFMA.FTZ R9, R22, R22, R9 ;  /* 0x0000001616097223 */ /* 0x000fe20000010009 */
        /* <DEDUP_REMOVED lines=46> */
.L_x_2449:
[----:B------:R-:W-:Y:S05]  /*0dd0*/  BSYNC.RECONVERGENT B0 ;  /* 0x0000000000007941 */ /* 0x000fea0003800200 */
.L_x_2448:
        /* <DEDUP_REMOVED lines=59> */
.L_x_2451:
[----:B------:R-:W-:Y:S05]  /*1190*/  BSYNC.RECONVERGENT B0 ;  /* 0x0000000000007941 */ /* 0x000fea0003800200 */
.L_x_2450:
        /* <DEDUP_REMOVED lines=32> */
.L_x_2454:
[----:B------:R-:W2:Y:S04]  /*13a0*/  LDG.E.STRONG.GPU R11, desc[UR18][R8.64] ;  /* 0x00000012080b7981 */ /* 0x000ea8000c1ef900 */
[----:B--2---:R-:W-:Y:S01]  /*13b0*/  CCTL.IVALL ;  /* 0x00000000ff00798f */ /* 0x004fe20002000000 */
[----:B------:R-:W-:Y:S05]  /*13c0*/  YIELD ;  /* 0x0000000000007946 */ /* 0x000fea0003800000 */
[----:B------:R-:W-:-:S13]  /*13d0*/  ISETP.NE.AND P4, PT, R11, R10, PT ;  /* 0x0000000a0b00720c */ /* 0x000fda0003f85270 */
[----:B------:R-:W-:Y:S05]  /*13e0*/  @P4 BRA `(.L_x_2454) ;  /* 0xfffffffc00ec4947 */ /* 0x000fea000383ffff */
.L_x_2453:
        /* <DEDUP_REMOVED lines=15> */
.L_x_2456:
        /* <DEDUP_REMOVED lines=91> */
.L_x_2455:
[----:B------:R-:W-:-:S04]  /*1a90*/  LOP3.LUT R8, R0, 0x7, RZ, 0xc0, !PT ;  /* 0x0000000700087812 */ /* 0x000fc800078ec0ff */
        /* <DEDUP_REMOVED lines=51> */
.L_x_2457:
[----:B------:R-:W-:-:S13]  /*1dd0*/  LOP3.LUT P2, R8, R0, 0x3, RZ, 0xc0, !PT ;  /* 0x0000000300087812 */ /* 0x000fda000784c0ff */
[----:B------:R-:W-:Y:S05]  /*1de0*/  @!P2 BRA `(.L_x_2452) ;  /* 0x0000000000a0a947 */ /* 0x000fea0003800000 */
[----:B------:R-:W-:-:S13]  /*1df0*/  ISETP.NE.AND P2, PT, R8, 0x1, PT ;  /* 0x000000010800780c */ /* 0x000fda0003f45270 */
[----:B------:R-:W-:Y:S05]  /*1e00*/  @!P2 BRA `(.L_x_2458) ;  /* 0x000000000060a947 */ /* 0x000fea0003800000 */
[----:B------:R-:W-:Y:S02]  /*1e10*/  UIADD3 UR14, UPT, UPT, UR5, 0x1, URZ ;  /* 0x00000001050e7890 */ /* 0x000fe4000fffe0ff */
[----:B------:R-:W-:-:S04]  /*1e20*/  MOV R8, UR5 ;  /* 0x0000000500087c02 */ /* 0x000fc80008000f00 */
[----:B------:R-:W-:Y:S01]  /*1e30*/  ISETP.EQ.OR P4, PT, R8, UR23, P3 ;  /* 0x0000001708007c0c */ /* 0x000fe20009f82670 */
[----:B------:R-:W-:-:S05]  /*1e40*/  IMAD.U32 R8, RZ, RZ, UR14 ;  /* 0x0000000eff087e24 */ /* 0x000fca000f8e00ff */
        /* <DEDUP_REMOVED lines=20> */
.L_x_2458:
[----:B------:R-:W-:Y:S01]  /*1f90*/  IMAD.U32 R8, RZ, RZ, UR5 ;  /* 0x00000005ff087e24 */ /* 0x000fe2000f8e00ff */
[----:B------:R-:W-:Y:S01]  /*1fa0*/  LOP3.LUT R9, R0, 0x1, RZ, 0xc0, !PT ;  /* 0x0000000100097812 */ /* 0x000fe200078ec0ff */
[----:B------:R-:W-:Y:S03]  /*1fb0*/  BSSY.RECONVERGENT B0, `(.L_x_2452) ;  /* 0x000000b000007945 */ /* 0x000fe60003800200 */
        /* <DEDUP_REMOVED lines=10> */
.L_x_2459:
[----:B------:R-:W-:Y:S05]  /*2060*/  BSYNC.RECONVERGENT B0 ;  /* 0x0000000000007941 */ /* 0x000fea0003800200 */
.L_x_2452:
        /* <DEDUP_REMOVED lines=31> */
[----:B--2---:R-:W-:Y:S02]  /*2260*/  HADD2.F32 R10, -RZ, R12.H0_H0 ;  /* 0x2000000cff0a7230 */ /* 0x004fe40000004100 */
[----:B----4-:R-:W-:Y:S02]  /*2270*/  HADD2.F32 R11, -RZ, R13.H0_H0 ;  /* 0x2000000dff0b7230 */ /* 0x010fe40000004100 */
[----:B---3--:R-:W-:Y:S02]  /*2280*/  HADD2.F32 R20, -RZ, R20.H0_H0 ;  /* 0x20000014ff147230 */ /* 0x008fe40000004100 */
[----:B------:R-:W-:Y:S01]  /*2290*/  HADD2.F32 R21, -RZ, R21.H0_H0 ;  /* 0x20000015ff157230 */ /* 0x000fe20000004100 */
        /* <DEDUP_REMOVED lines=18> */
[----:B------:R-:W-:Y:S02]  /*23c0*/  IMAD.MOV.U32 R13, RZ, RZ, R7 ;  /* 0x000000ffff0d7224 */ /* 0x000fe400078e0007 */
[--C-:B------:R-:W-:Y:S01]  /*23d0*/  FADD.FTZ R19, R19, -R8.reuse ;  /* 0x8000000813137221 */ /* 0x100fe20000010000 */
[----:B------:R-:W1:Y:S01]  /*23e0*/  LDCU.64 UR14, c[0x0][0x380] ;  /* 0x00007000ff0e77ac */ /* 0x000e620008000a00 */
[----:B------:R-:W-:Y:S02]  /*23f0*/  FADD.FTZ R18, R18, -R8 ;  /* 0x8000000812127221 */ /* 0x000fe40000010000 */
[-C--:B------:R-:W-:Y:S02]  /*2400*/  FMUL.FTZ R19, R19, R9.reuse ;  /* 0x0000000913137220 */ /* 0x080fe40000410000 */
[----:B------:R-:W-:-:S02]  /*2410*/  FMUL.FTZ R18, R18, R9 ;  /* 0x0000000912127220 */ /* 0x000fc40000410000 */
[----:B------:R-:W-:Y:S02]  /*2420*/  FFMA.FTZ R19, R10, R19, R20 ;  /* 0x000000130a137223 */ /* 0x000fe40000010014 */
        /* <DEDUP_REMOVED lines=9> */
.L_x_2463:
[----:B------:R-:W-:Y:S05]  /*24c0*/  BSYNC.RECONVERGENT B1 ;  /* 0x0000000000017941 */ /* 0x000fea0003800200 */
.L_x_2462:
[----:B------:R-:W-:Y:S04]  /*24d0*/  BSSY.RECONVERGENT B1, `(.L_x_2464) ;  /* 0x0000015000017945 */ /* 0x000fe80003800200 */
[----:B------:R-:W-:Y:S05]  /*24e0*/  @P3 BRA `(.L_x_2465) ;  /* 0x00000000004c3947 */ /* 0x000fea0003800000 */
[----:B------:R-:W1:Y:S01]  /*24f0*/  LDCU.64 UR14, c[0x0][0x3e0] ;  /* 0x00007c00ff0e77ac */ /* 0x000e620008000a00 */
[----:B------:R-:W-:Y:S01]  /*2500*/  SHF.R.S32.HI R12, RZ, 0x1f, R26 ;  /* 0x0000001fff0c7819 */ /* 0x000fe2000001141a */
[--C-:B------:R-:W-:Y:S01]  /*2510*/  FADD.FTZ R22, R22, -R8.reuse ;  /* 0x8000000816167221 */ /* 0x100fe20000010000 */
[----:B------:R-:W-:Y:S01]  /*2520*/  MOV R13, R7 ;  /* 0x00000007000d7202 */ /* 0x000fe20000000f00 */
[----:B------:R-:W2:Y:S01]  /*2530*/  LDCU.64 UR20, c[0x0][0x380] ;  /* 0x00007000ff1477ac */ /* 0x000ea20008000a00 */
[----:B------:R-:W-:Y:S01]  /*2540*/  FADD.FTZ R17, R17, -R8 ;  /* 0x8000000811117221 */ /* 0x000fe20000010000 */
[----:B------:R-:W-:-:S03]  /*2550*/  FMUL.FTZ R22, R22, R9 ;  /* 0x0000000916167220 */ /* 0x000fc60000410000 */
[----:B0-----:R-:W-:Y:S01]  /*2560*/  FMUL.FTZ R18, R17, R9 ;  /* 0x0000000911127220 */ /* 0x001fe20000410000 */
[----:B------:R-:W-:-:S03]  /*2570*/  FFMA.FTZ R17, R10, R22, R20 ;  /* 0x000000160a117223 */ /* 0x000fc60000010014 */
        /* <DEDUP_REMOVED lines=10> */
.L_x_2465:
[----:B------:R-:W-:Y:S05]  /*2620*/  BSYNC.RECONVERGENT B1 ;  /* 0x0000000000017941 */ /* 0x000fea0003800200 */
.L_x_2464:
        /* <DEDUP_REMOVED lines=17> */
[----:B0-----:R-:W-:-:S03]  /*2740*/  LEA R14, P2, R12, UR20, 0x1 ;  /* 0x000000140c0e7c11 */ /* 0x001fc6000f8408ff */
[----:B------:R-:W-:-:S05]  /*2750*/  IMAD.IADD R15, R13, 0x1, R15 ;  /* 0x000000010d0f7824 */ /* 0x000fca00078e020f */
[----:B------:R-:W-:-:S05]  /*2760*/  LEA.HI.X R15, R12, UR21, R15, 0x1, P2 ;  /* 0x000000150c0f7c11 */ /* 0x000fca00090f0c0f */
[----:B------:R2:W-:Y:S02]  /*2770*/  STG.E desc[UR18][R14.64], R17 ;  /* 0x000000110e007986 */ /* 0x0005e4000c101912 */
.L_x_2467:
[----:B------:R-:W-:Y:S05]  /*2780*/  BSYNC.RECONVERGENT B1 ;  /* 0x0000000000017941 */ /* 0x000fea0003800200 */
.L_x_2466:
        /* <DEDUP_REMOVED lines=14> */
[----:B----4-:R-:W-:-:S04]  /*2870*/  LEA R6, P1, R4, UR16, 0x1 ;  /* 0x0000001004067c11 */ /* 0x010fc8000f8208ff */
[----:B------:R-:W-:-:S04]  /*2880*/  IADD3 R7, PT, PT, R5, R7, RZ ;  /* 0x0000000705077210 */ /* 0x000fc80007ffe0ff */
[----:B------:R-:W-:-:S05]  /*2890*/  LEA.HI.X R7, R4, UR17, R7, 0x1, P1 ;  /* 0x0000001104077c11 */ /* 0x000fca00088f0c07 */
[----:B------:R3:W-:Y:S01]  /*28a0*/  STG.E desc[UR18][R6.64], R3 ;  /* 0x0000000306007986 */ /* 0x0007e2000c101912 */
[----:B------:R-:W-:Y:S05]  /*28b0*/  BRA `(.L_x_2468) ;  /* 0x0000000800187947 */ /* 0x000fea0003800000 */
.L_x_2461:
        /* <DEDUP_REMOVED lines=41> */
.L_x_2470:
[----:B------:R-:W-:Y:S05]  /*2b50*/  BSYNC.RECONVERGENT B1 ;  /* 0x0000000000017941 */ /* 0x000fea0003800200 */
.L_x_2469:
        /* <DEDUP_REMOVED lines=21> */
[----:B0-----:R-:W-:Y:S01]  /*2cb0*/  IMAD.MOV.U32 R13, RZ, RZ, R7 ;  /* 0x000000ffff0d7224 */ /* 0x001fe200078e0007 */
[----:B---3--:R-:W-:Y:S01]  /*2cc0*/  MOV R12, R4 ;  /* 0x00000004000c7202 */ /* 0x008fe20000000f00 */
[----:B--2---:R-:W-:-:S04]  /*2cd0*/  FMUL.FTZ R17, R14, R17 ;  /* 0x000000110e117220 */ /* 0x004fc80000410000 */
[----:B------:R-:W-:-:S04]  /*2ce0*/  IMAD.WIDE.U32 R12, R26, UR14, R12 ;  /* 0x0000000e1a0c7c25 */ /* 0x000fc8000f8e000c */
[----:B----4-:R-:W-:Y:S01]  /*2cf0*/  FMUL.FTZ R18, R15, R18 ;  /* 0x000000120f127220 */ /* 0x010fe20000410000 */
[----:B------:R-:W-:Y:S02]  /*2d00*/  IADD3 R19, PT, PT, R13, R19, RZ ;  /* 0x000000130d137210 */ /* 0x000fe40007ffe0ff */
[----:B-1----:R-:W-:Y:S02]  /*2d10*/  LEA R14, P1, R12, UR16, 0x1 ;  /* 0x000000100c0e7c11 */ /* 0x002fe4000f8208ff */
[----:B------:R-:W-:Y:S02]  /*2d20*/  F2FP.BF16.F32.PACK_AB R17, R18, R17 ;  /* 0x000000111211723e */ /* 0x000fe400000010ff */
[----:B------:R-:W-:-:S05]  /*2d30*/  LEA.HI.X R15, R12, UR17, R19, 0x1, P1 ;  /* 0x000000110c0f7c11 */ /* 0x000fca00088f0c13 */
[----:B------:R2:W-:Y:S04]  /*2d40*/  STG.E desc[UR18][R14.64], R17 ;  /* 0x000000110e007986 */ /* 0x0005e8000c101912 */
.L_x_2472:
[----:B------:R-:W-:Y:S05]  /*2d50*/  BSYNC.RECONVERGENT B1 ;  /* 0x0000000000017941 */ /* 0x000fea0003800200 */
.L_x_2471:
        /* <DEDUP_REMOVED lines=31> */
.L_x_2474:
[----:B------:R-:W-:Y:S05]  /*2f50*/  BSYNC.RECONVERGENT B1 ;  /* 0x0000000000017941 */ /* 0x000fea0003800200 */
.L_x_2473:
        /* <DEDUP_REMOVED lines=28> */
.L_x_2468:
[----:B------:R-:W-:Y:S05]  /*3120*/  BSYNC.RECONVERGENT B0 ;  /* 0x0000000000007941 */ /* 0x000fea0003800200 */
.L_x_2460:
[----:B------:R-:W-:Y:S02]  /*3130*/  UIADD3 UR12, UPT, UPT, UR22, UR12, URZ ;  /* 0x0000000c160c7290 */ /* 0x000fe4000fffe0ff */
[----:B------:R-:W-:Y:S02]  /*3140*/  UIADD3 UR4, UPT, UPT, UR4, 0x1, URZ ;  /* 0x0000000104047890 */ /* 0x000fe4000fffe0ff */
[----:B------:R-:W-:-:S09]  /*3150*/  UISETP.GE.AND UP1, UPT, UR12, UR7, UPT ;  /* 0x000000070c00728c */ /* 0x000fd2000bf26270 */
[----:B------:R-:W-:Y:S05]  /*3160*/  BRA.U !UP1, `(.L_x_2475) ;  /* 0xffffffd109647547 */ /* 0x000fea000b83ffff */
[----:B------:R-:W-:Y:S05]  /*3170*/  EXIT ;  /* 0x000000000000794d */ /* 0x000fea0003800000 */
.L_x_2476:
        /* <DEDUP_REMOVED lines=16> */
.L_x_4537:


//--------------------- .text._Z35group_norm_nhwc_fwd_one_pass_kernelI11Bf16IOFp16WLi128ELi84ELi672EEv26Group_norm_nhwc_fwd_params --------------------------
	.section	.text._Z35group_norm_nhwc_fwd_one_pass_kernelI11Bf16IOFp16WLi128ELi84ELi672EEv26Group_norm_nhwc_fwd_params,"ax",@progbits
	.align	128
        .global         _Z35group_norm_nhwc_fwd_one_pass_kernelI11Bf16IOFp16WLi128ELi84ELi672EEv26Group_norm_nhwc_fwd_params
        .type           _Z35group_norm_nhwc_fwd_one_pass_kernelI11Bf16IOFp16WLi128ELi84ELi672EEv26Group_norm_nhwc_fwd_params,@function
        .size           _Z35group_norm_nhwc_fwd_one_pass_kernelI11Bf16IOFp16WLi128ELi84ELi672EEv26Group_norm_nhwc_fwd_params,(.L_x_4538 - _Z35group_norm_nhwc_fwd_one_pass_kernelI11Bf16IOFp16WLi128ELi84ELi672EEv26Group_norm_nhwc_fwd_params)
        .other          _Z35group_norm_nhwc_fwd_one_pass_kernelI11Bf16IOFp16WLi128ELi84ELi672EEv26Group_norm_nhwc_fwd_params,@"STO_CUDA_ENTRY STV_DEFAULT"
_Z35group_norm_nhwc_fwd_one_pass_kernelI11Bf16IOFp16WLi128ELi84ELi672EEv26Group_norm_nhwc_fwd_params:
.text._Z35group_norm_nhwc_fwd_one_pass_kernelI11Bf16IOFp16WLi128ELi84ELi672EEv26Group_norm_nhwc_fwd_params:
        /* <DEDUP_REMOVED lines=45> */
.L_x_2520:
        /* <DEDUP_REMOVED lines=250> */
.L_x_2478:
[----:B------:R-:W-:Y:S05]  /*1270*/  BSYNC.RECONVERGENT B0 ;  /* 0x0000000000007941 */ /* 0x000fea0003800200 */
.L_x_2477:
        /* <DEDUP_REMOVED lines=58> */
.L_x_2480:
[----:B------:R-:W-:Y:S05]  /*1620*/  BSYNC.RECONVERGENT B0 ;  /* 0x0000000000007941 */ /* 0x000fea0003800200 */
.L_x_2479:
        /* <DEDUP_REMOVED lines=25> */
.L_x_2483:
[----:B----4-:R-:W2:Y:S04]  /*17c0*/  LDG.E.STRONG.GPU R18, desc[UR6][R16.64] ;  /* 0x0000000610127981 */ /* 0x010ea8000c1ef900 */
[----:B--2---:R-:W-:Y:S01]  /*17d0*/  CCTL.IVALL ;  /* 0x00000000ff00798f */ /* 0x004fe20002000000 */
[----:B------:R-:W-:Y:S05]  /*17e0*/  YIELD ;  /* 0x0000000000007946 */ /* 0x000fea0003800000 */
[----:B------:R-:W-:-:S13]  /*17f0*/  ISETP.NE.AND P4, PT, R18, R23, PT ;  /* 0x000000171200720c */ /* 0x000fda0003f85270 */
[----:B------:R-:W-:Y:S05]  /*1800*/  @P4 BRA `(.L_x_2483) ;  /* 0xfffffffc00ec4947 */ /* 0x000fea000383ffff */
.L_x_2482:
        /* <DEDUP_REMOVED lines=15> */
.L_x_2485:
        /* <DEDUP_REMOVED lines=59> */
.L_x_2484:
        /* <DEDUP_REMOVED lines=35> */
.L_x_2486:
        /* <DEDUP_REMOVED lines=18> */
.L_x_2487:
        /* <DEDUP_REMOVED lines=9> */
.L_x_2488:
[----:B------:R-:W-:Y:S05]  /*2090*/  BSYNC.RECONVERGENT B0 ;  /* 0x0000000000007941 */ /* 0x000fea0003800200 */
.L_x_2481:
        /* <DEDUP_REMOVED lines=33> */
[----:B--2---:R-:W-:Y:S02]  /*22b0*/  HADD2.F32 R21, -RZ, R27.H0_H0 ;  /* 0x2000001bff157230 */ /* 0x004fe40000004100 */
[----:B---3--:R-:W-:Y:S02]  /*22c0*/  HADD2.F32 R22, -RZ, R28.H0_H0 ;  /* 0x2000001cff167230 */ /* 0x008fe40000004100 */
[----:B----4-:R-:W-:Y:S02]  /*22d0*/  HADD2.F32 R24, -RZ, R29.H0_H0 ;  /* 0x2000001dff187230 */ /* 0x010fe40000004100 */
[----:B-----5:R-:W-:Y:S01]  /*22e0*/  HADD2.F32 R23, -RZ, R30.H0_H0 ;  /* 0x2000001eff177230 */ /* 0x020fe20000004100 */
        /* <DEDUP_REMOVED lines=28> */
.L_x_2492:
[----:B------:R-:W-:Y:S05]  /*24b0*/  BSYNC.RECONVERGENT B1 ;  /* 0x0000000000017941 */ /* 0x000fea0003800200 */
.L_x_2491:
        /* <DEDUP_REMOVED lines=20> */
.L_x_2494:
[----:B------:R-:W-:Y:S05]  /*2600*/  BSYNC.RECONVERGENT B1 ;  /* 0x0000000000017941 */ /* 0x000fea0003800200 */
.L_x_2493:
        /* <DEDUP_REMOVED lines=30> */
.L_x_2496:
[----:B------:R-:W-:Y:S05]  /*27f0*/  BSYNC.RECONVERGENT B1 ;  /* 0x0000000000017941 */ /* 0x000fea0003800200 */
.L_x_2495:
        /* <DEDUP_REMOVED lines=20> */
.L_x_2498:
[----:B------:R-:W-:Y:S05]  /*2940*/  BSYNC.RECONVERGENT B1 ;  /* 0x0000000000017941 */ /* 0x000fea0003800200 */
.L_x_2497:
        /* <DEDUP_REMOVED lines=20> */
.L_x_2500:
[----:B------:R-:W-:Y:S05]  /*2a90*/  BSYNC.RECONVERGENT B1 ;  /* 0x0000000000017941 */ /* 0x000fea0003800200 */
.L_x_2499:
        /* <DEDUP_REMOVED lines=20> */
.L_x_2502:
[----:B------:R-:W-:Y:S05]  /*2be0*/  BSYNC.RECONVERGENT B1 ;  /* 0x0000000000017941 */ /* 0x000fea0003800200 */
.L_x_2501:
        /* <DEDUP_REMOVED lines=20> */
.L_x_2504:
[----:B------:R-:W-:Y:S05]  /*2d30*/  BSYNC.RECONVERGENT B1 ;  /* 0x0000000000017941 */ /* 0x000fea0003800200 */
.L_x_2503:
        /* <DEDUP_REMOVED lines=19> */
.L_x_2490:
        /* <DEDUP_REMOVED lines=35> */
.L_x_2507:
[----:B------:R-:W-:Y:S05]  /*30a0*/  BSYNC.RECONVERGENT B1 ;  /* 0x0000000000017941 */ /* 0x000fea0003800200 */
.L_x_2506:
        /* <DEDUP_REMOVED lines=30> */
.L_x_2509:
[----:B------:R-:W-:Y:S05]  /*3290*/  BSYNC.RECONVERGENT B1 ;  /* 0x0000000000017941 */ /* 0x000fea0003800200 */
.L_x_2508:
        /* <DEDUP_REMOVED lines=40> */
.L_x_2511:
[----:B------:R-:W-:Y:S05]  /*3520*/  BSYNC.RECONVERGENT B1 ;  /* 0x0000000000017941 */ /* 0x000fea0003800200 */
.L_x_2510:
        /* <DEDUP_REMOVED lines=30> */
.L_x_2513:
[----:B------:R-:W-:Y:S05]  /*3710*/  BSYNC.RECONVERGENT B1 ;  /* 0x0000000000017941 */ /* 0x000fea0003800200 */
.L_x_2512:
        /* <DEDUP_REMOVED lines=30> */
.L_x_2515:
[----:B------:R-:W-:Y:S05]  /*3900*/  BSYNC.RECONVERGENT B1 ;  /* 0x0000000000017941 */ /* 0x000fea0003800200 */
.L_x_2514:
        /* <DEDUP_REMOVED lines=30> */
.L_x_2517:
[----:B------:R-:W-:Y:S05]  /*3af0*/  BSYNC.RECONVERGENT B1 ;  /* 0x0000000000017941 */ /* 0x000fea0003800200 */
.L_x_2516:
        /* <DEDUP_REMOVED lines=30> */
.L_x_2519:
[----:B------:R-:W-:Y:S05]  /*3ce0*/  BSYNC.RECONVERGENT B1 ;  /* 0x0000000000017941 */ /* 0x000fea0003800200 */
.L_x_2518:
        /* <DEDUP_REMOVED lines=28> */
.L_x_2505:
[----:B------:R-:W-:Y:S05]  /*3eb0*/  BSYNC.RECONVERGENT B0 ;  /* 0x0000000000007941 */ /* 0x000fea0003800200 */
.L_x_2489:
        /* <DEDUP_REMOVED lines=8> */
.L_x_2521:
        /* <DEDUP_REMOVED lines=12> */
.L_x_4538:


//--------------------- .text._Z35group_norm_nhwc_fwd_one_pass_kernelI11Bf16IOFp16WLi256ELi84ELi672EEv26Group_norm_nhwc_fwd_params --------------------------
	.section	.text._Z35group_norm_nhwc_fwd_one_pass_kernelI11Bf16IOFp16WLi256ELi84ELi672EEv26Group_norm_nhwc_fwd_params,"ax",@progbits
	.align	128
        .global         _Z35group_norm_nhwc_fwd_one_pass_kernelI11Bf16IOFp16WLi256ELi84ELi672EEv26Group_norm_nhwc_fwd_params
        .type           _Z35group_norm_nhwc_fwd_one_pass_kernelI11Bf16IOFp16WLi256ELi84ELi672EEv26Group_norm_nhwc_fwd_params,@function
        .size           _Z35group_norm_nhwc_fwd_one_pass_kernelI11Bf16IOFp16WLi256ELi84ELi672EEv26Group_norm_nhwc_fwd_params,(.L_x_4539 - _Z35group_norm_nhwc_fwd_one_pass_kernelI11Bf16IOFp16WLi256ELi84ELi672EEv26Group_norm_nhwc_fwd_params)
        .other          _Z35group_norm_nhwc_fwd_one_pass_kernelI11Bf16IOFp16WLi256ELi84ELi672EEv26Group_norm_nhwc_fwd_params,@"STO_CUDA_ENTRY STV_DEFAULT"
_Z35group_norm_nhwc_fwd_one_pass_kernelI11Bf16IOFp16WLi256ELi84ELi672EEv26Group_norm_nhwc_fwd_params:
.text._Z35group_norm_nhwc_fwd_one_pass_kernelI11Bf16IOFp16WLi256ELi84ELi672EEv26Group_norm_nhwc_fwd_params:
        /* <DEDUP_REMOVED lines=43> */
.L_x_2597:
        /* <DEDUP_REMOVED lines=445> */
.L_x_2523:
[----:B------:R-:W-:Y:S05]  /*1e80*/  BSYNC.RECONVERGENT B0 ;  /* 0x0000000000007941 */ /* 0x000fea0003800200 */
.L_x_2522:
        /* <DEDUP_REMOVED lines=56> */
.L_x_2525:
[----:B------:R-:W-:Y:S05]  /*2210*/  BSYNC.RECONVERGENT B0 ;  /* 0x0000000000007941 */ /* 0x000fea0003800200 */
.L_x_2524:
        /* <DEDUP_REMOVED lines=27> */
.L_x_2528:
[----:B------:R-:W2:Y:S04]  /*23d0*/  LDG.E.STRONG.GPU R18, desc[UR6][R16.64] ;  /* 0x0000000610127981 */ /* 0x000ea8000c1ef900 */
[----:B--2---:R-:W-:Y:S01]  /*23e0*/  CCTL.IVALL ;  /* 0x00000000ff00798f */ /* 0x004fe20002000000 */
[----:B------:R-:W-:Y:S05]  /*23f0*/  YIELD ;  /* 0x0000000000007946 */ /* 0x000fea0003800000 */
[----:B------:R-:W-:-:S13]  /*2400*/  ISETP.NE.AND P1, PT, R18, R25, PT ;  /* 0x000000191200720c */ /* 0x000fda0003f25270 */
[----:B------:R-:W-:Y:S05]  /*2410*/  @P1 BRA `(.L_x_2528) ;  /* 0xfffffffc00ec1947 */ /* 0x000fea000383ffff */
.L_x_2527:
        /* <DEDUP_REMOVED lines=16> */
.L_x_2530:
        /* <DEDUP_REMOVED lines=62> */
.L_x_2529:
        /* <DEDUP_REMOVED lines=38> */
.L_x_2531:
        /* <DEDUP_REMOVED lines=19> */
.L_x_2532:
        /* <DEDUP_REMOVED lines=9> */
.L_x_2533:
[----:B------:R-:W-:Y:S05]  /*2d20*/  BSYNC.RECONVERGENT B0 ;  /* 0x0000000000007941 */ /* 0x000fea0003800200 */
.L_x_2526:
        /* <DEDUP_REMOVED lines=39> */
[----:B--2---:R-:W-:Y:S02]  /*2fa0*/  HADD2.F32 R27, -RZ, R27.H0_H0 ;  /* 0x2000001bff1b7230 */ /* 0x004fe40000004100 */
[----:B---3--:R-:W-:Y:S02]  /*2fb0*/  HADD2.F32 R28, -RZ, R28.H0_H0 ;  /* 0x2000001cff1c7230 */ /* 0x008fe40000004100 */
[----:B-----5:R-:W-:Y:S02]  /*2fc0*/  HADD2.F32 R30, -RZ, R30.H0_H0 ;  /* 0x2000001eff1e7230 */ /* 0x020fe40000004100 */
[----:B------:R-:W-:Y:S01]  /*2fd0*/  HADD2.F32 R29, -RZ, R29.H0_H0 ;  /* 0x2000001dff1d7230 */ /* 0x000fe20000004100 */
        /* <DEDUP_REMOVED lines=31> */
.L_x_2537:
[----:B------:R-:W-:Y:S05]  /*31d0*/  BSYNC.RECONVERGENT B1 ;  /* 0x0000000000017941 */ /* 0x000fea0003800200 */
.L_x_2536:
        /* <DEDUP_REMOVED lines=22> */
.L_x_2539:
[----:B------:R-:W-:Y:S05]  /*3340*/  BSYNC.RECONVERGENT B1 ;  /* 0x0000000000017941 */ /* 0x000fea0003800200 */
.L_x_2538:
        /* <DEDUP_REMOVED lines=20> */
.L_x_2541:
[----:B------:R-:W-:Y:S05]  /*3490*/  BSYNC.RECONVERGENT B1 ;  /* 0x0000000000017941 */ /* 0x000fea0003800200 */
.L_x_2540:
        /* <DEDUP_REMOVED lines=20> */
.L_x_2543:
[----:B------:R-:W-:Y:S05]  /*35e0*/  BSYNC.RECONVERGENT B1 ;  /* 0x0000000000017941 */ /* 0x000fea0003800200 */
.L_x_2542:
        /* <DEDUP_REMOVED lines=38> */
.L_x_2545:
[----:B------:R-:W-:Y:S05]  /*3850*/  BSYNC.RECONVERGENT B1 ;  /* 0x0000000000017941 */ /* 0x000fea0003800200 */
.L_x_2544:
        /* <DEDUP_REMOVED lines=20> */
.L_x_2547:
[----:B------:R-:W-:Y:S05]  /*39a0*/  BSYNC.RECONVERGENT B1 ;  /* 0x0000000000017941 */ /* 0x000fea0003800200 */
.L_x_2546:
        /* <DEDUP_REMOVED lines=20> */
.L_x_2549:
[----:B------:R-:W-:Y:S05]  /*3af0*/  BSYNC.RECONVERGENT B1 ;  /* 0x0000000000017941 */ /* 0x000fea0003800200 */
.L_x_2548:
        /* <DEDUP_REMOVED lines=20> */
.L_x_2551:
[----:B------:R-:W-:Y:S05]  /*3c40*/  BSYNC.RECONVERGENT B1 ;  /* 0x0000000000017941 */ /* 0x000fea0003800200 */
.L_x_2550:
        /* <DEDUP_REMOVED lines=20> */
.L_x_2553:
[----:B------:R-:W-:Y:S05]  /*3d90*/  BSYNC.RECONVERGENT B1 ;  /* 0x0000000000017941 */ /* 0x000fea0003800200 */
.L_x_2552:
        /* <DEDUP_REMOVED lines=20> */
.L_x_2555:
[----:B------:R-:W-:Y:S05]  /*3ee0*/  BSYNC.RECONVERGENT B1 ;  /* 0x0000000000017941 */ /* 0x000fea0003800200 */
.L_x_2554:
        /* <DEDUP_REMOVED lines=36> */
.L_x_2557:
[----:B------:R-:W-:Y:S05]  /*4130*/  BSYNC.RECONVERGENT B1 ;  /* 0x0000000000017941 */ /* 0x000fea0003800200 */
.L_x_2556:
        /* <DEDUP_REMOVED lines=20> */
.L_x_2559:
[----:B------:R-:W-:Y:S05]  /*4280*/  BSYNC.RECONVERGENT B1 ;  /* 0x0000000000017941 */ /* 0x000fea0003800200 */
.L_x_2558:
        /* <DEDUP_REMOVED lines=20> */
.L_x_2561:
[----:B------:R-:W-:Y:S05]  /*43d0*/  BSYNC.RECONVERGENT B1 ;  /* 0x0000000000017941 */ /* 0x000fea0003800200 */
.L_x_2560:
        /* <DEDUP_REMOVED lines=20> */
.L_x_2563:
[----:B------:R-:W-:Y:S05]  /*4520*/  BSYNC.RECONVERGENT B1 ;  /* 0x0000000000017941 */ /* 0x000fea0003800200 */
.L_x_2562:
        /* <DEDUP_REMOVED lines=20> */
.L_x_2565:
[----:B------:R-:W-:Y:S05]  /*4670*/  BSYNC.RECONVERGENT B1 ;  /* 0x0000000000017941 */ /* 0x000fea0003800200 */
.L_x_2564:
        /* <DEDUP_REMOVED lines=19> */
.L_x_2535:
        /* <DEDUP_REMOVED lines=38> */
.L_x_2568:
[----:B------:R-:W-:Y:S05]  /*4a10*/  BSYNC.RECONVERGENT B1 ;  /* 0x0000000000017941 */ /* 0x000fea0003800200 */
.L_x_2567:
        /* <DEDUP_REMOVED lines=32> */
.L_x_2570:
[----:B------:R-:W-:Y:S05]  /*4c20*/  BSYNC.RECONVERGENT B1 ;  /* 0x0000000000017941 */ /* 0x000fea0003800200 */
.L_x_2569:
        /* <DEDUP_REMOVED lines=30> */
.L_x_2572:
[----:B------:R-:W-:Y:S05]  /*4e10*/  BSYNC.RECONVERGENT B1 ;  /* 0x0000000000017941 */ /* 0x000fea0003800200 */
.L_x_2571:
        /* <DEDUP_REMOVED lines=30> */
.L_x_2574:
[----:B------:R-:W-:Y:S05]  /*5000*/  BSYNC.RECONVERGENT B1 ;  /* 0x0000000000017941 */ /* 0x000fea0003800200 */
.L_x_2573:
        /* <DEDUP_REMOVED lines=48> */
.L_x_2576:
[----:B------:R-:W-:Y:S05]  /*5310*/  BSYNC.RECONVERGENT B1 ;  /* 0x0000000000017941 */ /* 0x000fea0003800200 */
.L_x_2575:
        /* <DEDUP_REMOVED lines=30> */
.L_x_2578:
[----:B------:R-:W-:Y:S05]  /*5500*/  BSYNC.RECONVERGENT B1 ;  /* 0x0000000000017941 */ /* 0x000fea0003800200 */
.L_x_2577:
        /* <DEDUP_REMOVED lines=30> */
.L_x_2580:
[----:B------:R-:W-:Y:S05]  /*56f0*/  BSYNC.RECONVERGENT B1 ;  /* 0x0000000000017941 */ /* 0x000fea0003800200 */
.L_x_2579:
        /* <DEDUP_REMOVED lines=30> */
.L_x_2582:
[----:B------:R-:W-:Y:S05]  /*58e0*/  BSYNC.RECONVERGENT B1 ;  /* 0x0000000000017941 */ /* 0x000fea0003800200 */
.L_x_2581:
        /* <DEDUP_REMOVED lines=30> */
.L_x_2584:
[----:B------:R-:W-:Y:S05]  /*5ad0*/  BSYNC.RECONVERGENT B1 ;  /* 0x0000000000017941 */ /* 0x000fea0003800200 */
.L_x_2583:
        /* <DEDUP_REMOVED lines=30> */
.L_x_2586:
[----:B------:R-:W-:Y:S05]  /*5cc0*/  BSYNC.RECONVERGENT B1 ;  /* 0x0000000000017941 */ /* 0x000fea0003800200 */
.L_x_2585:
        /* <DEDUP_REMOVED lines=47> */
.L_x_2588:
[----:B------:R-:W-:Y:S05]  /*5fc0*/  BSYNC.RECONVERGENT B1 ;  /* 0x0000000000017941 */ /* 0x000fea0003800200 */
.L_x_2587:
        /* <DEDUP_REMOVED lines=30> */
.L_x_2590:
[----:B------:R-:W-:Y:S05]  /*61b0*/  BSYNC.RECONVERGENT B1 ;  /* 0x0000000000017941 */ /* 0x000fea0003800200 */
.L_x_2589:
        /* <DEDUP_REMOVED lines=30> */
.L_x_2592:
[----:B------:R-:W-:Y:S05]  /*63a0*/  BSYNC.RECONVERGENT B1 ;  /* 0x0000000000017941 */ /* 0x000fea0003800200 */
.L_x_2591:
        /* <DEDUP_REMOVED lines=30> */
.L_x_2594:
[----:B------:R-:W-:Y:S05]  /*6590*/  BSYNC.RECONVERGENT B1 ;  /* 0x0000000000017941 */ /* 0x000fea0003800200 */
.L_x_2593:
        /* <DEDUP_REMOVED lines=30> */
.L_x_2596:
[----:B------:R-:W-:Y:S05]  /*6780*/  BSYNC.RECONVERGENT B1 ;  /* 0x0000000000017941 */ /* 0x000fea0003800200 */
.L_x_2595:
        /* <DEDUP_REMOVED lines=28> */
.L_x_2566:
[----:B------:R-:W-:Y:S05]  /*6950*/  BSYNC.RECONVERGENT B0 ;  /* 0x0000000000007941 */ /* 0x000fea0003800200 */
.L_x_2534:
        /* <DEDUP_REMOVED lines=8> */
.L_x_2598:
        /* <DEDUP_REMOVED lines=10> */
.L_x_4539:


//--------------------- .text._Z35group_norm_nhwc_fwd_one_pass_kernelI11Bf16IOFp16WLi512ELi84ELi672EEv26Group_norm_nhwc_fwd_params --------------------------
	.section	.text._Z35group_norm_nhwc_fwd_one_pass_kernelI11Bf16IOFp16WLi512ELi84ELi672EEv26Group_norm_nhwc_fwd_params,"ax",@progbits
	.align	128
        .global         _Z35group_norm_nhwc_fwd_one_pass_kernelI11Bf16IOFp16WLi512ELi84ELi672EEv26Group_norm_nhwc_fwd_params
        .type           _Z35group_norm_nhwc_fwd_one_pass_kernelI11Bf16IOFp16WLi512ELi84ELi672EEv26Group_norm_nhwc_fwd_params,@function
        .size           _Z35group_norm_nhwc_fwd_one_pass_kernelI11Bf16IOFp16WLi512ELi84ELi672EEv26Group_norm_nhwc_fwd_params,(.L_x_4540 - _Z35group_norm_nhwc_fwd_one_pass_kernelI11Bf16IOFp16WLi512ELi84ELi672EEv26Group_norm_nhwc_fwd_params)
        .other          _Z35group_norm_nhwc_fwd_one_pass_kernelI11Bf16IOFp16WLi512ELi84ELi672EEv26Group_norm_nhwc_fwd_params,@"STO_CUDA_ENTRY STV_DEFAULT"
_Z35group_norm_nhwc_fwd_one_pass_kernelI11Bf16IOFp16WLi512ELi84ELi672EEv26Group_norm_nhwc_fwd_params:
.text._Z35group_norm_nhwc_fwd_one_pass_kernelI11Bf16IOFp16WLi512ELi84ELi672EEv26Group_norm_nhwc_fwd_params:
        /* <DEDUP_REMOVED lines=27> */
.L_x_2738:
        /* <DEDUP_REMOVED lines=845> */
.L_x_2600:
[----:B------:R-:W-:Y:S05]  /*3680*/  BSYNC.RECONVERGENT B0 ;  /* 0x0000000000007941 */ /* 0x000fea0003800200 */
.L_x_2599:
        /* <DEDUP_REMOVED lines=58> */
.L_x_2602:
[----:B------:R-:W-:Y:S05]  /*3a30*/  BSYNC.RECONVERGENT B0 ;  /* 0x0000000000007941 */ /* 0x000fea0003800200 */
.L_x_2601:
        /* <DEDUP_REMOVED lines=33> */
.L_x_2605:
        /* <DEDUP_REMOVED lines=13> */
.L_x_2604:
        /* <DEDUP_REMOVED lines=18> */
.L_x_2607:
        /* <DEDUP_REMOVED lines=153> */
.L_x_2606:
        /* <DEDUP_REMOVED lines=82> */
.L_x_2608:
        /* <DEDUP_REMOVED lines=43> */
.L_x_2609:
        /* <DEDUP_REMOVED lines=22> */
.L_x_2610:
[----:B------:R-:W-:Y:S05]  /*5100*/  BSYNC.RECONVERGENT B0 ;  /* 0x0000000000007941 */ /* 0x000fea0003800200 */
.L_x_2603:
        /* <DEDUP_REMOVED lines=52> */
[----:B--2---:R-:W-:Y:S02]  /*5450*/  HADD2.F32 R43, -RZ, R43.H0_H0 ;  /* 0x2000002bff2b7230 */ /* 0x004fe40000004100 */
[----:B---3--:R-:W-:-:S02]  /*5460*/  HADD2.F32 R42, -RZ, R42.H0_H0 ;  /* 0x2000002aff2a7230 */ /* 0x008fc40000004100 */
[----:B----4-:R-:W-:Y:S02]  /*5470*/  HADD2.F32 R47, -RZ, R47.H0_H0 ;  /* 0x2000002fff2f7230 */ /* 0x010fe40000004100 */
[----:B------:R-:W-:Y:S01]  /*5480*/  HADD2.F32 R48, -RZ, R48.H0_H0 ;  /* 0x20000030ff307230 */ /* 0x000fe20000004100 */
        /* <DEDUP_REMOVED lines=28> */
.L_x_2614:
[----:B------:R-:W-:Y:S05]  /*5650*/  BSYNC.RECONVERGENT B1 ;  /* 0x0000000000017941 */ /* 0x000fea0003800200 */
.L_x_2613:
        /* <DEDUP_REMOVED lines=24> */
.L_x_2616:
[----:B------:R-:W-:Y:S05]  /*57e0*/  BSYNC.RECONVERGENT B1 ;  /* 0x0000000000017941 */ /* 0x000fea0003800200 */
.L_x_2615:
        /* <DEDUP_REMOVED lines=24> */
.L_x_2618:
[----:B------:R-:W-:Y:S05]  /*5970*/  BSYNC.RECONVERGENT B1 ;  /* 0x0000000000017941 */ /* 0x000fea0003800200 */
.L_x_2617:
        /* <DEDUP_REMOVED lines=28> */
.L_x_2620:
[----:B------:R-:W-:Y:S05]  /*5b40*/  BSYNC.RECONVERGENT B1 ;  /* 0x0000000000017941 */ /* 0x000fea0003800200 */
.L_x_2619:
        /* <DEDUP_REMOVED lines=22> */
.L_x_2622:
[----:B------:R-:W-:Y:S05]  /*5cb0*/  BSYNC.RECONVERGENT B1 ;  /* 0x0000000000017941 */ /* 0x000fea0003800200 */
.L_x_2621:
        /* <DEDUP_REMOVED lines=30> */
.L_x_2624:
[----:B------:R-:W-:Y:S05]  /*5ea0*/  BSYNC.RECONVERGENT B1 ;  /* 0x0000000000017941 */ /* 0x000fea0003800200 */
.L_x_2623:
        /* <DEDUP_REMOVED lines=22> */
.L_x_2626:
[----:B------:R-:W-:Y:S05]  /*6010*/  BSYNC.RECONVERGENT B1 ;  /* 0x0000000000017941 */ /* 0x000fea0003800200 */
.L_x_2625:
        /* <DEDUP_REMOVED lines=20> */
.L_x_2628:
[----:B------:R-:W-:Y:S05]  /*6160*/  BSYNC.RECONVERGENT B1 ;  /* 0x0000000000017941 */ /* 0x000fea0003800200 */
.L_x_2627:
        /* <DEDUP_REMOVED lines=42> */
.L_x_2630:
[----:B------:R-:W-:Y:S05]  /*6410*/  BSYNC.RECONVERGENT B1 ;  /* 0x0000000000017941 */ /* 0x000fea0003800200 */
.L_x_2629:
        /* <DEDUP_REMOVED lines=22> */
.L_x_2632:
[----:B------:R-:W-:Y:S05]  /*6580*/  BSYNC.RECONVERGENT B1 ;  /* 0x0000000000017941 */ /* 0x000fea0003800200 */
.L_x_2631:
        /* <DEDUP_REMOVED lines=20> */
.L_x_2634:
[----:B------:R-:W-:Y:S05]  /*66d0*/  BSYNC.RECONVERGENT B1 ;  /* 0x0000000000017941 */ /* 0x000fea0003800200 */
.L_x_2633:
        /* <DEDUP_REMOVED lines=20> */
.L_x_2636:
[----:B------:R-:W-:Y:S05]  /*6820*/  BSYNC.RECONVERGENT B1 ;  /* 0x0000000000017941 */ /* 0x000fea0003800200 */
.L_x_2635:
        /* <DEDUP_REMOVED lines=20> */
.L_x_2638:
[----:B------:R-:W-:Y:S05]  /*6970*/  BSYNC.RECONVERGENT B1 ;  /* 0x0000000000017941 */ /* 0x000fea0003800200 */
.L_x_2637:
        /* <DEDUP_REMOVED lines=20> */
.L_x_2640:
[----:B------:R-:W-:Y:S05]  /*6ac0*/  BSYNC.RECONVERGENT B1 ;  /* 0x0000000000017941 */ /* 0x000fea0003800200 */
.L_x_2639:
        /* <DEDUP_REMOVED lines=44> */
.L_x_2642:
[----:B------:R-:W-:Y:S05]  /*6d90*/  BSYNC.RECONVERGENT B1 ;  /* 0x0000000000017941 */ /* 0x000fea0003800200 */
.L_x_2641:
        /* <DEDUP_REMOVED lines=20> */
.L_x_2644:
[----:B------:R-:W-:Y:S05]  /*6ee0*/  BSYNC.RECONVERGENT B1 ;  /* 0x0000000000017941 */ /* 0x000fea0003800200 */
.L_x_2643:
        /* <DEDUP_REMOVED lines=20> */
.L_x_2646:
[----:B------:R-:W-:Y:S05]  /*7030*/  BSYNC.RECONVERGENT B1 ;  /* 0x0000000000017941 */ /* 0x000fea0003800200 */
.L_x_2645:
        /* <DEDUP_REMOVED lines=20> */
.L_x_2648:
[----:B------:R-:W-:Y:S05]  /*7180*/  BSYNC.RECONVERGENT B1 ;  /* 0x0000000000017941 */ /* 0x000fea0003800200 */
.L_x_2647:
        /* <DEDUP_REMOVED lines=20> */
.L_x_2650:
[----:B------:R-:W-:Y:S05]  /*72d0*/  BSYNC.RECONVERGENT B1 ;  /* 0x0000000000017941 */ /* 0x000fea0003800200 */
.L_x_2649:
        /* <DEDUP_REMOVED lines=20> */
.L_x_2652:
[----:B------:R-:W-:Y:S05]  /*7420*/  BSYNC.RECONVERGENT B1 ;  /* 0x0000000000017941 */ /* 0x000fea0003800200 */
.L_x_2651:
        /* <DEDUP_REMOVED lines=44> */
.L_x_2654:
[----:B------:R-:W-:Y:S05]  /*76f0*/  BSYNC.RECONVERGENT B1 ;  /* 0x0000000000017941 */ /* 0x000fea0003800200 */
.L_x_2653:
        /* <DEDUP_REMOVED lines=20> */
.L_x_2656:
[----:B------:R-:W-:Y:S05]  /*7840*/  BSYNC.RECONVERGENT B1 ;  /* 0x0000000000017941 */ /* 0x000fea0003800200 */
.L_x_2655:
        /* <DEDUP_REMOVED lines=20> */
.L_x_2658:
[----:B------:R-:W-:Y:S05]  /*7990*/  BSYNC.RECONVERGENT B1 ;  /* 0x0000000000017941 */ /* 0x000fea0003800200 */
.L_x_2657:
        /* <DEDUP_REMOVED lines=20> */
.L_x_2660:
[----:B------:R-:W-:Y:S05]  /*7ae0*/  BSYNC.RECONVERGENT B1 ;  /* 0x0000000000017941 */ /* 0x000fea0003800200 */
.L_x_2659:
        /* <DEDUP_REMOVED lines=20> */
.L_x_2662:
[----:B------:R-:W-:Y:S05]  /*7c30*/  BSYNC.RECONVERGENT B1 ;  /* 0x0000000000017941 */ /* 0x000fea0003800200 */
.L_x_2661:
        /* <DEDUP_REMOVED lines=20> */
.L_x_2664:
[----:B------:R-:W-:Y:S05]  /*7d80*/  BSYNC.RECONVERGENT B1 ;  /* 0x0000000000017941 */ /* 0x000fea0003800200 */
.L_x_2663:
        /* <DEDUP_REMOVED lines=42> */
.L_x_2666:
[----:B------:R-:W-:Y:S05]  /*8030*/  BSYNC.RECONVERGENT B1 ;  /* 0x0000000000017941 */ /* 0x000fea0003800200 */
.L_x_2665:
        /* <DEDUP_REMOVED lines=20> */
.L_x_2668:
[----:B------:R-:W-:Y:S05]  /*8180*/  BSYNC.RECONVERGENT B1 ;  /* 0x0000000000017941 */ /* 0x000fea0003800200 */
.L_x_2667:
        /* <DEDUP_REMOVED lines=20> */
.L_x_2670:
[----:B------:R-:W-:Y:S05]  /*82d0*/  BSYNC.RECONVERGENT B1 ;  /* 0x0000000000017941 */ /* 0x000fea0003800200 */
.L_x_2669:
        /* <DEDUP_REMOVED lines=20> */
.L_x_2672:
[----:B------:R-:W-:Y:S05]  /*8420*/  BSYNC.RECONVERGENT B1 ;  /* 0x0000000000017941 */ /* 0x000fea0003800200 */
.L_x_2671:
        /* <DEDUP_REMOVED lines=20> */
.L_x_2674:
[----:B------:R-:W-:Y:S05]  /*8570*/  BSYNC.RECONVERGENT B1 ;  /* 0x0000000000017941 */ /* 0x000fea0003800200 */
.L_x_2673:
        /* <DEDUP_REMOVED lines=19> */
.L_x_2612:
        /* <DEDUP_REMOVED lines=40> */
.L_x_2677:
[----:B------:R-:W-:Y:S05]  /*8930*/  BSYNC.RECONVERGENT B1 ;  /* 0x0000000000017941 */ /* 0x000fea0003800200 */
.L_x_2676:
        /* <DEDUP_REMOVED lines=34> */
.L_x_2679:
[----:B------:R-:W-:Y:S05]  /*8b60*/  BSYNC.RECONVERGENT B1 ;  /* 0x0000000000017941 */ /* 0x000fea0003800200 */
.L_x_2678:
        /* <DEDUP_REMOVED lines=34> */
.L_x_2681:
[----:B------:R-:W-:Y:S05]  /*8d90*/  BSYNC.RECONVERGENT B1 ;  /* 0x0000000000017941 */ /* 0x000fea0003800200 */
.L_x_2680:
        /* <DEDUP_REMOVED lines=38> */
.L_x_2683:
[----:B------:R-:W-:Y:S05]  /*9000*/  BSYNC.RECONVERGENT B1 ;  /* 0x0000000000017941 */ /* 0x000fea0003800200 */
.L_x_2682:
        /* <DEDUP_REMOVED lines=32> */
.L_x_2685:
[----:B------:R-:W-:Y:S05]  /*9210*/  BSYNC.RECONVERGENT B1 ;  /* 0x0000000000017941 */ /* 0x000fea0003800200 */
.L_x_2684:
        /* <DEDUP_REMOVED lines=40> */
.L_x_2687:
[----:B------:R-:W-:Y:S05]  /*94a0*/  BSYNC.RECONVERGENT B1 ;  /* 0x0000000000017941 */ /* 0x000fea0003800200 */
.L_x_2686:
        /* <DEDUP_REMOVED lines=32> */
.L_x_2689:
[----:B------:R-:W-:Y:S05]  /*96b0*/  BSYNC.RECONVERGENT B1 ;  /* 0x0000000000017941 */ /* 0x000fea0003800200 */
.L_x_2688:
        /* <DEDUP_REMOVED lines=30> */
.L_x_2691:
[----:B------:R-:W-:Y:S05]  /*98a0*/  BSYNC.RECONVERGENT B1 ;  /* 0x0000000000017941 */ /* 0x000fea0003800200 */
.L_x_2690:
        /* <DEDUP_REMOVED lines=52> */
.L_x_2693:
[----:B------:R-:W-:Y:S05]  /*9bf0*/  BSYNC.RECONVERGENT B1 ;  /* 0x0000000000017941 */ /* 0x000fea0003800200 */
.L_x_2692:
        /* <DEDUP_REMOVED lines=32> */
.L_x_2695:
[----:B------:R-:W-:Y:S05]  /*9e00*/  BSYNC.RECONVERGENT B1 ;  /* 0x0000000000017941 */ /* 0x000fea0003800200 */
.L_x_2694:
        /* <DEDUP_REMOVED lines=30> */
.L_x_2697:
[----:B------:R-:W-:Y:S05]  /*9ff0*/  BSYNC.RECONVERGENT B1 ;  /* 0x0000000000017941 */ /* 0x000fea0003800200 */
.L_x_2696:
        /* <DEDUP_REMOVED lines=30> */
.L_x_2699:
[----:B------:R-:W-:Y:S05]  /*a1e0*/  BSYNC.RECONVERGENT B1 ;  /* 0x0000000000017941 */ /* 0x000fea0003800200 */
.L_x_2698:
        /* <DEDUP_REMOVED lines=30> */
.L_x_2701:
[----:B------:R-:W-:Y:S05]  /*a3d0*/  BSYNC.RECONVERGENT B1 ;  /* 0x0000000000017941 */ /* 0x000fea0003800200 */
.L_x_2700:
        /* <DEDUP_REMOVED lines=30> */
.L_x_2703:
[----:B------:R-:W-:Y:S05]  /*a5c0*/  BSYNC.RECONVERGENT B1 ;  /* 0x0000000000017941 */ /* 0x000fea0003800200 */
.L_x_2702:
        /* <DEDUP_REMOVED lines=54> */
.L_x_2705:
[----:B------:R-:W-:Y:S05]  /*a930*/  BSYNC.RECONVERGENT B1 ;  /* 0x0000000000017941 */ /* 0x000fea0003800200 */
.L_x_2704:
        /* <DEDUP_REMOVED lines=30> */
.L_x_2707:
[----:B------:R-:W-:Y:S05]  /*ab20*/  BSYNC.RECONVERGENT B1 ;  /* 0x0000000000017941 */ /* 0x000fea0003800200 */
.L_x_2706:
        /* <DEDUP_REMOVED lines=30> */
.L_x_2709:
[----:B------:R-:W-:Y:S05]  /*ad10*/  BSYNC.RECONVERGENT B1 ;  /* 0x0000000000017941 */ /* 0x000fea0003800200 */
.L_x_2708:
        /* <DEDUP_REMOVED lines=30> */
.L_x_2711:
[----:B------:R-:W-:Y:S05]  /*af00*/  BSYNC.RECONVERGENT B1 ;  /* 0x0000000000017941 */ /* 0x000fea0003800200 */
.L_x_2710:
        /* <DEDUP_REMOVED lines=30> */
.L_x_2713:
[----:B------:R-:W-:Y:S05]  /*b0f0*/  BSYNC.RECONVERGENT B1 ;  /* 0x0000000000017941 */ /* 0x000fea0003800200 */
.L_x_2712:
        /* <DEDUP_REMOVED lines=30> */
.L_x_2715:
[----:B------:R-:W-:Y:S05]  /*b2e0*/  BSYNC.RECONVERGENT B1 ;  /* 0x0000000000017941 */ /* 0x000fea0003800200 */
.L_x_2714:
        /* <DEDUP_REMOVED lines=54> */
.L_x_2717:
[----:B------:R-:W-:Y:S05]  /*b650*/  BSYNC.RECONVERGENT B1 ;  /* 0x0000000000017941 */ /* 0x000fea0003800200 */
.L_x_2716:
        /* <DEDUP_REMOVED lines=30> */
.L_x_2719:
[----:B------:R-:W-:Y:S05]  /*b840*/  BSYNC.RECONVERGENT B1 ;  /* 0x0000000000017941 */ /* 0x000fea0003800200 */
.L_x_2718:
        /* <DEDUP_REMOVED lines=30> */
.L_x_2721:
[----:B------:R-:W-:Y:S05]  /*ba30*/  BSYNC.RECONVERGENT B1 ;  /* 0x0000000000017941 */ /* 0x000fea0003800200 */
.L_x_2720:
        /* <DEDUP_REMOVED lines=30> */
.L_x_2723:
[----:B------:R-:W-:Y:S05]  /*bc20*/  BSYNC.RECONVERGENT B1 ;  /* 0x0000000000017941 */ /* 0x000fea0003800200 */
.L_x_2722:
        /* <DEDUP_REMOVED lines=30> */
.L_x_2725:
[----:B------:R-:W-:Y:S05]  /*be10*/  BSYNC.RECONVERGENT B1 ;  /* 0x0000000000017941 */ /* 0x000fea0003800200 */
.L_x_2724:
        /* <DEDUP_REMOVED lines=30> */
.L_x_2727:
[----:B------:R-:W-:Y:S05]  /*c000*/  BSYNC.RECONVERGENT B1 ;  /* 0x0000000000017941 */ /* 0x000fea0003800200 */
.L_x_2726:
        /* <DEDUP_REMOVED lines=52> */
.L_x_2729:
[----:B------:R-:W-:Y:S05]  /*c350*/  BSYNC.RECONVERGENT B1 ;  /* 0x0000000000017941 */ /* 0x000fea0003800200 */
.L_x_2728:
        /* <DEDUP_REMOVED lines=30> */
.L_x_2731:
[----:B------:R-:W-:Y:S05]  /*c540*/  BSYNC.RECONVERGENT B1 ;  /* 0x0000000000017941 */ /* 0x000fea0003800200 */
.L_x_2730:
        /* <DEDUP_REMOVED lines=30> */
.L_x_2733:
[----:B------:R-:W-:Y:S05]  /*c730*/  BSYNC.RECONVERGENT B1 ;  /* 0x0000000000017941 */ /* 0x000fea0003800200 */
.L_x_2732:
        /* <DEDUP_REMOVED lines=30> */
.L_x_2735:
[----:B------:R-:W-:Y:S05]  /*c920*/  BSYNC.RECONVERGENT B1 ;  /* 0x0000000000017941 */ /* 0x000fea0003800200 */
.L_x_2734:
        /* <DEDUP_REMOVED lines=30> */
.L_x_2737:
[----:B------:R-:W-:Y:S05]  /*cb10*/  BSYNC.RECONVERGENT B1 ;  /* 0x0000000000017941 */ /* 0x000fea0003800200 */
.L_x_2736:
        /* <DEDUP_REMOVED lines=28> */
.L_x_2675:
[----:B------:R-:W-:Y:S05]  /*cce0*/  BSYNC.RECONVERGENT B0 ;  /* 0x0000000000007941 */ /* 0x000fea0003800200 */
.L_x_2611:
        /* <DEDUP_REMOVED lines=9> */
.L_x_2739:
        /* <DEDUP_REMOVED lines=16> */
.L_x_4540:


//--------------------- .text._Z35group_norm_nhwc_fwd_one_pass_kernelI11Fp16IOFp32WLi64ELi84ELi672EEv26Group_norm_nhwc_fwd_params --------------------------
	.section	.text._Z35group_norm_nhwc_fwd_one_pass_kernelI11Fp16IOFp32WLi64ELi84ELi672EEv26Group_norm_nhwc_fwd_params,"ax",@progbits
	.align	128
        .global         _Z35group_norm_nhwc_fwd_one_pass_kernelI11Fp16IOFp32WLi64ELi84ELi672EEv26Group_norm_nhwc_fwd_params
        .type           _Z35group_norm_nhwc_fwd_one_pass_kernelI11Fp16IOFp32WLi64ELi84ELi672EEv26Group_norm_nhwc_fwd_params,@function
        .size           _Z35group_norm_nhwc_fwd_one_pass_kernelI11Fp16IOFp32WLi64ELi84ELi672EEv26Group_norm_nhwc_fwd_params,(.L_x_4541 - _Z35group_norm_nhwc_fwd_one_pass_kernelI11Fp16IOFp32WLi64ELi84ELi672EEv26Group_norm_nhwc_fwd_params)
        .other          _Z35group_norm_nhwc_fwd_one_pass_kernelI11Fp16IOFp32WLi64ELi84ELi672EEv26Group_norm_nhwc_fwd_params,@"STO_CUDA_ENTRY STV_DEFAULT"
_Z35group_norm_nhwc_fwd_one_pass_kernelI11Fp16IOFp32WLi64ELi84ELi672EEv26Group_norm_nhwc_fwd_params:
.text._Z35group_norm_nhwc_fwd_one_pass_kernelI11Fp16IOFp32WLi64ELi84ELi672EEv26Group_norm_nhwc_fwd_params:
        /* <DEDUP_REMOVED lines=34> */
[----:B------:R-:W-:Y:S02]  /*0220*/  MOV R3, R4 ;  /* 0x0000000400037202 */ /* 0x000fe40000000f00 */
[C---:B------:R-:W-:Y:S02]  /*0230*/  IADD3 R26, PT, PT, R2.reuse, 0x10, RZ ;  /* 0x00000010021a7810 */ /* 0x040fe40007ffe0ff */
[C---:B------:R-:W-:Y:S01]  /*0240*/  IADD3 R25, PT, PT, R2.reuse, 0x20, RZ ;  /* 0x0000002002197810 */ /* 0x040fe20007ffe0ff */
[----:B------:R-:W-:Y:S01]  /*0250*/  IMAD R3, R3, 0x2a, RZ ;  /* 0x0000002a03037824 */ /* 0x000fe200078e02ff */
[----:B------:R-:W-:Y:S02]  /*0260*/  IADD3 R27, PT, PT, R2, 0x30, RZ ;  /* 0x00000030021b7810 */ /* 0x000fe40007ffe0ff */
[----:B------:R-:W-:Y:S02]  /*0270*/  SHF.R.S32.HI R4, RZ, 0x1f, R2 ;  /* 0x0000001fff047819 */ /* 0x000fe40000011402 */
[----:B------:R-:W-:-:S02]  /*0280*/  IADD3 R3, PT, PT, RZ, -R3, RZ ;  /* 0x80000003ff037210 */ /* 0x000fc40007ffe0ff */
[----:B------:R-:W-:Y:S02]  /*0290*/  SHF.R.S32.HI R4, RZ, 0x1f, R25 ;  /* 0x0000001fff047819 */ /* 0x000fe40000011419 */
[----:B------:R-:W-:Y:S02]  /*02a0*/  PRMT R28, R3, 0x7710, RZ ;  /* 0x00007710031c7816 */ /* 0x000fe400000000ff */
[----:B0-----:R-:W-:Y:S02]  /*02b0*/  LOP3.LUT R29, R0, 0x7, RZ, 0xc0, !PT ;  /* 0x00000007001d7812 */ /* 0x001fe400078ec0ff */
[----:B------:R-:W-:Y:S02]  /*02c0*/  IADD3 R28, PT, PT, R28, R5, RZ ;  /* 0x000000051c1c7210 */ /* 0x000fe40007ffe0ff */
[----:B------:R-:W-:Y:S02]  /*02d0*/  SHF.R.S32.HI R5, RZ, 0x1f, R26 ;  /* 0x0000001fff057819 */ /* 0x000fe4000001141a */
[----:B------:R-:W-:-:S02]  /*02e0*/  SHF.R.S32.HI R3, RZ, 0x1f, R27 ;  /* 0x0000001fff037819 */ /* 0x000fc4000001141b */
[----:B------:R-:W-:-:S07]  /*02f0*/  SHF.L.U32 R28, R28, 0x1, RZ ;  /* 0x000000011c1c7819 */ /* 0x000fce00000006ff */
.L_x_2767:
        /* <DEDUP_REMOVED lines=68> */
[----:B------:R-:W0:Y:S01]  /*0740*/  @!P1 LDC.64 R10, c[0x0][0x390] ;  /* 0x0000e400ff0a9b82 */ /* 0x000e220000000a00 */
[-C--:B------:R-:W-:Y:S01]  /*0750*/  @!P2 MOV R6, R4.reuse ;  /* 0x000000040006a202 */ /* 0x080fe20000000f00 */
[----:B------:R-:W-:Y:S01]  /*0760*/  @!P2 IMAD R3, R26, R13, R3 ;  /* 0x0000000d1a03a224 */ /* 0x000fe200078e0203 */
[----:B------:R-:W-:-:S03]  /*0770*/  @!P1 MOV R20, R4 ;  /* 0x0000000400149202 */ /* 0x000fc60000000f00 */
        /* <DEDUP_REMOVED lines=11> */
[----:B------:R-:W-:Y:S01]  /*0830*/  @!P3 IMAD.WIDE.U32 R14, R25, R14, R12 ;  /* 0x0000000e190eb225 */ /* 0x000fe200078e000c */
[----:B------:R-:W-:Y:S01]  /*0840*/  @!P1 IADD3 R19, PT, PT, R21, R19, RZ ;  /* 0x0000001315139210 */ /* 0x000fe20007ffe0ff */
[----:B------:R-:W3:Y:S03]  /*0850*/  @!P4 LDC.64 R12, c[0x0][0x3e0] ;  /* 0x0000f800ff0ccb82 */ /* 0x000ee60000000a00 */
[----:B------:R-:W-:-:S02]  /*0860*/  @!P3 IADD3 R3, PT, PT, R15, R3, RZ ;  /* 0x000000030f03b210 */ /* 0x000fc40007ffe0ff */
        /* <DEDUP_REMOVED lines=18> */
[----:B------:R-:W0:Y:S02]  /*0990*/  S2R R13, SR_LANEID ;  /* 0x00000000000d7919 */ /* 0x000e240000000000 */
[C---:B0-----:R-:W-:Y:S02]  /*09a0*/  ISETP.GT.AND P2, PT, R13.reuse, 0x1e, PT ;  /* 0x0000001e0d00780c */ /* 0x041fe40003f44270 */
[----:B------:R-:W-:Y:S01]  /*09b0*/  ISETP.GT.AND P3, PT, R13, 0xf, PT ;  /* 0x0000000f0d00780c */ /* 0x000fe20003f64270 */
[----:B------:R-:W-:Y:S01]  /*09c0*/  BSSY.RECONVERGENT B0, `(.L_x_2740) ;  /* 0x000003c000007945 */ /* 0x000fe20003800200 */
[--C-:B--2---:R-:W-:Y:S02]  /*09d0*/  HADD2.F32 R17, -RZ, R24.reuse.H1_H1 ;  /* 0x30000018ff117230 */ /* 0x104fe40000004100 */
[----:B------:R-:W-:-:S03]  /*09e0*/  HADD2.F32 R24, -RZ, R24.H0_H0 ;  /* 0x20000018ff187230 */ /* 0x000fc60000004100 */
[----:B------:R-:W-:-:S04]  /*09f0*/  FMUL.FTZ R9, R17, R17 ;  /* 0x0000001111097220 */ /* 0x000fc80000410000 */
[----:B------:R-:W-:Y:S01]  /*0a00*/  FFMA.FTZ R9, R24, R24, R9 ;  /* 0x0000001818097223 */ /* 0x000fe20000010009 */
[--C-:B-----5:R-:W-:Y:S02]  /*0a10*/  HADD2.F32 R18, -RZ, R21.reuse.H1_H1 ;  /* 0x30000015ff127230 */ /* 0x120fe40000004100 */
[----:B------:R-:W-:-:S03]  /*0a20*/  HADD2.F32 R21, -RZ, R21.H0_H0 ;  /* 0x20000015ff157230 */ /* 0x000fc60000004100 */
[----:B------:R-:W-:-:S04]  /*0a30*/  FMUL.FTZ R8, R18, R18 ;  /* 0x0000001212087220 */ /* 0x000fc80000410000 */
[C---:B------:R-:W-:Y:S01]  /*0a40*/  FFMA.FTZ R3, R21.reuse, R21, R8 ;  /* 0x0000001515037223 */ /* 0x040fe20000010008 */
[--C-:B---3--:R-:W-:Y:S02]  /*0a50*/  HADD2.F32 R16, -RZ, R20.reuse.H1_H1 ;  /* 0x30000014ff107230 */ /* 0x108fe40000004100 */
[----:B------:R-:W-:Y:S01]  /*0a60*/  FADD.FTZ R10, R21, R18 ;  /* 0x00000012150a7221 */ /* 0x000fe20000010000 */
[----:B------:R-:W-:Y:S01]  /*0a70*/  FADD.FTZ R3, RZ, R3 ;  /* 0x00000003ff037221 */ /* 0x000fe20000010000 */
[----:B------:R-:W-:Y:S02]  /*0a80*/  FADD.FTZ R8, R24, R17 ;  /* 0x0000001118087221 */ /* 0x000fe40000010000 */
[----:B------:R-:W-:Y:S01]  /*0a90*/  FADD.FTZ R10, RZ, R10 ;  /* 0x0000000aff0a7221 */ /* 0x000fe20000010000 */
[----:B------:R-:W-:Y:S02]  /*0aa0*/  HADD2.F32 R20, -RZ, R20.H0_H0 ;  /* 0x20000014ff147230 */ /* 0x000fe40000004100 */
[----:B------:R-:W-:Y:S01]  /*0ab0*/  FADD.FTZ R9, R3, R9 ;  /* 0x0000000903097221 */ /* 0x000fe20000010000 */
[----:B------:R-:W-:Y:S01]  /*0ac0*/  FMUL.FTZ R12, R16, R16 ;  /* 0x00000010100c7220 */ /* 0x000fe20000410000 */
[----:B------:R-:W-:Y:S01]  /*0ad0*/  FADD.FTZ R8, R10, R8 ;  /* 0x000000080a087221 */ /* 0x000fe20000010000 */
[----:B----4-:R-:W-:-:S02]  /*0ae0*/  HADD2.F32 R3, -RZ, R19.H1_H1 ;  /* 0x30000013ff037230 */ /* 0x010fc40000004100 */
[C---:B------:R-:W-:Y:S01]  /*0af0*/  FADD.FTZ R10, R20.reuse, R16 ;  /* 0x00000010140a7221 */ /* 0x040fe20000010000 */
[----:B------:R-:W-:Y:S02]  /*0b00*/  HADD2.F32 R19, -RZ, R19.H0_H0 ;  /* 0x20000013ff137230 */ /* 0x000fe40000004100 */
[----:B------:R-:W-:Y:S01]  /*0b10*/  FFMA.FTZ R12, R20, R20, R12 ;  /* 0x00000014140c7223 */ /* 0x000fe2000001000c */
[----:B------:R-:W-:Y:S01]  /*0b20*/  FMUL.FTZ R11, R3, R3 ;  /* 0x00000003030b7220 */ /* 0x000fe20000410000 */
[----:B------:R-:W-:Y:S02]  /*0b30*/  FADD.FTZ R8, R8, R10 ;  /* 0x0000000a08087221 */ /* 0x000fe40000010000 */
        /* <DEDUP_REMOVED lines=36> */
.L_x_2741:
[----:B------:R-:W-:Y:S05]  /*0d80*/  BSYNC.RECONVERGENT B0 ;  /* 0x0000000000007941 */ /* 0x000fea0003800200 */
.L_x_2740:
        /* <DEDUP_REMOVED lines=59> */
.L_x_2743:
[----:B------:R-:W-:Y:S05]  /*1140*/  BSYNC.RECONVERGENT B0 ;  /* 0x0000000000007941 */ /* 0x000fea0003800200 */
.L_x_2742:
        /* <DEDUP_REMOVED lines=32> */
.L_x_2746:
[----:B------:R-:W2:Y:S04]  /*1350*/  LDG.E.STRONG.GPU R11, desc[UR18][R8.64] ;  /* 0x00000012080b7981 */ /* 0x000ea8000c1ef900 */
[----:B--2---:R-:W-:Y:S01]  /*1360*/  CCTL.IVALL ;  /* 0x00000000ff00798f */ /* 0x004fe20002000000 */
[----:B------:R-:W-:Y:S05]  /*1370*/  YIELD ;  /* 0x0000000000007946 */ /* 0x000fea0003800000 */
[----:B------:R-:W-:-:S13]  /*1380*/  ISETP.NE.AND P4, PT, R11, R10, PT ;  /* 0x0000000a0b00720c */ /* 0x000fda0003f85270 */
[----:B------:R-:W-:Y:S05]  /*1390*/  @P4 BRA `(.L_x_2746) ;  /* 0xfffffffc00ec4947 */ /* 0x000fea000383ffff */
.L_x_2745:
        /* <DEDUP_REMOVED lines=15> */
.L_x_2748:
        /* <DEDUP_REMOVED lines=30> */
[----:B------:R-:W-:Y:S02]  /*1670*/  MOV R8, UR30 ;  /* 0x0000001e00087c02 */ /* 0x000fe40008000f00 */
[----:B------:R-:W-:Y:S01]  /*1680*/  MOV R9, UR31 ;  /* 0x0000001f00097c02 */ /* 0x000fe20008000f00 */
[----:B--2---:R-:W-:Y:S01]  /*1690*/  @!P4 FADD.FTZ R14, R14, R10 ;  /* 0x0000000a0e0ec221 */ /* 0x004fe20000010000 */
[----:B------:R-:W-:-:S04]  /*16a0*/  MOV R10, UR29 ;  /* 0x0000001d000a7c02 */ /* 0x000fc80008000f00 */
[----:B------:R-:W2:Y:S01]  /*16b0*/  @!P6 LDG.E.64 R8, desc[UR18][R8.64] ;  /* 0x000000120808e981 */ /* 0x000ea2000c1e1b00 */
[----:B------:R-:W-:Y:S01]  /*16c0*/  @!P4 FADD.FTZ R15, R15, R11 ;  /* 0x0000000b0f0fc221 */ /* 0x000fe20000010000 */
        /* <DEDUP_REMOVED lines=29> */
[----:B------:R-:W-:Y:S01]  /*18a0*/  @!UP1 UIMAD.WIDE.U32 UR30, UR24, 0x8, UR20 ;  /* 0x00000008181e98a5 */ /* 0x000fe2000f8e0014 */
[----:B----4-:R-:W-:Y:S01]  /*18b0*/  @!P4 FADD.FTZ R14, R14, R10 ;  /* 0x0000000a0e0ec221 */ /* 0x010fe20000010000 */
[----:B------:R-:W-:-:S03]  /*18c0*/  @!P4 FADD.FTZ R15, R15, R11 ;  /* 0x0000000b0f0fc221 */ /* 0x000fc60000010000 */
[----:B------:R-:W2:Y:S01]  /*18d0*/  @!P6 LDG.E.64 R8, desc[UR18][R8.64] ;  /* 0x000000120808e981 */ /* 0x000ea2000c1e1b00 */
[----:B------:R-:W-:Y:S02]  /*18e0*/  MOV R10, UR30 ;  /* 0x0000001e000a7c02 */ /* 0x000fe40008000f00 */
        /* <DEDUP_REMOVED lines=21> */
.L_x_2747:
        /* <DEDUP_REMOVED lines=39> */
[----:B------:R-:W-:Y:S01]  /*1cb0*/  IMAD.U32 R10, RZ, RZ, UR16 ;  /* 0x00000010ff0a7e24 */ /* 0x000fe2000f8e00ff */
        /* <DEDUP_REMOVED lines=11> */
.L_x_2749:
        /* <DEDUP_REMOVED lines=28> */
.L_x_2750:
        /* <DEDUP_REMOVED lines=13> */
.L_x_2751:
[----:B------:R-:W-:Y:S05]  /*2000*/  BSYNC.RECONVERGENT B0 ;  /* 0x0000000000007941 */ /* 0x000fea0003800200 */
.L_x_2744:
        /* <DEDUP_REMOVED lines=56> */
[----:B------:R-:W-:Y:S01]  /*2390*/  F2FP.F16.F32.PACK_AB R18, R18, R21 ;  /* 0x000000151212723e */ /* 0x000fe200000000ff */
[----:B------:R-:W-:-:S04]  /*23a0*/  IMAD.WIDE.U32 R12, R2, UR20, R12 ;  /* 0x00000014020c7c25 */ /* 0x000fc8000f8e000c */
[----:B------:R-:W-:-:S04]  /*23b0*/  IMAD R14, R2, UR21, R14 ;  /* 0x00000015020e7c24 */ /* 0x000fc8000f8e020e */
[----:B------:R-:W-:Y:S01]  /*23c0*/  IMAD.IADD R13, R13, 0x1, R14 ;  /* 0x000000010d0d7824 */ /* 0x000fe200078e020e */
[----:B-1----:R-:W-:-:S04]  /*23d0*/  LEA R14, P2, R12, UR14, 0x1 ;  /* 0x0000000e0c0e7c11 */ /* 0x002fc8000f8408ff */
[----:B------:R-:W-:-:S05]  /*23e0*/  LEA.HI.X R15, R12, UR15, R13, 0x1, P2 ;  /* 0x0000000f0c0f7c11 */ /* 0x000fca00090f0c0d */
[----:B------:R0:W-:Y:S04]  /*23f0*/  STG.E desc[UR18][R14.64], R18 ;  /* 0x000000120e007986 */ /* 0x0001e8000c101912 */
.L_x_2755:
[----:B------:R-:W-:Y:S05]  /*2400*/  BSYNC.RECONVERGENT B1 ;  /* 0x0000000000017941 */ /* 0x000fea0003800200 */
.L_x_2754:
[----:B------:R-:W-:Y:S04]  /*2410*/  BSSY.RECONVERGENT B1, `(.L_x_2756) ;  /* 0x0000015000017945 */ /* 0x000fe80003800200 */
[----:B------:R-:W-:Y:S05]  /*2420*/  @P3 BRA `(.L_x_2757) ;  /* 0x00000000004c3947 */ /* 0x000fea0003800000 */
[----:B------:R-:W1:Y:S01]  /*2430*/  LDCU.64 UR14, c[0x0][0x3e0] ;  /* 0x00007c00ff0e77ac */ /* 0x000e620008000a00 */
[----:B------:R-:W-:Y:S01]  /*2440*/  SHF.R.S32.HI R12, RZ, 0x1f, R26 ;  /* 0x0000001fff0c7819 */ /* 0x000fe2000001141a */
[--C-:B------:R-:W-:Y:S01]  /*2450*/  FADD.FTZ R24, R24, -R22.reuse ;  /* 0x8000001618187221 */ /* 0x100fe20000010000 */
[----:B------:R-:W-:Y:S01]  /*2460*/  MOV R13, R7 ;  /* 0x00000007000d7202 */ /* 0x000fe20000000f00 */
[----:B------:R-:W3:Y:S01]  /*2470*/  LDCU.64 UR20, c[0x0][0x380] ;  /* 0x00007000ff1477ac */ /* 0x000ee20008000a00 */
[----:B------:R-:W-:Y:S01]  /*2480*/  FADD.FTZ R17, R17, -R22 ;  /* 0x8000001611117221 */ /* 0x000fe20000010000 */
[----:B--2---:R-:W-:-:S03]  /*2490*/  FMUL.FTZ R24, R24, R23 ;  /* 0x0000001718187220 */ /* 0x004fc60000410000 */
[----:B0-----:R-:W-:Y:S01]  /*24a0*/  FMUL.FTZ R18, R17, R23 ;  /* 0x0000001711127220 */ /* 0x001fe20000410000 */
[----:B-----5:R-:W-:-:S03]  /*24b0*/  FFMA.FTZ R17, R8, R24, R10 ;  /* 0x0000001808117223 */ /* 0x020fc6000001000a */
[----:B------:R-:W-:Y:S01]  /*24c0*/  FFMA.FTZ R18, R9, R18, R11 ;  /* 0x0000001209127223 */ /* 0x000fe2000001000b */
[----:B-1----:R-:W-:Y:S01]  /*24d0*/  IMAD R14, R12, UR14, RZ ;  /* 0x0000000e0c0e7c24 */ /* 0x002fe2000f8e02ff */
[----:B------:R-:W-:-:S03]  /*24e0*/  MOV R12, R4 ;  /* 0x00000004000c7202 */ /* 0x000fc60000000f00 */
[----:B------:R-:W-:Y:S01]  /*24f0*/  F2FP.F16.F32.PACK_AB R17, R18, R17 ;  /* 0x000000111211723e */ /* 0x000fe200000000ff */
[C---:B------:R-:W-:Y:S02]  /*2500*/  IMAD R14, R26.reuse, UR15, R14 ;  /* 0x0000000f1a0e7c24 */ /* 0x040fe4000f8e020e */
[----:B------:R-:W-:-:S05]  /*2510*/  IMAD.WIDE.U32 R12, R26, UR14, R12 ;  /* 0x0000000e1a0c7c25 */ /* 0x000fca000f8e000c */
[----:B------:R-:W-:Y:S02]  /*2520*/  IADD3 R13, PT, PT, R13, R14, RZ ;  /* 0x0000000e0d0d7210 */ /* 0x000fe40007ffe0ff */
[----:B---3--:R-:W-:-:S04]  /*2530*/  LEA R14, P2, R12, UR20, 0x1 ;  /* 0x000000140c0e7c11 */ /* 0x008fc8000f8408ff */
[----:B------:R-:W-:-:S05]  /*2540*/  LEA.HI.X R15, R12, UR21, R13, 0x1, P2 ;  /* 0x000000150c0f7c11 */ /* 0x000fca00090f0c0d */
[----:B------:R1:W-:Y:S04]  /*2550*/  STG.E desc[UR18][R14.64], R17 ;  /* 0x000000110e007986 */ /* 0x0003e8000c101912 */
.L_x_2757:
[----:B------:R-:W-:Y:S05]  /*2560*/  BSYNC.RECONVERGENT B1 ;  /* 0x0000000000017941 */ /* 0x000fea0003800200 */
.L_x_2756:
        /* <DEDUP_REMOVED lines=14> */
[----:B------:R-:W-:Y:S01]  /*2650*/  F2FP.F16.F32.PACK_AB R17, R17, R16 ;  /* 0x000000101111723e */ /* 0x000fe200000000ff */
[----:B------:R-:W-:-:S04]  /*2660*/  IMAD.WIDE.U32 R12, R25, UR14, R12 ;  /* 0x0000000e190c7c25 */ /* 0x000fc8000f8e000c */
[----:B------:R-:W-:Y:S01]  /*2670*/  IMAD R15, R25, UR15, R15 ;  /* 0x0000000f190f7c24 */ /* 0x000fe2000f8e020f */
[----:B0-----:R-:W-:-:S04]  /*2680*/  LEA R14, P2, R12, UR20, 0x1 ;  /* 0x000000140c0e7c11 */ /* 0x001fc8000f8408ff */
[----:B------:R-:W-:-:S04]  /*2690*/  IADD3 R15, PT, PT, R13, R15, RZ ;  /* 0x0000000f0d0f7210 */ /* 0x000fc80007ffe0ff */
[----:B------:R-:W-:-:S05]  /*26a0*/  LEA.HI.X R15, R12, UR21, R15, 0x1, P2 ;  /* 0x000000150c0f7c11 */ /* 0x000fca00090f0c0f */
[----:B------:R3:W-:Y:S02]  /*26b0*/  STG.E desc[UR18][R14.64], R17 ;  /* 0x000000110e007986 */ /* 0x0007e4000c101912 */
.L_x_2759:
[----:B------:R-:W-:Y:S05]  /*26c0*/  BSYNC.RECONVERGENT B1 ;  /* 0x0000000000017941 */ /* 0x000fea0003800200 */
.L_x_2758:
        /* <DEDUP_REMOVED lines=12> */
[----:B------:R-:W-:Y:S01]  /*2790*/  F2FP.F16.F32.PACK_AB R3, R22, R3 ;  /* 0x000000031603723e */ /* 0x000fe200000000ff */
[----:B------:R-:W-:-:S04]  /*27a0*/  IMAD.WIDE.U32 R4, R27, UR14, R4 ;  /* 0x0000000e1b047c25 */ /* 0x000fc8000f8e0004 */
[----:B------:R-:W-:Y:S01]  /*27b0*/  IMAD R7, R27, UR15, R12 ;  /* 0x0000000f1b077c24 */ /* 0x000fe2000f8e020c */
[----:B0-----:R-:W-:-:S04]  /*27c0*/  LEA R6, P1, R4, UR16, 0x1 ;  /* 0x0000001004067c11 */ /* 0x001fc8000f8208ff */
[----:B------:R-:W-:-:S04]  /*27d0*/  IADD3 R7, PT, PT, R5, R7, RZ ;  /* 0x0000000705077210 */ /* 0x000fc80007ffe0ff */
[----:B------:R-:W-:-:S05]  /*27e0*/  LEA.HI.X R7, R4, UR17, R7, 0x1, P1 ;  /* 0x0000001104077c11 */ /* 0x000fca00088f0c07 */
[----:B------:R4:W-:Y:S01]  /*27f0*/  STG.E desc[UR18][R6.64], R3 ;  /* 0x0000000306007986 */ /* 0x0009e2000c101912 */
[----:B------:R-:W-:Y:S05]  /*2800*/  BRA `(.L_x_2760) ;  /* 0x00000008001c7947 */ /* 0x000fea0003800000 */
.L_x_2753:
        /* <DEDUP_REMOVED lines=34> */
[----:B------:R-:W-:-:S03]  /*2a30*/  IMAD.MOV.U32 R13, RZ, RZ, R7 ;  /* 0x000000ffff0d7224 */ /* 0x000fc600078e0007 */
[----:B------:R-:W-:Y:S01]  /*2a40*/  IMAD.WIDE.U32 R12, R2, UR14, R12 ;  /* 0x0000000e020c7c25 */ /* 0x000fe2000f8e000c */
[----:B------:R-:W-:-:S04]  /*2a50*/  F2FP.F16.F32.PACK_AB R18, R21, R18 ;  /* 0x000000121512723e */ /* 0x000fc800000000ff */
[----:B------:R-:W-:Y:S02]  /*2a60*/  IADD3 R13, PT, PT, R13, R14, RZ ;  /* 0x0000000e0d0d7210 */ /* 0x000fe40007ffe0ff */
[----:B-1----:R-:W-:-:S04]  /*2a70*/  LEA R14, P1, R12, UR16, 0x1 ;  /* 0x000000100c0e7c11 */ /* 0x002fc8000f8208ff */
[----:B------:R-:W-:-:S05]  /*2a80*/  LEA.HI.X R15, R12, UR17, R13, 0x1, P1 ;  /* 0x000000110c0f7c11 */ /* 0x000fca00088f0c0d */
[----:B------:R0:W-:Y:S04]  /*2a90*/  STG.E desc[UR18][R14.64], R18 ;  /* 0x000000120e007986 */ /* 0x0001e8000c101912 */
.L_x_2762:
[----:B------:R-:W-:Y:S05]  /*2aa0*/  BSYNC.RECONVERGENT B1 ;  /* 0x0000000000017941 */ /* 0x000fea0003800200 */
.L_x_2761:
        /* <DEDUP_REMOVED lines=26> */
[----:B------:R-:W-:Y:S02]  /*2c50*/  IADD3 R21, PT, PT, R13, R21, RZ ;  /* 0x000000150d157210 */ /* 0x000fe40007ffe0ff */
[----:B-1----:R-:W-:Y:S02]  /*2c60*/  LEA R14, P1, R12, UR16, 0x1 ;  /* 0x000000100c0e7c11 */ /* 0x002fe4000f8208ff */
[----:B------:R-:W-:Y:S02]  /*2c70*/  F2FP.F16.F32.PACK_AB R17, R18, R17 ;  /* 0x000000111211723e */ /* 0x000fe400000000ff */
[----:B------:R-:W-:-:S05]  /*2c80*/  LEA.HI.X R15, R12, UR17, R21, 0x1, P1 ;  /* 0x000000110c0f7c11 */ /* 0x000fca00088f0c15 */
[----:B------:R1:W-:Y:S04]  /*2c90*/  STG.E desc[UR18][R14.64], R17 ;  /* 0x000000110e007986 */ /* 0x0003e8000c101912 */
.L_x_2764:
[----:B------:R-:W-:Y:S05]  /*2ca0*/  BSYNC.RECONVERGENT B1 ;  /* 0x0000000000017941 */ /* 0x000fea0003800200 */
.L_x_2763:
        /* <DEDUP_REMOVED lines=28> */
[----:B------:R-:W-:Y:S02]  /*2e70*/  F2FP.F16.F32.PACK_AB R17, R16, R17 ;  /* 0x000000111011723e */ /* 0x000fe400000000ff */
[----:B------:R-:W-:-:S05]  /*2e80*/  LEA.HI.X R15, R12, UR17, R18, 0x1, P1 ;  /* 0x000000110c0f7c11 */ /* 0x000fca00088f0c12 */
[----:B------:R3:W-:Y:S02]  /*2e90*/  STG.E desc[UR18][R14.64], R17 ;  /* 0x000000110e007986 */ /* 0x0007e4000c101912 */
.L_x_2766:
[----:B------:R-:W-:Y:S05]  /*2ea0*/  BSYNC.RECONVERGENT B1 ;  /* 0x0000000000017941 */ /* 0x000fea0003800200 */
.L_x_2765:
        /* <DEDUP_REMOVED lines=27> */
[----:B------:R-:W-:-:S05]  /*3060*/  F2FP.F16.F32.PACK_AB R9, R9, R8 ;  /* 0x000000080909723e */ /* 0x000fca00000000ff */
[----:B------:R0:W-:Y:S02]  /*3070*/  STG.E desc[UR18][R6.64], R9 ;  /* 0x0000000906007986 */ /* 0x0001e4000c101912 */
.L_x_2760:
[----:B------:R-:W-:Y:S05]  /*3080*/  BSYNC.RECONVERGENT B0 ;  /* 0x0000000000007941 */ /* 0x000fea0003800200 */
.L_x_2752:
[----:B------:R-:W-:Y:S02]  /*3090*/  UIADD3 UR12, UPT, UPT, UR22, UR12, URZ ;  /* 0x0000000c160c7290 */ /* 0x000fe4000fffe0ff */
[----:B------:R-:W-:Y:S02]  /*30a0*/  UIADD3 UR4, UPT, UPT, UR4, 0x1, URZ ;  /* 0x0000000104047890 */ /* 0x000fe4000fffe0ff */
[----:B------:R-:W-:-:S09]  /*30b0*/  UISETP.GE.AND UP1, UPT, UR12, UR7, UPT ;  /* 0x000000070c00728c */ /* 0x000fd2000bf26270 */
[----:B------:R-:W-:Y:S05]  /*30c0*/  BRA.U !UP1, `(.L_x_2767) ;  /* 0xffffffd1098c7547 */ /* 0x000fea000b83ffff */
[----:B------:R-:W-:Y:S05]  /*30d0*/  EXIT ;  /* 0x000000000000794d */ /* 0x000fea0003800000 */
.L_x_2768:
        /* <DEDUP_REMOVED lines=10> */
.L_x_4541:


//--------------------- .text._Z35group_norm_nhwc_fwd_one_pass_kernelI11Fp16IOFp32WLi128ELi84ELi672EEv26Group_norm_nhwc_fwd_params --------------------------
	.section	.text._Z35group_norm_nhwc_fwd_one_pass_kernelI11Fp16IOFp32WLi128ELi84ELi672EEv26Group_norm_nhwc_fwd_params,"ax",@progbits
	.align	128
        .global         _Z35group_norm_nhwc_fwd_one_pass_kernelI11Fp16IOFp32WLi128ELi84ELi672EEv26Group_norm_nhwc_fwd_params
        .type           _Z35group_norm_nhwc_fwd_one_pass_kernelI11Fp16IOFp32WLi128ELi84ELi672EEv26Group_norm_nhwc_fwd_params,@function
        .size           _Z35group_norm_nhwc_fwd_one_pass_kernelI11Fp16IOFp32WLi128ELi84ELi672EEv26Group_norm_nhwc_fwd_params,(.L_x_4542 - _Z35group_norm_nhwc_fwd_one_pass_kernelI11Fp16IOFp32WLi128ELi84ELi672EEv26Group_norm_nhwc_fwd_params)
        .other          _Z35group_norm_nhwc_fwd_one_pass_kernelI11Fp16IOFp32WLi128ELi84ELi672EEv26Group_norm_nhwc_fwd_params,@"STO_CUDA_ENTRY STV_DEFAULT"
_Z35group_norm_nhwc_fwd_one_pass_kernelI11Fp16IOFp32WLi128ELi84ELi672EEv26Group_norm_nhwc_fwd_params:
.text._Z35group_norm_nhwc_fwd_one_pass_kernelI11Fp16IOFp32WLi128ELi84ELi672EEv26Group_norm_nhwc_fwd_params:
        /* <DEDUP_REMOVED lines=45> */
.L_x_2812:
[----:B0-234-:R-:W0:Y:S01]  /*02d0*/  LDC R23, c[0x0][0x3f8] ;  /* 0x0000fe00ff177b82 */ /* 0x01de220000000800 */
[----:B------:R-:W1:Y:S01]  /*02e0*/  LDCU.64 UR4, c[0x0][0x3e8] ;  /* 0x00007d00ff0477ac */ /* 0x000e620008000a00 */
[----:B------:R-:W-:Y:S02]  /*02f0*/  LOP3.LUT R71, R10, 0xffff, RZ, 0xc0, !PT ;  /* 0x0000ffff0a477812 */ /* 0x000fe400078ec0ff */
[----:B------:R-:W-:Y:S01]  /*0300*/  MOV R51, RZ ;  /* 0x000000ff00337202 */ /* 0x000fe20000000f00 */
[----:B------:R-:W2:Y:S01]  /*0310*/  LDCU.64 UR8, c[0x0][0x3f0] ;  /* 0x00007e00ff0877ac */ /* 0x000ea20008000a00 */
[----:B-1----:R-:W-:Y:S02]  /*0320*/  ISETP.GE.U32.AND P4, PT, R64, UR4, PT ;  /* 0x0000000440007c0c */ /* 0x002fe4000bf86070 */
[----:B------:R-:W-:Y:S02]  /*0330*/  ISETP.GE.U32.AND P5, PT, R62, UR4, PT ;  /* 0x000000043e007c0c */ /* 0x000fe4000bfa6070 */
[----:B------:R-:W-:-:S02]  /*0340*/  ISETP.GE.AND.EX P4, PT, R11, UR5, PT, P4 ;  /* 0x000000050b007c0c */ /* 0x000fc4000bf86340 */
[----:B0----5:R-:W-:Y:S02]  /*0350*/  IABS R19, R23 ;  /* 0x0000001700137213 */ /* 0x021fe40000000000 */
[----:B------:R-:W-:Y:S02]  /*0360*/  ISETP.GE.AND.EX P5, PT, R13, UR5, PT, P5 ;  /* 0x000000050d007c0c */ /* 0x000fe4000bfa6350 */
[----:B------:R-:W0:Y:S11]  /*0370*/  I2F.RP R12, R19 ;  /* 0x00000013000c7306 */ /* 0x000e360000209400 */
[----:B------:R-:W1:Y:S01]  /*0380*/  @!P5 LDC.64 R24, c[0x0][0x3e0] ;  /* 0x0000f800ff18db82 */ /* 0x000e620000000a00 */
[----:B0-----:R-:W0:Y:S02]  /*0390*/  MUFU.RCP R12, R12 ;  /* 0x0000000c000c7308 */ /* 0x001e240000001000 */
[----:B0-----:R-:W-:-:S06]  /*03a0*/  IADD3 R16, PT, PT, R12, 0xffffffe, RZ ;  /* 0x0ffffffe0c107810 */ /* 0x001fcc0007ffe0ff */
[----:B------:R0:W3:Y:S02]  /*03b0*/  F2I.FTZ.U32.TRUNC.NTZ R17, R16 ;  /* 0x0000001000117305 */ /* 0x0000e4000021f000 */
[----:B0-----:R-:W-:Y:S02]  /*03c0*/  MOV R16, RZ ;  /* 0x000000ff00107202 */ /* 0x001fe40000000f00 */
[----:B---3--:R-:W-:-:S05]  /*03d0*/  IADD3 R14, PT, PT, RZ, -R17, RZ ;  /* 0x80000011ff0e7210 */ /* 0x008fca0007ffe0ff */
[----:B------:R-:W-:Y:S01]  /*03e0*/  IMAD R21, R14, R19, RZ ;  /* 0x000000130e157224 */ /* 0x000fe200078e02ff */
[----:B------:R-:W-:-:S03]  /*03f0*/  IABS R14, R8 ;  /* 0x00000008000e7213 */ /* 0x000fc60000000000 */
[----:B------:R-:W-:-:S06]  /*0400*/  IMAD.HI.U32 R17, R17, R21, R16 ;  /* 0x0000001511117227 */ /* 0x000fcc00078e0010 */
[----:B------:R-:W-:-:S05]  /*0410*/  IMAD.HI.U32 R17, R17, R14, RZ ;  /* 0x0000000e11117227 */ /* 0x000fca00078e00ff */
[----:B------:R-:W-:-:S05]  /*0420*/  IADD3 R12, PT, PT, -R17, RZ, RZ ;  /* 0x000000ff110c7210 */ /* 0x000fca0007ffe1ff */
[----:B------:R-:W-:Y:S02]  /*0430*/  IMAD R12, R19, R12, R14 ;  /* 0x0000000c130c7224 */ /* 0x000fe400078e020e */
[----:B-1----:R-:W-:-:S03]  /*0440*/  @!P5 IMAD R14, R13, R24, RZ ;  /* 0x000000180d0ed224 */ /* 0x002fc600078e02ff */
[----:B------:R-:W-:-:S13]  /*0450*/  ISETP.GT.U32.AND P2, PT, R19, R12, PT ;  /* 0x0000000c1300720c */ /* 0x000fda0003f44070 */
[-C--:B------:R-:W-:Y:S02]  /*0460*/  @!P2 IADD3 R12, PT, PT, R12, -R19.reuse, RZ ;  /* 0x800000130c0ca210 */ /* 0x080fe40007ffe0ff */
[----:B------:R-:W-:Y:S02]  /*0470*/  @!P2 IADD3 R17, PT, PT, R17, 0x1, RZ ;  /* 0x000000011111a810 */ /* 0x000fe40007ffe0ff */
[----:B------:R-:W-:Y:S02]  /*0480*/  ISETP.GE.U32.AND P1, PT, R12, R19, PT ;  /* 0x000000130c00720c */ /* 0x000fe40003f26070 */
[----:B------:R-:W-:Y:S02]  /*0490*/  LOP3.LUT R12, R8, R23, RZ, 0x3c, !PT ;  /* 0x00000017080c7212 */ /* 0x000fe400078e3cff */
[----:B------:R-:W-:Y:S02]  /*04a0*/  ISETP.NE.AND P2, PT, R23, RZ, PT ;  /* 0x000000ff1700720c */ /* 0x000fe40003f45270 */
[----:B------:R-:W-:-:S07]  /*04b0*/  ISETP.GE.AND P3, PT, R12, RZ, PT ;  /* 0x000000ff0c00720c */ /* 0x000fce0003f66270 */
[----:B------:R-:W-:-:S04]  /*04c0*/  @P1 IADD3 R17, PT, PT, R17, 0x1, RZ ;  /* 0x0000000111111810 */ /* 0x000fc80007ffe0ff */
[----:B------:R-:W-:Y:S02]  /*04d0*/  MOV R19, R17 ;  /* 0x0000001100137202 */ /* 0x000fe40000000f00 */
[----:B------:R-:W0:Y:S02]  /*04e0*/  @!P4 LDC.64 R16, c[0x0][0x3e0] ;  /* 0x0000f800ff10cb82 */ /* 0x000e240000000a00 */
[----:B------:R-:W-:Y:S02]  /*04f0*/  @!P3 IADD3 R19, PT, PT, -R19, RZ, RZ ;  /* 0x000000ff1313b210 */ /* 0x000fe40007ffe1ff */
[----:B------:R-:W-:Y:S02]  /*0500*/  @!P2 LOP3.LUT R19, RZ, R23, RZ, 0x33, !PT ;  /* 0x00000017ff13a212 */ /* 0x000fe400078e33ff */
[----:B------:R-:W-:Y:S02]  /*0510*/  ISETP.GE.U32.AND P2, PT, R60, UR4, PT ;  /* 0x000000043c007c0c */ /* 0x000fe4000bf46070 */
[----:B------:R-:W-:-:S02]  /*0520*/  IADD3 R21, PT, PT, -R19, RZ, RZ ;  /* 0x000000ff13157210 */ /* 0x000fc40007ffe1ff */
[----:B------:R-:W-:Y:S02]  /*0530*/  SHF.R.S32.HI R12, RZ, 0x1f, R19 ;  /* 0x0000001fff0c7819 */ /* 0x000fe40000011413 */
[----:B------:R-:W-:Y:S01]  /*0540*/  ISETP.GE.AND.EX P2, PT, R15, UR5, PT, P2 ;  /* 0x000000050f007c0c */ /* 0x000fe2000bf46320 */
[----:B------:R-:W-:Y:S02]  /*0550*/  IMAD R66, R23, R21, R8 ;  /* 0x0000001517427224 */ /* 0x000fe400078e0208 */
[----:B------:R-:W1:Y:S01]  /*0560*/  @!P4 LDC.64 R22, c[0x0][0x390] ;  /* 0x0000e400ff16cb82 */ /* 0x000e620000000a00 */
[----:B--2---:R-:W-:Y:S02]  /*0570*/  IMAD R12, R12, UR8, RZ ;  /* 0x000000080c0c7c24 */ /* 0x004fe4000f8e02ff */
[----:B------:R-:W-:Y:S02]  /*0580*/  IMAD R66, R66, 0x54, RZ ;  /* 0x0000005442427824 */ /* 0x000fe400078e02ff */
[----:B------:R-:W-:-:S03]  /*0590*/  IMAD R69, R19, UR9, R12 ;  /* 0x0000000913457c24 */ /* 0x000fc6000f8e020c */
[C---:B------:R-:W-:Y:S01]  /*05a0*/  IADD3 R70, P1, PT, R66.reuse, R71, RZ ;  /* 0x0000004742467210 */ /* 0x040fe20007f3e0ff */
[----:B0-----:R-:W-:Y:S01]  /*05b0*/  @!P4 IMAD R12, R11, R16, RZ ;  /* 0x000000100b0cc224 */ /* 0x001fe200078e02ff */
[----:B------:R-:W0:Y:S02]  /*05c0*/  @!P2 LDC.64 R20, c[0x0][0x3e0] ;  /* 0x0000f800ff14ab82 */ /* 0x000e240000000a00 */
[----:B------:R-:W-:Y:S01]  /*05d0*/  LEA.HI.X.SX32 R71, R66, RZ, 0x1, P1 ;  /* 0x000000ff42477211 */ /* 0x000fe200008f0eff */
[----:B------:R-:W-:Y:S01]  /*05e0*/  @!P4 IMAD R29, R64, R17, R12 ;  /* 0x00000011401dc224 */ /* 0x000fe200078e020c */
[----:B------:R-:W-:Y:S01]  /*05f0*/  ISETP.GE.U32.AND P1, PT, R65, UR4, PT ;  /* 0x0000000441007c0c */ /* 0x000fe2000bf26070 */
[----:B------:R-:W-:-:S03]  /*0600*/  IMAD.WIDE.U32 R70, R19, UR8, R70 ;  /* 0x0000000813467c25 */ /* 0x000fc6000f8e0046 */
[----:B------:R-:W-:Y:S01]  /*0610*/  ISETP.GE.AND.EX P1, PT, R9, UR5, PT, P1 ;  /* 0x0000000509007c0c */ /* 0x000fe2000bf26310 */
[----:B------:R-:W2:Y:S01]  /*0620*/  @!P5 LDC.64 R18, c[0x0][0x390] ;  /* 0x0000e400ff12db82 */ /* 0x000ea20000000a00 */
[----:B------:R-:W-:Y:S02]  /*0630*/  IADD3 R69, PT, PT, R71, R69, RZ ;  /* 0x0000004547457210 */ /* 0x000fe40007ffe0ff */
[----:B------:R-:W-:-:S05]  /*0640*/  @!P4 MOV R68, R70 ;  /* 0x000000460044c202 */ /* 0x000fca0000000f00 */
[----:B------:R-:W3:Y:S01]  /*0650*/  @!P2 LDC.64 R30, c[0x0][0x390] ;  /* 0x0000e400ff1eab82 */ /* 0x000ee20000000a00 */
[----:B------:R-:W-:-:S05]  /*0660*/  @!P4 IMAD.WIDE.U32 R26, R64, R16, R68 ;  /* 0x00000010401ac225 */ /* 0x000fca00078e0044 */
[----:B------:R-:W-:Y:S02]  /*0670*/  @!P4 IADD3 R12, PT, PT, R27, R29, RZ ;  /* 0x0000001d1b0cc210 */ /* 0x000fe40007ffe0ff */
[----:B------:R-:W4:Y:S01]  /*0680*/  @!P1 LDC.64 R16, c[0x0][0x3e0] ;  /* 0x0000f800ff109b82 */ /* 0x000f220000000a00 */
[----:B-1----:R-:W-:Y:S01]  /*0690*/  @!P4 LEA R22, P3, R26, R22, 0x1 ;  /* 0x000000161a16c211 */ /* 0x002fe200078608ff */
[----:B------:R-:W-:Y:S01]  /*06a0*/  @!P5 IMAD R29, R62, R25, R14 ;  /* 0x000000193e1dd224 */ /* 0x000fe200078e020e */
[----:B------:R-:W-:Y:S01]  /*06b0*/  @!P5 MOV R27, R69 ;  /* 0x00000045001bd202 */ /* 0x000fe20000000f00 */
[----:B0-----:R-:W-:Y:S01]  /*06c0*/  @!P2 IMAD R14, R15, R20, RZ ;  /* 0x000000140f0ea224 */ /* 0x001fe200078e02ff */
[----:B------:R-:W-:Y:S02]  /*06d0*/  @!P4 LEA.HI.X R23, R26, R23, R12, 0x1, P3 ;  /* 0x000000171a17c211 */ /* 0x000fe400018f0c0c */
[----:B------:R-:W-:Y:S01]  /*06e0*/  @!P5 MOV R26, R70 ;  /* 0x00000046001ad202 */ /* 0x000fe20000000f00 */
[----:B------:R-:W0:Y:S01]  /*06f0*/  @!P1 LDC.64 R32, c[0x0][0x390] ;  /* 0x0000e400ff209b82 */ /* 0x000e220000000a00 */
[----:B------:R-:W-:Y:S01]  /*0700*/  ISETP.GE.U32.AND P3, PT, R58, UR4, PT ;  /* 0x000000043a007c0c */ /* 0x000fe2000bf66070 */
[----:B------:R1:W5:Y:S02]  /*0710*/  @!P4 LDG.E R51, desc[UR6][R22.64] ;  /* 0x000000061633c981 */ /* 0x000364000c1e1900 */
[----:B------:R-:W-:Y:S01]  /*0720*/  @!P5 IMAD.WIDE.U32 R24, R62, R24, R26 ;  /* 0x000000183e18d225 */ /* 0x000fe200078e001a */
[----:B------:R-:W-:-:S02]  /*0730*/  ISETP.GE.AND.EX P3, PT, R41, UR5, PT, P3 ;  /* 0x0000000529007c0c */ /* 0x000fc4000bf66330 */
[----:B------:R-:W-:Y:S02]  /*0740*/  ISETP.GE.U32.AND P4, PT, R56, UR4, PT ;  /* 0x0000000438007c0c */ /* 0x000fe4000bf86070 */
[----:B------:R-:W-:Y:S02]  /*0750*/  @!P5 IADD3 R12, PT, PT, R25, R29, RZ ;  /* 0x0000001d190cd210 */ /* 0x000fe40007ffe0ff */
[----:B--2---:R-:W-:Y:S02]  /*0760*/  @!P5 LEA R18, P6, R24, R18, 0x1 ;  /* 0x000000121812d211 */ /* 0x004fe400078c08ff */
[----:B-1----:R-:W-:Y:S02]  /*0770*/  @!P2 MOV R22, R70 ;  /* 0x000000460016a202 */ /* 0x002fe40000000f00 */
[----:B------:R-:W-:Y:S01]  /*0780*/  @!P2 MOV R23, R69 ;  /* 0x000000450017a202 */ /* 0x000fe20000000f00 */
[----:B------:R-:W-:Y:S01]  /*0790*/  @!P2 IMAD R27, R60, R21, R14 ;  /* 0x000000153c1ba224 */ /* 0x000fe200078e020e */
[----:B------:R-:W-:-:S02]  /*07a0*/  ISETP.GE.AND.EX P4, PT, R43, UR5, PT, P4 ;  /* 0x000000052b007c0c */ /* 0x000fc4000bf86340 */
[----:B------:R-:W-:Y:S01]  /*07b0*/  @!P5 LEA.HI.X R19, R24, R19, R12, 0x1, P6 ;  /* 0x000000131813d211 */ /* 0x000fe200030f0c0c */
[----:B------:R-:W-:Y:S01]  /*07c0*/  @!P2 IMAD.WIDE.U32 R20, R60, R20, R22 ;  /* 0x000000143c14a225 */ /* 0x000fe200078e0016 */
[----:B------:R-:W-:Y:S01]  /*07d0*/  @!P1 MOV R22, R70 ;  /* 0x0000004600169202 */ /* 0x000fe20000000f00 */
[----:B------:R-:W1:Y:S01]  /*07e0*/  @!P3 LDC.64 R24, c[0x0][0x3e0] ;  /* 0x0000f800ff18bb82 */ /* 0x000e620000000a00 */
[----:B------:R-:W-:Y:S01]  /*07f0*/  @!P1 MOV R23, R69 ;  /* 0x0000004500179202 */ /* 0x000fe20000000f00 */
[----:B----4-:R-:W-:Y:S01]  /*0800*/  @!P1 IMAD R12, R9, R16, RZ ;  /* 0x00000010090c9224 */ /* 0x010fe200078e02ff */
[----:B------:R-:W-:Y:S02]  /*0810*/  MOV R53, RZ ;  /* 0x000000ff00357202 */ /* 0x000fe40000000f00 */
[C---:B---3--:R-:W-:Y:S01]  /*0820*/  @!P2 LEA R30, P6, R20.reuse, R30, 0x1 ;  /* 0x0000001e141ea211 */ /* 0x048fe200078c08ff */
[----:B------:R-:W-:Y:S01]  /*0830*/  @!P1 IMAD R29, R65, R17, R12 ;  /* 0x00000011411d9224 */ /* 0x000fe200078e020c */
[----:B------:R-:W-:Y:S01]  /*0840*/  @!P2 IADD3 R12, PT, PT, R21, R27, RZ ;  /* 0x0000001b150ca210 */ /* 0x000fe20007ffe0ff */
[----:B------:R-:W-:Y:S01]  /*0850*/  @!P1 IMAD.WIDE.U32 R16, R65, R16, R22 ;  /* 0x0000001041109225 */ /* 0x000fe200078e0016 */
[----:B------:R2:W3:Y:S01]  /*0860*/  @!P5 LDG.E R53, desc[UR6][R18.64] ;  /* 0x000000061235d981 */ /* 0x0004e2000c1e1900 */
[----:B------:R-:W4:Y:S01]  /*0870*/  @!P4 LDC.64 R26, c[0x0][0x3e0] ;  /* 0x0000f800ff1acb82 */ /* 0x000f220000000a00 */
[----:B------:R-:W-:-:S02]  /*0880*/  @!P2 LEA.HI.X R31, R20, R31, R12, 0x1, P6 ;  /* 0x0000001f141fa211 */ /* 0x000fc400030f0c0c */
[----:B------:R-:W-:Y:S02]  /*0890*/  @!P1 IADD3 R12, PT, PT, R17, R29, RZ ;  /* 0x0000001d110c9210 */ /* 0x000fe40007ffe0ff */
[----:B0-----:R-:W-:Y:S02]  /*08a0*/  @!P1 LEA R32, P6, R16, R32, 0x1 ;  /* 0x0000002010209211 */ /* 0x001fe400078c08ff */
[----:B------:R-:W-:Y:S02]  /*08b0*/  ISETP.GE.U32.AND P5, PT, R54, UR4, PT ;  /* 0x0000000436007c0c */ /* 0x000fe4000bfa6070 */
[----:B------:R-:W-:Y:S01]  /*08c0*/  @!P1 LEA.HI.X R33, R16, R33, R12, 0x1, P6 ;  /* 0x0000002110219211 */ /* 0x000fe200030f0c0c */
[----:B--2---:R-:W0:Y:S01]  /*08d0*/  @!P4 LDC.64 R18, c[0x0][0x390] ;  /* 0x0000e400ff12cb82 */ /* 0x004e220000000a00 */
[----:B------:R-:W-:Y:S02]  /*08e0*/  ISETP.GE.AND.EX P5, PT, R45, UR5, PT, P5 ;  /* 0x000000052d007c0c */ /* 0x000fe4000bfa6350 */
[----:B------:R-:W-:-:S05]  /*08f0*/  ISETP.GE.U32.AND P6, PT, R52, UR4, PT ;  /* 0x0000000434007c0c */ /* 0x000fca000bfc6070 */
[----:B------:R-:W2:Y:S01]  /*0900*/  @!P3 LDC.64 R16, c[0x0][0x390] ;  /* 0x0000e400ff10bb82 */ /* 0x000ea20000000a00 */
[----:B------:R-:W-:Y:S01]  /*0910*/  ISETP.GE.AND.EX P6, PT, R47, UR5, PT, P6 ;  /* 0x000000052f007c0c */ /* 0x000fe2000bfc6360 */
[----:B-1----:R-:W-:Y:S01]  /*0920*/  @!P3 IMAD R12, R41, R24, RZ ;  /* 0x00000018290cb224 */ /* 0x002fe200078e02ff */
[----:B------:R-:W-:Y:S02]  /*0930*/  @!P3 MOV R28, R70 ;  /* 0x00000046001cb202 */ /* 0x000fe40000000f00 */
[----:B------:R-:W-:-:S03]  /*0940*/  @!P3 MOV R29, R69 ;  /* 0x00000045001db202 */ /* 0x000fc60000000f00 */
[----:B------:R-:W1:Y:S01]  /*0950*/  @!P5 LDC.64 R20, c[0x0][0x3e0] ;  /* 0x0000f800ff14db82 */ /* 0x000e620000000a00 */
[----:B------:R-:W-:Y:S01]  /*0960*/  MOV R55, RZ ;  /* 0x000000ff00377202 */ /* 0x000fe20000000f00 */
[C---:B------:R-:W-:Y:S01]  /*0970*/  @!P3 IMAD R35, R58.reuse, R25, R12 ;  /* 0x000000193a23b224 */ /* 0x040fe200078e020c */
[----:B------:R-:W-:Y:S01]  /*0980*/  MOV R49, RZ ;  /* 0x000000ff00317202 */ /* 0x000fe20000000f00 */
[----:B----4-:R-:W-:Y:S02]  /*0990*/  @!P4 IMAD R12, R43, R26, RZ ;  /* 0x0000001a2b0cc224 */ /* 0x010fe400078e02ff */
[----:B------:R-:W-:Y:S01]  /*09a0*/  @!P3 IMAD.WIDE.U32 R24, R58, R24, R28 ;  /* 0x000000183a18b225 */ /* 0x000fe200078e001c */
[----:B------:R4:W3:Y:S01]  /*09b0*/  @!P2 LDG.E R55, desc[UR6][R30.64] ;  /* 0x000000061e37a981 */ /* 0x0008e2000c1e1900 */
[----:B------:R-:W0:Y:S02]  /*09c0*/  @!P6 LDC.64 R22, c[0x0][0x3e0] ;  /* 0x0000f800ff16eb82 */ /* 0x000e240000000a00 */
[----:B------:R-:W-:Y:S01]  /*09d0*/  @!P4 IMAD R37, R56, R27, R12 ;  /* 0x0000001b3825c224 */ /* 0x000fe200078e020c */
[----:B------:R-:W-:Y:S01]  /*09e0*/  @!P3 IADD3 R12, PT, PT, R25, R35, RZ ;  /* 0x00000023190cb210 */ /* 0x000fe20007ffe0ff */
[----:B------:R-:W3:Y:S04]  /*09f0*/  @!P1 LDG.E R49, desc[UR6][R32.64] ;  /* 0x0000000620319981 */ /* 0x000ee8000c1e1900 */
[----:B------:R-:W0:Y:S01]  /*0a00*/  @!P5 LDC.64 R28, c[0x0][0x390] ;  /* 0x0000e400ff1cdb82 */ /* 0x000e220000000a00 */
[----:B--2---:R-:W-:-:S02]  /*0a10*/  @!P3 LEA R16, P2, R24, R16, 0x1 ;  /* 0x000000101810b211 */ /* 0x004fc400078408ff */
[----:B----4-:R-:W-:Y:S02]  /*0a20*/  @!P4 MOV R30, R70 ;  /* 0x00000046001ec202 */ /* 0x010fe40000000f00 */
[----:B------:R-:W-:Y:S02]  /*0a30*/  @!P4 MOV R31, R69 ;  /* 0x00000045001fc202 */ /* 0x000fe40000000f00 */
[----:B------:R-:W-:Y:S02]  /*0a40*/  @!P3 LEA.HI.X R17, R24, R17, R12, 0x1, P2 ;  /* 0x000000111811b211 */ /* 0x000fe400010f0c0c */
[----:B------:R-:W2:Y:S01]  /*0a50*/  @!P6 LDC.64 R24, c[0x0][0x390] ;  /* 0x0000e400ff18eb82 */ /* 0x000ea20000000a00 */
[----:B------:R-:W-:Y:S01]  /*0a60*/  MOV R57, RZ ;  /* 0x000000ff00397202 */ /* 0x000fe20000000f00 */
[----:B------:R-:W-:-:S04]  /*0a70*/  @!P4 IMAD.WIDE.U32 R26, R56, R26, R30 ;  /* 0x0000001a381ac225 */ /* 0x000fc800078e001e */
[----:B-1----:R-:W-:Y:S01]  /*0a80*/  @!P5 IMAD R14, R45, R20, RZ ;  /* 0x000000142d0ed224 */ /* 0x002fe200078e02ff */
[----:B------:R1:W4:Y:S01]  /*0a90*/  @!P3 LDG.E R57, desc[UR6][R16.64] ;  /* 0x000000061039b981 */ /* 0x000322000c1e1900 */
[----:B------:R-:W-:Y:S02]  /*0aa0*/  @!P4 IADD3 R12, PT, PT, R27, R37, RZ ;  /* 0x000000251b0cc210 */ /* 0x000fe40007ffe0ff */
[----:B0-----:R-:W-:Y:S01]  /*0ab0*/  @!P4 LEA R18, P2, R26, R18, 0x1 ;  /* 0x000000121a12c211 */ /* 0x001fe200078408ff */
[----:B------:R-:W-:Y:S01]  /*0ac0*/  @!P5 IMAD R27, R54, R21, R14 ;  /* 0x00000015361bd224 */ /* 0x000fe200078e020e */
[----:B-1----:R-:W-:Y:S02]  /*0ad0*/  @!P5 MOV R16, R70 ;  /* 0x000000460010d202 */ /* 0x002fe40000000f00 */
[----:B------:R-:W-:Y:S02]  /*0ae0*/  @!P5 MOV R17, R69 ;  /* 0x000000450011d202 */ /* 0x000fe40000000f00 */
[----:B------:R-:W-:Y:S01]  /*0af0*/  @!P4 LEA.HI.X R19, R26, R19, R12, 0x1, P2 ;  /* 0x000000131a13c211 */ /* 0x000fe200010f0c0c */
[----:B------:R-:W-:-:S02]  /*0b00*/  @!P6 IMAD R12, R47, R22, RZ ;  /* 0x000000162f0ce224 */ /* 0x000fc400078e02ff */
[----:B------:R-:W-:Y:S01]  /*0b10*/  @!P5 IMAD.WIDE.U32 R20, R54, R20, R16 ;  /* 0x000000143614d225 */ /* 0x000fe200078e0010 */
[----:B------:R-:W-:Y:S02]  /*0b20*/  @!P6 MOV R16, R70 ;  /* 0x000000460010e202 */ /* 0x000fe40000000f00 */
[----:B------:R-:W-:Y:S01]  /*0b30*/  @!P6 MOV R17, R69 ;  /* 0x000000450011e202 */ /* 0x000fe20000000f00 */
[C---:B------:R-:W-:Y:S01]  /*0b40*/  @!P6 IMAD R23, R52.reuse, R23, R12 ;  /* 0x000000173417e224 */ /* 0x040fe200078e020c */
[----:B------:R-:W-:Y:S02]  /*0b50*/  MOV R59, RZ ;  /* 0x000000ff003b7202 */ /* 0x000fe40000000f00 */
[----:B------:R-:W-:Y:S01]  /*0b60*/  @!P5 IADD3 R12, PT, PT, R21, R27, RZ ;  /* 0x0000001b150cd210 */ /* 0x000fe20007ffe0ff */
[----:B------:R-:W-:Y:S01]  /*0b70*/  @!P6 IMAD.WIDE.U32 R16, R52, R22, R16 ;  /* 0x000000163410e225 */ /* 0x000fe200078e0010 */
[C---:B------:R-:W-:Y:S02]  /*0b80*/  @!P5 LEA R28, P2, R20.reuse, R28, 0x1 ;  /* 0x0000001c141cd211 */ /* 0x040fe400078408ff */
[----:B------:R-:W-:Y:S01]  /*0b90*/  MOV R61, RZ ;  /* 0x000000ff003d7202 */ /* 0x000fe20000000f00 */
[----:B------:R0:W4:Y:S01]  /*0ba0*/  @!P4 LDG.E R59, desc[UR6][R18.64] ;  /* 0x00000006123bc981 */ /* 0x000122000c1e1900 */
[----:B------:R-:W-:-:S02]  /*0bb0*/  @!P5 LEA.HI.X R29, R20, R29, R12, 0x1, P2 ;  /* 0x0000001d141dd211 */ /* 0x000fc400010f0c0c */
[----:B------:R-:W-:Y:S02]  /*0bc0*/  @!P6 IADD3 R12, PT, PT, R17, R23, RZ ;  /* 0x00000017110ce210 */ /* 0x000fe40007ffe0ff */
[C---:B--2---:R-:W-:Y:S01]  /*0bd0*/  @!P6 LEA R24, P2, R16.reuse, R24, 0x1 ;  /* 0x000000181018e211 */ /* 0x044fe200078408ff */
[----:B------:R-:W2:Y:S01]  /*0be0*/  @!P5 LDG.E R61, desc[UR6][R28.64] ;  /* 0x000000061c3dd981 */ /* 0x000ea2000c1e1900 */
[----:B------:R-:W-:Y:S02]  /*0bf0*/  MOV R63, RZ ;  /* 0x000000ff003f7202 */ /* 0x000fe40000000f00 */
[----:B------:R-:W-:-:S05]  /*0c00*/  @!P6 LEA.HI.X R25, R16, R25, R12, 0x1, P2 ;  /* 0x000000191019e211 */ /* 0x000fca00010f0c0c */
[----:B------:R-:W2:Y:S01]  /*0c10*/  @!P6 LDG.E R63, desc[UR6][R24.64] ;  /* 0x00000006183fe981 */ /* 0x000ea2000c1e1900 */
[C---:B------:R-:W-:Y:S02]  /*0c20*/  ISETP.GT.AND P2, PT, R4.reuse, 0x1e, PT ;  /* 0x0000001e0400780c */ /* 0x040fe40003f44270 */
[----:B------:R-:W-:Y:S01]  /*0c30*/  ISETP.GT.AND P3, PT, R4, 0xf, PT ;  /* 0x0000000f0400780c */ /* 0x000fe20003f64270 */
[--C-:B-----5:R-:W-:Y:S02]  /*0c40*/  HADD2.F32 R14, -RZ, R51.reuse.H0_H0 ;  /* 0x20000033ff0e7230 */ /* 0x120fe40000004100 */
[----:B------:R-:W-:-:S05]  /*0c50*/  HADD2.F32 R51, -RZ, R51.H1_H1 ;  /* 0x30000033ff337230 */ /* 0x000fca0000004100 */
[----:B------:R-:W-:Y:S01]  /*0c60*/  FMUL.FTZ R21, R51, R51 ;  /* 0x0000003333157220 */ /* 0x000fe20000410000 */
[----:B0-----:R-:W-:-:S03]  /*0c70*/  FADD.FTZ R19, R14, R51 ;  /* 0x000000330e137221 */ /* 0x001fc60000010000 */
[----:B------:R-:W-:Y:S01]  /*0c80*/  FFMA.FTZ R18, R14, R14, R21 ;  /* 0x0000000e0e127223 */ /* 0x000fe20000010015 */
[--C-:B---3--:R-:W-:Y:S02]  /*0c90*/  HADD2.F32 R40, -RZ, R53.reuse.H1_H1 ;  /* 0x30000035ff287230 */ /* 0x108fe40000004100 */
[----:B------:R-:W-:-:S03]  /*0ca0*/  HADD2.F32 R53, -RZ, R53.H0_H0 ;  /* 0x20000035ff357230 */ /* 0x000fc60000004100 */
[----:B------:R-:W-:-:S04]  /*0cb0*/  FMUL.FTZ R20, R40, R40 ;  /* 0x0000002828147220 */ /* 0x000fc80000410000 */
[----:B------:R-:W-:Y:S01]  /*0cc0*/  FFMA.FTZ R20, R53, R53, R20 ;  /* 0x0000003535147223 */ /* 0x000fe20000010014 */
[--C-:B------:R-:W-:Y:S02]  /*0cd0*/  HADD2.F32 R12, -RZ, R49.reuse.H0_H0 ;  /* 0x20000031ff0c7230 */ /* 0x100fe40000004100 */
[----:B------:R-:W-:-:S05]  /*0ce0*/  HADD2.F32 R49, -RZ, R49.H1_H1 ;  /* 0x30000031ff317230 */ /* 0x000fca0000004100 */
[----:B------:R-:W-:Y:S01]  /*0cf0*/  FMUL.FTZ R17, R49, R49 ;  /* 0x0000003131117220 */ /* 0x000fe20000410000 */
[----:B------:R-:W-:-:S03]  /*0d00*/  FADD.FTZ R16, R12, R49 ;  /* 0x000000310c107221 */ /* 0x000fc60000010000 */
[----:B------:R-:W-:Y:S01]  /*0d10*/  FFMA.FTZ R17, R12, R12, R17 ;  /* 0x0000000c0c117223 */ /* 0x000fe20000010011 */
[--C-:B------:R-:W-:Y:S02]  /*0d20*/  HADD2.F32 R42, -RZ, R55.reuse.H1_H1 ;  /* 0x30000037ff2a7230 */ /* 0x100fe40000004100 */
[----:B------:R-:W-:Y:S01]  /*0d30*/  FADD.FTZ R16, RZ, R16 ;  /* 0x00000010ff107221 */ /* 0x000fe20000010000 */
[----:B------:R-:W-:Y:S01]  /*0d40*/  FADD.FTZ R17, RZ, R17 ;  /* 0x00000011ff117221 */ /* 0x000fe20000010000 */
[----:B------:R-:W-:Y:S02]  /*0d50*/  HADD2.F32 R55, -RZ, R55.H0_H0 ;  /* 0x20000037ff377230 */ /* 0x000fe40000004100 */
[----:B------:R-:W-:Y:S01]  /*0d60*/  FADD.FTZ R16, R16, R19 ;  /* 0x0000001310107221 */ /* 0x000fe20000010000 */
[----:B------:R-:W-:Y:S01]  /*0d70*/  FADD.FTZ R17, R17, R18 ;  /* 0x0000001211117221 */ /* 0x000fe20000010000 */
[----:B------:R-:W-:Y:S01]  /*0d80*/  FMUL.FTZ R18, R42, R42 ;  /* 0x0000002a2a127220 */ /* 0x000fe20000410000 */
[----:B------:R-:W-:Y:S01]  /*0d90*/  FADD.FTZ R19, R53, R40 ;  /* 0x0000002835137221 */ /* 0x000fe20000010000 */
[----:B----4-:R-:W-:-:S02]  /*0da0*/  HADD2.F32 R44, -RZ, R57.H1_H1 ;  /* 0x30000039ff2c7230 */ /* 0x010fc40000004100 */
[----:B------:R-:W-:Y:S01]  /*0db0*/  FADD.FTZ R17, R17, R20 ;  /* 0x0000001411117221 */ /* 0x000fe20000010000 */
[C---:B------:R-:W-:Y:S01]  /*0dc0*/  FFMA.FTZ R18, R55.reuse, R55, R18 ;  /* 0x0000003737127223 */ /* 0x040fe20000010012 */
[----:B------:R-:W-:Y:S01]  /*0dd0*/  FADD.FTZ R16, R16, R19 ;  /* 0x0000001310107221 */ /* 0x000fe20000010000 */
[----:B------:R-:W-:Y:S01]  /*0de0*/  FADD.FTZ R19, R55, R42 ;  /* 0x0000002a37137221 */ /* 0x000fe20000010000 */
[----:B------:R-:W-:Y:S02]  /*0df0*/  HADD2.F32 R57, -RZ, R57.H0_H0 ;  /* 0x20000039ff397230 */ /* 0x000fe40000004100 */
[----:B------:R-:W-:Y:S01]  /*0e00*/  FADD.FTZ R17, R17, R18 ;  /* 0x0000001211117221 */ /* 0x000fe20000010000 */
[----:B------:R-:W-:Y:S01]  /*0e10*/  FMUL.FTZ R18, R44, R44 ;  /* 0x0000002c2c127220 */ /* 0x000fe20000410000 */
[----:B------:R-:W-:Y:S01]  /*0e20*/  FADD.FTZ R16, R16, R19 ;  /* 0x0000001310107221 */ /* 0x000fe20000010000 */
[C---:B------:R-:W-:Y:S02]  /*0e30*/  FADD.FTZ R19, R57.reuse, R44 ;  /* 0x0000002c39137221 */ /* 0x040fe40000010000 */
[----:B------:R-:W-:-:S02]  /*0e40*/  FFMA.FTZ R18, R57, R57, R18 ;  /* 0x0000003939127223 */ /* 0x000fc40000010012 */
[----:B------:R-:W-:Y:S02]  /*0e50*/  FADD.FTZ R16, R16, R19 ;  /* 0x0000001310107221 */ /* 0x000fe40000010000 */
[----:B------:R-:W-:Y:S01]  /*0e60*/  FADD.FTZ R17, R17, R18 ;  /* 0x0000001211117221 */ /* 0x000fe20000010000 */
[--C-:B------:R-:W-:Y:S02]  /*0e70*/  HADD2.F32 R46, -RZ, R59.reuse.H1_H1 ;  /* 0x3000003bff2e7230 */ /* 0x100fe40000004100 */
[----:B------:R-:W-:-:S03]  /*0e80*/  HADD2.F32 R59, -RZ, R59.H0_H0 ;  /* 0x2000003bff3b7230 */ /* 0x000fc60000004100 */
[----:B------:R-:W-:Y:S01]  /*0e90*/  FMUL.FTZ R20, R46, R46 ;  /* 0x0000002e2e147220 */ /* 0x000fe20000410000 */
[--C-:B--2---:R-:W-:Y:S02]  /*0ea0*/  HADD2.F32 R48, -RZ, R61.reuse.H1_H1 ;  /* 0x3000003dff307230 */ /* 0x104fe40000004100 */
[C---:B------:R-:W-:Y:S01]  /*0eb0*/  FADD.FTZ R19, R59.reuse, R46 ;  /* 0x0000002e3b137221 */ /* 0x040fe20000010000 */
[----:B------:R-:W-:Y:S02]  /*0ec0*/  HADD2.F32 R61, -RZ, R61.H0_H0 ;  /* 0x2000003dff3d7230 */ /* 0x000fe40000004100 */
[----:B------:R-:W-:Y:S01]  /*0ed0*/  FFMA.FTZ R20, R59, R59, R20 ;  /* 0x0000003b3b147223 */ /* 0x000fe20000010014 */
[----:B------:R-:W-:Y:S01]  /*0ee0*/  FMUL.FTZ R18, R48, R48 ;  /* 0x0000003030127220 */ /* 0x000fe20000410000 */
[--C-:B------:R-:W-:Y:S02]  /*0ef0*/  HADD2.F32 R50, -RZ, R63.reuse.H1_H1 ;  /* 0x3000003fff327230 */ /* 0x100fe40000004100 */
[----:B------:R-:W-:Y:S01]  /*0f00*/  FADD.FTZ R16, R16, R19 ;  /* 0x0000001310107221 */ /* 0x000fe20000010000 */
[----:B------:R-:W-:Y:S01]  /*0f10*/  FADD.FTZ R17, R17, R20 ;  /* 0x0000001411117221 */ /* 0x000fe20000010000 */
[----:B------:R-:W-:-:S02]  /*0f20*/  HADD2.F32 R63, -RZ, R63.H0_H0 ;  /* 0x2000003fff3f7230 */ /* 0x000fc40000004100 */
[C---:B------:R-:W-:Y:S01]  /*0f30*/  FADD.FTZ R19, R61.reuse, R48 ;  /* 0x000000303d137221 */ /* 0x040fe20000010000 */
[----:B------:R-:W-:Y:S01]  /*0f40*/  FFMA.FTZ R18, R61, R61, R18 ;  /* 0x0000003d3d127223 */ /* 0x000fe20000010012 */
[----:B------:R-:W-:Y:S02]  /*0f50*/  FMUL.FTZ R20, R50, R50 ;  /* 0x0000003232147220 */ /* 0x000fe40000410000 */
        /* <DEDUP_REMOVED lines=41> */
.L_x_2770:
[----:B------:R-:W-:Y:S05]  /*11f0*/  BSYNC.RECONVERGENT B0 ;  /* 0x0000000000007941 */ /* 0x000fea0003800200 */
.L_x_2769:
        /* <DEDUP_REMOVED lines=58> */
.L_x_2772:
[----:B------:R-:W-:Y:S05]  /*15a0*/  BSYNC.RECONVERGENT B0 ;  /* 0x0000000000007941 */ /* 0x000fea0003800200 */
.L_x_2771:
        /* <DEDUP_REMOVED lines=25> */
.L_x_2775:
[----:B----4-:R-:W2:Y:S04]  /*1740*/  LDG.E.STRONG.GPU R18, desc[UR6][R16.64] ;  /* 0x0000000610127981 */ /* 0x010ea8000c1ef900 */
[----:B--2---:R-:W-:Y:S01]  /*1750*/  CCTL.IVALL ;  /* 0x00000000ff00798f */ /* 0x004fe20002000000 */
[----:B------:R-:W-:Y:S05]  /*1760*/  YIELD ;  /* 0x0000000000007946 */ /* 0x000fea0003800000 */
[----:B------:R-:W-:-:S13]  /*1770*/  ISETP.NE.AND P4, PT, R18, R23, PT ;  /* 0x000000171200720c */ /* 0x000fda0003f85270 */
[----:B------:R-:W-:Y:S05]  /*1780*/  @P4 BRA `(.L_x_2775) ;  /* 0xfffffffc00ec4947 */ /* 0x000fea000383ffff */
.L_x_2774:
        /* <DEDUP_REMOVED lines=15> */
.L_x_2777:
        /* <DEDUP_REMOVED lines=59> */
.L_x_2776:
        /* <DEDUP_REMOVED lines=35> */
.L_x_2778:
        /* <DEDUP_REMOVED lines=18> */
.L_x_2779:
        /* <DEDUP_REMOVED lines=9> */
.L_x_2780:
[----:B------:R-:W-:Y:S05]  /*2010*/  BSYNC.RECONVERGENT B0 ;  /* 0x0000000000007941 */ /* 0x000fea0003800200 */
.L_x_2773:
        /* <DEDUP_REMOVED lines=59> */
.L_x_2784:
[----:B------:R-:W-:Y:S05]  /*23d0*/  BSYNC.RECONVERGENT B1 ;  /* 0x0000000000017941 */ /* 0x000fea0003800200 */
.L_x_2783:
        /* <DEDUP_REMOVED lines=17> */
[----:B------:R-:W-:Y:S02]  /*24f0*/  F2FP.F16.F32.PACK_AB R21, R25, R14 ;  /* 0x0000000e1915723e */ /* 0x000fe400000000ff */
[----:B------:R-:W-:-:S05]  /*2500*/  LEA.HI.X R23, R20, UR11, R27, 0x1, P2 ;  /* 0x0000000b14177c11 */ /* 0x000fca00090f0c1b */
[----:B------:R3:W-:Y:S02]  /*2510*/  STG.E desc[UR6][R22.64], R21 ;  /* 0x0000001516007986 */ /* 0x0007e4000c101906 */
.L_x_2786:
[----:B------:R-:W-:Y:S05]  /*2520*/  BSYNC.RECONVERGENT B1 ;  /* 0x0000000000017941 */ /* 0x000fea0003800200 */
.L_x_2785:
        /* <DEDUP_REMOVED lines=27> */
[----:B------:R-:W-:Y:S02]  /*26e0*/  F2FP.F16.F32.PACK_AB R21, R12, R53 ;  /* 0x000000350c15723e */ /* 0x000fe400000000ff */
[----:B------:R-:W-:-:S05]  /*26f0*/  LEA.HI.X R23, R20, UR11, R25, 0x1, P5 ;  /* 0x0000000b14177c11 */ /* 0x000fca000a8f0c19 */
[----:B------:R4:W-:Y:S02]  /*2700*/  STG.E desc[UR6][R22.64], R21 ;  /* 0x0000001516007986 */ /* 0x0009e4000c101906 */
.L_x_2788:
[----:B------:R-:W-:Y:S05]  /*2710*/  BSYNC.RECONVERGENT B1 ;  /* 0x0000000000017941 */ /* 0x000fea0003800200 */
.L_x_2787:
        /* <DEDUP_REMOVED lines=17> */
[----:B------:R-:W-:Y:S02]  /*2830*/  F2FP.F16.F32.PACK_AB R21, R12, R55 ;  /* 0x000000370c15723e */ /* 0x000fe400000000ff */
[----:B------:R-:W-:-:S05]  /*2840*/  LEA.HI.X R23, R20, UR11, R25, 0x1, P1 ;  /* 0x0000000b14177c11 */ /* 0x000fca00088f0c19 */
[----:B------:R0:W-:Y:S02]  /*2850*/  STG.E desc[UR6][R22.64], R21 ;  /* 0x0000001516007986 */ /* 0x0001e4000c101906 */
.L_x_2790:
[----:B------:R-:W-:Y:S05]  /*2860*/  BSYNC.RECONVERGENT B1 ;  /* 0x0000000000017941 */ /* 0x000fea0003800200 */
.L_x_2789:
        /* <DEDUP_REMOVED lines=20> */
.L_x_2792:
[----:B------:R-:W-:Y:S05]  /*29b0*/  BSYNC.RECONVERGENT B1 ;  /* 0x0000000000017941 */ /* 0x000fea0003800200 */
.L_x_2791:
        /* <DEDUP_REMOVED lines=20> */
.L_x_2794:
[----:B------:R-:W-:Y:S05]  /*2b00*/  BSYNC.RECONVERGENT B1 ;  /* 0x0000000000017941 */ /* 0x000fea0003800200 */
.L_x_2793:
        /* <DEDUP_REMOVED lines=20> */
.L_x_2796:
[----:B------:R-:W-:Y:S05]  /*2c50*/  BSYNC.RECONVERGENT B1 ;  /* 0x0000000000017941 */ /* 0x000fea0003800200 */
.L_x_2795:
        /* <DEDUP_REMOVED lines=10> */
[----:B------:R-:W-:Y:S01]  /*2d00*/  F2FP.F16.F32.PACK_AB R19, R24, R63 ;  /* 0x0000003f1813723e */ /* 0x000fe200000000ff */
        /* <DEDUP_REMOVED lines=8> */
.L_x_2782:
        /* <DEDUP_REMOVED lines=33> */
[----:B------:R-:W-:-:S05]  /*2fa0*/  F2FP.F16.F32.PACK_AB R27, R27, R12 ;  /* 0x0000000c1b1b723e */ /* 0x000fca00000000ff */
[----:B------:R2:W-:Y:S02]  /*2fb0*/  STG.E desc[UR6][R20.64], R27 ;  /* 0x0000001b14007986 */ /* 0x0005e4000c101906 */
.L_x_2799:
[----:B------:R-:W-:Y:S05]  /*2fc0*/  BSYNC.RECONVERGENT B1 ;  /* 0x0000000000017941 */ /* 0x000fea0003800200 */
.L_x_2798:
        /* <DEDUP_REMOVED lines=28> */
[----:B------:R-:W-:-:S05]  /*3190*/  F2FP.F16.F32.PACK_AB R27, R27, R12 ;  /* 0x0000000c1b1b723e */ /* 0x000fca00000000ff */
[----:B------:R3:W-:Y:S02]  /*31a0*/  STG.E desc[UR6][R20.64], R27 ;  /* 0x0000001b14007986 */ /* 0x0007e4000c101906 */
.L_x_2801:
[----:B------:R-:W-:Y:S05]  /*31b0*/  BSYNC.RECONVERGENT B1 ;  /* 0x0000000000017941 */ /* 0x000fea0003800200 */
.L_x_2800:
        /* <DEDUP_REMOVED lines=38> */
[----:B------:R-:W-:-:S05]  /*3420*/  F2FP.F16.F32.PACK_AB R27, R27, R12 ;  /* 0x0000000c1b1b723e */ /* 0x000fca00000000ff */
[----:B------:R4:W-:Y:S02]  /*3430*/  STG.E desc[UR6][R20.64], R27 ;  /* 0x0000001b14007986 */ /* 0x0009e4000c101906 */
.L_x_2803:
[----:B------:R-:W-:Y:S05]  /*3440*/  BSYNC.RECONVERGENT B1 ;  /* 0x0000000000017941 */ /* 0x000fea0003800200 */
.L_x_2802:
        /* <DEDUP_REMOVED lines=30> */
.L_x_2805:
[----:B------:R-:W-:Y:S05]  /*3630*/  BSYNC.RECONVERGENT B1 ;  /* 0x0000000000017941 */ /* 0x000fea0003800200 */
.L_x_2804:
        /* <DEDUP_REMOVED lines=30> */
.L_x_2807:
[----:B------:R-:W-:Y:S05]  /*3820*/  BSYNC.RECONVERGENT B1 ;  /* 0x0000000000017941 */ /* 0x000fea0003800200 */
.L_x_2806:
        /* <DEDUP_REMOVED lines=30> */
.L_x_2809:
[----:B------:R-:W-:Y:S05]  /*3a10*/  BSYNC.RECONVERGENT B1 ;  /* 0x0000000000017941 */ /* 0x000fea0003800200 */
.L_x_2808:
        /* <DEDUP_REMOVED lines=30> */
.L_x_2811:
[----:B------:R-:W-:Y:S05]  /*3c00*/  BSYNC.RECONVERGENT B1 ;  /* 0x0000000000017941 */ /* 0x000fea0003800200 */
.L_x_2810:
        /* <DEDUP_REMOVED lines=28> */
.L_x_2797:
[----:B------:R-:W-:Y:S05]  /*3dd0*/  BSYNC.RECONVERGENT B0 ;  /* 0x0000000000007941 */ /* 0x000fea0003800200 */
.L_x_2781:
        /* <DEDUP_REMOVED lines=8> */
.L_x_2813:
        /* <DEDUP_REMOVED lines=10> */
.L_x_4542:


//--------------------- .text._Z35group_norm_nhwc_fwd_one_pass_kernelI11Fp16IOFp32WLi256ELi84ELi672EEv26Group_norm_nhwc_fwd_params --------------------------
	.section	.text._Z35group_norm_nhwc_fwd_one_pass_kernelI11Fp16IOFp32WLi256ELi84ELi672EEv26Group_norm_nhwc_fwd_params,"ax",@progbits
	.align	128
        .global         _Z35group_norm_nhwc_fwd_one_pass_kernelI11Fp16IOFp32WLi256ELi84ELi672EEv26Group_norm_nhwc_fwd_params
        .type           _Z35group_norm_nhwc_fwd_one_pass_kernelI11Fp16IOFp32WLi256ELi84ELi672EEv26Group_norm_nhwc_fwd_params,@function
        .size           _Z35group_norm_nhwc_fwd_one_pass_kernelI11Fp16IOFp32WLi256ELi84ELi672EEv26Group_norm_nhwc_fwd_params,(.L_x_4543 - _Z35group_norm_nhwc_fwd_one_pass_kernelI11Fp16IOFp32WLi256ELi84ELi672EEv26Group_norm_nhwc_fwd_params)
        .other          _Z35group_norm_nhwc_fwd_one_pass_kernelI11Fp16IOFp32WLi256ELi84ELi672EEv26Group_norm_nhwc_fwd_params,@"STO_CUDA_ENTRY STV_DEFAULT"
_Z35group_norm_nhwc_fwd_one_pass_kernelI11Fp16IOFp32WLi256ELi84ELi672EEv26Group_norm_nhwc_fwd_params:
.text._Z35group_norm_nhwc_fwd_one_pass_kernelI11Fp16IOFp32WLi256ELi84ELi672EEv26Group_norm_nhwc_fwd_params:
        /* <DEDUP_REMOVED lines=43> */
.L_x_2889:
        /* <DEDUP_REMOVED lines=9> */
[----:B------:R-:W-:Y:S02]  /*0340*/  SHF.R.S32.HI R9, RZ, 0x1f, R14 ;  /* 0x0000001fff097819 */ /* 0x000fe4000001140e */
[C---:B------:R-:W-:Y:S02]  /*0350*/  IADD3 R13, PT, PT, R14.reuse, 0x10, RZ ;  /* 0x000000100e0d7810 */ /* 0x040fe40007ffe0ff */
[----:B------:R-:W-:Y:S02]  /*0360*/  ISETP.GE.AND.EX P5, PT, R9, UR5, PT, P5 ;  /* 0x0000000509007c0c */ /* 0x000fe4000bfa6350 */
[----:B------:R-:W-:Y:S02]  /*0370*/  SHF.R.S32.HI R11, RZ, 0x1f, R13 ;  /* 0x0000001fff0b7819 */ /* 0x000fe4000001140d */
[----:B------:R-:W-:-:S02]  /*0380*/  IADD3 R12, PT, PT, R14, 0x20, RZ ;  /* 0x000000200e0c7810 */ /* 0x000fc40007ffe0ff */
[----:B------:R-:W-:Y:S02]  /*0390*/  IADD3 R29, PT, PT, R14, 0x40, RZ ;  /* 0x000000400e1d7810 */ /* 0x000fe40007ffe0ff */
[----:B------:R-:W-:Y:S01]  /*03a0*/  SHF.R.S32.HI R15, RZ, 0x1f, R12 ;  /* 0x0000001fff0f7819 */ /* 0x000fe2000001140c */
[----:B0-----:R-:W0:Y:S01]  /*03b0*/  MUFU.RCP R4, R4 ;  /* 0x0000000400047308 */ /* 0x001e220000001000 */
[----:B------:R-:W-:-:S03]  /*03c0*/  SHF.R.S32.HI R33, RZ, 0x1f, R29 ;  /* 0x0000001fff217819 */ /* 0x000fc6000001141d */
        /* <DEDUP_REMOVED lines=27> */
[----:B------:R-:W-:Y:S02]  /*0580*/  SHF.R.S32.HI R4, RZ, 0x1f, R7 ;  /* 0x0000001fff047819 */ /* 0x000fe40000011407 */
[----:B------:R-:W-:Y:S01]  /*0590*/  ISETP.GE.AND.EX P2, PT, R15, UR5, PT, P2 ;  /* 0x000000050f007c0c */ /* 0x000fe2000bf46320 */
[----:B------:R-:W-:Y:S02]  /*05a0*/  IMAD R72, R8, R72, R61 ;  /* 0x0000004808487224 */ /* 0x000fe400078e023d */
[----:B-1----:R-:W-:Y:S02]  /*05b0*/  IMAD R6, R4, UR8, RZ ;  /* 0x0000000804067c24 */ /* 0x002fe4000f8e02ff */
[----:B------:R-:W-:Y:S01]  /*05c0*/  IMAD R72, R72, 0x54, RZ ;  /* 0x0000005448487824 */ /* 0x000fe200078e02ff */
[----:B------:R-:W1:Y:S01]  /*05d0*/  @!P1 LDC.64 R4, c[0x0][0x3e0] ;  /* 0x0000f800ff049b82 */ /* 0x000e620000000a00 */
[----:B------:R-:W-:-:S03]  /*05e0*/  IMAD R77, R7, UR9, R6 ;  /* 0x00000009074d7c24 */ /* 0x000fc6000f8e0206 */
[----:B------:R-:W-:Y:S01]  /*05f0*/  IADD3 R74, P3, PT, R72, R75, RZ ;  /* 0x0000004b484a7210 */ /* 0x000fe20007f7e0ff */
[----:B0-----:R-:W-:-:S03]  /*0600*/  @!P5 IMAD R9, R9, R2, RZ ;  /* 0x000000020909d224 */ /* 0x001fc600078e02ff */
[----:B------:R-:W-:Y:S01]  /*0610*/  LEA.HI.X.SX32 R75, R72, RZ, 0x1, P3 ;  /* 0x000000ff484b7211 */ /* 0x000fe200018f0eff */
[----:B-----5:R-:W-:Y:S01]  /*0620*/  @!P5 IMAD R17, R14, R3, R9 ;  /* 0x000000030e11d224 */ /* 0x020fe200078e0209 */
[----:B------:R-:W-:Y:S01]  /*0630*/  ISETP.GE.U32.AND P3, PT, R29, UR4, PT ;  /* 0x000000041d007c0c */ /* 0x000fe2000bf66070 */
[----:B------:R-:W0:Y:S01]  /*0640*/  @!P2 LDC.64 R8, c[0x0][0x3e0] ;  /* 0x0000f800ff08ab82 */ /* 0x000e220000000a00 */
[----:B------:R-:W-:Y:S02]  /*0650*/  IMAD.WIDE.U32 R74, R7, UR8, R74 ;  /* 0x00000008074a7c25 */ /* 0x000fe4000f8e004a */
[----:B------:R-:W-:-:S03]  /*0660*/  ISETP.GE.AND.EX P3, PT, R33, UR5, PT, P3 ;  /* 0x0000000521007c0c */ /* 0x000fc6000bf66330 */
[----:B------:R-:W-:Y:S02]  /*0670*/  IADD3 R77, PT, PT, R75, R77, RZ ;  /* 0x0000004d4b4d7210 */ /* 0x000fe40007ffe0ff */
[----:B------:R-:W-:Y:S01]  /*0680*/  @!P5 MOV R76, R74 ;  /* 0x0000004a004cd202 */ /* 0x000fe20000000f00 */
[----:B-1----:R-:W-:Y:S01]  /*0690*/  @!P1 IMAD R10, R11, R4, RZ ;  /* 0x000000040b0a9224 */ /* 0x002fe200078e02ff */
[----:B------:R-:W-:-:S03]  /*06a0*/  IADD3 R11, PT, PT, R14, 0x50, RZ ;  /* 0x000000500e0b7810 */ /* 0x000fc60007ffe0ff */
[----:B------:R-:W-:-:S03]  /*06b0*/  @!P5 IMAD.WIDE.U32 R6, R14, R2, R76 ;  /* 0x000000020e06d225 */ /* 0x000fc600078e004c */
[----:B------:R-:W1:Y:S01]  /*06c0*/  @!P3 LDC.64 R18, c[0x0][0x3e0] ;  /* 0x0000f800ff12bb82 */ /* 0x000e620000000a00 */
[----:B------:R-:W-:Y:S01]  /*06d0*/  SHF.R.S32.HI R27, RZ, 0x1f, R11 ;  /* 0x0000001fff1b7819 */ /* 0x000fe2000001140b */
[----:B------:R-:W-:Y:S01]  /*06e0*/  @!P1 IMAD R23, R13, R5, R10 ;  /* 0x000000050d179224 */ /* 0x000fe200078e020a */
[----:B------:R-:W-:Y:S02]  /*06f0*/  @!P5 IADD3 R7, PT, PT, R7, R17, RZ ;  /* 0x000000110707d210 */ /* 0x000fe40007ffe0ff */
[----:B--2---:R-:W-:-:S03]  /*0700*/  @!P5 LEA R20, P4, R6, R20, 0x1 ;  /* 0x000000140614d211 */ /* 0x004fc600078808ff */
[----:B------:R-:W2:Y:S01]  /*0710*/  @!P1 LDC.64 R2, c[0x0][0x390] ;  /* 0x0000e400ff029b82 */ /* 0x000ea20000000a00 */
[----:B0-----:R-:W-:Y:S01]  /*0720*/  @!P2 IMAD R15, R15, R8, RZ ;  /* 0x000000080f0fa224 */ /* 0x001fe200078e02ff */
[----:B------:R-:W-:Y:S02]  /*0730*/  @!P5 LEA.HI.X R21, R6, R21, R7, 0x1, P4 ;  /* 0x000000150615d211 */ /* 0x000fe400020f0c07 */
[----:B------:R-:W-:Y:S02]  /*0740*/  @!P1 MOV R6, R74 ;  /* 0x0000004a00069202 */ /* 0x000fe40000000f00 */
[----:B------:R-:W-:Y:S02]  /*0750*/  @!P1 MOV R7, R77 ;  /* 0x0000004d00079202 */ /* 0x000fe40000000f00 */
[----:B------:R-:W-:Y:S01]  /*0760*/  ISETP.GE.U32.AND P4, PT, R11, UR4, PT ;  /* 0x000000040b007c0c */ /* 0x000fe2000bf86070 */
[----:B------:R-:W0:Y:S01]  /*0770*/  @!P2 LDC.64 R16, c[0x0][0x390] ;  /* 0x0000e400ff10ab82 */ /* 0x000e220000000a00 */
[----:B------:R-:W-:Y:S01]  /*0780*/  MOV R10, RZ ;  /* 0x000000ff000a7202 */ /* 0x000fe20000000f00 */
[----:B------:R-:W-:Y:S01]  /*0790*/  @!P1 IMAD.WIDE.U32 R4, R13, R4, R6 ;  /* 0x000000040d049225 */ /* 0x000fe200078e0006 */
[----:B------:R-:W-:-:S04]  /*07a0*/  ISETP.GE.AND.EX P4, PT, R27, UR5, PT, P4 ;  /* 0x000000051b007c0c */ /* 0x000fc8000bf86340 */
[----:B------:R-:W-:Y:S01]  /*07b0*/  @!P1 IADD3 R5, PT, PT, R5, R23, RZ ;  /* 0x0000001705059210 */ /* 0x000fe20007ffe0ff */
[----:B------:R1:W3:Y:S01]  /*07c0*/  @!P5 LDG.E R10, desc[UR6][R20.64] ;  /* 0x00000006140ad981 */ /* 0x0002e2000c1e1900 */
[----:B--2---:R-:W-:-:S04]  /*07d0*/  @!P1 LEA R2, P6, R4, R2, 0x1 ;  /* 0x0000000204029211 */ /* 0x004fc800078c08ff */
[----:B------:R-:W-:Y:S02]  /*07e0*/  @!P1 LEA.HI.X R3, R4, R3, R5, 0x1, P6 ;  /* 0x0000000304039211 */ /* 0x000fe400030f0c05 */
[----:B------:R-:W-:Y:S02]  /*07f0*/  @!P2 MOV R4, R74 ;  /* 0x0000004a0004a202 */ /* 0x000fe40000000f00 */
[----:B------:R-:W-:Y:S01]  /*0800*/  @!P2 MOV R5, R77 ;  /* 0x0000004d0005a202 */ /* 0x000fe20000000f00 */
[----:B------:R-:W-:Y:S01]  /*0810*/  @!P2 IMAD R7, R12, R9, R15 ;  /* 0x000000090c07a224 */ /* 0x000fe200078e020f */
[C---:B------:R-:W-:Y:S02]  /*0820*/  IADD3 R23, PT, PT, R14.reuse, 0x60, RZ ;  /* 0x000000600e177810 */ /* 0x040fe40007ffe0ff */
[----:B------:R-:W-:Y:S01]  /*0830*/  IADD3 R15, PT, PT, R14, 0xa0, RZ ;  /* 0x000000a00e0f7810 */ /* 0x000fe20007ffe0ff */
[----:B------:R-:W-:Y:S01]  /*0840*/  @!P2 IMAD.WIDE.U32 R8, R12, R8, R4 ;  /* 0x000000080c08a225 */ /* 0x000fe200078e0004 */
[----:B------:R-:W-:Y:S01]  /*0850*/  MOV R6, RZ ;  /* 0x000000ff00067202 */ /* 0x000fe20000000f00 */
[----:B------:R-:W2:Y:S01]  /*0860*/  @!P3 LDC.64 R12, c[0x0][0x390] ;  /* 0x0000e400ff0cbb82 */ /* 0x000ea20000000a00 */
[----:B------:R-:W-:-:S02]  /*0870*/  ISETP.GE.U32.AND P5, PT, R23, UR4, PT ;  /* 0x0000000417007c0c */ /* 0x000fc4000bfa6070 */
[----:B------:R-:W-:Y:S02]  /*0880*/  SHF.R.S32.HI R25, RZ, 0x1f, R23 ;  /* 0x0000001fff197819 */ /* 0x000fe40000011417 */
[----:B------:R-:W-:Y:S01]  /*0890*/  ISETP.GE.U32.AND P6, PT, R15, UR4, PT ;  /* 0x000000040f007c0c */ /* 0x000fe2000bfc6070 */
[----:B------:R4:W5:Y:S02]  /*08a0*/  @!P1 LDG.E R6, desc[UR6][R2.64] ;  /* 0x0000000602069981 */ /* 0x000964000c1e1900 */
[----:B------:R-:W2:Y:S01]  /*08b0*/  @!P4 LDC.64 R4, c[0x0][0x3e0] ;  /* 0x0000f800ff04cb82 */ /* 0x000ea20000000a00 */
[----:B------:R-:W-:Y:S02]  /*08c0*/  SHF.R.S32.HI R31, RZ, 0x1f, R15 ;  /* 0x0000001fff1f7819 */ /* 0x000fe4000001140f */
[----:B------:R-:W-:Y:S01]  /*08d0*/  ISETP.GE.AND.EX P5, PT, R25, UR5, PT, P5 ;  /* 0x0000000519007c0c */ /* 0x000fe2000bfa6350 */
[----:B-1----:R-:W-:Y:S01]  /*08e0*/  @!P3 IMAD R20, R33, R18, RZ ;  /* 0x000000122114b224 */ /* 0x002fe200078e02ff */
[----:B------:R-:W-:-:S02]  /*08f0*/  ISETP.GE.AND.EX P1, PT, R31, UR5, PT, P6 ;  /* 0x000000051f007c0c */ /* 0x000fc4000bf26360 */
[----:B------:R-:W-:Y:S01]  /*0900*/  @!P2 IADD3 R7, PT, PT, R9, R7, RZ ;  /* 0x000000070907a210 */ /* 0x000fe20007ffe0ff */
[C---:B------:R-:W-:Y:S01]  /*0910*/  @!P3 IMAD R33, R29.reuse, R19, R20 ;  /* 0x000000131d21b224 */ /* 0x040fe200078e0214 */
[C---:B0-----:R-:W-:Y:S01]  /*0920*/  @!P2 LEA R16, P6, R8.reuse, R16, 0x1 ;  /* 0x000000100810a211 */ /* 0x041fe200078c08ff */
[----:B------:R-:W0:Y:S01]  /*0930*/  @!P4 LDC.64 R20, c[0x0][0x390] ;  /* 0x0000e400ff14cb82 */ /* 0x000e220000000a00 */
[----:B----4-:R-:W-:Y:S02]  /*0940*/  @!P3 MOV R2, R74 ;  /* 0x0000004a0002b202 */ /* 0x010fe40000000f00 */
[----:B------:R-:W-:Y:S02]  /*0950*/  @!P3 MOV R3, R77 ;  /* 0x0000004d0003b202 */ /* 0x000fe40000000f00 */
[----:B------:R-:W-:Y:S02]  /*0960*/  @!P2 LEA.HI.X R17, R8, R17, R7, 0x1, P6 ;  /* 0x000000110811a211 */ /* 0x000fe400030f0c07 */
[----:B------:R-:W-:Y:S01]  /*0970*/  MOV R7, RZ ;  /* 0x000000ff00077202 */ /* 0x000fe20000000f00 */
[----:B------:R-:W-:Y:S01]  /*0980*/  @!P3 IMAD.WIDE.U32 R18, R29, R18, R2 ;  /* 0x000000121d12b225 */ /* 0x000fe200078e0002 */
[----:B------:R-:W1:Y:S04]  /*0990*/  @!P5 LDC.64 R8, c[0x0][0x3e0] ;  /* 0x0000f800ff08db82 */ /* 0x000e680000000a00 */
[----:B------:R-:W-:Y:S01]  /*09a0*/  @!P3 IADD3 R19, PT, PT, R19, R33, RZ ;  /* 0x000000211313b210 */ /* 0x000fe20007ffe0ff */
[----:B------:R4:W5:Y:S03]  /*09b0*/  @!P2 LDG.E R7, desc[UR6][R16.64] ;  /* 0x000000061007a981 */ /* 0x000966000c1e1900 */
[----:B------:R-:W1:Y:S01]  /*09c0*/  @!P1 LDC.64 R2, c[0x0][0x3e0] ;  /* 0x0000f800ff029b82 */ /* 0x000e620000000a00 */
[----:B--2---:R-:W-:Y:S01]  /*09d0*/  @!P3 LEA R12, P6, R18, R12, 0x1 ;  /* 0x0000000c120cb211 */ /* 0x004fe200078c08ff */
[----:B------:R-:W-:Y:S01]  /*09e0*/  @!P4 IMAD R22, R27, R4, RZ ;  /* 0x000000041b16c224 */ /* 0x000fe200078e02ff */
[----:B----4-:R-:W-:-:S02]  /*09f0*/  @!P4 MOV R16, R74 ;  /* 0x0000004a0010c202 */ /* 0x010fc40000000f00 */
[----:B------:R-:W-:Y:S01]  /*0a00*/  @!P4 MOV R17, R77 ;  /* 0x0000004d0011c202 */ /* 0x000fe20000000f00 */
[C---:B------:R-:W-:Y:S01]  /*0a10*/  @!P4 IMAD R33, R11.reuse, R5, R22 ;  /* 0x000000050b21c224 */ /* 0x040fe200078e0216 */
[----:B------:R-:W-:Y:S02]  /*0a20*/  @!P3 LEA.HI.X R13, R18, R13, R19, 0x1, P6 ;  /* 0x0000000d120db211 */ /* 0x000fe400030f0c13 */
[----:B------:R-:W2:Y:S01]  /*0a30*/  @!P5 LDC.64 R18, c[0x0][0x390] ;  /* 0x0000e400ff12db82 */ /* 0x000ea20000000a00 */
[----:B------:R-:W-:Y:S01]  /*0a40*/  @!P4 IMAD.WIDE.U32 R4, R11, R4, R16 ;  /* 0x000000040b04c225 */ /* 0x000fe200078e0010 */
[----:B------:R-:W-:Y:S02]  /*0a50*/  MOV R11, RZ ;  /* 0x000000ff000b7202 */ /* 0x000fe40000000f00 */
[----:B------:R-:W-:Y:S02]  /*0a60*/  ISETP.GE.U32.AND P6, PT, R69, UR4, PT ;  /* 0x0000000445007c0c */ /* 0x000fe4000bfc6070 */
[----:B------:R-:W-:-:S02]  /*0a70*/  IADD3 R27, PT, PT, R14, 0xd0, RZ ;  /* 0x000000d00e1b7810 */ /* 0x000fc40007ffe0ff */
[----:B------:R4:W5:Y:S01]  /*0a80*/  @!P3 LDG.E R11, desc[UR6][R12.64] ;  /* 0x000000060c0bb981 */ /* 0x000962000c1e1900 */
[----:B------:R-:W-:Y:S01]  /*0a90*/  ISETP.GE.AND.EX P3, PT, R54, UR5, PT, P6 ;  /* 0x0000000536007c0c */ /* 0x000fe2000bf66360 */
[----:B------:R-:W4:Y:S01]  /*0aa0*/  @!P1 LDC.64 R16, c[0x0][0x390] ;  /* 0x0000e400ff109b82 */ /* 0x000f220000000a00 */
[----:B------:R-:W-:Y:S02]  /*0ab0*/  ISETP.GE.U32.AND P2, PT, R27, UR4, PT ;  /* 0x000000041b007c0c */ /* 0x000fe4000bf46070 */
[----:B------:R-:W-:Y:S02]  /*0ac0*/  SHF.R.S32.HI R29, RZ, 0x1f, R27 ;  /* 0x0000001fff1d7819 */ /* 0x000fe4000001141b */
[----:B------:R-:W-:Y:S02]  /*0ad0*/  @!P4 IADD3 R5, PT, PT, R5, R33, RZ ;  /* 0x000000210505c210 */ /* 0x000fe40007ffe0ff */
[----:B0-----:R-:W-:Y:S01]  /*0ae0*/  @!P4 LEA R20, P6, R4, R20, 0x1 ;  /* 0x000000140414c211 */ /* 0x001fe200078c08ff */
[----:B-1----:R-:W-:Y:S01]  /*0af0*/  @!P5 IMAD R22, R25, R8, RZ ;  /* 0x000000081916d224 */ /* 0x002fe200078e02ff */
[----:B------:R-:W-:-:S02]  /*0b00*/  ISETP.GE.AND.EX P2, PT, R29, UR5, PT, P2 ;  /* 0x000000051d007c0c */ /* 0x000fc4000bf46320 */
[----:B------:R-:W-:Y:S02]  /*0b10*/  @!P4 LEA.HI.X R21, R4, R21, R5, 0x1, P6 ;  /* 0x000000150415c211 */ /* 0x000fe400030f0c05 */
[----:B------:R-:W-:Y:S02]  /*0b20*/  @!P5 MOV R4, R74 ;  /* 0x0000004a0004d202 */ /* 0x000fe40000000f00 */
[----:B------:R-:W-:Y:S01]  /*0b30*/  @!P5 MOV R5, R77 ;  /* 0x0000004d0005d202 */ /* 0x000fe20000000f00 */
[----:B------:R-:W-:Y:S02]  /*0b40*/  @!P1 IMAD R24, R31, R2, RZ ;  /* 0x000000021f189224 */ /* 0x000fe400078e02ff */
[C---:B------:R-:W-:Y:S02]  /*0b50*/  @!P5 IMAD R33, R23.reuse, R9, R22 ;  /* 0x000000091721d224 */ /* 0x040fe400078e0216 */
[----:B------:R-:W-:Y:S01]  /*0b60*/  @!P5 IMAD.WIDE.U32 R8, R23, R8, R4 ;  /* 0x000000081708d225 */ /* 0x000fe200078e0004 */
[----:B------:R-:W-:Y:S01]  /*0b70*/  @!P1 MOV R25, R77 ;  /* 0x0000004d00199202 */ /* 0x000fe20000000f00 */
[----:B------:R-:W0:Y:S02]  /*0b80*/  @!P2 LDC.64 R22, c[0x0][0x3e0] ;  /* 0x0000f800ff16ab82 */ /* 0x000e240000000a00 */
[----:B------:R-:W-:Y:S01]  /*0b90*/  @!P1 IMAD R31, R15, R3, R24 ;  /* 0x000000030f1f9224 */ /* 0x000fe200078e0218 */
[----:B------:R-:W-:-:S02]  /*0ba0*/  @!P1 MOV R24, R74 ;  /* 0x0000004a00189202 */ /* 0x000fc40000000f00 */
[----:B------:R-:W-:Y:S02]  /*0bb0*/  @!P5 IADD3 R9, PT, PT, R9, R33, RZ ;  /* 0x000000210909d210 */ /* 0x000fe40007ffe0ff */
[C---:B--2---:R-:W-:Y:S01]  /*0bc0*/  @!P5 LEA R18, P6, R8.reuse, R18, 0x1 ;  /* 0x000000120812d211 */ /* 0x044fe200078c08ff */
[----:B------:R-:W-:Y:S01]  /*0bd0*/  @!P1 IMAD.WIDE.U32 R2, R15, R2, R24 ;  /* 0x000000020f029225 */ /* 0x000fe200078e0018 */
[----:B------:R-:W-:Y:S01]  /*0be0*/  MOV R15, RZ ;  /* 0x000000ff000f7202 */ /* 0x000fe20000000f00 */
[----:B------:R-:W1:Y:S01]  /*0bf0*/  @!P3 LDC.64 R4, c[0x0][0x3e0] ;  /* 0x0000f800ff04bb82 */ /* 0x000e620000000a00 */
[----:B------:R-:W-:Y:S02]  /*0c00*/  @!P5 LEA.HI.X R19, R8, R19, R9, 0x1, P6 ;  /* 0x000000130813d211 */ /* 0x000fe400030f0c09 */
[----:B----4-:R-:W-:-:S03]  /*0c10*/  MOV R13, RZ ;  /* 0x000000ff000d7202 */ /* 0x010fc60000000f00 */
[----:B------:R2:W4:Y:S01]  /*0c20*/  @!P5 LDG.E R15, desc[UR6][R18.64] ;  /* 0x00000006120fd981 */ /* 0x000522000c1e1900 */
[----:B------:R-:W-:Y:S01]  /*0c30*/  ISETP.GE.U32.AND P5, PT, R68, UR4, PT ;  /* 0x0000000444007c0c */ /* 0x000fe2000bfa6070 */
[----:B------:R-:W1:Y:S01]  /*0c40*/  @!P2 LDC.64 R8, c[0x0][0x390] ;  /* 0x0000e400ff08ab82 */ /* 0x000e620000000a00 */
[----:B------:R-:W-:Y:S01]  /*0c50*/  @!P1 IADD3 R3, PT, PT, R3, R31, RZ ;  /* 0x0000001f03039210 */ /* 0x000fe20007ffe0ff */
[----:B------:R-:W4:Y:S01]  /*0c60*/  @!P4 LDG.E R13, desc[UR6][R20.64] ;  /* 0x00000006140dc981 */ /* 0x000f22000c1e1900 */
[C---:B------:R-:W-:Y:S02]  /*0c70*/  @!P1 LEA R16, P4, R2.reuse, R16, 0x1 ;  /* 0x0000001002109211 */ /* 0x040fe400078808ff */
[----:B------:R-:W-:Y:S02]  /*0c80*/  ISETP.GE.AND.EX P5, PT, R53, UR5, PT, P5 ;  /* 0x0000000535007c0c */ /* 0x000fe4000bfa6350 */
[----:B------:R-:W-:Y:S02]  /*0c90*/  @!P1 LEA.HI.X R17, R2, R17, R3, 0x1, P4 ;  /* 0x0000001102119211 */ /* 0x000fe400020f0c03 */
[----:B------:R-:W1:Y:S01]  /*0ca0*/  @!P3 LDC.64 R2, c[0x0][0x390] ;  /* 0x0000e400ff02bb82 */ /* 0x000e620000000a00 */
[----:B------:R-:W-:-:S02]  /*0cb0*/  MOV R39, RZ ;  /* 0x000000ff00277202 */ /* 0x000fc40000000f00 */
[----:B------:R-:W-:Y:S01]  /*0cc0*/  ISETP.GE.U32.AND P4, PT, R70, UR4, PT ;  /* 0x0000000446007c0c */ /* 0x000fe2000bf86070 */
[----:B0-----:R-:W-:-:S03]  /*0cd0*/  @!P2 IMAD R12, R29, R22, RZ ;  /* 0x000000161d0ca224 */ /* 0x001fc600078e02ff */
[----:B------:R-:W-:Y:S01]  /*0ce0*/  ISETP.GE.AND.EX P4, PT, R55, UR5, PT, P4 ;  /* 0x0000000537007c0c */ /* 0x000fe2000bf86340 */
[----:B------:R0:W4:Y:S01]  /*0cf0*/  @!P1 LDG.E R39, desc[UR6][R16.64] ;  /* 0x0000000610279981 */ /* 0x000122000c1e1900 */
[----:B--2---:R-:W2:Y:S01]  /*0d00*/  @!P5 LDC.64 R18, c[0x0][0x3e0] ;  /* 0x0000f800ff12db82 */ /* 0x004ea20000000a00 */
[----:B------:R-:W-:Y:S02]  /*0d10*/  @!P2 IMAD R29, R27, R23, R12 ;  /* 0x000000171b1da224 */ /* 0x000fe400078e020c */
[----:B-1----:R-:W-:Y:S01]  /*0d20*/  @!P3 IMAD R12, R54, R4, RZ ;  /* 0x00000004360cb224 */ /* 0x002fe200078e02ff */
[----:B0-----:R-:W-:Y:S02]  /*0d30*/  @!P2 MOV R16, R74 ;  /* 0x0000004a0010a202 */ /* 0x001fe40000000f00 */
[----:B------:R-:W-:Y:S01]  /*0d40*/  @!P2 MOV R17, R77 ;  /* 0x0000004d0011a202 */ /* 0x000fe20000000f00 */
[----:B------:R-:W-:Y:S01]  /*0d50*/  @!P3 IMAD R25, R69, R5, R12 ;  /* 0x000000054519b224 */ /* 0x000fe200078e020c */
[----:B------:R-:W-:-:S03]  /*0d60*/  ISETP.GE.U32.AND P6, PT, R67, UR4, PT ;  /* 0x0000000443007c0c */ /* 0x000fc6000bfc6070 */
[----:B------:R-:W0:Y:S01]  /*0d70*/  @!P4 LDC.64 R20, c[0x0][0x3e0] ;  /* 0x0000f800ff14cb82 */ /* 0x000e220000000a00 */
[----:B------:R-:W-:Y:S01]  /*0d80*/  @!P2 IMAD.WIDE.U32 R22, R27, R22, R16 ;  /* 0x000000161b16a225 */ /* 0x000fe200078e0010 */
[----:B------:R-:W-:Y:S02]  /*0d90*/  @!P3 MOV R16, R74 ;  /* 0x0000004a0010b202 */ /* 0x000fe40000000f00 */
[----:B------:R-:W-:Y:S02]  /*0da0*/  @!P3 MOV R17, R77 ;  /* 0x0000004d0011b202 */ /* 0x000fe40000000f00 */
[----:B------:R-:W-:Y:S02]  /*0db0*/  @!P2 IADD3 R5, PT, PT, R23, R29, RZ ;  /* 0x0000001d1705a210 */ /* 0x000fe40007ffe0ff */
[----:B------:R-:W-:Y:S01]  /*0dc0*/  @!P2 LEA R8, P1, R22, R8, 0x1 ;  /* 0x000000081608a211 */ /* 0x000fe200078208ff */
[----:B------:R-:W-:Y:S01]  /*0dd0*/  @!P3 IMAD.WIDE.U32 R16, R69, R4, R16 ;  /* 0x000000044510b225 */ /* 0x000fe200078e0010 */
[----:B------:R-:W-:-:S02]  /*0de0*/  ISETP.GE.AND.EX P6, PT, R52, UR5, PT, P6 ;  /* 0x0000000534007c0c */ /* 0x000fc4000bfc6360 */
[----:B------:R-:W-:Y:S02]  /*0df0*/  @!P2 LEA.HI.X R9, R22, R9, R5, 0x1, P1 ;  /* 0x000000091609a211 */ /* 0x000fe400008f0c05 */
[----:B------:R-:W1:Y:S01]  /*0e00*/  @!P5 LDC.64 R4, c[0x0][0x390] ;  /* 0x0000e400ff04db82 */ /* 0x000e620000000a00 */
[----:B------:R-:W-:Y:S02]  /*0e10*/  @!P3 IADD3 R12, PT, PT, R17, R25, RZ ;  /* 0x00000019110cb210 */ /* 0x000fe40007ffe0ff */
[----:B------:R-:W-:-:S04]  /*0e20*/  @!P3 LEA R22, P1, R16, R2, 0x1 ;  /* 0x000000021016b211 */ /* 0x000fc800078208ff */
[----:B------:R-:W-:Y:S02]  /*0e30*/  @!P3 LEA.HI.X R23, R16, R3, R12, 0x1, P1 ;  /* 0x000000031017b211 */ /* 0x000fe400008f0c0c */
[----:B------:R-:W1:Y:S01]  /*0e40*/  @!P4 LDC.64 R16, c[0x0][0x390] ;  /* 0x0000e400ff10cb82 */ /* 0x000e620000000a00 */
[----:B------:R-:W-:Y:S01]  /*0e50*/  ISETP.GE.U32.AND P1, PT, R66, UR4, PT ;  /* 0x0000000442007c0c */ /* 0x000fe2000bf26070 */
[----:B--2---:R-:W-:-:S03]  /*0e60*/  @!P5 IMAD R24, R53, R18, RZ ;  /* 0x000000123518d224 */ /* 0x004fc600078e02ff */
[----:B------:R-:W-:Y:S01]  /*0e70*/  ISETP.GE.AND.EX P1, PT, R51, UR5, PT, P1 ;  /* 0x0000000533007c0c */ /* 0x000fe2000bf26310 */
[C---:B------:R-:W-:Y:S02]  /*0e80*/  @!P5 IMAD R31, R68.reuse, R19, R24 ;  /* 0x00000013441fd224 */ /* 0x040fe400078e0218 */
[----:B------:R-:W2:Y:S01]  /*0e90*/  @!P6 LDC.64 R2, c[0x0][0x3e0] ;  /* 0x0000f800ff02eb82 */ /* 0x000ea20000000a00 */
[----:B------:R-:W-:Y:S02]  /*0ea0*/  @!P5 MOV R24, R74 ;  /* 0x0000004a0018d202 */ /* 0x000fe40000000f00 */
[-C--:B------:R-:W-:Y:S02]  /*0eb0*/  @!P5 MOV R25, R77.reuse ;  /* 0x0000004d0019d202 */ /* 0x080fe40000000f00 */
[----:B------:R-:W-:Y:S01]  /*0ec0*/  MOV R33, RZ ;  /* 0x000000ff00217202 */ /* 0x000fe20000000f00 */
[----:B0-----:R-:W-:Y:S01]  /*0ed0*/  @!P4 IMAD R12, R55, R20, RZ ;  /* 0x00000014370cc224 */ /* 0x001fe200078e02ff */
[----:B------:R-:W-:Y:S01]  /*0ee0*/  @!P4 MOV R26, R74 ;  /* 0x0000004a001ac202 */ /* 0x000fe20000000f00 */
[----:B------:R-:W-:Y:S01]  /*0ef0*/  @!P5 IMAD.WIDE.U32 R24, R68, R18, R24 ;  /* 0x000000124418d225 */ /* 0x000fe200078e0018 */
[----:B------:R-:W-:Y:S01]  /*0f00*/  @!P4 MOV R27, R77 ;  /* 0x0000004d001bc202 */ /* 0x000fe20000000f00 */
[----:B------:R-:W0:Y:S01]  /*0f10*/  @!P6 LDC.64 R18, c[0x0][0x390] ;  /* 0x0000e400ff12eb82 */ /* 0x000e220000000a00 */
[----:B------:R1:W4:Y:S01]  /*0f20*/  @!P3 LDG.E R33, desc[UR6][R22.64] ;  /* 0x000000061621b981 */ /* 0x000322000c1e1900 */
[C---:B------:R-:W-:Y:S01]  /*0f30*/  @!P4 IMAD R29, R70.reuse, R21, R12 ;  /* 0x00000015461dc224 */ /* 0x040fe200078e020c */
[----:B------:R-:W-:Y:S01]  /*0f40*/  @!P5 IADD3 R12, PT, PT, R25, R31, RZ ;  /* 0x0000001f190cd210 */ /* 0x000fe20007ffe0ff */
[----:B------:R-:W-:-:S04]  /*0f50*/  @!P4 IMAD.WIDE.U32 R26, R70, R20, R26 ;  /* 0x00000014461ac225 */ /* 0x000fc800078e001a */
[----:B------:R-:W0:Y:S01]  /*0f60*/  @!P1 LDC.64 R20, c[0x0][0x3e0] ;  /* 0x0000f800ff149b82 */ /* 0x000e220000000a00 */
[C---:B-1----:R-:W-:Y:S02]  /*0f70*/  @!P5 LEA R22, P3, R24.reuse, R4, 0x1 ;  /* 0x000000041816d211 */ /* 0x042fe400078608ff */
[----:B------:R-:W-:Y:S02]  /*0f80*/  @!P4 IADD3 R4, PT, PT, R27, R29, RZ ;  /* 0x0000001d1b04c210 */ /* 0x000fe40007ffe0ff */
[----:B------:R-:W-:Y:S02]  /*0f90*/  @!P5 LEA.HI.X R23, R24, R5, R12, 0x1, P3 ;  /* 0x000000051817d211 */ /* 0x000fe400018f0c0c */
[----:B------:R-:W-:Y:S01]  /*0fa0*/  @!P4 LEA R16, P3, R26, R16, 0x1 ;  /* 0x000000101a10c211 */ /* 0x000fe200078608ff */
[----:B--2---:R-:W-:-:S03]  /*0fb0*/  @!P6 IMAD R12, R52, R2, RZ ;  /* 0x00000002340ce224 */ /* 0x004fc600078e02ff */
[----:B------:R-:W-:Y:S02]  /*0fc0*/  @!P4 LEA.HI.X R17, R26, R17, R4, 0x1, P3 ;  /* 0x000000111a11c211 */ /* 0x000fe400018f0c04 */
[----:B------:R-:W1:Y:S01]  /*0fd0*/  @!P1 LDC.64 R4, c[0x0][0x390] ;  /* 0x0000e400ff049b82 */ /* 0x000e620000000a00 */
[----:B------:R-:W-:Y:S01]  /*0fe0*/  ISETP.GE.U32.AND P3, PT, R65, UR4, PT ;  /* 0x0000000441007c0c */ /* 0x000fe2000bf66070 */
[----:B------:R-:W-:Y:S01]  /*0ff0*/  @!P6 IMAD R27, R67, R3, R12 ;  /* 0x00000003431be224 */ /* 0x000fe200078e020c */
[----:B------:R-:W-:Y:S02]  /*1000*/  @!P6 MOV R24, R74 ;  /* 0x0000004a0018e202 */ /* 0x000fe40000000f00 */
[----:B------:R-:W-:Y:S02]  /*1010*/  @!P6 MOV R25, R77 ;  /* 0x0000004d0019e202 */ /* 0x000fe40000000f00 */
[----:B------:R-:W-:Y:S02]  /*1020*/  MOV R12, RZ ;  /* 0x000000ff000c7202 */ /* 0x000fe40000000f00 */
[----:B------:R-:W-:-:S02]  /*1030*/  MOV R35, RZ ;  /* 0x000000ff00237202 */ /* 0x000fc40000000f00 */
[----:B------:R-:W-:Y:S01]  /*1040*/  ISETP.GE.AND.EX P3, PT, R50, UR5, PT, P3 ;  /* 0x0000000532007c0c */ /* 0x000fe2000bf66330 */
[----:B------:R-:W-:Y:S01]  /*1050*/  @!P6 IMAD.WIDE.U32 R2, R67, R2, R24 ;  /* 0x000000024302e225 */ /* 0x000fe200078e0018 */
[----:B------:R2:W4:Y:S03]  /*1060*/  @!P4 LDG.E R12, desc[UR6][R16.64] ;  /* 0x00000006100cc981 */ /* 0x000526000c1e1900 */
[----:B0-----:R-:W-:Y:S01]  /*1070*/  @!P1 IMAD R24, R51, R20, RZ ;  /* 0x0000001433189224 */ /* 0x001fe200078e02ff */
[----:B------:R0:W4:Y:S01]  /*1080*/  @!P5 LDG.E R35, desc[UR6][R22.64] ;  /* 0x000000061623d981 */ /* 0x000122000c1e1900 */
[----:B------:R-:W-:Y:S02]  /*1090*/  @!P6 IADD3 R3, PT, PT, R3, R27, RZ ;  /* 0x0000001b0303e210 */ /* 0x000fe40007ffe0ff */
[----:B------:R-:W-:Y:S02]  /*10a0*/  @!P6 LEA R18, P5, R2, R18, 0x1 ;  /* 0x000000120212e211 */ /* 0x000fe400078a08ff */
[----:B--2---:R-:W-:-:S02]  /*10b0*/  @!P1 MOV R16, R74 ;  /* 0x0000004a00109202 */ /* 0x004fc40000000f00 */
[----:B------:R-:W-:Y:S01]  /*10c0*/  @!P1 MOV R17, R77 ;  /* 0x0000004d00119202 */ /* 0x000fe20000000f00 */
[----:B------:R-:W-:Y:S01]  /*10d0*/  @!P1 IMAD R21, R66, R21, R24 ;  /* 0x0000001542159224 */ /* 0x000fe200078e0218 */
[----:B------:R-:W-:Y:S02]  /*10e0*/  MOV R37, RZ ;  /* 0x000000ff00257202 */ /* 0x000fe40000000f00 */
[----:B------:R-:W-:Y:S01]  /*10f0*/  @!P6 LEA.HI.X R19, R2, R19, R3, 0x1, P5 ;  /* 0x000000130213e211 */ /* 0x000fe200028f0c03 */
[----:B------:R-:W-:Y:S01]  /*1100*/  @!P1 IMAD.WIDE.U32 R16, R66, R20, R16 ;  /* 0x0000001442109225 */ /* 0x000fe200078e0010 */
[----:B------:R-:W2:Y:S03]  /*1110*/  @!P3 LDC.64 R2, c[0x0][0x3e0] ;  /* 0x0000f800ff02bb82 */ /* 0x000ea60000000a00 */
[----:B------:R3:W4:Y:S01]  /*1120*/  @!P6 LDG.E R37, desc[UR6][R18.64] ;  /* 0x000000061225e981 */ /* 0x000722000c1e1900 */
[----:B------:R-:W-:-:S02]  /*1130*/  @!P1 IADD3 R17, PT, PT, R17, R21, RZ ;  /* 0x0000001511119210 */ /* 0x000fc40007ffe0ff */
[----:B-1----:R-:W-:Y:S02]  /*1140*/  @!P1 LEA R20, P6, R16, R4, 0x1 ;  /* 0x0000000410149211 */ /* 0x002fe400078c08ff */
[----:B------:R-:W-:Y:S02]  /*1150*/  ISETP.GE.U32.AND P5, PT, R64, UR4, PT ;  /* 0x0000000440007c0c */ /* 0x000fe4000bfa6070 */
[----:B------:R-:W-:Y:S02]  /*1160*/  IADD3 R25, PT, PT, R14, 0xf0, RZ ;  /* 0x000000f00e197810 */ /* 0x000fe40007ffe0ff */
[----:B------:R-:W-:Y:S02]  /*1170*/  @!P1 LEA.HI.X R21, R16, R5, R17, 0x1, P6 ;  /* 0x0000000510159211 */ /* 0x000fe400030f0c11 */
[----:B------:R-:W1:Y:S01]  /*1180*/  @!P3 LDC.64 R16, c[0x0][0x390] ;  /* 0x0000e400ff10bb82 */ /* 0x000e620000000a00 */
[----:B------:R-:W-:Y:S02]  /*1190*/  ISETP.GE.AND.EX P5, PT, R0, UR5, PT, P5 ;  /* 0x0000000500007c0c */ /* 0x000fe4000bfa6350 */
[----:B------:R-:W-:-:S02]  /*11a0*/  ISETP.GE.U32.AND P6, PT, R25, UR4, PT ;  /* 0x0000000419007c0c */ /* 0x000fc4000bfc6070 */
[----:B------:R-:W-:-:S04]  /*11b0*/  SHF.R.S32.HI R27, RZ, 0x1f, R25 ;  /* 0x0000001fff1b7819 */ /* 0x000fc80000011419 */
[----:B------:R-:W-:Y:S01]  /*11c0*/  ISETP.GE.AND.EX P6, PT, R27, UR5, PT, P6 ;  /* 0x000000051b007c0c */ /* 0x000fe2000bfc6360 */
[----:B--2---:R-:W-:Y:S01]  /*11d0*/  @!P3 IMAD R14, R50, R2, RZ ;  /* 0x00000002320eb224 */ /* 0x004fe200078e02ff */
[----:B0-----:R-:W-:Y:S02]  /*11e0*/  @!P3 MOV R22, R74 ;  /* 0x0000004a0016b202 */ /* 0x001fe40000000f00 */
[----:B------:R-:W-:Y:S01]  /*11f0*/  @!P3 MOV R23, R77 ;  /* 0x0000004d0017b202 */ /* 0x000fe20000000f00 */
[----:B---3--:R-:W0:Y:S01]  /*1200*/  @!P5 LDC.64 R18, c[0x0][0x3e0] ;  /* 0x0000f800ff12db82 */ /* 0x008e220000000a00 */
[----:B------:R-:W-:Y:S01]  /*1210*/  MOV R41, RZ ;  /* 0x000000ff00297202 */ /* 0x000fe20000000f00 */
[C---:B------:R-:W-:Y:S02]  /*1220*/  @!P3 IMAD R29, R65.reuse, R3, R14 ;  /* 0x00000003411db224 */ /* 0x040fe400078e020e */
[----:B------:R-:W-:-:S03]  /*1230*/  @!P3 IMAD.WIDE.U32 R22, R65, R2, R22 ;  /* 0x000000024116b225 */ /* 0x000fc600078e0016 */
[----:B------:R1:W2:Y:S01]  /*1240*/  @!P1 LDG.E R41, desc[UR6][R20.64] ;  /* 0x0000000614299981 */ /* 0x0002a2000c1e1900 */
[----:B------:R-:W3:Y:S01]  /*1250*/  @!P6 LDC.64 R4, c[0x0][0x3e0] ;  /* 0x0000f800ff04eb82 */ /* 0x000ee20000000a00 */
[----:B------:R-:W-:-:S07]  /*1260*/  @!P3 IADD3 R14, PT, PT, R23, R29, RZ ;  /* 0x0000001d170eb210 */ /* 0x000fce0007ffe0ff */
[----:B------:R-:W5:Y:S01]  /*1270*/  @!P5 LDC.64 R2, c[0x0][0x390] ;  /* 0x0000e400ff02db82 */ /* 0x000f620000000a00 */
[----:B-1----:R-:W-:-:S04]  /*1280*/  @!P3 LEA R20, P1, R22, R16, 0x1 ;  /* 0x000000101614b211 */ /* 0x002fc800078208ff */
[----:B------:R-:W-:-:S03]  /*1290*/  @!P3 LEA.HI.X R21, R22, R17, R14, 0x1, P1 ;  /* 0x000000111615b211 */ /* 0x000fc600008f0c0e */
[----:B------:R-:W1:Y:S01]  /*12a0*/  @!P6 LDC.64 R16, c[0x0][0x390] ;  /* 0x0000e400ff10eb82 */ /* 0x000e620000000a00 */
[----:B------:R-:W-:Y:S02]  /*12b0*/  MOV R43, RZ ;  /* 0x000000ff002b7202 */ /* 0x000fe40000000f00 */
[----:B------:R-:W-:Y:S01]  /*12c0*/  MOV R45, RZ ;  /* 0x000000ff002d7202 */ /* 0x000fe20000000f00 */
[----:B0-----:R-:W-:-:S03]  /*12d0*/  @!P5 IMAD R14, R0, R18, RZ ;  /* 0x00000012000ed224 */ /* 0x001fc600078e02ff */
[----:B------:R0:W2:Y:S01]  /*12e0*/  @!P3 LDG.E R43, desc[UR6][R20.64] ;  /* 0x00000006142bb981 */ /* 0x0000a2000c1e1900 */
[C---:B------:R-:W-:Y:S02]  /*12f0*/  @!P5 IMAD R19, R64.reuse, R19, R14 ;  /* 0x000000134013d224 */ /* 0x040fe400078e020e */
[----:B---3--:R-:W-:Y:S01]  /*1300*/  @!P6 IMAD R14, R27, R4, RZ ;  /* 0x000000041b0ee224 */ /* 0x008fe200078e02ff */
[----:B------:R3:W2:Y:S01]  /*1310*/  @!P2 LDG.E R45, desc[UR6][R8.64] ;  /* 0x00000006082da981 */ /* 0x0006a2000c1e1900 */
[-C--:B0-----:R-:W-:Y:S02]  /*1320*/  @!P5 MOV R20, R74.reuse ;  /* 0x0000004a0014d202 */ /* 0x081fe40000000f00 */
[-C--:B------:R-:W-:Y:S02]  /*1330*/  @!P5 MOV R21, R77.reuse ;  /* 0x0000004d0015d202 */ /* 0x080fe40000000f00 */
[----:B---3--:R-:W-:Y:S02]  /*1340*/  @!P6 MOV R8, R74 ;  /* 0x0000004a0008e202 */ /* 0x008fe40000000f00 */
[----:B------:R-:W-:Y:S01]  /*1350*/  @!P6 MOV R9, R77 ;  /* 0x0000004d0009e202 */ /* 0x000fe20000000f00 */
[----:B------:R-:W-:-:S04]  /*1360*/  @!P5 IMAD.WIDE.U32 R20, R64, R18, R20 ;  /* 0x000000124014d225 */ /* 0x000fc800078e0014 */
[----:B------:R-:W-:Y:S01]  /*1370*/  @!P6 IMAD R23, R25, R5, R14 ;  /* 0x000000051917e224 */ /* 0x000fe200078e020e */
[----:B------:R-:W-:Y:S01]  /*1380*/  @!P5 IADD3 R5, PT, PT, R21, R19, RZ ;  /* 0x000000131505d210 */ /* 0x000fe20007ffe0ff */
[----:B------:R-:W-:Y:S01]  /*1390*/  @!P6 IMAD.WIDE.U32 R8, R25, R4, R8 ;  /* 0x000000041908e225 */ /* 0x000fe200078e0008 */
[C---:B-----5:R-:W-:Y:S02]  /*13a0*/  @!P5 LEA R2, P1, R20.reuse, R2, 0x1 ;  /* 0x000000021402d211 */ /* 0x060fe400078208ff */
[----:B------:R-:W-:Y:S02]  /*13b0*/  MOV R47, RZ ;  /* 0x000000ff002f7202 */ /* 0x000fe40000000f00 */
[----:B------:R-:W-:Y:S02]  /*13c0*/  @!P5 LEA.HI.X R3, R20, R3, R5, 0x1, P1 ;  /* 0x000000031403d211 */ /* 0x000fe400008f0c05 */
[----:B------:R-:W-:Y:S02]  /*13d0*/  @!P6 IADD3 R4, PT, PT, R9, R23, RZ ;  /* 0x000000170904e210 */ /* 0x000fe40007ffe0ff */
[----:B-1----:R-:W-:Y:S01]  /*13e0*/  @!P6 LEA R16, P1, R8, R16, 0x1 ;  /* 0x000000100810e211 */ /* 0x002fe200078208ff */
[----:B------:R0:W3:Y:S01]  /*13f0*/  @!P5 LDG.E R47, desc[UR6][R2.64] ;  /* 0x00000006022fd981 */ /* 0x0000e2000c1e1900 */
[----:B------:R-:W-:-:S02]  /*1400*/  MOV R49, RZ ;  /* 0x000000ff00317202 */ /* 0x000fc40000000f00 */
[----:B------:R-:W-:-:S05]  /*1410*/  @!P6 LEA.HI.X R17, R8, R17, R4, 0x1, P1 ;  /* 0x000000110811e211 */ /* 0x000fca00008f0c04 */
[----:B------:R1:W5:Y:S01]  /*1420*/  @!P6 LDG.E R49, desc[UR6][R16.64] ;  /* 0x000000061031e981 */ /* 0x000362000c1e1900 */
[--C-:B0-----:R-:W-:Y:S02]  /*1430*/  HADD2.F32 R2, -RZ, R10.reuse.H0_H0 ;  /* 0x2000000aff027230 */ /* 0x101fe40000004100 */
[----:B------:R-:W-:Y:S02]  /*1440*/  HADD2.F32 R3, -RZ, R10.H1_H1 ;  /* 0x3000000aff037230 */ /* 0x000fe40000004100 */
[--C-:B------:R-:W-:Y:S02]  /*1450*/  HADD2.F32 R4, -RZ, R6.reuse.H0_H0 ;  /* 0x20000006ff047230 */ /* 0x100fe40000004100 */
[----:B------:R-:W-:Y:S02]  /*1460*/  HADD2.F32 R5, -RZ, R6.H1_H1 ;  /* 0x30000006ff057230 */ /* 0x000fe40000004100 */
[----:B------:R-:W-:Y:S01]  /*1470*/  FADD.FTZ R8, R2, R3 ;  /* 0x0000000302087221 */ /* 0x000fe20000010000 */
[----:B------:R-:W-:Y:S01]  /*1480*/  FMUL.FTZ R9, R3, R3 ;  /* 0x0000000303097220 */ /* 0x000fe20000410000 */
[----:B------:R-:W-:-:S02]  /*1490*/  HADD2.F32 R6, -RZ, R7.H0_H0 ;  /* 0x20000007ff067230 */ /* 0x000fc40000004100 */
[----:B------:R-:W-:Y:S01]  /*14a0*/  FADD.FTZ R19, R4, R5 ;  /* 0x0000000504137221 */ /* 0x000fe20000010000 */
[----:B------:R-:W-:Y:S01]  /*14b0*/  FADD.FTZ R8, RZ, R8 ;  /* 0x00000008ff087221 */ /* 0x000fe20000010000 */
[----:B------:R-:W-:Y:S02]  /*14c0*/  HADD2.F32 R7, -RZ, R7.H1_H1 ;  /* 0x30000007ff077230 */ /* 0x000fe40000004100 */
[----:B-1----:R-:W-:Y:S01]  /*14d0*/  FMUL.FTZ R17, R5, R5 ;  /* 0x0000000505117220 */ /* 0x002fe20000410000 */
[----:B------:R-:W-:Y:S01]  /*14e0*/  FFMA.FTZ R9, R2, R2, R9 ;  /* 0x0000000202097223 */ /* 0x000fe20000010009 */
[----:B------:R-:W-:Y:S02]  /*14f0*/  FADD.FTZ R19, R8, R19 ;  /* 0x0000001308137221 */ /* 0x000fe40000010000 */
[----:B------:R-:W-:Y:S01]  /*1500*/  FFMA.FTZ R17, R4, R4, R17 ;  /* 0x0000000404117223 */ /* 0x000fe20000010011 */
[----:B------:R-:W-:Y:S01]  /*1510*/  FADD.FTZ R10, RZ, R9 ;  /* 0x00000009ff0a7221 */ /* 0x000fe20000010000 */
[----:B------:R-:W-:Y:S01]  /*1520*/  FADD.FTZ R14, R6, R7 ;  /* 0x00000007060e7221 */ /* 0x000fe20000010000 */
[----:B------:R-:W-:-:S02]  /*1530*/  FMUL.FTZ R21, R7, R7 ;  /* 0x0000000707157220 */ /* 0x000fc40000410000 */
[----:B------:R-:W-:Y:S01]  /*1540*/  FADD.FTZ R17, R10, R17 ;  /* 0x000000110a117221 */ /* 0x000fe20000010000 */
[----:B------:R-:W-:Y:S01]  /*1550*/  FADD.FTZ R14, R19, R14 ;  /* 0x0000000e130e7221 */ /* 0x000fe20000010000 */
[--C-:B------:R-:W-:Y:S02]  /*1560*/  HADD2.F32 R10, -RZ, R11.reuse.H0_H0 ;  /* 0x2000000bff0a7230 */ /* 0x100fe40000004100 */
[----:B------:R-:W-:Y:S01]  /*1570*/  HADD2.F32 R11, -RZ, R11.H1_H1 ;  /* 0x3000000bff0b7230 */ /* 0x000fe20000004100 */
[----:B------:R-:W-:Y:S01]  /*1580*/  ISETP.GT.AND P1, PT, R56, 0x1e, PT ;  /* 0x0000001e3800780c */ /* 0x000fe20003f24270 */
[--C-:B----4-:R-:W-:Y:S02]  /*1590*/  HADD2.F32 R38, -RZ, R39.reuse.H1_H1 ;  /* 0x30000027ff267230 */ /* 0x110fe40000004100 */
[----:B------:R-:W-:-:S03]  /*15a0*/  HADD2.F32 R39, -RZ, R39.H0_H0 ;  /* 0x20000027ff277230 */ /* 0x000fc60000004100 */
[----:B------:R-:W-:Y:S01]  /*15b0*/  FMUL.FTZ R20, R38, R38 ;  /* 0x0000002626147220 */ /* 0x000fe20000410000 */
[--C-:B------:R-:W-:Y:S02]  /*15c0*/  HADD2.F32 R32, -RZ, R33.reuse.H0_H0 ;  /* 0x20000021ff207230 */ /* 0x100fe40000004100 */
[----:B------:R-:W-:Y:S02]  /*15d0*/  HADD2.F32 R33, -RZ, R33.H1_H1 ;  /* 0x30000021ff217230 */ /* 0x000fe40000004100 */
[--C-:B------:R-:W-:Y:S02]  /*15e0*/  HADD2.F32 R8, -RZ, R12.reuse.H0_H0 ;  /* 0x2000000cff087230 */ /* 0x100fe40000004100 */
[----:B------:R-:W-:Y:S02]  /*15f0*/  HADD2.F32 R9, -RZ, R12.H1_H1 ;  /* 0x3000000cff097230 */ /* 0x000fe40000004100 */
[----:B------:R-:W-:-:S03]  /*1600*/  FFMA.FTZ R12, R6, R6, R21 ;  /* 0x00000006060c7223 */ /* 0x000fc60000010015 */
[----:B------:R-:W-:Y:S01]  /*1610*/  FADD.FTZ R19, R8, R9 ;  /* 0x0000000908137221 */ /* 0x000fe20000010000 */
[----:B------:R-:W-:Y:S01]  /*1620*/  FMUL.FTZ R21, R9, R9 ;  /* 0x0000000909157220 */ /* 0x000fe20000410000 */
[----:B------:R-:W-:Y:S01]  /*1630*/  FADD.FTZ R17, R17, R12 ;  /* 0x0000000c11117221 */ /* 0x000fe20000010000 */
[--C-:B------:R-:W-:Y:S02]  /*1640*/  HADD2.F32 R12, -RZ, R13.reuse.H0_H0 ;  /* 0x2000000dff0c7230 */ /* 0x100fe40000004100 */
[----:B------:R-:W-:Y:S01]  /*1650*/  FADD.FTZ R14, R14, R19 ;  /* 0x000000130e0e7221 */ /* 0x000fe20000010000 */
[----:B------:R-:W-:Y:S01]  /*1660*/  FADD.FTZ R19, R10, R11 ;  /* 0x0000000b0a137221 */ /* 0x000fe20000010000 */
[----:B------:R-:W-:Y:S02]  /*1670*/  HADD2.F32 R13, -RZ, R13.H1_H1 ;  /* 0x3000000dff0d7230 */ /* 0x000fe40000004100 */
[----:B------:R-:W-:Y:S01]  /*1680*/  FFMA.FTZ R16, R8, R8, R21 ;  /* 0x0000000808107223 */ /* 0x000fe20000010015 */
[----:B------:R-:W-:Y:S01]  /*1690*/  FMUL.FTZ R21, R11, R11 ;  /* 0x0000000b0b157220 */ /* 0x000fe20000410000 */
[----:B------:R-:W-:Y:S01]  /*16a0*/  FADD.FTZ R19, R14, R19 ;  /* 0x000000130e137221 */ /* 0x000fe20000010000 */
[----:B------:R-:W-:-:S02]  /*16b0*/  HADD2.F32 R14, -RZ, R15.H0_H0 ;  /* 0x2000000fff0e7230 */ /* 0x000fc40000004100 */
[----:B------:R-:W-:Y:S01]  /*16c0*/  FADD.FTZ R18, R12, R13 ;  /* 0x0000000d0c127221 */ /* 0x000fe20000010000 */
[----:B------:R-:W-:Y:S02]  /*16d0*/  HADD2.F32 R15, -RZ, R15.H1_H1 ;  /* 0x3000000fff0f7230 */ /* 0x000fe40000004100 */
[----:B------:R-:W-:Y:S01]  /*16e0*/  FADD.FTZ R16, R17, R16 ;  /* 0x0000001011107221 */ /* 0x000fe20000010000 */
        /* <DEDUP_REMOVED lines=8> */
[----:B------:R-:W-:-:S02]  /*1770*/  HADD2.F32 R34, -RZ, R35.H0_H0 ;  /* 0x20000023ff227230 */ /* 0x000fc40000004100 */
[----:B------:R-:W-:Y:S01]  /*1780*/  FADD.FTZ R16, R16, R17 ;  /* 0x0000001110107221 */ /* 0x000fe20000010000 */
[----:B------:R-:W-:Y:S01]  /*1790*/  FFMA.FTZ R21, R14, R14, R21 ;  /* 0x0000000e0e157223 */ /* 0x000fe20000010015 */
[----:B------:R-:W-:Y:S02]  /*17a0*/  HADD2.F32 R35, -RZ, R35.H1_H1 ;  /* 0x30000023ff237230 */ /* 0x000fe40000004100 */
[----:B------:R-:W-:Y:S01]  /*17b0*/  FMUL.FTZ R19, R33, R33 ;  /* 0x0000002121137220 */ /* 0x000fe20000410000 */
[----:B------:R-:W-:Y:S01]  /*17c0*/  FADD.FTZ R17, R32, R33 ;  /* 0x0000002120117221 */ /* 0x000fe20000010000 */
[--C-:B------:R-:W-:Y:S02]  /*17d0*/  HADD2.F32 R36, -RZ, R37.reuse.H0_H0 ;  /* 0x20000025ff247230 */ /* 0x100fe40000004100 */
[----:B------:R-:W-:Y:S01]  /*17e0*/  FADD.FTZ R16, R16, R21 ;  /* 0x0000001510107221 */ /* 0x000fe20000010000 */
[----:B------:R-:W-:Y:S01]  /*17f0*/  FFMA.FTZ R19, R32, R32, R19 ;  /* 0x0000002020137223 */ /* 0x000fe20000010013 */
[----:B------:R-:W-:-:S02]  /*1800*/  HADD2.F32 R37, -RZ, R37.H1_H1 ;  /* 0x30000025ff257230 */ /* 0x000fc40000004100 */
        /* <DEDUP_REMOVED lines=8> */
[----:B------:R-:W-:Y:S01]  /*1890*/  FADD.FTZ R16, R16, R21 ;  /* 0x0000001510107221 */ /* 0x000fe20000010000 */
[----:B------:R-:W-:Y:S02]  /*18a0*/  FFMA.FTZ R19, R36, R36, R19 ;  /* 0x0000002424137223 */ /* 0x000fe40000010013 */
[----:B------:R-:W-:Y:S01]  /*18b0*/  FADD.FTZ R17, R17, R18 ;  /* 0x0000001211117221 */ /* 0x000fe20000010000 */
[----:B--2---:R-:W-:-:S02]  /*18c0*/  HADD2.F32 R40, -RZ, R41.H1_H1 ;  /* 0x30000029ff287230 */ /* 0x004fc40000004100 */
[----:B------:R-:W-:Y:S01]  /*18d0*/  FADD.FTZ R16, R16, R19 ;  /* 0x0000001310107221 */ /* 0x000fe20000010000 */
[C---:B------:R-:W-:Y:S01]  /*18e0*/  FADD.FTZ R18, R39.reuse, R38 ;  /* 0x0000002627127221 */ /* 0x040fe20000010000 */
[----:B------:R-:W-:Y:S01]  /*18f0*/  FFMA.FTZ R19, R39, R39, R20 ;  /* 0x0000002727137223 */ /* 0x000fe20000010014 */
[----:B------:R-:W-:Y:S02]  /*1900*/  HADD2.F32 R41, -RZ, R41.H0_H0 ;  /* 0x20000029ff297230 */ /* 0x000fe40000004100 */
[----:B------:R-:W-:Y:S01]  /*1910*/  FMUL.FTZ R20, R40, R40 ;  /* 0x0000002828147220 */ /* 0x000fe20000410000 */
[----:B------:R-:W-:Y:S01]  /*1920*/  FADD.FTZ R17, R17, R18 ;  /* 0x0000001211117221 */ /* 0x000fe20000010000 */
[----:B------:R-:W-:Y:S01]  /*1930*/  FADD.FTZ R16, R16, R19 ;  /* 0x0000001310107221 */ /* 0x000fe20000010000 */
[C---:B------:R-:W-:Y:S01]  /*1940*/  FADD.FTZ R18, R41.reuse, R40 ;  /* 0x0000002829127221 */ /* 0x040fe20000010000 */
[----:B------:R-:W-:-:S03]  /*1950*/  FFMA.FTZ R19, R41, R41, R20 ;  /* 0x0000002929137223 */ /* 0x000fc60000010014 */
[----:B------:R-:W-:Y:S01]  /*1960*/  FADD.FTZ R17, R17, R18 ;  /* 0x0000001211117221 */ /* 0x000fe20000010000 */
[----:B------:R-:W-:Y:S01]  /*1970*/  FADD.FTZ R16, R16, R19 ;  /* 0x0000001310107221 */ /* 0x000fe20000010000 */
[--C-:B------:R-:W-:Y:S02]  /*1980*/  HADD2.F32 R42, -RZ, R43.reuse.H1_H1 ;  /* 0x3000002bff2a7230 */ /* 0x100fe40000004100 */
[----:B------:R-:W-:Y:S02]  /*1990*/  HADD2.F32 R43, -RZ, R43.H0_H0 ;  /* 0x2000002bff2b7230 */ /* 0x000fe40000004100 */
[--C-:B------:R-:W-:Y:S02]  /*19a0*/  HADD2.F32 R44, -RZ, R45.reuse.H1_H1 ;  /* 0x3000002dff2c7230 */ /* 0x100fe40000004100 */
[----:B------:R-:W-:Y:S01]  /*19b0*/  FMUL.FTZ R20, R42, R42 ;  /* 0x0000002a2a147220 */ /* 0x000fe20000410000 */
[----:B------:R-:W-:Y:S02]  /*19c0*/  HADD2.F32 R45, -RZ, R45.H0_H0 ;  /* 0x2000002dff2d7230 */ /* 0x000fe40000004100 */
[C---:B------:R-:W-:Y:S01]  /*19d0*/  FADD.FTZ R18, R43.reuse, R42 ;  /* 0x0000002a2b127221 */ /* 0x040fe20000010000 */
[----:B------:R-:W-:Y:S01]  /*19e0*/  FFMA.FTZ R19, R43, R43, R20 ;  /* 0x0000002b2b137223 */ /* 0x000fe20000010014 */
[----:B------:R-:W-:-:S02]  /*19f0*/  FMUL.FTZ R20, R44, R44 ;  /* 0x0000002c2c147220 */ /* 0x000fc40000410000 */
[----:B------:R-:W-:Y:S01]  /*1a00*/  FADD.FTZ R17, R17, R18 ;  /* 0x0000001211117221 */ /* 0x000fe20000010000 */
[C---:B------:R-:W-:Y:S01]  /*1a10*/  FADD.FTZ R18, R45.reuse, R44 ;  /* 0x0000002c2d127221 */ /* 0x040fe20000010000 */
[----:B------:R-:W-:Y:S01]  /*1a20*/  FADD.FTZ R16, R16, R19 ;  /* 0x0000001310107221 */ /* 0x000fe20000010000 */
[----:B------:R-:W-:Y:S02]  /*1a30*/  FFMA.FTZ R19, R45, R45, R20 ;  /* 0x0000002d2d137223 */ /* 0x000fe40000010014 */
[----:B------:R-:W-:Y:S02]  /*1a40*/  FADD.FTZ R17, R17, R18 ;  /* 0x0000001211117221 */ /* 0x000fe40000010000 */
[----:B------:R-:W-:Y:S01]  /*1a50*/  FADD.FTZ R16, R16, R19 ;  /* 0x0000001310107221 */ /* 0x000fe20000010000 */
[--C-:B---3--:R-:W-:Y:S02]  /*1a60*/  HADD2.F32 R46, -RZ, R47.reuse.H1_H1 ;  /* 0x3000002fff2e7230 */ /* 0x108fe40000004100 */
[----:B------:R-:W-:-:S03]  /*1a70*/  HADD2.F32 R47, -RZ, R47.H0_H0 ;  /* 0x2000002fff2f7230 */ /* 0x000fc60000004100 */
[----:B------:R-:W-:Y:S01]  /*1a80*/  FMUL.FTZ R20, R46, R46 ;  /* 0x0000002e2e147220 */ /* 0x000fe20000410000 */
[--C-:B-----5:R-:W-:Y:S02]  /*1a90*/  HADD2.F32 R48, -RZ, R49.reuse.H1_H1 ;  /* 0x30000031ff307230 */ /* 0x120fe40000004100 */
        /* <DEDUP_REMOVED lines=47> */
.L_x_2815:
[----:B------:R-:W-:Y:S05]  /*1d90*/  BSYNC.RECONVERGENT B0 ;  /* 0x0000000000007941 */ /* 0x000fea0003800200 */
.L_x_2814:
[----:B------:R-:W-:Y:S06]  /*1da0*/  BAR.SYNC.DEFER_BLOCKING 0x0 ;  /* 0x0000000000007b1d */ /* 0x000fec0000010000 */
[----:B------:R-:W-:Y:S04]  /*1db0*/  BSSY.RECONVERGENT B0, `(.L_x_2816) ;  /* 0x0000037000007945 */ /* 0x000fe80003800200 */
[----:B------:R-:W-:Y:S05]  /*1dc0*/  @P2 BRA `(.L_x_2817) ;  /* 0x0000000000d42947 */ /* 0x000fea0003800000 */
[----:B------:R-:W4:Y:S01]  /*1dd0*/  S2UR UR5, SR_CgaCtaId ;  /* 0x00000000000579c3 */ /* 0x000f220000008800 */
[----:B------:R-:W-:Y:S02]  /*1de0*/  UMOV UR4, 0x400 ;  /* 0x0000040000047882 */ /* 0x000fe40000000000 */
[----:B----4-:R-:W-:-:S09]  /*1df0*/  ULEA UR4, UR5, UR4, 0x18 ;  /* 0x0000000405047291 */ /* 0x010fd2000f8ec0ff */
[----:B---3--:R-:W1:Y:S04]  /*1e00*/  LDS.128 R16, [UR4+0x20] ;  /* 0x00002004ff107984 */ /* 0x008e680008000c00 */
[----:B------:R-:W3:Y:S04]  /*1e10*/  LDS.128 R28, [UR4+0x30] ;  /* 0x00003004ff1c7984 */ /* 0x000ee80008000c00 */
[----:B--2---:R-:W2:Y:S01]  /*1e20*/  LDS.128 R24, [UR4+0x40] ;  /* 0x00004004ff187984 */ /* 0x004ea20008000c00 */
[----:B-1----:R-:W-:Y:S01]  /*1e30*/  FADD.FTZ R23, R20, R16 ;  /* 0x0000001014177221 */ /* 0x002fe20000010000 */
        /* <DEDUP_REMOVED lines=8> */
[----:B--2---:R-:W-:Y:S01]  /*1ec0*/  FADD.FTZ R29, R17, R24 ;  /* 0x00000018111d7221 */ /* 0x004fe20000010000 */
        /* <DEDUP_REMOVED lines=37> */
.L_x_2817:
[----:B------:R-:W-:Y:S05]  /*2120*/  BSYNC.RECONVERGENT B0 ;  /* 0x0000000000007941 */ /* 0x000fea0003800200 */
.L_x_2816:
        /* <DEDUP_REMOVED lines=14> */
[----:B-1----:R-:W-:Y:S02]  /*2210*/  IMAD R23, R58, R57, R60 ;  /* 0x000000393a177224 */ /* 0x002fe400078e023c */
[----:B---3--:R-:W-:-:S04]  /*2220*/  IMAD.WIDE.U32 R16, R19, 0x4, R16 ;  /* 0x0000000413107825 */ /* 0x008fc800078e0010 */
[----:B------:R-:W-:Y:S01]  /*2230*/  IMAD.WIDE.U32 R18, R23, 0x8, R30 ;  /* 0x0000000817127825 */ /* 0x000fe200078e001e */
[----:B------:R-:W-:Y:S02]  /*2240*/  IADD3 R23, PT, PT, -R22, 0x1, RZ ;  /* 0x0000000116177810 */ /* 0x000fe40007ffe1ff */
[----:B------:R-:W1:Y:S02]  /*2250*/  LDC R22, c[0x0][0x370] ;  /* 0x0000dc00ff167b82 */ /* 0x000e640000000800 */
[----:B------:R3:W-:Y:S01]  /*2260*/  STG.E.64 desc[UR6][R18.64], R20 ;  /* 0x0000001412007986 */ /* 0x0007e2000c101b06 */
[----:B------:R-:W-:Y:S06]  /*2270*/  MEMBAR.ALL.GPU ;  /* 0x0000000000007992 */ /* 0x000fec000000a000 */
[----:B------:R-:W-:-:S00]  /*2280*/  ERRBAR ;  /* 0x00000000000079ab */ /* 0x000fc00000000000 */
[----:B------:R-:W-:Y:S06]  /*2290*/  CGAERRBAR ;  /* 0x00000000000075ab */ /* 0x000fec0000000000 */
[----:B------:R3:W-:Y:S01]  /*22a0*/  REDG.E.ADD.S32.STRONG.GPU desc[UR6][R16.64], R23 ;  /* 0x000000171000798e */ /* 0x0007e2000c12e306 */
[----:B-1----:R-:W-:-:S04]  /*22b0*/  SEL R25, R22, RZ, !P1 ;  /* 0x000000ff16197207 */ /* 0x002fc80004800000 */
[----:B------:R-:W-:-:S13]  /*22c0*/  ISETP.NE.AND P1, PT, R25, -0x1, PT ;  /* 0xffffffff1900780c */ /* 0x000fda0003f25270 */
[----:B---3--:R-:W-:Y:S05]  /*22d0*/  @!P1 BRA `(.L_x_2819) ;  /* 0x0000000000149947 */ /* 0x008fea0003800000 */
.L_x_2820:
[----:B------:R-:W3:Y:S04]  /*22e0*/  LDG.E.STRONG.GPU R18, desc[UR6][R16.64] ;  /* 0x0000000610127981 */ /* 0x000ee8000c1ef900 */
[----:B---3--:R-:W-:Y:S01]  /*22f0*/  CCTL.IVALL ;  /* 0x00000000ff00798f */ /* 0x008fe20002000000 */
[----:B------:R-:W-:Y:S05]  /*2300*/  YIELD ;  /* 0x0000000000007946 */ /* 0x000fea0003800000 */
[----:B------:R-:W-:-:S13]  /*2310*/  ISETP.NE.AND P1, PT, R18, R25, PT ;  /* 0x000000191200720c */ /* 0x000fda0003f25270 */
[----:B------:R-:W-:Y:S05]  /*2320*/  @P1 BRA `(.L_x_2820) ;  /* 0xfffffffc00ec1947 */ /* 0x000fea000383ffff */
.L_x_2819:
        /* <DEDUP_REMOVED lines=11> */
[C-C-:B--2---:R-:W-:Y:S01]  /*23e0*/  IMAD R24, R57.reuse, 0x3, R60.reuse ;  /* 0x0000000339187824 */ /* 0x144fe200078e023c */
[----:B------:R-:W-:Y:S01]  /*23f0*/  IADD3 R19, PT, PT, -R58, RZ, RZ ;  /* 0x000000ff3a137210 */ /* 0x000fe20007ffe1ff */
[----:B-1----:R-:W-:Y:S01]  /*2400*/  IMAD R23, R57, 0x7, R60 ;  /* 0x0000000739177824 */ /* 0x002fe200078e023c */
[----:B------:R-:W-:Y:S01]  /*2410*/  MOV R18, R60 ;  /* 0x0000003c00127202 */ /* 0x000fe20000000f00 */
[----:B------:R-:W-:-:S06]  /*2420*/  UMOV UR4, URZ ;  /* 0x000000ff00047c82 */ /* 0x000fcc0008000000 */
.L_x_2822:
        /* <DEDUP_REMOVED lines=62> */
.L_x_2821:
        /* <DEDUP_REMOVED lines=12> */
[C---:B-1----:R-:W-:Y:S02]  /*28d0*/  IADD3 R23, PT, PT, R26.reuse, 0x2, RZ ;  /* 0x000000021a177810 */ /* 0x042fe40007ffe0ff */
        /* <DEDUP_REMOVED lines=11> */
[----:B------:R-:W3:Y:S02]  /*2990*/  @!P3 LDG.E.64 R18, desc[UR6][R18.64] ;  /* 0x000000061212b981 */ /* 0x000ee4000c1e1b00 */
[----:B------:R-:W-:-:S02]  /*29a0*/  @!P6 IMAD R25, R25, R57, R60 ;  /* 0x000000391919e224 */ /* 0x000fc400078e023c */
[----:B------:R-:W4:Y:S02]  /*29b0*/  @!P5 LDG.E.64 R22, desc[UR6][R22.64] ;  /* 0x000000061616d981 */ /* 0x000f24000c1e1b00 */
[----:B--2---:R-:W-:-:S06]  /*29c0*/  @!P6 IMAD.WIDE.U32 R24, R25, 0x8, R30 ;  /* 0x000000081918e825 */ /* 0x004fcc00078e001e */
[----:B------:R-:W2:Y:S01]  /*29d0*/  @!P6 LDG.E.64 R24, desc[UR6][R24.64] ;  /* 0x000000061818e981 */ /* 0x000ea2000c1e1b00 */
[----:B------:R-:W-:Y:S01]  /*29e0*/  IADD3 R26, PT, PT, R26, 0x4, RZ ;  /* 0x000000041a1a7810 */ /* 0x000fe20007ffe0ff */
[----:B0-----:R-:W-:Y:S01]  /*29f0*/  @!P1 FADD.FTZ R20, R20, R16 ;  /* 0x0000001014149221 */ /* 0x001fe20000010000 */
[----:B------:R-:W-:-:S03]  /*2a00*/  @!P1 FADD.FTZ R21, R21, R17 ;  /* 0x0000001115159221 */ /* 0x000fc60000010000 */
[----:B---3--:R-:W-:Y:S01]  /*2a10*/  @!P3 FADD.FTZ R20, R20, R18 ;  /* 0x000000121414b221 */ /* 0x008fe20000010000 */
[----:B------:R-:W-:-:S03]  /*2a20*/  @!P3 FADD.FTZ R21, R21, R19 ;  /* 0x000000131515b221 */ /* 0x000fc60000010000 */
[----:B----4-:R-:W-:Y:S01]  /*2a30*/  @!P5 FADD.FTZ R20, R20, R22 ;  /* 0x000000161414d221 */ /* 0x010fe20000010000 */
[----:B------:R-:W-:-:S03]  /*2a40*/  @!P5 FADD.FTZ R21, R21, R23 ;  /* 0x000000171515d221 */ /* 0x000fc60000010000 */
[----:B--2---:R-:W-:Y:S01]  /*2a50*/  @!P6 FADD.FTZ R20, R20, R24 ;  /* 0x000000181414e221 */ /* 0x004fe20000010000 */
[----:B------:R-:W-:-:S07]  /*2a60*/  @!P6 FADD.FTZ R21, R21, R25 ;  /* 0x000000191515e221 */ /* 0x000fce0000010000 */
.L_x_2823:
        /* <DEDUP_REMOVED lines=19> */
.L_x_2824:
        /* <DEDUP_REMOVED lines=9> */
.L_x_2825:
[----:B------:R-:W-:Y:S05]  /*2c30*/  BSYNC.RECONVERGENT B0 ;  /* 0x0000000000007941 */ /* 0x000fea0003800200 */
.L_x_2818:
[----:B------:R-:W4:Y:S01]  /*2c40*/  S2UR UR5, SR_CgaCtaId ;  /* 0x00000000000579c3 */ /* 0x000f220000008800 */
[----:B------:R-:W3:Y:S01]  /*2c50*/  LDCU UR8, c[0x0][0x414] ;  /* 0x00008280ff0877ac */ /* 0x000ee20008000800 */
[----:B------:R-:W-:Y:S01]  /*2c60*/  LOP3.LUT R27, R63, 0xffff, RZ, 0xc0, !PT ;  /* 0x0000ffff3f1b7812 */ /* 0x000fe200078ec0ff */
[----:B------:R-:W-:-:S03]  /*2c70*/  UMOV UR4, 0x400 ;  /* 0x0000040000047882 */ /* 0x000fc60000000000 */
[----:B------:R-:W-:Y:S02]  /*2c80*/  IADD3 R27, PT, PT, R72, R27, RZ ;  /* 0x0000001b481b7210 */ /* 0x000fe40007ffe0ff */
[----:B--2---:R-:W2:Y:S08]  /*2c90*/  @P0 LDC.64 R24, c[0x0][0x388] ;  /* 0x0000e200ff180b82 */ /* 0x004eb00000000a00 */
[----:B------:R-:W0:Y:S01]  /*2ca0*/  LDC.64 R18, c[0x0][0x3a0] ;  /* 0x0000e800ff127b82 */ /* 0x000e220000000a00 */
[----:B---3--:R-:W-:Y:S01]  /*2cb0*/  @P0 FMUL.FTZ R16, R20, UR8 ;  /* 0x0000000814100c20 */ /* 0x008fe20008410000 */
[----:B------:R-:W-:Y:S01]  /*2cc0*/  @P0 FMUL.FTZ R17, R21, UR8 ;  /* 0x0000000815110c20 */ /* 0x000fe20008410000 */
[----:B----4-:R-:W-:-:S05]  /*2cd0*/  ULEA UR4, UR5, UR4, 0x18 ;  /* 0x0000000405047291 */ /* 0x010fca000f8ec0ff */
[----:B-1----:R-:W1:Y:S01]  /*2ce0*/  LDC.64 R22, c[0x0][0x398] ;  /* 0x0000e600ff167b82 */ /* 0x002e620000000a00 */
[----:B------:R-:W3:Y:S01]  /*2cf0*/  LDCU UR5, c[0x0][0x404] ;  /* 0x00008080ff0577ac */ /* 0x000ee20008000800 */
[----:B--2---:R-:W-:Y:S02]  /*2d00*/  @P0 IMAD.WIDE R24, R61, 0x8, R24 ;  /* 0x000000083d180825 */ /* 0x004fe400078e0218 */
[----:B------:R-:W-:Y:S04]  /*2d10*/  @!P2 STS.64 [UR4+0xc8], R20 ;  /* 0x0000c814ff00a988 */ /* 0x000fe80008000a04 */
[----:B------:R2:W-:Y:S01]  /*2d20*/  @P0 STG.E.64 desc[UR6][R24.64], R16 ;  /* 0x0000001018000986 */ /* 0x0005e2000c101b06 */
[C---:B0-----:R-:W-:Y:S01]  /*2d30*/  IMAD.WIDE R18, R27.reuse, 0x4, R18 ;  /* 0x000000041b127825 */ /* 0x041fe200078e0212 */
[----:B------:R-:W-:Y:S03]  /*2d40*/  BAR.SYNC.DEFER_BLOCKING 0x0 ;  /* 0x0000000000007b1d */ /* 0x000fe60000010000 */
[----:B-1----:R-:W-:-:S03]  /*2d50*/  IMAD.WIDE R22, R27, 0x4, R22 ;  /* 0x000000041b167825 */ /* 0x002fc600078e0216 */
[----:B------:R-:W5:Y:S04]  /*2d60*/  LDG.E.64 R18, desc[UR6][R18.64] ;  /* 0x0000000612127981 */ /* 0x000f68000c1e1b00 */
[----:B------:R-:W0:Y:S01]  /*2d70*/  LDS.64 R20, [UR4+0xc8] ;  /* 0x0000c804ff147984 */ /* 0x000e220008000a00 */
[----:B------:R-:W1:Y:S03]  /*2d80*/  LDCU.U8 UR4, c[0x0][0x3fc] ;  /* 0x00007f80ff0477ac */ /* 0x000e660008000000 */
[----:B--2---:R0:W5:Y:S02]  /*2d90*/  LDG.E.64 R16, desc[UR6][R22.64] ;  /* 0x0000000616107981 */ /* 0x004164000c1e1b00 */
[----:B0-----:R-:W-:-:S04]  /*2da0*/  FMUL.FTZ R22, R20, UR8 ;  /* 0x0000000814167c20 */ /* 0x001fc80008410000 */
[----:B------:R-:W-:-:S04]  /*2db0*/  FMUL.FTZ R26, R22, R22 ;  /* 0x00000016161a7220 */ /* 0x000fc80000410000 */
[----:B------:R-:W-:-:S05]  /*2dc0*/  FFMA.FTZ R26, R21, UR8, -R26 ;  /* 0x00000008151a7c23 */ /* 0x000fca000801081a */
[----:B------:R-:W-:-:S13]  /*2dd0*/  FSETP.GTU.FTZ.AND P1, PT, R26, RZ, PT ;  /* 0x000000ff1a00720b */ /* 0x000fda0003f3c000 */
[----:B------:R-:W0:Y:S01]  /*2de0*/  @P1 LDC R27, c[0x0][0x3a8] ;  /* 0x0000ea00ff1b1b82 */ /* 0x000e220000000800 */
[----:B------:R-:W-:Y:S01]  /*2df0*/  HFMA2 R23, -RZ, RZ, 1.875, 0 ;  /* 0x3f800000ff177431 */ /* 0x000fe200000001ff */
[----:B-1----:R-:W-:Y:S01]  /*2e00*/  UISETP.NE.AND UP0, UPT, UR4, URZ, UPT ;  /* 0x000000ff0400728c */ /* 0x002fe2000bf05270 */
        /* <DEDUP_REMOVED lines=39> */
[----:B------:R-:W-:-:S05]  /*3080*/  F2FP.F16.F32.PACK_AB R3, R20, R3 ;  /* 0x000000031403723e */ /* 0x000fca00000000ff */
[----:B------:R0:W-:Y:S02]  /*3090*/  STG.E desc[UR6][R28.64], R3 ;  /* 0x000000031c007986 */ /* 0x0001e4000c101906 */
.L_x_2829:
[----:B------:R-:W-:Y:S05]  /*30a0*/  BSYNC.RECONVERGENT B1 ;  /* 0x0000000000017941 */ /* 0x000fea0003800200 */
.L_x_2828:
        /* <DEDUP_REMOVED lines=20> */
.L_x_2831:
[----:B------:R-:W-:Y:S05]  /*31f0*/  BSYNC.RECONVERGENT B1 ;  /* 0x0000000000017941 */ /* 0x000fea0003800200 */
.L_x_2830:
        /* <DEDUP_REMOVED lines=22> */
.L_x_2833:
[----:B------:R-:W-:Y:S05]  /*3360*/  BSYNC.RECONVERGENT B1 ;  /* 0x0000000000017941 */ /* 0x000fea0003800200 */
.L_x_2832:
[----:B------:R-:W-:Y:S04]  /*3370*/  BSSY.RECONVERGENT B1, `(.L_x_2834) ;  /* 0x0000014000017945 */ /* 0x000fe80003800200 */
[----:B------:R-:W-:Y:S05]  /*3380*/  @P1 BRA `(.L_x_2835) ;  /* 0x0000000000481947 */ /* 0x000fea0003800000 */
[----:B------:R-:W4:Y:S01]  /*3390*/  LDCU.64 UR4, c[0x0][0x3e0] ;  /* 0x00007c00ff0477ac */ /* 0x000f220008000a00 */
[----:B------:R-:W-:Y:S01]  /*33a0*/  MOV R2, R74 ;  /* 0x0000004a00027202 */ /* 0x000fe20000000f00 */
[--C-:B------:R-:W-:Y:S01]  /*33b0*/  FADD.FTZ R8, R8, -R22.reuse ;  /* 0x8000001608087221 */ /* 0x100fe20000010000 */
[----:B0-23--:R-:W-:Y:S01]  /*33c0*/  MOV R3, R77 ;  /* 0x0000004d00037202 */ /* 0x00dfe20000000f00 */
        /* <DEDUP_REMOVED lines=14> */
.L_x_2835:
[----:B------:R-:W-:Y:S05]  /*34b0*/  BSYNC.RECONVERGENT B1 ;  /* 0x0000000000017941 */ /* 0x000fea0003800200 */
.L_x_2834:
        /* <DEDUP_REMOVED lines=36> */
.L_x_2837:
[----:B------:R-:W-:Y:S05]  /*3700*/  BSYNC.RECONVERGENT B1 ;  /* 0x0000000000017941 */ /* 0x000fea0003800200 */
.L_x_2836:
        /* <DEDUP_REMOVED lines=17> */
[----:B------:R-:W-:Y:S02]  /*3820*/  F2FP.F16.F32.PACK_AB R3, R10, R9 ;  /* 0x000000090a03723e */ /* 0x000fe400000000ff */
[----:B------:R-:W-:-:S05]  /*3830*/  LEA.HI.X R5, R2, UR11, R11, 0x1, P2 ;  /* 0x0000000b02057c11 */ /* 0x000fca00090f0c0b */
[----:B------:R0:W-:Y:S02]  /*3840*/  STG.E desc[UR6][R4.64], R3 ;  /* 0x0000000304007986 */ /* 0x0001e4000c101906 */
.L_x_2839:
[----:B------:R-:W-:Y:S05]  /*3850*/  BSYNC.RECONVERGENT B1 ;  /* 0x0000000000017941 */ /* 0x000fea0003800200 */
.L_x_2838:
        /* <DEDUP_REMOVED lines=20> */
.L_x_2841:
[----:B------:R-:W-:Y:S05]  /*39a0*/  BSYNC.RECONVERGENT B1 ;  /* 0x0000000000017941 */ /* 0x000fea0003800200 */
.L_x_2840:
        /* <DEDUP_REMOVED lines=20> */
.L_x_2843:
[----:B------:R-:W-:Y:S05]  /*3af0*/  BSYNC.RECONVERGENT B1 ;  /* 0x0000000000017941 */ /* 0x000fea0003800200 */
.L_x_2842:
        /* <DEDUP_REMOVED lines=20> */
.L_x_2845:
[----:B------:R-:W-:Y:S05]  /*3c40*/  BSYNC.RECONVERGENT B1 ;  /* 0x0000000000017941 */ /* 0x000fea0003800200 */
.L_x_2844:
        /* <DEDUP_REMOVED lines=20> */
.L_x_2847:
[----:B------:R-:W-:Y:S05]  /*3d90*/  BSYNC.RECONVERGENT B1 ;  /* 0x0000000000017941 */ /* 0x000fea0003800200 */
.L_x_2846:
        /* <DEDUP_REMOVED lines=33> */
[----:B------:R-:W-:Y:S02]  /*3fb0*/  F2FP.F16.F32.PACK_AB R3, R11, R6 ;  /* 0x000000060b03723e */ /* 0x000fe400000000ff */
[----:B------:R-:W-:-:S05]  /*3fc0*/  LEA.HI.X R5, R2, UR11, R13, 0x1, P5 ;  /* 0x0000000b02057c11 */ /* 0x000fca000a8f0c0d */
[----:B------:R0:W-:Y:S02]  /*3fd0*/  STG.E desc[UR6][R4.64], R3 ;  /* 0x0000000304007986 */ /* 0x0001e4000c101906 */
.L_x_2849:
[----:B------:R-:W-:Y:S05]  /*3fe0*/  BSYNC.RECONVERGENT B1 ;  /* 0x0000000000017941 */ /* 0x000fea0003800200 */
.L_x_2848:
        /* <DEDUP_REMOVED lines=20> */
.L_x_2851:
[----:B------:R-:W-:Y:S05]  /*4130*/  BSYNC.RECONVERGENT B1 ;  /* 0x0000000000017941 */ /* 0x000fea0003800200 */
.L_x_2850:
[----:B------:R-:W-:Y:S04]  /*4140*/  BSSY.RECONVERGENT B1, `(.L_x_2852) ;  /* 0x0000014000017945 */ /* 0x000fe80003800200 */
[----:B------:R-:W-:Y:S05]  /*4150*/  @P1 BRA `(.L_x_2853) ;  /* 0x0000000000481947 */ /* 0x000fea0003800000 */
[----:B------:R-:W3:Y:S01]  /*4160*/  LDCU.64 UR4, c[0x0][0x3e0] ;  /* 0x00007c00ff0477ac */ /* 0x000ee20008000a00 */
[----:B------:R-:W-:Y:S01]  /*4170*/  MOV R2, R74 ;  /* 0x0000004a00027202 */ /* 0x000fe20000000f00 */
[--C-:B0-2---:R-:W-:Y:S01]  /*4180*/  FADD.FTZ R4, R43, -R22.reuse ;  /* 0x800000162b047221 */ /* 0x105fe20000010000 */
[----:B------:R-:W-:Y:S01]  /*4190*/  MOV R3, R77 ;  /* 0x0000004d00037202 */ /* 0x000fe20000000f00 */
        /* <DEDUP_REMOVED lines=14> */
.L_x_2853:
[----:B------:R-:W-:Y:S05]  /*4280*/  BSYNC.RECONVERGENT B1 ;  /* 0x0000000000017941 */ /* 0x000fea0003800200 */
.L_x_2852:
        /* <DEDUP_REMOVED lines=17> */
[----:B------:R-:W-:Y:S02]  /*43a0*/  F2FP.F16.F32.PACK_AB R3, R7, R6 ;  /* 0x000000060703723e */ /* 0x000fe400000000ff */
[----:B------:R-:W-:-:S05]  /*43b0*/  LEA.HI.X R5, R2, UR11, R9, 0x1, P1 ;  /* 0x0000000b02057c11 */ /* 0x000fca00088f0c09 */
[----:B------:R4:W-:Y:S02]  /*43c0*/  STG.E desc[UR6][R4.64], R3 ;  /* 0x0000000304007986 */ /* 0x0009e4000c101906 */
.L_x_2855:
[----:B------:R-:W-:Y:S05]  /*43d0*/  BSYNC.RECONVERGENT B1 ;  /* 0x0000000000017941 */ /* 0x000fea0003800200 */
.L_x_2854:
        /* <DEDUP_REMOVED lines=20> */
.L_x_2857:
[----:B------:R-:W-:Y:S05]  /*4520*/  BSYNC.RECONVERGENT B1 ;  /* 0x0000000000017941 */ /* 0x000fea0003800200 */
.L_x_2856:
        /* <DEDUP_REMOVED lines=15> */
[----:B------:R-:W-:Y:S02]  /*4620*/  F2FP.F16.F32.PACK_AB R5, R22, R5 ;  /* 0x000000051605723e */ /* 0x000fe400000000ff */
[----:B------:R-:W-:-:S05]  /*4630*/  LEA.HI.X R3, R74, UR9, R7, 0x1, P1 ;  /* 0x000000094a037c11 */ /* 0x000fca00088f0c07 */
[----:B------:R0:W-:Y:S01]  /*4640*/  STG.E desc[UR6][R2.64], R5 ;  /* 0x0000000502007986 */ /* 0x0001e2000c101906 */
[----:B------:R-:W-:Y:S05]  /*4650*/  BRA `(.L_x_2858) ;  /* 0x0000002000687947 */ /* 0x000fea0003800000 */
.L_x_2827:
        /* <DEDUP_REMOVED lines=39> */
[----:B------:R-:W-:-:S05]  /*48d0*/  F2FP.F16.F32.PACK_AB R31, R72, R31 ;  /* 0x0000001f481f723e */ /* 0x000fca00000000ff */
[----:B------:R0:W-:Y:S02]  /*48e0*/  STG.E desc[UR6][R2.64], R31 ;  /* 0x0000001f02007986 */ /* 0x0001e4000c101906 */
.L_x_2860:
[----:B------:R-:W-:Y:S05]  /*48f0*/  BSYNC.RECONVERGENT B1 ;  /* 0x0000000000017941 */ /* 0x000fea0003800200 */
.L_x_2859:
        /* <DEDUP_REMOVED lines=28> */
[----:B------:R-:W-:-:S05]  /*4ac0*/  F2FP.F16.F32.PACK_AB R5, R5, R4 ;  /* 0x000000040505723e */ /* 0x000fca00000000ff */
[----:B------:R2:W-:Y:S02]  /*4ad0*/  STG.E desc[UR6][R2.64], R5 ;  /* 0x0000000502007986 */ /* 0x0005e4000c101906 */
.L_x_2862:
[----:B------:R-:W-:Y:S05]  /*4ae0*/  BSYNC.RECONVERGENT B1 ;  /* 0x0000000000017941 */ /* 0x000fea0003800200 */
.L_x_2861:
        /* <DEDUP_REMOVED lines=30> */
[----:B------:R-:W-:-:S05]  /*4cd0*/  F2FP.F16.F32.PACK_AB R7, R30, R7 ;  /* 0x000000071e07723e */ /* 0x000fca00000000ff */
[----:B------:R3:W-:Y:S02]  /*4ce0*/  STG.E desc[UR6][R4.64], R7 ;  /* 0x0000000704007986 */ /* 0x0007e4000c101906 */
.L_x_2864:
[----:B------:R-:W-:Y:S05]  /*4cf0*/  BSYNC.RECONVERGENT B1 ;  /* 0x0000000000017941 */ /* 0x000fea0003800200 */
.L_x_2863:
[----:B------:R-:W-:Y:S04]  /*4d00*/  BSSY.RECONVERGENT B1, `(.L_x_2865) ;  /* 0x000001e000017945 */ /* 0x000fe80003800200 */
[----:B------:R-:W-:Y:S05]  /*4d10*/  @P4 BRA `(.L_x_2866) ;  /* 0x0000000000704947 */ /* 0x000fea0003800000 */
[--C-:B------:R-:W-:Y:S01]  /*4d20*/  FADD.FTZ R8, R8, -R22.reuse ;  /* 0x8000001608087221 */ /* 0x100fe20000010000 */
[----:B---3--:R-:W-:Y:S01]  /*4d30*/  FADD.FTZ R4, R9, -R22 ;  /* 0x8000001609047221 */ /* 0x008fe20000010000 */
[----:B------:R-:W3:Y:S01]  /*4d40*/  LDCU.64 UR8, c[0x0][0x3e0] ;  /* 0x00007c00ff0877ac */ /* 0x000ee20008000a00 */
[----:B--2---:R-:W-:Y:S01]  /*4d50*/  MOV R5, R77 ;  /* 0x0000004d00057202 */ /* 0x004fe20000000f00 */
[-C--:B01----:R-:W-:Y:S01]  /*4d60*/  FMUL.FTZ R3, R8, R23.reuse ;  /* 0x0000001708037220 */ /* 0x083fe20000410000 */
[----:B------:R-:W-:Y:S01]  /*4d70*/  FMUL.FTZ R6, R4, R23 ;  /* 0x0000001704067220 */ /* 0x000fe20000410000 */
[----:B------:R-:W0:Y:S02]  /*4d80*/  LDCU.64 UR10, c[0x0][0x380] ;  /* 0x00007000ff0a77ac */ /* 0x000e240008000a00 */
[----:B-----5:R-:W-:Y:S01]  /*4d90*/  FFMA.FTZ R2, R16, R3, R18 ;  /* 0x0000000310027223 */ /* 0x020fe20000010012 */
        /* <DEDUP_REMOVED lines=9> */
[----:B--2---:R-:W-:Y:S02]  /*4e30*/  FADD.FTZ R9, R8, 1 ;  /* 0x3f80000008097421 */ /* 0x004fe40000010000 */
[----:B------:R-:W1:Y:S02]  /*4e40*/  MUFU.RCP R7, R6 ;  /* 0x0000000600077308 */ /* 0x000e640000001000 */
[----:B------:R-:W-:-:S05]  /*4e50*/  IMAD.WIDE.U32 R4, R70, UR8, R4 ;  /* 0x0000000846047c25 */ /* 0x000fca000f8e0004 */
[----:B------:R-:W-:Y:S01]  /*4e60*/  IADD3 R25, PT, PT, R5, R25, RZ ;  /* 0x0000001905197210 */ /* 0x000fe20007ffe0ff */
[----:B------:R-:W2:Y:S01]  /*4e70*/  MUFU.RCP R28, R9 ;  /* 0x00000009001c7308 */ /* 0x000ea20000001000 */
[----:B-1----:R-:W-:Y:S01]  /*4e80*/  FMUL.FTZ R7, R2, R7 ;  /* 0x0000000702077220 */ /* 0x002fe20000410000 */
[----:B0-----:R-:W-:Y:S01]  /*4e90*/  LEA R2, P1, R4, UR10, 0x1 ;  /* 0x0000000a04027c11 */ /* 0x001fe2000f8208ff */
[----:B--2---:R-:W-:-:S03]  /*4ea0*/  FMUL.FTZ R28, R3, R28 ;  /* 0x0000001c031c7220 */ /* 0x004fc60000410000 */
[----:B------:R-:W-:Y:S02]  /*4eb0*/  LEA.HI.X R3, R4, UR11, R25, 0x1, P1 ;  /* 0x0000000b04037c11 */ /* 0x000fe400088f0c19 */
[----:B------:R-:W-:-:S05]  /*4ec0*/  F2FP.F16.F32.PACK_AB R7, R28, R7 ;  /* 0x000000071c07723e */ /* 0x000fca00000000ff */
[----:B------:R4:W-:Y:S02]  /*4ed0*/  STG.E desc[UR6][R2.64], R7 ;  /* 0x0000000702007986 */ /* 0x0009e4000c101906 */
.L_x_2866:
[----:B------:R-:W-:Y:S05]  /*4ee0*/  BSYNC.RECONVERGENT B1 ;  /* 0x0000000000017941 */ /* 0x000fea0003800200 */
.L_x_2865:
        /* <DEDUP_REMOVED lines=44> */
[----:B------:R-:W-:-:S05]  /*51b0*/  F2FP.F16.F32.PACK_AB R11, R26, R11 ;  /* 0x0000000b1a0b723e */ /* 0x000fca00000000ff */
[----:B------:R3:W-:Y:S02]  /*51c0*/  STG.E desc[UR6][R4.64], R11 ;  /* 0x0000000b04007986 */ /* 0x0007e4000c101906 */
.L_x_2868:
[----:B------:R-:W-:Y:S05]  /*51d0*/  BSYNC.RECONVERGENT B1 ;  /* 0x0000000000017941 */ /* 0x000fea0003800200 */
.L_x_2867:
        /* <DEDUP_REMOVED lines=28> */
[----:B------:R-:W-:-:S05]  /*53a0*/  F2FP.F16.F32.PACK_AB R9, R10, R9 ;  /* 0x000000090a09723e */ /* 0x000fca00000000ff */
[----:B------:R4:W-:Y:S02]  /*53b0*/  STG.E desc[UR6][R4.64], R9 ;  /* 0x0000000904007986 */ /* 0x0009e4000c101906 */
.L_x_2870:
[----:B------:R-:W-:Y:S05]  /*53c0*/  BSYNC.RECONVERGENT B1 ;  /* 0x0000000000017941 */ /* 0x000fea0003800200 */
.L_x_2869:
        /* <DEDUP_REMOVED lines=28> */
[----:B------:R-:W-:-:S05]  /*5590*/  F2FP.F16.F32.PACK_AB R11, R11, R8 ;  /* 0x000000080b0b723e */ /* 0x000fca00000000ff */
[----:B------:R0:W-:Y:S02]  /*55a0*/  STG.E desc[UR6][R4.64], R11 ;  /* 0x0000000b04007986 */ /* 0x0001e4000c101906 */
.L_x_2872:
[----:B------:R-:W-:Y:S05]  /*55b0*/  BSYNC.RECONVERGENT B1 ;  /* 0x0000000000017941 */ /* 0x000fea0003800200 */
.L_x_2871:
        /* <DEDUP_REMOVED lines=28> */
[----:B------:R-:W-:-:S05]  /*5780*/  F2FP.F16.F32.PACK_AB R11, R11, R8 ;  /* 0x000000080b0b723e */ /* 0x000fca00000000ff */
[----:B------:R0:W-:Y:S02]  /*5790*/  STG.E desc[UR6][R2.64], R11 ;  /* 0x0000000b02007986 */ /* 0x0001e4000c101906 */
.L_x_2874:
[----:B------:R-:W-:Y:S05]  /*57a0*/  BSYNC.RECONVERGENT B1 ;  /* 0x0000000000017941 */ /* 0x000fea0003800200 */
.L_x_2873:
        /* <DEDUP_REMOVED lines=30> */
.L_x_2876:
[----:B------:R-:W-:Y:S05]  /*5990*/  BSYNC.RECONVERGENT B1 ;  /* 0x0000000000017941 */ /* 0x000fea0003800200 */
.L_x_2875:
        /* <DEDUP_REMOVED lines=30> */
.L_x_2878:
[----:B------:R-:W-:Y:S05]  /*5b80*/  BSYNC.RECONVERGENT B1 ;  /* 0x0000000000017941 */ /* 0x000fea0003800200 */
.L_x_2877:
        /* <DEDUP_REMOVED lines=46> */
.L_x_2880:
[----:B------:R-:W-:Y:S05]  /*5e70*/  BSYNC.RECONVERGENT B1 ;  /* 0x0000000000017941 */ /* 0x000fea0003800200 */
.L_x_2879:
        /* <DEDUP_REMOVED lines=28> */
[----:B------:R-:W-:-:S05]  /*6040*/  F2FP.F16.F32.PACK_AB R11, R11, R6 ;  /* 0x000000060b0b723e */ /* 0x000fca00000000ff */
[----:B------:R2:W-:Y:S02]  /*6050*/  STG.E desc[UR6][R2.64], R11 ;  /* 0x0000000b02007986 */ /* 0x0005e4000c101906 */
.L_x_2882:
[----:B------:R-:W-:Y:S05]  /*6060*/  BSYNC.RECONVERGENT B1 ;  /* 0x0000000000017941 */ /* 0x000fea0003800200 */
.L_x_2881:
        /* <DEDUP_REMOVED lines=8> */
[----:B0--3-5:R-:W-:Y:S01]  /*60f0*/  FFMA.FTZ R11, R16, R3, R18 ;  /* 0x00000003100b7223 */ /* 0x029fe20000010012 */
        /* <DEDUP_REMOVED lines=21> */
.L_x_2884:
[----:B------:R-:W-:Y:S05]  /*6250*/  BSYNC.RECONVERGENT B1 ;  /* 0x0000000000017941 */ /* 0x000fea0003800200 */
.L_x_2883:
        /* <DEDUP_REMOVED lines=30> */
.L_x_2886:
[----:B------:R-:W-:Y:S05]  /*6440*/  BSYNC.RECONVERGENT B1 ;  /* 0x0000000000017941 */ /* 0x000fea0003800200 */
.L_x_2885:
        /* <DEDUP_REMOVED lines=30> */
.L_x_2888:
[----:B------:R-:W-:Y:S05]  /*6630*/  BSYNC.RECONVERGENT B1 ;  /* 0x0000000000017941 */ /* 0x000fea0003800200 */
.L_x_2887:
        /* <DEDUP_REMOVED lines=28> */
.L_x_2858:
[----:B------:R-:W-:Y:S05]  /*6800*/  BSYNC.RECONVERGENT B0 ;  /* 0x0000000000007941 */ /* 0x000fea0003800200 */
.L_x_2826:
        /* <DEDUP_REMOVED lines=8> */
.L_x_2890:
        /* <DEDUP_REMOVED lines=15> */
.L_x_4543:


//--------------------- .text._Z35group_norm_nhwc_fwd_one_pass_kernelI11Fp16IOFp32WLi512ELi84ELi672EEv26Group_norm_nhwc_fwd_params --------------------------
	.section	.text._Z35group_norm_nhwc_fwd_one_pass_kernelI11Fp16IOFp32WLi512ELi84ELi672EEv26Group_norm_nhwc_fwd_params,"ax",@progbits
	.align	128
        .global         _Z35group_norm_nhwc_fwd_one_pass_kernelI11Fp16IOFp32WLi512ELi84ELi672EEv26Group_norm_nhwc_fwd_params
        .type           _Z35group_norm_nhwc_fwd_one_pass_kernelI11Fp16IOFp32WLi512ELi84ELi672EEv26Group_norm_nhwc_fwd_params,@function
        .size           _Z35group_norm_nhwc_fwd_one_pass_kernelI11Fp16IOFp32WLi512ELi84ELi672EEv26Group_norm_nhwc_fwd_params,(.L_x_4544 - _Z35group_norm_nhwc_fwd_one_pass_kernelI11Fp16IOFp32WLi512ELi84ELi672EEv26Group_norm_nhwc_fwd_params)
        .other          _Z35group_norm_nhwc_fwd_one_pass_kernelI11Fp16IOFp32WLi512ELi84ELi672EEv26Group_norm_nhwc_fwd_params,@"STO_CUDA_ENTRY STV_DEFAULT"
_Z35group_norm_nhwc_fwd_one_pass_kernelI11Fp16IOFp32WLi512ELi84ELi672EEv26Group_norm_nhwc_fwd_params:
.text._Z35group_norm_nhwc_fwd_one_pass_kernelI11Fp16IOFp32WLi512ELi84ELi672EEv26Group_norm_nhwc_fwd_params:
        /* <DEDUP_REMOVED lines=26> */
.L_x_3030:
[----:B0-----:R-:W0:Y:S01]  /*01a0*/  LDCU UR7, c[0x0][0x3f8] ;  /* 0x00007f00ff0777ac */ /* 0x001e220008000800 */
[----:B---34-:R-:W-:Y:S01]  /*01b0*/  IABS R6, UR6 ;  /* 0x0000000600067c13 */ /* 0x018fe20008000000 */
[----:B------:R-:W1:Y:S01]  /*01c0*/  LDC R47, c[0x0][0x404] ;  /* 0x00010100ff2f7b82 */ /* 0x000e620000000800 */
[----:B------:R-:W-:Y:S01]  /*01d0*/  CS2R R40, SRZ ;  /* 0x0000000000287805 */ /* 0x000fe2000001ff00 */
[----:B------:R-:W2:Y:S01]  /*01e0*/  LDCU.64 UR16, c[0x0][0x3e8] ;  /* 0x00007d00ff1077ac */ /* 0x000ea20008000a00 */
[----:B0-----:R-:W-:-:S04]  /*01f0*/  MOV R0, UR7 ;  /* 0x0000000700007c02 */ /* 0x001fc80008000f00 */
[----:B------:R-:W-:-:S04]  /*0200*/  IABS R5, R0 ;  /* 0x0000000000057213 */ /* 0x000fc80000000000 */
[----:B------:R-:W0:Y:S08]  /*0210*/  I2F.RP R0, R5 ;  /* 0x0000000500007306 */ /* 0x000e300000209400 */
[----:B0-----:R-:W0:Y:S02]  /*0220*/  MUFU.RCP R0, R0 ;  /* 0x0000000000007308 */ /* 0x001e240000001000 */
[----:B0----5:R-:W-:-:S06]  /*0230*/  IADD3 R2, PT, PT, R0, 0xffffffe, RZ ;  /* 0x0ffffffe00027810 */ /* 0x021fcc0007ffe0ff */
        /* <DEDUP_REMOVED lines=21> */
[----:B------:R-:W-:Y:S02]  /*0390*/  SHF.R.S32.HI R3, RZ, 0x1f, R47 ;  /* 0x0000001fff037819 */ /* 0x000fe4000001142f */
[C---:B------:R-:W-:Y:S02]  /*03a0*/  IADD3 R7, PT, PT, R47.reuse, 0x10, RZ ;  /* 0x000000102f077810 */ /* 0x040fe40007ffe0ff */
[----:B------:R-:W-:-:S02]  /*03b0*/  IADD3 R9, PT, PT, R47, 0x20, RZ ;  /* 0x000000202f097810 */ /* 0x000fc40007ffe0ff */
[----:B--2---:R-:W-:Y:S01]  /*03c0*/  ISETP.GE.U32.AND P4, PT, R7, UR16, PT ;  /* 0x0000001007007c0c */ /* 0x004fe2000bf86070 */
[----:B------:R-:W-:Y:S01]  /*03d0*/  VOTEU.ANY UP0, P1 ;  /* 0x0000000000ff7886 */ /* 0x000fe20000800100 */
[----:B------:R-:W-:Y:S02]  /*03e0*/  PLOP3.LUT P1, PT, PT, PT, UP0, 0x80, 0x8 ;  /* 0x000000000008781c */ /* 0x000fe40003f2f008 */
[----:B------:R-:W-:Y:S02]  /*03f0*/  ISETP.GE.U32.AND P6, PT, R9, UR16, PT ;  /* 0x0000001009007c0c */ /* 0x000fe4000bfc6070 */
[----:B------:R-:W-:Y:S01]  /*0400*/  @!UP0 UIADD3 UR9, UPT, UPT, UR9, 0x1, URZ ;  /* 0x0000000109098890 */ /* 0x000fe2000fffe0ff */
[----:B------:R-:W-:Y:S01]  /*0410*/  SHF.R.S32.HI R11, RZ, 0x1f, R9 ;  /* 0x0000001fff0b7819 */ /* 0x000fe20000011409 */
[----:B------:R-:W-:Y:S01]  /*0420*/  UISETP.GE.AND UP0, UPT, UR5, URZ, UPT ;  /* 0x000000ff0500728c */ /* 0x000fe2000bf06270 */
[----:B0-----:R-:W-:Y:S02]  /*0430*/  MOV R13, UR10 ;  /* 0x0000000a000d7c02 */ /* 0x001fe40008000f00 */
[----:B------:R-:W-:-:S02]  /*0440*/  ISETP.GE.AND.EX P6, PT, R11, UR17, PT, P6 ;  /* 0x000000110b007c0c */ /* 0x000fc4000bfc6360 */
[----:B------:R-:W-:Y:S02]  /*0450*/  IADD3 R15, PT, PT, R47, 0x30, RZ ;  /* 0x000000302f0f7810 */ /* 0x000fe40007ffe0ff */
[-C--:B------:R-:W-:Y:S02]  /*0460*/  @!P1 IADD3 R0, PT, PT, R0, -R5.reuse, RZ ;  /* 0x8000000500009210 */ /* 0x080fe40007ffe0ff */
[----:B------:R-:W-:Y:S02]  /*0470*/  ISETP.GE.U32.AND P3, PT, R15, UR16, PT ;  /* 0x000000100f007c0c */ /* 0x000fe4000bf66070 */
[----:B------:R-:W-:Y:S02]  /*0480*/  ISETP.GE.U32.AND P1, PT, R0, R5, PT ;  /* 0x000000050000720c */ /* 0x000fe40003f26070 */
[----:B------:R-:W-:-:S03]  /*0490*/  SHF.R.S32.HI R5, RZ, 0x1f, R7 ;  /* 0x0000001fff057819 */ /* 0x000fc60000011407 */
[----:B------:R-:W0:Y:S01]  /*04a0*/  @!P6 LDC.64 R26, c[0x0][0x3e0] ;  /* 0x0000f800ff1aeb82 */ /* 0x000e220000000a00 */
[----:B------:R-:W-:-:S07]  /*04b0*/  ISETP.GE.AND.EX P4, PT, R5, UR17, PT, P4 ;  /* 0x0000001105007c0c */ /* 0x000fce000bf86340 */
[----:B------:R-:W-:Y:S01]  /*04c0*/  VOTEU.ANY UP1, P1 ;  /* 0x0000000000ff7886 */ /* 0x000fe20000820100 */
[----:B------:R-:W-:Y:S01]  /*04d0*/  ISETP.GE.U32.AND P1, PT, R47, UR16, PT ;  /* 0x000000102f007c0c */ /* 0x000fe2000bf26070 */
[----:B------:R-:W1:Y:S03]  /*04e0*/  @!P6 LDC.64 R30, c[0x0][0x390] ;  /* 0x0000e400ff1eeb82 */ /* 0x000e660000000a00 */
[----:B------:R-:W-:Y:S01]  /*04f0*/  @UP1 UIADD3 UR9, UPT, UPT, UR9, 0x1, URZ ;  /* 0x0000000109091890 */ /* 0x000fe2000fffe0ff */
[----:B------:R-:W-:Y:S01]  /*0500*/  ISETP.GE.AND.EX P1, PT, R3, UR17, PT, P1 ;  /* 0x0000001103007c0c */ /* 0x000fe2000bf26310 */
[----:B------:R-:W-:Y:S02]  /*0510*/  UISETP.NE.AND UP1, UPT, UR7, URZ, UPT ;  /* 0x000000ff0700728c */ /* 0x000fe4000bf25270 */
[----:B------:R-:W-:Y:S01]  /*0520*/  @!UP0 UIADD3 UR9, UPT, UPT, -UR9, URZ, URZ ;  /* 0x000000ff09098290 */ /* 0x000fe2000fffe1ff */
[----:B------:R-:W2:Y:S08]  /*0530*/  @!P4 LDC.64 R22, c[0x0][0x3e0] ;  /* 0x0000f800ff16cb82 */ /* 0x000eb00000000a00 */
[----:B------:R-:W-:Y:S01]  /*0540*/  @!UP1 ULOP3.LUT UR9, URZ, UR7, URZ, 0x33, !UPT ;  /* 0x00000007ff099292 */ /* 0x000fe2000f8e33ff */
[----:B------:R-:W3:Y:S03]  /*0550*/  @!P1 LDC.64 R16, c[0x0][0x3e0] ;  /* 0x0000f800ff109b82 */ /* 0x000ee60000000a00 */
[----:B------:R-:W-:-:S04]  /*0560*/  UIADD3 UR5, UPT, UPT, -UR9, URZ, URZ ;  /* 0x000000ff09057290 */ /* 0x000fc8000fffe1ff */
[----:B------:R-:W-:Y:S01]  /*0570*/  UIMAD UR5, UR7, UR5, UR6 ;  /* 0x00000005070572a4 */ /* 0x000fe2000f8e0206 */
[----:B------:R-:W4:Y:S03]  /*0580*/  @!P1 LDC.64 R20, c[0x0][0x390] ;  /* 0x0000e400ff149b82 */ /* 0x000f260000000a00 */
[----:B------:R-:W-:Y:S02]  /*0590*/  UIMAD UR12, UR5, 0x54, URZ ;  /* 0x00000054050c78a4 */ /* 0x000fe4000f8e02ff */
[----:B------:R-:W-:Y:S01]  /*05a0*/  USHF.R.S32.HI UR5, URZ, 0x1f, UR9 ;  /* 0x0000001fff057899 */ /* 0x000fe20008011409 */
[----:B--2---:R-:W-:Y:S02]  /*05b0*/  @!P4 IMAD R6, R5, R22, RZ ;  /* 0x000000160506c224 */ /* 0x004fe400078e02ff */
[----:B------:R-:W2:Y:S01]  /*05c0*/  @!P4 LDC.64 R28, c[0x0][0x390] ;  /* 0x0000e400ff1ccb82 */ /* 0x000ea20000000a00 */
[----:B------:R-:W-:Y:S01]  /*05d0*/  IADD3 R24, P2, PT, R77, UR12, RZ ;  /* 0x0000000c4d187c10 */ /* 0x000fe2000ff5e0ff */
[----:B------:R-:W-:Y:S01]  /*05e0*/  UIMAD UR5, UR5, UR10, URZ ;  /* 0x0000000a050572a4 */ /* 0x000fe2000f8e02ff */
[----:B------:R-:W-:-:S03]  /*05f0*/  MOV R0, UR12 ;  /* 0x0000000c00007c02 */ /* 0x000fc60008000f00 */
[----:B------:R-:W-:Y:S01]  /*0600*/  UIMAD UR5, UR9, UR11, UR5 ;  /* 0x0000000b090572a4 */ /* 0x000fe2000f8e0205 */
[----:B------:R-:W-:Y:S01]  /*0610*/  LEA.HI.X.SX32 R25, R0, RZ, 0x1, P2 ;  /* 0x000000ff00197211 */ /* 0x000fe200010f0eff */
[----:B---3--:R-:W-:Y:S02]  /*0620*/  @!P1 IMAD R0, R3, R16, RZ ;  /* 0x0000001003009224 */ /* 0x008fe400078e02ff */
[----:B------:R-:W-:Y:S01]  /*0630*/  IMAD.WIDE.U32 R24, R13, UR9, R24 ;  /* 0x000000090d187c25 */ /* 0x000fe2000f8e0018 */
[----:B------:R-:W-:-:S03]  /*0640*/  SHF.R.S32.HI R13, RZ, 0x1f, R15 ;  /* 0x0000001fff0d7819 */ /* 0x000fc6000001140f */
[----:B------:R-:W-:Y:S01]  /*0650*/  @!P1 IMAD R17, R47, R17, R0 ;  /* 0x000000112f119224 */ /* 0x000fe200078e0200 */
[----:B------:R-:W-:Y:S02]  /*0660*/  IADD3 R19, PT, PT, R25, UR5, RZ ;  /* 0x0000000519137c10 */ /* 0x000fe4000fffe0ff */
[----:B------:R-:W-:Y:S02]  /*0670*/  @!P1 MOV R18, R24 ;  /* 0x0000001800129202 */ /* 0x000fe40000000f00 */
[----:B------:R-:W-:-:S03]  /*0680*/  ISETP.GE.AND.EX P3, PT, R13, UR17, PT, P3 ;  /* 0x000000110d007c0c */ /* 0x000fc6000bf66330 */
[----:B------:R-:W-:-:S05]  /*0690*/  @!P1 IMAD.WIDE.U32 R2, R47, R16, R18 ;  /* 0x000000102f029225 */ /* 0x000fca00078e0012 */
[----:B------:R-:W-:Y:S01]  /*06a0*/  @!P1 IADD3 R0, PT, PT, R3, R17, RZ ;  /* 0x0000001103009210 */ /* 0x000fe20007ffe0ff */
[----:B------:R-:W-:Y:S01]  /*06b0*/  @!P4 IMAD R17, R7, R23, R6 ;  /* 0x000000170711c224 */ /* 0x000fe200078e0206 */
[C---:B----4-:R-:W-:Y:S01]  /*06c0*/  @!P1 LEA R4, P2, R2.reuse, R20, 0x1 ;  /* 0x0000001402049211 */ /* 0x050fe200078408ff */
[----:B0-----:R-:W-:Y:S01]  /*06d0*/  @!P6 IMAD R6, R11, R26, RZ ;  /* 0x0000001a0b06e224 */ /* 0x001fe200078e02ff */
[----:B------:R-:W-:Y:S01]  /*06e0*/  IADD3 R23, PT, PT, R47, 0x40, RZ ;  /* 0x000000402f177810 */ /* 0x000fe20007ffe0ff */
[----:B------:R-:W0:Y:S01]  /*06f0*/  @!P3 LDC.64 R32, c[0x0][0x3e0] ;  /* 0x0000f800ff20bb82 */ /* 0x000e220000000a00 */
[----:B------:R-:W-:Y:S02]  /*0700*/  @!P1 LEA.HI.X R5, R2, R21, R0, 0x1, P2 ;  /* 0x0000001502059211 */ /* 0x000fe400010f0c00 */
[----:B------:R-:W-:Y:S02]  /*0710*/  ISETP.GE.U32.AND P2, PT, R23, UR16, PT ;  /* 0x0000001017007c0c */ /* 0x000fe4000bf46070 */
[----:B------:R-:W-:-:S02]  /*0720*/  SHF.R.S32.HI R21, RZ, 0x1f, R23 ;  /* 0x0000001fff157819 */ /* 0x000fc40000011417 */
[----:B------:R-:W-:Y:S01]  /*0730*/  @!P4 MOV R3, R19 ;  /* 0x000000130003c202 */ /* 0x000fe20000000f00 */
[----:B------:R-:W-:Y:S01]  /*0740*/  @!P6 IMAD R11, R9, R27, R6 ;  /* 0x0000001b090be224 */ /* 0x000fe200078e0206 */
[----:B------:R-:W-:Y:S01]  /*0750*/  @!P4 MOV R2, R24 ;  /* 0x000000180002c202 */ /* 0x000fe20000000f00 */
[----:B------:R0:W3:Y:S01]  /*0760*/  @!P1 LDG.E R41, desc[UR14][R4.64] ;  /* 0x0000000e04299981 */ /* 0x0000e2000c1e1900 */
[----:B------:R-:W-:Y:S01]  /*0770*/  IADD3 R0, PT, PT, R47, 0x50, RZ ;  /* 0x000000502f007810 */ /* 0x000fe20007ffe0ff */
[----:B------:R-:W4:Y:S01]  /*0780*/  @!P3 LDC.64 R34, c[0x0][0x390] ;  /* 0x0000e400ff22bb82 */ /* 0x000f220000000a00 */
[----:B------:R-:W-:Y:S01]  /*0790*/  ISETP.GE.AND.EX P2, PT, R21, UR17, PT, P2 ;  /* 0x0000001115007c0c */ /* 0x000fe2000bf46320 */
[----:B------:R-:W-:Y:S01]  /*07a0*/  @!P4 IMAD.WIDE.U32 R2, R7, R22, R2 ;  /* 0x000000160702c225 */ /* 0x000fe200078e0002 */
[----:B------:R-:W-:Y:S02]  /*07b0*/  ISETP.GE.U32.AND P5, PT, R0, UR16, PT ;  /* 0x0000001000007c0c */ /* 0x000fe4000bfa6070 */
[----:B------:R-:W-:-:S02]  /*07c0*/  SHF.R.S32.HI R27, RZ, 0x1f, R0 ;  /* 0x0000001fff1b7819 */ /* 0x000fc40000011400 */
[----:B------:R-:W-:Y:S02]  /*07d0*/  @!P6 MOV R6, R24 ;  /* 0x000000180006e202 */ /* 0x000fe40000000f00 */
[----:B------:R-:W-:Y:S02]  /*07e0*/  @!P6 MOV R7, R19 ;  /* 0x000000130007e202 */ /* 0x000fe40000000f00 */
[----:B------:R-:W-:Y:S02]  /*07f0*/  ISETP.GE.AND.EX P5, PT, R27, UR17, PT, P5 ;  /* 0x000000111b007c0c */ /* 0x000fe4000bfa6350 */
[----:B------:R-:W-:Y:S01]  /*0800*/  @!P4 IADD3 R3, PT, PT, R3, R17, RZ ;  /* 0x000000110303c210 */ /* 0x000fe20007ffe0ff */
[----:B------:R-:W-:Y:S01]  /*0810*/  @!P6 IMAD.WIDE.U32 R6, R9, R26, R6 ;  /* 0x0000001a0906e225 */ /* 0x000fe200078e0006 */
[C---:B--2---:R-:W-:Y:S01]  /*0820*/  @!P4 LEA R8, P1, R2.reuse, R28, 0x1 ;  /* 0x0000001c0208c211 */ /* 0x044fe200078208ff */
[----:B------:R-:W2:Y:S03]  /*0830*/  @!P2 LDC.64 R36, c[0x0][0x3e0] ;  /* 0x0000f800ff24ab82 */ /* 0x000ea60000000a00 */
[----:B------:R-:W-:-:S02]  /*0840*/  @!P4 LEA.HI.X R9, R2, R29, R3, 0x1, P1 ;  /* 0x0000001d0209c211 */ /* 0x000fc400008f0c03 */
[----:B------:R-:W-:Y:S02]  /*0850*/  @!P6 IADD3 R2, PT, PT, R7, R11, RZ ;  /* 0x0000000b0702e210 */ /* 0x000fe40007ffe0ff */
[C---:B-1----:R-:W-:Y:S01]  /*0860*/  @!P6 LEA R10, P1, R6.reuse, R30, 0x1 ;  /* 0x0000001e060ae211 */ /* 0x042fe200078208ff */
[----:B0-----:R-:W-:Y:S01]  /*0870*/  @!P3 IMAD R4, R13, R32, RZ ;  /* 0x000000200d04b224 */ /* 0x001fe200078e02ff */
[----:B------:R-:W-:Y:S02]  /*0880*/  @!P3 MOV R16, R24 ;  /* 0x000000180010b202 */ /* 0x000fe40000000f00 */
[----:B------:R-:W-:Y:S02]  /*0890*/  CS2R R38, SRZ ;  /* 0x0000000000267805 */ /* 0x000fe4000001ff00 */
[----:B------:R-:W-:Y:S01]  /*08a0*/  @!P6 LEA.HI.X R11, R6, R31, R2, 0x1, P1 ;  /* 0x0000001f060be211 */ /* 0x000fe200008f0c02 */
[----:B------:R2:W5:Y:S01]  /*08b0*/  @!P4 LDG.E R40, desc[UR14][R8.64] ;  /* 0x0000000e0828c981 */ /* 0x000562000c1e1900 */
[----:B------:R-:W0:Y:S01]  /*08c0*/  @!P5 LDC.64 R6, c[0x0][0x3e0] ;  /* 0x0000f800ff06db82 */ /* 0x000e220000000a00 */
[----:B------:R-:W-:-:S02]  /*08d0*/  @!P3 MOV R17, R19 ;  /* 0x000000130011b202 */ /* 0x000fc40000000f00 */
[----:B------:R-:W-:Y:S01]  /*08e0*/  IADD3 R13, PT, PT, R47, 0x60, RZ ;  /* 0x000000602f0d7810 */ /* 0x000fe20007ffe0ff */
[----:B------:R-:W-:Y:S01]  /*08f0*/  @!P3 IMAD R3, R15, R33, R4 ;  /* 0x000000210f03b224 */ /* 0x000fe200078e0204 */
[----:B------:R-:W-:Y:S01]  /*0900*/  IADD3 R5, PT, PT, R47, 0x70, RZ ;  /* 0x000000702f057810 */ /* 0x000fe20007ffe0ff */
[----:B------:R-:W-:Y:S01]  /*0910*/  @!P3 IMAD.WIDE.U32 R16, R15, R32, R16 ;  /* 0x000000200f10b225 */ /* 0x000fe200078e0010 */
[----:B------:R-:W-:Y:S01]  /*0920*/  ISETP.GE.U32.AND P1, PT, R13, UR16, PT ;  /* 0x000000100d007c0c */ /* 0x000fe2000bf26070 */
[----:B------:R-:W1:Y:S01]  /*0930*/  @!P2 LDC.64 R14, c[0x0][0x390] ;  /* 0x0000e400ff0eab82 */ /* 0x000e620000000a00 */
[----:B------:R-:W-:Y:S01]  /*0940*/  SHF.R.S32.HI R29, RZ, 0x1f, R13 ;  /* 0x0000001fff1d7819 */ /* 0x000fe2000001140d */
[----:B------:R2:W5:Y:S03]  /*0950*/  @!P6 LDG.E R39, desc[UR14][R10.64] ;  /* 0x0000000e0a27e981 */ /* 0x000566000c1e1900 */
[----:B------:R-:W-:-:S02]  /*0960*/  ISETP.GE.AND.EX P1, PT, R29, UR17, PT, P1 ;  /* 0x000000111d007c0c */ /* 0x000fc4000bf26310 */
[----:B------:R-:W-:Y:S02]  /*0970*/  ISETP.GE.U32.AND P4, PT, R5, UR16, PT ;  /* 0x0000001005007c0c */ /* 0x000fe4000bf86070 */
[----:B------:R-:W-:Y:S02]  /*0980*/  SHF.R.S32.HI R31, RZ, 0x1f, R5 ;  /* 0x0000001fff1f7819 */ /* 0x000fe40000011405 */
[----:B------:R-:W-:Y:S02]  /*0990*/  @!P3 IADD3 R4, PT, PT, R17, R3, RZ ;  /* 0x000000031104b210 */ /* 0x000fe40007ffe0ff */
[C---:B----4-:R-:W-:Y:S01]  /*09a0*/  @!P3 LEA R20, P6, R16.reuse, R34, 0x1 ;  /* 0x000000221014b211 */ /* 0x050fe200078c08ff */
[----:B------:R-:W4:Y:S01]  /*09b0*/  @!P5 LDC.64 R2, c[0x0][0x390] ;  /* 0x0000e400ff02db82 */ /* 0x000f220000000a00 */
[----:B--2---:R-:W-:Y:S01]  /*09c0*/  @!P2 IMAD R8, R21, R36, RZ ;  /* 0x000000241508a224 */ /* 0x004fe200078e02ff */
[----:B------:R-:W-:Y:S02]  /*09d0*/  ISETP.GE.AND.EX P4, PT, R31, UR17, PT, P4 ;  /* 0x000000111f007c0c */ /* 0x000fe4000bf86340 */
[----:B------:R-:W-:-:S02]  /*09e0*/  @!P3 LEA.HI.X R21, R16, R35, R4, 0x1, P6 ;  /* 0x000000231015b211 */ /* 0x000fc400030f0c04 */
[----:B------:R-:W-:Y:S02]  /*09f0*/  @!P2 MOV R16, R24 ;  /* 0x000000180010a202 */ /* 0x000fe40000000f00 */
[----:B------:R-:W-:Y:S01]  /*0a00*/  @!P2 MOV R17, R19 ;  /* 0x000000130011a202 */ /* 0x000fe20000000f00 */
[----:B------:R-:W2:Y:S01]  /*0a10*/  @!P1 LDC.64 R10, c[0x0][0x3e0] ;  /* 0x0000f800ff0a9b82 */ /* 0x000ea20000000a00 */
[----:B------:R-:W-:Y:S02]  /*0a20*/  @!P2 IMAD R33, R23, R37, R8 ;  /* 0x000000251721a224 */ /* 0x000fe400078e0208 */
[----:B0-----:R-:W-:Y:S01]  /*0a30*/  @!P5 IMAD R27, R27, R6, RZ ;  /* 0x000000061b1bd224 */ /* 0x001fe200078e02ff */
[----:B------:R-:W-:Y:S01]  /*0a40*/  IADD3 R4, PT, PT, R47, 0x80, RZ ;  /* 0x000000802f047810 */ /* 0x000fe20007ffe0ff */
[----:B------:R-:W-:Y:S01]  /*0a50*/  @!P2 IMAD.WIDE.U32 R16, R23, R36, R16 ;  /* 0x000000241710a225 */ /* 0x000fe200078e0010 */
[----:B------:R4:W5:Y:S01]  /*0a60*/  @!P3 LDG.E R38, desc[UR14][R20.64] ;  /* 0x0000000e1426b981 */ /* 0x000962000c1e1900 */
[----:B------:R-:W-:Y:S01]  /*0a70*/  @!P5 MOV R26, R24 ;  /* 0x00000018001ad202 */ /* 0x000fe20000000f00 */
[----:B------:R-:W0:Y:S01]  /*0a80*/  @!P4 LDC.64 R8, c[0x0][0x3e0] ;  /* 0x0000f800ff08cb82 */ /* 0x000e220000000a00 */
[----:B------:R-:W-:Y:S01]  /*0a90*/  @!P5 IMAD R35, R0, R7, R27 ;  /* 0x000000070023d224 */ /* 0x000fe200078e021b */
[----:B------:R-:W-:-:S02]  /*0aa0*/  @!P2 IADD3 R7, PT, PT, R17, R33, RZ ;  /* 0x000000211107a210 */ /* 0x000fc40007ffe0ff */
[----:B------:R-:W-:Y:S02]  /*0ab0*/  @!P5 MOV R27, R19 ;  /* 0x00000013001bd202 */ /* 0x000fe40000000f00 */
[----:B------:R-:W-:Y:S02]  /*0ac0*/  ISETP.GE.U32.AND P3, PT, R4, UR16, PT ;  /* 0x0000001004007c0c */ /* 0x000fe4000bf66070 */
[----:B-1----:R-:W-:Y:S02]  /*0ad0*/  @!P2 LEA R22, P6, R16, R14, 0x1 ;  /* 0x0000000e1016a211 */ /* 0x002fe400078c08ff */
[----:B------:R-:W-:Y:S01]  /*0ae0*/  SHF.R.S32.HI R33, RZ, 0x1f, R4 ;  /* 0x0000001fff217819 */ /* 0x000fe20000011404 */
[----:B------:R-:W-:Y:S01]  /*0af0*/  @!P5 IMAD.WIDE.U32 R26, R0, R6, R26 ;  /* 0x00000006001ad225 */ /* 0x000fe200078e001a */
[----:B------:R-:W-:Y:S02]  /*0b00*/  @!P2 LEA.HI.X R23, R16, R15, R7, 0x1, P6 ;  /* 0x0000000f1017a211 */ /* 0x000fe400030f0c07 */
[----:B------:R-:W-:Y:S01]  /*0b10*/  ISETP.GE.AND.EX P3, PT, R33, UR17, PT, P3 ;  /* 0x0000001121007c0c */ /* 0x000fe2000bf66330 */
[----:B------:R-:W1:Y:S01]  /*0b20*/  @!P1 LDC.64 R16, c[0x0][0x390] ;  /* 0x0000e400ff109b82 */ /* 0x000e620000000a00 */
[----:B------:R-:W-:Y:S01]  /*0b30*/  HFMA2 R42, -RZ, RZ, 0, 0 ;  /* 0x00000000ff2a7431 */ /* 0x000fe200000001ff */
[----:B------:R-:W-:-:S02]  /*0b40*/  @!P5 IADD3 R0, PT, PT, R27, R35, RZ ;  /* 0x000000231b00d210 */ /* 0x000fc40007ffe0ff */
[C---:B----4-:R-:W-:Y:S02]  /*0b50*/  @!P5 LEA R20, P6, R26.reuse, R2, 0x1 ;  /* 0x000000021a14d211 */ /* 0x050fe400078c08ff */
[----:B------:R-:W-:Y:S01]  /*0b60*/  IADD3 R6, PT, PT, R47, 0x90, RZ ;  /* 0x000000902f067810 */ /* 0x000fe20007ffe0ff */
[----:B------:R4:W5:Y:S01]  /*0b70*/  @!P2 LDG.E R42, desc[UR14][R22.64] ;  /* 0x0000000e162aa981 */ /* 0x000962000c1e1900 */
[----:B------:R-:W1:Y:S01]  /*0b80*/  @!P4 LDC.64 R14, c[0x0][0x390] ;  /* 0x0000e400ff0ecb82 */ /* 0x000e620000000a00 */
[----:B------:R-:W-:Y:S02]  /*0b90*/  MOV R12, RZ ;  /* 0x000000ff000c7202 */ /* 0x000fe40000000f00 */
[----:B------:R-:W-:Y:S02]  /*0ba0*/  @!P5 LEA.HI.X R21, R26, R3, R0, 0x1, P6 ;  /* 0x000000031a15d211 */ /* 0x000fe400030f0c00 */
[----:B------:R-:W-:Y:S02]  /*0bb0*/  ISETP.GE.U32.AND P2, PT, R6, UR16, PT ;  /* 0x0000001006007c0c */ /* 0x000fe4000bf46070 */
[----:B------:R-:W-:Y:S01]  /*0bc0*/  SHF.R.S32.HI R37, RZ, 0x1f, R6 ;  /* 0x0000001fff257819 */ /* 0x000fe20000011406 */
[----:B--2---:R-:W-:Y:S01]  /*0bd0*/  @!P1 IMAD R0, R29, R10, RZ ;  /* 0x0000000a1d009224 */ /* 0x004fe200078e02ff */
[----:B----4-:R-:W-:Y:S01]  /*0be0*/  @!P1 MOV R22, R24 ;  /* 0x0000001800169202 */ /* 0x010fe20000000f00 */
[----:B------:R-:W2:Y:S01]  /*0bf0*/  @!P3 LDC.64 R2, c[0x0][0x3e0] ;  /* 0x0000f800ff02bb82 */ /* 0x000ea20000000a00 */
[----:B------:R-:W-:Y:S01]  /*0c00*/  @!P1 MOV R23, R19 ;  /* 0x0000001300179202 */ /* 0x000fe20000000f00 */
[----:B------:R1:W4:Y:S01]  /*0c10*/  @!P5 LDG.E R12, desc[UR14][R20.64] ;  /* 0x0000000e140cd981 */ /* 0x000322000c1e1900 */
[----:B------:R-:W-:-:S02]  /*0c20*/  IADD3 R7, PT, PT, R47, 0xa0, RZ ;  /* 0x000000a02f077810 */ /* 0x000fc40007ffe0ff */
[----:B------:R-:W-:Y:S01]  /*0c30*/  ISETP.GE.AND.EX P5, PT, R37, UR17, PT, P2 ;  /* 0x0000001125007c0c */ /* 0x000fe2000bfa6320 */
[----:B------:R-:W-:Y:S01]  /*0c40*/  @!P1 IMAD R11, R13, R11, R0 ;  /* 0x0000000b0d0b9224 */ /* 0x000fe200078e0200 */
[----:B------:R-:W-:Y:S01]  /*0c50*/  ISETP.GE.U32.AND P2, PT, R7, UR16, PT ;  /* 0x0000001007007c0c */ /* 0x000fe2000bf46070 */
[----:B------:R-:W-:Y:S01]  /*0c60*/  @!P1 IMAD.WIDE.U32 R22, R13, R10, R22 ;  /* 0x0000000a0d169225 */ /* 0x000fe200078e0016 */
[----:B------:R-:W-:Y:S02]  /*0c70*/  SHF.R.S32.HI R13, RZ, 0x1f, R7 ;  /* 0x0000001fff0d7819 */ /* 0x000fe40000011407 */
[----:B------:R-:W-:Y:S01]  /*0c80*/  @!P4 MOV R26, R24 ;  /* 0x00000018001ac202 */ /* 0x000fe20000000f00 */
[-C--:B0-----:R-:W-:Y:S01]  /*0c90*/  @!P4 IMAD R0, R31, R8.reuse, RZ ;  /* 0x000000081f00c224 */ /* 0x081fe200078e02ff */
[----:B------:R-:W-:Y:S02]  /*0ca0*/  @!P4 MOV R27, R19 ;  /* 0x00000013001bc202 */ /* 0x000fe40000000f00 */
[----:B------:R-:W-:Y:S01]  /*0cb0*/  ISETP.GE.AND.EX P2, PT, R13, UR17, PT, P2 ;  /* 0x000000110d007c0c */ /* 0x000fe2000bf46320 */
[----:B------:R-:W-:Y:S01]  /*0cc0*/  @!P4 IMAD R29, R5, R9, R0 ;  /* 0x00000009051dc224 */ /* 0x000fe200078e0200 */
[----:B------:R-:W-:Y:S01]  /*0cd0*/  @!P1 IADD3 R0, PT, PT, R23, R11, RZ ;  /* 0x0000000b17009210 */ /* 0x000fe20007ffe0ff */
[----:B------:R-:W-:Y:S01]  /*0ce0*/  @!P4 IMAD.WIDE.U32 R26, R5, R8, R26 ;  /* 0x00000008051ac225 */ /* 0x000fe200078e001a */
[C---:B-1----:R-:W-:Y:S01]  /*0cf0*/  @!P1 LEA R20, P6, R22.reuse, R16, 0x1 ;  /* 0x0000001016149211 */ /* 0x042fe200078c08ff */
[----:B------:R-:W0:Y:S03]  /*0d00*/  @!P5 LDC.64 R8, c[0x0][0x3e0] ;  /* 0x0000f800ff08db82 */ /* 0x000e260000000a00 */
[----:B------:R-:W-:-:S02]  /*0d10*/  @!P1 LEA.HI.X R21, R22, R17, R0, 0x1, P6 ;  /* 0x0000001116159211 */ /* 0x000fc400030f0c00 */
[----:B------:R-:W-:Y:S02]  /*0d20*/  @!P4 IADD3 R5, PT, PT, R27, R29, RZ ;  /* 0x0000001d1b05c210 */ /* 0x000fe40007ffe0ff */
[C---:B------:R-:W-:Y:S01]  /*0d30*/  @!P4 LEA R22, P6, R26.reuse, R14, 0x1 ;  /* 0x0000000e1a16c211 */ /* 0x040fe200078c08ff */
[----:B------:R-:W1:Y:S01]  /*0d40*/  @!P3 LDC.64 R10, c[0x0][0x390] ;  /* 0x0000e400ff0abb82 */ /* 0x000e620000000a00 */
[----:B------:R-:W-:Y:S02]  /*0d50*/  CS2R R34, SRZ ;  /* 0x0000000000227805 */ /* 0x000fe4000001ff00 */
[----:B------:R-:W-:Y:S01]  /*0d60*/  @!P4 LEA.HI.X R23, R26, R15, R5, 0x1, P6 ;  /* 0x0000000f1a17c211 */ /* 0x000fe200030f0c05 */
[----:B--2---:R-:W-:Y:S01]  /*0d70*/  @!P3 IMAD R33, R33, R2, RZ ;  /* 0x000000022121b224 */ /* 0x004fe200078e02ff */
[----:B------:R-:W-:Y:S02]  /*0d80*/  IADD3 R0, PT, PT, R47, 0xb0, RZ ;  /* 0x000000b02f007810 */ /* 0x000fe40007ffe0ff */
[----:B------:R-:W-:Y:S01]  /*0d90*/  @!P3 MOV R16, R24 ;  /* 0x000000180010b202 */ /* 0x000fe20000000f00 */
[----:B------:R-:W2:Y:S01]  /*0da0*/  @!P2 LDC.64 R14, c[0x0][0x3e0] ;  /* 0x0000f800ff0eab82 */ /* 0x000ea20000000a00 */
[----:B------:R-:W-:Y:S01]  /*0db0*/  @!P3 MOV R17, R19 ;  /* 0x000000130011b202 */ /* 0x000fe20000000f00 */
[----:B------:R1:W4:Y:S01]  /*0dc0*/  @!P1 LDG.E R35, desc[UR14][R20.64] ;  /* 0x0000000e14239981 */ /* 0x000322000c1e1900 */
[----:B------:R-:W-:Y:S01]  /*0dd0*/  @!P3 IMAD R33, R4, R3, R33 ;  /* 0x000000030421b224 */ /* 0x000fe200078e0221 */
[----:B------:R-:W-:-:S02]  /*0de0*/  ISETP.GE.U32.AND P1, PT, R0, UR16, PT ;  /* 0x0000001000007c0c */ /* 0x000fc4000bf26070 */
[----:B------:R-:W-:Y:S01]  /*0df0*/  SHF.R.S32.HI R31, RZ, 0x1f, R0 ;  /* 0x0000001fff1f7819 */ /* 0x000fe20000011400 */
[----:B------:R-:W-:Y:S01]  /*0e00*/  @!P3 IMAD.WIDE.U32 R2, R4, R2, R16 ;  /* 0x000000020402b225 */ /* 0x000fe200078e0010 */
[----:B------:R1:W4:Y:S01]  /*0e10*/  @!P4 LDG.E R34, desc[UR14][R22.64] ;  /* 0x0000000e1622c981 */ /* 0x000322000c1e1900 */
[----:B------:R-:W2:Y:S01]  /*0e20*/  @!P5 LDC.64 R16, c[0x0][0x390] ;  /* 0x0000e400ff10db82 */ /* 0x000ea20000000a00 */
[----:B------:R-:W-:Y:S01]  /*0e30*/  ISETP.GE.AND.EX P1, PT, R31, UR17, PT, P1 ;  /* 0x000000111f007c0c */ /* 0x000fe2000bf26310 */
[----:B0-----:R-:W-:Y:S01]  /*0e40*/  @!P5 IMAD R37, R37, R8, RZ ;  /* 0x000000082525d224 */ /* 0x001fe200078e02ff */
[----:B------:R-:W-:Y:S02]  /*0e50*/  @!P3 IADD3 R3, PT, PT, R3, R33, RZ ;  /* 0x000000210303b210 */ /* 0x000fe40007ffe0ff */
[----:B-1----:R-:W-:-:S03]  /*0e60*/  @!P3 LEA R20, P4, R2, R10, 0x1 ;  /* 0x0000000a0214b211 */ /* 0x002fc600078808ff */
[----:B------:R-:W0:Y:S01]  /*0e70*/  @!P2 LDC.64 R4, c[0x0][0x390] ;  /* 0x0000e400ff04ab82 */ /* 0x000e220000000a00 */
[----:B------:R-:W-:Y:S02]  /*0e80*/  @!P5 MOV R22, R24 ;  /* 0x000000180016d202 */ /* 0x000fe40000000f00 */
[----:B------:R-:W-:Y:S02]  /*0e90*/  @!P5 MOV R23, R19 ;  /* 0x000000130017d202 */ /* 0x000fe40000000f00 */
[----:B------:R-:W-:Y:S01]  /*0ea0*/  IADD3 R10, PT, PT, R47, 0xc0, RZ ;  /* 0x000000c02f0a7810 */ /* 0x000fe20007ffe0ff */
[----:B------:R-:W-:Y:S01]  /*0eb0*/  @!P5 IMAD R37, R6, R9, R37 ;  /* 0x000000090625d224 */ /* 0x000fe200078e0225 */
[----:B------:R-:W-:Y:S01]  /*0ec0*/  @!P3 LEA.HI.X R21, R2, R11, R3, 0x1, P4 ;  /* 0x0000000b0215b211 */ /* 0x000fe200020f0c03 */
[----:B------:R-:W-:Y:S01]  /*0ed0*/  @!P5 IMAD.WIDE.U32 R8, R6, R8, R22 ;  /* 0x000000080608d225 */ /* 0x000fe200078e0016 */
[----:B------:R-:W-:Y:S01]  /*0ee0*/  ISETP.GE.U32.AND P4, PT, R10, UR16, PT ;  /* 0x000000100a007c0c */ /* 0x000fe2000bf86070 */
[----:B------:R-:W1:Y:S01]  /*0ef0*/  @!P1 LDC.64 R2, c[0x0][0x3e0] ;  /* 0x0000f800ff029b82 */ /* 0x000e620000000a00 */
[----:B------:R-:W-:Y:S01]  /*0f00*/  SHF.R.S32.HI R11, RZ, 0x1f, R10 ;  /* 0x0000001fff0b7819 */ /* 0x000fe2000001140a */
[----:B--2---:R-:W-:Y:S01]  /*0f10*/  @!P2 IMAD R26, R13, R14, RZ ;  /* 0x0000000e0d1aa224 */ /* 0x004fe200078e02ff */
[----:B------:R-:W-:-:S02]  /*0f20*/  CS2R R32, SRZ ;  /* 0x0000000000207805 */ /* 0x000fc4000001ff00 */
[----:B------:R-:W-:Y:S02]  /*0f30*/  @!P5 IADD3 R6, PT, PT, R9, R37, RZ ;  /* 0x000000250906d210 */ /* 0x000fe40007ffe0ff */
[----:B------:R-:W-:Y:S01]  /*0f40*/  ISETP.GE.AND.EX P4, PT, R11, UR17, PT, P4 ;  /* 0x000000110b007c0c */ /* 0x000fe2000bf86340 */
[C---:B------:R-:W-:Y:S01]  /*0f50*/  @!P2 IMAD R9, R7.reuse, R15, R26 ;  /* 0x0000000f0709a224 */ /* 0x040fe200078e021a */
[----:B------:R-:W-:Y:S01]  /*0f60*/  @!P2 MOV R26, R24 ;  /* 0x00000018001aa202 */ /* 0x000fe20000000f00 */
[----:B------:R2:W4:Y:S01]  /*0f70*/  @!P3 LDG.E R33, desc[UR14][R20.64] ;  /* 0x0000000e1421b981 */ /* 0x000522000c1e1900 */
[----:B------:R-:W-:Y:S02]  /*0f80*/  @!P2 MOV R27, R19 ;  /* 0x00000013001ba202 */ /* 0x000fe40000000f00 */
[----:B------:R-:W-:Y:S01]  /*0f90*/  @!P5 LEA R22, P3, R8, R16, 0x1 ;  /* 0x000000100816d211 */ /* 0x000fe200078608ff */
[----:B------:R-:W-:-:S03]  /*0fa0*/  @!P2 IMAD.WIDE.U32 R26, R7, R14, R26 ;  /* 0x0000000e071aa225 */ /* 0x000fc600078e001a */
[----:B------:R-:W-:Y:S01]  /*0fb0*/  @!P5 LEA.HI.X R23, R8, R17, R6, 0x1, P3 ;  /* 0x000000110817d211 */ /* 0x000fe200018f0c06 */
[----:B------:R-:W3:Y:S01]  /*0fc0*/  @!P1 LDC.64 R14, c[0x0][0x390] ;  /* 0x0000e400ff0e9b82 */ /* 0x000ee20000000a00 */
[----:B--2---:R-:W-:-:S03]  /*0fd0*/  IADD3 R20, PT, PT, R47, 0xd0, RZ ;  /* 0x000000d02f147810 */ /* 0x004fc60007ffe0ff */
[----:B------:R3:W2:Y:S01]  /*0fe0*/  @!P5 LDG.E R32, desc[UR14][R22.64] ;  /* 0x0000000e1620d981 */ /* 0x0006a2000c1e1900 */
[----:B------:R-:W-:-:S03]  /*0ff0*/  @!P2 IADD3 R8, PT, PT, R27, R9, RZ ;  /* 0x000000091b08a210 */ /* 0x000fc60007ffe0ff */
[----:B------:R-:W3:Y:S01]  /*1000*/  @!P4 LDC.64 R6, c[0x0][0x3e0] ;  /* 0x0000f800ff06cb82 */ /* 0x000ee20000000a00 */
[----:B0-----:R-:W-:Y:S02]  /*1010*/  @!P2 LEA R28, P3, R26, R4, 0x1 ;  /* 0x000000041a1ca211 */ /* 0x001fe400078608ff */
[----:B------:R-:W-:Y:S02]  /*1020*/  ISETP.GE.U32.AND P5, PT, R20, UR16, PT ;  /* 0x0000001014007c0c */ /* 0x000fe4000bfa6070 */
[----:B------:R-:W-:Y:S02]  /*1030*/  SHF.R.S32.HI R13, RZ, 0x1f, R20 ;  /* 0x0000001fff0d7819 */ /* 0x000fe40000011414 */
[----:B------:R-:W-:Y:S01]  /*1040*/  IADD3 R16, PT, PT, R47, 0xe0, RZ ;  /* 0x000000e02f107810 */ /* 0x000fe20007ffe0ff */
[----:B-1----:R-:W-:Y:S01]  /*1050*/  @!P1 IMAD R31, R31, R2, RZ ;  /* 0x000000021f1f9224 */ /* 0x002fe200078e02ff */
[----:B------:R-:W-:Y:S02]  /*1060*/  @!P2 LEA.HI.X R29, R26, R5, R8, 0x1, P3 ;  /* 0x000000051a1da211 */ /* 0x000fe400018f0c08 */
[----:B------:R-:W-:-:S02]  /*1070*/  ISETP.GE.AND.EX P5, PT, R13, UR17, PT, P5 ;  /* 0x000000110d007c0c */ /* 0x000fc4000bfa6350 */
[----:B------:R-:W-:Y:S02]  /*1080*/  SHF.R.S32.HI R21, RZ, 0x1f, R16 ;  /* 0x0000001fff157819 */ /* 0x000fe40000011410 */
[----:B------:R-:W-:Y:S01]  /*1090*/  @!P1 MOV R4, R24 ;  /* 0x0000001800049202 */ /* 0x000fe20000000f00 */
[----:B------:R-:W-:Y:S01]  /*10a0*/  @!P1 IMAD R17, R0, R3, R31 ;  /* 0x0000000300119224 */ /* 0x000fe200078e021f */
[----:B------:R-:W-:Y:S01]  /*10b0*/  ISETP.GE.U32.AND P3, PT, R16, UR16, PT ;  /* 0x0000001010007c0c */ /* 0x000fe2000bf66070 */
[----:B------:R-:W0:Y:S01]  /*10c0*/  @!P4 LDC.64 R8, c[0x0][0x390] ;  /* 0x0000e400ff08cb82 */ /* 0x000e220000000a00 */
[----:B------:R-:W-:Y:S02]  /*10d0*/  @!P1 MOV R5, R19 ;  /* 0x0000001300059202 */ /* 0x000fe40000000f00 */
[----:B------:R-:W-:Y:S02]  /*10e0*/  CS2R R30, SRZ ;  /* 0x00000000001e7805 */ /* 0x000fe4000001ff00 */
[----:B------:R-:W-:Y:S01]  /*10f0*/  ISETP.GE.AND.EX P3, PT, R21, UR17, PT, P3 ;  /* 0x0000001115007c0c */ /* 0x000fe2000bf66330 */
[----:B------:R-:W-:-:S03]  /*1100*/  @!P1 IMAD.WIDE.U32 R2, R0, R2, R4 ;  /* 0x0000000200029225 */ /* 0x000fc600078e0004 */
[----:B------:R-:W2:Y:S01]  /*1110*/  @!P2 LDG.E R31, desc[UR14][R28.64] ;  /* 0x0000000e1c1fa981 */ /* 0x000ea2000c1e1900 */
[----:B------:R-:W1:Y:S01]  /*1120*/  @!P5 LDC.64 R4, c[0x0][0x3e0] ;  /* 0x0000f800ff04db82 */ /* 0x000e620000000a00 */
[----:B------:R-:W-:Y:S02]  /*1130*/  @!P1 IADD3 R3, PT, PT, R3, R17, RZ ;  /* 0x0000001103039210 */ /* 0x000fe40007ffe0ff */
[C---:B---3--:R-:W-:Y:S01]  /*1140*/  @!P1 LEA R22, P2, R2.reuse, R14, 0x1 ;  /* 0x0000000e02169211 */ /* 0x048fe200078408ff */
[----:B------:R-:W-:Y:S01]  /*1150*/  @!P4 IMAD R11, R11, R6, RZ ;  /* 0x000000060b0bc224 */ /* 0x000fe200078e02ff */
[----:B------:R-:W-:Y:S02]  /*1160*/  @!P4 MOV R14, R24 ;  /* 0x00000018000ec202 */ /* 0x000fe40000000f00 */
[----:B------:R-:W-:Y:S02]  /*1170*/  @!P1 LEA.HI.X R23, R2, R15, R3, 0x1, P2 ;  /* 0x0000000f02179211 */ /* 0x000fe400010f0c03 */
[----:B------:R-:W3:Y:S01]  /*1180*/  @!P3 LDC.64 R2, c[0x0][0x3e0] ;  /* 0x0000f800ff02bb82 */ /* 0x000ee20000000a00 */
[----:B------:R-:W-:Y:S01]  /*1190*/  @!P4 MOV R15, R19 ;  /* 0x00000013000fc202 */ /* 0x000fe20000000f00 */
[C---:B------:R-:W-:Y:S01]  /*11a0*/  @!P4 IMAD R17, R10.reuse, R7, R11 ;  /* 0x000000070a11c224 */ /* 0x040fe200078e020b */
[----:B------:R-:W-:Y:S01]  /*11b0*/  IADD3 R0, PT, PT, R47, 0xf0, RZ ;  /* 0x000000f02f007810 */ /* 0x000fe20007ffe0ff */
[----:B------:R1:W2:Y:S01]  /*11c0*/  @!P1 LDG.E R30, desc[UR14][R22.64] ;  /* 0x0000000e161e9981 */ /* 0x0002a2000c1e1900 */
[----:B------:R-:W-:-:S03]  /*11d0*/  @!P4 IMAD.WIDE.U32 R6, R10, R6, R14 ;  /* 0x000000060a06c225 */ /* 0x000fc600078e000e */
[----:B------:R-:W3:Y:S01]  /*11e0*/  @!P5 LDC.64 R10, c[0x0][0x390] ;  /* 0x0000e400ff0adb82 */ /* 0x000ee20000000a00 */
[----:B------:R-:W-:Y:S02]  /*11f0*/  ISETP.GE.U32.AND P2, PT, R0, UR16, PT ;  /* 0x0000001000007c0c */ /* 0x000fe4000bf46070 */
[----:B------:R-:W-:Y:S02]  /*1200*/  SHF.R.S32.HI R37, RZ, 0x1f, R0 ;  /* 0x0000001fff257819 */ /* 0x000fe40000011400 */
[----:B------:R-:W-:Y:S02]  /*1210*/  IADD3 R14, PT, PT, R47, 0x100, RZ ;  /* 0x000001002f0e7810 */ /* 0x000fe40007ffe0ff */
[----:B------:R-:W-:Y:S02]  /*1220*/  @!P4 IADD3 R7, PT, PT, R7, R17, RZ ;  /* 0x000000110707c210 */ /* 0x000fe40007ffe0ff */
[----:B0-----:R-:W-:Y:S02]  /*1230*/  @!P4 LEA R26, P6, R6, R8, 0x1 ;  /* 0x00000008061ac211 */ /* 0x001fe400078c08ff */
[----:B------:R-:W-:-:S02]  /*1240*/  ISETP.GE.AND.EX P2, PT, R37, UR17, PT, P2 ;  /* 0x0000001125007c0c */ /* 0x000fc4000bf46320 */
[----:B------:R-:W-:Y:S02]  /*1250*/  ISETP.GE.U32.AND P1, PT, R14, UR16, PT ;  /* 0x000000100e007c0c */ /* 0x000fe4000bf26070 */
[----:B------:R-:W-:Y:S02]  /*1260*/  SHF.R.S32.HI R17, RZ, 0x1f, R14 ;  /* 0x0000001fff117819 */ /* 0x000fe4000001140e */
[----:B------:R-:W-:Y:S02]  /*1270*/  @!P4 LEA.HI.X R27, R6, R9, R7, 0x1, P6 ;  /* 0x00000009061bc211 */ /* 0x000fe400030f0c07 */
[----:B------:R-:W0:Y:S01]  /*1280*/  @!P3 LDC.64 R8, c[0x0][0x390] ;  /* 0x0000e400ff08bb82 */ /* 0x000e220000000a00 */
[----:B------:R-:W-:Y:S01]  /*1290*/  ISETP.GE.AND.EX P1, PT, R17, UR17, PT, P1 ;  /* 0x0000001111007c0c */ /* 0x000fe2000bf26310 */
[----:B-1----:R-:W-:Y:S01]  /*12a0*/  @!P5 IMAD R13, R13, R4, RZ ;  /* 0x000000040d0dd224 */ /* 0x002fe200078e02ff */
[----:B------:R-:W-:Y:S02]  /*12b0*/  @!P5 MOV R22, R24 ;  /* 0x000000180016d202 */ /* 0x000fe40000000f00 */
[----:B------:R-:W-:-:S02]  /*12c0*/  @!P5 MOV R23, R19 ;  /* 0x000000130017d202 */ /* 0x000fc40000000f00 */
[----:B------:R-:W-:Y:S01]  /*12d0*/  CS2R R28, SRZ ;  /* 0x00000000001c7805 */ /* 0x000fe2000001ff00 */
[C---:B------:R-:W-:Y:S01]  /*12e0*/  @!P5 IMAD R43, R20.reuse, R5, R13 ;  /* 0x00000005142bd224 */ /* 0x040fe200078e020d */
[----:B------:R-:W1:Y:S01]  /*12f0*/  @!P2 LDC.64 R6, c[0x0][0x3e0] ;  /* 0x0000f800ff06ab82 */ /* 0x000e620000000a00 */
[----:B---3--:R-:W-:Y:S01]  /*1300*/  @!P3 IMAD R5, R21, R2, RZ ;  /* 0x000000021505b224 */ /* 0x008fe200078e02ff */
[----:B------:R-:W-:Y:S01]  /*1310*/  IADD3 R13, PT, PT, R47, 0x110, RZ ;  /* 0x000001102f0d7810 */ /* 0x000fe20007ffe0ff */
[----:B------:R-:W-:Y:S01]  /*1320*/  @!P5 IMAD.WIDE.U32 R20, R20, R4, R22 ;  /* 0x000000041414d225 */ /* 0x000fe200078e0016 */
[----:B------:R3:W2:Y:S02]  /*1330*/  @!P4 LDG.E R29, desc[UR14][R26.64] ;  /* 0x0000000e1a1dc981 */ /* 0x0006a4000c1e1900 */
[----:B------:R-:W-:Y:S01]  /*1340*/  ISETP.GE.U32.AND P4, PT, R13, UR16, PT ;  /* 0x000000100d007c0c */ /* 0x000fe2000bf86070 */
[----:B------:R-:W-:Y:S01]  /*1350*/  @!P3 IMAD R45, R16, R3, R5 ;  /* 0x00000003102db224 */ /* 0x000fe200078e0205 */
[----:B------:R-:W-:Y:S01]  /*1360*/  SHF.R.S32.HI R15, RZ, 0x1f, R13 ;  /* 0x0000001fff0f7819 */ /* 0x000fe2000001140d */
[----:B------:R-:W5:Y:S01]  /*1370*/  @!P1 LDC.64 R4, c[0x0][0x3e0] ;  /* 0x0000f800ff049b82 */ /* 0x000f620000000a00 */
[----:B------:R-:W-:-:S02]  /*1380*/  @!P5 IADD3 R21, PT, PT, R21, R43, RZ ;  /* 0x0000002b1515d210 */ /* 0x000fc40007ffe0ff */
[C---:B------:R-:W-:Y:S02]  /*1390*/  @!P5 LEA R22, P6, R20.reuse, R10, 0x1 ;  /* 0x0000000a1416d211 */ /* 0x040fe400078c08ff */
[----:B---3--:R-:W-:Y:S02]  /*13a0*/  @!P3 MOV R26, R24 ;  /* 0x00000018001ab202 */ /* 0x008fe40000000f00 */
[----:B------:R-:W-:Y:S02]  /*13b0*/  @!P3 MOV R27, R19 ;  /* 0x00000013001bb202 */ /* 0x000fe40000000f00 */
[----:B------:R-:W-:Y:S02]  /*13c0*/  ISETP.GE.AND.EX P4, PT, R15, UR17, PT, P4 ;  /* 0x000000110f007c0c */ /* 0x000fe4000bf86340 */
[----:B------:R-:W-:Y:S01]  /*13d0*/  @!P5 LEA.HI.X R23, R20, R11, R21, 0x1, P6 ;  /* 0x0000000b1417d211 */ /* 0x000fe200030f0c15 */
[----:B------:R-:W-:Y:S01]  /*13e0*/  @!P3 IMAD.WIDE.U32 R2, R16, R2, R26 ;  /* 0x000000021002b225 */ /* 0x000fe200078e001a */
[----:B------:R-:W3:Y:S01]  /*13f0*/  @!P2 LDC.64 R10, c[0x0][0x390] ;  /* 0x0000e400ff0aab82 */ /* 0x000ee20000000a00 */
[----:B------:R-:W-:-:S02]  /*1400*/  IADD3 R16, PT, PT, R47, 0x120, RZ ;  /* 0x000001202f107810 */ /* 0x000fc40007ffe0ff */
[----:B------:R1:W2:Y:S01]  /*1410*/  @!P5 LDG.E R28, desc[UR14][R22.64] ;  /* 0x0000000e161cd981 */ /* 0x0002a2000c1e1900 */
[----:B------:R-:W-:Y:S02]  /*1420*/  @!P3 IADD3 R3, PT, PT, R3, R45, RZ ;  /* 0x0000002d0303b210 */ /* 0x000fe40007ffe0ff */
[----:B0-----:R-:W-:-:S04]  /*1430*/  @!P3 LEA R20, P6, R2, R8, 0x1 ;  /* 0x000000080214b211 */ /* 0x001fc800078c08ff */
[----:B------:R-:W-:Y:S02]  /*1440*/  @!P3 LEA.HI.X R21, R2, R9, R3, 0x1, P6 ;  /* 0x000000090215b211 */ /* 0x000fe400030f0c03 */
[----:B------:R-:W0:Y:S01]  /*1450*/  @!P1 LDC.64 R8, c[0x0][0x390] ;  /* 0x0000e400ff089b82 */ /* 0x000e220000000a00 */
[----:B------:R-:W-:Y:S02]  /*1460*/  ISETP.GE.U32.AND P5, PT, R16, UR16, PT ;  /* 0x0000001010007c0c */ /* 0x000fe4000bfa6070 */
[----:B------:R-:W-:Y:S01]  /*1470*/  SHF.R.S32.HI R49, RZ, 0x1f, R16 ;  /* 0x0000001fff317819 */ /* 0x000fe20000011410 */
[----:B-1----:R-:W-:Y:S01]  /*1480*/  @!P2 IMAD R37, R37, R6, RZ ;  /* 0x000000062525a224 */ /* 0x002fe200078e02ff */
[----:B------:R-:W-:-:S03]  /*1490*/  @!P2 MOV R22, R24 ;  /* 0x000000180016a202 */ /* 0x000fc60000000f00 */
[----:B------:R-:W1:Y:S01]  /*14a0*/  @!P4 LDC.64 R2, c[0x0][0x3e0] ;  /* 0x0000f800ff02cb82 */ /* 0x000e620000000a00 */
[----:B------:R-:W-:Y:S02]  /*14b0*/  @!P2 MOV R23, R19 ;  /* 0x000000130017a202 */ /* 0x000fe40000000f00 */
[----:B------:R-:W-:Y:S02]  /*14c0*/  CS2R R26, SRZ ;  /* 0x00000000001a7805 */ /* 0x000fe4000001ff00 */
[----:B------:R-:W-:Y:S01]  /*14d0*/  ISETP.GE.AND.EX P5, PT, R49, UR17, PT, P5 ;  /* 0x0000001131007c0c */ /* 0x000fe2000bfa6350 */
[C---:B------:R-:W-:Y:S02]  /*14e0*/  @!P2 IMAD R37, R0.reuse, R7, R37 ;  /* 0x000000070025a224 */ /* 0x040fe400078e0225 */
[----:B------:R-:W-:Y:S01]  /*14f0*/  @!P2 IMAD.WIDE.U32 R6, R0, R6, R22 ;  /* 0x000000060006a225 */ /* 0x000fe200078e0016 */
[----:B------:R-:W-:Y:S01]  /*1500*/  IADD3 R0, PT, PT, R47, 0x130, RZ ;  /* 0x000001302f007810 */ /* 0x000fe20007ffe0ff */
[----:B------:R3:W2:Y:S02]  /*1510*/  @!P3 LDG.E R27, desc[UR14][R20.64] ;  /* 0x0000000e141bb981 */ /* 0x0006a4000c1e1900 */
[----:B-----5:R-:W-:Y:S01]  /*1520*/  @!P1 IMAD R17, R17, R4, RZ ;  /* 0x0000000411119224 */ /* 0x020fe200078e02ff */
[----:B------:R-:W-:-:S02]  /*1530*/  ISETP.GE.U32.AND P3, PT, R0, UR16, PT ;  /* 0x0000001000007c0c */ /* 0x000fc4000bf66070 */
[----:B------:R-:W-:Y:S01]  /*1540*/  SHF.R.S32.HI R43, RZ, 0x1f, R0 ;  /* 0x0000001fff2b7819 */ /* 0x000fe20000011400 */
[----:B------:R-:W-:Y:S01]  /*1550*/  @!P1 IMAD R17, R14, R5, R17 ;  /* 0x000000050e119224 */ /* 0x000fe200078e0211 */
[----:B------:R-:W-:Y:S02]  /*1560*/  @!P2 IADD3 R5, PT, PT, R7, R37, RZ ;  /* 0x000000250705a210 */ /* 0x000fe40007ffe0ff */
[----:B---3--:R-:W-:Y:S02]  /*1570*/  @!P2 LEA R10, P6, R6, R10, 0x1 ;  /* 0x0000000a060aa211 */ /* 0x008fe400078c08ff */
[----:B------:R-:W-:Y:S02]  /*1580*/  @!P1 MOV R22, R24 ;  /* 0x0000001800169202 */ /* 0x000fe40000000f00 */
[----:B------:R-:W-:Y:S02]  /*1590*/  @!P1 MOV R23, R19 ;  /* 0x0000001300179202 */ /* 0x000fe40000000f00 */
[----:B------:R-:W-:-:S02]  /*15a0*/  ISETP.GE.AND.EX P3, PT, R43, UR17, PT, P3 ;  /* 0x000000112b007c0c */ /* 0x000fc4000bf66330 */
[----:B------:R-:W-:Y:S01]  /*15b0*/  @!P2 LEA.HI.X R11, R6, R11, R5, 0x1, P6 ;  /* 0x0000000b060ba211 */ /* 0x000fe200030f0c05 */
[----:B------:R-:W-:Y:S01]  /*15c0*/  @!P1 IMAD.WIDE.U32 R22, R14, R4, R22 ;  /* 0x000000040e169225 */ /* 0x000fe200078e0016 */
[----:B------:R-:W3:Y:S01]  /*15d0*/  @!P5 LDC.64 R6, c[0x0][0x3e0] ;  /* 0x0000f800ff06db82 */ /* 0x000ee20000000a00 */
[----:B------:R-:W-:Y:S02]  /*15e0*/  @!P4 MOV R20, R24 ;  /* 0x000000180014c202 */ /* 0x000fe40000000f00 */
[----:B------:R-:W-:Y:S01]  /*15f0*/  @!P4 MOV R21, R19 ;  /* 0x000000130015c202 */ /* 0x000fe20000000f00 */
[----:B------:R5:W2:Y:S01]  /*1600*/  @!P2 LDG.E R26, desc[UR14][R10.64] ;  /* 0x0000000e0a1aa981 */ /* 0x000aa2000c1e1900 */
[----:B0-----:R-:W-:-:S03]  /*1610*/  @!P1 LEA R14, P6, R22, R8, 0x1 ;  /* 0x00000008160e9211 */ /* 0x001fc600078c08ff */
[----:B------:R-:W0:Y:S01]  /*1620*/  @!P4 LDC.64 R4, c[0x0][0x390] ;  /* 0x0000e400ff04cb82 */ /* 0x000e220000000a00 */
[-C--:B-1----:R-:W-:Y:S01]  /*1630*/  @!P4 IMAD R8, R15, R2.reuse, RZ ;  /* 0x000000020f08c224 */ /* 0x082fe200078e02ff */
[----:B------:R-:W-:Y:S02]  /*1640*/  @!P1 IADD3 R17, PT, PT, R23, R17, RZ ;  /* 0x0000001117119210 */ /* 0x000fe40007ffe0ff */
[----:B------:R-:W-:Y:S01]  /*1650*/  IADD3 R37, PT, PT, R47, 0x140, RZ ;  /* 0x000001402f257810 */ /* 0x000fe20007ffe0ff */
[C---:B------:R-:W-:Y:S01]  /*1660*/  @!P4 IMAD R3, R13.reuse, R3, R8 ;  /* 0x000000030d03c224 */ /* 0x040fe200078e0208 */
[----:B------:R-:W-:Y:S02]  /*1670*/  @!P1 LEA.HI.X R15, R22, R9, R17, 0x1, P6 ;  /* 0x00000009160f9211 */ /* 0x000fe400030f0c11 */
[----:B------:R-:W1:Y:S01]  /*1680*/  @!P3 LDC.64 R8, c[0x0][0x3e0] ;  /* 0x0000f800ff08bb82 */ /* 0x000e620000000a00 */
[----:B------:R-:W-:Y:S02]  /*1690*/  HFMA2 R17, -RZ, RZ, 0, 0 ;  /* 0x00000000ff117431 */ /* 0x000fe400000001ff */
[----:B------:R-:W-:Y:S01]  /*16a0*/  @!P4 IMAD.WIDE.U32 R20, R13, R2, R20 ;  /* 0x000000020d14c225 */ /* 0x000fe200078e0014 */
[----:B------:R-:W-:-:S02]  /*16b0*/  ISETP.GE.U32.AND P2, PT, R37, UR16, PT ;  /* 0x0000001025007c0c */ /* 0x000fc4000bf46070 */
[----:B------:R-:W-:Y:S02]  /*16c0*/  SHF.R.S32.HI R45, RZ, 0x1f, R37 ;  /* 0x0000001fff2d7819 */ /* 0x000fe40000011425 */
[----:B------:R-:W-:Y:S01]  /*16d0*/  IADD3 R13, PT, PT, R47, 0x150, RZ ;  /* 0x000001502f0d7810 */ /* 0x000fe20007ffe0ff */
[----:B-----5:R-:W5:Y:S01]  /*16e0*/  @!P5 LDC.64 R10, c[0x0][0x390] ;  /* 0x0000e400ff0adb82 */ /* 0x020f620000000a00 */
[----:B------:R3:W2:Y:S01]  /*16f0*/  @!P1 LDG.E R17, desc[UR14][R14.64] ;  /* 0x0000000e0e119981 */ /* 0x0006a2000c1e1900 */
[----:B------:R-:W-:Y:S02]  /*1700*/  ISETP.GE.AND.EX P2, PT, R45, UR17, PT, P2 ;  /* 0x000000112d007c0c */ /* 0x000fe4000bf46320 */
[----:B------:R-:W-:Y:S02]  /*1710*/  ISETP.GE.U32.AND P1, PT, R13, UR16, PT ;  /* 0x000000100d007c0c */ /* 0x000fe4000bf26070 */
[----:B------:R-:W-:Y:S02]  /*1720*/  SHF.R.S32.HI R51, RZ, 0x1f, R13 ;  /* 0x0000001fff337819 */ /* 0x000fe4000001140d */
[----:B------:R-:W-:-:S02]  /*1730*/  @!P4 IADD3 R21, PT, PT, R21, R3, RZ ;  /* 0x000000031515c210 */ /* 0x000fc40007ffe0ff */
[----:B------:R-:W5:Y:S01]  /*1740*/  @!P3 LDC.64 R2, c[0x0][0x390] ;  /* 0x0000e400ff02bb82 */ /* 0x000f620000000a00 */
[----:B---3--:R-:W-:Y:S01]  /*1750*/  @!P5 MOV R14, R24 ;  /* 0x00000018000ed202 */ /* 0x008fe20000000f00 */
[----:B------:R-:W-:Y:S01]  /*1760*/  @!P5 IMAD R49, R49, R6, RZ ;  /* 0x000000063131d224 */ /* 0x000fe200078e02ff */
[----:B------:R-:W-:Y:S02]  /*1770*/  @!P5 MOV R15, R19 ;  /* 0x00000013000fd202 */ /* 0x000fe40000000f00 */
[----:B------:R-:W-:Y:S02]  /*1780*/  ISETP.GE.AND.EX P1, PT, R51, UR17, PT, P1 ;  /* 0x0000001133007c0c */ /* 0x000fe4000bf26310 */
[----:B0-----:R-:W-:Y:S01]  /*1790*/  @!P4 LEA R22, P6, R20, R4, 0x1 ;  /* 0x000000041416c211 */ /* 0x001fe200078c08ff */
[C---:B------:R-:W-:Y:S02]  /*17a0*/  @!P5 IMAD R49, R16.reuse, R7, R49 ;  /* 0x000000071031d224 */ /* 0x040fe400078e0231 */
[----:B------:R-:W-:-:S04]  /*17b0*/  @!P5 IMAD.WIDE.U32 R14, R16, R6, R14 ;  /* 0x00000006100ed225 */ /* 0x000fc800078e000e */
[----:B------:R-:W-:Y:S01]  /*17c0*/  HFMA2 R16, -RZ, RZ, 0, 0 ;  /* 0x00000000ff107431 */ /* 0x000fe200000001ff */
[----:B------:R-:W-:Y:S02]  /*17d0*/  @!P4 LEA.HI.X R23, R20, R5, R21, 0x1, P6 ;  /* 0x000000051417c211 */ /* 0x000fe400030f0c15 */
[----:B------:R-:W0:Y:S01]  /*17e0*/  @!P2 LDC.64 R4, c[0x0][0x3e0] ;  /* 0x0000f800ff04ab82 */ /* 0x000e220000000a00 */
[----:B------:R-:W-:Y:S01]  /*17f0*/  IADD3 R48, PT, PT, R47, 0x160, RZ ;  /* 0x000001602f307810 */ /* 0x000fe20007ffe0ff */
[----:B-1----:R-:W-:Y:S01]  /*1800*/  @!P3 IMAD R43, R43, R8, RZ ;  /* 0x000000082b2bb224 */ /* 0x002fe200078e02ff */
[----:B------:R1:W3:Y:S01]  /*1810*/  @!P4 LDG.E R16, desc[UR14][R22.64] ;  /* 0x0000000e1610c981 */ /* 0x0002e2000c1e1900 */
[----:B------:R-:W-:Y:S02]  /*1820*/  @!P5 IADD3 R15, PT, PT, R15, R49, RZ ;  /* 0x000000310f0fd210 */ /* 0x000fe40007ffe0ff */
[----:B------:R-:W-:Y:S02]  /*1830*/  ISETP.GE.U32.AND P4, PT, R48, UR16, PT ;  /* 0x0000001030007c0c */ /* 0x000fe4000bf86070 */
[----:B------:R-:W4:Y:S01]  /*1840*/  @!P1 LDC.64 R6, c[0x0][0x3e0] ;  /* 0x0000f800ff069b82 */ /* 0x000f220000000a00 */
[----:B------:R-:W-:-:S02]  /*1850*/  SHF.R.S32.HI R49, RZ, 0x1f, R48 ;  /* 0x0000001fff317819 */ /* 0x000fc40000011430 */
[----:B-1----:R-:W-:Y:S02]  /*1860*/  @!P3 MOV R22, R24 ;  /* 0x000000180016b202 */ /* 0x002fe40000000f00 */
[----:B------:R-:W-:Y:S01]  /*1870*/  @!P3 MOV R23, R19 ;  /* 0x000000130017b202 */ /* 0x000fe20000000f00 */
[----:B------:R-:W-:Y:S01]  /*1880*/  @!P3 IMAD R43, R0, R9, R43 ;  /* 0x00000009002bb224 */ /* 0x000fe200078e022b */
[----:B-----5:R-:W-:Y:S01]  /*1890*/  @!P5 LEA R20, P6, R14, R10, 0x1 ;  /* 0x0000000a0e14d211 */ /* 0x020fe200078c08ff */
[----:B------:R-:W-:Y:S01]  /*18a0*/  @!P3 IMAD.WIDE.U32 R8, R0, R8, R22 ;  /* 0x000000080008b225 */ /* 0x000fe200078e0016 */
[----:B------:R-:W-:Y:S02]  /*18b0*/  ISETP.GE.AND.EX P4, PT, R49, UR17, PT, P4 ;  /* 0x0000001131007c0c */ /* 0x000fe4000bf86340 */
[----:B------:R-:W-:Y:S02]  /*18c0*/  @!P5 LEA.HI.X R21, R14, R11, R15, 0x1, P6 ;  /* 0x0000000b0e15d211 */ /* 0x000fe400030f0c0f */
[----:B------:R-:W-:Y:S01]  /*18d0*/  @!P3 IADD3 R0, PT, PT, R9, R43, RZ ;  /* 0x0000002b0900b210 */ /* 0x000fe20007ffe0ff */
[----:B------:R-:W1:Y:S01]  /*18e0*/  @!P2 LDC.64 R10, c[0x0][0x390] ;  /* 0x0000e400ff0aab82 */ /* 0x000e620000000a00 */
[----:B------:R-:W-:-:S02]  /*18f0*/  @!P3 LEA R22, P6, R8, R2, 0x1 ;  /* 0x000000020816b211 */ /* 0x000fc400078c08ff */
[----:B------:R-:W-:Y:S02]  /*1900*/  CS2R R14, SRZ ;  /* 0x00000000000e7805 */ /* 0x000fe4000001ff00 */
[----:B------:R-:W-:-:S03]  /*1910*/  @!P3 LEA.HI.X R23, R8, R3, R0, 0x1, P6 ;  /* 0x000000030817b211 */ /* 0x000fc600030f0c00 */
[----:B------:R-:W5:Y:S01]  /*1920*/  @!P1 LDC.64 R8, c[0x0][0x390] ;  /* 0x0000e400ff089b82 */ /* 0x000f620000000a00 */
[----:B------:R-:W-:Y:S01]  /*1930*/  IADD3 R36, PT, PT, R47, 0x170, RZ ;  /* 0x000001702f247810 */ /* 0x000fe20007ffe0ff */
[----:B------:R0:W3:Y:S02]  /*1940*/  @!P5 LDG.E R15, desc[UR14][R20.64] ;  /* 0x0000000e140fd981 */ /* 0x0000e4000c1e1900 */
[----:B0-----:R-:W-:Y:S01]  /*1950*/  @!P2 IMAD R0, R45, R4, RZ ;  /* 0x000000042d00a224 */ /* 0x001fe200078e02ff */
[----:B------:R-:W-:-:S03]  /*1960*/  IADD3 R43, PT, PT, R47, 0x180, RZ ;  /* 0x000001802f2b7810 */ /* 0x000fc60007ffe0ff */
[----:B------:R-:W0:Y:S01]  /*1970*/  @!P4 LDC.64 R2, c[0x0][0x3e0] ;  /* 0x0000f800ff02cb82 */ /* 0x000e220000000a00 */
[----:B------:R-:W-:Y:S01]  /*1980*/  ISETP.GE.U32.AND P5, PT, R36, UR16, PT ;  /* 0x0000001024007c0c */ /* 0x000fe2000bfa6070 */
[----:B------:R1:W3:Y:S01]  /*1990*/  @!P3 LDG.E R14, desc[UR14][R22.64] ;  /* 0x0000000e160eb981 */ /* 0x0002e2000c1e1900 */
[----:B------:R-:W-:Y:S02]  /*19a0*/  @!P2 MOV R20, R24 ;  /* 0x000000180014a202 */ /* 0x000fe40000000f00 */
[----:B------:R-:W-:Y:S01]  /*19b0*/  @!P2 MOV R21, R19 ;  /* 0x000000130015a202 */ /* 0x000fe20000000f00 */
[----:B------:R-:W-:Y:S01]  /*19c0*/  @!P2 IMAD R5, R37, R5, R0 ;  /* 0x000000052505a224 */ /* 0x000fe200078e0200 */
[----:B------:R-:W-:Y:S01]  /*19d0*/  SHF.R.S32.HI R55, RZ, 0x1f, R36 ;  /* 0x0000001fff377819 */ /* 0x000fe20000011424 */
[----:B----4-:R-:W-:Y:S01]  /*19e0*/  @!P1 IMAD R0, R51, R6, RZ ;  /* 0x0000000633009224 */ /* 0x010fe200078e02ff */
[----:B------:R-:W-:Y:S01]  /*19f0*/  ISETP.GE.U32.AND P3, PT, R43, UR16, PT ;  /* 0x000000102b007c0c */ /* 0x000fe2000bf66070 */
[----:B------:R-:W-:Y:S01]  /*1a00*/  @!P2 IMAD.WIDE.U32 R20, R37, R4, R20 ;  /* 0x000000042514a225 */ /* 0x000fe200078e0014 */
[----:B------:R-:W-:-:S02]  /*1a10*/  SHF.R.S32.HI R51, RZ, 0x1f, R43 ;  /* 0x0000001fff337819 */ /* 0x000fc4000001142b */
[----:B------:R-:W-:Y:S02]  /*1a20*/  ISETP.GE.AND.EX P5, PT, R55, UR17, PT, P5 ;  /* 0x0000001137007c0c */ /* 0x000fe4000bfa6350 */
[----:B-1----:R-:W-:Y:S02]  /*1a30*/  @!P1 MOV R22, R24 ;  /* 0x0000001800169202 */ /* 0x002fe40000000f00 */
[----:B------:R-:W-:Y:S01]  /*1a40*/  @!P1 MOV R23, R19 ;  /* 0x0000001300179202 */ /* 0x000fe20000000f00 */
[----:B------:R-:W-:Y:S01]  /*1a50*/  @!P1 IMAD R37, R13, R7, R0 ;  /* 0x000000070d259224 */ /* 0x000fe200078e0200 */
[----:B------:R-:W-:Y:S02]  /*1a60*/  ISETP.GE.AND.EX P3, PT, R51, UR17, PT, P3 ;  /* 0x0000001133007c0c */ /* 0x000fe4000bf66330 */
[----:B------:R-:W-:Y:S01]  /*1a70*/  @!P2 IADD3 R0, PT, PT, R21, R5, RZ ;  /* 0x000000051500a210 */ /* 0x000fe20007ffe0ff */
[----:B------:R-:W-:Y:S01]  /*1a80*/  @!P1 IMAD.WIDE.U32 R22, R13, R6, R22 ;  /* 0x000000060d169225 */ /* 0x000fe200078e0016 */
[----:B------:R-:W1:Y:S01]  /*1a90*/  @!P4 LDC.64 R4, c[0x0][0x390] ;  /* 0x0000e400ff04cb82 */ /* 0x000e620000000a00 */
[----:B------:R-:W-:-:S03]  /*1aa0*/  @!P2 LEA R44, P6, R20, R10, 0x1 ;  /* 0x0000000a142ca211 */ /* 0x000fc600078c08ff */
[----:B------:R-:W-:Y:S02]  /*1ab0*/  @!P1 IADD3 R10, PT, PT, R23, R37, RZ ;  /* 0x00000025170a9210 */ /* 0x000fe40007ffe0ff */
[----:B------:R-:W-:Y:S02]  /*1ac0*/  @!P2 LEA.HI.X R45, R20, R11, R0, 0x1, P6 ;  /* 0x0000000b142da211 */ /* 0x000fe400030f0c00 */
[C---:B-----5:R-:W-:Y:S01]  /*1ad0*/  @!P1 LEA R20, P6, R22.reuse, R8, 0x1 ;  /* 0x0000000816149211 */ /* 0x060fe200078c08ff */
[----:B------:R-:W4:Y:S01]  /*1ae0*/  @!P5 LDC.64 R6, c[0x0][0x3e0] ;  /* 0x0000f800ff06db82 */ /* 0x000f220000000a00 */
[----:B0-----:R-:W-:Y:S01]  /*1af0*/  @!P4 IMAD R49, R49, R2, RZ ;  /* 0x000000023131c224 */ /* 0x001fe200078e02ff */
[----:B------:R-:W-:Y:S02]  /*1b00*/  @!P4 MOV R11, R19 ;  /* 0x00000013000bc202 */ /* 0x000fe40000000f00 */
[----:B------:R-:W-:Y:S01]  /*1b10*/  @!P1 LEA.HI.X R21, R22, R9, R10, 0x1, P6 ;  /* 0x0000000916159211 */ /* 0x000fe200030f0c0a */
[----:B------:R-:W-:Y:S01]  /*1b20*/  HFMA2 R13, -RZ, RZ, 0, 0 ;  /* 0x00000000ff0d7431 */ /* 0x000fe200000001ff */
[----:B------:R-:W-:-:S02]  /*1b30*/  @!P4 MOV R10, R24 ;  /* 0x00000018000ac202 */ /* 0x000fc40000000f00 */
[----:B------:R-:W0:Y:S01]  /*1b40*/  @!P3 LDC.64 R8, c[0x0][0x3e0] ;  /* 0x0000f800ff08bb82 */ /* 0x000e220000000a00 */
[----:B------:R-:W-:Y:S01]  /*1b50*/  IADD3 R0, PT, PT, R47, 0x190, RZ ;  /* 0x000001902f007810 */ /* 0x000fe20007ffe0ff */
[C---:B------:R-:W-:Y:S02]  /*1b60*/  @!P4 IMAD R3, R48.reuse, R3, R49 ;  /* 0x000000033003c224 */ /* 0x040fe400078e0231 */
[----:B------:R-:W-:Y:S02]  /*1b70*/  HFMA2 R69, -RZ, RZ, 0, 0 ;  /* 0x00000000ff457431 */ /* 0x000fe400000001ff */
[----:B------:R-:W-:Y:S01]  /*1b80*/  @!P4 IMAD.WIDE.U32 R48, R48, R2, R10 ;  /* 0x000000023030c225 */ /* 0x000fe200078e000a */
[----:B------:R5:W3:Y:S01]  /*1b90*/  @!P2 LDG.E R13, desc[UR14][R44.64] ;  /* 0x0000000e2c0da981 */ /* 0x000ae2000c1e1900 */
[----:B------:R-:W-:Y:S01]  /*1ba0*/  ISETP.GE.U32.AND P2, PT, R0, UR16, PT ;  /* 0x0000001000007c0c */ /* 0x000fe2000bf46070 */
[----:B------:R-:W0:Y:S01]  /*1bb0*/  @!P5 LDC.64 R10, c[0x0][0x390] ;  /* 0x0000e400ff0adb82 */ /* 0x000e220000000a00 */
[----:B------:R-:W-:Y:S01]  /*1bc0*/  SHF.R.S32.HI R53, RZ, 0x1f, R0 ;  /* 0x0000001fff357819 */ /* 0x000fe20000011400 */
[----:B------:R0:W3:Y:S01]  /*1bd0*/  @!P1 LDG.E R69, desc[UR14][R20.64] ;  /* 0x0000000e14459981 */ /* 0x0000e2000c1e1900 */
[----:B------:R-:W-:-:S02]  /*1be0*/  @!P4 IADD3 R23, PT, PT, R49, R3, RZ ;  /* 0x000000033117c210 */ /* 0x000fc40007ffe0ff */
[----:B------:R-:W-:Y:S02]  /*1bf0*/  ISETP.GE.AND.EX P2, PT, R53, UR17, PT, P2 ;  /* 0x0000001135007c0c */ /* 0x000fe4000bf46320 */
[C---:B-1----:R-:W-:Y:S01]  /*1c00*/  @!P4 LEA R22, P1, R48.reuse, R4, 0x1 ;  /* 0x000000043016c211 */ /* 0x042fe200078208ff */
[----:B------:R-:W1:Y:S01]  /*1c10*/  @!P3 LDC.64 R2, c[0x0][0x390] ;  /* 0x0000e400ff02bb82 */ /* 0x000e620000000a00 */
[----:B------:R-:W-:Y:S02]  /*1c20*/  IADD3 R37, PT, PT, R47, 0x1a0, RZ ;  /* 0x000001a02f257810 */ /* 0x000fe40007ffe0ff */
[----:B------:R-:W-:Y:S02]  /*1c30*/  @!P4 LEA.HI.X R23, R48, R5, R23, 0x1, P1 ;  /* 0x000000053017c211 */ /* 0x000fe400008f0c17 */
[----:B------:R-:W-:Y:S02]  /*1c40*/  ISETP.GE.U32.AND P1, PT, R37, UR16, PT ;  /* 0x0000001025007c0c */ /* 0x000fe4000bf26070 */
[----:B------:R-:W-:Y:S01]  /*1c50*/  SHF.R.S32.HI R49, RZ, 0x1f, R37 ;  /* 0x0000001fff317819 */ /* 0x000fe20000011425 */
[----:B----4-:R-:W-:Y:S01]  /*1c60*/  @!P5 IMAD R55, R55, R6, RZ ;  /* 0x000000063737d224 */ /* 0x010fe200078e02ff */
[----:B-----5:R-:W-:-:S02]  /*1c70*/  @!P5 MOV R44, R24 ;  /* 0x00000018002cd202 */ /* 0x020fc40000000f00 */
[----:B------:R-:W-:Y:S01]  /*1c80*/  @!P5 MOV R45, R19 ;  /* 0x00000013002dd202 */ /* 0x000fe20000000f00 */
[----:B------:R-:W-:Y:S01]  /*1c90*/  HFMA2 R67, -RZ, RZ, 0, 0 ;  /* 0x00000000ff437431 */ /* 0x000fe200000001ff */
[----:B------:R-:W-:Y:S01]  /*1ca0*/  ISETP.GE.AND.EX P1, PT, R49, UR17, PT, P1 ;  /* 0x0000001131007c0c */ /* 0x000fe2000bf26310 */
[----:B0-----:R-:W-:Y:S01]  /*1cb0*/  @!P3 IMAD R20, R51, R8, RZ ;  /* 0x000000083314b224 */ /* 0x001fe200078e02ff */
[----:B------:R-:W0:Y:S01]  /*1cc0*/  @!P2 LDC.64 R4, c[0x0][0x3e0] ;  /* 0x0000f800ff04ab82 */ /* 0x000e220000000a00 */
[C---:B------:R-:W-:Y:S02]  /*1cd0*/  @!P5 IMAD R7, R36.reuse, R7, R55 ;  /* 0x000000072407d224 */ /* 0x040fe400078e0237 */
[----:B------:R-:W-:Y:S01]  /*1ce0*/  @!P5 IMAD.WIDE.U32 R44, R36, R6, R44 ;  /* 0x00000006242cd225 */ /* 0x000fe200078e002c */
[----:B------:R-:W4:Y:S01]  /*1cf0*/  @!P4 LDG.E R67, desc[UR14][R22.64] ;  /* 0x0000000e1643c981 */ /* 0x000f22000c1e1900 */
[----:B------:R-:W-:Y:S02]  /*1d00*/  @!P3 MOV R21, R19 ;  /* 0x000000130015b202 */ /* 0x000fe40000000f00 */
[----:B------:R-:W-:Y:S01]  /*1d10*/  @!P3 IMAD R51, R43, R9, R20 ;  /* 0x000000092b33b224 */ /* 0x000fe200078e0214 */
[----:B------:R-:W-:-:S02]  /*1d20*/  @!P3 MOV R20, R24 ;  /* 0x000000180014b202 */ /* 0x000fc40000000f00 */
[----:B------:R-:W-:Y:S02]  /*1d30*/  @!P5 IADD3 R7, PT, PT, R45, R7, RZ ;  /* 0x000000072d07d210 */ /* 0x000fe40007ffe0ff */
[C---:B------:R-:W-:Y:S01]  /*1d40*/  @!P5 LEA R6, P4, R44.reuse, R10, 0x1 ;  /* 0x0000000a2c06d211 */ /* 0x040fe200078808ff */
[----:B------:R-:W-:Y:S02]  /*1d50*/  @!P3 IMAD.WIDE.U32 R20, R43, R8, R20 ;  /* 0x000000082b14b225 */ /* 0x000fe400078e0014 */
[----:B------:R-:W5:Y:S01]  /*1d60*/  @!P1 LDC.64 R8, c[0x0][0x3e0] ;  /* 0x0000f800ff089b82 */ /* 0x000f620000000a00 */
[----:B------:R-:W-:Y:S01]  /*1d70*/  @!P5 LEA.HI.X R7, R44, R11, R7, 0x1, P4 ;  /* 0x0000000b2c07d211 */ /* 0x000fe200020f0c07 */
[----:B------:R-:W-:-:S06]  /*1d80*/  HFMA2 R62, -RZ, RZ, 0, 0 ;  /* 0x00000000ff3e7431 */ /* 0x000fcc00000001ff */
[----:B------:R-:W5:Y:S01]  /*1d90*/  @!P2 LDC.64 R44, c[0x0][0x390] ;  /* 0x0000e400ff2cab82 */ /* 0x000f620000000a00 */
[----:B------:R-:W-:Y:S01]  /*1da0*/  @!P3 IADD3 R11, PT, PT, R21, R51, RZ ;  /* 0x00000033150bb210 */ /* 0x000fe20007ffe0ff */
[----:B------:R0:W4:Y:S01]  /*1db0*/  @!P5 LDG.E R62, desc[UR14][R6.64] ;  /* 0x0000000e063ed981 */ /* 0x000122000c1e1900 */
[C---:B-1----:R-:W-:Y:S02]  /*1dc0*/  @!P3 LEA R10, P4, R20.reuse, R2, 0x1 ;  /* 0x00000002140ab211 */ /* 0x042fe400078808ff */
[C---:B------:R-:W-:Y:S02]  /*1dd0*/  IADD3 R55, PT, PT, R47.reuse, 0x1b0, RZ ;  /* 0x000001b02f377810 */ /* 0x040fe40007ffe0ff */
[----:B------:R-:W-:Y:S02]  /*1de0*/  IADD3 R51, PT, PT, R47, 0x1c0, RZ ;  /* 0x000001c02f337810 */ /* 0x000fe40007ffe0ff */
[----:B------:R-:W-:Y:S02]  /*1df0*/  @!P3 LEA.HI.X R11, R20, R3, R11, 0x1, P4 ;  /* 0x00000003140bb211 */ /* 0x000fe400020f0c0b */
[----:B------:R-:W-:Y:S01]  /*1e00*/  ISETP.GE.U32.AND P4, PT, R55, UR16, PT ;  /* 0x0000001037007c0c */ /* 0x000fe2000bf86070 */
[----:B0-----:R-:W-:Y:S01]  /*1e10*/  @!P2 IMAD R53, R53, R4, RZ ;  /* 0x000000043535a224 */ /* 0x001fe200078e02ff */
[----:B------:R-:W-:Y:S01]  /*1e20*/  SHF.R.S32.HI R57, RZ, 0x1f, R55 ;  /* 0x0000001fff397819 */ /* 0x000fe20000011437 */
[----:B------:R-:W0:Y:S01]  /*1e30*/  @!P1 LDC.64 R6, c[0x0][0x390] ;  /* 0x0000e400ff069b82 */ /* 0x000e220000000a00 */
[----:B------:R-:W-:-:S02]  /*1e40*/  ISETP.GE.U32.AND P5, PT, R51, UR16, PT ;  /* 0x0000001033007c0c */ /* 0x000fc4000bfa6070 */
[----:B------:R-:W-:Y:S02]  /*1e50*/  SHF.R.S32.HI R59, RZ, 0x1f, R51 ;  /* 0x0000001fff3b7819 */ /* 0x000fe40000011433 */
[----:B------:R-:W-:Y:S02]  /*1e60*/  @!P2 MOV R2, R24 ;  /* 0x000000180002a202 */ /* 0x000fe40000000f00 */
[----:B------:R-:W-:Y:S02]  /*1e70*/  @!P2 MOV R3, R19 ;  /* 0x000000130003a202 */ /* 0x000fe40000000f00 */
[----:B------:R-:W-:Y:S01]  /*1e80*/  ISETP.GE.AND.EX P4, PT, R57, UR17, PT, P4 ;  /* 0x0000001139007c0c */ /* 0x000fe2000bf86340 */
[C---:B------:R-:W-:Y:S01]  /*1e90*/  @!P2 IMAD R53, R0.reuse, R5, R53 ;  /* 0x000000050035a224 */ /* 0x040fe200078e0235 */
[----:B------:R-:W-:Y:S01]  /*1ea0*/  ISETP.GE.AND.EX P5, PT, R59, UR17, PT, P5 ;  /* 0x000000113b007c0c */ /* 0x000fe2000bfa6350 */
[----:B------:R-:W-:-:S04]  /*1eb0*/  @!P2 IMAD.WIDE.U32 R4, R0, R4, R2 ;  /* 0x000000040004a225 */ /* 0x000fc800078e0002 */
[----:B------:R-:W-:Y:S02]  /*1ec0*/  HFMA2 R60, -RZ, RZ, 0, 0 ;  /* 0x00000000ff3c7431 */ /* 0x000fe400000001ff */
[----:B-----5:R-:W-:Y:S01]  /*1ed0*/  @!P1 IMAD R2, R49, R8, RZ ;  /* 0x0000000831029224 */ /* 0x020fe200078e02ff */
[----:B------:R-:W-:Y:S02]  /*1ee0*/  @!P2 IADD3 R0, PT, PT, R5, R53, RZ ;  /* 0x000000350500a210 */ /* 0x000fe40007ffe0ff */
[C---:B------:R-:W-:Y:S01]  /*1ef0*/  @!P2 LEA R44, P6, R4.reuse, R44, 0x1 ;  /* 0x0000002c042ca211 */ /* 0x040fe200078c08ff */
[----:B------:R-:W-:Y:S01]  /*1f00*/  @!P1 IMAD R21, R37, R9, R2 ;  /* 0x0000000925159224 */ /* 0x000fe200078e0202 */
[----:B------:R1:W5:Y:S02]  /*1f10*/  @!P3 LDG.E R60, desc[UR14][R10.64] ;  /* 0x0000000e0a3cb981 */ /* 0x000364000c1e1900 */
[----:B------:R-:W-:Y:S01]  /*1f20*/  @!P2 LEA.HI.X R45, R4, R45, R0, 0x1, P6 ;  /* 0x0000002d042da211 */ /* 0x000fe200030f0c00 */
[----:B------:R-:W2:Y:S01]  /*1f30*/  @!P5 LDC.64 R2, c[0x0][0x3e0] ;  /* 0x0000f800ff02db82 */ /* 0x000ea20000000a00 */
[----:B------:R-:W-:-:S07]  /*1f40*/  IADD3 R49, PT, PT, R47, 0x1d0, RZ ;  /* 0x000001d02f317810 */ /* 0x000fce0007ffe0ff */
[----:B------:R-:W2:Y:S01]  /*1f50*/  @!P4 LDC.64 R4, c[0x0][0x3e0] ;  /* 0x0000f800ff04cb82 */ /* 0x000ea20000000a00 */
[----:B-1----:R-:W-:Y:S02]  /*1f60*/  @!P1 MOV R10, R24 ;  /* 0x00000018000a9202 */ /* 0x002fe40000000f00 */
[----:B------:R-:W-:Y:S02]  /*1f70*/  @!P1 MOV R11, R19 ;  /* 0x00000013000b9202 */ /* 0x000fe40000000f00 */
[----:B------:R-:W-:Y:S02]  /*1f80*/  MOV R58, RZ ;  /* 0x000000ff003a7202 */ /* 0x000fe40000000f00 */
[----:B------:R-:W-:Y:S01]  /*1f90*/  ISETP.GE.U32.AND P3, PT, R49, UR16, PT ;  /* 0x0000001031007c0c */ /* 0x000fe2000bf66070 */
[----:B------:R-:W-:Y:S01]  /*1fa0*/  @!P1 IMAD.WIDE.U32 R8, R37, R8, R10 ;  /* 0x0000000825089225 */ /* 0x000fe200078e000a */
[----:B------:R-:W-:Y:S01]  /*1fb0*/  SHF.R.S32.HI R53, RZ, 0x1f, R49 ;  /* 0x0000001fff357819 */ /* 0x000fe20000011431 */
[----:B------:R-:W1:Y:S01]  /*1fc0*/  @!P4 LDC.64 R10, c[0x0][0x390] ;  /* 0x0000e400ff0acb82 */ /* 0x000e620000000a00 */
[----:B------:R-:W-:Y:S01]  /*1fd0*/  IADD3 R43, PT, PT, R47, 0x1e0, RZ ;  /* 0x000001e02f2b7810 */ /* 0x000fe20007ffe0ff */
[----:B------:R-:W5:Y:S01]  /*1fe0*/  @!P2 LDG.E R58, desc[UR14][R44.64] ;  /* 0x0000000e2c3aa981 */ /* 0x000f62000c1e1900 */
[----:B------:R-:W-:-:S02]  /*1ff0*/  ISETP.GE.AND.EX P3, PT, R53, UR17, PT, P3 ;  /* 0x0000001135007c0c */ /* 0x000fc4000bf66330 */
[----:B------:R-:W-:Y:S02]  /*2000*/  ISETP.GE.U32.AND P2, PT, R43, UR16, PT ;  /* 0x000000102b007c0c */ /* 0x000fe4000bf46070 */
[----:B------:R-:W-:Y:S02]  /*2010*/  SHF.R.S32.HI R37, RZ, 0x1f, R43 ;  /* 0x0000001fff257819 */ /* 0x000fe4000001142b */
[----:B------:R-:W-:Y:S02]  /*2020*/  @!P1 IADD3 R0, PT, PT, R9, R21, RZ ;  /* 0x0000001509009210 */ /* 0x000fe40007ffe0ff */
[C---:B0-----:R-:W-:Y:S01]  /*2030*/  @!P1 LEA R6, P6, R8.reuse, R6, 0x1 ;  /* 0x0000000608069211 */ /* 0x041fe200078c08ff */
[----:B------:R-:W-:Y:S01]  /*2040*/  HFMA2 R56, -RZ, RZ, 0, 0 ;  /* 0x00000000ff387431 */ /* 0x000fe200000001ff */
[----:B------:R-:W-:Y:S01]  /*2050*/  ISETP.GE.AND.EX P2, PT, R37, UR17, PT, P2 ;  /* 0x0000001125007c0c */ /* 0x000fe2000bf46320 */
[----:B------:R-:W0:Y:S01]  /*2060*/  @!P5 LDC.64 R20, c[0x0][0x390] ;  /* 0x0000e400ff14db82 */ /* 0x000e220000000a00 */
[----:B------:R-:W-:Y:S01]  /*2070*/  @!P1 LEA.HI.X R7, R8, R7, R0, 0x1, P6 ;  /* 0x0000000708079211 */ /* 0x000fe200030f0c00 */
[----:B--2---:R-:W-:-:S02]  /*2080*/  @!P4 IMAD R0, R57, R4, RZ ;  /* 0x000000043900c224 */ /* 0x004fc400078e02ff */
[----:B------:R-:W-:Y:S02]  /*2090*/  @!P5 IMAD R8, R59, R2, RZ ;  /* 0x000000023b08d224 */ /* 0x000fe400078e02ff */
[----:B------:R2:W5:Y:S02]  /*20a0*/  @!P1 LDG.E R56, desc[UR14][R6.64] ;  /* 0x0000000e06389981 */ /* 0x000564000c1e1900 */
[----:B------:R-:W0:Y:S01]  /*20b0*/  @!P3 LDC.64 R22, c[0x0][0x3e0] ;  /* 0x0000f800ff16bb82 */ /* 0x000e220000000a00 */
[----:B------:R-:W-:Y:S01]  /*20c0*/  @!P4 IMAD R57, R55, R5, R0 ;  /* 0x000000053739c224 */ /* 0x000fe200078e0200 */
[----:B--2---:R-:W-:Y:S02]  /*20d0*/  @!P4 MOV R6, R24 ;  /* 0x000000180006c202 */ /* 0x004fe40000000f00 */
[----:B------:R-:W-:-:S03]  /*20e0*/  @!P4 MOV R7, R19 ;  /* 0x000000130007c202 */ /* 0x000fc60000000f00 */
[----:B------:R-:W-:-:S04]  /*20f0*/  @!P4 IMAD.WIDE.U32 R4, R55, R4, R6 ;  /* 0x000000043704c225 */ /* 0x000fc800078e0006 */
[----:B------:R-:W-:Y:S02]  /*2100*/  @!P5 IMAD R55, R51, R3, R8 ;  /* 0x000000033337d224 */ /* 0x000fe400078e0208 */
[----:B------:R-:W2:Y:S01]  /*2110*/  @!P2 LDC.64 R8, c[0x0][0x3e0] ;  /* 0x0000f800ff08ab82 */ /* 0x000ea20000000a00 */
[----:B------:R-:W-:Y:S02]  /*2120*/  IADD3 R0, PT, PT, R47, 0x1f0, RZ ;  /* 0x000001f02f007810 */ /* 0x000fe40007ffe0ff */
[----:B------:R-:W-:Y:S02]  /*2130*/  @!P5 MOV R6, R24 ;  /* 0x000000180006d202 */ /* 0x000fe40000000f00 */
[----:B------:R-:W-:Y:S02]  /*2140*/  @!P5 MOV R7, R19 ;  /* 0x000000130007d202 */ /* 0x000fe40000000f00 */
[----:B------:R-:W-:Y:S02]  /*2150*/  ISETP.GE.U32.AND P1, PT, R0, UR16, PT ;  /* 0x0000001000007c0c */ /* 0x000fe4000bf26070 */
[----:B------:R-:W-:Y:S01]  /*2160*/  SHF.R.S32.HI R45, RZ, 0x1f, R0 ;  /* 0x0000001fff2d7819 */ /* 0x000fe20000011400 */
[----:B------:R-:W-:Y:S01]  /*2170*/  @!P5 IMAD.WIDE.U32 R2, R51, R2, R6 ;  /* 0x000000023302d225 */ /* 0x000fe200078e0006 */
[----:B------:R-:W-:Y:S01]  /*2180*/  @!P4 IADD3 R5, PT, PT, R5, R57, RZ ;  /* 0x000000390505c210 */ /* 0x000fe20007ffe0ff */
[----:B------:R-:W2:Y:S01]  /*2190*/  @!P3 LDC.64 R6, c[0x0][0x390] ;  /* 0x0000e400ff06bb82 */ /* 0x000ea20000000a00 */
[----:B-1----:R-:W-:-:S02]  /*21a0*/  @!P4 LEA R10, P6, R4, R10, 0x1 ;  /* 0x0000000a040ac211 */ /* 0x002fc400078c08ff */
[----:B------:R-:W-:Y:S02]  /*21b0*/  ISETP.GE.AND.EX P1, PT, R45, UR17, PT, P1 ;  /* 0x000000112d007c0c */ /* 0x000fe4000bf26310 */
[----:B------:R-:W-:Y:S02]  /*21c0*/  @!P4 LEA.HI.X R11, R4, R11, R5, 0x1, P6 ;  /* 0x0000000b040bc211 */ /* 0x000fe400030f0c05 */
[----:B------:R-:W-:Y:S01]  /*21d0*/  @!P5 IADD3 R3, PT, PT, R3, R55, RZ ;  /* 0x000000370303d210 */ /* 0x000fe20007ffe0ff */
[----:B------:R-:W1:Y:S01]  /*21e0*/  @!P2 LDC.64 R4, c[0x0][0x390] ;  /* 0x0000e400ff04ab82 */ /* 0x000e620000000a00 */
[----:B0-----:R-:W-:Y:S01]  /*21f0*/  @!P5 LEA R20, P6, R2, R20, 0x1 ;  /* 0x000000140214d211 */ /* 0x001fe200078c08ff */
[----:B------:R-:W-:-:S03]  /*2200*/  @!P3 IMAD R36, R53, R22, RZ ;  /* 0x000000163524b224 */ /* 0x000fc600078e02ff */
[----:B------:R-:W-:Y:S02]  /*2210*/  @!P5 LEA.HI.X R21, R2, R21, R3, 0x1, P6 ;  /* 0x000000150215d211 */ /* 0x000fe400030f0c03 */
[----:B------:R-:W-:Y:S02]  /*2220*/  @!P3 MOV R2, R24 ;  /* 0x000000180002b202 */ /* 0x000fe40000000f00 */
[----:B------:R-:W-:Y:S01]  /*2230*/  @!P3 MOV R3, R19 ;  /* 0x000000130003b202 */ /* 0x000fe20000000f00 */
[----:B------:R-:W-:Y:S02]  /*2240*/  @!P3 IMAD R47, R49, R23, R36 ;  /* 0x00000017312fb224 */ /* 0x000fe400078e0224 */
[----:B--2---:R-:W-:Y:S02]  /*2250*/  @!P2 IMAD R36, R37, R8, RZ ;  /* 0x000000082524a224 */ /* 0x004fe400078e02ff */
[----:B------:R-:W-:Y:S02]  /*2260*/  @!P3 IMAD.WIDE.U32 R22, R49, R22, R2 ;  /* 0x000000163116b225 */ /* 0x000fe400078e0002 */
[----:B------:R-:W0:Y:S02]  /*2270*/  @!P1 LDC.64 R2, c[0x0][0x3e0] ;  /* 0x0000f800ff029b82 */ /* 0x000e240000000a00 */
[----:B------:R-:W-:-:S02]  /*2280*/  HFMA2 R54, -RZ, RZ, 0, 0 ;  /* 0x00000000ff367431 */ /* 0x000fc400000001ff */
[----:B------:R-:W-:Y:S01]  /*2290*/  @!P2 IMAD R49, R43, R9, R36 ;  /* 0x000000092b31a224 */ /* 0x000fe200078e0224 */
[----:B------:R-:W-:Y:S02]  /*22a0*/  @!P2 MOV R36, R24 ;  /* 0x000000180024a202 */ /* 0x000fe40000000f00 */
[----:B------:R-:W-:Y:S01]  /*22b0*/  @!P2 MOV R37, R19 ;  /* 0x000000130025a202 */ /* 0x000fe20000000f00 */
[----:B------:R-:W2:Y:S01]  /*22c0*/  @!P4 LDG.E R54, desc[UR14][R10.64] ;  /* 0x0000000e0a36c981 */ /* 0x000ea2000c1e1900 */
[----:B------:R-:W-:Y:S02]  /*22d0*/  @!P3 IADD3 R23, PT, PT, R23, R47, RZ ;  /* 0x0000002f1717b210 */ /* 0x000fe40007ffe0ff */
[C---:B------:R-:W-:Y:S01]  /*22e0*/  @!P3 LEA R6, P4, R22.reuse, R6, 0x1 ;  /* 0x000000061606b211 */ /* 0x040fe200078808ff */
[----:B------:R-:W-:Y:S02]  /*22f0*/  @!P2 IMAD.WIDE.U32 R36, R43, R8, R36 ;  /* 0x000000082b24a225 */ /* 0x000fe400078e0024 */
[----:B------:R-:W3:Y:S01]  /*2300*/  @!P1 LDC.64 R8, c[0x0][0x390] ;  /* 0x0000e400ff089b82 */ /* 0x000ee20000000a00 */
[----:B------:R-:W-:-:S02]  /*2310*/  @!P3 LEA.HI.X R7, R22, R7, R23, 0x1, P4 ;  /* 0x000000071607b211 */ /* 0x000fc400020f0c17 */
[----:B------:R-:W-:Y:S02]  /*2320*/  @!P2 IADD3 R22, PT, PT, R37, R49, RZ ;  /* 0x000000312516a210 */ /* 0x000fe40007ffe0ff */
[C---:B-1----:R-:W-:Y:S02]  /*2330*/  @!P2 LEA R4, P4, R36.reuse, R4, 0x1 ;  /* 0x000000042404a211 */ /* 0x042fe400078808ff */
[----:B------:R-:W-:Y:S02]  /*2340*/  MOV R46, RZ ;  /* 0x000000ff002e7202 */ /* 0x000fe40000000f00 */
[----:B------:R-:W-:Y:S02]  /*2350*/  @!P2 LEA.HI.X R5, R36, R5, R22, 0x1, P4 ;  /* 0x000000052405a211 */ /* 0x000fe400020f0c16 */
[----:B------:R-:W-:Y:S01]  /*2360*/  MOV R50, RZ ;  /* 0x000000ff00327202 */ /* 0x000fe20000000f00 */
[----:B0-----:R-:W-:Y:S02]  /*2370*/  @!P1 IMAD R45, R45, R2, RZ ;  /* 0x000000022d2d9224 */ /* 0x001fe400078e02ff */
[----:B------:R0:W2:Y:S01]  /*2380*/  @!P2 LDG.E R46, desc[UR14][R4.64] ;  /* 0x0000000e042ea981 */ /* 0x0000a2000c1e1900 */
[----:B------:R-:W-:-:S02]  /*2390*/  HFMA2 R48, -RZ, RZ, 0, 0 ;  /* 0x00000000ff307431 */ /* 0x000fc400000001ff */
[----:B------:R-:W-:Y:S01]  /*23a0*/  @!P1 IMAD R45, R0, R3, R45 ;  /* 0x00000003002d9224 */ /* 0x000fe200078e022d */
[----:B------:R-:W2:Y:S04]  /*23b0*/  @!P5 LDG.E R50, desc[UR14][R20.64] ;  /* 0x0000000e1432d981 */ /* 0x000ea8000c1e1900 */
[----:B------:R1:W2:Y:S01]  /*23c0*/  @!P3 LDG.E R48, desc[UR14][R6.64] ;  /* 0x0000000e0630b981 */ /* 0x0002a2000c1e1900 */
[----:B0-----:R-:W-:Y:S02]  /*23d0*/  @!P1 MOV R4, R24 ;  /* 0x0000001800049202 */ /* 0x001fe40000000f00 */
[----:B------:R-:W-:-:S03]  /*23e0*/  @!P1 MOV R5, R19 ;  /* 0x0000001300059202 */ /* 0x000fc60000000f00 */
[----:B------:R-:W-:-:S05]  /*23f0*/  @!P1 IMAD.WIDE.U32 R2, R0, R2, R4 ;  /* 0x0000000200029225 */ /* 0x000fca00078e0004 */
[----:B------:R-:W-:Y:S02]  /*2400*/  @!P1 IADD3 R0, PT, PT, R3, R45, RZ ;  /* 0x0000002d03009210 */ /* 0x000fe40007ffe0ff */
[----:B---3--:R-:W-:-:S04]  /*2410*/  @!P1 LEA R8, P2, R2, R8, 0x1 ;  /* 0x0000000802089211 */ /* 0x008fc800078408ff */
[----:B------:R-:W-:Y:S01]  /*2420*/  @!P1 LEA.HI.X R9, R2, R9, R0, 0x1, P2 ;  /* 0x0000000902099211 */ /* 0x000fe200010f0c00 */
[----:B------:R-:W-:-:S06]  /*2430*/  HFMA2 R0, -RZ, RZ, 0, 0 ;  /* 0x00000000ff007431 */ /* 0x000fcc00000001ff */
[----:B------:R5:W3:Y:S01]  /*2440*/  @!P1 LDG.E R0, desc[UR14][R8.64] ;  /* 0x0000000e08009981 */ /* 0x000ae2000c1e1900 */
[--C-:B------:R-:W-:Y:S02]  /*2450*/  HADD2.F32 R44, -RZ, R41.reuse.H0_H0 ;  /* 0x20000029ff2c7230 */ /* 0x100fe40000004100 */
[----:B------:R-:W-:Y:S02]  /*2460*/  HADD2.F32 R41, -RZ, R41.H1_H1 ;  /* 0x30000029ff297230 */ /* 0x000fe40000004100 */
[--C-:B------:R-:W-:Y:S02]  /*2470*/  HADD2.F32 R47, -RZ, R40.reuse.H0_H0 ;  /* 0x20000028ff2f7230 */ /* 0x100fe40000004100 */
[----:B------:R-:W-:Y:S02]  /*2480*/  HADD2.F32 R40, -RZ, R40.H1_H1 ;  /* 0x30000028ff287230 */ /* 0x000fe40000004100 */
[----:B------:R-:W-:Y:S01]  /*2490*/  FADD.FTZ R2, R44, R41 ;  /* 0x000000292c027221 */ /* 0x000fe20000010000 */
[----:B------:R-:W-:-:S02]  /*24a0*/  HADD2.F32 R49, -RZ, R39.H0_H0 ;  /* 0x20000027ff317230 */ /* 0x000fc40000004100 */
[----:B------:R-:W-:Y:S01]  /*24b0*/  FMUL.FTZ R3, R41, R41 ;  /* 0x0000002929037220 */ /* 0x000fe20000410000 */
[----:B------:R-:W-:Y:S02]  /*24c0*/  HADD2.F32 R39, -RZ, R39.H1_H1 ;  /* 0x30000027ff277230 */ /* 0x000fe40000004100 */
[----:B------:R-:W-:Y:S01]  /*24d0*/  FADD.FTZ R5, R47, R40 ;  /* 0x000000282f057221 */ /* 0x000fe20000010000 */
[----:B------:R-:W-:Y:S01]  /*24e0*/  FADD.FTZ R2, RZ, R2 ;  /* 0x00000002ff027221 */ /* 0x000fe20000010000 */
[----:B------:R-:W-:Y:S01]  /*24f0*/  FMUL.FTZ R4, R40, R40 ;  /* 0x0000002828047220 */ /* 0x000fe20000410000 */
[----:B------:R-:W-:Y:S01]  /*2500*/  FFMA.FTZ R3, R44, R44, R3 ;  /* 0x0000002c2c037223 */ /* 0x000fe20000010003 */
[--C-:B------:R-:W-:Y:S02]  /*2510*/  HADD2.F32 R51, -RZ, R38.reuse.H0_H0 ;  /* 0x20000026ff337230 */ /* 0x100fe40000004100 */
[----:B------:R-:W-:Y:S01]  /*2520*/  FADD.FTZ R2, R2, R5 ;  /* 0x0000000502027221 */ /* 0x000fe20000010000 */
[----:B------:R-:W-:Y:S01]  /*2530*/  FADD.FTZ R5, R49, R39 ;  /* 0x0000002731057221 */ /* 0x000fe20000010000 */
[----:B------:R-:W-:-:S02]  /*2540*/  HADD2.F32 R38, -RZ, R38.H1_H1 ;  /* 0x30000026ff267230 */ /* 0x000fc40000004100 */
[----:B------:R-:W-:Y:S01]  /*2550*/  FFMA.FTZ R4, R47, R47, R4 ;  /* 0x0000002f2f047223 */ /* 0x000fe20000010004 */
[----:B------:R-:W-:Y:S01]  /*2560*/  FADD.FTZ R3, RZ, R3 ;  /* 0x00000003ff037221 */ /* 0x000fe20000010000 */
[----:B-1----:R-:W-:Y:S01]  /*2570*/  FMUL.FTZ R6, R39, R39 ;  /* 0x0000002727067220 */ /* 0x002fe20000410000 */
[----:B------:R-:W-:Y:S01]  /*2580*/  FADD.FTZ R2, R2, R5 ;  /* 0x0000000502027221 */ /* 0x000fe20000010000 */
[--C-:B------:R-:W-:Y:S02]  /*2590*/  HADD2.F32 R52, -RZ, R42.reuse.H0_H0 ;  /* 0x2000002aff347230 */ /* 0x100fe40000004100 */
[----:B------:R-:W-:Y:S01]  /*25a0*/  FADD.FTZ R5, R51, R38 ;  /* 0x0000002633057221 */ /* 0x000fe20000010000 */
[----:B------:R-:W-:Y:S02]  /*25b0*/  HADD2.F32 R37, -RZ, R42.H1_H1 ;  /* 0x3000002aff257230 */ /* 0x000fe40000004100 */
[----:B------:R-:W-:Y:S01]  /*25c0*/  FADD.FTZ R3, R3, R4 ;  /* 0x0000000403037221 */ /* 0x000fe20000010000 */
        /* <DEDUP_REMOVED lines=10> */
[--C-:B------:R-:W-:Y:S02]  /*2670*/  HADD2.F32 R57, -RZ, R35.reuse.H0_H0 ;  /* 0x20000023ff397230 */ /* 0x100fe40000004100 */
[----:B------:R-:W-:Y:S01]  /*2680*/  FADD.FTZ R3, R3, R4 ;  /* 0x0000000403037221 */ /* 0x000fe20000010000 */
[----:B------:R-:W-:Y:S01]  /*2690*/  FADD.FTZ R5, R55, R36 ;  /* 0x0000002437057221 */ /* 0x000fe20000010000 */
[----:B------:R-:W-:-:S02]  /*26a0*/  HADD2.F32 R35, -RZ, R35.H1_H1 ;  /* 0x30000023ff237230 */ /* 0x000fc40000004100 */
[----:B------:R-:W-:Y:S01]  /*26b0*/  FFMA.FTZ R4, R52, R52, R7 ;  /* 0x0000003434047223 */ /* 0x000fe20000010007 */
        /* <DEDUP_REMOVED lines=11> */
[----:B------:R-:W-:Y:S01]  /*2770*/  FFMA.FTZ R4, R57, R57, R4 ;  /* 0x0000003939047223 */ /* 0x000fe20000010004 */
[----:B------:R-:W-:Y:S01]  /*2780*/  FADD.FTZ R5, R59, R34 ;  /* 0x000000223b057221 */ /* 0x000fe20000010000 */
[----:B------:R-:W-:Y:S02]  /*2790*/  HADD2.F32 R33, -RZ, R33.H1_H1 ;  /* 0x30000021ff217230 */ /* 0x000fe40000004100 */
[----:B------:R-:W-:Y:S01]  /*27a0*/  FMUL.FTZ R6, R34, R34 ;  /* 0x0000002222067220 */ /* 0x000fe20000410000 */
[----:B------:R-:W-:Y:S01]  /*27b0*/  FADD.FTZ R3, R3, R4 ;  /* 0x0000000403037221 */ /* 0x000fe20000010000 */
[----:B------:R-:W-:Y:S01]  /*27c0*/  FADD.FTZ R2, R2, R5 ;  /* 0x0000000502027221 */ /* 0x000fe20000010000 */
[--C-:B------:R-:W-:Y:S02]  /*27d0*/  HADD2.F32 R63, -RZ, R32.reuse.H0_H0 ;  /* 0x20000020ff3f7230 */ /* 0x100fe40000004100 */
[----:B------:R-:W-:Y:S01]  /*27e0*/  FFMA.FTZ R6, R59, R59, R6 ;  /* 0x0000003b3b067223 */ /* 0x000fe20000010006 */
[----:B------:R-:W-:Y:S01]  /*27f0*/  FADD.FTZ R5, R61, R33 ;  /* 0x000000213d057221 */ /* 0x000fe20000010000 */
[----:B------:R-:W-:-:S02]  /*2800*/  HADD2.F32 R32, -RZ, R32.H1_H1 ;  /* 0x30000020ff207230 */ /* 0x000fc40000004100 */
[----:B------:R-:W-:Y:S01]  /*2810*/  FMUL.FTZ R4, R33, R33 ;  /* 0x0000002121047220 */ /* 0x000fe20000410000 */
[--C-:B------:R-:W-:Y:S02]  /*2820*/  HADD2.F32 R65, -RZ, R31.reuse.H0_H0 ;  /* 0x2000001fff417230 */ /* 0x100fe40000004100 */
[----:B------:R-:W-:Y:S01]  /*2830*/  FADD.FTZ R3, R3, R6 ;  /* 0x0000000603037221 */ /* 0x000fe20000010000 */
[----:B------:R-:W-:Y:S01]  /*2840*/  FADD.FTZ R2, R2, R5 ;  /* 0x0000000502027221 */ /* 0x000fe20000010000 */
[----:B------:R-:W-:Y:S01]  /*2850*/  FFMA.FTZ R4, R61, R61, R4 ;  /* 0x0000003d3d047223 */ /* 0x000fe20000010004 */
[----:B------:R-:W-:Y:S02]  /*2860*/  HADD2.F32 R31, -RZ, R31.H1_H1 ;  /* 0x3000001fff1f7230 */ /* 0x000fe40000004100 */
[----:B------:R-:W-:Y:S01]  /*2870*/  FADD.FTZ R5, R63, R32 ;  /* 0x000000203f057221 */ /* 0x000fe20000010000 */
        /* <DEDUP_REMOVED lines=14> */
[C---:B------:R-:W-:Y:S01]  /*2960*/  FADD.FTZ R5, R66.reuse, R30 ;  /* 0x0000001e42057221 */ /* 0x040fe20000010000 */
[----:B------:R-:W-:Y:S01]  /*2970*/  FADD.FTZ R3, R3, R4 ;  /* 0x0000000403037221 */ /* 0x000fe20000010000 */
[--C-:B------:R-:W-:Y:S02]  /*2980*/  HADD2.F32 R68, -RZ, R28.reuse.H0_H0 ;  /* 0x2000001cff447230 */ /* 0x100fe40000004100 */
[----:B------:R-:W-:Y:S01]  /*2990*/  FFMA.FTZ R4, R66, R66, R7 ;  /* 0x0000004242047223 */ /* 0x000fe20000010007 */
[----:B------:R-:W-:Y:S01]  /*29a0*/  FADD.FTZ R2, R2, R5 ;  /* 0x0000000502027221 */ /* 0x000fe20000010000 */
[----:B------:R-:W-:Y:S02]  /*29b0*/  HADD2.F32 R28, -RZ, R28.H1_H1 ;  /* 0x3000001cff1c7230 */ /* 0x000fe40000004100 */
[----:B------:R-:W-:Y:S01]  /*29c0*/  FMUL.FTZ R7, R29, R29 ;  /* 0x0000001d1d077220 */ /* 0x000fe20000410000 */
[----:B------:R-:W-:Y:S01]  /*29d0*/  FADD.FTZ R5, R64, R29 ;  /* 0x0000001d40057221 */ /* 0x000fe20000010000 */
[----:B------:R-:W-:Y:S01]  /*29e0*/  FADD.FTZ R3, R3, R4 ;  /* 0x0000000403037221 */ /* 0x000fe20000010000 */
[----:B------:R-:W-:-:S02]  /*29f0*/  HADD2.F32 R72, -RZ, R27.H0_H0 ;  /* 0x2000001bff487230 */ /* 0x000fc40000004100 */
[----:B------:R-:W-:Y:S01]  /*2a00*/  FFMA.FTZ R4, R64, R64, R7 ;  /* 0x0000004040047223 */ /* 0x000fe20000010007 */
[----:B------:R-:W-:Y:S01]  /*2a10*/  FADD.FTZ R2, R2, R5 ;  /* 0x0000000502027221 */ /* 0x000fe20000010000 */
[----:B------:R-:W-:Y:S02]  /*2a20*/  HADD2.F32 R27, -RZ, R27.H1_H1 ;  /* 0x3000001bff1b7230 */ /* 0x000fe40000004100 */
[----:B------:R-:W-:Y:S01]  /*2a30*/  FMUL.FTZ R7, R28, R28 ;  /* 0x0000001c1c077220 */ /* 0x000fe20000410000 */
[C---:B------:R-:W-:Y:S01]  /*2a40*/  FADD.FTZ R5, R68.reuse, R28 ;  /* 0x0000001c44057221 */ /* 0x040fe20000010000 */
[----:B------:R-:W-:Y:S01]  /*2a50*/  FADD.FTZ R3, R3, R4 ;  /* 0x0000000403037221 */ /* 0x000fe20000010000 */
[--C-:B------:R-:W-:Y:S02]  /*2a60*/  HADD2.F32 R75, -RZ, R26.reuse.H0_H0 ;  /* 0x2000001aff4b7230 */ /* 0x100fe40000004100 */
[----:B------:R-:W-:Y:S01]  /*2a70*/  FFMA.FTZ R4, R68, R68, R7 ;  /* 0x0000004444047223 */ /* 0x000fe20000010007 */
[----:B------:R-:W-:-:S02]  /*2a80*/  HADD2.F32 R26, -RZ, R26.H1_H1 ;  /* 0x3000001aff1a7230 */ /* 0x000fc40000004100 */
[----:B------:R-:W-:Y:S01]  /*2a90*/  FADD.FTZ R2, R2, R5 ;  /* 0x0000000502027221 */ /* 0x000fe20000010000 */
[----:B------:R-:W-:Y:S01]  /*2aa0*/  FMUL.FTZ R7, R27, R27 ;  /* 0x0000001b1b077220 */ /* 0x000fe20000410000 */
[C---:B------:R-:W-:Y:S01]  /*2ab0*/  FADD.FTZ R5, R72.reuse, R27 ;  /* 0x0000001b48057221 */ /* 0x040fe20000010000 */
[--C-:B------:R-:W-:Y:S02]  /*2ac0*/  HADD2.F32 R76, -RZ, R17.reuse.H0_H0 ;  /* 0x20000011ff4c7230 */ /* 0x100fe40000004100 */
[----:B------:R-:W-:Y:S01]  /*2ad0*/  FADD.FTZ R3, R3, R4 ;  /* 0x0000000403037221 */ /* 0x000fe20000010000 */
[----:B------:R-:W-:Y:S02]  /*2ae0*/  HADD2.F32 R17, -RZ, R17.H1_H1 ;  /* 0x30000011ff117230 */ /* 0x000fe40000004100 */
[----:B------:R-:W-:Y:S01]  /*2af0*/  FFMA.FTZ R4, R72, R72, R7 ;  /* 0x0000004848047223 */ /* 0x000fe20000010007 */
[----:B------:R-:W-:Y:S01]  /*2b00*/  FMUL.FTZ R6, R26, R26 ;  /* 0x0000001a1a067220 */ /* 0x000fe20000410000 */
[----:B------:R-:W-:Y:S01]  /*2b10*/  FADD.FTZ R2, R2, R5 ;  /* 0x0000000502027221 */ /* 0x000fe20000010000 */
[----:B------:R-:W-:Y:S01]  /*2b20*/  FADD.FTZ R5, R75, R26 ;  /* 0x0000001a4b057221 */ /* 0x000fe20000010000 */
[----:B------:R-:W-:-:S02]  /*2b30*/  HADD2.F32 R74, -RZ, R16.H0_H0 ;  /* 0x20000010ff4a7230 */ /* 0x000fc40000004100 */
[----:B------:R-:W-:Y:S01]  /*2b40*/  FADD.FTZ R3, R3, R4 ;  /* 0x0000000403037221 */ /* 0x000fe20000010000 */
[----:B------:R-:W-:Y:S01]  /*2b50*/  FFMA.FTZ R6, R75, R75, R6 ;  /* 0x0000004b4b067223 */ /* 0x000fe20000010006 */
[----:B------:R-:W-:Y:S02]  /*2b60*/  HADD2.F32 R16, -RZ, R16.H1_H1 ;  /* 0x30000010ff107230 */ /* 0x000fe40000004100 */
[----:B------:R-:W-:Y:S01]  /*2b70*/  FMUL.FTZ R7, R17, R17 ;  /* 0x0000001111077220 */ /* 0x000fe20000410000 */
[----:B------:R-:W-:Y:S01]  /*2b80*/  FADD.FTZ R2, R2, R5 ;  /* 0x0000000502027221 */ /* 0x000fe20000010000 */
[C---:B------:R-:W-:Y:S01]  /*2b90*/  FADD.FTZ R5, R76.reuse, R17 ;  /* 0x000000114c057221 */ /* 0x040fe20000010000 */
[----:B------:R-:W-:Y:S01]  /*2ba0*/  FADD.FTZ R3, R3, R6 ;  /* 0x0000000603037221 */ /* 0x000fe20000010000 */
[--C-:B------:R-:W-:Y:S02]  /*2bb0*/  HADD2.F32 R73, -RZ, R15.reuse.H0_H0 ;  /* 0x2000000fff497230 */ /* 0x100fe40000004100 */
[----:B------:R-:W-:Y:S01]  /*2bc0*/  FFMA.FTZ R4, R76, R76, R7 ;  /* 0x0000004c4c047223 */ /* 0x000fe20000010007 */
[----:B------:R-:W-:-:S02]  /*2bd0*/  HADD2.F32 R15, -RZ, R15.H1_H1 ;  /* 0x3000000fff0f7230 */ /* 0x000fc40000004100 */
[----:B------:R-:W-:Y:S01]  /*2be0*/  FMUL.FTZ R7, R16, R16 ;  /* 0x0000001010077220 */ /* 0x000fe20000410000 */
[----:B------:R-:W-:Y:S01]  /*2bf0*/  FADD.FTZ R2, R2, R5 ;  /* 0x0000000502027221 */ /* 0x000fe20000010000 */
[C---:B------:R-:W-:Y:S01]  /*2c00*/  FADD.FTZ R5, R74.reuse, R16 ;  /* 0x000000104a057221 */ /* 0x040fe20000010000 */
[----:B------:R-:W-:Y:S01]  /*2c10*/  FADD.FTZ R3, R3, R4 ;  /* 0x0000000403037221 */ /* 0x000fe20000010000 */
[--C-:B------:R-:W-:Y:S02]  /*2c20*/  HADD2.F32 R71, -RZ, R14.reuse.H0_H0 ;  /* 0x2000000eff477230 */ /* 0x100fe40000004100 */
[----:B------:R-:W-:Y:S01]  /*2c30*/  FFMA.FTZ R4, R74, R74, R7 ;  /* 0x0000004a4a047223 */ /* 0x000fe20000010007 */
[----:B------:R-:W-:Y:S02]  /*2c40*/  HADD2.F32 R14, -RZ, R14.H1_H1 ;  /* 0x3000000eff0e7230 */ /* 0x000fe40000004100 */
[----:B------:R-:W-:Y:S01]  /*2c50*/  FMUL.FTZ R6, R15, R15 ;  /* 0x0000000f0f067220 */ /* 0x000fe20000410000 */
[----:B------:R-:W-:Y:S01]  /*2c60*/  FADD.FTZ R2, R2, R5 ;  /* 0x0000000502027221 */ /* 0x000fe20000010000 */
[----:B------:R-:W-:Y:S01]  /*2c70*/  FADD.FTZ R5, R73, R15 ;  /* 0x0000000f49057221 */ /* 0x000fe20000010000 */
[----:B------:R-:W-:Y:S01]  /*2c80*/  FADD.FTZ R3, R3, R4 ;  /* 0x0000000403037221 */ /* 0x000fe20000010000 */
[----:B------:R-:W-:-:S02]  /*2c90*/  HADD2.F32 R70, -RZ, R13.H0_H0 ;  /* 0x2000000dff467230 */ /* 0x000fc40000004100 */
[----:B------:R-:W-:Y:S01]  /*2ca0*/  FFMA.FTZ R6, R73, R73, R6 ;  /* 0x0000004949067223 */ /* 0x000fe20000010006 */
[----:B------:R-:W-:Y:S01]  /*2cb0*/  FMUL.FTZ R4, R14, R14 ;  /* 0x0000000e0e047220 */ /* 0x000fe20000410000 */
[----:B------:R-:W-:Y:S02]  /*2cc0*/  HADD2.F32 R13, -RZ, R13.H1_H1 ;  /* 0x3000000dff0d7230 */ /* 0x000fe40000004100 */
[----:B------:R-:W-:Y:S01]  /*2cd0*/  FADD.FTZ R2, R2, R5 ;  /* 0x0000000502027221 */ /* 0x000fe20000010000 */
[----:B------:R-:W-:Y:S01]  /*2ce0*/  FADD.FTZ R5, R71, R14 ;  /* 0x0000000e47057221 */ /* 0x000fe20000010000 */
[----:B------:R-:W-:Y:S01]  /*2cf0*/  FADD.FTZ R3, R3, R6 ;  /* 0x0000000603037221 */ /* 0x000fe20000010000 */
[----:B------:R-:W-:Y:S01]  /*2d00*/  FFMA.FTZ R4, R71, R71, R4 ;  /* 0x0000004747047223 */ /* 0x000fe20000010004 */
[--C-:B------:R-:W-:Y:S02]  /*2d10*/  HADD2.F32 R12, -RZ, R69.reuse.H1_H1 ;  /* 0x30000045ff0c7230 */ /* 0x100fe40000004100 */
[----:B------:R-:W-:Y:S01]  /*2d20*/  FMUL.FTZ R7, R13, R13 ;  /* 0x0000000d0d077220 */ /* 0x000fe20000410000 */
[----:B------:R-:W-:Y:S01]  /*2d30*/  FADD.FTZ R2, R2, R5 ;  /* 0x0000000502027221 */ /* 0x000fe20000010000 */
[----:B------:R-:W-:Y:S01]  /*2d40*/  FADD.FTZ R3, R3, R4 ;  /* 0x0000000403037221 */ /* 0x000fe20000010000 */
[----:B------:R-:W-:Y:S01]  /*2d50*/  FADD.FTZ R5, R70, R13 ;  /* 0x0000000d46057221 */ /* 0x000fe20000010000 */
[----:B------:R-:W-:-:S02]  /*2d60*/  HADD2.F32 R69, -RZ, R69.H0_H0 ;  /* 0x20000045ff457230 */ /* 0x000fc40000004100 */
[----:B------:R-:W-:Y:S01]  /*2d70*/  FFMA.FTZ R4, R70, R70, R7 ;  /* 0x0000004646047223 */ /* 0x000fe20000010007 */
[--C-:B----4-:R-:W-:Y:S02]  /*2d80*/  HADD2.F32 R11, -RZ, R67.reuse.H1_H1 ;  /* 0x30000043ff0b7230 */ /* 0x110fe40000004100 */
[----:B------:R-:W-:Y:S01]  /*2d90*/  FMUL.FTZ R6, R12, R12 ;  /* 0x0000000c0c067220 */ /* 0x000fe20000410000 */
[----:B------:R-:W-:Y:S01]  /*2da0*/  FADD.FTZ R2, R2, R5 ;  /* 0x0000000502027221 */ /* 0x000fe20000010000 */
[----:B------:R-:W-:Y:S01]  /*2db0*/  FADD.FTZ R3, R3, R4 ;  /* 0x0000000403037221 */ /* 0x000fe20000010000 */
[----:B------:R-:W-:Y:S02]  /*2dc0*/  HADD2.F32 R67, -RZ, R67.H0_H0 ;  /* 0x20000043ff437230 */ /* 0x000fe40000004100 */
[C---:B------:R-:W-:Y:S01]  /*2dd0*/  FADD.FTZ R5, R69.reuse, R12 ;  /* 0x0000000c45057221 */ /* 0x040fe20000010000 */
[----:B------:R-:W-:Y:S01]  /*2de0*/  FFMA.FTZ R6, R69, R69, R6 ;  /* 0x0000004545067223 */ /* 0x000fe20000010006 */
[----:B------:R-:W-:Y:S01]  /*2df0*/  FMUL.FTZ R4, R11, R11 ;  /* 0x0000000b0b047220 */ /* 0x000fe20000410000 */
[----:B------:R-:W-:-:S02]  /*2e00*/  HADD2.F32 R10, -RZ, R62.H1_H1 ;  /* 0x3000003eff0a7230 */ /* 0x000fc40000004100 */
[----:B------:R-:W-:Y:S01]  /*2e10*/  FADD.FTZ R2, R2, R5 ;  /* 0x0000000502027221 */ /* 0x000fe20000010000 */
[----:B------:R-:W-:Y:S01]  /*2e20*/  FADD.FTZ R3, R3, R6 ;  /* 0x0000000603037221 */ /* 0x000fe20000010000 */
[C---:B------:R-:W-:Y:S01]  /*2e30*/  FFMA.FTZ R4, R67.reuse, R67, R4 ;  /* 0x0000004343047223 */ /* 0x040fe20000010004 */
[----:B------:R-:W-:Y:S02]  /*2e40*/  HADD2.F32 R62, -RZ, R62.H0_H0 ;  /* 0x2000003eff3e7230 */ /* 0x000fe40000004100 */
[----:B------:R-:W-:Y:S01]  /*2e50*/  FADD.FTZ R5, R67, R11 ;  /* 0x0000000b43057221 */ /* 0x000fe20000010000 */
[----:B------:R-:W-:Y:S01]  /*2e60*/  FMUL.FTZ R7, R10, R10 ;  /* 0x0000000a0a077220 */ /* 0x000fe20000410000 */
[--C-:B-----5:R-:W-:Y:S02]  /*2e70*/  HADD2.F32 R9, -RZ, R60.reuse.H1_H1 ;  /* 0x3000003cff097230 */ /* 0x120fe40000004100 */
[----:B------:R-:W-:Y:S01]  /*2e80*/  FADD.FTZ R3, R3, R4 ;  /* 0x0000000403037221 */ /* 0x000fe20000010000 */
[----:B------:R-:W-:Y:S01]  /*2e90*/  FADD.FTZ R2, R2, R5 ;  /* 0x0000000502027221 */ /* 0x000fe20000010000 */
[----:B------:R-:W-:-:S02]  /*2ea0*/  HADD2.F32 R60, -RZ, R60.H0_H0 ;  /* 0x2000003cff3c7230 */ /* 0x000fc40000004100 */
[C---:B------:R-:W-:Y:S01]  /*2eb0*/  FFMA.FTZ R4, R62.reuse, R62, R7 ;  /* 0x0000003e3e047223 */ /* 0x040fe20000010007 */
[----:B------:R-:W-:Y:S01]  /*2ec0*/  FADD.FTZ R5, R62, R10 ;  /* 0x0000000a3e057221 */ /* 0x000fe20000010000 */
[--C-:B------:R-:W-:Y:S02]  /*2ed0*/  HADD2.F32 R8, -RZ, R58.reuse.H1_H1 ;  /* 0x3000003aff087230 */ /* 0x100fe40000004100 */
[----:B------:R-:W-:Y:S01]  /*2ee0*/  FMUL.FTZ R7, R9, R9 ;  /* 0x0000000909077220 */ /* 0x000fe20000410000 */
[----:B------:R-:W-:Y:S01]  /*2ef0*/  FADD.FTZ R3, R3, R4 ;  /* 0x0000000403037221 */ /* 0x000fe20000010000 */
[----:B------:R-:W-:Y:S01]  /*2f00*/  FADD.FTZ R2, R2, R5 ;  /* 0x0000000502027221 */ /* 0x000fe20000010000 */
[----:B------:R-:W-:Y:S02]  /*2f10*/  HADD2.F32 R58, -RZ, R58.H0_H0 ;  /* 0x2000003aff3a7230 */ /* 0x000fe40000004100 */
[C---:B------:R-:W-:Y:S01]  /*2f20*/  FFMA.FTZ R4, R60.reuse, R60, R7 ;  /* 0x0000003c3c047223 */ /* 0x040fe20000010007 */
[----:B------:R-:W-:Y:S01]  /*2f30*/  FADD.FTZ R5, R60, R9 ;  /* 0x000000093c057221 */ /* 0x000fe20000010000 */
[----:B------:R-:W-:Y:S01]  /*2f40*/  FMUL.FTZ R21, R8, R8 ;  /* 0x0000000808157220 */ /* 0x000fe20000410000 */
[----:B------:R-:W-:-:S02]  /*2f50*/  HADD2.F32 R7, -RZ, R56.H1_H1 ;  /* 0x30000038ff077230 */ /* 0x000fc40000004100 */
[----:B------:R-:W-:Y:S01]  /*2f60*/  FADD.FTZ R3, R3, R4 ;  /* 0x0000000403037221 */ /* 0x000fe20000010000 */
[----:B------:R-:W-:Y:S01]  /*2f70*/  FADD.FTZ R2, R2, R5 ;  /* 0x0000000502027221 */ /* 0x000fe20000010000 */
[C---:B------:R-:W-:Y:S01]  /*2f80*/  FFMA.FTZ R4, R58.reuse, R58, R21 ;  /* 0x0000003a3a047223 */ /* 0x040fe20000010015 */
[----:B------:R-:W-:Y:S02]  /*2f90*/  HADD2.F32 R56, -RZ, R56.H0_H0 ;  /* 0x20000038ff387230 */ /* 0x000fe40000004100 */
[----:B------:R-:W-:Y:S01]  /*2fa0*/  FMUL.FTZ R5, R7, R7 ;  /* 0x0000000707057220 */ /* 0x000fe20000410000 */
[----:B------:R-:W-:Y:S01]  /*2fb0*/  FADD.FTZ R4, R3, R4 ;  /* 0x0000000403047221 */ /* 0x000fe20000010000 */
[----:B------:R-:W-:Y:S02]  /*2fc0*/  FADD.FTZ R3, R58, R8 ;  /* 0x000000083a037221 */ /* 0x000fe40000010000 */
[----:B------:R-:W-:Y:S02]  /*2fd0*/  FFMA.FTZ R21, R56, R56, R5 ;  /* 0x0000003838157223 */ /* 0x000fe40000010005 */
[----:B------:R-:W-:-:S02]  /*2fe0*/  FADD.FTZ R2, R2, R3 ;  /* 0x0000000302027221 */ /* 0x000fc40000010000 */
[----:B------:R-:W-:Y:S01]  /*2ff0*/  FADD.FTZ R21, R4, R21 ;  /* 0x0000001504157221 */ /* 0x000fe20000010000 */
[----:B------:R-:W-:-:S04]  /*3000*/  FADD.FTZ R3, R56, R7 ;  /* 0x0000000738037221 */ /* 0x000fc80000010000 */
[----:B------:R-:W-:Y:S01]  /*3010*/  FADD.FTZ R2, R2, R3 ;  /* 0x0000000302027221 */ /* 0x000fe20000010000 */
[----:B------:R-:W0:Y:S01]  /*3020*/  S2R R45, SR_LANEID ;  /* 0x00000000002d7919 */ /* 0x000e220000000000 */
[--C-:B--2---:R-:W-:Y:S02]  /*3030*/  HADD2.F32 R6, -RZ, R54.reuse.H1_H1 ;  /* 0x30000036ff067230 */ /* 0x104fe40000004100 */
[----:B------:R-:W-:-:S03]  /*3040*/  HADD2.F32 R54, -RZ, R54.H0_H0 ;  /* 0x20000036ff367230 */ /* 0x000fc60000004100 */
[----:B------:R-:W-:-:S04]  /*3050*/  FMUL.FTZ R23, R6, R6 ;  /* 0x0000000606177220 */ /* 0x000fc80000410000 */
[----:B------:R-:W-:-:S04]  /*3060*/  FFMA.FTZ R20, R54, R54, R23 ;  /* 0x0000003636147223 */ /* 0x000fc80000010017 */
[----:B------:R-:W-:Y:S01]  /*3070*/  FADD.FTZ R20, R21, R20 ;  /* 0x0000001415147221 */ /* 0x000fe20000010000 */
[----:B------:R-:W-:Y:S01]  /*3080*/  FADD.FTZ R21, R54, R6 ;  /* 0x0000000636157221 */ /* 0x000fe20000010000 */
[--C-:B------:R-:W-:Y:S02]  /*3090*/  HADD2.F32 R5, -RZ, R50.reuse.H1_H1 ;  /* 0x30000032ff057230 */ /* 0x100fe40000004100 */
[----:B------:R-:W-:Y:S02]  /*30a0*/  HADD2.F32 R50, -RZ, R50.H0_H0 ;  /* 0x20000032ff327230 */ /* 0x000fe40000004100 */
[--C-:B------:R-:W-:Y:S02]  /*30b0*/  HADD2.F32 R4, -RZ, R48.reuse.H1_H1 ;  /* 0x30000030ff047230 */ /* 0x100fe40000004100 */
[----:B------:R-:W-:Y:S01]  /*30c0*/  FMUL.FTZ R23, R5, R5 ;  /* 0x0000000505177220 */ /* 0x000fe20000410000 */
[----:B------:R-:W-:Y:S01]  /*30d0*/  FADD.FTZ R2, R2, R21 ;  /* 0x0000001502027221 */ /* 0x000fe20000010000 */
[----:B------:R-:W-:-:S02]  /*30e0*/  HADD2.F32 R48, -RZ, R48.H0_H0 ;  /* 0x20000030ff307230 */ /* 0x000fc40000004100 */
[C---:B------:R-:W-:Y:S01]  /*30f0*/  FADD.FTZ R21, R50.reuse, R5 ;  /* 0x0000000532157221 */ /* 0x040fe20000010000 */
[----:B------:R-:W-:Y:S01]  /*3100*/  FFMA.FTZ R23, R50, R50, R23 ;  /* 0x0000003232177223 */ /* 0x000fe20000010017 */
[--C-:B------:R-:W-:Y:S02]  /*3110*/  HADD2.F32 R3, -RZ, R46.reuse.H1_H1 ;  /* 0x3000002eff037230 */ /* 0x100fe40000004100 */
[----:B------:R-:W-:Y:S01]  /*3120*/  FMUL.FTZ R43, R4, R4 ;  /* 0x00000004042b7220 */ /* 0x000fe20000410000 */
[----:B------:R-:W-:Y:S01]  /*3130*/  FADD.FTZ R2, R2, R21 ;  /* 0x0000001502027221 */ /* 0x000fe20000010000 */
[----:B------:R-:W-:Y:S01]  /*3140*/  FADD.FTZ R20, R20, R23 ;  /* 0x0000001714147221 */ /* 0x000fe20000010000 */
[----:B------:R-:W-:Y:S02]  /*3150*/  HADD2.F32 R46, -RZ, R46.H0_H0 ;  /* 0x2000002eff2e7230 */ /* 0x000fe40000004100 */
[C---:B------:R-:W-:Y:S01]  /*3160*/  FADD.FTZ R21, R48.reuse, R4 ;  /* 0x0000000430157221 */ /* 0x040fe20000010000 */
[----:B------:R-:W-:Y:S01]  /*3170*/  FFMA.FTZ R43, R48, R48, R43 ;  /* 0x00000030302b7223 */ /* 0x000fe2000001002b */
[----:B------:R-:W-:-:S02]  /*3180*/  FMUL.FTZ R23, R3, R3 ;  /* 0x0000000303177220 */ /* 0x000fc40000410000 */
[----:B------:R-:W-:Y:S01]  /*3190*/  FADD.FTZ R21, R2, R21 ;  /* 0x0000001502157221 */ /* 0x000fe20000010000 */
[----:B------:R-:W-:Y:S01]  /*31a0*/  FADD.FTZ R20, R20, R43 ;  /* 0x0000002b14147221 */ /* 0x000fe20000010000 */
[C---:B------:R-:W-:Y:S01]  /*31b0*/  FFMA.FTZ R23, R46.reuse, R46, R23 ;  /* 0x0000002e2e177223 */ /* 0x040fe20000010017 */
[----:B------:R-:W-:-:S03]  /*31c0*/  FADD.FTZ R22, R46, R3 ;  /* 0x000000032e167221 */ /* 0x000fc60000010000 */
[----:B------:R-:W-:Y:S01]  /*31d0*/  FADD.FTZ R20, R20, R23 ;  /* 0x0000001714147221 */ /* 0x000fe20000010000 */
[--C-:B---3--:R-:W-:Y:S02]  /*31e0*/  HADD2.F32 R2, -RZ, R0.reuse.H1_H1 ;  /* 0x30000000ff027230 */ /* 0x108fe40000004100 */
[----:B------:R-:W-:-:S03]  /*31f0*/  HADD2.F32 R0, -RZ, R0.H0_H0 ;  /* 0x20000000ff007230 */ /* 0x000fc60000004100 */
        /* <DEDUP_REMOVED lines=44> */
.L_x_2892:
[----:B------:R-:W-:Y:S05]  /*34c0*/  BSYNC.RECONVERGENT B0 ;  /* 0x0000000000007941 */ /* 0x000fea0003800200 */
.L_x_2891:
        /* <DEDUP_REMOVED lines=58> */
.L_x_2894:
[----:B------:R-:W-:Y:S05]  /*3870*/  BSYNC.RECONVERGENT B0 ;  /* 0x0000000000007941 */ /* 0x000fea0003800200 */
.L_x_2893:
        /* <DEDUP_REMOVED lines=33> */
.L_x_2897:
        /* <DEDUP_REMOVED lines=13> */
.L_x_2896:
        /* <DEDUP_REMOVED lines=18> */
.L_x_2899:
        /* <DEDUP_REMOVED lines=153> */
.L_x_2898:
        /* <DEDUP_REMOVED lines=81> */
.L_x_2900:
        /* <DEDUP_REMOVED lines=43> */
.L_x_2901:
        /* <DEDUP_REMOVED lines=22> */
.L_x_2902:
[----:B------:R-:W-:Y:S05]  /*4f30*/  BSYNC.RECONVERGENT B0 ;  /* 0x0000000000007941 */ /* 0x000fea0003800200 */
.L_x_2895:
        /* <DEDUP_REMOVED lines=70> */
[----:B------:R-:W-:Y:S01]  /*53a0*/  F2FP.F16.F32.PACK_AB R41, R44, R41 ;  /* 0x000000292c29723e */ /* 0x000fe200000000ff */
        /* <DEDUP_REMOVED lines=8> */
.L_x_2906:
[----:B------:R-:W-:Y:S05]  /*5430*/  BSYNC.RECONVERGENT B1 ;  /* 0x0000000000017941 */ /* 0x000fea0003800200 */
.L_x_2905:
        /* <DEDUP_REMOVED lines=22> */
[----:B------:R-:W-:-:S05]  /*55a0*/  F2FP.F16.F32.PACK_AB R41, R40, R41 ;  /* 0x000000292829723e */ /* 0x000fca00000000ff */
[----:B------:R0:W-:Y:S02]  /*55b0*/  STG.E desc[UR14][R44.64], R41 ;  /* 0x000000292c007986 */ /* 0x0001e4000c10190e */
.L_x_2908:
[----:B------:R-:W-:Y:S05]  /*55c0*/  BSYNC.RECONVERGENT B1 ;  /* 0x0000000000017941 */ /* 0x000fea0003800200 */
.L_x_2907:
        /* <DEDUP_REMOVED lines=22> */
[----:B------:R-:W-:-:S05]  /*5730*/  F2FP.F16.F32.PACK_AB R39, R40, R39 ;  /* 0x000000272827723e */ /* 0x000fca00000000ff */
[----:B------:R1:W-:Y:S02]  /*5740*/  STG.E desc[UR14][R42.64], R39 ;  /* 0x000000272a007986 */ /* 0x0003e4000c10190e */
.L_x_2910:
[----:B------:R-:W-:Y:S05]  /*5750*/  BSYNC.RECONVERGENT B1 ;  /* 0x0000000000017941 */ /* 0x000fea0003800200 */
.L_x_2909:
        /* <DEDUP_REMOVED lines=26> */
[----:B------:R-:W-:-:S05]  /*5900*/  F2FP.F16.F32.PACK_AB R41, R38, R41 ;  /* 0x000000292629723e */ /* 0x000fca00000000ff */
[----:B------:R0:W-:Y:S02]  /*5910*/  STG.E desc[UR14][R42.64], R41 ;  /* 0x000000292a007986 */ /* 0x0001e4000c10190e */
.L_x_2912:
[----:B------:R-:W-:Y:S05]  /*5920*/  BSYNC.RECONVERGENT B1 ;  /* 0x0000000000017941 */ /* 0x000fea0003800200 */
.L_x_2911:
        /* <DEDUP_REMOVED lines=20> */
[----:B------:R-:W-:-:S05]  /*5a70*/  F2FP.F16.F32.PACK_AB R37, R52, R43 ;  /* 0x0000002b3425723e */ /* 0x000fca00000000ff */
[----:B------:R0:W-:Y:S02]  /*5a80*/  STG.E desc[UR14][R40.64], R37 ;  /* 0x0000002528007986 */ /* 0x0001e4000c10190e */
.L_x_2914:
[----:B------:R-:W-:Y:S05]  /*5a90*/  BSYNC.RECONVERGENT B1 ;  /* 0x0000000000017941 */ /* 0x000fea0003800200 */
.L_x_2913:
        /* <DEDUP_REMOVED lines=27> */
[----:B------:R-:W-:Y:S02]  /*5c50*/  F2FP.F16.F32.PACK_AB R37, R40, R55 ;  /* 0x000000372825723e */ /* 0x000fe400000000ff */
[----:B------:R-:W-:-:S05]  /*5c60*/  LEA.HI.X R39, R36, UR17, R39, 0x1, P1 ;  /* 0x0000001124277c11 */ /* 0x000fca00088f0c27 */
[----:B------:R0:W-:Y:S04]  /*5c70*/  STG.E desc[UR14][R38.64], R37 ;  /* 0x0000002526007986 */ /* 0x0001e8000c10190e */
.L_x_2916:
[----:B------:R-:W-:Y:S05]  /*5c80*/  BSYNC.RECONVERGENT B1 ;  /* 0x0000000000017941 */ /* 0x000fea0003800200 */
.L_x_2915:
        /* <DEDUP_REMOVED lines=22> */
.L_x_2918:
[----:B------:R-:W-:Y:S05]  /*5df0*/  BSYNC.RECONVERGENT B1 ;  /* 0x0000000000017941 */ /* 0x000fea0003800200 */
.L_x_2917:
        /* <DEDUP_REMOVED lines=17> */
[----:B------:R-:W-:Y:S02]  /*5f10*/  F2FP.F16.F32.PACK_AB R35, R38, R59 ;  /* 0x0000003b2623723e */ /* 0x000fe400000000ff */
[----:B------:R-:W-:-:S05]  /*5f20*/  LEA.HI.X R37, R34, UR17, R41, 0x1, P1 ;  /* 0x0000001122257c11 */ /* 0x000fca00088f0c29 */
[----:B------:R2:W-:Y:S02]  /*5f30*/  STG.E desc[UR14][R36.64], R35 ;  /* 0x0000002324007986 */ /* 0x0005e4000c10190e */
.L_x_2920:
[----:B------:R-:W-:Y:S05]  /*5f40*/  BSYNC.RECONVERGENT B1 ;  /* 0x0000000000017941 */ /* 0x000fea0003800200 */
.L_x_2919:
        /* <DEDUP_REMOVED lines=42> */
.L_x_2922:
[----:B------:R-:W-:Y:S05]  /*61f0*/  BSYNC.RECONVERGENT B1 ;  /* 0x0000000000017941 */ /* 0x000fea0003800200 */
.L_x_2921:
        /* <DEDUP_REMOVED lines=19> */
[----:B------:R-:W-:Y:S02]  /*6330*/  F2FP.F16.F32.PACK_AB R33, R40, R63 ;  /* 0x0000003f2821723e */ /* 0x000fe400000000ff */
[----:B------:R-:W-:-:S05]  /*6340*/  LEA.HI.X R35, R32, UR17, R51, 0x1, P2 ;  /* 0x0000001120237c11 */ /* 0x000fca00090f0c33 */
[----:B------:R0:W-:Y:S02]  /*6350*/  STG.E desc[UR14][R34.64], R33 ;  /* 0x0000002122007986 */ /* 0x0001e4000c10190e */
.L_x_2924:
[----:B------:R-:W-:Y:S05]  /*6360*/  BSYNC.RECONVERGENT B1 ;  /* 0x0000000000017941 */ /* 0x000fea0003800200 */
.L_x_2923:
        /* <DEDUP_REMOVED lines=20> */
.L_x_2926:
[----:B------:R-:W-:Y:S05]  /*64b0*/  BSYNC.RECONVERGENT B1 ;  /* 0x0000000000017941 */ /* 0x000fea0003800200 */
.L_x_2925:
        /* <DEDUP_REMOVED lines=17> */
[----:B------:R-:W-:Y:S02]  /*65d0*/  F2FP.F16.F32.PACK_AB R31, R35, R34 ;  /* 0x00000022231f723e */ /* 0x000fe400000000ff */
[----:B------:R-:W-:-:S05]  /*65e0*/  LEA.HI.X R33, R30, UR17, R43, 0x1, P1 ;  /* 0x000000111e217c11 */ /* 0x000fca00088f0c2b */
[----:B------:R2:W-:Y:S02]  /*65f0*/  STG.E desc[UR14][R32.64], R31 ;  /* 0x0000001f20007986 */ /* 0x0005e4000c10190e */
.L_x_2928:
[----:B------:R-:W-:Y:S05]  /*6600*/  BSYNC.RECONVERGENT B1 ;  /* 0x0000000000017941 */ /* 0x000fea0003800200 */
.L_x_2927:
        /* <DEDUP_REMOVED lines=13> */
[----:B------:R-:W-:Y:S01]  /*66e0*/  F2FP.F16.F32.PACK_AB R29, R34, R29 ;  /* 0x0000001d221d723e */ /* 0x000fe200000000ff */
[----:B------:R-:W-:-:S04]  /*66f0*/  IMAD.WIDE.U32 R30, R41, UR12, R30 ;  /* 0x0000000c291e7c25 */ /* 0x000fc8000f8e001e */
[----:B------:R-:W-:Y:S01]  /*6700*/  IMAD R41, R41, UR13, R42 ;  /* 0x0000000d29297c24 */ /* 0x000fe2000f8e022a */
[----:B-1----:R-:W-:-:S04]  /*6710*/  LEA R32, P1, R30, UR16, 0x1 ;  /* 0x000000101e207c11 */ /* 0x002fc8000f8208ff */
[----:B------:R-:W-:-:S04]  /*6720*/  IADD3 R41, PT, PT, R31, R41, RZ ;  /* 0x000000291f297210 */ /* 0x000fc80007ffe0ff */
[----:B------:R-:W-:-:S05]  /*6730*/  LEA.HI.X R33, R30, UR17, R41, 0x1, P1 ;  /* 0x000000111e217c11 */ /* 0x000fca00088f0c29 */
[----:B------:R3:W-:Y:S02]  /*6740*/  STG.E desc[UR14][R32.64], R29 ;  /* 0x0000001d20007986 */ /* 0x0007e4000c10190e */
.L_x_2930:
[----:B------:R-:W-:Y:S05]  /*6750*/  BSYNC.RECONVERGENT B1 ;  /* 0x0000000000017941 */ /* 0x000fea0003800200 */
.L_x_2929:
        /* <DEDUP_REMOVED lines=17> */
[----:B------:R-:W-:Y:S02]  /*6870*/  F2FP.F16.F32.PACK_AB R29, R33, R32 ;  /* 0x00000020211d723e */ /* 0x000fe400000000ff */
[----:B------:R-:W-:-:S05]  /*6880*/  LEA.HI.X R31, R28, UR17, R39, 0x1, P1 ;  /* 0x000000111c1f7c11 */ /* 0x000fca00088f0c27 */
[----:B------:R4:W-:Y:S02]  /*6890*/  STG.E desc[UR14][R30.64], R29 ;  /* 0x0000001d1e007986 */ /* 0x0009e4000c10190e */
.L_x_2932:
[----:B------:R-:W-:Y:S05]  /*68a0*/  BSYNC.RECONVERGENT B1 ;  /* 0x0000000000017941 */ /* 0x000fea0003800200 */
.L_x_2931:
        /* <DEDUP_REMOVED lines=44> */
.L_x_2934:
[----:B------:R-:W-:Y:S05]  /*6b70*/  BSYNC.RECONVERGENT B1 ;  /* 0x0000000000017941 */ /* 0x000fea0003800200 */
.L_x_2933:
        /* <DEDUP_REMOVED lines=17> */
[----:B------:R-:W-:Y:S02]  /*6c90*/  F2FP.F16.F32.PACK_AB R27, R30, R75 ;  /* 0x0000004b1e1b723e */ /* 0x000fe400000000ff */
[----:B------:R-:W-:-:S05]  /*6ca0*/  LEA.HI.X R29, R26, UR17, R37, 0x1, P2 ;  /* 0x000000111a1d7c11 */ /* 0x000fca00090f0c25 */
[----:B------:R1:W-:Y:S02]  /*6cb0*/  STG.E desc[UR14][R28.64], R27 ;  /* 0x0000001b1c007986 */ /* 0x0003e4000c10190e */
.L_x_2936:
[----:B------:R-:W-:Y:S05]  /*6cc0*/  BSYNC.RECONVERGENT B1 ;  /* 0x0000000000017941 */ /* 0x000fea0003800200 */
.L_x_2935:
        /* <DEDUP_REMOVED lines=13> */
[----:B------:R-:W-:Y:S01]  /*6da0*/  F2FP.F16.F32.PACK_AB R17, R30, R17 ;  /* 0x000000111e11723e */ /* 0x000fe200000000ff */
[----:B------:R-:W-:-:S04]  /*6db0*/  IMAD.WIDE.U32 R26, R43, UR12, R26 ;  /* 0x0000000c2b1a7c25 */ /* 0x000fc8000f8e001a */
[----:B------:R-:W-:Y:S01]  /*6dc0*/  IMAD R43, R43, UR13, R42 ;  /* 0x0000000d2b2b7c24 */ /* 0x000fe2000f8e022a */
[----:B0-----:R-:W-:-:S04]  /*6dd0*/  LEA R28, P1, R26, UR16, 0x1 ;  /* 0x000000101a1c7c11 */ /* 0x001fc8000f8208ff */
[----:B------:R-:W-:-:S04]  /*6de0*/  IADD3 R43, PT, PT, R27, R43, RZ ;  /* 0x0000002b1b2b7210 */ /* 0x000fc80007ffe0ff */
[----:B------:R-:W-:-:S05]  /*6df0*/  LEA.HI.X R29, R26, UR17, R43, 0x1, P1 ;  /* 0x000000111a1d7c11 */ /* 0x000fca00088f0c2b */
[----:B------:R2:W-:Y:S02]  /*6e00*/  STG.E desc[UR14][R28.64], R17 ;  /* 0x000000111c007986 */ /* 0x0005e4000c10190e */
.L_x_2938:
[----:B------:R-:W-:Y:S05]  /*6e10*/  BSYNC.RECONVERGENT B1 ;  /* 0x0000000000017941 */ /* 0x000fea0003800200 */
.L_x_2937:
        /* <DEDUP_REMOVED lines=17> */
[----:B------:R-:W-:Y:S02]  /*6f30*/  F2FP.F16.F32.PACK_AB R17, R29, R28 ;  /* 0x0000001c1d11723e */ /* 0x000fe400000000ff */
[----:B------:R-:W-:-:S05]  /*6f40*/  LEA.HI.X R27, R16, UR17, R41, 0x1, P1 ;  /* 0x00000011101b7c11 */ /* 0x000fca00088f0c29 */
[----:B------:R3:W-:Y:S02]  /*6f50*/  STG.E desc[UR14][R26.64], R17 ;  /* 0x000000111a007986 */ /* 0x0007e4000c10190e */
.L_x_2940:
[----:B------:R-:W-:Y:S05]  /*6f60*/  BSYNC.RECONVERGENT B1 ;  /* 0x0000000000017941 */ /* 0x000fea0003800200 */
.L_x_2939:
        /* <DEDUP_REMOVED lines=13> */
[----:B------:R-:W-:Y:S01]  /*7040*/  F2FP.F16.F32.PACK_AB R15, R28, R15 ;  /* 0x0000000f1c0f723e */ /* 0x000fe200000000ff */
[----:B------:R-:W-:-:S04]  /*7050*/  IMAD.WIDE.U32 R16, R38, UR12, R16 ;  /* 0x0000000c26107c25 */ /* 0x000fc8000f8e0010 */
[----:B------:R-:W-:Y:S01]  /*7060*/  IMAD R39, R38, UR13, R39 ;  /* 0x0000000d26277c24 */ /* 0x000fe2000f8e0227 */
[----:B--2---:R-:W-:-:S04]  /*7070*/  LEA R26, P1, R16, UR16, 0x1 ;  /* 0x00000010101a7c11 */ /* 0x004fc8000f8208ff */
[----:B------:R-:W-:-:S04]  /*7080*/  IADD3 R39, PT, PT, R17, R39, RZ ;  /* 0x0000002711277210 */ /* 0x000fc80007ffe0ff */
[----:B0-----:R-:W-:-:S05]  /*7090*/  LEA.HI.X R27, R16, UR17, R39, 0x1, P1 ;  /* 0x00000011101b7c11 */ /* 0x001fca00088f0c27 */
[----:B------:R4:W-:Y:S02]  /*70a0*/  STG.E desc[UR14][R26.64], R15 ;  /* 0x0000000f1a007986 */ /* 0x0009e4000c10190e */
.L_x_2942:
[----:B------:R-:W-:Y:S05]  /*70b0*/  BSYNC.RECONVERGENT B1 ;  /* 0x0000000000017941 */ /* 0x000fea0003800200 */
.L_x_2941:
        /* <DEDUP_REMOVED lines=17> */
[----:B------:R-:W-:Y:S02]  /*71d0*/  F2FP.F16.F32.PACK_AB R15, R26, R71 ;  /* 0x000000471a0f723e */ /* 0x000fe400000000ff */
[----:B--2---:R-:W-:-:S05]  /*71e0*/  LEA.HI.X R17, R14, UR17, R33, 0x1, P1 ;  /* 0x000000110e117c11 */ /* 0x004fca00088f0c21 */
[----:B------:R0:W-:Y:S02]  /*71f0*/  STG.E desc[UR14][R16.64], R15 ;  /* 0x0000000f10007986 */ /* 0x0001e4000c10190e */
.L_x_2944:
[----:B------:R-:W-:Y:S05]  /*7200*/  BSYNC.RECONVERGENT B1 ;  /* 0x0000000000017941 */ /* 0x000fea0003800200 */
.L_x_2943:
        /* <DEDUP_REMOVED lines=44> */
.L_x_2946:
[----:B------:R-:W-:Y:S05]  /*74d0*/  BSYNC.RECONVERGENT B1 ;  /* 0x0000000000017941 */ /* 0x000fea0003800200 */
.L_x_2945:
        /* <DEDUP_REMOVED lines=20> */
.L_x_2948:
[----:B------:R-:W-:Y:S05]  /*7620*/  BSYNC.RECONVERGENT B1 ;  /* 0x0000000000017941 */ /* 0x000fea0003800200 */
.L_x_2947:
        /* <DEDUP_REMOVED lines=20> */
.L_x_2950:
[----:B------:R-:W-:Y:S05]  /*7770*/  BSYNC.RECONVERGENT B1 ;  /* 0x0000000000017941 */ /* 0x000fea0003800200 */
.L_x_2949:
        /* <DEDUP_REMOVED lines=17> */
[----:B------:R-:W-:Y:S02]  /*7890*/  F2FP.F16.F32.PACK_AB R13, R14, R15 ;  /* 0x0000000f0e0d723e */ /* 0x000fe400000000ff */
[----:B------:R-:W-:-:S05]  /*78a0*/  LEA.HI.X R11, R12, UR17, R33, 0x1, P1 ;  /* 0x000000110c0b7c11 */ /* 0x000fca00088f0c21 */
[----:B------:R3:W-:Y:S02]  /*78b0*/  STG.E desc[UR14][R10.64], R13 ;  /* 0x0000000d0a007986 */ /* 0x0007e4000c10190e */
.L_x_2952:
[----:B------:R-:W-:Y:S05]  /*78c0*/  BSYNC.RECONVERGENT B1 ;  /* 0x0000000000017941 */ /* 0x000fea0003800200 */
.L_x_2951:
        /* <DEDUP_REMOVED lines=12> */
[----:B------:R-:W-:Y:S01]  /*7990*/  F2FP.F16.F32.PACK_AB R9, R14, R9 ;  /* 0x000000090e09723e */ /* 0x000fe200000000ff */
[----:B----4-:R-:W-:Y:S02]  /*79a0*/  IMAD R31, R31, UR12, RZ ;  /* 0x0000000c1f1f7c24 */ /* 0x010fe4000f8e02ff */
[----:B0-----:R-:W-:-:S04]  /*79b0*/  IMAD.WIDE.U32 R12, R30, UR12, R10 ;  /* 0x0000000c1e0c7c25 */ /* 0x001fc8000f8e000a */
[----:B------:R-:W-:Y:S01]  /*79c0*/  IMAD R31, R30, UR13, R31 ;  /* 0x0000000d1e1f7c24 */ /* 0x000fe2000f8e021f */
[----:B---3--:R-:W-:-:S04]  /*79d0*/  LEA R10, P1, R12, UR16, 0x1 ;  /* 0x000000100c0a7c11 */ /* 0x008fc8000f8208ff */
[----:B------:R-:W-:-:S04]  /*79e0*/  IADD3 R31, PT, PT, R13, R31, RZ ;  /* 0x0000001f0d1f7210 */ /* 0x000fc80007ffe0ff */
[----:B------:R-:W-:-:S05]  /*79f0*/  LEA.HI.X R11, R12, UR17, R31, 0x1, P1 ;  /* 0x000000110c0b7c11 */ /* 0x000fca00088f0c1f */
[----:B------:R4:W-:Y:S02]  /*7a00*/  STG.E desc[UR14][R10.64], R9 ;  /* 0x000000090a007986 */ /* 0x0009e4000c10190e */
.L_x_2954:
[----:B------:R-:W-:Y:S05]  /*7a10*/  BSYNC.RECONVERGENT B1 ;  /* 0x0000000000017941 */ /* 0x000fea0003800200 */
.L_x_2953:
        /* <DEDUP_REMOVED lines=20> */
.L_x_2956:
[----:B------:R-:W-:Y:S05]  /*7b60*/  BSYNC.RECONVERGENT B1 ;  /* 0x0000000000017941 */ /* 0x000fea0003800200 */
.L_x_2955:
        /* <DEDUP_REMOVED lines=35> */
[----:B------:R-:W-:Y:S01]  /*7da0*/  F2FP.F16.F32.PACK_AB R7, R28, R7 ;  /* 0x000000071c07723e */ /* 0x000fe200000000ff */
[----:B------:R-:W-:-:S04]  /*7db0*/  IMAD.WIDE.U32 R16, R27, UR12, R14 ;  /* 0x0000000c1b107c25 */ /* 0x000fc8000f8e000e */
[----:B------:R-:W-:Y:S01]  /*7dc0*/  IMAD R27, R27, UR13, R30 ;  /* 0x0000000d1b1b7c24 */ /* 0x000fe2000f8e021e */
[----:B-1----:R-:W-:-:S04]  /*7dd0*/  LEA R14, P5, R16, UR16, 0x1 ;  /* 0x00000010100e7c11 */ /* 0x002fc8000f8a08ff */
[----:B------:R-:W-:-:S04]  /*7de0*/  IADD3 R27, PT, PT, R17, R27, RZ ;  /* 0x0000001b111b7210 */ /* 0x000fc80007ffe0ff */
[----:B------:R-:W-:-:S05]  /*7df0*/  LEA.HI.X R15, R16, UR17, R27, 0x1, P5 ;  /* 0x00000011100f7c11 */ /* 0x000fca000a8f0c1b */
[----:B------:R0:W-:Y:S02]  /*7e00*/  STG.E desc[UR14][R14.64], R7 ;  /* 0x000000070e007986 */ /* 0x0001e4000c10190e */
.L_x_2958:
[----:B------:R-:W-:Y:S05]  /*7e10*/  BSYNC.RECONVERGENT B1 ;  /* 0x0000000000017941 */ /* 0x000fea0003800200 */
.L_x_2957:
        /* <DEDUP_REMOVED lines=12> */
[----:B------:R-:W-:Y:S01]  /*7ee0*/  F2FP.F16.F32.PACK_AB R13, R16, R13 ;  /* 0x0000000d100d723e */ /* 0x000fe200000000ff */
[----:B--2---:R-:W-:Y:S02]  /*7ef0*/  IMAD R29, R29, UR12, RZ ;  /* 0x0000000c1d1d7c24 */ /* 0x004fe4000f8e02ff */
[----:B------:R-:W-:-:S04]  /*7f00*/  IMAD.WIDE.U32 R14, R26, UR12, R6 ;  /* 0x0000000c1a0e7c25 */ /* 0x000fc8000f8e0006 */
[----:B------:R-:W-:Y:S01]  /*7f10*/  IMAD R29, R26, UR13, R29 ;  /* 0x0000000d1a1d7c24 */ /* 0x000fe2000f8e021d */
[----:B0-----:R-:W-:-:S04]  /*7f20*/  LEA R6, P2, R14, UR16, 0x1 ;  /* 0x000000100e067c11 */ /* 0x001fc8000f8408ff */
[----:B------:R-:W-:-:S04]  /*7f30*/  IADD3 R29, PT, PT, R15, R29, RZ ;  /* 0x0000001d0f1d7210 */ /* 0x000fc80007ffe0ff */
[----:B------:R-:W-:-:S05]  /*7f40*/  LEA.HI.X R7, R14, UR17, R29, 0x1, P2 ;  /* 0x000000110e077c11 */ /* 0x000fca00090f0c1d */
[----:B------:R2:W-:Y:S02]  /*7f50*/  STG.E desc[UR14][R6.64], R13 ;  /* 0x0000000d06007986 */ /* 0x0005e4000c10190e */
.L_x_2960:
[----:B------:R-:W-:Y:S05]  /*7f60*/  BSYNC.RECONVERGENT B1 ;  /* 0x0000000000017941 */ /* 0x000fea0003800200 */
.L_x_2959:
        /* <DEDUP_REMOVED lines=20> */
.L_x_2962:
[----:B------:R-:W-:Y:S05]  /*80b0*/  BSYNC.RECONVERGENT B1 ;  /* 0x0000000000017941 */ /* 0x000fea0003800200 */
.L_x_2961:
        /* <DEDUP_REMOVED lines=17> */
[----:B------:R-:W-:Y:S02]  /*81d0*/  F2FP.F16.F32.PACK_AB R7, R12, R13 ;  /* 0x0000000d0c07723e */ /* 0x000fe400000000ff */
[----:B------:R-:W-:-:S05]  /*81e0*/  LEA.HI.X R5, R6, UR17, R11, 0x1, P1 ;  /* 0x0000001106057c11 */ /* 0x000fca00088f0c0b */
[----:B------:R4:W-:Y:S02]  /*81f0*/  STG.E desc[UR14][R4.64], R7 ;  /* 0x0000000704007986 */ /* 0x0009e4000c10190e */
.L_x_2964:
[----:B------:R-:W-:Y:S05]  /*8200*/  BSYNC.RECONVERGENT B1 ;  /* 0x0000000000017941 */ /* 0x000fea0003800200 */
.L_x_2963:
        /* <DEDUP_REMOVED lines=16> */
[----:B------:R-:W-:Y:S02]  /*8310*/  F2FP.F16.F32.PACK_AB R3, R10, R3 ;  /* 0x000000030a03723e */ /* 0x000fe400000000ff */
[----:B------:R-:W-:-:S04]  /*8320*/  IADD3 R9, PT, PT, R7, R9, RZ ;  /* 0x0000000907097210 */ /* 0x000fc80007ffe0ff */
[----:B------:R-:W-:-:S05]  /*8330*/  LEA.HI.X R5, R6, UR17, R9, 0x1, P1 ;  /* 0x0000001106057c11 */ /* 0x000fca00088f0c09 */
[----:B------:R0:W-:Y:S02]  /*8340*/  STG.E desc[UR14][R4.64], R3 ;  /* 0x0000000304007986 */ /* 0x0001e4000c10190e */
.L_x_2966:
[----:B------:R-:W-:Y:S05]  /*8350*/  BSYNC.RECONVERGENT B1 ;  /* 0x0000000000017941 */ /* 0x000fea0003800200 */
.L_x_2965:
        /* <DEDUP_REMOVED lines=10> */
[----:B------:R-:W-:Y:S01]  /*8400*/  F2FP.F16.F32.PACK_AB R5, R0, R5 ;  /* 0x000000050005723e */ /* 0x000fe200000000ff */
        /* <DEDUP_REMOVED lines=8> */
.L_x_2904:
        /* <DEDUP_REMOVED lines=32> */
[----:B------:R-:W-:Y:S01]  /*8690*/  F2FP.F16.F32.PACK_AB R41, R41, R43 ;  /* 0x0000002b2929723e */ /* 0x000fe200000000ff */
[----:B------:R-:W-:Y:S01]  /*86a0*/  IMAD R44, R53, UR13, R44 ;  /* 0x0000000d352c7c24 */ /* 0x000fe2000f8e022c */
[----:B------:R-:W-:-:S03]  /*86b0*/  MOV R43, R19 ;  /* 0x00000013002b7202 */ /* 0x000fc60000000f00 */
[----:B------:R-:W-:-:S05]  /*86c0*/  IMAD.WIDE.U32 R42, R53, UR12, R42 ;  /* 0x0000000c352a7c25 */ /* 0x000fca000f8e002a */
[----:B------:R-:W-:Y:S02]  /*86d0*/  IADD3 R43, PT, PT, R43, R44, RZ ;  /* 0x0000002c2b2b7210 */ /* 0x000fe40007ffe0ff */
[----:B-1----:R-:W-:-:S04]  /*86e0*/  LEA R44, P1, R42, UR16, 0x1 ;  /* 0x000000102a2c7c11 */ /* 0x002fc8000f8208ff */
[----:B------:R-:W-:-:S05]  /*86f0*/  LEA.HI.X R45, R42, UR17, R43, 0x1, P1 ;  /* 0x000000112a2d7c11 */ /* 0x000fca00088f0c2b */
[----:B------:R0:W-:Y:S04]  /*8700*/  STG.E desc[UR14][R44.64], R41 ;  /* 0x000000292c007986 */ /* 0x0001e8000c10190e */
.L_x_2969:
[----:B------:R-:W-:Y:S05]  /*8710*/  BSYNC.RECONVERGENT B1 ;  /* 0x0000000000017941 */ /* 0x000fea0003800200 */
.L_x_2968:
        /* <DEDUP_REMOVED lines=31> */
[----:B------:R-:W-:Y:S02]  /*8910*/  F2FP.F16.F32.PACK_AB R45, R45, R44 ;  /* 0x0000002c2d2d723e */ /* 0x000fe400000000ff */
[----:B------:R-:W-:-:S05]  /*8920*/  LEA.HI.X R43, R40, UR17, R43, 0x1, P1 ;  /* 0x00000011282b7c11 */ /* 0x000fca00088f0c2b */
[----:B------:R0:W-:Y:S04]  /*8930*/  STG.E desc[UR14][R42.64], R45 ;  /* 0x0000002d2a007986 */ /* 0x0001e8000c10190e */
.L_x_2971:
[----:B------:R-:W-:Y:S05]  /*8940*/  BSYNC.RECONVERGENT B1 ;  /* 0x0000000000017941 */ /* 0x000fea0003800200 */
.L_x_2970:
        /* <DEDUP_REMOVED lines=32> */
[----:B------:R-:W-:-:S05]  /*8b50*/  F2FP.F16.F32.PACK_AB R39, R39, R44 ;  /* 0x0000002c2727723e */ /* 0x000fca00000000ff */
[----:B------:R0:W-:Y:S02]  /*8b60*/  STG.E desc[UR14][R42.64], R39 ;  /* 0x000000272a007986 */ /* 0x0001e4000c10190e */
.L_x_2973:
[----:B------:R-:W-:Y:S05]  /*8b70*/  BSYNC.RECONVERGENT B1 ;  /* 0x0000000000017941 */ /* 0x000fea0003800200 */
.L_x_2972:
        /* <DEDUP_REMOVED lines=36> */
[----:B------:R-:W-:-:S05]  /*8dc0*/  F2FP.F16.F32.PACK_AB R39, R42, R44 ;  /* 0x0000002c2a27723e */ /* 0x000fca00000000ff */
[----:B------:R0:W-:Y:S02]  /*8dd0*/  STG.E desc[UR14][R40.64], R39 ;  /* 0x0000002728007986 */ /* 0x0001e4000c10190e */
.L_x_2975:
[----:B------:R-:W-:Y:S05]  /*8de0*/  BSYNC.RECONVERGENT B1 ;  /* 0x0000000000017941 */ /* 0x000fea0003800200 */
.L_x_2974:
        /* <DEDUP_REMOVED lines=30> */
[----:B------:R-:W-:-:S05]  /*8fd0*/  F2FP.F16.F32.PACK_AB R37, R43, R37 ;  /* 0x000000252b25723e */ /* 0x000fca00000000ff */
[----:B------:R1:W-:Y:S02]  /*8fe0*/  STG.E desc[UR14][R40.64], R37 ;  /* 0x0000002528007986 */ /* 0x0003e4000c10190e */
.L_x_2977:
[----:B------:R-:W-:Y:S05]  /*8ff0*/  BSYNC.RECONVERGENT B1 ;  /* 0x0000000000017941 */ /* 0x000fea0003800200 */
.L_x_2976:
        /* <DEDUP_REMOVED lines=38> */
[----:B------:R-:W-:-:S05]  /*9260*/  F2FP.F16.F32.PACK_AB R51, R51, R44 ;  /* 0x0000002c3333723e */ /* 0x000fca00000000ff */
[----:B------:R0:W-:Y:S02]  /*9270*/  STG.E desc[UR14][R38.64], R51 ;  /* 0x0000003326007986 */ /* 0x0001e4000c10190e */
.L_x_2979:
[----:B------:R-:W-:Y:S05]  /*9280*/  BSYNC.RECONVERGENT B1 ;  /* 0x0000000000017941 */ /* 0x000fea0003800200 */
.L_x_2978:
        /* <DEDUP_REMOVED lines=30> */
[----:B------:R-:W-:-:S05]  /*9470*/  F2FP.F16.F32.PACK_AB R35, R35, R42 ;  /* 0x0000002a2323723e */ /* 0x000fca00000000ff */
[----:B------:R1:W-:Y:S02]  /*9480*/  STG.E desc[UR14][R38.64], R35 ;  /* 0x0000002326007986 */ /* 0x0003e4000c10190e */
.L_x_2981:
[----:B------:R-:W-:Y:S05]  /*9490*/  BSYNC.RECONVERGENT B1 ;  /* 0x0000000000017941 */ /* 0x000fea0003800200 */
.L_x_2980:
        /* <DEDUP_REMOVED lines=28> */
[----:B------:R-:W-:-:S05]  /*9660*/  F2FP.F16.F32.PACK_AB R39, R42, R39 ;  /* 0x000000272a27723e */ /* 0x000fca00000000ff */
[----:B------:R2:W-:Y:S02]  /*9670*/  STG.E desc[UR14][R36.64], R39 ;  /* 0x0000002724007986 */ /* 0x0005e4000c10190e */
.L_x_2983:
[----:B------:R-:W-:Y:S05]  /*9680*/  BSYNC.RECONVERGENT B1 ;  /* 0x0000000000017941 */ /* 0x000fea0003800200 */
.L_x_2982:
        /* <DEDUP_REMOVED lines=52> */
.L_x_2985:
[----:B------:R-:W-:Y:S05]  /*99d0*/  BSYNC.RECONVERGENT B1 ;  /* 0x0000000000017941 */ /* 0x000fea0003800200 */
.L_x_2984:
        /* <DEDUP_REMOVED lines=32> */
.L_x_2987:
[----:B------:R-:W-:Y:S05]  /*9be0*/  BSYNC.RECONVERGENT B1 ;  /* 0x0000000000017941 */ /* 0x000fea0003800200 */
.L_x_2986:
        /* <DEDUP_REMOVED lines=28> */
[----:B------:R-:W-:-:S05]  /*9db0*/  F2FP.F16.F32.PACK_AB R31, R31, R40 ;  /* 0x000000281f1f723e */ /* 0x000fca00000000ff */
[----:B------:R1:W-:Y:S02]  /*9dc0*/  STG.E desc[UR14][R34.64], R31 ;  /* 0x0000001f22007986 */ /* 0x0003e4000c10190e */
.L_x_2989:
[----:B------:R-:W-:Y:S05]  /*9dd0*/  BSYNC.RECONVERGENT B1 ;  /* 0x0000000000017941 */ /* 0x000fea0003800200 */
.L_x_2988:
        /* <DEDUP_REMOVED lines=30> */
.L_x_2991:
[----:B------:R-:W-:Y:S05]  /*9fc0*/  BSYNC.RECONVERGENT B1 ;  /* 0x0000000000017941 */ /* 0x000fea0003800200 */
.L_x_2990:
        /* <DEDUP_REMOVED lines=28> */
[----:B------:R-:W-:-:S05]  /*a190*/  F2FP.F16.F32.PACK_AB R29, R40, R29 ;  /* 0x0000001d281d723e */ /* 0x000fca00000000ff */
[----:B------:R3:W-:Y:S02]  /*a1a0*/  STG.E desc[UR14][R32.64], R29 ;  /* 0x0000001d20007986 */ /* 0x0007e4000c10190e */
.L_x_2993:
[----:B------:R-:W-:Y:S05]  /*a1b0*/  BSYNC.RECONVERGENT B1 ;  /* 0x0000000000017941 */ /* 0x000fea0003800200 */
.L_x_2992:
        /* <DEDUP_REMOVED lines=28> */
[----:B------:R-:W-:-:S05]  /*a380*/  F2FP.F16.F32.PACK_AB R35, R35, R32 ;  /* 0x000000202323723e */ /* 0x000fca00000000ff */
[----:B------:R4:W-:Y:S02]  /*a390*/  STG.E desc[UR14][R30.64], R35 ;  /* 0x000000231e007986 */ /* 0x0009e4000c10190e */
.L_x_2995:
[----:B------:R-:W-:Y:S05]  /*a3a0*/  BSYNC.RECONVERGENT B1 ;  /* 0x0000000000017941 */ /* 0x000fea0003800200 */
.L_x_2994:
        /* <DEDUP_REMOVED lines=54> */
.L_x_2997:
[----:B------:R-:W-:Y:S05]  /*a710*/  BSYNC.RECONVERGENT B1 ;  /* 0x0000000000017941 */ /* 0x000fea0003800200 */
.L_x_2996:
        /* <DEDUP_REMOVED lines=28> */
[----:B------:R-:W-:-:S05]  /*a8e0*/  F2FP.F16.F32.PACK_AB R37, R37, R30 ;  /* 0x0000001e2525723e */ /* 0x000fca00000000ff */
[----:B------:R1:W-:Y:S02]  /*a8f0*/  STG.E desc[UR14][R28.64], R37 ;  /* 0x000000251c007986 */ /* 0x0003e4000c10190e */
.L_x_2999:
[----:B------:R-:W-:Y:S05]  /*a900*/  BSYNC.RECONVERGENT B1 ;  /* 0x0000000000017941 */ /* 0x000fea0003800200 */
.L_x_2998:
        /* <DEDUP_REMOVED lines=30> */
.L_x_3001:
[----:B------:R-:W-:Y:S05]  /*aaf0*/  BSYNC.RECONVERGENT B1 ;  /* 0x0000000000017941 */ /* 0x000fea0003800200 */
.L_x_3000:
        /* <DEDUP_REMOVED lines=28> */
[----:B------:R-:W-:-:S05]  /*acc0*/  F2FP.F16.F32.PACK_AB R31, R31, R28 ;  /* 0x0000001c1f1f723e */ /* 0x000fca00000000ff */
[----:B------:R3:W-:Y:S02]  /*acd0*/  STG.E desc[UR14][R26.64], R31 ;  /* 0x0000001f1a007986 */ /* 0x0007e4000c10190e */
.L_x_3003:
[----:B------:R-:W-:Y:S05]  /*ace0*/  BSYNC.RECONVERGENT B1 ;  /* 0x0000000000017941 */ /* 0x000fea0003800200 */
.L_x_3002:
        /* <DEDUP_REMOVED lines=28> */
[----:B------:R-:W-:-:S05]  /*aeb0*/  F2FP.F16.F32.PACK_AB R15, R30, R15 ;  /* 0x0000000f1e0f723e */ /* 0x000fca00000000ff */
[----:B------:R4:W-:Y:S02]  /*aec0*/  STG.E desc[UR14][R26.64], R15 ;  /* 0x0000000f1a007986 */ /* 0x0009e4000c10190e */
.L_x_3005:
[----:B------:R-:W-:Y:S05]  /*aed0*/  BSYNC.RECONVERGENT B1 ;  /* 0x0000000000017941 */ /* 0x000fea0003800200 */
.L_x_3004:
        /* <DEDUP_REMOVED lines=28> */
[----:B------:R-:W-:-:S05]  /*b0a0*/  F2FP.F16.F32.PACK_AB R29, R29, R26 ;  /* 0x0000001a1d1d723e */ /* 0x000fca00000000ff */
[----:B------:R0:W-:Y:S02]  /*b0b0*/  STG.E desc[UR14][R16.64], R29 ;  /* 0x0000001d10007986 */ /* 0x0001e4000c10190e */
.L_x_3007:
[----:B------:R-:W-:Y:S05]  /*b0c0*/  BSYNC.RECONVERGENT B1 ;  /* 0x0000000000017941 */ /* 0x000fea0003800200 */
.L_x_3006:
        /* <DEDUP_REMOVED lines=54> */
.L_x_3009:
[----:B------:R-:W-:Y:S05]  /*b430*/  BSYNC.RECONVERGENT B1 ;  /* 0x0000000000017941 */ /* 0x000fea0003800200 */
.L_x_3008:
        /* <DEDUP_REMOVED lines=28> */
[----:B------:R-:W-:-:S05]  /*b600*/  F2FP.F16.F32.PACK_AB R37, R37, R16 ;  /* 0x000000102525723e */ /* 0x000fca00000000ff */
[----:B------:R1:W-:Y:S02]  /*b610*/  STG.E desc[UR14][R14.64], R37 ;  /* 0x000000250e007986 */ /* 0x0003e4000c10190e */
.L_x_3011:
[----:B------:R-:W-:Y:S05]  /*b620*/  BSYNC.RECONVERGENT B1 ;  /* 0x0000000000017941 */ /* 0x000fea0003800200 */
.L_x_3010:
        /* <DEDUP_REMOVED lines=30> */
.L_x_3013:
[----:B------:R-:W-:Y:S05]  /*b810*/  BSYNC.RECONVERGENT B1 ;  /* 0x0000000000017941 */ /* 0x000fea0003800200 */
.L_x_3012:
        /* <DEDUP_REMOVED lines=30> */
.L_x_3015:
[----:B------:R-:W-:Y:S05]  /*ba00*/  BSYNC.RECONVERGENT B1 ;  /* 0x0000000000017941 */ /* 0x000fea0003800200 */
.L_x_3014:
        /* <DEDUP_REMOVED lines=30> */
.L_x_3017:
[----:B------:R-:W-:Y:S05]  /*bbf0*/  BSYNC.RECONVERGENT B1 ;  /* 0x0000000000017941 */ /* 0x000fea0003800200 */
.L_x_3016:
        /* <DEDUP_REMOVED lines=28> */
[----:B------:R-:W-:-:S05]  /*bdc0*/  F2FP.F16.F32.PACK_AB R15, R15, R12 ;  /* 0x0000000c0f0f723e */ /* 0x000fca00000000ff */
[----:B------:R0:W-:Y:S02]  /*bdd0*/  STG.E desc[UR14][R10.64], R15 ;  /* 0x0000000f0a007986 */ /* 0x0001e4000c10190e */
.L_x_3019:
[----:B------:R-:W-:Y:S05]  /*bde0*/  BSYNC.RECONVERGENT B1 ;  /* 0x0000000000017941 */ /* 0x000fea0003800200 */
.L_x_3018:
        /* <DEDUP_REMOVED lines=50> */
[----:B------:R-:W-:-:S05]  /*c110*/  F2FP.F16.F32.PACK_AB R7, R26, R7 ;  /* 0x000000071a07723e */ /* 0x000fca00000000ff */
[----:B------:R0:W-:Y:S02]  /*c120*/  STG.E desc[UR14][R28.64], R7 ;  /* 0x000000071c007986 */ /* 0x0001e4000c10190e */
.L_x_3021:
[----:B------:R-:W-:Y:S05]  /*c130*/  BSYNC.RECONVERGENT B1 ;  /* 0x0000000000017941 */ /* 0x000fea0003800200 */
.L_x_3020:
        /* <DEDUP_REMOVED lines=28> */
[----:B------:R-:W-:-:S05]  /*c300*/  F2FP.F16.F32.PACK_AB R27, R27, R26 ;  /* 0x0000001a1b1b723e */ /* 0x000fca00000000ff */
[----:B------:R1:W-:Y:S02]  /*c310*/  STG.E desc[UR14][R16.64], R27 ;  /* 0x0000001b10007986 */ /* 0x0003e4000c10190e */
.L_x_3023:
[----:B------:R-:W-:Y:S05]  /*c320*/  BSYNC.RECONVERGENT B1 ;  /* 0x0000000000017941 */ /* 0x000fea0003800200 */
.L_x_3022:
        /* <DEDUP_REMOVED lines=30> */
.L_x_3025:
[----:B------:R-:W-:Y:S05]  /*c510*/  BSYNC.RECONVERGENT B1 ;  /* 0x0000000000017941 */ /* 0x000fea0003800200 */
.L_x_3024:
        /* <DEDUP_REMOVED lines=30> */
.L_x_3027:
[----:B------:R-:W-:Y:S05]  /*c700*/  BSYNC.RECONVERGENT B1 ;  /* 0x0000000000017941 */ /* 0x000fea0003800200 */
.L_x_3026:
        /* <DEDUP_REMOVED lines=28> */
[----:B------:R-:W-:-:S05]  /*c8d0*/  F2FP.F16.F32.PACK_AB R3, R10, R3 ;  /* 0x000000030a03723e */ /* 0x000fca00000000ff */
[----:B------:R4:W-:Y:S02]  /*c8e0*/  STG.E desc[UR14][R6.64], R3 ;  /* 0x0000000306007986 */ /* 0x0009e4000c10190e */
.L_x_3029:
[----:B------:R-:W-:Y:S05]  /*c8f0*/  BSYNC.RECONVERGENT B1 ;  /* 0x0000000000017941 */ /* 0x000fea0003800200 */
.L_x_3028:
        /* <DEDUP_REMOVED lines=26> */
[----:B------:R-:W-:-:S05]  /*caa0*/  F2FP.F16.F32.PACK_AB R5, R5, R0 ;  /* 0x000000000505723e */ /* 0x000fca00000000ff */
[----:B------:R0:W-:Y:S02]  /*cab0*/  STG.E desc[UR14][R2.64], R5 ;  /* 0x0000000502007986 */ /* 0x0001e4000c10190e */
.L_x_2967:
[----:B------:R-:W-:Y:S05]  /*cac0*/  BSYNC.RECONVERGENT B0 ;  /* 0x0000000000007941 */ /* 0x000fea0003800200 */
.L_x_2903:
        /* <DEDUP_REMOVED lines=9> */
.L_x_3031:
        /* <DEDUP_REMOVED lines=10> */
.L_x_4544:


//--------------------- .text._Z35group_norm_nhwc_fwd_one_pass_kernelI11Fp16IOBf16WLi64ELi84ELi672EEv26Group_norm_nhwc_fwd_params --------------------------
	.section	.text._Z35group_norm_nhwc_fwd_one_pass_kernelI11Fp16IOBf16WLi64ELi84ELi672EEv26Group_norm_nhwc_fwd_params,"ax",@progbits
	.align	128
        .global         _Z35group_norm_nhwc_fwd_one_pass_kernelI11Fp16IOBf16WLi64ELi84ELi672EEv26Group_norm_nhwc_fwd_params
        .type           _Z35group_norm_nhwc_fwd_one_pass_kernelI11Fp16IOBf16WLi64ELi84ELi672EEv26Group_norm_nhwc_fwd_params,@function
        .size           _Z35group_norm_nhwc_fwd_one_pass_kernelI11Fp16IOBf16WLi64ELi84ELi672EEv26Group_norm_nhwc_fwd_params,(.L_x_4545 - _Z35group_norm_nhwc_fwd_one_pass_kernelI11Fp16IOBf16WLi64ELi84ELi672EEv26Group_norm_nhwc_fwd_params)
        .other          _Z35group_norm_nhwc_fwd_one_pass_kernelI11Fp16IOBf16WLi64ELi84ELi672EEv26Group_norm_nhwc_fwd_params,@"STO_CUDA_ENTRY STV_DEFAULT"
_Z35group_norm_nhwc_fwd_one_pass_kernelI11Fp16IOBf16WLi64ELi84ELi672EEv26Group_norm_nhwc_fwd_params:
.text._Z35group_norm_nhwc_fwd_one_pass_kernelI11Fp16IOBf16WLi64ELi84ELi672EEv26Group_norm_nhwc_fwd_params:
        /* <DEDUP_REMOVED lines=48> */
.L_x_3059:
[----:B0-----:R-:W0:Y:S01]  /*0300*/  LDCU UR5, c[0x0][0x3f8] ;  /* 0x00007f00ff0577ac */ /* 0x001e220008000800 */
[----:B------:R-:W-:Y:S01]  /*0310*/  IABS R8, UR12 ;  /* 0x0000000c00087c13 */ /* 0x000fe20008000000 */
[----:B------:R-:W-:Y:S01]  /*0320*/  IMAD.MOV.U32 R22, RZ, RZ, RZ ;  /* 0x000000ffff167224 */ /* 0x000fe200078e00ff */
[----:B------:R-:W-:Y:S01]  /*0330*/  SHF.R.S32.HI R10, RZ, 0x1f, R26 ;  /* 0x0000001fff0a7819 */ /* 0x000fe2000001141a */
[----:B-1----:R-:W1:Y:S01]  /*0340*/  LDCU.64 UR16, c[0x0][0x3e8] ;  /* 0x00007d00ff1077ac */ /* 0x002e620008000a00 */
[----:B------:R-:W-:Y:S02]  /*0350*/  R2UR UR13, R8 ;  /* 0x00000000080d72ca */ /* 0x000fe400000e0000 */
[----:B------:R-:W-:Y:S01]  /*0360*/  SHF.R.S32.HI R21, RZ, 0x1f, R25 ;  /* 0x0000001fff157819 */ /* 0x000fe20000011419 */
[----:B--2---:R-:W2:Y:S01]  /*0370*/  LDCU.64 UR20, c[0x0][0x3f0] ;  /* 0x00007e00ff1477ac */ /* 0x004ea20008000a00 */
[----:B------:R-:W-:Y:S02]  /*0380*/  SHF.R.S32.HI R20, RZ, 0x1f, R2 ;  /* 0x0000001fff147819 */ /* 0x000fe40000011402 */
[----:B------:R-:W-:-:S02]  /*0390*/  LOP3.LUT R29, R28, 0xffff, RZ, 0xc0, !PT ;  /* 0x0000ffff1c1d7812 */ /* 0x000fc400078ec0ff */
[----:B------:R-:W-:Y:S01]  /*03a0*/  SHF.R.S32.HI R23, RZ, 0x1f, R27 ;  /* 0x0000001fff177819 */ /* 0x000fe2000001141b */
[----:B0--3--:R-:W-:Y:S01]  /*03b0*/  IMAD.U32 R3, RZ, RZ, UR5 ;  /* 0x00000005ff037e24 */ /* 0x009fe2000f8e00ff */
[----:B-1----:R-:W-:-:S04]  /*03c0*/  ISETP.GE.U32.AND P2, PT, R26, UR16, PT ;  /* 0x000000101a007c0c */ /* 0x002fc8000bf46070 */
[----:B----4-:R-:W-:Y:S02]  /*03d0*/  IABS R6, R3 ;  /* 0x0000000300067213 */ /* 0x010fe40000000000 */
[----:B------:R-:W-:Y:S02]  /*03e0*/  ISETP.GE.AND.EX P2, PT, R10, UR17, PT, P2 ;  /* 0x000000110a007c0c */ /* 0x000fe4000bf46320 */
[----:B------:R-:W0:Y:S01]  /*03f0*/  I2F.RP R3, R6 ;  /* 0x0000000600037306 */ /* 0x000e220000209400 */
[----:B------:R-:W-:-:S04]  /*0400*/  ISETP.GE.U32.AND P3, PT, R25, UR16, PT ;  /* 0x0000001019007c0c */ /* 0x000fc8000bf66070 */
[----:B------:R-:W-:-:S06]  /*0410*/  ISETP.GE.AND.EX P3, PT, R21, UR17, PT, P3 ;  /* 0x0000001115007c0c */ /* 0x000fcc000bf66330 */
[----:B------:R-:W1:Y:S01]  /*0420*/  @!P2 LDC.64 R12, c[0x0][0x3e0] ;  /* 0x0000f800ff0cab82 */ /* 0x000e620000000a00 */
[----:B0-----:R-:W0:Y:S07]  /*0430*/  MUFU.RCP R3, R3 ;  /* 0x0000000300037308 */ /* 0x001e2e0000001000 */
[----:B------:R-:W3:Y:S08]  /*0440*/  @!P2 LDC.64 R8, c[0x0][0x390] ;  /* 0x0000e400ff08ab82 */ /* 0x000ef00000000a00 */
[----:B------:R-:W4:Y:S01]  /*0450*/  @!P3 LDC.64 R14, c[0x0][0x3e0] ;  /* 0x0000f800ff0ebb82 */ /* 0x000f220000000a00 */
[----:B0-----:R-:W-:-:S07]  /*0460*/  IADD3 R4, PT, PT, R3, 0xffffffe, RZ ;  /* 0x0ffffffe03047810 */ /* 0x001fce0007ffe0ff */
[----:B------:R-:W0:Y:S01]  /*0470*/  @!P3 LDC.64 R16, c[0x0][0x390] ;  /* 0x0000e400ff10bb82 */ /* 0x000e220000000a00 */
[----:B------:R5:W2:Y:S02]  /*0480*/  F2I.FTZ.U32.TRUNC.NTZ R5, R4 ;  /* 0x0000000400057305 */ /* 0x000aa4000021f000 */
[----:B-----5:R-:W-:-:S05]  /*0490*/  HFMA2 R4, -RZ, RZ, 0, 0 ;  /* 0x00000000ff047431 */ /* 0x020fca00000001ff */
[----:B------:R-:W-:Y:S02]  /*04a0*/  R2UR UR14, R4 ;  /* 0x00000000040e72ca */ /* 0x000fe400000e0000 */
[----:B--2---:R-:W-:Y:S02]  /*04b0*/  R2UR UR15, R5 ;  /* 0x00000000050f72ca */ /* 0x004fe400000e0000 */
        /* <DEDUP_REMOVED lines=22> */
[----:B------:R-:W2:Y:S03]  /*0620*/  @!P1 LDC.64 R18, c[0x0][0x3e0] ;  /* 0x0000f800ff129b82 */ /* 0x000ea60000000a00 */
[----:B------:R-:W-:-:S04]  /*0630*/  UIADD3 UR13, UPT, UPT, -UR15, URZ, URZ ;  /* 0x000000ff0f0d7290 */ /* 0x000fc8000fffe1ff */
[----:B------:R-:W-:Y:S02]  /*0640*/  UIMAD UR13, UR5, UR13, UR12 ;  /* 0x0000000d050d72a4 */ /* 0x000fe4000f8e020c */
[----:B------:R-:W-:Y:S02]  /*0650*/  USHF.R.S32.HI UR5, URZ, 0x1f, UR15 ;  /* 0x0000001fff057899 */ /* 0x000fe4000801140f */
[----:B------:R-:W-:Y:S02]  /*0660*/  UIMAD UR13, UR13, 0x54, URZ ;  /* 0x000000540d0d78a4 */ /* 0x000fe4000f8e02ff */
[----:B------:R-:W-:-:S04]  /*0670*/  UIMAD UR5, UR5, UR20, URZ ;  /* 0x00000014050572a4 */ /* 0x000fc8000f8e02ff */
[----:B------:R-:W-:Y:S01]  /*0680*/  IADD3 R4, P4, PT, R29, UR13, RZ ;  /* 0x0000000d1d047c10 */ /* 0x000fe2000ff9e0ff */
[----:B------:R-:W-:Y:S01]  /*0690*/  UIMAD UR5, UR15, UR21, UR5 ;  /* 0x000000150f0572a4 */ /* 0x000fe2000f8e0205 */
[----:B------:R-:W-:-:S04]  /*06a0*/  MOV R3, UR13 ;  /* 0x0000000d00037c02 */ /* 0x000fc80008000f00 */
[----:B------:R-:W-:Y:S01]  /*06b0*/  LEA.HI.X.SX32 R5, R3, RZ, 0x1, P4 ;  /* 0x000000ff03057211 */ /* 0x000fe200020f0eff */
[----:B--2---:R-:W-:Y:S01]  /*06c0*/  @!P1 IMAD R20, R20, R18, RZ ;  /* 0x0000001214149224 */ /* 0x004fe200078e02ff */
[----:B------:R-:W-:Y:S02]  /*06d0*/  MOV R3, UR20 ;  /* 0x0000001400037c02 */ /* 0x000fe40008000f00 */
[----:B------:R-:W-:Y:S01]  /*06e0*/  ISETP.GE.U32.AND P4, PT, R27, UR16, PT ;  /* 0x000000101b007c0c */ /* 0x000fe2000bf86070 */
[----:B------:R-:W-:Y:S02]  /*06f0*/  @!P1 IMAD R19, R2, R19, R20 ;  /* 0x0000001302139224 */ /* 0x000fe400078e0214 */
[----:B------:R-:W-:Y:S01]  /*0700*/  IMAD.WIDE.U32 R4, R3, UR15, R4 ;  /* 0x0000000f03047c25 */ /* 0x000fe2000f8e0004 */
[----:B------:R-:W-:-:S03]  /*0710*/  ISETP.GE.AND.EX P4, PT, R23, UR17, PT, P4 ;  /* 0x0000001117007c0c */ /* 0x000fc6000bf86340 */
[----:B-1----:R-:W-:Y:S01]  /*0720*/  @!P2 IMAD R3, R10, R12, RZ ;  /* 0x0000000c0a03a224 */ /* 0x002fe200078e02ff */
[-C--:B------:R-:W-:Y:S01]  /*0730*/  @!P2 MOV R6, R4.reuse ;  /* 0x000000040006a202 */ /* 0x080fe20000000f00 */
[----:B------:R-:W-:Y:S01]  /*0740*/  VIADD R7, R5, UR5 ;  /* 0x0000000505077c36 */ /* 0x000fe20008000000 */
[----:B------:R-:W1:Y:S01]  /*0750*/  @!P1 LDC.64 R10, c[0x0][0x390] ;  /* 0x0000e400ff0a9b82 */ /* 0x000e620000000a00 */
        /* <DEDUP_REMOVED lines=12> */
[----:B------:R2:W3:Y:S03]  /*0820*/  @!P2 LDG.E R22, desc[UR18][R8.64] ;  /* 0x000000120816a981 */ /* 0x0004e6000c1e1900 */
[----:B------:R-:W-:Y:S01]  /*0830*/  @!P1 IADD3 R19, PT, PT, R21, R19, RZ ;  /* 0x0000001315139210 */ /* 0x000fe20007ffe0ff */
[----:B------:R-:W-:-:S02]  /*0840*/  @!P3 IMAD.WIDE.U32 R14, R25, R14, R12 ;  /* 0x0000000e190eb225 */ /* 0x000fc400078e000c */
[----:B------:R-:W4:Y:S03]  /*0850*/  @!P4 LDC.64 R12, c[0x0][0x3e0] ;  /* 0x0000f800ff0ccb82 */ /* 0x000f260000000a00 */
[----:B------:R-:W-:Y:S02]  /*0860*/  @!P3 IADD3 R3, PT, PT, R15, R3, RZ ;  /* 0x000000030f03b210 */ /* 0x000fe40007ffe0ff */
[----:B0-----:R-:W-:-:S04]  /*0870*/  @!P3 LEA R16, P5, R14, R16, 0x1 ;  /* 0x000000100e10b211 */ /* 0x001fc800078a08ff */
[----:B------:R-:W-:Y:S02]  /*0880*/  @!P3 LEA.HI.X R17, R14, R17, R3, 0x1, P5 ;  /* 0x000000110e11b211 */ /* 0x000fe400028f0c03 */
[----:B------:R-:W0:Y:S01]  /*0890*/  @!P4 LDC.64 R14, c[0x0][0x390] ;  /* 0x0000e400ff0ecb82 */ /* 0x000e220000000a00 */
[----:B-1----:R-:W-:-:S04]  /*08a0*/  @!P1 LEA R10, P5, R20, R10, 0x1 ;  /* 0x0000000a140a9211 */ /* 0x002fc800078a08ff */
[----:B------:R-:W-:Y:S01]  /*08b0*/  @!P1 LEA.HI.X R11, R20, R11, R19, 0x1, P5 ;  /* 0x0000000b140b9211 */ /* 0x000fe200028f0c13 */
[----:B------:R-:W-:Y:S01]  /*08c0*/  HFMA2 R19, -RZ, RZ, 0, 0 ;  /* 0x00000000ff137431 */ /* 0x000fe200000001ff */
[----:B--2---:R-:W-:Y:S02]  /*08d0*/  @!P4 MOV R8, R4 ;  /* 0x000000040008c202 */ /* 0x004fe40000000f00 */
[----:B------:R-:W-:-:S03]  /*08e0*/  @!P4 MOV R9, R7 ;  /* 0x000000070009c202 */ /* 0x000fc60000000f00 */
[----:B------:R-:W2:Y:S01]  /*08f0*/  @!P1 LDG.E R19, desc[UR18][R10.64] ;  /* 0x000000120a139981 */ /* 0x000ea2000c1e1900 */
[-C--:B----4-:R-:W-:Y:S02]  /*0900*/  @!P4 IMAD R3, R23, R12.reuse, RZ ;  /* 0x0000000c1703c224 */ /* 0x090fe400078e02ff */
[----:B------:R-:W-:-:S04]  /*0910*/  @!P4 IMAD.WIDE.U32 R8, R27, R12, R8 ;  /* 0x0000000c1b08c225 */ /* 0x000fc800078e0008 */
[----:B------:R-:W-:Y:S01]  /*0920*/  @!P4 IMAD R3, R27, R13, R3 ;  /* 0x0000000d1b03c224 */ /* 0x000fe200078e0203 */
[----:B------:R-:W-:Y:S01]  /*0930*/  MOV R24, RZ ;  /* 0x000000ff00187202 */ /* 0x000fe20000000f00 */
[----:B------:R-:W-:-:S03]  /*0940*/  HFMA2 R23, -RZ, RZ, 0, 0 ;  /* 0x00000000ff177431 */ /* 0x000fc600000001ff */
[----:B------:R-:W-:Y:S02]  /*0950*/  @!P4 IADD3 R3, PT, PT, R9, R3, RZ ;  /* 0x000000030903c210 */ /* 0x000fe40007ffe0ff */
[C---:B0-----:R-:W-:Y:S01]  /*0960*/  @!P4 LEA R14, P2, R8.reuse, R14, 0x1 ;  /* 0x0000000e080ec211 */ /* 0x041fe200078408ff */
[----:B------:R3:W4:Y:S03]  /*0970*/  @!P3 LDG.E R24, desc[UR18][R16.64] ;  /* 0x000000121018b981 */ /* 0x000726000c1e1900 */
[----:B------:R-:W-:-:S05]  /*0980*/  @!P4 LEA.HI.X R15, R8, R15, R3, 0x1, P2 ;  /* 0x0000000f080fc211 */ /* 0x000fca00010f0c03 */
[----:B------:R-:W5:Y:S01]  /*0990*/  @!P4 LDG.E R23, desc[UR18][R14.64] ;  /* 0x000000120e17c981 */ /* 0x000f62000c1e1900 */
[----:B------:R-:W0:Y:S02]  /*09a0*/  S2R R21, SR_LANEID ;  /* 0x0000000000157919 */ /* 0x000e240000000000 */
[C---:B0-----:R-:W-:Y:S02]  /*09b0*/  ISETP.GT.AND P2, PT, R21.reuse, 0x1e, PT ;  /* 0x0000001e1500780c */ /* 0x041fe40003f44270 */
[----:B------:R-:W-:Y:S01]  /*09c0*/  ISETP.GT.AND P3, PT, R21, 0xf, PT ;  /* 0x0000000f1500780c */ /* 0x000fe20003f64270 */
[----:B------:R-:W-:Y:S01]  /*09d0*/  BSSY.RECONVERGENT B0, `(.L_x_3032) ;  /* 0x000003c000007945 */ /* 0x000fe20003800200 */
[--C-:B---3--:R-:W-:Y:S02]  /*09e0*/  HADD2.F32 R17, -RZ, R22.reuse.H1_H1 ;  /* 0x30000016ff117230 */ /* 0x108fe40000004100 */
[----:B------:R-:W-:-:S03]  /*09f0*/  HADD2.F32 R22, -RZ, R22.H0_H0 ;  /* 0x20000016ff167230 */ /* 0x000fc60000004100 */
[----:B------:R-:W-:-:S04]  /*0a00*/  FMUL.FTZ R9, R17, R17 ;  /* 0x0000001111097220 */ /* 0x000fc80000410000 */
[----:B------:R-:W-:Y:S01]  /*0a10*/  FFMA.FTZ R9, R22, R22, R9 ;  /* 0x0000001616097223 */ /* 0x000fe20000010009 */
[--C-:B--2---:R-:W-:Y:S02]  /*0a20*/  HADD2.F32 R18, -RZ, R19.reuse.H1_H1 ;  /* 0x30000013ff127230 */ /* 0x104fe40000004100 */
[----:B------:R-:W-:-:S03]  /*0a30*/  HADD2.F32 R19, -RZ, R19.H0_H0 ;  /* 0x20000013ff137230 */ /* 0x000fc60000004100 */
[----:B------:R-:W-:-:S04]  /*0a40*/  FMUL.FTZ R8, R18, R18 ;  /* 0x0000001212087220 */ /* 0x000fc80000410000 */
[C---:B------:R-:W-:Y:S01]  /*0a50*/  FFMA.FTZ R3, R19.reuse, R19, R8 ;  /* 0x0000001313037223 */ /* 0x040fe20000010008 */
[----:B------:R-:W-:-:S03]  /*0a60*/  FADD.FTZ R10, R19, R18 ;  /* 0x00000012130a7221 */ /* 0x000fc60000010000 */
[----:B------:R-:W-:Y:S01]  /*0a70*/  FADD.FTZ R3, RZ, R3 ;  /* 0x00000003ff037221 */ /* 0x000fe20000010000 */
[--C-:B----4-:R-:W-:Y:S02]  /*0a80*/  HADD2.F32 R16, -RZ, R24.reuse.H1_H1 ;  /* 0x30000018ff107230 */ /* 0x110fe40000004100 */
[----:B------:R-:W-:Y:S01]  /*0a90*/  FADD.FTZ R8, R22, R17 ;  /* 0x0000001116087221 */ /* 0x000fe20000010000 */
[----:B------:R-:W-:Y:S01]  /*0aa0*/  FADD.FTZ R9, R3, R9 ;  /* 0x0000000903097221 */ /* 0x000fe20000010000 */
[----:B------:R-:W-:Y:S01]  /*0ab0*/  FADD.FTZ R10, RZ, R10 ;  /* 0x0000000aff0a7221 */ /* 0x000fe20000010000 */
[----:B------:R-:W-:Y:S02]  /*0ac0*/  HADD2.F32 R24, -RZ, R24.H0_H0 ;  /* 0x20000018ff187230 */ /* 0x000fe40000004100 */
[----:B------:R-:W-:Y:S01]  /*0ad0*/  FMUL.FTZ R12, R16, R16 ;  /* 0x00000010100c7220 */ /* 0x000fe20000410000 */
[--C-:B-----5:R-:W-:Y:S02]  /*0ae0*/  HADD2.F32 R3, -RZ, R23.reuse.H1_H1 ;  /* 0x30000017ff037230 */ /* 0x120fe40000004100 */
        /* <DEDUP_REMOVED lines=42> */
.L_x_3033:
[----:B------:R-:W-:Y:S05]  /*0d90*/  BSYNC.RECONVERGENT B0 ;  /* 0x0000000000007941 */ /* 0x000fea0003800200 */
.L_x_3032:
        /* <DEDUP_REMOVED lines=59> */
.L_x_3035:
[----:B------:R-:W-:Y:S05]  /*1150*/  BSYNC.RECONVERGENT B0 ;  /* 0x0000000000007941 */ /* 0x000fea0003800200 */
.L_x_3034:
        /* <DEDUP_REMOVED lines=21> */
[----:B------:R-:W-:Y:S01]  /*12b0*/  LEA.HI.X R9, R10, R9, RZ, 0x2, P4 ;  /* 0x000000090a097211 */ /* 0x000fe200020f14ff */
[----:B------:R-:W-:Y:S01]  /*12c0*/  IMAD.U32 R10, RZ, RZ, UR14 ;  /* 0x0000000eff0a7e24 */ /* 0x000fe2000f8e00ff */
[----:B------:R-:W-:-:S04]  /*12d0*/  PLOP3.LUT P4, PT, PT, PT, UP1, 0x80, 0x8 ;  /* 0x000000000008781c */ /* 0x000fc80003f8f018 */
        /* <DEDUP_REMOVED lines=8> */
.L_x_3038:
[----:B------:R-:W2:Y:S04]  /*1360*/  LDG.E.STRONG.GPU R11, desc[UR18][R8.64] ;  /* 0x00000012080b7981 */ /* 0x000ea8000c1ef900 */
[----:B--2---:R-:W-:Y:S01]  /*1370*/  CCTL.IVALL ;  /* 0x00000000ff00798f */ /* 0x004fe20002000000 */
[----:B------:R-:W-:Y:S05]  /*1380*/  YIELD ;  /* 0x0000000000007946 */ /* 0x000fea0003800000 */
[----:B------:R-:W-:-:S13]  /*1390*/  ISETP.NE.AND P4, PT, R11, R10, PT ;  /* 0x0000000a0b00720c */ /* 0x000fda0003f85270 */
[----:B------:R-:W-:Y:S05]  /*13a0*/  @P4 BRA `(.L_x_3038) ;  /* 0xfffffffc00ec4947 */ /* 0x000fea000383ffff */
.L_x_3037:
        /* <DEDUP_REMOVED lines=15> */
.L_x_3040:
        /* <DEDUP_REMOVED lines=11> */
[----:B------:R-:W-:Y:S02]  /*1550*/  MOV R10, UR30 ;  /* 0x0000001e000a7c02 */ /* 0x000fe40008000f00 */
[----:B--2---:R-:W-:-:S06]  /*1560*/  MOV R11, UR31 ;  /* 0x0000001f000b7c02 */ /* 0x004fcc0008000f00 */
[----:B------:R-:W2:Y:S01]  /*1570*/  @!P4 LDG.E.64 R10, desc[UR18][R10.64] ;  /* 0x000000120a0ac981 */ /* 0x000ea2000c1e1b00 */
[----:B------:R-:W-:-:S06]  /*1580*/  UIADD3 UR29, UPT, UPT, UR5, 0x2, URZ ;  /* 0x00000002051d7890 */ /* 0x000fcc000fffe0ff */
[----:B------:R-:W-:Y:S01]  /*1590*/  MOV R12, UR29 ;  /* 0x0000001d000c7c02 */ /* 0x000fe20008000f00 */
[----:B------:R-:W-:-:S03]  /*15a0*/  UIADD3 UR29, UPT, UPT, UR5, 0x3, URZ ;  /* 0x00000003051d7890 */ /* 0x000fc6000fffe0ff */
[----:B------:R-:W-:-:S03]  /*15b0*/  ISETP.EQ.OR P5, PT, R12, UR23, P3 ;  /* 0x000000170c007c0c */ /* 0x000fc60009fa2670 */
[----:B------:R-:W-:-:S05]  /*15c0*/  IMAD.U32 R12, RZ, RZ, UR29 ;  /* 0x0000001dff0c7e24 */ /* 0x000fca000f8e00ff */
[----:B------:R-:W-:-:S05]  /*15d0*/  ISETP.EQ.OR P6, PT, R12, UR23, P3 ;  /* 0x000000170c007c0c */ /* 0x000fca0009fc2670 */
[----:B------:R-:W-:-:S05]  /*15e0*/  VOTEU.ALL UP1, P5 ;  /* 0x0000000000ff7886 */ /* 0x000fca0002820000 */
[----:B------:R-:W-:-:S03]  /*15f0*/  @!UP1 UIMAD.WIDE.U32 UR30, UR26, 0x8, UR20 ;  /* 0x000000081a1e98a5 */ /* 0x000fc6000f8e0014 */
[----:B------:R-:W-:-:S03]  /*1600*/  VOTEU.ALL UP1, P6 ;  /* 0x0000000000ff7886 */ /* 0x000fc60003020000 */
        /* <DEDUP_REMOVED lines=19> */
[----:B------:R-:W-:Y:S02]  /*1740*/  MOV R10, UR30 ;  /* 0x0000001e000a7c02 */ /* 0x000fe40008000f00 */
[----:B------:R-:W-:-:S06]  /*1750*/  MOV R11, UR31 ;  /* 0x0000001f000b7c02 */ /* 0x000fcc0008000f00 */
[----:B------:R-:W4:Y:S01]  /*1760*/  @!P4 LDG.E.64 R10, desc[UR18][R10.64] ;  /* 0x000000120a0ac981 */ /* 0x000f22000c1e1b00 */
[----:B------:R-:W-:Y:S01]  /*1770*/  UIADD3 UR29, UPT, UPT, UR5, 0x6, URZ ;  /* 0x00000006051d7890 */ /* 0x000fe2000fffe0ff */
[----:B---3--:R-:W-:Y:S01]  /*1780*/  @!P5 FADD.FTZ R14, R14, R12 ;  /* 0x0000000c0e0ed221 */ /* 0x008fe20000010000 */
[----:B------:R-:W-:Y:S01]  /*1790*/  @!P5 FADD.FTZ R15, R15, R13 ;  /* 0x0000000d0f0fd221 */ /* 0x000fe20000010000 */
[----:B------:R-:W-:-:S05]  /*17a0*/  VOTEU.ALL UP1, P2 ;  /* 0x0000000000ff7886 */ /* 0x000fca0001020000 */
[----:B------:R-:W-:-:S06]  /*17b0*/  @!UP1 UIMAD.WIDE.U32 UR30, UR25, 0x8, UR20 ;  /* 0x00000008191e98a5 */ /* 0x000fcc000f8e0014 */
[----:B------:R-:W-:Y:S01]  /*17c0*/  IMAD.U32 R12, RZ, RZ, UR30 ;  /* 0x0000001eff0c7e24 */ /* 0x000fe2000f8e00ff */
        /* <DEDUP_REMOVED lines=21> */
[----:B------:R-:W-:Y:S01]  /*1920*/  UIADD3 UR5, UPT, UPT, UR5, 0x8, URZ ;  /* 0x0000000805057890 */ /* 0x000fe2000fffe0ff */
[----:B---3--:R-:W-:Y:S01]  /*1930*/  @!P2 FADD.FTZ R14, R14, R12 ;  /* 0x0000000c0e0ea221 */ /* 0x008fe20000010000 */
[----:B------:R-:W-:-:S04]  /*1940*/  @!P2 FADD.FTZ R15, R15, R13 ;  /* 0x0000000d0f0fa221 */ /* 0x000fc80000010000 */
[----:B------:R-:W-:Y:S01]  /*1950*/  ISETP.NE.AND P2, PT, R20, UR5, PT ;  /* 0x0000000514007c0c */ /* 0x000fe2000bf45270 */
[----:B------:R-:W-:Y:S02]  /*1960*/  UIADD3 UR28, UPT, UPT, UR28, 0x8, URZ ;  /* 0x000000081c1c7890 */ /* 0x000fe4000fffe0ff */
[----:B------:R-:W-:Y:S02]  /*1970*/  ULEA UR14, UR22, UR14, 0x3 ;  /* 0x0000000e160e7291 */ /* 0x000fe4000f8e18ff */
[----:B------:R-:W-:Y:S02]  /*1980*/  ULEA UR27, UR22, UR27, 0x3 ;  /* 0x0000001b161b7291 */ /* 0x000fe4000f8e18ff */
[----:B------:R-:W-:Y:S02]  /*1990*/  ULEA UR26, UR22, UR26, 0x3 ;  /* 0x0000001a161a7291 */ /* 0x000fe4000f8e18ff */
[----:B------:R-:W-:Y:S02]  /*19a0*/  ULEA UR15, UR22, UR15, 0x3 ;  /* 0x0000000f160f7291 */ /* 0x000fe4000f8e18ff */
[----:B------:R-:W-:-:S02]  /*19b0*/  ULEA UR16, UR22, UR16, 0x3 ;  /* 0x0000001016107291 */ /* 0x000fc4000f8e18ff */
        /* <DEDUP_REMOVED lines=9> */
.L_x_3039:
        /* <DEDUP_REMOVED lines=35> */
[----:B------:R-:W-:Y:S01]  /*1c80*/  MOV R12, UR14 ;  /* 0x0000000e000c7c02 */ /* 0x000fe20008000f00 */
[----:B------:R-:W-:-:S06]  /*1c90*/  IMAD.U32 R13, RZ, RZ, UR15 ;  /* 0x0000000fff0d7e24 */ /* 0x000fcc000f8e00ff */
        /* <DEDUP_REMOVED lines=15> */
.L_x_3041:
        /* <DEDUP_REMOVED lines=28> */
.L_x_3042:
        /* <DEDUP_REMOVED lines=13> */
.L_x_3043:
[----:B------:R-:W-:Y:S05]  /*2020*/  BSYNC.RECONVERGENT B0 ;  /* 0x0000000000007941 */ /* 0x000fea0003800200 */
.L_x_3036:
        /* <DEDUP_REMOVED lines=29> */
[----:B------:R-:W-:-:S06]  /*2200*/  IMAD.MOV.U32 R9, RZ, RZ, 0x3f800000 ;  /* 0x3f800000ff097424 */ /* 0x000fcc00078e00ff */
[----:B------:R2:W1:Y:S02]  /*2210*/  @P2 MUFU.RSQ R9, R10 ;  /* 0x0000000a00092308 */ /* 0x0004640000001400 */
[----:B--2---:R-:W-:Y:S02]  /*2220*/  SHF.L.U32 R10, R12, 0x10, RZ ;  /* 0x000000100c0a7819 */ /* 0x004fe400000006ff */
[----:B----4-:R-:W-:Y:S02]  /*2230*/  SHF.L.U32 R11, R13, 0x10, RZ ;  /* 0x000000100d0b7819 */ /* 0x010fe400000006ff */
[----:B---3--:R-:W-:Y:S02]  /*2240*/  SHF.L.U32 R20, R20, 0x10, RZ ;  /* 0x0000001014147819 */ /* 0x008fe400000006ff */
        /* <DEDUP_REMOVED lines=28> */
[----:B------:R-:W-:Y:S01]  /*2410*/  F2FP.F16.F32.PACK_AB R18, R18, R19 ;  /* 0x000000131212723e */ /* 0x000fe200000000ff */
[----:B------:R-:W-:-:S04]  /*2420*/  IMAD.WIDE.U32 R12, R2, UR20, R12 ;  /* 0x00000014020c7c25 */ /* 0x000fc8000f8e000c */
[----:B------:R-:W-:-:S05]  /*2430*/  IMAD R14, R2, UR21, R14 ;  /* 0x00000015020e7c24 */ /* 0x000fca000f8e020e */
[----:B------:R-:W-:Y:S02]  /*2440*/  IADD3 R13, PT, PT, R13, R14, RZ ;  /* 0x0000000e0d0d7210 */ /* 0x000fe40007ffe0ff */
[----:B-1----:R-:W-:-:S04]  /*2450*/  LEA R14, P2, R12, UR14, 0x1 ;  /* 0x0000000e0c0e7c11 */ /* 0x002fc8000f8408ff */
[----:B------:R-:W-:-:S05]  /*2460*/  LEA.HI.X R15, R12, UR15, R13, 0x1, P2 ;  /* 0x0000000f0c0f7c11 */ /* 0x000fca00090f0c0d */
[----:B------:R0:W-:Y:S04]  /*2470*/  STG.E desc[UR18][R14.64], R18 ;  /* 0x000000120e007986 */ /* 0x0001e8000c101912 */
.L_x_3047:
[----:B------:R-:W-:Y:S05]  /*2480*/  BSYNC.RECONVERGENT B1 ;  /* 0x0000000000017941 */ /* 0x000fea0003800200 */
.L_x_3046:
        /* <DEDUP_REMOVED lines=14> */
[----:B------:R-:W-:Y:S01]  /*2570*/  F2FP.F16.F32.PACK_AB R17, R18, R17 ;  /* 0x000000111211723e */ /* 0x000fe200000000ff */
[C---:B------:R-:W-:Y:S02]  /*2580*/  IMAD R14, R26.reuse, UR15, R14 ;  /* 0x0000000f1a0e7c24 */ /* 0x040fe4000f8e020e */
[----:B------:R-:W-:-:S05]  /*2590*/  IMAD.WIDE.U32 R12, R26, UR14, R12 ;  /* 0x0000000e1a0c7c25 */ /* 0x000fca000f8e000c */
[----:B------:R-:W-:Y:S02]  /*25a0*/  IADD3 R13, PT, PT, R13, R14, RZ ;  /* 0x0000000e0d0d7210 */ /* 0x000fe40007ffe0ff */
[----:B--2---:R-:W-:-:S04]  /*25b0*/  LEA R14, P2, R12, UR20, 0x1 ;  /* 0x000000140c0e7c11 */ /* 0x004fc8000f8408ff */
[----:B------:R-:W-:-:S05]  /*25c0*/  LEA.HI.X R15, R12, UR21, R13, 0x1, P2 ;  /* 0x000000150c0f7c11 */ /* 0x000fca00090f0c0d */
[----:B------:R1:W-:Y:S04]  /*25d0*/  STG.E desc[UR18][R14.64], R17 ;  /* 0x000000110e007986 */ /* 0x0003e8000c101912 */
.L_x_3049:
[----:B------:R-:W-:Y:S05]  /*25e0*/  BSYNC.RECONVERGENT B1 ;  /* 0x0000000000017941 */ /* 0x000fea0003800200 */
.L_x_3048:
        /* <DEDUP_REMOVED lines=21> */
.L_x_3051:
[----:B------:R-:W-:Y:S05]  /*2740*/  BSYNC.RECONVERGENT B1 ;  /* 0x0000000000017941 */ /* 0x000fea0003800200 */
.L_x_3050:
        /* <DEDUP_REMOVED lines=10> */
[----:B------:R-:W-:Y:S01]  /*27f0*/  F2FP.F16.F32.PACK_AB R3, R8, R3 ;  /* 0x000000030803723e */ /* 0x000fe200000000ff */
        /* <DEDUP_REMOVED lines=8> */
.L_x_3045:
        /* <DEDUP_REMOVED lines=35> */
[----:B------:R-:W-:Y:S01]  /*2ab0*/  F2FP.F16.F32.PACK_AB R18, R19, R18 ;  /* 0x000000121312723e */ /* 0x000fe200000000ff */
[----:B------:R-:W-:-:S04]  /*2ac0*/  IMAD.WIDE.U32 R12, R2, UR14, R12 ;  /* 0x0000000e020c7c25 */ /* 0x000fc8000f8e000c */
[----:B------:R-:W-:Y:S01]  /*2ad0*/  IMAD.IADD R13, R13, 0x1, R14 ;  /* 0x000000010d0d7824 */ /* 0x000fe200078e020e */
[----:B0-----:R-:W-:-:S04]  /*2ae0*/  LEA R14, P1, R12, UR16, 0x1 ;  /* 0x000000100c0e7c11 */ /* 0x001fc8000f8208ff */
[----:B------:R-:W-:-:S05]  /*2af0*/  LEA.HI.X R15, R12, UR17, R13, 0x1, P1 ;  /* 0x000000110c0f7c11 */ /* 0x000fca00088f0c0d */
[----:B------:R1:W-:Y:S04]  /*2b00*/  STG.E desc[UR18][R14.64], R18 ;  /* 0x000000120e007986 */ /* 0x0003e8000c101912 */
.L_x_3054:
[----:B------:R-:W-:Y:S05]  /*2b10*/  BSYNC.RECONVERGENT B1 ;  /* 0x0000000000017941 */ /* 0x000fea0003800200 */
.L_x_3053:
        /* <DEDUP_REMOVED lines=31> */
.L_x_3056:
[----:B------:R-:W-:Y:S05]  /*2d10*/  BSYNC.RECONVERGENT B1 ;  /* 0x0000000000017941 */ /* 0x000fea0003800200 */
.L_x_3055:
        /* <DEDUP_REMOVED lines=28> */
[----:B------:R-:W-:Y:S02]  /*2ee0*/  F2FP.F16.F32.PACK_AB R17, R16, R17 ;  /* 0x000000111011723e */ /* 0x000fe400000000ff */
[----:B------:R-:W-:-:S05]  /*2ef0*/  LEA.HI.X R15, R12, UR17, R18, 0x1, P1 ;  /* 0x000000110c0f7c11 */ /* 0x000fca00088f0c12 */
[----:B------:R3:W-:Y:S02]  /*2f00*/  STG.E desc[UR18][R14.64], R17 ;  /* 0x000000110e007986 */ /* 0x0007e4000c101912 */
.L_x_3058:
[----:B------:R-:W-:Y:S05]  /*2f10*/  BSYNC.RECONVERGENT B1 ;  /* 0x0000000000017941 */ /* 0x000fea0003800200 */
.L_x_3057:
        /* <DEDUP_REMOVED lines=26> */
[----:B------:R-:W-:-:S05]  /*30c0*/  F2FP.F16.F32.PACK_AB R11, R11, R10 ;  /* 0x0000000a0b0b723e */ /* 0x000fca00000000ff */
[----:B------:R4:W-:Y:S02]  /*30d0*/  STG.E desc[UR18][R6.64], R11 ;  /* 0x0000000b06007986 */ /* 0x0009e4000c101912 */
.L_x_3052:
[----:B------:R-:W-:Y:S05]  /*30e0*/  BSYNC.RECONVERGENT B0 ;  /* 0x0000000000007941 */ /* 0x000fea0003800200 */
.L_x_3044:
[----:B------:R-:W-:Y:S02]  /*30f0*/  UIADD3 UR12, UPT, UPT, UR22, UR12, URZ ;  /* 0x0000000c160c7290 */ /* 0x000fe4000fffe0ff */
[----:B------:R-:W-:Y:S02]  /*3100*/  UIADD3 UR4, UPT, UPT, UR4, 0x1, URZ ;  /* 0x0000000104047890 */ /* 0x000fe4000fffe0ff */
[----:B------:R-:W-:-:S09]  /*3110*/  UISETP.GE.AND UP1, UPT, UR12, UR7, UPT ;  /* 0x000000070c00728c */ /* 0x000fd2000bf26270 */
[----:B------:R-:W-:Y:S05]  /*3120*/  BRA.U !UP1, `(.L_x_3059) ;  /* 0xffffffd109747547 */ /* 0x000fea000b83ffff */
[----:B------:R-:W-:Y:S05]  /*3130*/  EXIT ;  /* 0x000000000000794d */ /* 0x000fea0003800000 */
.L_x_3060:
        /* <DEDUP_REMOVED lines=12> */
.L_x_4545:


//--------------------- .text._Z35group_norm_nhwc_fwd_one_pass_kernelI11Fp16IOBf16WLi128ELi84ELi672EEv26Group_norm_nhwc_fwd_params --------------------------
	.section	.text._Z35group_norm_nhwc_fwd_one_pass_kernelI11Fp16IOBf16WLi128ELi84ELi672EEv26Group_norm_nhwc_fwd_params,"ax",@progbits
	.align	128
        .global         _Z35group_norm_nhwc_fwd_one_pass_kernelI11Fp16IOBf16WLi128ELi84ELi672EEv26Group_norm_nhwc_fwd_params
        .type           _Z35group_norm_nhwc_fwd_one_pass_kernelI11Fp16IOBf16WLi128ELi84ELi672EEv26Group_norm_nhwc_fwd_params,@function
        .size           _Z35group_norm_nhwc_fwd_one_pass_kernelI11Fp16IOBf16WLi128ELi84ELi672EEv26Group_norm_nhwc_fwd_params,(.L_x_4546 - _Z35group_norm_nhwc_fwd_one_pass_kernelI11Fp16IOBf16WLi128ELi84ELi672EEv26Group_norm_nhwc_fwd_params)
        .other          _Z35group_norm_nhwc_fwd_one_pass_kernelI11Fp16IOBf16WLi128ELi84ELi672EEv26Group_norm_nhwc_fwd_params,@"STO_CUDA_ENTRY STV_DEFAULT"
_Z35group_norm_nhwc_fwd_one_pass_kernelI11Fp16IOBf16WLi128ELi84ELi672EEv26Group_norm_nhwc_fwd_params:
.text._Z35group_norm_nhwc_fwd_one_pass_kernelI11Fp16IOBf16WLi128ELi84ELi672EEv26Group_norm_nhwc_fwd_params:
        /* <DEDUP_REMOVED lines=45> */
.L_x_3104:
[----:B0-----:R-:W0:Y:S01]  /*02d0*/  LDC R23, c[0x0][0x3f8] ;  /* 0x0000fe00ff177b82 */ /* 0x001e220000000800 */
[----:B-1----:R-:W1:Y:S01]  /*02e0*/  LDCU.64 UR4, c[0x0][0x3e8] ;  /* 0x00007d00ff0477ac */ /* 0x002e620008000a00 */
[----:B------:R-:W-:Y:S02]  /*02f0*/  LOP3.LUT R71, R10, 0xffff, RZ, 0xc0, !PT ;  /* 0x0000ffff0a477812 */ /* 0x000fe400078ec0ff */
[----:B------:R-:W-:Y:S01]  /*0300*/  MOV R51, RZ ;  /* 0x000000ff00337202 */ /* 0x000fe20000000f00 */
[----:B--2---:R-:W2:Y:S01]  /*0310*/  LDCU.64 UR8, c[0x0][0x3f0] ;  /* 0x00007e00ff0877ac */ /* 0x004ea20008000a00 */
[----:B-1----:R-:W-:Y:S02]  /*0320*/  ISETP.GE.U32.AND P4, PT, R64, UR4, PT ;  /* 0x0000000440007c0c */ /* 0x002fe4000bf86070 */
[----:B------:R-:W-:Y:S02]  /*0330*/  ISETP.GE.U32.AND P5, PT, R62, UR4, PT ;  /* 0x000000043e007c0c */ /* 0x000fe4000bfa6070 */
[----:B------:R-:W-:-:S02]  /*0340*/  ISETP.GE.AND.EX P4, PT, R11, UR5, PT, P4 ;  /* 0x000000050b007c0c */ /* 0x000fc4000bf86340 */
[----:B0--34-:R-:W-:Y:S02]  /*0350*/  IABS R19, R23 ;  /* 0x0000001700137213 */ /* 0x019fe40000000000 */
        /* <DEDUP_REMOVED lines=233> */
.L_x_3062:
[----:B------:R-:W-:Y:S05]  /*11f0*/  BSYNC.RECONVERGENT B0 ;  /* 0x0000000000007941 */ /* 0x000fea0003800200 */
.L_x_3061:
        /* <DEDUP_REMOVED lines=58> */
.L_x_3064:
[----:B------:R-:W-:Y:S05]  /*15a0*/  BSYNC.RECONVERGENT B0 ;  /* 0x0000000000007941 */ /* 0x000fea0003800200 */
.L_x_3063:
        /* <DEDUP_REMOVED lines=25> */
.L_x_3067:
[----:B----4-:R-:W2:Y:S04]  /*1740*/  LDG.E.STRONG.GPU R18, desc[UR6][R16.64] ;  /* 0x0000000610127981 */ /* 0x010ea8000c1ef900 */
[----:B--2---:R-:W-:Y:S01]  /*1750*/  CCTL.IVALL ;  /* 0x00000000ff00798f */ /* 0x004fe20002000000 */
[----:B------:R-:W-:Y:S05]  /*1760*/  YIELD ;  /* 0x0000000000007946 */ /* 0x000fea0003800000 */
[----:B------:R-:W-:-:S13]  /*1770*/  ISETP.NE.AND P4, PT, R18, R23, PT ;  /* 0x000000171200720c */ /* 0x000fda0003f85270 */
[----:B------:R-:W-:Y:S05]  /*1780*/  @P4 BRA `(.L_x_3067) ;  /* 0xfffffffc00ec4947 */ /* 0x000fea000383ffff */
.L_x_3066:
        /* <DEDUP_REMOVED lines=15> */
.L_x_3069:
        /* <DEDUP_REMOVED lines=59> */
.L_x_3068:
        /* <DEDUP_REMOVED lines=35> */
.L_x_3070:
        /* <DEDUP_REMOVED lines=18> */
.L_x_3071:
        /* <DEDUP_REMOVED lines=9> */
.L_x_3072:
[----:B------:R-:W-:Y:S05]  /*2010*/  BSYNC.RECONVERGENT B0 ;  /* 0x0000000000007941 */ /* 0x000fea0003800200 */
.L_x_3065:
        /* <DEDUP_REMOVED lines=62> */
[----:B------:R-:W-:Y:S02]  /*2400*/  F2FP.F16.F32.PACK_AB R17, R49, R12 ;  /* 0x0000000c3111723e */ /* 0x000fe400000000ff */
[----:B------:R-:W-:-:S05]  /*2410*/  LEA.HI.X R19, R16, UR5, R25, 0x1, P2 ;  /* 0x0000000510137c11 */ /* 0x000fca00090f0c19 */
[----:B------:R0:W-:Y:S02]  /*2420*/  STG.E desc[UR6][R18.64], R17 ;  /* 0x0000001112007986 */ /* 0x0001e4000c101906 */
.L_x_3076:
[----:B------:R-:W-:Y:S05]  /*2430*/  BSYNC.RECONVERGENT B1 ;  /* 0x0000000000017941 */ /* 0x000fea0003800200 */
.L_x_3075:
        /* <DEDUP_REMOVED lines=17> */
[----:B------:R-:W-:Y:S02]  /*2550*/  F2FP.F16.F32.PACK_AB R17, R51, R12 ;  /* 0x0000000c3311723e */ /* 0x000fe400000000ff */
[----:B------:R-:W-:-:S05]  /*2560*/  LEA.HI.X R19, R16, UR11, R25, 0x1, P2 ;  /* 0x0000000b10137c11 */ /* 0x000fca00090f0c19 */
[----:B------:R1:W-:Y:S02]  /*2570*/  STG.E desc[UR6][R18.64], R17 ;  /* 0x0000001112007986 */ /* 0x0003e4000c101906 */
.L_x_3078:
[----:B------:R-:W-:Y:S05]  /*2580*/  BSYNC.RECONVERGENT B1 ;  /* 0x0000000000017941 */ /* 0x000fea0003800200 */
.L_x_3077:
        /* <DEDUP_REMOVED lines=30> */
.L_x_3080:
[----:B------:R-:W-:Y:S05]  /*2770*/  BSYNC.RECONVERGENT B1 ;  /* 0x0000000000017941 */ /* 0x000fea0003800200 */
.L_x_3079:
        /* <DEDUP_REMOVED lines=20> */
.L_x_3082:
[----:B------:R-:W-:Y:S05]  /*28c0*/  BSYNC.RECONVERGENT B1 ;  /* 0x0000000000017941 */ /* 0x000fea0003800200 */
.L_x_3081:
        /* <DEDUP_REMOVED lines=20> */
.L_x_3084:
[----:B------:R-:W-:Y:S05]  /*2a10*/  BSYNC.RECONVERGENT B1 ;  /* 0x0000000000017941 */ /* 0x000fea0003800200 */
.L_x_3083:
        /* <DEDUP_REMOVED lines=17> */
[----:B------:R-:W-:Y:S02]  /*2b30*/  F2FP.F16.F32.PACK_AB R17, R12, R59 ;  /* 0x0000003b0c11723e */ /* 0x000fe400000000ff */
[----:B------:R-:W-:-:S05]  /*2b40*/  LEA.HI.X R19, R16, UR11, R25, 0x1, P1 ;  /* 0x0000000b10137c11 */ /* 0x000fca00088f0c19 */
[----:B------:R0:W-:Y:S02]  /*2b50*/  STG.E desc[UR6][R18.64], R17 ;  /* 0x0000001112007986 */ /* 0x0001e4000c101906 */
.L_x_3086:
[----:B------:R-:W-:Y:S05]  /*2b60*/  BSYNC.RECONVERGENT B1 ;  /* 0x0000000000017941 */ /* 0x000fea0003800200 */
.L_x_3085:
        /* <DEDUP_REMOVED lines=20> */
.L_x_3088:
[----:B------:R-:W-:Y:S05]  /*2cb0*/  BSYNC.RECONVERGENT B1 ;  /* 0x0000000000017941 */ /* 0x000fea0003800200 */
.L_x_3087:
        /* <DEDUP_REMOVED lines=15> */
[----:B------:R-:W-:Y:S02]  /*2db0*/  F2FP.F16.F32.PACK_AB R19, R22, R19 ;  /* 0x000000131613723e */ /* 0x000fe400000000ff */
[----:B------:R-:W-:-:S05]  /*2dc0*/  LEA.HI.X R17, R68, UR9, R25, 0x1, P1 ;  /* 0x0000000944117c11 */ /* 0x000fca00088f0c19 */
[----:B------:R0:W-:Y:S01]  /*2dd0*/  STG.E desc[UR6][R16.64], R19 ;  /* 0x0000001310007986 */ /* 0x0001e2000c101906 */
[----:B------:R-:W-:Y:S05]  /*2de0*/  BRA `(.L_x_3089) ;  /* 0x0000001000107947 */ /* 0x000fea0003800000 */
.L_x_3074:
        /* <DEDUP_REMOVED lines=35> */
.L_x_3091:
[----:B------:R-:W-:Y:S05]  /*3020*/  BSYNC.RECONVERGENT B1 ;  /* 0x0000000000017941 */ /* 0x000fea0003800200 */
.L_x_3090:
        /* <DEDUP_REMOVED lines=30> */
.L_x_3093:
[----:B------:R-:W-:Y:S05]  /*3210*/  BSYNC.RECONVERGENT B1 ;  /* 0x0000000000017941 */ /* 0x000fea0003800200 */
.L_x_3092:
        /* <DEDUP_REMOVED lines=40> */
.L_x_3095:
[----:B------:R-:W-:Y:S05]  /*34a0*/  BSYNC.RECONVERGENT B1 ;  /* 0x0000000000017941 */ /* 0x000fea0003800200 */
.L_x_3094:
        /* <DEDUP_REMOVED lines=30> */
.L_x_3097:
[----:B------:R-:W-:Y:S05]  /*3690*/  BSYNC.RECONVERGENT B1 ;  /* 0x0000000000017941 */ /* 0x000fea0003800200 */
.L_x_3096:
        /* <DEDUP_REMOVED lines=30> */
.L_x_3099:
[----:B------:R-:W-:Y:S05]  /*3880*/  BSYNC.RECONVERGENT B1 ;  /* 0x0000000000017941 */ /* 0x000fea0003800200 */
.L_x_3098:
        /* <DEDUP_REMOVED lines=30> */
.L_x_3101:
[----:B------:R-:W-:Y:S05]  /*3a70*/  BSYNC.RECONVERGENT B1 ;  /* 0x0000000000017941 */ /* 0x000fea0003800200 */
.L_x_3100:
        /* <DEDUP_REMOVED lines=30> */
.L_x_3103:
[----:B------:R-:W-:Y:S05]  /*3c60*/  BSYNC.RECONVERGENT B1 ;  /* 0x0000000000017941 */ /* 0x000fea0003800200 */
.L_x_3102:
        /* <DEDUP_REMOVED lines=26> */
[----:B------:R-:W-:-:S05]  /*3e10*/  F2FP.F16.F32.PACK_AB R19, R19, R12 ;  /* 0x0000000c1313723e */ /* 0x000fca00000000ff */
[----:B------:R0:W-:Y:S02]  /*3e20*/  STG.E desc[UR6][R16.64], R19 ;  /* 0x0000001310007986 */ /* 0x0001e4000c101906 */
.L_x_3089:
[----:B------:R-:W-:Y:S05]  /*3e30*/  BSYNC.RECONVERGENT B0 ;  /* 0x0000000000007941 */ /* 0x000fea0003800200 */
.L_x_3073:
        /* <DEDUP_REMOVED lines=8> */
.L_x_3105:
        /* <DEDUP_REMOVED lines=12> */
.L_x_4546:


//--------------------- .text._Z35group_norm_nhwc_fwd_one_pass_kernelI11Fp16IOBf16WLi256ELi84ELi672EEv26Group_norm_nhwc_fwd_params --------------------------
	.section	.text._Z35group_norm_nhwc_fwd_one_pass_kernelI11Fp16IOBf16WLi256ELi84ELi672EEv26Group_norm_nhwc_fwd_params,"ax",@progbits
	.align	128
        .global         _Z35group_norm_nhwc_fwd_one_pass_kernelI11Fp16IOBf16WLi256ELi84ELi672EEv26Group_norm_nhwc_fwd_params
        .type           _Z35group_norm_nhwc_fwd_one_pass_kernelI11Fp16IOBf16WLi256ELi84ELi672EEv26Group_norm_nhwc_fwd_params,@function
        .size           _Z35group_norm_nhwc_fwd_one_pass_kernelI11Fp16IOBf16WLi256ELi84ELi672EEv26Group_norm_nhwc_fwd_params,(.L_x_4547 - _Z35group_norm_nhwc_fwd_one_pass_kernelI11Fp16IOBf16WLi256ELi84ELi672EEv26Group_norm_nhwc_fwd_params)
        .other          _Z35group_norm_nhwc_fwd_one_pass_kernelI11Fp16IOBf16WLi256ELi84ELi672EEv26Group_norm_nhwc_fwd_params,@"STO_CUDA_ENTRY STV_DEFAULT"
_Z35group_norm_nhwc_fwd_one_pass_kernelI11Fp16IOBf16WLi256ELi84ELi672EEv26Group_norm_nhwc_fwd_params:
.text._Z35group_norm_nhwc_fwd_one_pass_kernelI11Fp16IOBf16WLi256ELi84ELi672EEv26Group_norm_nhwc_fwd_params:
        /* <DEDUP_REMOVED lines=43> */
.L_x_3181:
[----:B0-----:R-:W0:Y:S01]  /*02b0*/  LDC R8, c[0x0][0x3f8] ;  /* 0x0000fe00ff087b82 */ /* 0x001e220000000800 */
[----:B-1----:R-:W1:Y:S01]  /*02c0*/  LDCU UR8, c[0x0][0x404] ;  /* 0x00008080ff0877ac */ /* 0x002e620008000800 */
[----:B------:R-:W-:Y:S01]  /*02d0*/  LOP3.LUT R75, R63, 0xffff, RZ, 0xc0, !PT ;  /* 0x0000ffff3f4b7812 */ /* 0x000fe200078ec0ff */
[----:B--2---:R-:W2:Y:S01]  /*02e0*/  LDCU.64 UR4, c[0x0][0x3e8] ;  /* 0x00007d00ff0477ac */ /* 0x004ea20008000a00 */
[----:B-1----:R-:W-:Y:S01]  /*02f0*/  IMAD R21, R58, UR8, R71 ;  /* 0x000000083a157c24 */ /* 0x002fe2000f8e0247 */
[----:B------:R-:W1:Y:S01]  /*0300*/  LDCU.64 UR8, c[0x0][0x3f0] ;  /* 0x00007e00ff0877ac */ /* 0x000e620008000a00 */
[----:B0--34-:R-:W-:-:S03]  /*0310*/  IABS R5, R8 ;  /* 0x0000000800057213 */ /* 0x019fc60000000000 */
[----:B------:R-:W-:Y:S01]  /*0320*/  SHF.R.S32.HI R11, RZ, 0x1f, R21 ;  /* 0x0000001fff0b7819 */ /* 0x000fe20000011415 */
[----:B------:R-:W0:Y:S01]  /*0330*/  I2F.RP R4, R5 ;  /* 0x0000000500047306 */ /* 0x000e220000209400 */
[C---:B------:R-:W-:Y:S02]  /*0340*/  IADD3 R13, PT, PT, R21.reuse, 0x40, RZ ;  /* 0x00000040150d7810 */ /* 0x040fe40007ffe0ff */
[----:B------:R-:W-:Y:S02]  /*0350*/  IADD3 R23, PT, PT, R21, 0x60, RZ ;  /* 0x0000006015177810 */ /* 0x000fe40007ffe0ff */
[----:B------:R-:W-:Y:S02]  /*0360*/  SHF.R.S32.HI R19, RZ, 0x1f, R13 ;  /* 0x0000001fff137819 */ /* 0x000fe4000001140d */
[----:B--2---:R-:W-:Y:S02]  /*0370*/  ISETP.GE.U32.AND P4, PT, R23, UR4, PT ;  /* 0x0000000417007c0c */ /* 0x004fe4000bf86070 */
[----:B------:R-:W-:-:S02]  /*0380*/  SHF.R.S32.HI R27, RZ, 0x1f, R23 ;  /* 0x0000001fff1b7819 */ /* 0x000fc40000011417 */
[----:B------:R-:W-:Y:S02]  /*0390*/  IADD3 R15, PT, PT, R21, 0x80, RZ ;  /* 0x00000080150f7810 */ /* 0x000fe40007ffe0ff */
[----:B------:R-:W-:Y:S01]  /*03a0*/  ISETP.GE.AND.EX P4, PT, R27, UR5, PT, P4 ;  /* 0x000000051b007c0c */ /* 0x000fe2000bf86340 */
[----:B0-----:R-:W0:Y:S01]  /*03b0*/  MUFU.RCP R4, R4 ;  /* 0x0000000400047308 */ /* 0x001e220000001000 */
[----:B------:R-:W-:Y:S02]  /*03c0*/  SHF.R.S32.HI R35, RZ, 0x1f, R15 ;  /* 0x0000001fff237819 */ /* 0x000fe4000001140f */
[C---:B------:R-:W-:Y:S02]  /*03d0*/  IADD3 R29, PT, PT, R21.reuse, 0x90, RZ ;  /* 0x00000090151d7810 */ /* 0x040fe40007ffe0ff */
[----:B------:R-:W-:Y:S02]  /*03e0*/  IADD3 R25, PT, PT, R21, 0xa0, RZ ;  /* 0x000000a015197810 */ /* 0x000fe40007ffe0ff */
[----:B------:R-:W-:-:S02]  /*03f0*/  ISETP.GE.U32.AND P6, PT, R29, UR4, PT ;  /* 0x000000041d007c0c */ /* 0x000fc4000bfc6070 */
[----:B------:R-:W-:Y:S02]  /*0400*/  SHF.R.S32.HI R31, RZ, 0x1f, R29 ;  /* 0x0000001fff1f7819 */ /* 0x000fe4000001141d */
        /* <DEDUP_REMOVED lines=22> */
[----:B------:R-:W-:-:S02]  /*0570*/  ISETP.GE.U32.AND P3, PT, R13, UR4, PT ;  /* 0x000000040d007c0c */ /* 0x000fc4000bf66070 */
[----:B------:R-:W-:Y:S02]  /*0580*/  @!P2 LOP3.LUT R9, RZ, R8, RZ, 0x33, !PT ;  /* 0x00000008ff09a212 */ /* 0x000fe400078e33ff */
[----:B------:R-:W-:Y:S02]  /*0590*/  ISETP.GE.AND.EX P3, PT, R19, UR5, PT, P3 ;  /* 0x0000000513007c0c */ /* 0x000fe4000bf66330 */
[----:B------:R-:W-:Y:S02]  /*05a0*/  IADD3 R72, PT, PT, -R9, RZ, RZ ;  /* 0x000000ff09487210 */ /* 0x000fe40007ffe1ff */
[----:B------:R-:W-:Y:S01]  /*05b0*/  SHF.R.S32.HI R2, RZ, 0x1f, R9 ;  /* 0x0000001fff027819 */ /* 0x000fe20000011409 */
[----:B------:R-:W0:Y:S02]  /*05c0*/  @!P1 LDC.64 R6, c[0x0][0x3e0] ;  /* 0x0000f800ff069b82 */ /* 0x000e240000000a00 */
[----:B------:R-:W-:Y:S02]  /*05d0*/  IMAD R72, R8, R72, R61 ;  /* 0x0000004808487224 */ /* 0x000fe400078e023d */
[----:B-1----:R-:W-:-:S02]  /*05e0*/  IMAD R8, R2, UR8, RZ ;  /* 0x0000000802087c24 */ /* 0x002fc4000f8e02ff */
[----:B------:R-:W-:Y:S02]  /*05f0*/  IMAD R72, R72, 0x54, RZ ;  /* 0x0000005448487824 */ /* 0x000fe400078e02ff */
        /* <DEDUP_REMOVED lines=14> */
[----:B------:R-:W3:Y:S02]  /*06e0*/  @!P4 LDC.64 R8, c[0x0][0x3e0] ;  /* 0x0000f800ff08cb82 */ /* 0x000ee40000000a00 */
[----:B-1----:R-:W-:Y:S01]  /*06f0*/  @!P3 IMAD R10, R19, R2, RZ ;  /* 0x00000002130ab224 */ /* 0x002fe200078e02ff */
[----:B------:R-:W-:Y:S02]  /*0700*/  @!P1 IADD3 R7, PT, PT, R7, R11, RZ ;  /* 0x0000000b07079210 */ /* 0x000fe40007ffe0ff */
[----:B------:R-:W-:Y:S01]  /*0710*/  @!P3 MOV R11, R77 ;  /* 0x0000004d000bb202 */ /* 0x000fe20000000f00 */
[----:B------:R-:W-:Y:S01]  /*0720*/  @!P3 IMAD R37, R13, R3, R10 ;  /* 0x000000030d25b224 */ /* 0x000fe200078e020a */
[----:B--2---:R-:W-:Y:S02]  /*0730*/  @!P1 LEA R4, P5, R6, R4, 0x1 ;  /* 0x0000000406049211 */ /* 0x004fe400078a08ff */
[----:B------:R-:W-:-:S02]  /*0740*/  @!P3 MOV R10, R74 ;  /* 0x0000004a000ab202 */ /* 0x000fc40000000f00 */
[----:B------:R-:W-:Y:S02]  /*0750*/  @!P1 LEA.HI.X R5, R6, R5, R7, 0x1, P5 ;  /* 0x0000000506059211 */ /* 0x000fe400028f0c07 */
[----:B------:R-:W1:Y:S01]  /*0760*/  @!P2 LDC.64 R6, c[0x0][0x3e0] ;  /* 0x0000f800ff06ab82 */ /* 0x000e620000000a00 */
[----:B------:R-:W-:Y:S01]  /*0770*/  MOV R19, RZ ;  /* 0x000000ff00137202 */ /* 0x000fe20000000f00 */
[----:B------:R-:W-:-:S05]  /*0780*/  @!P3 IMAD.WIDE.U32 R2, R13, R2, R10 ;  /* 0x000000020d02b225 */ /* 0x000fca00078e000a */
[----:B------:R1:W2:Y:S01]  /*0790*/  @!P1 LDG.E R19, desc[UR6][R4.64] ;  /* 0x0000000604139981 */ /* 0x0002a2000c1e1900 */
[----:B------:R-:W4:Y:S01]  /*07a0*/  @!P4 LDC.64 R12, c[0x0][0x390] ;  /* 0x0000e400ff0ccb82 */ /* 0x000f220000000a00 */
[----:B------:R-:W-:Y:S02]  /*07b0*/  ISETP.GE.AND.EX P1, PT, R31, UR5, PT, P6 ;  /* 0x000000051f007c0c */ /* 0x000fe4000bf26360 */
[----:B------:R-:W-:Y:S02]  /*07c0*/  @!P3 IADD3 R3, PT, PT, R3, R37, RZ ;  /* 0x000000250303b210 */ /* 0x000fe40007ffe0ff */
[----:B0-----:R-:W-:Y:S01]  /*07d0*/  @!P3 LEA R16, P6, R2, R16, 0x1 ;  /* 0x000000100210b211 */ /* 0x001fe200078c08ff */
[----:B---3--:R-:W-:Y:S02]  /*07e0*/  @!P4 IMAD R14, R27, R8, RZ ;  /* 0x000000081b0ec224 */ /* 0x008fe400078e02ff */
[----:B------:R-:W0:Y:S01]  /*07f0*/  @!P2 LDC.64 R10, c[0x0][0x390] ;  /* 0x0000e400ff0aab82 */ /* 0x000e220000000a00 */
[----:B------:R-:W-:-:S02]  /*0800*/  ISETP.GE.U32.AND P5, PT, R25, UR4, PT ;  /* 0x0000000419007c0c */ /* 0x000fc4000bfa6070 */
[----:B------:R-:W-:Y:S02]  /*0810*/  SHF.R.S32.HI R33, RZ, 0x1f, R25 ;  /* 0x0000001fff217819 */ /* 0x000fe40000011419 */
[----:B------:R-:W-:Y:S02]  /*0820*/  @!P3 LEA.HI.X R17, R2, R17, R3, 0x1, P6 ;  /* 0x000000110211b211 */ /* 0x000fe400030f0c03 */
[----:B------:R-:W-:Y:S02]  /*0830*/  @!P4 MOV R2, R74 ;  /* 0x0000004a0002c202 */ /* 0x000fe40000000f00 */
[----:B------:R-:W-:Y:S01]  /*0840*/  @!P4 MOV R3, R77 ;  /* 0x0000004d0003c202 */ /* 0x000fe20000000f00 */
[----:B------:R-:W-:Y:S01]  /*0850*/  @!P4 IMAD R27, R23, R9, R14 ;  /* 0x00000009171bc224 */ /* 0x000fe200078e020e */
[----:B------:R-:W-:Y:S02]  /*0860*/  ISETP.GE.AND.EX P5, PT, R33, UR5, PT, P5 ;  /* 0x0000000521007c0c */ /* 0x000fe4000bfa6350 */
[----:B------:R-:W-:Y:S01]  /*0870*/  MOV R14, RZ ;  /* 0x000000ff000e7202 */ /* 0x000fe20000000f00 */
[----:B------:R-:W-:-:S02]  /*0880*/  @!P4 IMAD.WIDE.U32 R8, R23, R8, R2 ;  /* 0x000000081708c225 */ /* 0x000fc400078e0002 */
[----:B------:R-:W3:Y:S02]  /*0890*/  @!P1 LDC.64 R2, c[0x0][0x3e0] ;  /* 0x0000f800ff029b82 */ /* 0x000ee40000000a00 */
[----:B-1----:R-:W-:Y:S01]  /*08a0*/  @!P2 IMAD R4, R35, R6, RZ ;  /* 0x000000062304a224 */ /* 0x002fe200078e02ff */
[----:B------:R1:W5:Y:S01]  /*08b0*/  @!P3 LDG.E R14, desc[UR6][R16.64] ;  /* 0x00000006100eb981 */ /* 0x000362000c1e1900 */
[----:B------:R-:W-:Y:S02]  /*08c0*/  @!P4 IADD3 R9, PT, PT, R9, R27, RZ ;  /* 0x0000001b0909c210 */ /* 0x000fe40007ffe0ff */
[----:B----4-:R-:W-:Y:S01]  /*08d0*/  @!P4 LEA R12, P3, R8, R12, 0x1 ;  /* 0x0000000c080cc211 */ /* 0x010fe200078608ff */
[----:B------:R-:W-:Y:S01]  /*08e0*/  @!P2 IMAD R35, R15, R7, R4 ;  /* 0x000000070f23a224 */ /* 0x000fe200078e0204 */
[----:B------:R-:W-:Y:S01]  /*08f0*/  IADD3 R23, PT, PT, R21, 0xd0, RZ ;  /* 0x000000d015177810 */ /* 0x000fe20007ffe0ff */
[----:B------:R-:W4:Y:S01]  /*0900*/  @!P5 LDC.64 R4, c[0x0][0x3e0] ;  /* 0x0000f800ff04db82 */ /* 0x000f220000000a00 */
[----:B-1----:R-:W-:-:S02]  /*0910*/  @!P2 MOV R16, R74 ;  /* 0x0000004a0010a202 */ /* 0x002fc40000000f00 */
[----:B------:R-:W-:Y:S02]  /*0920*/  @!P2 MOV R17, R77 ;  /* 0x0000004d0011a202 */ /* 0x000fe40000000f00 */
[----:B------:R-:W-:Y:S01]  /*0930*/  @!P4 LEA.HI.X R13, R8, R13, R9, 0x1, P3 ;  /* 0x0000000d080dc211 */ /* 0x000fe200018f0c09 */
[----:B------:R-:W-:Y:S01]  /*0940*/  @!P2 IMAD.WIDE.U32 R6, R15, R6, R16 ;  /* 0x000000060f06a225 */ /* 0x000fe200078e0010 */
[----:B------:R-:W-:Y:S01]  /*0950*/  MOV R15, RZ ;  /* 0x000000ff000f7202 */ /* 0x000fe20000000f00 */
[----:B------:R-:W1:Y:S01]  /*0960*/  @!P1 LDC.64 R8, c[0x0][0x390] ;  /* 0x0000e400ff089b82 */ /* 0x000e620000000a00 */
[----:B------:R-:W-:Y:S02]  /*0970*/  ISETP.GE.U32.AND P3, PT, R23, UR4, PT ;  /* 0x0000000417007c0c */ /* 0x000fe4000bf66070 */
[----:B------:R-:W-:Y:S02]  /*0980*/  SHF.R.S32.HI R27, RZ, 0x1f, R23 ;  /* 0x0000001fff1b7819 */ /* 0x000fe40000011417 */
[----:B------:R-:W-:Y:S01]  /*0990*/  @!P2 IADD3 R7, PT, PT, R7, R35, RZ ;  /* 0x000000230707a210 */ /* 0x000fe20007ffe0ff */
[----:B------:R-:W5:Y:S01]  /*09a0*/  @!P4 LDG.E R15, desc[UR6][R12.64] ;  /* 0x000000060c0fc981 */ /* 0x000f62000c1e1900 */
[----:B0-----:R-:W-:-:S02]  /*09b0*/  @!P2 LEA R10, P6, R6, R10, 0x1 ;  /* 0x0000000a060aa211 */ /* 0x001fc400078c08ff */
[----:B------:R-:W-:Y:S02]  /*09c0*/  ISETP.GE.AND.EX P4, PT, R27, UR5, PT, P3 ;  /* 0x000000051b007c0c */ /* 0x000fe4000bf86330 */
[----:B------:R-:W-:Y:S02]  /*09d0*/  @!P2 LEA.HI.X R11, R6, R11, R7, 0x1, P6 ;  /* 0x0000000b060ba211 */ /* 0x000fe400030f0c07 */
[----:B------:R-:W-:Y:S01]  /*09e0*/  ISETP.GE.U32.AND P6, PT, R69, UR4, PT ;  /* 0x0000000445007c0c */ /* 0x000fe2000bfc6070 */
[----:B------:R-:W0:Y:S01]  /*09f0*/  @!P5 LDC.64 R6, c[0x0][0x390] ;  /* 0x0000e400ff06db82 */ /* 0x000e220000000a00 */
[----:B------:R-:W-:Y:S01]  /*0a00*/  MOV R35, RZ ;  /* 0x000000ff00237202 */ /* 0x000fe20000000f00 */
[----:B---3--:R-:W-:Y:S01]  /*0a10*/  @!P1 IMAD R16, R31, R2, RZ ;  /* 0x000000021f109224 */ /* 0x008fe200078e02ff */
[----:B------:R-:W-:-:S04]  /*0a20*/  ISETP.GE.AND.EX P3, PT, R54, UR5, PT, P6 ;  /* 0x0000000536007c0c */ /* 0x000fc8000bf66360 */
[----:B------:R3:W5:Y:S01]  /*0a30*/  @!P2 LDG.E R35, desc[UR6][R10.64] ;  /* 0x000000060a23a981 */ /* 0x000762000c1e1900 */
[----:B------:R-:W-:Y:S02]  /*0a40*/  @!P1 IMAD R31, R29, R3, R16 ;  /* 0x000000031d1f9224 */ /* 0x000fe400078e0210 */
[----:B------:R-:W0:Y:S01]  /*0a50*/  @!P4 LDC.64 R16, c[0x0][0x3e0] ;  /* 0x0000f800ff10cb82 */ /* 0x000e220000000a00 */
[----:B----4-:R-:W-:Y:S01]  /*0a60*/  @!P5 IMAD R18, R33, R4, RZ ;  /* 0x000000042112d224 */ /* 0x010fe200078e02ff */
[----:B---3--:R-:W-:-:S06]  /*0a70*/  @!P1 MOV R10, R74 ;  /* 0x0000004a000a9202 */ /* 0x008fcc0000000f00 */
[----:B------:R-:W3:Y:S01]  /*0a80*/  @!P3 LDC.64 R12, c[0x0][0x3e0] ;  /* 0x0000f800ff0cbb82 */ /* 0x000ee20000000a00 */
[-C--:B------:R-:W-:Y:S02]  /*0a90*/  @!P1 MOV R11, R77.reuse ;  /* 0x0000004d000b9202 */ /* 0x080fe40000000f00 */
[----:B------:R-:W-:Y:S01]  /*0aa0*/  ISETP.GE.U32.AND P2, PT, R68, UR4, PT ;  /* 0x0000000444007c0c */ /* 0x000fe2000bf46070 */
[----:B------:R-:W-:Y:S01]  /*0ab0*/  @!P1 IMAD.WIDE.U32 R2, R29, R2, R10 ;  /* 0x000000021d029225 */ /* 0x000fe200078e000a */
[----:B------:R-:W-:Y:S02]  /*0ac0*/  @!P5 MOV R10, R74 ;  /* 0x0000004a000ad202 */ /* 0x000fe40000000f00 */
[----:B------:R-:W-:Y:S01]  /*0ad0*/  @!P5 MOV R11, R77 ;  /* 0x0000004d000bd202 */ /* 0x000fe20000000f00 */
[----:B------:R-:W-:Y:S01]  /*0ae0*/  @!P5 IMAD R29, R25, R5, R18 ;  /* 0x00000005191dd224 */ /* 0x000fe200078e0212 */
[----:B------:R-:W-:Y:S02]  /*0af0*/  ISETP.GE.AND.EX P2, PT, R53, UR5, PT, P2 ;  /* 0x0000000535007c0c */ /* 0x000fe4000bf46320 */
[----:B------:R-:W-:Y:S01]  /*0b00*/  @!P1 IADD3 R3, PT, PT, R3, R31, RZ ;  /* 0x0000001f03039210 */ /* 0x000fe20007ffe0ff */
[----:B------:R-:W-:Y:S01]  /*0b10*/  @!P5 IMAD.WIDE.U32 R4, R25, R4, R10 ;  /* 0x000000041904d225 */ /* 0x000fe200078e000a */
[----:B-1----:R-:W-:-:S02]  /*0b20*/  @!P1 LEA R8, P6, R2, R8, 0x1 ;  /* 0x0000000802089211 */ /* 0x002fc400078c08ff */
[----:B------:R-:W-:Y:S02]  /*0b30*/  MOV R37, RZ ;  /* 0x000000ff00257202 */ /* 0x000fe40000000f00 */
[----:B------:R-:W-:Y:S02]  /*0b40*/  @!P1 LEA.HI.X R9, R2, R9, R3, 0x1, P6 ;  /* 0x0000000902099211 */ /* 0x000fe400030f0c03 */
[----:B------:R-:W-:Y:S01]  /*0b50*/  @!P5 IADD3 R5, PT, PT, R5, R29, RZ ;  /* 0x0000001d0505d210 */ /* 0x000fe20007ffe0ff */
[----:B------:R-:W1:Y:S01]  /*0b60*/  @!P4 LDC.64 R2, c[0x0][0x390] ;  /* 0x0000e400ff02cb82 */ /* 0x000e620000000a00 */
[C---:B0-----:R-:W-:Y:S01]  /*0b70*/  @!P5 LEA R6, P6, R4.reuse, R6, 0x1 ;  /* 0x000000060406d211 */ /* 0x041fe200078c08ff */
[----:B------:R0:W4:Y:S01]  /*0b80*/  @!P1 LDG.E R37, desc[UR6][R8.64] ;  /* 0x0000000608259981 */ /* 0x000122000c1e1900 */
[----:B------:R-:W-:Y:S02]  /*0b90*/  MOV R39, RZ ;  /* 0x000000ff00277202 */ /* 0x000fe40000000f00 */
[----:B------:R-:W-:-:S02]  /*0ba0*/  @!P5 LEA.HI.X R7, R4, R7, R5, 0x1, P6 ;  /* 0x000000070407d211 */ /* 0x000fc400030f0c05 */
[----:B------:R-:W-:Y:S01]  /*0bb0*/  ISETP.GE.U32.AND P1, PT, R70, UR4, PT ;  /* 0x0000000446007c0c */ /* 0x000fe2000bf26070 */
[----:B------:R-:W1:Y:S01]  /*0bc0*/  @!P3 LDC.64 R4, c[0x0][0x390] ;  /* 0x0000e400ff04bb82 */ /* 0x000e620000000a00 */
[----:B------:R-:W-:Y:S01]  /*0bd0*/  @!P4 IMAD R18, R27, R16, RZ ;  /* 0x000000101b12c224 */ /* 0x000fe200078e02ff */
[----:B------:R3:W4:Y:S01]  /*0be0*/  @!P5 LDG.E R39, desc[UR6][R6.64] ;  /* 0x000000060627d981 */ /* 0x000722000c1e1900 */
[----:B------:R-:W-:-:S05]  /*0bf0*/  ISETP.GE.AND.EX P1, PT, R55, UR5, PT, P1 ;  /* 0x0000000537007c0c */ /* 0x000fca000bf26310 */
[----:B0-----:R-:W0:Y:S01]  /*0c00*/  @!P2 LDC.64 R8, c[0x0][0x3e0] ;  /* 0x0000f800ff08ab82 */ /* 0x001e220000000a00 */
[----:B---3--:R-:W-:Y:S02]  /*0c10*/  @!P4 MOV R6, R74 ;  /* 0x0000004a0006c202 */ /* 0x008fe40000000f00 */
[----:B------:R-:W-:Y:S01]  /*0c20*/  @!P4 MOV R7, R77 ;  /* 0x0000004d0007c202 */ /* 0x000fe20000000f00 */
[C---:B------:R-:W-:Y:S02]  /*0c30*/  @!P4 IMAD R25, R23.reuse, R17, R18 ;  /* 0x000000111719c224 */ /* 0x040fe400078e0212 */
[----:B------:R-:W-:Y:S02]  /*0c40*/  @!P3 IMAD R10, R54, R12, RZ ;  /* 0x0000000c360ab224 */ /* 0x000fe400078e02ff */
[----:B------:R-:W-:Y:S01]  /*0c50*/  @!P4 IMAD.WIDE.U32 R16, R23, R16, R6 ;  /* 0x000000101710c225 */ /* 0x000fe200078e0006 */
[----:B------:R-:W-:Y:S02]  /*0c60*/  @!P3 MOV R6, R74 ;  /* 0x0000004a0006b202 */ /* 0x000fe40000000f00 */
[----:B------:R-:W-:Y:S01]  /*0c70*/  @!P3 MOV R7, R77 ;  /* 0x0000004d0007b202 */ /* 0x000fe20000000f00 */
[----:B------:R-:W-:-:S02]  /*0c80*/  @!P3 IMAD R23, R69, R13, R10 ;  /* 0x0000000d4517b224 */ /* 0x000fc400078e020a */
[----:B------:R-:W3:Y:S01]  /*0c90*/  @!P1 LDC.64 R10, c[0x0][0x3e0] ;  /* 0x0000f800ff0a9b82 */ /* 0x000ee20000000a00 */
[----:B------:R-:W-:Y:S01]  /*0ca0*/  @!P3 IMAD.WIDE.U32 R12, R69, R12, R6 ;  /* 0x0000000c450cb225 */ /* 0x000fe200078e0006 */
[----:B------:R-:W-:Y:S02]  /*0cb0*/  @!P4 IADD3 R17, PT, PT, R17, R25, RZ ;  /* 0x000000191111c210 */ /* 0x000fe40007ffe0ff */
[----:B-1----:R-:W-:-:S04]  /*0cc0*/  @!P4 LEA R2, P5, R16, R2, 0x1 ;  /* 0x000000021002c211 */ /* 0x002fc800078a08ff */
[----:B------:R-:W1:Y:S01]  /*0cd0*/  @!P2 LDC.64 R6, c[0x0][0x390] ;  /* 0x0000e400ff06ab82 */ /* 0x000e620000000a00 */
[----:B------:R-:W-:Y:S02]  /*0ce0*/  ISETP.GE.U32.AND P6, PT, R67, UR4, PT ;  /* 0x0000000443007c0c */ /* 0x000fe4000bfc6070 */
[----:B------:R-:W-:Y:S02]  /*0cf0*/  @!P4 LEA.HI.X R3, R16, R3, R17, 0x1, P5 ;  /* 0x000000031003c211 */ /* 0x000fe400028f0c11 */
[----:B------:R-:W-:Y:S01]  /*0d00*/  @!P3 LEA R22, P5, R12, R4, 0x1 ;  /* 0x000000040c16b211 */ /* 0x000fe200078a08ff */
[----:B0-----:R-:W-:Y:S01]  /*0d10*/  @!P2 IMAD R4, R53, R8, RZ ;  /* 0x000000083504a224 */ /* 0x001fe200078e02ff */
[----:B------:R-:W-:Y:S02]  /*0d20*/  ISETP.GE.AND.EX P6, PT, R52, UR5, PT, P6 ;  /* 0x0000000534007c0c */ /* 0x000fe4000bfc6360 */
[----:B------:R-:W-:Y:S01]  /*0d30*/  @!P3 IADD3 R13, PT, PT, R13, R23, RZ ;  /* 0x000000170d0db210 */ /* 0x000fe20007ffe0ff */
[----:B------:R-:W-:Y:S01]  /*0d40*/  @!P2 IMAD R25, R68, R9, R4 ;  /* 0x000000094419a224 */ /* 0x000fe200078e0204 */
[----:B------:R-:W-:-:S02]  /*0d50*/  @!P2 MOV R4, R74 ;  /* 0x0000004a0004a202 */ /* 0x000fc40000000f00 */
[----:B------:R-:W-:Y:S02]  /*0d60*/  @!P3 LEA.HI.X R23, R12, R5, R13, 0x1, P5 ;  /* 0x000000050c17b211 */ /* 0x000fe400028f0c0d */
[----:B------:R-:W-:Y:S01]  /*0d70*/  @!P2 MOV R5, R77 ;  /* 0x0000004d0005a202 */ /* 0x000fe20000000f00 */
[----:B------:R-:W0:Y:S01]  /*0d80*/  @!P1 LDC.64 R12, c[0x0][0x390] ;  /* 0x0000e400ff0c9b82 */ /* 0x000e220000000a00 */
[----:B------:R-:W-:Y:S02]  /*0d90*/  ISETP.GE.U32.AND P5, PT, R66, UR4, PT ;  /* 0x0000000442007c0c */ /* 0x000fe4000bfa6070 */
[----:B------:R-:W-:Y:S01]  /*0da0*/  CS2R R16, SRZ ;  /* 0x0000000000107805 */ /* 0x000fe2000001ff00 */
[----:B------:R-:W-:Y:S01]  /*0db0*/  @!P2 IMAD.WIDE.U32 R8, R68, R8, R4 ;  /* 0x000000084408a225 */ /* 0x000fe200078e0004 */
[----:B------:R-:W-:-:S03]  /*0dc0*/  ISETP.GE.AND.EX P5, PT, R51, UR5, PT, P5 ;  /* 0x0000000533007c0c */ /* 0x000fc6000bfa6350 */
[----:B------:R-:W0:Y:S01]  /*0dd0*/  @!P6 LDC.64 R4, c[0x0][0x3e0] ;  /* 0x0000f800ff04eb82 */ /* 0x000e220000000a00 */
[----:B------:R1:W4:Y:S01]  /*0de0*/  @!P3 LDG.E R17, desc[UR6][R22.64] ;  /* 0x000000061611b981 */ /* 0x000322000c1e1900 */
[----:B------:R-:W-:Y:S02]  /*0df0*/  @!P2 IADD3 R9, PT, PT, R9, R25, RZ ;  /* 0x000000190909a210 */ /* 0x000fe40007ffe0ff */
[----:B------:R-:W-:Y:S02]  /*0e00*/  @!P1 MOV R24, R74 ;  /* 0x0000004a00189202 */ /* 0x000fe40000000f00 */
[C---:B-1----:R-:W-:Y:S01]  /*0e10*/  @!P2 LEA R22, P3, R8.reuse, R6, 0x1 ;  /* 0x000000060816a211 */ /* 0x042fe200078608ff */
[-C--:B---3--:R-:W-:Y:S01]  /*0e20*/  @!P1 IMAD R6, R55, R10.reuse, RZ ;  /* 0x0000000a37069224 */ /* 0x088fe200078e02ff */
[----:B------:R-:W-:Y:S02]  /*0e30*/  @!P1 MOV R25, R77 ;  /* 0x0000004d00199202 */ /* 0x000fe40000000f00 */
[----:B------:R-:W-:Y:S01]  /*0e40*/  @!P2 LEA.HI.X R23, R8, R7, R9, 0x1, P3 ;  /* 0x000000070817a211 */ /* 0x000fe200018f0c09 */
[C---:B------:R-:W-:Y:S01]  /*0e50*/  @!P1 IMAD R11, R70.reuse, R11, R6 ;  /* 0x0000000b460b9224 */ /* 0x040fe200078e0206 */
[----:B------:R-:W1:Y:S01]  /*0e60*/  @!P5 LDC.64 R8, c[0x0][0x3e0] ;  /* 0x0000f800ff08db82 */ /* 0x000e620000000a00 */
[----:B------:R-:W-:Y:S01]  /*0e70*/  @!P1 IMAD.WIDE.U32 R24, R70, R10, R24 ;  /* 0x0000000a46189225 */ /* 0x000fe200078e0018 */
[----:B------:R-:W-:Y:S01]  /*0e80*/  ISETP.GE.U32.AND P3, PT, R65, UR4, PT ;  /* 0x0000000441007c0c */ /* 0x000fe2000bf66070 */
[----:B------:R0:W3:Y:S05]  /*0e90*/  @!P2 LDG.E R16, desc[UR6][R22.64] ;  /* 0x000000061610a981 */ /* 0x0000ea000c1e1900 */
[----:B------:R-:W2:Y:S01]  /*0ea0*/  @!P6 LDC.64 R6, c[0x0][0x390] ;  /* 0x0000e400ff06eb82 */ /* 0x000ea20000000a00 */
[----:B------:R-:W-:-:S02]  /*0eb0*/  ISETP.GE.AND.EX P3, PT, R50, UR5, PT, P3 ;  /* 0x0000000532007c0c */ /* 0x000fc4000bf66330 */
[----:B------:R-:W-:Y:S02]  /*0ec0*/  @!P1 IADD3 R10, PT, PT, R25, R11, RZ ;  /* 0x0000000b190a9210 */ /* 0x000fe40007ffe0ff */
[----:B0-----:R-:W-:Y:S01]  /*0ed0*/  @!P1 LEA R22, P2, R24, R12, 0x1 ;  /* 0x0000000c18169211 */ /* 0x001fe200078408ff */
[----:B------:R-:W-:Y:S01]  /*0ee0*/  @!P6 IMAD R18, R52, R4, RZ ;  /* 0x000000043412e224 */ /* 0x000fe200078e02ff */
[----:B------:R-:W-:Y:S02]  /*0ef0*/  @!P6 MOV R25, R77 ;  /* 0x0000004d0019e202 */ /* 0x000fe40000000f00 */
[----:B------:R-:W-:Y:S02]  /*0f00*/  @!P1 LEA.HI.X R23, R24, R13, R10, 0x1, P2 ;  /* 0x0000000d18179211 */ /* 0x000fe400010f0c0a */
[----:B------:R-:W-:Y:S01]  /*0f10*/  @!P6 MOV R24, R74 ;  /* 0x0000004a0018e202 */ /* 0x000fe20000000f00 */
[----:B------:R-:W0:Y:S01]  /*0f20*/  @!P5 LDC.64 R12, c[0x0][0x390] ;  /* 0x0000e400ff0cdb82 */ /* 0x000e220000000a00 */
[----:B------:R-:W-:-:S03]  /*0f30*/  @!P6 IMAD R5, R67, R5, R18 ;  /* 0x000000054305e224 */ /* 0x000fc600078e0212 */
[----:B------:R-:W-:Y:S01]  /*0f40*/  @!P6 IMAD.WIDE.U32 R24, R67, R4, R24 ;  /* 0x000000044318e225 */ /* 0x000fe200078e0018 */
[----:B------:R-:W-:-:S03]  /*0f50*/  MOV R20, RZ ;  /* 0x000000ff00147202 */ /* 0x000fc60000000f00 */
[----:B------:R-:W0:Y:S01]  /*0f60*/  @!P3 LDC.64 R10, c[0x0][0x3e0] ;  /* 0x0000f800ff0abb82 */ /* 0x000e220000000a00 */
[----:B------:R-:W-:Y:S01]  /*0f70*/  @!P6 IADD3 R4, PT, PT, R25, R5, RZ ;  /* 0x000000051904e210 */ /* 0x000fe20007ffe0ff */
[----:B-1----:R-:W-:Y:S01]  /*0f80*/  @!P5 IMAD R5, R51, R8, RZ ;  /* 0x000000083305d224 */ /* 0x002fe200078e02ff */
[----:B------:R1:W3:Y:S01]  /*0f90*/  @!P1 LDG.E R20, desc[UR6][R22.64] ;  /* 0x0000000616149981 */ /* 0x0002e2000c1e1900 */
[----:B--2---:R-:W-:-:S04]  /*0fa0*/  @!P6 LEA R6, P2, R24, R6, 0x1 ;  /* 0x000000061806e211 */ /* 0x004fc800078408ff */
[----:B------:R-:W-:Y:S02]  /*0fb0*/  @!P6 LEA.HI.X R7, R24, R7, R4, 0x1, P2 ;  /* 0x000000071807e211 */ /* 0x000fe400010f0c04 */
[----:B------:R-:W-:Y:S01]  /*0fc0*/  ISETP.GE.U32.AND P2, PT, R64, UR4, PT ;  /* 0x0000000440007c0c */ /* 0x000fe2000bf46070 */
[----:B------:R-:W-:Y:S01]  /*0fd0*/  @!P5 IMAD R9, R66, R9, R5 ;  /* 0x000000094209d224 */ /* 0x000fe200078e0205 */
[----:B-1----:R-:W-:Y:S01]  /*0fe0*/  @!P5 MOV R22, R74 ;  /* 0x0000004a0016d202 */ /* 0x002fe20000000f00 */
[----:B------:R-:W1:Y:S01]  /*0ff0*/  @!P3 LDC.64 R4, c[0x0][0x390] ;  /* 0x0000e400ff04bb82 */ /* 0x000e620000000a00 */
[----:B------:R-:W-:Y:S02]  /*1000*/  @!P5 MOV R23, R77 ;  /* 0x0000004d0017d202 */ /* 0x000fe40000000f00 */
[----:B------:R-:W-:Y:S02]  /*1010*/  ISETP.GE.AND.EX P2, PT, R0, UR5, PT, P2 ;  /* 0x0000000500007c0c */ /* 0x000fe4000bf46320 */
[----:B------:R-:W-:Y:S01]  /*1020*/  MOV R18, RZ ;  /* 0x000000ff00127202 */ /* 0x000fe20000000f00 */
[----:B------:R-:W-:-:S05]  /*1030*/  @!P5 IMAD.WIDE.U32 R22, R66, R8, R22 ;  /* 0x000000084216d225 */ /* 0x000fca00078e0016 */
[----:B------:R2:W3:Y:S01]  /*1040*/  @!P6 LDG.E R18, desc[UR6][R6.64] ;  /* 0x000000060612e981 */ /* 0x0004e2000c1e1900 */
[----:B------:R-:W-:Y:S02]  /*1050*/  @!P5 IADD3 R8, PT, PT, R23, R9, RZ ;  /* 0x000000091708d210 */ /* 0x000fe40007ffe0ff */
[----:B0-----:R-:W-:Y:S01]  /*1060*/  @!P5 LEA R12, P6, R22, R12, 0x1 ;  /* 0x0000000c160cd211 */ /* 0x001fe200078c08ff */
[----:B------:R-:W-:-:S03]  /*1070*/  @!P3 IMAD R24, R50, R10, RZ ;  /* 0x0000000a3218b224 */ /* 0x000fc600078e02ff */
[----:B------:R-:W-:Y:S02]  /*1080*/  @!P5 LEA.HI.X R13, R22, R13, R8, 0x1, P6 ;  /* 0x0000000d160dd211 */ /* 0x000fe400030f0c08 */
[----:B------:R-:W0:Y:S01]  /*1090*/  @!P2 LDC.64 R8, c[0x0][0x3e0] ;  /* 0x0000f800ff08ab82 */ /* 0x000e220000000a00 */
[----:B--2---:R-:W-:Y:S02]  /*10a0*/  @!P3 MOV R6, R74 ;  /* 0x0000004a0006b202 */ /* 0x004fe40000000f00 */
[----:B------:R-:W-:Y:S01]  /*10b0*/  @!P3 MOV R7, R77 ;  /* 0x0000004d0007b202 */ /* 0x000fe20000000f00 */
[C---:B------:R-:W-:Y:S01]  /*10c0*/  @!P3 IMAD R23, R65.reuse, R11, R24 ;  /* 0x0000000b4117b224 */ /* 0x040fe200078e0218 */
[----:B------:R-:W-:Y:S01]  /*10d0*/  MOV R33, RZ ;  /* 0x000000ff00217202 */ /* 0x000fe20000000f00 */
[----:B------:R-:W-:Y:S01]  /*10e0*/  @!P3 IMAD.WIDE.U32 R10, R65, R10, R6 ;  /* 0x0000000a410ab225 */ /* 0x000fe200078e0006 */
[----:B------:R-:W-:-:S04]  /*10f0*/  IADD3 R25, PT, PT, R21, 0xe0, RZ ;  /* 0x000000e015197810 */ /* 0x000fc80007ffe0ff */
[----:B------:R1:W2:Y:S01]  /*1100*/  @!P5 LDG.E R33, desc[UR6][R12.64] ;  /* 0x000000060c21d981 */ /* 0x0002a2000c1e1900 */
[----:B------:R-:W-:Y:S02]  /*1110*/  @!P3 IADD3 R6, PT, PT, R11, R23, RZ ;  /* 0x000000170b06b210 */ /* 0x000fe40007ffe0ff */
[----:B------:R-:W-:Y:S02]  /*1120*/  ISETP.GE.U32.AND P5, PT, R25, UR4, PT ;  /* 0x0000000419007c0c */ /* 0x000fe4000bfa6070 */
[----:B------:R-:W-:Y:S02]  /*1130*/  SHF.R.S32.HI R27, RZ, 0x1f, R25 ;  /* 0x0000001fff1b7819 */ /* 0x000fe40000011419 */
[C---:B-1----:R-:W-:Y:S02]  /*1140*/  @!P3 LEA R12, P6, R10.reuse, R4, 0x1 ;  /* 0x000000040a0cb211 */ /* 0x042fe400078c08ff */
[----:B------:R-:W-:Y:S02]  /*1150*/  IADD3 R21, PT, PT, R21, 0xf0, RZ ;  /* 0x000000f015157810 */ /* 0x000fe40007ffe0ff */
[----:B------:R-:W-:-:S02]  /*1160*/  @!P3 LEA.HI.X R13, R10, R5, R6, 0x1, P6 ;  /* 0x000000050a0db211 */ /* 0x000fc400030f0c06 */
[----:B------:R-:W1:Y:S01]  /*1170*/  @!P2 LDC.64 R10, c[0x0][0x390] ;  /* 0x0000e400ff0aab82 */ /* 0x000e620000000a00 */
[----:B------:R-:W-:Y:S02]  /*1180*/  ISETP.GE.AND.EX P5, PT, R27, UR5, PT, P5 ;  /* 0x000000051b007c0c */ /* 0x000fe4000bfa6350 */
[----:B------:R-:W-:Y:S02]  /*1190*/  ISETP.GE.U32.AND P6, PT, R21, UR4, PT ;  /* 0x0000000415007c0c */ /* 0x000fe4000bfc6070 */
[----:B------:R-:W-:Y:S01]  /*11a0*/  SHF.R.S32.HI R29, RZ, 0x1f, R21 ;  /* 0x0000001fff1d7819 */ /* 0x000fe20000011415 */
[----:B0-----:R-:W-:-:S03]  /*11b0*/  @!P2 IMAD R22, R0, R8, RZ ;  /* 0x000000080016a224 */ /* 0x001fc600078e02ff */
[----:B------:R-:W-:Y:S01]  /*11c0*/  ISETP.GE.AND.EX P6, PT, R29, UR5, PT, P6 ;  /* 0x000000051d007c0c */ /* 0x000fe2000bfc6360 */
[C---:B------:R-:W-:Y:S01]  /*11d0*/  @!P2 IMAD R31, R64.reuse, R9, R22 ;  /* 0x00000009401fa224 */ /* 0x040fe200078e0216 */
[----:B------:R-:W-:Y:S02]  /*11e0*/  @!P2 MOV R22, R74 ;  /* 0x0000004a0016a202 */ /* 0x000fe40000000f00 */
[----:B------:R-:W-:Y:S01]  /*11f0*/  @!P2 MOV R23, R77 ;  /* 0x0000004d0017a202 */ /* 0x000fe20000000f00 */
[----:B------:R-:W0:Y:S01]  /*1200*/  @!P5 LDC.64 R4, c[0x0][0x3e0] ;  /* 0x0000f800ff04db82 */ /* 0x000e220000000a00 */
[----:B------:R-:W-:Y:S01]  /*1210*/  MOV R41, RZ ;  /* 0x000000ff00297202 */ /* 0x000fe20000000f00 */
[----:B------:R-:W-:-:S05]  /*1220*/  @!P2 IMAD.WIDE.U32 R22, R64, R8, R22 ;  /* 0x000000084016a225 */ /* 0x000fca00078e0016 */
[----:B------:R1:W2:Y:S01]  /*1230*/  @!P3 LDG.E R41, desc[UR6][R12.64] ;  /* 0x000000060c29b981 */ /* 0x0002a2000c1e1900 */
[----:B------:R-:W5:Y:S01]  /*1240*/  @!P6 LDC.64 R6, c[0x0][0x3e0] ;  /* 0x0000f800ff06eb82 */ /* 0x000f620000000a00 */
        /* <DEDUP_REMOVED lines=9> */
[----:B------:R-:W-:-:S03]  /*12e0*/  @!P5 IMAD R5, R25, R5, R22 ;  /* 0x000000051905d224 */ /* 0x000fc600078e0216 */
[----:B------:R5:W2:Y:S01]  /*12f0*/  @!P4 LDG.E R45, desc[UR6][R2.64] ;  /* 0x00000006022dc981 */ /* 0x000aa2000c1e1900 */
[----:B0-----:R-:W-:Y:S02]  /*1300*/  @!P5 MOV R12, R74 ;  /* 0x0000004a000cd202 */ /* 0x001fe40000000f00 */
[-C--:B------:R-:W-:Y:S01]  /*1310*/  @!P5 MOV R13, R77.reuse ;  /* 0x0000004d000dd202 */ /* 0x080fe20000000f00 */
[----:B-----5:R-:W-:Y:S01]  /*1320*/  @!P6 IMAD R22, R29, R6, RZ ;  /* 0x000000061d16e224 */ /* 0x020fe200078e02ff */
[----:B------:R-:W-:Y:S02]  /*1330*/  @!P6 MOV R2, R74 ;  /* 0x0000004a0002e202 */ /* 0x000fe40000000f00 */
[----:B------:R-:W-:Y:S01]  /*1340*/  @!P6 MOV R3, R77 ;  /* 0x0000004d0003e202 */ /* 0x000fe20000000f00 */
[----:B------:R-:W-:-:S04]  /*1350*/  @!P5 IMAD.WIDE.U32 R12, R25, R4, R12 ;  /* 0x00000004190cd225 */ /* 0x000fc800078e000c */
[----:B------:R-:W-:Y:S01]  /*1360*/  @!P6 IMAD R7, R21, R7, R22 ;  /* 0x000000071507e224 */ /* 0x000fe200078e0216 */
[----:B------:R-:W-:Y:S01]  /*1370*/  @!P5 IADD3 R4, PT, PT, R13, R5, RZ ;  /* 0x000000050d04d210 */ /* 0x000fe20007ffe0ff */
[----:B------:R-:W-:Y:S01]  /*1380*/  @!P6 IMAD.WIDE.U32 R2, R21, R6, R2 ;  /* 0x000000061502e225 */ /* 0x000fe200078e0002 */
[C---:B------:R-:W-:Y:S02]  /*1390*/  @!P5 LEA R8, P2, R12.reuse, R8, 0x1 ;  /* 0x000000080c08d211 */ /* 0x040fe400078408ff */
[----:B------:R-:W-:Y:S02]  /*13a0*/  MOV R47, RZ ;  /* 0x000000ff002f7202 */ /* 0x000fe40000000f00 */
[----:B------:R-:W-:Y:S02]  /*13b0*/  @!P5 LEA.HI.X R9, R12, R9, R4, 0x1, P2 ;  /* 0x000000090c09d211 */ /* 0x000fe400010f0c04 */
[----:B------:R-:W-:Y:S02]  /*13c0*/  @!P6 IADD3 R4, PT, PT, R3, R7, RZ ;  /* 0x000000070304e210 */ /* 0x000fe40007ffe0ff */
[----:B-1----:R-:W-:Y:S01]  /*13d0*/  @!P6 LEA R10, P2, R2, R10, 0x1 ;  /* 0x0000000a020ae211 */ /* 0x002fe200078408ff */
[----:B------:R0:W5:Y:S01]  /*13e0*/  @!P5 LDG.E R47, desc[UR6][R8.64] ;  /* 0x00000006082fd981 */ /* 0x000162000c1e1900 */
[----:B------:R-:W-:-:S02]  /*13f0*/  MOV R49, RZ ;  /* 0x000000ff00317202 */ /* 0x000fc40000000f00 */
[----:B------:R-:W-:-:S05]  /*1400*/  @!P6 LEA.HI.X R11, R2, R11, R4, 0x1, P2 ;  /* 0x0000000b020be211 */ /* 0x000fca00010f0c04 */
[----:B------:R1:W5:Y:S01]  /*1410*/  @!P6 LDG.E R49, desc[UR6][R10.64] ;  /* 0x000000060a31e981 */ /* 0x000362000c1e1900 */
[--C-:B------:R-:W-:Y:S02]  /*1420*/  HADD2.F32 R2, -RZ, R19.reuse.H0_H0 ;  /* 0x20000013ff027230 */ /* 0x100fe40000004100 */
[----:B------:R-:W-:-:S05]  /*1430*/  HADD2.F32 R3, -RZ, R19.H1_H1 ;  /* 0x30000013ff037230 */ /* 0x000fca0000004100 */
[----:B------:R-:W-:Y:S01]  /*1440*/  FADD.FTZ R7, R2, R3 ;  /* 0x0000000302077221 */ /* 0x000fe20000010000 */
[----:B------:R-:W-:-:S03]  /*1450*/  FMUL.FTZ R13, R3, R3 ;  /* 0x00000003030d7220 */ /* 0x000fc60000410000 */
[----:B0-----:R-:W-:Y:S01]  /*1460*/  FADD.FTZ R8, RZ, R7 ;  /* 0x00000007ff087221 */ /* 0x001fe20000010000 */
[----:B------:R-:W-:-:S04]  /*1470*/  FFMA.FTZ R13, R2, R2, R13 ;  /* 0x00000002020d7223 */ /* 0x000fc8000001000d */
[----:B------:R-:W-:Y:S01]  /*1480*/  FADD.FTZ R13, RZ, R13 ;  /* 0x0000000dff0d7221 */ /* 0x000fe20000010000 */
[--C-:B------:R-:W-:Y:S02]  /*1490*/  HADD2.F32 R34, -RZ, R35.reuse.H0_H0 ;  /* 0x20000023ff227230 */ /* 0x100fe40000004100 */
[----:B------:R-:W-:Y:S02]  /*14a0*/  HADD2.F32 R35, -RZ, R35.H1_H1 ;  /* 0x30000023ff237230 */ /* 0x000fe40000004100 */
[--C-:B----4-:R-:W-:Y:S02]  /*14b0*/  HADD2.F32 R36, -RZ, R37.reuse.H0_H0 ;  /* 0x20000025ff247230 */ /* 0x110fe40000004100 */
[----:B------:R-:W-:Y:S02]  /*14c0*/  HADD2.F32 R37, -RZ, R37.H1_H1 ;  /* 0x30000025ff257230 */ /* 0x000fe40000004100 */
[--C-:B------:R-:W-:Y:S02]  /*14d0*/  HADD2.F32 R38, -RZ, R39.reuse.H1_H1 ;  /* 0x30000027ff267230 */ /* 0x100fe40000004100 */
[----:B------:R-:W-:-:S02]  /*14e0*/  HADD2.F32 R39, -RZ, R39.H0_H0 ;  /* 0x20000027ff277230 */ /* 0x000fc40000004100 */
[--C-:B------:R-:W-:Y:S02]  /*14f0*/  HADD2.F32 R6, -RZ, R17.reuse.H0_H0 ;  /* 0x20000011ff067230 */ /* 0x100fe40000004100 */
[----:B------:R-:W-:-:S05]  /*1500*/  HADD2.F32 R7, -RZ, R17.H1_H1 ;  /* 0x30000011ff077230 */ /* 0x000fca0000004100 */
[----:B------:R-:W-:-:S04]  /*1510*/  FMUL.FTZ R17, R7, R7 ;  /* 0x0000000707117220 */ /* 0x000fc80000410000 */
[----:B------:R-:W-:Y:S01]  /*1520*/  FFMA.FTZ R17, R6, R6, R17 ;  /* 0x0000000606117223 */ /* 0x000fe20000010011 */
[--C-:B---3--:R-:W-:Y:S02]  /*1530*/  HADD2.F32 R4, -RZ, R20.reuse.H0_H0 ;  /* 0x20000014ff047230 */ /* 0x108fe40000004100 */
[----:B------:R-:W-:-:S05]  /*1540*/  HADD2.F32 R5, -RZ, R20.H1_H1 ;  /* 0x30000014ff057230 */ /* 0x000fca0000004100 */
[----:B------:R-:W-:Y:S01]  /*1550*/  FADD.FTZ R9, R4, R5 ;  /* 0x0000000504097221 */ /* 0x000fe20000010000 */
[----:B-1----:R-:W-:-:S03]  /*1560*/  FMUL.FTZ R11, R5, R5 ;  /* 0x00000005050b7220 */ /* 0x002fc60000410000 */
[----:B------:R-:W-:Y:S01]  /*1570*/  FADD.FTZ R10, R8, R9 ;  /* 0x00000009080a7221 */ /* 0x000fe20000010000 */
[----:B------:R-:W-:Y:S01]  /*1580*/  FFMA.FTZ R12, R4, R4, R11 ;  /* 0x00000004040c7223 */ /* 0x000fe2000001000b */
[--C-:B------:R-:W-:Y:S02]  /*1590*/  HADD2.F32 R8, -RZ, R16.reuse.H0_H0 ;  /* 0x20000010ff087230 */ /* 0x100fe40000004100 */
[----:B------:R-:W-:Y:S01]  /*15a0*/  FADD.FTZ R11, R6, R7 ;  /* 0x00000007060b7221 */ /* 0x000fe20000010000 */
[----:B------:R-:W-:Y:S02]  /*15b0*/  HADD2.F32 R9, -RZ, R16.H1_H1 ;  /* 0x30000010ff097230 */ /* 0x000fe40000004100 */
[----:B------:R-:W-:Y:S01]  /*15c0*/  FADD.FTZ R12, R13, R12 ;  /* 0x0000000c0d0c7221 */ /* 0x000fe20000010000 */
[----:B------:R-:W-:Y:S01]  /*15d0*/  FADD.FTZ R13, R10, R11 ;  /* 0x0000000b0a0d7221 */ /* 0x000fe20000010000 */
[--C-:B------:R-:W-:Y:S02]  /*15e0*/  HADD2.F32 R11, -RZ, R14.reuse.H1_H1 ;  /* 0x3000000eff0b7230 */ /* 0x100fe40000004100 */
[----:B------:R-:W-:Y:S01]  /*15f0*/  FADD.FTZ R16, R8, R9 ;  /* 0x0000000908107221 */ /* 0x000fe20000010000 */
[----:B------:R-:W-:Y:S01]  /*1600*/  FMUL.FTZ R19, R9, R9 ;  /* 0x0000000909137220 */ /* 0x000fe20000410000 */
[----:B------:R-:W-:-:S02]  /*1610*/  HADD2.F32 R10, -RZ, R14.H0_H0 ;  /* 0x2000000eff0a7230 */ /* 0x000fc40000004100 */
[----:B------:R-:W-:Y:S01]  /*1620*/  FADD.FTZ R17, R12, R17 ;  /* 0x000000110c117221 */ /* 0x000fe20000010000 */
[----:B------:R-:W-:Y:S01]  /*1630*/  FADD.FTZ R16, R13, R16 ;  /* 0x000000100d107221 */ /* 0x000fe20000010000 */
[----:B------:R-:W-:Y:S01]  /*1640*/  FFMA.FTZ R14, R8, R8, R19 ;  /* 0x00000008080e7223 */ /* 0x000fe20000010013 */
[--C-:B------:R-:W-:Y:S02]  /*1650*/  HADD2.F32 R13, -RZ, R18.reuse.H1_H1 ;  /* 0x30000012ff0d7230 */ /* 0x100fe40000004100 */
[----:B------:R-:W-:Y:S01]  /*1660*/  FMUL.FTZ R21, R11, R11 ;  /* 0x0000000b0b157220 */ /* 0x000fe20000410000 */
[----:B------:R-:W-:Y:S02]  /*1670*/  HADD2.F32 R12, -RZ, R18.H0_H0 ;  /* 0x20000012ff0c7230 */ /* 0x000fe40000004100 */
[----:B------:R-:W-:Y:S01]  /*1680*/  FADD.FTZ R17, R17, R14 ;  /* 0x0000000e11117221 */ /* 0x000fe20000010000 */
[--C-:B------:R-:W-:Y:S02]  /*1690*/  HADD2.F32 R14, -RZ, R15.reuse.H0_H0 ;  /* 0x2000000fff0e7230 */ /* 0x100fe40000004100 */
[C---:B------:R-:W-:Y:S01]  /*16a0*/  FFMA.FTZ R18, R10.reuse, R10, R21 ;  /* 0x0000000a0a127223 */ /* 0x040fe20000010015 */
[----:B------:R-:W-:Y:S01]  /*16b0*/  FADD.FTZ R19, R10, R11 ;  /* 0x0000000b0a137221 */ /* 0x000fe20000010000 */
[----:B------:R-:W-:-:S02]  /*16c0*/  HADD2.F32 R15, -RZ, R15.H1_H1 ;  /* 0x3000000fff0f7230 */ /* 0x000fc40000004100 */
[----:B------:R-:W-:Y:S01]  /*16d0*/  FMUL.FTZ R21, R13, R13 ;  /* 0x0000000d0d157220 */ /* 0x000fe20000410000 */
[----:B------:R-:W-:Y:S01]  /*16e0*/  FADD.FTZ R17, R17, R18 ;  /* 0x0000001211117221 */ /* 0x000fe20000010000 */
[----:B------:R-:W-:Y:S01]  /*16f0*/  FADD.FTZ R16, R16, R19 ;  /* 0x0000001310107221 */ /* 0x000fe20000010000 */
[C---:B------:R-:W-:Y:S01]  /*1700*/  FADD.FTZ R19, R12.reuse, R13 ;  /* 0x0000000d0c137221 */ /* 0x040fe20000010000 */
[----:B------:R-:W-:Y:S01]  /*1710*/  FFMA.FTZ R18, R12, R12, R21 ;  /* 0x0000000c0c127223 */ /* 0x000fe20000010015 */
[----:B------:R-:W-:Y:S01]  /*1720*/  FMUL.FTZ R21, R15, R15 ;  /* 0x0000000f0f157220 */ /* 0x000fe20000410000 */
[--C-:B--2---:R-:W-:Y:S02]  /*1730*/  HADD2.F32 R32, -RZ, R33.reuse.H0_H0 ;  /* 0x20000021ff207230 */ /* 0x104fe40000004100 */
[----:B------:R-:W-:Y:S02]  /*1740*/  HADD2.F32 R33, -RZ, R33.H1_H1 ;  /* 0x30000021ff217230 */ /* 0x000fe40000004100 */
[----:B------:R-:W-:Y:S01]  /*1750*/  FADD.FTZ R17, R17, R18 ;  /* 0x0000001211117221 */ /* 0x000fe20000010000 */
[----:B------:R-:W-:Y:S01]  /*1760*/  FADD.FTZ R16, R16, R19 ;  /* 0x0000001310107221 */ /* 0x000fe20000010000 */
[C---:B------:R-:W-:Y:S01]  /*1770*/  FFMA.FTZ R18, R14.reuse, R14, R21 ;  /* 0x0000000e0e127223 */ /* 0x040fe20000010015 */
[----:B------:R-:W-:Y:S01]  /*1780*/  FADD.FTZ R19, R14, R15 ;  /* 0x0000000f0e137221 */ /* 0x000fe20000010000 */
[----:B------:R-:W-:-:S02]  /*1790*/  FMUL.FTZ R21, R33, R33 ;  /* 0x0000002121157220 */ /* 0x000fc40000410000 */
[----:B------:R-:W-:Y:S01]  /*17a0*/  FADD.FTZ R17, R17, R18 ;  /* 0x0000001211117221 */ /* 0x000fe20000010000 */
[----:B------:R-:W-:Y:S01]  /*17b0*/  FADD.FTZ R16, R16, R19 ;  /* 0x0000001310107221 */ /* 0x000fe20000010000 */
[C---:B------:R-:W-:Y:S01]  /*17c0*/  FFMA.FTZ R18, R32.reuse, R32, R21 ;  /* 0x0000002020127223 */ /* 0x040fe20000010015 */
[----:B------:R-:W-:Y:S01]  /*17d0*/  FADD.FTZ R19, R32, R33 ;  /* 0x0000002120137221 */ /* 0x000fe20000010000 */
[----:B------:R-:W-:Y:S02]  /*17e0*/  FMUL.FTZ R21, R35, R35 ;  /* 0x0000002323157220 */ /* 0x000fe40000410000 */
        /* <DEDUP_REMOVED lines=14> */
[----:B------:R-:W-:-:S02]  /*18d0*/  HADD2.F32 R40, -RZ, R41.H1_H1 ;  /* 0x30000029ff287230 */ /* 0x000fc40000004100 */
[----:B------:R-:W-:-:S03]  /*18e0*/  HADD2.F32 R41, -RZ, R41.H0_H0 ;  /* 0x20000029ff297230 */ /* 0x000fc60000004100 */
[----:B------:R-:W-:Y:S01]  /*18f0*/  FMUL.FTZ R18, R40, R40 ;  /* 0x0000002828127220 */ /* 0x000fe20000410000 */
[----:B------:R-:W-:Y:S01]  /*1900*/  FADD.FTZ R17, R17, R20 ;  /* 0x0000001411117221 */ /* 0x000fe20000010000 */
[----:B------:R-:W-:Y:S02]  /*1910*/  FADD.FTZ R16, R16, R19 ;  /* 0x0000001310107221 */ /* 0x000fe40000010000 */
[C---:B------:R-:W-:Y:S01]  /*1920*/  FFMA.FTZ R18, R41.reuse, R41, R18 ;  /* 0x0000002929127223 */ /* 0x040fe20000010012 */
[----:B------:R-:W-:-:S03]  /*1930*/  FADD.FTZ R19, R41, R40 ;  /* 0x0000002829137221 */ /* 0x000fc60000010000 */
        /* <DEDUP_REMOVED lines=11> */
[----:B------:R-:W-:Y:S01]  /*19f0*/  FADD.FTZ R19, R45, R44 ;  /* 0x0000002c2d137221 */ /* 0x000fe20000010000 */
[----:B------:R-:W-:Y:S01]  /*1a00*/  FADD.FTZ R17, R17, R18 ;  /* 0x0000001211117221 */ /* 0x000fe20000010000 */
[----:B------:R-:W-:Y:S02]  /*1a10*/  FFMA.FTZ R20, R45, R45, R20 ;  /* 0x0000002d2d147223 */ /* 0x000fe40000010014 */
[----:B------:R-:W-:Y:S02]  /*1a20*/  FADD.FTZ R16, R16, R19 ;  /* 0x0000001310107221 */ /* 0x000fe40000010000 */
[----:B------:R-:W-:Y:S01]  /*1a30*/  FADD.FTZ R17, R17, R20 ;  /* 0x0000001411117221 */ /* 0x000fe20000010000 */
[--C-:B-----5:R-:W-:Y:S02]  /*1a40*/  HADD2.F32 R46, -RZ, R47.reuse.H1_H1 ;  /* 0x3000002fff2e7230 */ /* 0x120fe40000004100 */
[----:B------:R-:W-:-:S03]  /*1a50*/  HADD2.F32 R47, -RZ, R47.H0_H0 ;  /* 0x2000002fff2f7230 */ /* 0x000fc60000004100 */
[----:B------:R-:W-:Y:S01]  /*1a60*/  FMUL.FTZ R18, R46, R46 ;  /* 0x0000002e2e127220 */ /* 0x000fe20000410000 */
[--C-:B------:R-:W-:Y:S02]  /*1a70*/  HADD2.F32 R48, -RZ, R49.reuse.H1_H1 ;  /* 0x30000031ff307230 */ /* 0x100fe40000004100 */
        /* <DEDUP_REMOVED lines=48> */
.L_x_3107:
[----:B------:R-:W-:Y:S05]  /*1d80*/  BSYNC.RECONVERGENT B0 ;  /* 0x0000000000007941 */ /* 0x000fea0003800200 */
.L_x_3106:
        /* <DEDUP_REMOVED lines=56> */
.L_x_3109:
[----:B------:R-:W-:Y:S05]  /*2110*/  BSYNC.RECONVERGENT B0 ;  /* 0x0000000000007941 */ /* 0x000fea0003800200 */
.L_x_3108:
        /* <DEDUP_REMOVED lines=27> */
.L_x_3112:
[----:B------:R-:W2:Y:S04]  /*22d0*/  LDG.E.STRONG.GPU R18, desc[UR6][R16.64] ;  /* 0x0000000610127981 */ /* 0x000ea8000c1ef900 */
[----:B--2---:R-:W-:Y:S01]  /*22e0*/  CCTL.IVALL ;  /* 0x00000000ff00798f */ /* 0x004fe20002000000 */
[----:B------:R-:W-:Y:S05]  /*22f0*/  YIELD ;  /* 0x0000000000007946 */ /* 0x000fea0003800000 */
[----:B------:R-:W-:-:S13]  /*2300*/  ISETP.NE.AND P2, PT, R18, R25, PT ;  /* 0x000000191200720c */ /* 0x000fda0003f45270 */
[----:B------:R-:W-:Y:S05]  /*2310*/  @P2 BRA `(.L_x_3112) ;  /* 0xfffffffc00ec2947 */ /* 0x000fea000383ffff */
.L_x_3111:
        /* <DEDUP_REMOVED lines=16> */
.L_x_3114:
        /* <DEDUP_REMOVED lines=62> */
.L_x_3113:
        /* <DEDUP_REMOVED lines=38> */
.L_x_3115:
        /* <DEDUP_REMOVED lines=19> */
.L_x_3116:
        /* <DEDUP_REMOVED lines=9> */
.L_x_3117:
[----:B------:R-:W-:Y:S05]  /*2c20*/  BSYNC.RECONVERGENT B0 ;  /* 0x0000000000007941 */ /* 0x000fea0003800200 */
.L_x_3110:
        /* <DEDUP_REMOVED lines=72> */
[----:B------:R-:W-:-:S05]  /*30b0*/  F2FP.F16.F32.PACK_AB R3, R3, R2 ;  /* 0x000000020303723e */ /* 0x000fca00000000ff */
[----:B------:R0:W-:Y:S02]  /*30c0*/  STG.E desc[UR6][R18.64], R3 ;  /* 0x0000000312007986 */ /* 0x0001e4000c101906 */
.L_x_3121:
[----:B------:R-:W-:Y:S05]  /*30d0*/  BSYNC.RECONVERGENT B1 ;  /* 0x0000000000017941 */ /* 0x000fea0003800200 */
.L_x_3120:
        /* <DEDUP_REMOVED lines=20> */
[----:B------:R-:W-:-:S05]  /*3220*/  F2FP.F16.F32.PACK_AB R3, R2, R3 ;  /* 0x000000030203723e */ /* 0x000fca00000000ff */
[----:B------:R0:W-:Y:S02]  /*3230*/  STG.E desc[UR6][R16.64], R3 ;  /* 0x0000000310007986 */ /* 0x0001e4000c101906 */
.L_x_3123:
[----:B------:R-:W-:Y:S05]  /*3240*/  BSYNC.RECONVERGENT B1 ;  /* 0x0000000000017941 */ /* 0x000fea0003800200 */
.L_x_3122:
        /* <DEDUP_REMOVED lines=20> */
.L_x_3125:
[----:B------:R-:W-:Y:S05]  /*3390*/  BSYNC.RECONVERGENT B1 ;  /* 0x0000000000017941 */ /* 0x000fea0003800200 */
.L_x_3124:
        /* <DEDUP_REMOVED lines=20> */
.L_x_3127:
[----:B------:R-:W-:Y:S05]  /*34e0*/  BSYNC.RECONVERGENT B1 ;  /* 0x0000000000017941 */ /* 0x000fea0003800200 */
.L_x_3126:
        /* <DEDUP_REMOVED lines=38> */
.L_x_3129:
[----:B------:R-:W-:Y:S05]  /*3750*/  BSYNC.RECONVERGENT B1 ;  /* 0x0000000000017941 */ /* 0x000fea0003800200 */
.L_x_3128:
        /* <DEDUP_REMOVED lines=20> */
.L_x_3131:
[----:B------:R-:W-:Y:S05]  /*38a0*/  BSYNC.RECONVERGENT B1 ;  /* 0x0000000000017941 */ /* 0x000fea0003800200 */
.L_x_3130:
        /* <DEDUP_REMOVED lines=17> */
[----:B------:R-:W-:Y:S02]  /*39c0*/  F2FP.F16.F32.PACK_AB R3, R7, R14 ;  /* 0x0000000e0703723e */ /* 0x000fe400000000ff */
[----:B------:R-:W-:-:S05]  /*39d0*/  LEA.HI.X R5, R2, UR11, R19, 0x1, P1 ;  /* 0x0000000b02057c11 */ /* 0x000fca00088f0c13 */
[----:B------:R2:W-:Y:S02]  /*39e0*/  STG.E desc[UR6][R4.64], R3 ;  /* 0x0000000304007986 */ /* 0x0005e4000c101906 */
.L_x_3133:
[----:B------:R-:W-:Y:S05]  /*39f0*/  BSYNC.RECONVERGENT B1 ;  /* 0x0000000000017941 */ /* 0x000fea0003800200 */
.L_x_3132:
        /* <DEDUP_REMOVED lines=20> */
.L_x_3135:
[----:B------:R-:W-:Y:S05]  /*3b40*/  BSYNC.RECONVERGENT B1 ;  /* 0x0000000000017941 */ /* 0x000fea0003800200 */
.L_x_3134:
        /* <DEDUP_REMOVED lines=20> */
.L_x_3137:
[----:B------:R-:W-:Y:S05]  /*3c90*/  BSYNC.RECONVERGENT B1 ;  /* 0x0000000000017941 */ /* 0x000fea0003800200 */
.L_x_3136:
        /* <DEDUP_REMOVED lines=20> */
.L_x_3139:
[----:B------:R-:W-:Y:S05]  /*3de0*/  BSYNC.RECONVERGENT B1 ;  /* 0x0000000000017941 */ /* 0x000fea0003800200 */
.L_x_3138:
        /* <DEDUP_REMOVED lines=33> */
[----:B------:R-:W-:Y:S02]  /*4000*/  F2FP.F16.F32.PACK_AB R3, R9, R8 ;  /* 0x000000080903723e */ /* 0x000fe400000000ff */
[----:B------:R-:W-:-:S05]  /*4010*/  LEA.HI.X R5, R2, UR11, R5, 0x1, P5 ;  /* 0x0000000b02057c11 */ /* 0x000fca000a8f0c05 */
[----:B------:R0:W-:Y:S02]  /*4020*/  STG.E desc[UR6][R4.64], R3 ;  /* 0x0000000304007986 */ /* 0x0001e4000c101906 */
.L_x_3141:
[----:B------:R-:W-:Y:S05]  /*4030*/  BSYNC.RECONVERGENT B1 ;  /* 0x0000000000017941 */ /* 0x000fea0003800200 */
.L_x_3140:
        /* <DEDUP_REMOVED lines=20> */
.L_x_3143:
[----:B------:R-:W-:Y:S05]  /*4180*/  BSYNC.RECONVERGENT B1 ;  /* 0x0000000000017941 */ /* 0x000fea0003800200 */
.L_x_3142:
[----:B------:R-:W-:Y:S04]  /*4190*/  BSSY.RECONVERGENT B1, `(.L_x_3144) ;  /* 0x0000014000017945 */ /* 0x000fe80003800200 */
[----:B------:R-:W-:Y:S05]  /*41a0*/  @P1 BRA `(.L_x_3145) ;  /* 0x0000000000481947 */ /* 0x000fea0003800000 */
[----:B------:R-:W2:Y:S01]  /*41b0*/  LDCU.64 UR4, c[0x0][0x3e0] ;  /* 0x00007c00ff0477ac */ /* 0x000ea20008000a00 */
[----:B------:R-:W-:Y:S01]  /*41c0*/  MOV R2, R74 ;  /* 0x0000004a00027202 */ /* 0x000fe20000000f00 */
[--C-:B01----:R-:W-:Y:S01]  /*41d0*/  FADD.FTZ R4, R43, -R20.reuse ;  /* 0x800000142b047221 */ /* 0x103fe20000010000 */
[----:B------:R-:W-:Y:S01]  /*41e0*/  MOV R3, R77 ;  /* 0x0000004d00037202 */ /* 0x000fe20000000f00 */
        /* <DEDUP_REMOVED lines=14> */
.L_x_3145:
[----:B------:R-:W-:Y:S05]  /*42d0*/  BSYNC.RECONVERGENT B1 ;  /* 0x0000000000017941 */ /* 0x000fea0003800200 */
.L_x_3144:
        /* <DEDUP_REMOVED lines=20> */
.L_x_3147:
[----:B------:R-:W-:Y:S05]  /*4420*/  BSYNC.RECONVERGENT B1 ;  /* 0x0000000000017941 */ /* 0x000fea0003800200 */
.L_x_3146:
        /* <DEDUP_REMOVED lines=20> */
.L_x_3149:
[----:B------:R-:W-:Y:S05]  /*4570*/  BSYNC.RECONVERGENT B1 ;  /* 0x0000000000017941 */ /* 0x000fea0003800200 */
.L_x_3148:
        /* <DEDUP_REMOVED lines=10> */
[----:B------:R-:W-:Y:S01]  /*4620*/  F2FP.F16.F32.PACK_AB R5, R20, R5 ;  /* 0x000000051405723e */ /* 0x000fe200000000ff */
        /* <DEDUP_REMOVED lines=8> */
.L_x_3119:
        /* <DEDUP_REMOVED lines=38> */
.L_x_3152:
[----:B------:R-:W-:Y:S05]  /*4910*/  BSYNC.RECONVERGENT B1 ;  /* 0x0000000000017941 */ /* 0x000fea0003800200 */
.L_x_3151:
[----:B------:R-:W-:Y:S01]  /*4920*/  BSSY.RECONVERGENT B1, `(.L_x_3153) ;  /* 0x0000020000017945 */ /* 0x000fe20003800200 */
[C---:B------:R-:W-:Y:S02]  /*4930*/  IADD3 R16, PT, PT, R22.reuse, 0x40, RZ ;  /* 0x0000004016107810 */ /* 0x040fe40007ffe0ff */
[----:B------:R-:W-:Y:S01]  /*4940*/  IADD3 R17, PT, PT, R22, 0x60, RZ ;  /* 0x0000006016117810 */ /* 0x000fe20007ffe0ff */
[----:B------:R-:W-:Y:S06]  /*4950*/  @P1 BRA `(.L_x_3154) ;  /* 0x0000000000701947 */ /* 0x000fec0003800000 */
[--C-:B------:R-:W-:Y:S01]  /*4960*/  FADD.FTZ R4, R4, -R20.reuse ;  /* 0x8000001404047221 */ /* 0x100fe20000010000 */
[----:B------:R-:W1:Y:S03]  /*4970*/  LDCU.64 UR8, c[0x0][0x3e0] ;  /* 0x00007c00ff0877ac */ /* 0x000e660008000a00 */
[----:B0-----:R-:W-:Y:S01]  /*4980*/  FMUL.FTZ R2, R4, R21 ;  /* 0x0000001504027220 */ /* 0x001fe20000410000 */
[----:B------:R-:W-:Y:S01]  /*4990*/  FADD.FTZ R4, R5, -R20 ;  /* 0x8000001405047221 */ /* 0x000fe20000010000 */
[----:B------:R-:W0:Y:S01]  /*49a0*/  LDCU.64 UR10, c[0x0][0x380] ;  /* 0x00007000ff0a77ac */ /* 0x000e220008000a00 */
[----:B------:R-:W-:Y:S01]  /*49b0*/  MOV R5, R77 ;  /* 0x0000004d00057202 */ /* 0x000fe20000000f00 */
        /* <DEDUP_REMOVED lines=20> */
[----:B------:R-:W-:-:S05]  /*4b00*/  F2FP.F16.F32.PACK_AB R25, R72, R25 ;  /* 0x000000194819723e */ /* 0x000fca00000000ff */
[----:B------:R1:W-:Y:S02]  /*4b10*/  STG.E desc[UR6][R2.64], R25 ;  /* 0x0000001902007986 */ /* 0x0003e4000c101906 */
.L_x_3154:
[----:B------:R-:W-:Y:S05]  /*4b20*/  BSYNC.RECONVERGENT B1 ;  /* 0x0000000000017941 */ /* 0x000fea0003800200 */
.L_x_3153:
        /* <DEDUP_REMOVED lines=30> */
.L_x_3156:
[----:B------:R-:W-:Y:S05]  /*4d10*/  BSYNC.RECONVERGENT B1 ;  /* 0x0000000000017941 */ /* 0x000fea0003800200 */
.L_x_3155:
        /* <DEDUP_REMOVED lines=30> */
.L_x_3158:
[----:B------:R-:W-:Y:S05]  /*4f00*/  BSYNC.RECONVERGENT B1 ;  /* 0x0000000000017941 */ /* 0x000fea0003800200 */
.L_x_3157:
        /* <DEDUP_REMOVED lines=20> */
[--C-:B------:R-:W-:Y:S01]  /*5050*/  FADD.FTZ R10, R10, -R20.reuse ;  /* 0x800000140a0a7221 */ /* 0x100fe20000010000 */
[----:B01----:R-:W-:Y:S01]  /*5060*/  FADD.FTZ R2, R11, -R20 ;  /* 0x800000140b027221 */ /* 0x003fe20000010000 */
        /* <DEDUP_REMOVED lines=26> */
.L_x_3160:
[----:B------:R-:W-:Y:S05]  /*5210*/  BSYNC.RECONVERGENT B1 ;  /* 0x0000000000017941 */ /* 0x000fea0003800200 */
.L_x_3159:
        /* <DEDUP_REMOVED lines=30> */
.L_x_3162:
[----:B------:R-:W-:Y:S05]  /*5400*/  BSYNC.RECONVERGENT B1 ;  /* 0x0000000000017941 */ /* 0x000fea0003800200 */
.L_x_3161:
        /* <DEDUP_REMOVED lines=28> */
[----:B------:R-:W-:-:S05]  /*55d0*/  F2FP.F16.F32.PACK_AB R11, R14, R11 ;  /* 0x0000000b0e0b723e */ /* 0x000fca00000000ff */
[----:B------:R4:W-:Y:S02]  /*55e0*/  STG.E desc[UR6][R4.64], R11 ;  /* 0x0000000b04007986 */ /* 0x0009e4000c101906 */
.L_x_3164:
[----:B------:R-:W-:Y:S05]  /*55f0*/  BSYNC.RECONVERGENT B1 ;  /* 0x0000000000017941 */ /* 0x000fea0003800200 */
.L_x_3163:
        /* <DEDUP_REMOVED lines=30> */
.L_x_3166:
[----:B------:R-:W-:Y:S05]  /*57e0*/  BSYNC.RECONVERGENT B1 ;  /* 0x0000000000017941 */ /* 0x000fea0003800200 */
.L_x_3165:
        /* <DEDUP_REMOVED lines=30> */
.L_x_3168:
[----:B------:R-:W-:Y:S05]  /*59d0*/  BSYNC.RECONVERGENT B1 ;  /* 0x0000000000017941 */ /* 0x000fea0003800200 */
.L_x_3167:
        /* <DEDUP_REMOVED lines=30> */
.L_x_3170:
[----:B------:R-:W-:Y:S05]  /*5bc0*/  BSYNC.RECONVERGENT B1 ;  /* 0x0000000000017941 */ /* 0x000fea0003800200 */
.L_x_3169:
        /* <DEDUP_REMOVED lines=47> */
.L_x_3172:
[----:B------:R-:W-:Y:S05]  /*5ec0*/  BSYNC.RECONVERGENT B1 ;  /* 0x0000000000017941 */ /* 0x000fea0003800200 */
.L_x_3171:
        /* <DEDUP_REMOVED lines=28> */
[----:B------:R-:W-:-:S05]  /*6090*/  F2FP.F16.F32.PACK_AB R9, R12, R9 ;  /* 0x000000090c09723e */ /* 0x000fca00000000ff */
[----:B------:R1:W-:Y:S02]  /*60a0*/  STG.E desc[UR6][R2.64], R9 ;  /* 0x0000000902007986 */ /* 0x0003e4000c101906 */
.L_x_3174:
[----:B------:R-:W-:Y:S05]  /*60b0*/  BSYNC.RECONVERGENT B1 ;  /* 0x0000000000017941 */ /* 0x000fea0003800200 */
.L_x_3173:
[----:B------:R-:W-:Y:S04]  /*60c0*/  BSSY.RECONVERGENT B1, `(.L_x_3175) ;  /* 0x000001e000017945 */ /* 0x000fe80003800200 */
[----:B------:R-:W-:Y:S05]  /*60d0*/  @P1 BRA `(.L_x_3176) ;  /* 0x0000000000701947 */ /* 0x000fea0003800000 */
[--C-:B-1----:R-:W-:Y:S01]  /*60e0*/  FADD.FTZ R2, R43, -R20.reuse ;  /* 0x800000142b027221 */ /* 0x102fe20000010000 */
        /* <DEDUP_REMOVED lines=27> */
.L_x_3176:
[----:B------:R-:W-:Y:S05]  /*62a0*/  BSYNC.RECONVERGENT B1 ;  /* 0x0000000000017941 */ /* 0x000fea0003800200 */
.L_x_3175:
        /* <DEDUP_REMOVED lines=30> */
.L_x_3178:
[----:B------:R-:W-:Y:S05]  /*6490*/  BSYNC.RECONVERGENT B1 ;  /* 0x0000000000017941 */ /* 0x000fea0003800200 */
.L_x_3177:
        /* <DEDUP_REMOVED lines=30> */
.L_x_3180:
[----:B------:R-:W-:Y:S05]  /*6680*/  BSYNC.RECONVERGENT B1 ;  /* 0x0000000000017941 */ /* 0x000fea0003800200 */
.L_x_3179:
        /* <DEDUP_REMOVED lines=28> */
.L_x_3150:
[----:B------:R-:W-:Y:S05]  /*6850*/  BSYNC.RECONVERGENT B0 ;  /* 0x0000000000007941 */ /* 0x000fea0003800200 */
.L_x_3118:
        /* <DEDUP_REMOVED lines=8> */
.L_x_3182:
        /* <DEDUP_REMOVED lines=10> */
.L_x_4547:


//--------------------- .text._Z35group_norm_nhwc_fwd_one_pass_kernelI11Fp16IOBf16WLi512ELi84ELi672EEv26Group_norm_nhwc_fwd_params --------------------------
	.section	.text._Z35group_norm_nhwc_fwd_one_pass_kernelI11Fp16IOBf16WLi512ELi84ELi672EEv26Group_norm_nhwc_fwd_params,"ax",@progbits
	.align	128
        .global         _Z35group_norm_nhwc_fwd_one_pass_kernelI11Fp16IOBf16WLi512ELi84ELi672EEv26Group_norm_nhwc_fwd_params
        .type           _Z35group_norm_nhwc_fwd_one_pass_kernelI11Fp16IOBf16WLi512ELi84ELi672EEv26Group_norm_nhwc_fwd_params,@function
        .size           _Z35group_norm_nhwc_fwd_one_pass_kernelI11Fp16IOBf16WLi512ELi84ELi672EEv26Group_norm_nhwc_fwd_params,(.L_x_4548 - _Z35group_norm_nhwc_fwd_one_pass_kernelI11Fp16IOBf16WLi512ELi84ELi672EEv26Group_norm_nhwc_fwd_params)
        .other          _Z35group_norm_nhwc_fwd_one_pass_kernelI11Fp16IOBf16WLi512ELi84ELi672EEv26Group_norm_nhwc_fwd_params,@"STO_CUDA_ENTRY STV_DEFAULT"
_Z35group_norm_nhwc_fwd_one_pass_kernelI11Fp16IOBf16WLi512ELi84ELi672EEv26Group_norm_nhwc_fwd_params:
.text._Z35group_norm_nhwc_fwd_one_pass_kernelI11Fp16IOBf16WLi512ELi84ELi672EEv26Group_norm_nhwc_fwd_params:
        /* <DEDUP_REMOVED lines=27> */
.L_x_3322:
[----:B------:R-:W2:Y:S01]  /*01b0*/  LDL.LU R8, [R1] ;  /* 0x0000000001087983 */ /* 0x000ea20000300800 */
[----:B0-----:R-:W0:Y:S01]  /*01c0*/  LDCU UR7, c[0x0][0x3f8] ;  /* 0x00007f00ff0777ac */ /* 0x001e220008000800 */
[----:B---34-:R-:W-:Y:S01]  /*01d0*/  IABS R6, UR6 ;  /* 0x0000000600067c13 */ /* 0x018fe20008000000 */
[----:B------:R-:W1:Y:S01]  /*01e0*/  LDC R47, c[0x0][0x404] ;  /* 0x00010100ff2f7b82 */ /* 0x000e620000000800 */
[----:B------:R-:W-:Y:S01]  /*01f0*/  CS2R R40, SRZ ;  /* 0x0000000000287805 */ /* 0x000fe2000001ff00 */
        /* <DEDUP_REMOVED lines=30> */
[----:B---3--:R-:W-:Y:S01]  /*03e0*/  ISETP.GE.U32.AND P4, PT, R7, UR16, PT ;  /* 0x0000001007007c0c */ /* 0x008fe2000bf86070 */
        /* <DEDUP_REMOVED lines=22> */
[----:B------:R-:W3:Y:S08]  /*0550*/  @!P4 LDC.64 R22, c[0x0][0x3e0] ;  /* 0x0000f800ff16cb82 */ /* 0x000ef00000000a00 */
[----:B------:R-:W-:Y:S01]  /*0560*/  @!UP1 ULOP3.LUT UR9, URZ, UR7, URZ, 0x33, !UPT ;  /* 0x00000007ff099292 */ /* 0x000fe2000f8e33ff */
[----:B------:R-:W4:Y:S03]  /*0570*/  @!P1 LDC.64 R16, c[0x0][0x3e0] ;  /* 0x0000f800ff109b82 */ /* 0x000f260000000a00 */
[----:B------:R-:W-:-:S04]  /*0580*/  UIADD3 UR5, UPT, UPT, -UR9, URZ, URZ ;  /* 0x000000ff09057290 */ /* 0x000fc8000fffe1ff */
[----:B------:R-:W-:Y:S01]  /*0590*/  UIMAD UR5, UR7, UR5, UR6 ;  /* 0x00000005070572a4 */ /* 0x000fe2000f8e0206 */
[----:B------:R-:W5:Y:S03]  /*05a0*/  @!P1 LDC.64 R20, c[0x0][0x390] ;  /* 0x0000e400ff149b82 */ /* 0x000f660000000a00 */
[----:B------:R-:W-:Y:S02]  /*05b0*/  UIMAD UR12, UR5, 0x54, URZ ;  /* 0x00000054050c78a4 */ /* 0x000fe4000f8e02ff */
[----:B------:R-:W-:Y:S01]  /*05c0*/  USHF.R.S32.HI UR5, URZ, 0x1f, UR9 ;  /* 0x0000001fff057899 */ /* 0x000fe20008011409 */
[----:B---3--:R-:W-:Y:S02]  /*05d0*/  @!P4 IMAD R6, R5, R22, RZ ;  /* 0x000000160506c224 */ /* 0x008fe400078e02ff */
[----:B------:R-:W3:Y:S01]  /*05e0*/  @!P4 LDC.64 R28, c[0x0][0x390] ;  /* 0x0000e400ff1ccb82 */ /* 0x000ee20000000a00 */
[----:B------:R-:W-:Y:S01]  /*05f0*/  MOV R0, UR12 ;  /* 0x0000000c00007c02 */ /* 0x000fe20008000f00 */
[----:B------:R-:W-:-:S04]  /*0600*/  UIMAD UR5, UR5, UR10, URZ ;  /* 0x0000000a050572a4 */ /* 0x000fc8000f8e02ff */
[----:B------:R-:W-:Y:S01]  /*0610*/  UIMAD UR5, UR9, UR11, UR5 ;  /* 0x0000000b090572a4 */ /* 0x000fe2000f8e0205 */
[----:B------:R-:W-:Y:S02]  /*0620*/  CS2R R38, SRZ ;  /* 0x0000000000267805 */ /* 0x000fe4000001ff00 */
[----:B--2---:R-:W-:-:S04]  /*0630*/  IADD3 R24, P2, PT, R8, UR12, RZ ;  /* 0x0000000c08187c10 */ /* 0x004fc8000ff5e0ff */
[----:B------:R-:W-:Y:S01]  /*0640*/  LEA.HI.X.SX32 R25, R0, RZ, 0x1, P2 ;  /* 0x000000ff00197211 */ /* 0x000fe200010f0eff */
[----:B----4-:R-:W-:Y:S02]  /*0650*/  @!P1 IMAD R0, R3, R16, RZ ;  /* 0x0000001003009224 */ /* 0x010fe400078e02ff */
        /* <DEDUP_REMOVED lines=9> */
[C---:B-----5:R-:W-:Y:S01]  /*06f0*/  @!P1 LEA R4, P2, R2.reuse, R20, 0x1 ;  /* 0x0000001402049211 */ /* 0x060fe200078408ff */
        /* <DEDUP_REMOVED lines=9> */
[----:B------:R0:W2:Y:S01]  /*0790*/  @!P1 LDG.E R41, desc[UR14][R4.64] ;  /* 0x0000000e04299981 */ /* 0x0000a2000c1e1900 */
        /* <DEDUP_REMOVED lines=11> */
[C---:B---3--:R-:W-:Y:S01]  /*0850*/  @!P4 LEA R8, P1, R2.reuse, R28, 0x1 ;  /* 0x0000001c0208c211 */ /* 0x048fe200078208ff */
[----:B------:R-:W3:Y:S03]  /*0860*/  @!P2 LDC.64 R36, c[0x0][0x3e0] ;  /* 0x0000f800ff24ab82 */ /* 0x000ee60000000a00 */
[----:B------:R-:W-:-:S02]  /*0870*/  @!P4 LEA.HI.X R9, R2, R29, R3, 0x1, P1 ;  /* 0x0000001d0209c211 */ /* 0x000fc400008f0c03 */
[----:B------:R-:W-:Y:S02]  /*0880*/  @!P6 IADD3 R2, PT, PT, R7, R11, RZ ;  /* 0x0000000b0702e210 */ /* 0x000fe40007ffe0ff */
[C---:B-1----:R-:W-:Y:S01]  /*0890*/  @!P6 LEA R10, P1, R6.reuse, R30, 0x1 ;  /* 0x0000001e060ae211 */ /* 0x042fe200078208ff */
[----:B0-----:R-:W-:Y:S01]  /*08a0*/  @!P3 IMAD R4, R13, R32, RZ ;  /* 0x000000200d04b224 */ /* 0x001fe200078e02ff */
[----:B------:R-:W-:Y:S01]  /*08b0*/  @!P3 MOV R16, R24 ;  /* 0x000000180010b202 */ /* 0x000fe20000000f00 */
[----:B------:R3:W5:Y:S01]  /*08c0*/  @!P4 LDG.E R40, desc[UR14][R8.64] ;  /* 0x0000000e0828c981 */ /* 0x000762000c1e1900 */
[----:B------:R-:W-:Y:S02]  /*08d0*/  @!P6 LEA.HI.X R11, R6, R31, R2, 0x1, P1 ;  /* 0x0000001f060be211 */ /* 0x000fe400008f0c02 */
[----:B------:R-:W0:Y:S01]  /*08e0*/  @!P5 LDC.64 R6, c[0x0][0x3e0] ;  /* 0x0000f800ff06db82 */ /* 0x000e220000000a00 */
[----:B------:R-:W-:Y:S02]  /*08f0*/  @!P3 MOV R17, R19 ;  /* 0x000000130011b202 */ /* 0x000fe40000000f00 */
        /* <DEDUP_REMOVED lines=14> */
[----:B---3--:R-:W-:Y:S01]  /*09e0*/  @!P2 IMAD R8, R21, R36, RZ ;  /* 0x000000241508a224 */ /* 0x008fe200078e02ff */
[----:B------:R-:W-:Y:S02]  /*09f0*/  ISETP.GE.AND.EX P4, PT, R31, UR17, PT, P4 ;  /* 0x000000111f007c0c */ /* 0x000fe4000bf86340 */
[----:B------:R-:W-:-:S02]  /*0a00*/  @!P3 LEA.HI.X R21, R16, R35, R4, 0x1, P6 ;  /* 0x000000231015b211 */ /* 0x000fc400030f0c04 */
[----:B------:R-:W-:Y:S02]  /*0a10*/  @!P2 MOV R16, R24 ;  /* 0x000000180010a202 */ /* 0x000fe40000000f00 */
[----:B------:R-:W-:Y:S01]  /*0a20*/  @!P2 MOV R17, R19 ;  /* 0x000000130011a202 */ /* 0x000fe20000000f00 */
[----:B------:R-:W3:Y:S01]  /*0a30*/  @!P1 LDC.64 R10, c[0x0][0x3e0] ;  /* 0x0000f800ff0a9b82 */ /* 0x000ee20000000a00 */
        /* <DEDUP_REMOVED lines=27> */
[----:B---3--:R-:W-:Y:S01]  /*0bf0*/  @!P1 IMAD R0, R29, R10, RZ ;  /* 0x0000000a1d009224 */ /* 0x008fe200078e02ff */
[----:B----4-:R-:W-:Y:S01]  /*0c00*/  @!P1 MOV R22, R24 ;  /* 0x0000001800169202 */ /* 0x010fe20000000f00 */
[----:B------:R-:W3:Y:S01]  /*0c10*/  @!P3 LDC.64 R2, c[0x0][0x3e0] ;  /* 0x0000f800ff02bb82 */ /* 0x000ee20000000a00 */
        /* <DEDUP_REMOVED lines=23> */
[----:B---3--:R-:W-:Y:S01]  /*0d90*/  @!P3 IMAD R33, R33, R2, RZ ;  /* 0x000000022121b224 */ /* 0x008fe200078e02ff */
[----:B------:R-:W-:Y:S02]  /*0da0*/  IADD3 R0, PT, PT, R47, 0xb0, RZ ;  /* 0x000000b02f007810 */ /* 0x000fe40007ffe0ff */
[----:B------:R-:W-:Y:S01]  /*0db0*/  @!P3 MOV R16, R24 ;  /* 0x000000180010b202 */ /* 0x000fe20000000f00 */
[----:B------:R-:W3:Y:S01]  /*0dc0*/  @!P2 LDC.64 R14, c[0x0][0x3e0] ;  /* 0x0000f800ff0eab82 */ /* 0x000ee20000000a00 */
[----:B------:R-:W-:Y:S01]  /*0dd0*/  @!P3 MOV R17, R19 ;  /* 0x000000130011b202 */ /* 0x000fe20000000f00 */
[----:B------:R1:W4:Y:S01]  /*0de0*/  @!P1 LDG.E R35, desc[UR14][R20.64] ;  /* 0x0000000e14239981 */ /* 0x000322000c1e1900 */
[----:B------:R-:W-:Y:S01]  /*0df0*/  @!P3 IMAD R33, R4, R3, R33 ;  /* 0x000000030421b224 */ /* 0x000fe200078e0221 */
[----:B------:R-:W-:-:S02]  /*0e00*/  ISETP.GE.U32.AND P1, PT, R0, UR16, PT ;  /* 0x0000001000007c0c */ /* 0x000fc4000bf26070 */
[----:B------:R-:W-:Y:S01]  /*0e10*/  SHF.R.S32.HI R31, RZ, 0x1f, R0 ;  /* 0x0000001fff1f7819 */ /* 0x000fe20000011400 */
[----:B------:R-:W-:Y:S01]  /*0e20*/  @!P3 IMAD.WIDE.U32 R2, R4, R2, R16 ;  /* 0x000000020402b225 */ /* 0x000fe200078e0010 */
[----:B------:R1:W4:Y:S01]  /*0e30*/  @!P4 LDG.E R34, desc[UR14][R22.64] ;  /* 0x0000000e1622c981 */ /* 0x000322000c1e1900 */
[----:B------:R-:W3:Y:S01]  /*0e40*/  @!P5 LDC.64 R16, c[0x0][0x390] ;  /* 0x0000e400ff10db82 */ /* 0x000ee20000000a00 */
        /* <DEDUP_REMOVED lines=14> */
[----:B---3--:R-:W-:Y:S01]  /*0f30*/  @!P2 IMAD R26, R13, R14, RZ ;  /* 0x0000000e0d1aa224 */ /* 0x008fe200078e02ff */
        /* <DEDUP_REMOVED lines=10> */
[----:B------:R-:W2:Y:S01]  /*0fe0*/  @!P1 LDC.64 R14, c[0x0][0x390] ;  /* 0x0000e400ff0e9b82 */ /* 0x000ea20000000a00 */
[----:B---3--:R-:W-:-:S03]  /*0ff0*/  IADD3 R20, PT, PT, R47, 0xd0, RZ ;  /* 0x000000d02f147810 */ /* 0x008fc60007ffe0ff */
[----:B------:R2:W3:Y:S01]  /*1000*/  @!P5 LDG.E R32, desc[UR14][R22.64] ;  /* 0x0000000e1620d981 */ /* 0x0004e2000c1e1900 */
[----:B------:R-:W-:-:S03]  /*1010*/  @!P2 IADD3 R8, PT, PT, R27, R9, RZ ;  /* 0x000000091b08a210 */ /* 0x000fc60007ffe0ff */
[----:B------:R-:W2:Y:S01]  /*1020*/  @!P4 LDC.64 R6, c[0x0][0x3e0] ;  /* 0x0000f800ff06cb82 */ /* 0x000ea20000000a00 */
        /* <DEDUP_REMOVED lines=16> */
[----:B------:R-:W3:Y:S01]  /*1130*/  @!P2 LDG.E R31, desc[UR14][R28.64] ;  /* 0x0000000e1c1fa981 */ /* 0x000ee2000c1e1900 */
[----:B------:R-:W1:Y:S01]  /*1140*/  @!P5 LDC.64 R4, c[0x0][0x3e0] ;  /* 0x0000f800ff04db82 */ /* 0x000e620000000a00 */
[----:B------:R-:W-:Y:S02]  /*1150*/  @!P1 IADD3 R3, PT, PT, R3, R17, RZ ;  /* 0x0000001103039210 */ /* 0x000fe40007ffe0ff */
[C---:B--2---:R-:W-:Y:S01]  /*1160*/  @!P1 LEA R22, P2, R2.reuse, R14, 0x1 ;  /* 0x0000000e02169211 */ /* 0x044fe200078408ff */
[----:B------:R-:W-:Y:S01]  /*1170*/  @!P4 IMAD R11, R11, R6, RZ ;  /* 0x000000060b0bc224 */ /* 0x000fe200078e02ff */
[----:B------:R-:W-:Y:S02]  /*1180*/  @!P4 MOV R14, R24 ;  /* 0x00000018000ec202 */ /* 0x000fe40000000f00 */
[----:B------:R-:W-:Y:S02]  /*1190*/  @!P1 LEA.HI.X R23, R2, R15, R3, 0x1, P2 ;  /* 0x0000000f02179211 */ /* 0x000fe400010f0c03 */
[----:B------:R-:W2:Y:S01]  /*11a0*/  @!P3 LDC.64 R2, c[0x0][0x3e0] ;  /* 0x0000f800ff02bb82 */ /* 0x000ea20000000a00 */
[----:B------:R-:W-:Y:S01]  /*11b0*/  @!P4 MOV R15, R19 ;  /* 0x00000013000fc202 */ /* 0x000fe20000000f00 */
[C---:B------:R-:W-:Y:S01]  /*11c0*/  @!P4 IMAD R17, R10.reuse, R7, R11 ;  /* 0x000000070a11c224 */ /* 0x040fe200078e020b */
[----:B------:R-:W-:Y:S01]  /*11d0*/  IADD3 R0, PT, PT, R47, 0xf0, RZ ;  /* 0x000000f02f007810 */ /* 0x000fe20007ffe0ff */
[----:B------:R1:W3:Y:S01]  /*11e0*/  @!P1 LDG.E R30, desc[UR14][R22.64] ;  /* 0x0000000e161e9981 */ /* 0x0002e2000c1e1900 */
[----:B------:R-:W-:-:S03]  /*11f0*/  @!P4 IMAD.WIDE.U32 R6, R10, R6, R14 ;  /* 0x000000060a06c225 */ /* 0x000fc600078e000e */
[----:B------:R-:W2:Y:S01]  /*1200*/  @!P5 LDC.64 R10, c[0x0][0x390] ;  /* 0x0000e400ff0adb82 */ /* 0x000ea20000000a00 */
        /* <DEDUP_REMOVED lines=17> */
[----:B--2---:R-:W-:Y:S01]  /*1320*/  @!P3 IMAD R5, R21, R2, RZ ;  /* 0x000000021505b224 */ /* 0x004fe200078e02ff */
[----:B------:R-:W-:Y:S01]  /*1330*/  IADD3 R13, PT, PT, R47, 0x110, RZ ;  /* 0x000001102f0d7810 */ /* 0x000fe20007ffe0ff */
[----:B------:R-:W-:Y:S01]  /*1340*/  @!P5 IMAD.WIDE.U32 R20, R20, R4, R22 ;  /* 0x000000041414d225 */ /* 0x000fe200078e0016 */
[----:B------:R2:W3:Y:S02]  /*1350*/  @!P4 LDG.E R29, desc[UR14][R26.64] ;  /* 0x0000000e1a1dc981 */ /* 0x0004e4000c1e1900 */
[----:B------:R-:W-:Y:S01]  /*1360*/  ISETP.GE.U32.AND P4, PT, R13, UR16, PT ;  /* 0x000000100d007c0c */ /* 0x000fe2000bf86070 */
[----:B------:R-:W-:Y:S01]  /*1370*/  @!P3 IMAD R45, R16, R3, R5 ;  /* 0x00000003102db224 */ /* 0x000fe200078e0205 */
[----:B------:R-:W-:Y:S01]  /*1380*/  SHF.R.S32.HI R15, RZ, 0x1f, R13 ;  /* 0x0000001fff0f7819 */ /* 0x000fe2000001140d */
[----:B------:R-:W5:Y:S01]  /*1390*/  @!P1 LDC.64 R4, c[0x0][0x3e0] ;  /* 0x0000f800ff049b82 */ /* 0x000f620000000a00 */
[----:B------:R-:W-:-:S02]  /*13a0*/  @!P5 IADD3 R21, PT, PT, R21, R43, RZ ;  /* 0x0000002b1515d210 */ /* 0x000fc40007ffe0ff */
[C---:B------:R-:W-:Y:S02]  /*13b0*/  @!P5 LEA R22, P6, R20.reuse, R10, 0x1 ;  /* 0x0000000a1416d211 */ /* 0x040fe400078c08ff */
[----:B--2---:R-:W-:Y:S02]  /*13c0*/  @!P3 MOV R26, R24 ;  /* 0x00000018001ab202 */ /* 0x004fe40000000f00 */
[----:B------:R-:W-:Y:S02]  /*13d0*/  @!P3 MOV R27, R19 ;  /* 0x00000013001bb202 */ /* 0x000fe40000000f00 */
[----:B------:R-:W-:Y:S02]  /*13e0*/  ISETP.GE.AND.EX P4, PT, R15, UR17, PT, P4 ;  /* 0x000000110f007c0c */ /* 0x000fe4000bf86340 */
[----:B------:R-:W-:Y:S01]  /*13f0*/  @!P5 LEA.HI.X R23, R20, R11, R21, 0x1, P6 ;  /* 0x0000000b1417d211 */ /* 0x000fe200030f0c15 */
[----:B------:R-:W-:Y:S01]  /*1400*/  @!P3 IMAD.WIDE.U32 R2, R16, R2, R26 ;  /* 0x000000021002b225 */ /* 0x000fe200078e001a */
[----:B------:R-:W2:Y:S01]  /*1410*/  @!P2 LDC.64 R10, c[0x0][0x390] ;  /* 0x0000e400ff0aab82 */ /* 0x000ea20000000a00 */
[----:B------:R-:W-:-:S02]  /*1420*/  IADD3 R16, PT, PT, R47, 0x120, RZ ;  /* 0x000001202f107810 */ /* 0x000fc40007ffe0ff */
[----:B------:R1:W3:Y:S01]  /*1430*/  @!P5 LDG.E R28, desc[UR14][R22.64] ;  /* 0x0000000e161cd981 */ /* 0x0002e2000c1e1900 */
        /* <DEDUP_REMOVED lines=15> */
[----:B------:R2:W3:Y:S02]  /*1530*/  @!P3 LDG.E R27, desc[UR14][R20.64] ;  /* 0x0000000e141bb981 */ /* 0x0004e4000c1e1900 */
[----:B-----5:R-:W-:Y:S01]  /*1540*/  @!P1 IMAD R17, R17, R4, RZ ;  /* 0x0000000411119224 */ /* 0x020fe200078e02ff */
[----:B------:R-:W-:-:S02]  /*1550*/  ISETP.GE.U32.AND P3, PT, R0, UR16, PT ;  /* 0x0000001000007c0c */ /* 0x000fc4000bf66070 */
[----:B------:R-:W-:Y:S01]  /*1560*/  SHF.R.S32.HI R43, RZ, 0x1f, R0 ;  /* 0x0000001fff2b7819 */ /* 0x000fe20000011400 */
[----:B------:R-:W-:Y:S01]  /*1570*/  @!P1 IMAD R17, R14, R5, R17 ;  /* 0x000000050e119224 */ /* 0x000fe200078e0211 */
[----:B------:R-:W-:Y:S02]  /*1580*/  @!P2 IADD3 R5, PT, PT, R7, R37, RZ ;  /* 0x000000250705a210 */ /* 0x000fe40007ffe0ff */
[----:B--2---:R-:W-:Y:S02]  /*1590*/  @!P2 LEA R10, P6, R6, R10, 0x1 ;  /* 0x0000000a060aa211 */ /* 0x004fe400078c08ff */
[----:B------:R-:W-:Y:S02]  /*15a0*/  @!P1 MOV R22, R24 ;  /* 0x0000001800169202 */ /* 0x000fe40000000f00 */
[----:B------:R-:W-:Y:S02]  /*15b0*/  @!P1 MOV R23, R19 ;  /* 0x0000001300179202 */ /* 0x000fe40000000f00 */
[----:B------:R-:W-:-:S02]  /*15c0*/  ISETP.GE.AND.EX P3, PT, R43, UR17, PT, P3 ;  /* 0x000000112b007c0c */ /* 0x000fc4000bf66330 */
[----:B------:R-:W-:Y:S01]  /*15d0*/  @!P2 LEA.HI.X R11, R6, R11, R5, 0x1, P6 ;  /* 0x0000000b060ba211 */ /* 0x000fe200030f0c05 */
[----:B------:R-:W-:Y:S01]  /*15e0*/  @!P1 IMAD.WIDE.U32 R22, R14, R4, R22 ;  /* 0x000000040e169225 */ /* 0x000fe200078e0016 */
[----:B------:R-:W2:Y:S01]  /*15f0*/  @!P5 LDC.64 R6, c[0x0][0x3e0] ;  /* 0x0000f800ff06db82 */ /* 0x000ea20000000a00 */
[----:B------:R-:W-:Y:S02]  /*1600*/  @!P4 MOV R20, R24 ;  /* 0x000000180014c202 */ /* 0x000fe40000000f00 */
[----:B------:R-:W-:Y:S01]  /*1610*/  @!P4 MOV R21, R19 ;  /* 0x000000130015c202 */ /* 0x000fe20000000f00 */
[----:B------:R5:W3:Y:S01]  /*1620*/  @!P2 LDG.E R26, desc[UR14][R10.64] ;  /* 0x0000000e0a1aa981 */ /* 0x000ae2000c1e1900 */
        /* <DEDUP_REMOVED lines=14> */
[----:B------:R2:W3:Y:S01]  /*1710*/  @!P1 LDG.E R17, desc[UR14][R14.64] ;  /* 0x0000000e0e119981 */ /* 0x0004e2000c1e1900 */
[----:B------:R-:W-:Y:S02]  /*1720*/  ISETP.GE.AND.EX P2, PT, R45, UR17, PT, P2 ;  /* 0x000000112d007c0c */ /* 0x000fe4000bf46320 */
[----:B------:R-:W-:Y:S02]  /*1730*/  ISETP.GE.U32.AND P1, PT, R13, UR16, PT ;  /* 0x000000100d007c0c */ /* 0x000fe4000bf26070 */
[----:B------:R-:W-:Y:S02]  /*1740*/  SHF.R.S32.HI R51, RZ, 0x1f, R13 ;  /* 0x0000001fff337819 */ /* 0x000fe4000001140d */
[----:B------:R-:W-:-:S02]  /*1750*/  @!P4 IADD3 R21, PT, PT, R21, R3, RZ ;  /* 0x000000031515c210 */ /* 0x000fc40007ffe0ff */
[----:B------:R-:W5:Y:S01]  /*1760*/  @!P3 LDC.64 R2, c[0x0][0x390] ;  /* 0x0000e400ff02bb82 */ /* 0x000f620000000a00 */
[----:B--2---:R-:W-:Y:S01]  /*1770*/  @!P5 MOV R14, R24 ;  /* 0x00000018000ed202 */ /* 0x004fe20000000f00 */
        /* <DEDUP_REMOVED lines=11> */
[----:B------:R1:W2:Y:S01]  /*1830*/  @!P4 LDG.E R16, desc[UR14][R22.64] ;  /* 0x0000000e1610c981 */ /* 0x0002a2000c1e1900 */
        /* <DEDUP_REMOVED lines=18> */
[----:B------:R0:W2:Y:S02]  /*1960*/  @!P5 LDG.E R15, desc[UR14][R20.64] ;  /* 0x0000000e140fd981 */ /* 0x0000a4000c1e1900 */
[----:B0-----:R-:W-:Y:S01]  /*1970*/  @!P2 IMAD R0, R45, R4, RZ ;  /* 0x000000042d00a224 */ /* 0x001fe200078e02ff */
[----:B------:R-:W-:-:S03]  /*1980*/  IADD3 R43, PT, PT, R47, 0x180, RZ ;  /* 0x000001802f2b7810 */ /* 0x000fc60007ffe0ff */
[----:B------:R-:W0:Y:S01]  /*1990*/  @!P4 LDC.64 R2, c[0x0][0x3e0] ;  /* 0x0000f800ff02cb82 */ /* 0x000e220000000a00 */
[----:B------:R-:W-:Y:S01]  /*19a0*/  ISETP.GE.U32.AND P5, PT, R36, UR16, PT ;  /* 0x0000001024007c0c */ /* 0x000fe2000bfa6070 */
[----:B------:R1:W2:Y:S01]  /*19b0*/  @!P3 LDG.E R14, desc[UR14][R22.64] ;  /* 0x0000000e160eb981 */ /* 0x0002a2000c1e1900 */
        /* <DEDUP_REMOVED lines=31> */
[----:B------:R5:W2:Y:S01]  /*1bb0*/  @!P2 LDG.E R13, desc[UR14][R44.64] ;  /* 0x0000000e2c0da981 */ /* 0x000aa2000c1e1900 */
[----:B------:R-:W-:Y:S01]  /*1bc0*/  ISETP.GE.U32.AND P2, PT, R0, UR16, PT ;  /* 0x0000001000007c0c */ /* 0x000fe2000bf46070 */
[----:B------:R-:W0:Y:S01]  /*1bd0*/  @!P5 LDC.64 R10, c[0x0][0x390] ;  /* 0x0000e400ff0adb82 */ /* 0x000e220000000a00 */
[----:B------:R-:W-:Y:S01]  /*1be0*/  SHF.R.S32.HI R53, RZ, 0x1f, R0 ;  /* 0x0000001fff357819 */ /* 0x000fe20000011400 */
[----:B------:R0:W2:Y:S01]  /*1bf0*/  @!P1 LDG.E R70, desc[UR14][R20.64] ;  /* 0x0000000e14469981 */ /* 0x0000a2000c1e1900 */
        /* <DEDUP_REMOVED lines=10> */
[----:B------:R-:W-:Y:S02]  /*1ca0*/  @!P5 MOV R45, R19 ;  /* 0x00000013002dd202 */ /* 0x000fe40000000f00 */
[----:B------:R-:W-:Y:S02]  /*1cb0*/  CS2R R68, SRZ ;  /* 0x0000000000447805 */ /* 0x000fe4000001ff00 */
[----:B------:R-:W-:Y:S01]  /*1cc0*/  ISETP.GE.AND.EX P1, PT, R49, UR17, PT, P1 ;  /* 0x0000001131007c0c */ /* 0x000fe2000bf26310 */
[----:B0-----:R-:W-:Y:S01]  /*1cd0*/  @!P3 IMAD R20, R51, R8, RZ ;  /* 0x000000083314b224 */ /* 0x001fe200078e02ff */
[----:B------:R-:W0:Y:S01]  /*1ce0*/  @!P2 LDC.64 R4, c[0x0][0x3e0] ;  /* 0x0000f800ff04ab82 */ /* 0x000e220000000a00 */
[C---:B------:R-:W-:Y:S02]  /*1cf0*/  @!P5 IMAD R7, R36.reuse, R7, R55 ;  /* 0x000000072407d224 */ /* 0x040fe400078e0237 */
[----:B------:R-:W-:Y:S01]  /*1d00*/  @!P5 IMAD.WIDE.U32 R44, R36, R6, R44 ;  /* 0x00000006242cd225 */ /* 0x000fe200078e002c */
[----:B------:R-:W4:Y:S01]  /*1d10*/  @!P4 LDG.E R69, desc[UR14][R22.64] ;  /* 0x0000000e1645c981 */ /* 0x000f22000c1e1900 */
[----:B------:R-:W-:-:S02]  /*1d20*/  @!P3 MOV R21, R19 ;  /* 0x000000130015b202 */ /* 0x000fc40000000f00 */
[----:B------:R-:W-:Y:S01]  /*1d30*/  @!P3 IMAD R51, R43, R9, R20 ;  /* 0x000000092b33b224 */ /* 0x000fe200078e0214 */
[----:B------:R-:W-:Y:S02]  /*1d40*/  @!P3 MOV R20, R24 ;  /* 0x000000180014b202 */ /* 0x000fe40000000f00 */
[----:B------:R-:W-:Y:S02]  /*1d50*/  @!P5 IADD3 R7, PT, PT, R45, R7, RZ ;  /* 0x000000072d07d210 */ /* 0x000fe40007ffe0ff */
[C---:B------:R-:W-:Y:S01]  /*1d60*/  @!P5 LEA R6, P4, R44.reuse, R10, 0x1 ;  /* 0x0000000a2c06d211 */ /* 0x040fe200078808ff */
[----:B------:R-:W-:Y:S02]  /*1d70*/  @!P3 IMAD.WIDE.U32 R20, R43, R8, R20 ;  /* 0x000000082b14b225 */ /* 0x000fe400078e0014 */
[----:B------:R-:W5:Y:S01]  /*1d80*/  @!P1 LDC.64 R8, c[0x0][0x3e0] ;  /* 0x0000f800ff089b82 */ /* 0x000f620000000a00 */
[----:B------:R-:W-:-:S07]  /*1d90*/  @!P5 LEA.HI.X R7, R44, R11, R7, 0x1, P4 ;  /* 0x0000000b2c07d211 */ /* 0x000fce00020f0c07 */
        /* <DEDUP_REMOVED lines=26> */
[----:B------:R-:W3:Y:S01]  /*1f40*/  @!P5 LDC.64 R2, c[0x0][0x3e0] ;  /* 0x0000f800ff02db82 */ /* 0x000ee20000000a00 */
[----:B------:R-:W-:-:S07]  /*1f50*/  IADD3 R49, PT, PT, R47, 0x1d0, RZ ;  /* 0x000001d02f317810 */ /* 0x000fce0007ffe0ff */
[----:B------:R-:W3:Y:S01]  /*1f60*/  @!P4 LDC.64 R4, c[0x0][0x3e0] ;  /* 0x0000f800ff04cb82 */ /* 0x000ee20000000a00 */
        /* <DEDUP_REMOVED lines=18> */
[----:B---3--:R-:W-:-:S02]  /*2090*/  @!P4 IMAD R0, R57, R4, RZ ;  /* 0x000000043900c224 */ /* 0x008fc400078e02ff */
[----:B------:R-:W-:Y:S02]  /*20a0*/  @!P5 IMAD R8, R65, R2, RZ ;  /* 0x000000024108d224 */ /* 0x000fe400078e02ff */
[----:B------:R3:W5:Y:S02]  /*20b0*/  @!P1 LDG.E R59, desc[UR14][R6.64] ;  /* 0x0000000e063b9981 */ /* 0x000764000c1e1900 */
[----:B------:R-:W0:Y:S01]  /*20c0*/  @!P3 LDC.64 R22, c[0x0][0x3e0] ;  /* 0x0000f800ff16bb82 */ /* 0x000e220000000a00 */
[----:B------:R-:W-:Y:S01]  /*20d0*/  @!P4 IMAD R57, R55, R5, R0 ;  /* 0x000000053739c224 */ /* 0x000fe200078e0200 */
[----:B---3--:R-:W-:Y:S02]  /*20e0*/  @!P4 MOV R6, R24 ;  /* 0x000000180006c202 */ /* 0x008fe40000000f00 */
[----:B------:R-:W-:-:S03]  /*20f0*/  @!P4 MOV R7, R19 ;  /* 0x000000130007c202 */ /* 0x000fc60000000f00 */
[----:B------:R-:W-:-:S04]  /*2100*/  @!P4 IMAD.WIDE.U32 R4, R55, R4, R6 ;  /* 0x000000043704c225 */ /* 0x000fc800078e0006 */
[----:B------:R-:W-:Y:S02]  /*2110*/  @!P5 IMAD R55, R51, R3, R8 ;  /* 0x000000033337d224 */ /* 0x000fe400078e0208 */
[----:B------:R-:W3:Y:S01]  /*2120*/  @!P2 LDC.64 R8, c[0x0][0x3e0] ;  /* 0x0000f800ff08ab82 */ /* 0x000ee20000000a00 */
[----:B------:R-:W-:Y:S02]  /*2130*/  IADD3 R0, PT, PT, R47, 0x1f0, RZ ;  /* 0x000001f02f007810 */ /* 0x000fe40007ffe0ff */
[----:B------:R-:W-:Y:S02]  /*2140*/  @!P5 MOV R6, R24 ;  /* 0x000000180006d202 */ /* 0x000fe40000000f00 */
[----:B------:R-:W-:Y:S02]  /*2150*/  @!P5 MOV R7, R19 ;  /* 0x000000130007d202 */ /* 0x000fe40000000f00 */
[----:B------:R-:W-:Y:S02]  /*2160*/  ISETP.GE.U32.AND P1, PT, R0, UR16, PT ;  /* 0x0000001000007c0c */ /* 0x000fe4000bf26070 */
[----:B------:R-:W-:Y:S01]  /*2170*/  SHF.R.S32.HI R45, RZ, 0x1f, R0 ;  /* 0x0000001fff2d7819 */ /* 0x000fe20000011400 */
[----:B------:R-:W-:Y:S01]  /*2180*/  @!P5 IMAD.WIDE.U32 R2, R51, R2, R6 ;  /* 0x000000023302d225 */ /* 0x000fe200078e0006 */
[----:B------:R-:W-:Y:S01]  /*2190*/  @!P4 IADD3 R5, PT, PT, R5, R57, RZ ;  /* 0x000000390505c210 */ /* 0x000fe20007ffe0ff */
[----:B------:R-:W3:Y:S01]  /*21a0*/  @!P3 LDC.64 R6, c[0x0][0x390] ;  /* 0x0000e400ff06bb82 */ /* 0x000ee20000000a00 */
        /* <DEDUP_REMOVED lines=11> */
[----:B---3--:R-:W-:Y:S02]  /*2260*/  @!P2 IMAD R36, R37, R8, RZ ;  /* 0x000000082524a224 */ /* 0x008fe400078e02ff */
[----:B------:R-:W-:Y:S02]  /*2270*/  @!P3 IMAD.WIDE.U32 R22, R49, R22, R2 ;  /* 0x000000163116b225 */ /* 0x000fe400078e0002 */
[----:B------:R-:W0:Y:S02]  /*2280*/  @!P1 LDC.64 R2, c[0x0][0x3e0] ;  /* 0x0000f800ff029b82 */ /* 0x000e240000000a00 */
[----:B------:R-:W-:-:S02]  /*2290*/  HFMA2 R57, -RZ, RZ, 0, 0 ;  /* 0x00000000ff397431 */ /* 0x000fc400000001ff */
[----:B------:R-:W-:Y:S01]  /*22a0*/  @!P2 IMAD R49, R43, R9, R36 ;  /* 0x000000092b31a224 */ /* 0x000fe200078e0224 */
[----:B------:R-:W-:Y:S02]  /*22b0*/  @!P2 MOV R36, R24 ;  /* 0x000000180024a202 */ /* 0x000fe40000000f00 */
[----:B------:R-:W-:Y:S01]  /*22c0*/  @!P2 MOV R37, R19 ;  /* 0x000000130025a202 */ /* 0x000fe20000000f00 */
[----:B------:R-:W3:Y:S01]  /*22d0*/  @!P4 LDG.E R57, desc[UR14][R10.64] ;  /* 0x0000000e0a39c981 */ /* 0x000ee2000c1e1900 */
[----:B------:R-:W-:Y:S02]  /*22e0*/  @!P3 IADD3 R23, PT, PT, R23, R47, RZ ;  /* 0x0000002f1717b210 */ /* 0x000fe40007ffe0ff */
[C---:B------:R-:W-:Y:S01]  /*22f0*/  @!P3 LEA R6, P4, R22.reuse, R6, 0x1 ;  /* 0x000000061606b211 */ /* 0x040fe200078808ff */
[----:B------:R-:W-:Y:S01]  /*2300*/  @!P2 IMAD.WIDE.U32 R36, R43, R8, R36 ;  /* 0x000000082b24a225 */ /* 0x000fe200078e0024 */
[----:B------:R-:W-:Y:S01]  /*2310*/  MOV R55, RZ ;  /* 0x000000ff00377202 */ /* 0x000fe20000000f00 */
[----:B------:R-:W2:Y:S01]  /*2320*/  @!P1 LDC.64 R8, c[0x0][0x390] ;  /* 0x0000e400ff089b82 */ /* 0x000ea20000000a00 */
[----:B------:R-:W-:-:S02]  /*2330*/  @!P3 LEA.HI.X R7, R22, R7, R23, 0x1, P4 ;  /* 0x000000071607b211 */ /* 0x000fc400020f0c17 */
[----:B------:R-:W-:Y:S02]  /*2340*/  @!P2 IADD3 R22, PT, PT, R37, R49, RZ ;  /* 0x000000312516a210 */ /* 0x000fe40007ffe0ff */
[C---:B-1----:R-:W-:Y:S01]  /*2350*/  @!P2 LEA R4, P4, R36.reuse, R4, 0x1 ;  /* 0x000000042404a211 */ /* 0x042fe200078808ff */
[----:B------:R-:W3:Y:S01]  /*2360*/  @!P5 LDG.E R55, desc[UR14][R20.64] ;  /* 0x0000000e1437d981 */ /* 0x000ee2000c1e1900 */
[----:B------:R-:W-:Y:S02]  /*2370*/  MOV R49, RZ ;  /* 0x000000ff00317202 */ /* 0x000fe40000000f00 */
[----:B------:R-:W-:Y:S01]  /*2380*/  @!P2 LEA.HI.X R5, R36, R5, R22, 0x1, P4 ;  /* 0x000000052405a211 */ /* 0x000fe200020f0c16 */
[----:B------:R-:W-:Y:S02]  /*2390*/  HFMA2 R51, -RZ, RZ, 0, 0 ;  /* 0x00000000ff337431 */ /* 0x000fe400000001ff */
[----:B0-----:R-:W-:Y:S02]  /*23a0*/  @!P1 IMAD R45, R45, R2, RZ ;  /* 0x000000022d2d9224 */ /* 0x001fe400078e02ff */
[----:B------:R0:W3:Y:S02]  /*23b0*/  @!P2 LDG.E R49, desc[UR14][R4.64] ;  /* 0x0000000e0431a981 */ /* 0x0000e4000c1e1900 */
[----:B------:R-:W-:-:S02]  /*23c0*/  @!P1 IMAD R45, R0, R3, R45 ;  /* 0x00000003002d9224 */ /* 0x000fc400078e022d */
[----:B------:R1:W3:Y:S01]  /*23d0*/  @!P3 LDG.E R51, desc[UR14][R6.64] ;  /* 0x0000000e0633b981 */ /* 0x0002e2000c1e1900 */
[----:B0-----:R-:W-:Y:S02]  /*23e0*/  @!P1 MOV R4, R24 ;  /* 0x0000001800049202 */ /* 0x001fe40000000f00 */
[----:B------:R-:W-:-:S03]  /*23f0*/  @!P1 MOV R5, R19 ;  /* 0x0000001300059202 */ /* 0x000fc60000000f00 */
[----:B------:R-:W-:-:S05]  /*2400*/  @!P1 IMAD.WIDE.U32 R2, R0, R2, R4 ;  /* 0x0000000200029225 */ /* 0x000fca00078e0004 */
[----:B------:R-:W-:Y:S02]  /*2410*/  @!P1 IADD3 R0, PT, PT, R3, R45, RZ ;  /* 0x0000002d03009210 */ /* 0x000fe40007ffe0ff */
[----:B--2---:R-:W-:-:S04]  /*2420*/  @!P1 LEA R8, P2, R2, R8, 0x1 ;  /* 0x0000000802089211 */ /* 0x004fc800078408ff */
[----:B------:R-:W-:Y:S01]  /*2430*/  @!P1 LEA.HI.X R9, R2, R9, R0, 0x1, P2 ;  /* 0x0000000902099211 */ /* 0x000fe200010f0c00 */
[----:B------:R-:W-:-:S06]  /*2440*/  HFMA2 R0, -RZ, RZ, 0, 0 ;  /* 0x00000000ff007431 */ /* 0x000fcc00000001ff */
[----:B------:R5:W2:Y:S01]  /*2450*/  @!P1 LDG.E R0, desc[UR14][R8.64] ;  /* 0x0000000e08009981 */ /* 0x000aa2000c1e1900 */
[--C-:B------:R-:W-:Y:S02]  /*2460*/  HADD2.F32 R46, -RZ, R41.reuse.H0_H0 ;  /* 0x20000029ff2e7230 */ /* 0x100fe40000004100 */
[----:B------:R-:W-:Y:S02]  /*2470*/  HADD2.F32 R41, -RZ, R41.H1_H1 ;  /* 0x30000029ff297230 */ /* 0x000fe40000004100 */
[--C-:B------:R-:W-:Y:S02]  /*2480*/  HADD2.F32 R45, -RZ, R40.reuse.H0_H0 ;  /* 0x20000028ff2d7230 */ /* 0x100fe40000004100 */
[----:B------:R-:W-:Y:S02]  /*2490*/  HADD2.F32 R40, -RZ, R40.H1_H1 ;  /* 0x30000028ff287230 */ /* 0x000fe40000004100 */
[----:B------:R-:W-:Y:S01]  /*24a0*/  FMUL.FTZ R3, R41, R41 ;  /* 0x0000002929037220 */ /* 0x000fe20000410000 */
[----:B------:R-:W-:Y:S01]  /*24b0*/  FADD.FTZ R2, R46, R41 ;  /* 0x000000292e027221 */ /* 0x000fe20000010000 */
[----:B------:R-:W-:-:S02]  /*24c0*/  HADD2.F32 R44, -RZ, R39.H0_H0 ;  /* 0x20000027ff2c7230 */ /* 0x000fc40000004100 */
[----:B------:R-:W-:Y:S02]  /*24d0*/  HADD2.F32 R39, -RZ, R39.H1_H1 ;  /* 0x30000027ff277230 */ /* 0x000fe40000004100 */
[----:B------:R-:W-:Y:S01]  /*24e0*/  FMUL.FTZ R4, R40, R40 ;  /* 0x0000002828047220 */ /* 0x000fe20000410000 */
[----:B------:R-:W-:Y:S01]  /*24f0*/  FFMA.FTZ R3, R46, R46, R3 ;  /* 0x0000002e2e037223 */ /* 0x000fe20000010003 */
[C---:B------:R-:W-:Y:S01]  /*2500*/  FADD.FTZ R5, R45.reuse, R40 ;  /* 0x000000282d057221 */ /* 0x040fe20000010000 */
[----:B------:R-:W-:Y:S01]  /*2510*/  FADD.FTZ R2, RZ, R2 ;  /* 0x00000002ff027221 */ /* 0x000fe20000010000 */
[--C-:B------:R-:W-:Y:S02]  /*2520*/  HADD2.F32 R50, -RZ, R38.reuse.H0_H0 ;  /* 0x20000026ff327230 */ /* 0x100fe40000004100 */
[----:B------:R-:W-:Y:S01]  /*2530*/  FFMA.FTZ R4, R45, R45, R4 ;  /* 0x0000002d2d047223 */ /* 0x000fe20000010004 */
[----:B------:R-:W-:Y:S01]  /*2540*/  FADD.FTZ R3, RZ, R3 ;  /* 0x00000003ff037221 */ /* 0x000fe20000010000 */
[----:B------:R-:W-:Y:S01]  /*2550*/  FADD.FTZ R2, R2, R5 ;  /* 0x0000000502027221 */ /* 0x000fe20000010000 */
[----:B------:R-:W-:-:S02]  /*2560*/  HADD2.F32 R38, -RZ, R38.H1_H1 ;  /* 0x30000026ff267230 */ /* 0x000fc40000004100 */
[----:B-1----:R-:W-:Y:S01]  /*2570*/  FMUL.FTZ R7, R39, R39 ;  /* 0x0000002727077220 */ /* 0x002fe20000410000 */
[C---:B------:R-:W-:Y:S01]  /*2580*/  FADD.FTZ R5, R44.reuse, R39 ;  /* 0x000000272c057221 */ /* 0x040fe20000010000 */
[----:B------:R-:W-:Y:S01]  /*2590*/  FADD.FTZ R3, R3, R4 ;  /* 0x0000000403037221 */ /* 0x000fe20000010000 */
[--C-:B------:R-:W-:Y:S02]  /*25a0*/  HADD2.F32 R37, -RZ, R42.reuse.H1_H1 ;  /* 0x3000002aff257230 */ /* 0x100fe40000004100 */
[----:B------:R-:W-:Y:S01]  /*25b0*/  FFMA.FTZ R4, R44, R44, R7 ;  /* 0x0000002c2c047223 */ /* 0x000fe20000010007 */
[----:B------:R-:W-:Y:S01]  /*25c0*/  FADD.FTZ R2, R2, R5 ;  /* 0x0000000502027221 */ /* 0x000fe20000010000 */
[----:B------:R-:W-:Y:S01]  /*25d0*/  FMUL.FTZ R7, R38, R38 ;  /* 0x0000002626077220 */ /* 0x000fe20000410000 */
[----:B------:R-:W-:Y:S02]  /*25e0*/  HADD2.F32 R52, -RZ, R42.H0_H0 ;  /* 0x2000002aff347230 */ /* 0x000fe40000004100 */
[C---:B------:R-:W-:Y:S01]  /*25f0*/  FADD.FTZ R5, R50.reuse, R38 ;  /* 0x0000002632057221 */ /* 0x040fe20000010000 */
[----:B------:R-:W-:Y:S01]  /*2600*/  FADD.FTZ R3, R3, R4 ;  /* 0x0000000403037221 */ /* 0x000fe20000010000 */
[----:B------:R-:W-:Y:S01]  /*2610*/  FFMA.FTZ R4, R50, R50, R7 ;  /* 0x0000003232047223 */ /* 0x000fe20000010007 */
[----:B------:R-:W-:-:S02]  /*2620*/  HADD2.F32 R36, -RZ, R12.H1_H1 ;  /* 0x3000000cff247230 */ /* 0x000fc40000004100 */
[----:B------:R-:W-:Y:S01]  /*2630*/  FADD.FTZ R2, R2, R5 ;  /* 0x0000000502027221 */ /* 0x000fe20000010000 */
[----:B------:R-:W-:Y:S01]  /*2640*/  FMUL.FTZ R7, R37, R37 ;  /* 0x0000002525077220 */ /* 0x000fe20000410000 */
[----:B------:R-:W-:Y:S02]  /*2650*/  HADD2.F32 R54, -RZ, R12.H0_H0 ;  /* 0x2000000cff367230 */ /* 0x000fe40000004100 */
[C---:B------:R-:W-:Y:S01]  /*2660*/  FADD.FTZ R5, R52.reuse, R37 ;  /* 0x0000002534057221 */ /* 0x040fe20000010000 */
        /* <DEDUP_REMOVED lines=64> */
[----:B------:R-:W-:Y:S01]  /*2a70*/  FADD.FTZ R3, R3, R6 ;  /* 0x0000000603037221 */ /* 0x000fe20000010000 */
[----:B------:R-:W-:-:S02]  /*2a80*/  HADD2.F32 R26, -RZ, R26.H1_H1 ;  /* 0x3000001aff1a7230 */ /* 0x000fc40000004100 */
[----:B------:R-:W-:Y:S01]  /*2a90*/  FFMA.FTZ R4, R67, R67, R4 ;  /* 0x0000004343047223 */ /* 0x000fe20000010004 */
[----:B------:R-:W-:Y:S01]  /*2aa0*/  FMUL.FTZ R6, R27, R27 ;  /* 0x0000001b1b067220 */ /* 0x000fe20000410000 */
[----:B------:R-:W-:Y:S01]  /*2ab0*/  FADD.FTZ R2, R2, R5 ;  /* 0x0000000502027221 */ /* 0x000fe20000010000 */
[----:B------:R-:W-:Y:S01]  /*2ac0*/  FADD.FTZ R5, R71, R27 ;  /* 0x0000001b47057221 */ /* 0x000fe20000010000 */
[--C-:B------:R-:W-:Y:S02]  /*2ad0*/  HADD2.F32 R75, -RZ, R17.reuse.H0_H0 ;  /* 0x20000011ff4b7230 */ /* 0x100fe40000004100 */
[----:B------:R-:W-:Y:S01]  /*2ae0*/  FADD.FTZ R3, R3, R4 ;  /* 0x0000000403037221 */ /* 0x000fe20000010000 */
[----:B------:R-:W-:Y:S01]  /*2af0*/  FFMA.FTZ R6, R71, R71, R6 ;  /* 0x0000004747067223 */ /* 0x000fe20000010006 */
[----:B------:R-:W-:Y:S02]  /*2b00*/  HADD2.F32 R17, -RZ, R17.H1_H1 ;  /* 0x30000011ff117230 */ /* 0x000fe40000004100 */
[----:B------:R-:W-:Y:S01]  /*2b10*/  FMUL.FTZ R7, R26, R26 ;  /* 0x0000001a1a077220 */ /* 0x000fe20000410000 */
[----:B------:R-:W-:Y:S01]  /*2b20*/  FADD.FTZ R2, R2, R5 ;  /* 0x0000000502027221 */ /* 0x000fe20000010000 */
[----:B------:R-:W-:-:S02]  /*2b30*/  HADD2.F32 R73, -RZ, R16.H0_H0 ;  /* 0x20000010ff497230 */ /* 0x000fc40000004100 */
[C---:B------:R-:W-:Y:S01]  /*2b40*/  FADD.FTZ R5, R74.reuse, R26 ;  /* 0x0000001a4a057221 */ /* 0x040fe20000010000 */
[----:B------:R-:W-:Y:S01]  /*2b50*/  FADD.FTZ R3, R3, R6 ;  /* 0x0000000603037221 */ /* 0x000fe20000010000 */
[----:B------:R-:W-:Y:S01]  /*2b60*/  FFMA.FTZ R4, R74, R74, R7 ;  /* 0x0000004a4a047223 */ /* 0x000fe20000010007 */
[----:B------:R-:W-:Y:S02]  /*2b70*/  HADD2.F32 R16, -RZ, R16.H1_H1 ;  /* 0x30000010ff107230 */ /* 0x000fe40000004100 */
[----:B------:R-:W-:Y:S01]  /*2b80*/  FMUL.FTZ R6, R17, R17 ;  /* 0x0000001111067220 */ /* 0x000fe20000410000 */
[----:B------:R-:W-:Y:S01]  /*2b90*/  FADD.FTZ R2, R2, R5 ;  /* 0x0000000502027221 */ /* 0x000fe20000010000 */
[----:B------:R-:W-:Y:S01]  /*2ba0*/  FADD.FTZ R3, R3, R4 ;  /* 0x0000000403037221 */ /* 0x000fe20000010000 */
[--C-:B------:R-:W-:Y:S02]  /*2bb0*/  HADD2.F32 R72, -RZ, R15.reuse.H0_H0 ;  /* 0x2000000fff487230 */ /* 0x100fe40000004100 */
[C---:B------:R-:W-:Y:S01]  /*2bc0*/  FADD.FTZ R5, R75.reuse, R17 ;  /* 0x000000114b057221 */ /* 0x040fe20000010000 */
[----:B------:R-:W-:Y:S01]  /*2bd0*/  FFMA.FTZ R6, R75, R75, R6 ;  /* 0x0000004b4b067223 */ /* 0x000fe20000010006 */
[----:B------:R-:W-:-:S02]  /*2be0*/  HADD2.F32 R15, -RZ, R15.H1_H1 ;  /* 0x3000000fff0f7230 */ /* 0x000fc40000004100 */
[----:B------:R-:W-:Y:S01]  /*2bf0*/  FMUL.FTZ R4, R16, R16 ;  /* 0x0000001010047220 */ /* 0x000fe20000410000 */
[--C-:B------:R-:W-:Y:S02]  /*2c00*/  HADD2.F32 R77, -RZ, R14.reuse.H0_H0 ;  /* 0x2000000eff4d7230 */ /* 0x100fe40000004100 */
[----:B------:R-:W-:Y:S01]  /*2c10*/  FADD.FTZ R2, R2, R5 ;  /* 0x0000000502027221 */ /* 0x000fe20000010000 */
[----:B------:R-:W-:Y:S01]  /*2c20*/  FADD.FTZ R3, R3, R6 ;  /* 0x0000000603037221 */ /* 0x000fe20000010000 */
[C---:B------:R-:W-:Y:S01]  /*2c30*/  FFMA.FTZ R4, R73.reuse, R73, R4 ;  /* 0x0000004949047223 */ /* 0x040fe20000010004 */
[----:B------:R-:W-:Y:S02]  /*2c40*/  HADD2.F32 R14, -RZ, R14.H1_H1 ;  /* 0x3000000eff0e7230 */ /* 0x000fe40000004100 */
[----:B------:R-:W-:Y:S01]  /*2c50*/  FADD.FTZ R5, R73, R16 ;  /* 0x0000001049057221 */ /* 0x000fe20000010000 */
[----:B------:R-:W-:Y:S01]  /*2c60*/  FMUL.FTZ R7, R15, R15 ;  /* 0x0000000f0f077220 */ /* 0x000fe20000410000 */
[----:B------:R-:W-:-:S02]  /*2c70*/  HADD2.F32 R76, -RZ, R13.H0_H0 ;  /* 0x2000000dff4c7230 */ /* 0x000fc40000004100 */
[----:B------:R-:W-:Y:S01]  /*2c80*/  FADD.FTZ R3, R3, R4 ;  /* 0x0000000403037221 */ /* 0x000fe20000010000 */
[----:B------:R-:W-:Y:S02]  /*2c90*/  HADD2.F32 R13, -RZ, R13.H1_H1 ;  /* 0x3000000dff0d7230 */ /* 0x000fe40000004100 */
[----:B------:R-:W-:Y:S01]  /*2ca0*/  FADD.FTZ R2, R2, R5 ;  /* 0x0000000502027221 */ /* 0x000fe20000010000 */
[----:B------:R-:W-:Y:S01]  /*2cb0*/  FFMA.FTZ R4, R72, R72, R7 ;  /* 0x0000004848047223 */ /* 0x000fe20000010007 */
[----:B------:R-:W-:Y:S01]  /*2cc0*/  FMUL.FTZ R6, R14, R14 ;  /* 0x0000000e0e067220 */ /* 0x000fe20000410000 */
[----:B------:R-:W-:Y:S01]  /*2cd0*/  FADD.FTZ R5, R72, R15 ;  /* 0x0000000f48057221 */ /* 0x000fe20000010000 */
[--C-:B------:R-:W-:Y:S02]  /*2ce0*/  HADD2.F32 R12, -RZ, R70.reuse.H1_H1 ;  /* 0x30000046ff0c7230 */ /* 0x100fe40000004100 */
[----:B------:R-:W-:Y:S01]  /*2cf0*/  FADD.FTZ R3, R3, R4 ;  /* 0x0000000403037221 */ /* 0x000fe20000010000 */
[----:B------:R-:W-:Y:S01]  /*2d00*/  FFMA.FTZ R6, R77, R77, R6 ;  /* 0x0000004d4d067223 */ /* 0x000fe20000010006 */
        /* <DEDUP_REMOVED lines=10> */
[----:B------:R-:W-:Y:S01]  /*2db0*/  FADD.FTZ R3, R3, R4 ;  /* 0x0000000403037221 */ /* 0x000fe20000010000 */
[----:B------:R-:W-:Y:S02]  /*2dc0*/  HADD2.F32 R69, -RZ, R69.H0_H0 ;  /* 0x20000045ff457230 */ /* 0x000fe40000004100 */
[----:B------:R-:W-:Y:S01]  /*2dd0*/  FFMA.FTZ R4, R70, R70, R7 ;  /* 0x0000004646047223 */ /* 0x000fe20000010007 */
[----:B------:R-:W-:Y:S01]  /*2de0*/  FMUL.FTZ R6, R11, R11 ;  /* 0x0000000b0b067220 */ /* 0x000fe20000410000 */
[----:B------:R-:W-:-:S02]  /*2df0*/  HADD2.F32 R10, -RZ, R68.H1_H1 ;  /* 0x30000044ff0a7230 */ /* 0x000fc40000004100 */
[----:B------:R-:W-:Y:S01]  /*2e00*/  FADD.FTZ R2, R2, R5 ;  /* 0x0000000502027221 */ /* 0x000fe20000010000 */
[----:B------:R-:W-:Y:S01]  /*2e10*/  FADD.FTZ R5, R70, R12 ;  /* 0x0000000c46057221 */ /* 0x000fe20000010000 */
[----:B------:R-:W-:Y:S01]  /*2e20*/  FADD.FTZ R3, R3, R4 ;  /* 0x0000000403037221 */ /* 0x000fe20000010000 */
[C---:B------:R-:W-:Y:S01]  /*2e30*/  FFMA.FTZ R6, R69.reuse, R69, R6 ;  /* 0x0000004545067223 */ /* 0x040fe20000010006 */
[----:B------:R-:W-:Y:S02]  /*2e40*/  HADD2.F32 R68, -RZ, R68.H0_H0 ;  /* 0x20000044ff447230 */ /* 0x000fe40000004100 */
[----:B------:R-:W-:Y:S01]  /*2e50*/  FMUL.FTZ R7, R10, R10 ;  /* 0x0000000a0a077220 */ /* 0x000fe20000410000 */
[--C-:B-----5:R-:W-:Y:S02]  /*2e60*/  HADD2.F32 R9, -RZ, R63.reuse.H1_H1 ;  /* 0x3000003fff097230 */ /* 0x120fe40000004100 */
[----:B------:R-:W-:Y:S01]  /*2e70*/  FADD.FTZ R2, R2, R5 ;  /* 0x0000000502027221 */ /* 0x000fe20000010000 */
[----:B------:R-:W-:Y:S01]  /*2e80*/  FADD.FTZ R5, R69, R11 ;  /* 0x0000000b45057221 */ /* 0x000fe20000010000 */
[----:B------:R-:W-:Y:S01]  /*2e90*/  FADD.FTZ R3, R3, R6 ;  /* 0x0000000603037221 */ /* 0x000fe20000010000 */
[----:B------:R-:W-:-:S02]  /*2ea0*/  HADD2.F32 R63, -RZ, R63.H0_H0 ;  /* 0x2000003fff3f7230 */ /* 0x000fc40000004100 */
[----:B------:R-:W-:Y:S01]  /*2eb0*/  FFMA.FTZ R4, R68, R68, R7 ;  /* 0x0000004444047223 */ /* 0x000fe20000010007 */
[----:B------:R-:W-:Y:S01]  /*2ec0*/  FMUL.FTZ R6, R9, R9 ;  /* 0x0000000909067220 */ /* 0x000fe20000410000 */
[--C-:B------:R-:W-:Y:S02]  /*2ed0*/  HADD2.F32 R8, -RZ, R61.reuse.H1_H1 ;  /* 0x3000003dff087230 */ /* 0x100fe40000004100 */
[----:B------:R-:W-:Y:S01]  /*2ee0*/  FADD.FTZ R2, R2, R5 ;  /* 0x0000000502027221 */ /* 0x000fe20000010000 */
[----:B------:R-:W-:Y:S01]  /*2ef0*/  FADD.FTZ R5, R68, R10 ;  /* 0x0000000a44057221 */ /* 0x000fe20000010000 */
[----:B------:R-:W-:Y:S01]  /*2f00*/  FADD.FTZ R3, R3, R4 ;  /* 0x0000000403037221 */ /* 0x000fe20000010000 */
[----:B------:R-:W-:Y:S01]  /*2f10*/  FFMA.FTZ R6, R63, R63, R6 ;  /* 0x0000003f3f067223 */ /* 0x000fe20000010006 */
[----:B------:R-:W-:Y:S02]  /*2f20*/  HADD2.F32 R61, -RZ, R61.H0_H0 ;  /* 0x2000003dff3d7230 */ /* 0x000fe40000004100 */
[----:B------:R-:W-:-:S02]  /*2f30*/  HADD2.F32 R7, -RZ, R59.H1_H1 ;  /* 0x3000003bff077230 */ /* 0x000fc40000004100 */
[----:B------:R-:W-:Y:S01]  /*2f40*/  FMUL.FTZ R4, R8, R8 ;  /* 0x0000000808047220 */ /* 0x000fe20000410000 */
[----:B------:R-:W-:Y:S01]  /*2f50*/  FADD.FTZ R2, R2, R5 ;  /* 0x0000000502027221 */ /* 0x000fe20000010000 */
[----:B------:R-:W-:Y:S01]  /*2f60*/  FADD.FTZ R3, R3, R6 ;  /* 0x0000000603037221 */ /* 0x000fe20000010000 */
[----:B------:R-:W-:Y:S02]  /*2f70*/  HADD2.F32 R59, -RZ, R59.H0_H0 ;  /* 0x2000003bff3b7230 */ /* 0x000fe40000004100 */
[----:B------:R-:W-:Y:S01]  /*2f80*/  FADD.FTZ R5, R63, R9 ;  /* 0x000000093f057221 */ /* 0x000fe20000010000 */
[----:B------:R-:W-:Y:S01]  /*2f90*/  FMUL.FTZ R20, R7, R7 ;  /* 0x0000000707147220 */ /* 0x000fe20000410000 */
[----:B------:R-:W-:Y:S02]  /*2fa0*/  FFMA.FTZ R4, R61, R61, R4 ;  /* 0x0000003d3d047223 */ /* 0x000fe40000010004 */
[----:B------:R-:W-:Y:S01]  /*2fb0*/  FADD.FTZ R2, R2, R5 ;  /* 0x0000000502027221 */ /* 0x000fe20000010000 */
[----:B------:R-:W-:Y:S01]  /*2fc0*/  FFMA.FTZ R21, R59, R59, R20 ;  /* 0x0000003b3b157223 */ /* 0x000fe20000010014 */
[----:B------:R-:W-:Y:S01]  /*2fd0*/  FADD.FTZ R4, R3, R4 ;  /* 0x0000000403047221 */ /* 0x000fe20000010000 */
[----:B------:R-:W-:-:S03]  /*2fe0*/  FADD.FTZ R3, R61, R8 ;  /* 0x000000083d037221 */ /* 0x000fc60000010000 */
[----:B------:R-:W-:Y:S01]  /*2ff0*/  FADD.FTZ R21, R4, R21 ;  /* 0x0000001504157221 */ /* 0x000fe20000010000 */
[----:B------:R-:W-:Y:S01]  /*3000*/  FADD.FTZ R2, R2, R3 ;  /* 0x0000000302027221 */ /* 0x000fe20000010000 */
[----:B------:R-:W-:-:S04]  /*3010*/  FADD.FTZ R3, R59, R7 ;  /* 0x000000073b037221 */ /* 0x000fc80000010000 */
[----:B------:R-:W-:Y:S01]  /*3020*/  FADD.FTZ R2, R2, R3 ;  /* 0x0000000302027221 */ /* 0x000fe20000010000 */
[----:B------:R-:W0:Y:S01]  /*3030*/  S2R R47, SR_LANEID ;  /* 0x00000000002f7919 */ /* 0x000e220000000000 */
[--C-:B---3--:R-:W-:Y:S02]  /*3040*/  HADD2.F32 R6, -RZ, R57.reuse.H1_H1 ;  /* 0x30000039ff067230 */ /* 0x108fe40000004100 */
[----:B------:R-:W-:-:S03]  /*3050*/  HADD2.F32 R57, -RZ, R57.H0_H0 ;  /* 0x20000039ff397230 */ /* 0x000fc60000004100 */
[----:B------:R-:W-:Y:S01]  /*3060*/  FMUL.FTZ R20, R6, R6 ;  /* 0x0000000606147220 */ /* 0x000fe20000410000 */
[----:B------:R-:W-:-:S03]  /*3070*/  HADD2.F32 R5, -RZ, R55.H1_H1 ;  /* 0x30000037ff057230 */ /* 0x000fc60000004100 */
[----:B------:R-:W-:Y:S01]  /*3080*/  FFMA.FTZ R20, R57, R57, R20 ;  /* 0x0000003939147223 */ /* 0x000fe20000010014 */
[----:B------:R-:W-:Y:S02]  /*3090*/  HADD2.F32 R55, -RZ, R55.H0_H0 ;  /* 0x20000037ff377230 */ /* 0x000fe40000004100 */
[----:B------:R-:W-:Y:S01]  /*30a0*/  FMUL.FTZ R22, R5, R5 ;  /* 0x0000000505167220 */ /* 0x000fe20000410000 */
[----:B------:R-:W-:-:S03]  /*30b0*/  FADD.FTZ R20, R21, R20 ;  /* 0x0000001415147221 */ /* 0x000fc60000010000 */
[----:B------:R-:W-:-:S04]  /*30c0*/  FFMA.FTZ R21, R55, R55, R22 ;  /* 0x0000003737157223 */ /* 0x000fc80000010016 */
[----:B------:R-:W-:Y:S01]  /*30d0*/  FADD.FTZ R20, R20, R21 ;  /* 0x0000001514147221 */ /* 0x000fe20000010000 */
[----:B------:R-:W-:Y:S01]  /*30e0*/  FADD.FTZ R21, R57, R6 ;  /* 0x0000000639157221 */ /* 0x000fe20000010000 */
[--C-:B------:R-:W-:Y:S02]  /*30f0*/  HADD2.F32 R4, -RZ, R51.reuse.H1_H1 ;  /* 0x30000033ff047230 */ /* 0x100fe40000004100 */
[----:B------:R-:W-:Y:S02]  /*3100*/  HADD2.F32 R51, -RZ, R51.H0_H0 ;  /* 0x20000033ff337230 */ /* 0x000fe40000004100 */
[----:B------:R-:W-:Y:S01]  /*3110*/  FADD.FTZ R2, R2, R21 ;  /* 0x0000001502027221 */ /* 0x000fe20000010000 */
[----:B------:R-:W-:Y:S01]  /*3120*/  FADD.FTZ R21, R55, R5 ;  /* 0x0000000537157221 */ /* 0x000fe20000010000 */
[----:B------:R-:W-:Y:S01]  /*3130*/  FMUL.FTZ R22, R4, R4 ;  /* 0x0000000404167220 */ /* 0x000fe20000410000 */
[--C-:B------:R-:W-:Y:S02]  /*3140*/  HADD2.F32 R3, -RZ, R49.reuse.H1_H1 ;  /* 0x30000031ff037230 */ /* 0x100fe40000004100 */
[----:B------:R-:W-:Y:S01]  /*3150*/  FADD.FTZ R2, R2, R21 ;  /* 0x0000001502027221 */ /* 0x000fe20000010000 */
[----:B------:R-:W-:Y:S01]  /*3160*/  FFMA.FTZ R23, R51, R51, R22 ;  /* 0x0000003333177223 */ /* 0x000fe20000010016 */
[----:B------:R-:W-:-:S02]  /*3170*/  HADD2.F32 R49, -RZ, R49.H0_H0 ;  /* 0x20000031ff317230 */ /* 0x000fc40000004100 */
[----:B------:R-:W-:Y:S01]  /*3180*/  FADD.FTZ R21, R51, R4 ;  /* 0x0000000433157221 */ /* 0x000fe20000010000 */
[----:B------:R-:W-:Y:S01]  /*3190*/  FMUL.FTZ R22, R3, R3 ;  /* 0x0000000303167220 */ /* 0x000fe20000410000 */
[----:B------:R-:W-:Y:S02]  /*31a0*/  FADD.FTZ R20, R20, R23 ;  /* 0x0000001714147221 */ /* 0x000fe40000010000 */
[----:B------:R-:W-:Y:S01]  /*31b0*/  FADD.FTZ R21, R2, R21 ;  /* 0x0000001502157221 */ /* 0x000fe20000010000 */
[C---:B------:R-:W-:Y:S01]  /*31c0*/  FFMA.FTZ R23, R49.reuse, R49, R22 ;  /* 0x0000003131177223 */ /* 0x040fe20000010016 */
[----:B------:R-:W-:-:S03]  /*31d0*/  FADD.FTZ R22, R49, R3 ;  /* 0x0000000331167221 */ /* 0x000fc60000010000 */
[----:B------:R-:W-:Y:S01]  /*31e0*/  FADD.FTZ R20, R20, R23 ;  /* 0x0000001714147221 */ /* 0x000fe20000010000 */
[--C-:B--2---:R-:W-:Y:S02]  /*31f0*/  HADD2.F32 R2, -RZ, R0.reuse.H1_H1 ;  /* 0x30000000ff027230 */ /* 0x104fe40000004100 */
        /* <DEDUP_REMOVED lines=45> */
.L_x_3184:
[----:B------:R-:W-:Y:S05]  /*34d0*/  BSYNC.RECONVERGENT B0 ;  /* 0x0000000000007941 */ /* 0x000fea0003800200 */
.L_x_3183:
        /* <DEDUP_REMOVED lines=58> */
.L_x_3186:
[----:B------:R-:W-:Y:S05]  /*3880*/  BSYNC.RECONVERGENT B0 ;  /* 0x0000000000007941 */ /* 0x000fea0003800200 */
.L_x_3185:
        /* <DEDUP_REMOVED lines=33> */
.L_x_3189:
        /* <DEDUP_REMOVED lines=13> */
.L_x_3188:
        /* <DEDUP_REMOVED lines=18> */
.L_x_3191:
        /* <DEDUP_REMOVED lines=153> */
.L_x_3190:
        /* <DEDUP_REMOVED lines=82> */
.L_x_3192:
        /* <DEDUP_REMOVED lines=43> */
.L_x_3193:
        /* <DEDUP_REMOVED lines=22> */
.L_x_3194:
[----:B------:R-:W-:Y:S05]  /*4f50*/  BSYNC.RECONVERGENT B0 ;  /* 0x0000000000007941 */ /* 0x000fea0003800200 */
.L_x_3187:
        /* <DEDUP_REMOVED lines=84> */
.L_x_3198:
[----:B------:R-:W-:Y:S05]  /*54a0*/  BSYNC.RECONVERGENT B1 ;  /* 0x0000000000017941 */ /* 0x000fea0003800200 */
.L_x_3197:
        /* <DEDUP_REMOVED lines=24> */
.L_x_3200:
[----:B------:R-:W-:Y:S05]  /*5630*/  BSYNC.RECONVERGENT B1 ;  /* 0x0000000000017941 */ /* 0x000fea0003800200 */
.L_x_3199:
        /* <DEDUP_REMOVED lines=22> */
[----:B------:R-:W-:-:S05]  /*57a0*/  F2FP.F16.F32.PACK_AB R21, R20, R21 ;  /* 0x000000151415723e */ /* 0x000fca00000000ff */
[----:B------:R0:W-:Y:S02]  /*57b0*/  STG.E desc[UR14][R22.64], R21 ;  /* 0x0000001516007986 */ /* 0x0001e4000c10190e */
.L_x_3202:
[----:B------:R-:W-:Y:S05]  /*57c0*/  BSYNC.RECONVERGENT B1 ;  /* 0x0000000000017941 */ /* 0x000fea0003800200 */
.L_x_3201:
        /* <DEDUP_REMOVED lines=28> */
.L_x_3204:
[----:B------:R-:W-:Y:S05]  /*5990*/  BSYNC.RECONVERGENT B1 ;  /* 0x0000000000017941 */ /* 0x000fea0003800200 */
.L_x_3203:
        /* <DEDUP_REMOVED lines=22> */
.L_x_3206:
[----:B------:R-:W-:Y:S05]  /*5b00*/  BSYNC.RECONVERGENT B1 ;  /* 0x0000000000017941 */ /* 0x000fea0003800200 */
.L_x_3205:
        /* <DEDUP_REMOVED lines=27> */
[----:B------:R-:W-:Y:S02]  /*5cc0*/  F2FP.F16.F32.PACK_AB R21, R39, R54 ;  /* 0x000000362715723e */ /* 0x000fe400000000ff */
[----:B------:R-:W-:-:S05]  /*5cd0*/  LEA.HI.X R23, R20, UR17, R23, 0x1, P1 ;  /* 0x0000001114177c11 */ /* 0x000fca00088f0c17 */
[----:B------:R2:W-:Y:S04]  /*5ce0*/  STG.E desc[UR14][R22.64], R21 ;  /* 0x0000001516007986 */ /* 0x0005e8000c10190e */
.L_x_3208:
[----:B------:R-:W-:Y:S05]  /*5cf0*/  BSYNC.RECONVERGENT B1 ;  /* 0x0000000000017941 */ /* 0x000fea0003800200 */
.L_x_3207:
        /* <DEDUP_REMOVED lines=22> */
.L_x_3210:
[----:B------:R-:W-:Y:S05]  /*5e60*/  BSYNC.RECONVERGENT B1 ;  /* 0x0000000000017941 */ /* 0x000fea0003800200 */
.L_x_3209:
        /* <DEDUP_REMOVED lines=20> */
.L_x_3212:
[----:B------:R-:W-:Y:S05]  /*5fb0*/  BSYNC.RECONVERGENT B1 ;  /* 0x0000000000017941 */ /* 0x000fea0003800200 */
.L_x_3211:
        /* <DEDUP_REMOVED lines=39> */
[----:B------:R-:W-:Y:S02]  /*6230*/  F2FP.F16.F32.PACK_AB R21, R33, R60 ;  /* 0x0000003c2115723e */ /* 0x000fe400000000ff */
[----:B------:R-:W-:-:S05]  /*6240*/  LEA.HI.X R23, R20, UR17, R23, 0x1, P5 ;  /* 0x0000001114177c11 */ /* 0x000fca000a8f0c17 */
[----:B------:R0:W-:Y:S04]  /*6250*/  STG.E desc[UR14][R22.64], R21 ;  /* 0x0000001516007986 */ /* 0x0001e8000c10190e */
.L_x_3214:
[----:B------:R-:W-:Y:S05]  /*6260*/  BSYNC.RECONVERGENT B1 ;  /* 0x0000000000017941 */ /* 0x000fea0003800200 */
.L_x_3213:
        /* <DEDUP_REMOVED lines=22> */
.L_x_3216:
[----:B------:R-:W-:Y:S05]  /*63d0*/  BSYNC.RECONVERGENT B1 ;  /* 0x0000000000017941 */ /* 0x000fea0003800200 */
.L_x_3215:
        /* <DEDUP_REMOVED lines=20> */
.L_x_3218:
[----:B------:R-:W-:Y:S05]  /*6520*/  BSYNC.RECONVERGENT B1 ;  /* 0x0000000000017941 */ /* 0x000fea0003800200 */
.L_x_3217:
        /* <DEDUP_REMOVED lines=20> */
.L_x_3220:
[----:B------:R-:W-:Y:S05]  /*6670*/  BSYNC.RECONVERGENT B1 ;  /* 0x0000000000017941 */ /* 0x000fea0003800200 */
.L_x_3219:
        /* <DEDUP_REMOVED lines=20> */
.L_x_3222:
[----:B------:R-:W-:Y:S05]  /*67c0*/  BSYNC.RECONVERGENT B1 ;  /* 0x0000000000017941 */ /* 0x000fea0003800200 */
.L_x_3221:
        /* <DEDUP_REMOVED lines=20> */
.L_x_3224:
[----:B------:R-:W-:Y:S05]  /*6910*/  BSYNC.RECONVERGENT B1 ;  /* 0x0000000000017941 */ /* 0x000fea0003800200 */
.L_x_3223:
        /* <DEDUP_REMOVED lines=44> */
.L_x_3226:
[----:B------:R-:W-:Y:S05]  /*6be0*/  BSYNC.RECONVERGENT B1 ;  /* 0x0000000000017941 */ /* 0x000fea0003800200 */
.L_x_3225:
        /* <DEDUP_REMOVED lines=20> */
.L_x_3228:
[----:B------:R-:W-:Y:S05]  /*6d30*/  BSYNC.RECONVERGENT B1 ;  /* 0x0000000000017941 */ /* 0x000fea0003800200 */
.L_x_3227:
        /* <DEDUP_REMOVED lines=20> */
.L_x_3230:
[----:B------:R-:W-:Y:S05]  /*6e80*/  BSYNC.RECONVERGENT B1 ;  /* 0x0000000000017941 */ /* 0x000fea0003800200 */
.L_x_3229:
        /* <DEDUP_REMOVED lines=20> */
.L_x_3232:
[----:B------:R-:W-:Y:S05]  /*6fd0*/  BSYNC.RECONVERGENT B1 ;  /* 0x0000000000017941 */ /* 0x000fea0003800200 */
.L_x_3231:
        /* <DEDUP_REMOVED lines=13> */
[----:B------:R-:W-:Y:S01]  /*70b0*/  F2FP.F16.F32.PACK_AB R15, R15, R72 ;  /* 0x000000480f0f723e */ /* 0x000fe200000000ff */
[----:B------:R-:W-:-:S04]  /*70c0*/  IMAD.WIDE.U32 R16, R28, UR12, R16 ;  /* 0x0000000c1c107c25 */ /* 0x000fc8000f8e0010 */
[----:B------:R-:W-:Y:S01]  /*70d0*/  IMAD R21, R28, UR13, R21 ;  /* 0x0000000d1c157c24 */ /* 0x000fe2000f8e0215 */
[----:B--2---:R-:W-:-:S04]  /*70e0*/  LEA R20, P1, R16, UR16, 0x1 ;  /* 0x0000001010147c11 */ /* 0x004fc8000f8208ff */
[----:B------:R-:W-:-:S04]  /*70f0*/  IADD3 R21, PT, PT, R17, R21, RZ ;  /* 0x0000001511157210 */ /* 0x000fc80007ffe0ff */
[----:B------:R-:W-:-:S05]  /*7100*/  LEA.HI.X R21, R16, UR17, R21, 0x1, P1 ;  /* 0x0000001110157c11 */ /* 0x000fca00088f0c15 */
[----:B------:R4:W-:Y:S02]  /*7110*/  STG.E desc[UR14][R20.64], R15 ;  /* 0x0000000f14007986 */ /* 0x0009e4000c10190e */
.L_x_3234:
[----:B------:R-:W-:Y:S05]  /*7120*/  BSYNC.RECONVERGENT B1 ;  /* 0x0000000000017941 */ /* 0x000fea0003800200 */
.L_x_3233:
        /* <DEDUP_REMOVED lines=18> */
[----:B--2---:R-:W-:-:S05]  /*7250*/  LEA.HI.X R17, R14, UR17, R29, 0x1, P1 ;  /* 0x000000110e117c11 */ /* 0x004fca00088f0c1d */
[----:B------:R0:W-:Y:S02]  /*7260*/  STG.E desc[UR14][R16.64], R15 ;  /* 0x0000000f10007986 */ /* 0x0001e4000c10190e */
.L_x_3236:
[----:B------:R-:W-:Y:S05]  /*7270*/  BSYNC.RECONVERGENT B1 ;  /* 0x0000000000017941 */ /* 0x000fea0003800200 */
.L_x_3235:
        /* <DEDUP_REMOVED lines=44> */
.L_x_3238:
[----:B------:R-:W-:Y:S05]  /*7540*/  BSYNC.RECONVERGENT B1 ;  /* 0x0000000000017941 */ /* 0x000fea0003800200 */
.L_x_3237:
        /* <DEDUP_REMOVED lines=20> */
.L_x_3240:
[----:B------:R-:W-:Y:S05]  /*7690*/  BSYNC.RECONVERGENT B1 ;  /* 0x0000000000017941 */ /* 0x000fea0003800200 */
.L_x_3239:
        /* <DEDUP_REMOVED lines=20> */
.L_x_3242:
[----:B------:R-:W-:Y:S05]  /*77e0*/  BSYNC.RECONVERGENT B1 ;  /* 0x0000000000017941 */ /* 0x000fea0003800200 */
.L_x_3241:
        /* <DEDUP_REMOVED lines=17> */
[----:B------:R-:W-:Y:S02]  /*7900*/  F2FP.F16.F32.PACK_AB R11, R15, R68 ;  /* 0x000000440f0b723e */ /* 0x000fe400000000ff */
[----:B0-----:R-:W-:-:S05]  /*7910*/  LEA.HI.X R13, R10, UR17, R29, 0x1, P1 ;  /* 0x000000110a0d7c11 */ /* 0x001fca00088f0c1d */
[----:B------:R3:W-:Y:S02]  /*7920*/  STG.E desc[UR14][R12.64], R11 ;  /* 0x0000000b0c007986 */ /* 0x0007e4000c10190e */
.L_x_3244:
[----:B------:R-:W-:Y:S05]  /*7930*/  BSYNC.RECONVERGENT B1 ;  /* 0x0000000000017941 */ /* 0x000fea0003800200 */
.L_x_3243:
        /* <DEDUP_REMOVED lines=13> */
[----:B------:R-:W-:Y:S01]  /*7a10*/  F2FP.F16.F32.PACK_AB R9, R14, R63 ;  /* 0x0000003f0e09723e */ /* 0x000fe200000000ff */
[----:B0-----:R-:W-:-:S04]  /*7a20*/  IMAD.WIDE.U32 R12, R26, UR12, R10 ;  /* 0x0000000c1a0c7c25 */ /* 0x001fc8000f8e000a */
[----:B------:R-:W-:Y:S01]  /*7a30*/  IMAD R27, R26, UR13, R27 ;  /* 0x0000000d1a1b7c24 */ /* 0x000fe2000f8e021b */
[----:B--2---:R-:W-:-:S04]  /*7a40*/  LEA R10, P1, R12, UR16, 0x1 ;  /* 0x000000100c0a7c11 */ /* 0x004fc8000f8208ff */
[----:B------:R-:W-:-:S04]  /*7a50*/  IADD3 R27, PT, PT, R13, R27, RZ ;  /* 0x0000001b0d1b7210 */ /* 0x000fc80007ffe0ff */
[----:B------:R-:W-:-:S05]  /*7a60*/  LEA.HI.X R11, R12, UR17, R27, 0x1, P1 ;  /* 0x000000110c0b7c11 */ /* 0x000fca00088f0c1b */
[----:B------:R4:W-:Y:S02]  /*7a70*/  STG.E desc[UR14][R10.64], R9 ;  /* 0x000000090a007986 */ /* 0x0009e4000c10190e */
.L_x_3246:
[----:B------:R-:W-:Y:S05]  /*7a80*/  BSYNC.RECONVERGENT B1 ;  /* 0x0000000000017941 */ /* 0x000fea0003800200 */
.L_x_3245:
        /* <DEDUP_REMOVED lines=17> */
[----:B------:R-:W-:Y:S02]  /*7ba0*/  F2FP.F16.F32.PACK_AB R11, R12, R61 ;  /* 0x0000003d0c0b723e */ /* 0x000fe400000000ff */
[----:B------:R-:W-:-:S05]  /*7bb0*/  LEA.HI.X R9, R10, UR17, R23, 0x1, P1 ;  /* 0x000000110a097c11 */ /* 0x000fca00088f0c17 */
[----:B------:R0:W-:Y:S02]  /*7bc0*/  STG.E desc[UR14][R8.64], R11 ;  /* 0x0000000b08007986 */ /* 0x0001e4000c10190e */
.L_x_3248:
[----:B------:R-:W-:Y:S05]  /*7bd0*/  BSYNC.RECONVERGENT B1 ;  /* 0x0000000000017941 */ /* 0x000fea0003800200 */
.L_x_3247:
        /* <DEDUP_REMOVED lines=42> */
.L_x_3250:
[----:B------:R-:W-:Y:S05]  /*7e80*/  BSYNC.RECONVERGENT B1 ;  /* 0x0000000000017941 */ /* 0x000fea0003800200 */
.L_x_3249:
        /* <DEDUP_REMOVED lines=19> */
[----:B------:R1:W-:Y:S02]  /*7fc0*/  STG.E desc[UR14][R6.64], R13 ;  /* 0x0000000d06007986 */ /* 0x0003e4000c10190e */
.L_x_3252:
[----:B------:R-:W-:Y:S05]  /*7fd0*/  BSYNC.RECONVERGENT B1 ;  /* 0x0000000000017941 */ /* 0x000fea0003800200 */
.L_x_3251:
        /* <DEDUP_REMOVED lines=20> */
.L_x_3254:
[----:B------:R-:W-:Y:S05]  /*8120*/  BSYNC.RECONVERGENT B1 ;  /* 0x0000000000017941 */ /* 0x000fea0003800200 */
.L_x_3253:
        /* <DEDUP_REMOVED lines=17> */
[----:B------:R-:W-:Y:S02]  /*8240*/  F2FP.F16.F32.PACK_AB R7, R12, R51 ;  /* 0x000000330c07723e */ /* 0x000fe400000000ff */
[----:B------:R-:W-:-:S05]  /*8250*/  LEA.HI.X R5, R6, UR17, R11, 0x1, P1 ;  /* 0x0000001106057c11 */ /* 0x000fca00088f0c0b */
[----:B------:R3:W-:Y:S02]  /*8260*/  STG.E desc[UR14][R4.64], R7 ;  /* 0x0000000704007986 */ /* 0x0007e4000c10190e */
.L_x_3256:
[----:B------:R-:W-:Y:S05]  /*8270*/  BSYNC.RECONVERGENT B1 ;  /* 0x0000000000017941 */ /* 0x000fea0003800200 */
.L_x_3255:
        /* <DEDUP_REMOVED lines=17> */
[----:B------:R-:W-:Y:S02]  /*8390*/  F2FP.F16.F32.PACK_AB R3, R10, R49 ;  /* 0x000000310a03723e */ /* 0x000fe400000000ff */
[----:B------:R-:W-:-:S05]  /*83a0*/  LEA.HI.X R5, R6, UR17, R9, 0x1, P1 ;  /* 0x0000001106057c11 */ /* 0x000fca00088f0c09 */
[----:B------:R4:W-:Y:S02]  /*83b0*/  STG.E desc[UR14][R4.64], R3 ;  /* 0x0000000304007986 */ /* 0x0009e4000c10190e */
.L_x_3258:
[----:B------:R-:W-:Y:S05]  /*83c0*/  BSYNC.RECONVERGENT B1 ;  /* 0x0000000000017941 */ /* 0x000fea0003800200 */
.L_x_3257:
        /* <DEDUP_REMOVED lines=10> */
[----:B------:R-:W-:Y:S01]  /*8470*/  F2FP.F16.F32.PACK_AB R5, R5, R0 ;  /* 0x000000000505723e */ /* 0x000fe200000000ff */
        /* <DEDUP_REMOVED lines=8> */
.L_x_3196:
        /* <DEDUP_REMOVED lines=33> */
[----:B------:R-:W-:Y:S02]  /*8710*/  F2FP.F16.F32.PACK_AB R41, R21, R41 ;  /* 0x000000291529723e */ /* 0x000fe400000000ff */
[----:B------:R-:W-:-:S03]  /*8720*/  MOV R21, R19 ;  /* 0x0000001300157202 */ /* 0x000fc60000000f00 */
[----:B------:R-:W-:-:S05]  /*8730*/  IMAD.WIDE.U32 R20, R53, UR12, R20 ;  /* 0x0000000c35147c25 */ /* 0x000fca000f8e0014 */
[----:B------:R-:W-:Y:S02]  /*8740*/  IADD3 R21, PT, PT, R21, R23, RZ ;  /* 0x0000001715157210 */ /* 0x000fe40007ffe0ff */
[----:B-1----:R-:W-:-:S04]  /*8750*/  LEA R22, P1, R20, UR16, 0x1 ;  /* 0x0000001014167c11 */ /* 0x002fc8000f8208ff */
[----:B------:R-:W-:-:S05]  /*8760*/  LEA.HI.X R23, R20, UR17, R21, 0x1, P1 ;  /* 0x0000001114177c11 */ /* 0x000fca00088f0c15 */
[----:B------:R0:W-:Y:S04]  /*8770*/  STG.E desc[UR14][R22.64], R41 ;  /* 0x0000002916007986 */ /* 0x0001e8000c10190e */
.L_x_3261:
[----:B------:R-:W-:Y:S05]  /*8780*/  BSYNC.RECONVERGENT B1 ;  /* 0x0000000000017941 */ /* 0x000fea0003800200 */
.L_x_3260:
        /* <DEDUP_REMOVED lines=28> */
[----:B------:R-:W-:Y:S01]  /*8950*/  F2FP.F16.F32.PACK_AB R41, R41, R40 ;  /* 0x000000282929723e */ /* 0x000fe200000000ff */
[----:B------:R-:W-:-:S05]  /*8960*/  IMAD.WIDE.U32 R20, R22, UR12, R20 ;  /* 0x0000000c16147c25 */ /* 0x000fca000f8e0014 */
[----:B------:R-:W-:Y:S02]  /*8970*/  IADD3 R23, PT, PT, R21, R23, RZ ;  /* 0x0000001715177210 */ /* 0x000fe40007ffe0ff */
[----:B-1----:R-:W-:-:S04]  /*8980*/  LEA R22, P1, R20, UR16, 0x1 ;  /* 0x0000001014167c11 */ /* 0x002fc8000f8208ff */
[----:B------:R-:W-:-:S05]  /*8990*/  LEA.HI.X R23, R20, UR17, R23, 0x1, P1 ;  /* 0x0000001114177c11 */ /* 0x000fca00088f0c17 */
[----:B------:R0:W-:Y:S04]  /*89a0*/  STG.E desc[UR14][R22.64], R41 ;  /* 0x0000002916007986 */ /* 0x0001e8000c10190e */
.L_x_3263:
[----:B------:R-:W-:Y:S05]  /*89b0*/  BSYNC.RECONVERGENT B1 ;  /* 0x0000000000017941 */ /* 0x000fea0003800200 */
.L_x_3262:
        /* <DEDUP_REMOVED lines=32> */
[----:B------:R-:W-:-:S05]  /*8bc0*/  F2FP.F16.F32.PACK_AB R39, R39, R40 ;  /* 0x000000282727723e */ /* 0x000fca00000000ff */
[----:B------:R0:W-:Y:S02]  /*8bd0*/  STG.E desc[UR14][R22.64], R39 ;  /* 0x0000002716007986 */ /* 0x0001e4000c10190e */
.L_x_3265:
[----:B------:R-:W-:Y:S05]  /*8be0*/  BSYNC.RECONVERGENT B1 ;  /* 0x0000000000017941 */ /* 0x000fea0003800200 */
.L_x_3264:
        /* <DEDUP_REMOVED lines=38> */
.L_x_3267:
[----:B------:R-:W-:Y:S05]  /*8e50*/  BSYNC.RECONVERGENT B1 ;  /* 0x0000000000017941 */ /* 0x000fea0003800200 */
.L_x_3266:
        /* <DEDUP_REMOVED lines=32> */
.L_x_3269:
[----:B------:R-:W-:Y:S05]  /*9060*/  BSYNC.RECONVERGENT B1 ;  /* 0x0000000000017941 */ /* 0x000fea0003800200 */
.L_x_3268:
        /* <DEDUP_REMOVED lines=40> */
.L_x_3271:
[----:B------:R-:W-:Y:S05]  /*92f0*/  BSYNC.RECONVERGENT B1 ;  /* 0x0000000000017941 */ /* 0x000fea0003800200 */
.L_x_3270:
        /* <DEDUP_REMOVED lines=32> */
.L_x_3273:
[----:B------:R-:W-:Y:S05]  /*9500*/  BSYNC.RECONVERGENT B1 ;  /* 0x0000000000017941 */ /* 0x000fea0003800200 */
.L_x_3272:
        /* <DEDUP_REMOVED lines=30> */
.L_x_3275:
[----:B------:R-:W-:Y:S05]  /*96f0*/  BSYNC.RECONVERGENT B1 ;  /* 0x0000000000017941 */ /* 0x000fea0003800200 */
.L_x_3274:
        /* <DEDUP_REMOVED lines=52> */
.L_x_3277:
[----:B------:R-:W-:Y:S05]  /*9a40*/  BSYNC.RECONVERGENT B1 ;  /* 0x0000000000017941 */ /* 0x000fea0003800200 */
.L_x_3276:
        /* <DEDUP_REMOVED lines=32> */
.L_x_3279:
[----:B------:R-:W-:Y:S05]  /*9c50*/  BSYNC.RECONVERGENT B1 ;  /* 0x0000000000017941 */ /* 0x000fea0003800200 */
.L_x_3278:
        /* <DEDUP_REMOVED lines=28> */
[----:B------:R-:W-:-:S05]  /*9e20*/  F2FP.F16.F32.PACK_AB R45, R45, R32 ;  /* 0x000000202d2d723e */ /* 0x000fca00000000ff */
[----:B------:R4:W-:Y:S02]  /*9e30*/  STG.E desc[UR14][R22.64], R45 ;  /* 0x0000002d16007986 */ /* 0x0009e4000c10190e */
.L_x_3281:
[----:B------:R-:W-:Y:S05]  /*9e40*/  BSYNC.RECONVERGENT B1 ;  /* 0x0000000000017941 */ /* 0x000fea0003800200 */
.L_x_3280:
        /* <DEDUP_REMOVED lines=30> */
.L_x_3283:
[----:B------:R-:W-:Y:S05]  /*a030*/  BSYNC.RECONVERGENT B1 ;  /* 0x0000000000017941 */ /* 0x000fea0003800200 */
.L_x_3282:
        /* <DEDUP_REMOVED lines=30> */
.L_x_3285:
[----:B------:R-:W-:Y:S05]  /*a220*/  BSYNC.RECONVERGENT B1 ;  /* 0x0000000000017941 */ /* 0x000fea0003800200 */
.L_x_3284:
        /* <DEDUP_REMOVED lines=30> */
.L_x_3287:
[----:B------:R-:W-:Y:S05]  /*a410*/  BSYNC.RECONVERGENT B1 ;  /* 0x0000000000017941 */ /* 0x000fea0003800200 */
.L_x_3286:
        /* <DEDUP_REMOVED lines=54> */
.L_x_3289:
[----:B------:R-:W-:Y:S05]  /*a780*/  BSYNC.RECONVERGENT B1 ;  /* 0x0000000000017941 */ /* 0x000fea0003800200 */
.L_x_3288:
        /* <DEDUP_REMOVED lines=30> */
.L_x_3291:
[----:B------:R-:W-:Y:S05]  /*a970*/  BSYNC.RECONVERGENT B1 ;  /* 0x0000000000017941 */ /* 0x000fea0003800200 */
.L_x_3290:
        /* <DEDUP_REMOVED lines=28> */
[----:B------:R-:W-:-:S05]  /*ab40*/  F2FP.F16.F32.PACK_AB R17, R38, R17 ;  /* 0x000000112611723e */ /* 0x000fca00000000ff */
[----:B------:R2:W-:Y:S02]  /*ab50*/  STG.E desc[UR14][R22.64], R17 ;  /* 0x0000001116007986 */ /* 0x0005e4000c10190e */
.L_x_3293:
[----:B------:R-:W-:Y:S05]  /*ab60*/  BSYNC.RECONVERGENT B1 ;  /* 0x0000000000017941 */ /* 0x000fea0003800200 */
.L_x_3292:
        /* <DEDUP_REMOVED lines=30> */
.L_x_3295:
[----:B------:R-:W-:Y:S05]  /*ad50*/  BSYNC.RECONVERGENT B1 ;  /* 0x0000000000017941 */ /* 0x000fea0003800200 */
.L_x_3294:
        /* <DEDUP_REMOVED lines=30> */
.L_x_3297:
[----:B------:R-:W-:Y:S05]  /*af40*/  BSYNC.RECONVERGENT B1 ;  /* 0x0000000000017941 */ /* 0x000fea0003800200 */
.L_x_3296:
        /* <DEDUP_REMOVED lines=30> */
.L_x_3299:
[----:B------:R-:W-:Y:S05]  /*b130*/  BSYNC.RECONVERGENT B1 ;  /* 0x0000000000017941 */ /* 0x000fea0003800200 */
.L_x_3298:
        /* <DEDUP_REMOVED lines=54> */
.L_x_3301:
[----:B------:R-:W-:Y:S05]  /*b4a0*/  BSYNC.RECONVERGENT B1 ;  /* 0x0000000000017941 */ /* 0x000fea0003800200 */
.L_x_3300:
        /* <DEDUP_REMOVED lines=30> */
.L_x_3303:
[----:B------:R-:W-:Y:S05]  /*b690*/  BSYNC.RECONVERGENT B1 ;  /* 0x0000000000017941 */ /* 0x000fea0003800200 */
.L_x_3302:
        /* <DEDUP_REMOVED lines=30> */
.L_x_3305:
[----:B------:R-:W-:Y:S05]  /*b880*/  BSYNC.RECONVERGENT B1 ;  /* 0x0000000000017941 */ /* 0x000fea0003800200 */
.L_x_3304:
        /* <DEDUP_REMOVED lines=30> */
.L_x_3307:
[----:B------:R-:W-:Y:S05]  /*ba70*/  BSYNC.RECONVERGENT B1 ;  /* 0x0000000000017941 */ /* 0x000fea0003800200 */
.L_x_3306:
        /* <DEDUP_REMOVED lines=30> */
.L_x_3309:
[----:B------:R-:W-:Y:S05]  /*bc60*/  BSYNC.RECONVERGENT B1 ;  /* 0x0000000000017941 */ /* 0x000fea0003800200 */
.L_x_3308:
        /* <DEDUP_REMOVED lines=30> */
.L_x_3311:
[----:B------:R-:W-:Y:S05]  /*be50*/  BSYNC.RECONVERGENT B1 ;  /* 0x0000000000017941 */ /* 0x000fea0003800200 */
.L_x_3310:
        /* <DEDUP_REMOVED lines=52> */
.L_x_3313:
[----:B------:R-:W-:Y:S05]  /*c1a0*/  BSYNC.RECONVERGENT B1 ;  /* 0x0000000000017941 */ /* 0x000fea0003800200 */
.L_x_3312:
        /* <DEDUP_REMOVED lines=30> */
.L_x_3315:
[----:B------:R-:W-:Y:S05]  /*c390*/  BSYNC.RECONVERGENT B1 ;  /* 0x0000000000017941 */ /* 0x000fea0003800200 */
.L_x_3314:
        /* <DEDUP_REMOVED lines=30> */
.L_x_3317:
[----:B------:R-:W-:Y:S05]  /*c580*/  BSYNC.RECONVERGENT B1 ;  /* 0x0000000000017941 */ /* 0x000fea0003800200 */
.L_x_3316:
        /* <DEDUP_REMOVED lines=28> */
[----:B------:R-:W-:-:S05]  /*c750*/  F2FP.F16.F32.PACK_AB R11, R12, R11 ;  /* 0x0000000b0c0b723e */ /* 0x000fca00000000ff */
[----:B------:R3:W-:Y:S02]  /*c760*/  STG.E desc[UR14][R6.64], R11 ;  /* 0x0000000b06007986 */ /* 0x0007e4000c10190e */
.L_x_3319:
[----:B------:R-:W-:Y:S05]  /*c770*/  BSYNC.RECONVERGENT B1 ;  /* 0x0000000000017941 */ /* 0x000fea0003800200 */
.L_x_3318:
        /* <DEDUP_REMOVED lines=30> */
.L_x_3321:
[----:B------:R-:W-:Y:S05]  /*c960*/  BSYNC.RECONVERGENT B1 ;  /* 0x0000000000017941 */ /* 0x000fea0003800200 */
.L_x_3320:
        /* <DEDUP_REMOVED lines=28> */
.L_x_3259:
[----:B------:R-:W-:Y:S05]  /*cb30*/  BSYNC.RECONVERGENT B0 ;  /* 0x0000000000007941 */ /* 0x000fea0003800200 */
.L_x_3195:
        /* <DEDUP_REMOVED lines=9> */
.L_x_3323:
        /* <DEDUP_REMOVED lines=11> */
.L_x_4548:


//--------------------- .text._Z35group_norm_nhwc_fwd_one_pass_kernelI11Fp16IOFp16WLi64ELi84ELi672EEv26Group_norm_nhwc_fwd_params --------------------------
	.section	.text._Z35group_norm_nhwc_fwd_one_pass_kernelI11Fp16IOFp16WLi64ELi84ELi672EEv26Group_norm_nhwc_fwd_params,"ax",@progbits
	.align	128
        .global         _Z35group_norm_nhwc_fwd_one_pass_kernelI11Fp16IOFp16WLi64ELi84ELi672EEv26Group_norm_nhwc_fwd_params
        .type           _Z35group_norm_nhwc_fwd_one_pass_kernelI11Fp16IOFp16WLi64ELi84ELi672EEv26Group_norm_nhwc_fwd_params,@function
        .size           _Z35group_norm_nhwc_fwd_one_pass_kernelI11Fp16IOFp16WLi64ELi84ELi672EEv26Group_norm_nhwc_fwd_params,(.L_x_4549 - _Z35group_norm_nhwc_fwd_one_pass_kernelI11Fp16IOFp16WLi64ELi84ELi672EEv26Group_norm_nhwc_fwd_params)
        .other          _Z35group_norm_nhwc_fwd_one_pass_kernelI11Fp16IOFp16WLi64ELi84ELi672EEv26Group_norm_nhwc_fwd_params,@"STO_CUDA_ENTRY STV_DEFAULT"
_Z35group_norm_nhwc_fwd_one_pass_kernelI11Fp16IOFp16WLi64ELi84ELi672EEv26Group_norm_nhwc_fwd_params:
.text._Z35group_norm_nhwc_fwd_one_pass_kernelI11Fp16IOFp16WLi64ELi84ELi672EEv26Group_norm_nhwc_fwd_params:
        /* <DEDUP_REMOVED lines=48> */
.L_x_3351:
        /* <DEDUP_REMOVED lines=33> */
[----:B------:R-:W-:-:S04]  /*0510*/  IMAD R3, RZ, RZ, -UR15 ;  /* 0x8000000fff037e24 */ /* 0x000fc8000f8e02ff */
        /* <DEDUP_REMOVED lines=48> */
[----:B------:R1:W2:Y:S02]  /*0820*/  @!P2 LDG.E R22, desc[UR18][R8.64] ;  /* 0x000000120816a981 */ /* 0x0002a4000c1e1900 */
[----:B------:R-:W-:-:S02]  /*0830*/  @!P1 IMAD.IADD R19, R21, 0x1, R19 ;  /* 0x0000000115139824 */ /* 0x000fc400078e0213 */
[----:B------:R-:W-:Y:S02]  /*0840*/  @!P3 IMAD.WIDE.U32 R14, R25, R14, R12 ;  /* 0x0000000e190eb225 */ /* 0x000fe400078e000c */
[----:B------:R-:W3:Y:S03]  /*0850*/  @!P4 LDC.64 R12, c[0x0][0x3e0] ;  /* 0x0000f800ff0ccb82 */ /* 0x000ee60000000a00 */
[----:B------:R-:W-:Y:S02]  /*0860*/  @!P3 IADD3 R3, PT, PT, R15, R3, RZ ;  /* 0x000000030f03b210 */ /* 0x000fe40007ffe0ff */
[----:B------:R-:W-:-:S04]  /*0870*/  @!P3 LEA R16, P5, R14, R16, 0x1 ;  /* 0x000000100e10b211 */ /* 0x000fc800078a08ff */
[----:B------:R-:W-:Y:S02]  /*0880*/  @!P3 LEA.HI.X R17, R14, R17, R3, 0x1, P5 ;  /* 0x000000110e11b211 */ /* 0x000fe400028f0c03 */
[----:B------:R-:W4:Y:S01]  /*0890*/  @!P4 LDC.64 R14, c[0x0][0x390] ;  /* 0x0000e400ff0ecb82 */ /* 0x000f220000000a00 */
[----:B0-----:R-:W-:-:S04]  /*08a0*/  @!P1 LEA R10, P5, R20, R10, 0x1 ;  /* 0x0000000a140a9211 */ /* 0x001fc800078a08ff */
[----:B------:R-:W-:Y:S02]  /*08b0*/  @!P1 LEA.HI.X R11, R20, R11, R19, 0x1, P5 ;  /* 0x0000000b140b9211 */ /* 0x000fe400028f0c13 */
[----:B------:R-:W-:Y:S02]  /*08c0*/  MOV R19, RZ ;  /* 0x000000ff00137202 */ /* 0x000fe40000000f00 */
[----:B-1----:R-:W-:Y:S02]  /*08d0*/  @!P4 MOV R8, R4 ;  /* 0x000000040008c202 */ /* 0x002fe40000000f00 */
[----:B------:R-:W-:Y:S01]  /*08e0*/  @!P4 MOV R9, R7 ;  /* 0x000000070009c202 */ /* 0x000fe20000000f00 */
[-C--:B---3--:R-:W-:Y:S01]  /*08f0*/  @!P4 IMAD R3, R23, R12.reuse, RZ ;  /* 0x0000000c1703c224 */ /* 0x088fe200078e02ff */
[----:B------:R-:W3:Y:S01]  /*0900*/  @!P1 LDG.E R19, desc[UR18][R10.64] ;  /* 0x000000120a139981 */ /* 0x000ee2000c1e1900 */
[----:B------:R-:W-:-:S04]  /*0910*/  @!P4 IMAD.WIDE.U32 R8, R27, R12, R8 ;  /* 0x0000000c1b08c225 */ /* 0x000fc800078e0008 */
[----:B------:R-:W-:Y:S02]  /*0920*/  @!P4 IMAD R3, R27, R13, R3 ;  /* 0x0000000d1b03c224 */ /* 0x000fe400078e0203 */
[----:B------:R-:W-:Y:S01]  /*0930*/  HFMA2 R24, -RZ, RZ, 0, 0 ;  /* 0x00000000ff187431 */ /* 0x000fe200000001ff */
[C---:B----4-:R-:W-:Y:S02]  /*0940*/  @!P4 LEA R14, P2, R8.reuse, R14, 0x1 ;  /* 0x0000000e080ec211 */ /* 0x050fe400078408ff */
[----:B------:R-:W-:Y:S01]  /*0950*/  @!P4 IADD3 R3, PT, PT, R9, R3, RZ ;  /* 0x000000030903c210 */ /* 0x000fe20007ffe0ff */
[----:B------:R-:W-:Y:S02]  /*0960*/  HFMA2 R23, -RZ, RZ, 0, 0 ;  /* 0x00000000ff177431 */ /* 0x000fe400000001ff */
[----:B------:R2:W4:Y:S01]  /*0970*/  @!P3 LDG.E R24, desc[UR18][R16.64] ;  /* 0x000000121018b981 */ /* 0x000522000c1e1900 */
[----:B------:R-:W-:-:S05]  /*0980*/  @!P4 LEA.HI.X R15, R8, R15, R3, 0x1, P2 ;  /* 0x0000000f080fc211 */ /* 0x000fca00010f0c03 */
[----:B------:R-:W5:Y:S01]  /*0990*/  @!P4 LDG.E R23, desc[UR18][R14.64] ;  /* 0x000000120e17c981 */ /* 0x000f62000c1e1900 */
        /* <DEDUP_REMOVED lines=8> */
[--C-:B---3--:R-:W-:Y:S02]  /*0a20*/  HADD2.F32 R18, -RZ, R19.reuse.H1_H1 ;  /* 0x30000013ff127230 */ /* 0x108fe40000004100 */
[----:B------:R-:W-:-:S03]  /*0a30*/  HADD2.F32 R19, -RZ, R19.H0_H0 ;  /* 0x20000013ff137230 */ /* 0x000fc60000004100 */
[----:B------:R-:W-:-:S04]  /*0a40*/  FMUL.FTZ R8, R18, R18 ;  /* 0x0000001212087220 */ /* 0x000fc80000410000 */
[C---:B------:R-:W-:Y:S01]  /*0a50*/  FFMA.FTZ R3, R19.reuse, R19, R8 ;  /* 0x0000001313037223 */ /* 0x040fe20000010008 */
[----:B------:R-:W-:-:S03]  /*0a60*/  FADD.FTZ R10, R19, R18 ;  /* 0x00000012130a7221 */ /* 0x000fc60000010000 */
[----:B------:R-:W-:Y:S01]  /*0a70*/  FADD.FTZ R3, RZ, R3 ;  /* 0x00000003ff037221 */ /* 0x000fe20000010000 */
[--C-:B----4-:R-:W-:Y:S02]  /*0a80*/  HADD2.F32 R16, -RZ, R24.reuse.H1_H1 ;  /* 0x30000018ff107230 */ /* 0x110fe40000004100 */
[----:B------:R-:W-:Y:S01]  /*0a90*/  FADD.FTZ R8, R22, R17 ;  /* 0x0000001116087221 */ /* 0x000fe20000010000 */
[----:B------:R-:W-:Y:S01]  /*0aa0*/  FADD.FTZ R10, RZ, R10 ;  /* 0x0000000aff0a7221 */ /* 0x000fe20000010000 */
[----:B------:R-:W-:Y:S01]  /*0ab0*/  FADD.FTZ R9, R3, R9 ;  /* 0x0000000903097221 */ /* 0x000fe20000010000 */
        /* <DEDUP_REMOVED lines=45> */
.L_x_3325:
[----:B------:R-:W-:Y:S05]  /*0d90*/  BSYNC.RECONVERGENT B0 ;  /* 0x0000000000007941 */ /* 0x000fea0003800200 */
.L_x_3324:
        /* <DEDUP_REMOVED lines=59> */
.L_x_3327:
[----:B------:R-:W-:Y:S05]  /*1150*/  BSYNC.RECONVERGENT B0 ;  /* 0x0000000000007941 */ /* 0x000fea0003800200 */
.L_x_3326:
        /* <DEDUP_REMOVED lines=32> */
.L_x_3330:
[----:B------:R-:W2:Y:S04]  /*1360*/  LDG.E.STRONG.GPU R11, desc[UR18][R8.64] ;  /* 0x00000012080b7981 */ /* 0x000ea8000c1ef900 */
[----:B--2---:R-:W-:Y:S01]  /*1370*/  CCTL.IVALL ;  /* 0x00000000ff00798f */ /* 0x004fe20002000000 */
[----:B------:R-:W-:Y:S05]  /*1380*/  YIELD ;  /* 0x0000000000007946 */ /* 0x000fea0003800000 */
[----:B------:R-:W-:-:S13]  /*1390*/  ISETP.NE.AND P4, PT, R11, R10, PT ;  /* 0x0000000a0b00720c */ /* 0x000fda0003f85270 */
[----:B------:R-:W-:Y:S05]  /*13a0*/  @P4 BRA `(.L_x_3330) ;  /* 0xfffffffc00ec4947 */ /* 0x000fea000383ffff */
.L_x_3329:
        /* <DEDUP_REMOVED lines=15> */
.L_x_3332:
        /* <DEDUP_REMOVED lines=34> */
[----:B------:R-:W-:Y:S02]  /*16c0*/  IMAD.U32 R10, RZ, RZ, UR29 ;  /* 0x0000001dff0a7e24 */ /* 0x000fe4000f8e00ff */
        /* <DEDUP_REMOVED lines=30> */
[----:B------:R-:W-:-:S05]  /*18b0*/  @!UP1 UIMAD.WIDE.U32 UR30, UR24, 0x8, UR20 ;  /* 0x00000008181e98a5 */ /* 0x000fca000f8e0014 */
[----:B------:R-:W2:Y:S01]  /*18c0*/  @!P6 LDG.E.64 R8, desc[UR18][R8.64] ;  /* 0x000000120808e981 */ /* 0x000ea2000c1e1b00 */
[----:B----4-:R-:W-:Y:S01]  /*18d0*/  @!P4 FADD.FTZ R14, R14, R10 ;  /* 0x0000000a0e0ec221 */ /* 0x010fe20000010000 */
[----:B------:R-:W-:Y:S01]  /*18e0*/  @!P4 FADD.FTZ R15, R15, R11 ;  /* 0x0000000b0f0fc221 */ /* 0x000fe20000010000 */
[----:B------:R-:W-:Y:S02]  /*18f0*/  MOV R10, UR30 ;  /* 0x0000001e000a7c02 */ /* 0x000fe40008000f00 */
        /* <DEDUP_REMOVED lines=21> */
.L_x_3331:
[----:B------:R-:W-:-:S04]  /*1a50*/  LOP3.LUT R8, R0, 0x7, RZ, 0xc0, !PT ;  /* 0x0000000700087812 */ /* 0x000fc800078ec0ff */
[----:B------:R-:W-:-:S13]  /*1a60*/  ISETP.NE.AND P2, PT, R8, RZ, PT ;  /* 0x000000ff0800720c */ /* 0x000fda0003f45270 */
[----:B------:R-:W-:Y:S05]  /*1a70*/  @!P2 BRA `(.L_x_3328) ;  /* 0x00000004006ca947 */ /* 0x000fea0003800000 */
[----:B------:R-:W-:-:S05]  /*1a80*/  VIADD R8, R8, 0xffffffff ;  /* 0xffffffff08087836 */ /* 0x000fca0000000000 */
[----:B------:R-:W-:-:S13]  /*1a90*/  ISETP.GE.U32.AND P2, PT, R8, 0x3, PT ;  /* 0x000000030800780c */ /* 0x000fda0003f46070 */
[----:B------:R-:W-:Y:S05]  /*1aa0*/  @!P2 BRA `(.L_x_3333) ;  /* 0x0000000000b8a947 */ /* 0x000fea0003800000 */
[----:B------:R-:W-:-:S04]  /*1ab0*/  MOV R8, UR5 ;  /* 0x0000000500087c02 */ /* 0x000fc80008000f00 */
        /* <DEDUP_REMOVED lines=33> */
[----:B------:R-:W-:Y:S01]  /*1cd0*/  MOV R10, UR16 ;  /* 0x00000010000a7c02 */ /* 0x000fe20008000f00 */
[----:B------:R-:W-:-:S06]  /*1ce0*/  IMAD.U32 R11, RZ, RZ, UR17 ;  /* 0x00000011ff0b7e24 */ /* 0x000fcc000f8e00ff */
        /* <DEDUP_REMOVED lines=10> */
.L_x_3333:
        /* <DEDUP_REMOVED lines=28> */
.L_x_3334:
        /* <DEDUP_REMOVED lines=13> */
.L_x_3335:
[----:B------:R-:W-:Y:S05]  /*2020*/  BSYNC.RECONVERGENT B0 ;  /* 0x0000000000007941 */ /* 0x000fea0003800200 */
.L_x_3328:
        /* <DEDUP_REMOVED lines=69> */
.L_x_3339:
[----:B------:R-:W-:Y:S05]  /*2480*/  BSYNC.RECONVERGENT B1 ;  /* 0x0000000000017941 */ /* 0x000fea0003800200 */
.L_x_3338:
        /* <DEDUP_REMOVED lines=21> */
.L_x_3341:
[----:B------:R-:W-:Y:S05]  /*25e0*/  BSYNC.RECONVERGENT B1 ;  /* 0x0000000000017941 */ /* 0x000fea0003800200 */
.L_x_3340:
        /* <DEDUP_REMOVED lines=21> */
.L_x_3343:
[----:B------:R-:W-:Y:S05]  /*2740*/  BSYNC.RECONVERGENT B1 ;  /* 0x0000000000017941 */ /* 0x000fea0003800200 */
.L_x_3342:
[----:B------:R-:W-:Y:S05]  /*2750*/  @P1 BRA `(.L_x_3344) ;  /* 0x0000000800601947 */ /* 0x000fea0003800000 */
[----:B------:R-:W3:Y:S01]  /*2760*/  LDCU.64 UR14, c[0x0][0x3e0] ;  /* 0x00007c00ff0e77ac */ /* 0x000ee20008000a00 */
[--C-:B------:R-:W-:Y:S01]  /*2770*/  FADD.FTZ R6, R23, -R8.reuse ;  /* 0x8000000817067221 */ /* 0x100fe20000010000 */
[----:B------:R-:W-:Y:S01]  /*2780*/  FADD.FTZ R8, R3, -R8 ;  /* 0x8000000803087221 */ /* 0x000fe20000010000 */
[----:B------:R-:W-:Y:S01]  /*2790*/  IMAD.MOV.U32 R5, RZ, RZ, R7 ;  /* 0x000000ffff057224 */ /* 0x000fe200078e0007 */
[----:B------:R-:W4:Y:S01]  /*27a0*/  LDCU.64 UR16, c[0x0][0x380] ;  /* 0x00007000ff1077ac */ /* 0x000f220008000a00 */
[-C--:B------:R-:W-:Y:S01]  /*27b0*/  FMUL.FTZ R3, R6, R9.reuse ;  /* 0x0000000906037220 */ /* 0x080fe20000410000 */
[----:B------:R-:W-:-:S03]  /*27c0*/  FMUL.FTZ R8, R8, R9 ;  /* 0x0000000908087220 */ /* 0x000fc60000410000 */
[----:B------:R-:W-:Y:S01]  /*27d0*/  FFMA.FTZ R3, R10, R3, R20 ;  /* 0x000000030a037223 */ /* 0x000fe20000010014 */
        /* <DEDUP_REMOVED lines=10> */
.L_x_3337:
        /* <DEDUP_REMOVED lines=36> */
[----:B------:R-:W-:-:S05]  /*2ac0*/  IMAD.WIDE.U32 R12, R2, UR14, R12 ;  /* 0x0000000e020c7c25 */ /* 0x000fca000f8e000c */
[----:B------:R-:W-:Y:S02]  /*2ad0*/  IADD3 R13, PT, PT, R13, R14, RZ ;  /* 0x0000000e0d0d7210 */ /* 0x000fe40007ffe0ff */
[----:B0-----:R-:W-:-:S04]  /*2ae0*/  LEA R14, P1, R12, UR16, 0x1 ;  /* 0x000000100c0e7c11 */ /* 0x001fc8000f8208ff */
[----:B------:R-:W-:-:S05]  /*2af0*/  LEA.HI.X R15, R12, UR17, R13, 0x1, P1 ;  /* 0x000000110c0f7c11 */ /* 0x000fca00088f0c0d */
[----:B------:R1:W-:Y:S04]  /*2b00*/  STG.E desc[UR18][R14.64], R18 ;  /* 0x000000120e007986 */ /* 0x0003e8000c101912 */
.L_x_3346:
[----:B------:R-:W-:Y:S05]  /*2b10*/  BSYNC.RECONVERGENT B1 ;  /* 0x0000000000017941 */ /* 0x000fea0003800200 */
.L_x_3345:
        /* <DEDUP_REMOVED lines=31> */
.L_x_3348:
[----:B------:R-:W-:Y:S05]  /*2d10*/  BSYNC.RECONVERGENT B1 ;  /* 0x0000000000017941 */ /* 0x000fea0003800200 */
.L_x_3347:
        /* <DEDUP_REMOVED lines=31> */
.L_x_3350:
[----:B------:R-:W-:Y:S05]  /*2f10*/  BSYNC.RECONVERGENT B1 ;  /* 0x0000000000017941 */ /* 0x000fea0003800200 */
.L_x_3349:
        /* <DEDUP_REMOVED lines=28> */
.L_x_3344:
[----:B------:R-:W-:Y:S05]  /*30e0*/  BSYNC.RECONVERGENT B0 ;  /* 0x0000000000007941 */ /* 0x000fea0003800200 */
.L_x_3336:
[----:B------:R-:W-:Y:S02]  /*30f0*/  UIADD3 UR12, UPT, UPT, UR22, UR12, URZ ;  /* 0x0000000c160c7290 */ /* 0x000fe4000fffe0ff */
[----:B------:R-:W-:Y:S02]  /*3100*/  UIADD3 UR4, UPT, UPT, UR4, 0x1, URZ ;  /* 0x0000000104047890 */ /* 0x000fe4000fffe0ff */
[----:B------:R-:W-:-:S09]  /*3110*/  UISETP.GE.AND UP1, UPT, UR12, UR7, UPT ;  /* 0x000000070c00728c */ /* 0x000fd2000bf26270 */
[----:B------:R-:W-:Y:S05]  /*3120*/  BRA.U !UP1, `(.L_x_3351) ;  /* 0xffffffd109747547 */ /* 0x000fea000b83ffff */
[----:B------:R-:W-:Y:S05]  /*3130*/  EXIT ;  /* 0x000000000000794d */ /* 0x000fea0003800000 */
.L_x_3352:
        /* <DEDUP_REMOVED lines=12> */
.L_x_4549:


//--------------------- .text._Z35group_norm_nhwc_fwd_one_pass_kernelI11Fp16IOFp16WLi128ELi84ELi672EEv26Group_norm_nhwc_fwd_params --------------------------
	.section	.text._Z35group_norm_nhwc_fwd_one_pass_kernelI11Fp16IOFp16WLi128ELi84ELi672EEv26Group_norm_nhwc_fwd_params,"ax",@progbits
	.align	128
        .global         _Z35group_norm_nhwc_fwd_one_pass_kernelI11Fp16IOFp16WLi128ELi84ELi672EEv26Group_norm_nhwc_fwd_params
        .type           _Z35group_norm_nhwc_fwd_one_pass_kernelI11Fp16IOFp16WLi128ELi84ELi672EEv26Group_norm_nhwc_fwd_params,@function
        .size           _Z35group_norm_nhwc_fwd_one_pass_kernelI11Fp16IOFp16WLi128ELi84ELi672EEv26Group_norm_nhwc_fwd_params,(.L_x_4550 - _Z35group_norm_nhwc_fwd_one_pass_kernelI11Fp16IOFp16WLi128ELi84ELi672EEv26Group_norm_nhwc_fwd_params)
        .other          _Z35group_norm_nhwc_fwd_one_pass_kernelI11Fp16IOFp16WLi128ELi84ELi672EEv26Group_norm_nhwc_fwd_params,@"STO_CUDA_ENTRY STV_DEFAULT"
_Z35group_norm_nhwc_fwd_one_pass_kernelI11Fp16IOFp16WLi128ELi84ELi672EEv26Group_norm_nhwc_fwd_params:
.text._Z35group_norm_nhwc_fwd_one_pass_kernelI11Fp16IOFp16WLi128ELi84ELi672EEv26Group_norm_nhwc_fwd_params:
        /* <DEDUP_REMOVED lines=45> */
.L_x_3396:
        /* <DEDUP_REMOVED lines=242> */
.L_x_3354:
[----:B------:R-:W-:Y:S05]  /*11f0*/  BSYNC.RECONVERGENT B0 ;  /* 0x0000000000007941 */ /* 0x000fea0003800200 */
.L_x_3353:
        /* <DEDUP_REMOVED lines=58> */
.L_x_3356:
[----:B------:R-:W-:Y:S05]  /*15a0*/  BSYNC.RECONVERGENT B0 ;  /* 0x0000000000007941 */ /* 0x000fea0003800200 */
.L_x_3355:
        /* <DEDUP_REMOVED lines=25> */
.L_x_3359:
[----:B----4-:R-:W2:Y:S04]  /*1740*/  LDG.E.STRONG.GPU R18, desc[UR6][R16.64] ;  /* 0x0000000610127981 */ /* 0x010ea8000c1ef900 */
[----:B--2---:R-:W-:Y:S01]  /*1750*/  CCTL.IVALL ;  /* 0x00000000ff00798f */ /* 0x004fe20002000000 */
[----:B------:R-:W-:Y:S05]  /*1760*/  YIELD ;  /* 0x0000000000007946 */ /* 0x000fea0003800000 */
[----:B------:R-:W-:-:S13]  /*1770*/  ISETP.NE.AND P4, PT, R18, R23, PT ;  /* 0x000000171200720c */ /* 0x000fda0003f85270 */
[----:B------:R-:W-:Y:S05]  /*1780*/  @P4 BRA `(.L_x_3359) ;  /* 0xfffffffc00ec4947 */ /* 0x000fea000383ffff */
.L_x_3358:
        /* <DEDUP_REMOVED lines=15> */
.L_x_3361:
        /* <DEDUP_REMOVED lines=59> */
.L_x_3360:
        /* <DEDUP_REMOVED lines=35> */
.L_x_3362:
        /* <DEDUP_REMOVED lines=18> */
.L_x_3363:
        /* <DEDUP_REMOVED lines=9> */
.L_x_3364:
[----:B------:R-:W-:Y:S05]  /*2010*/  BSYNC.RECONVERGENT B0 ;  /* 0x0000000000007941 */ /* 0x000fea0003800200 */
.L_x_3357:
        /* <DEDUP_REMOVED lines=65> */
.L_x_3368:
[----:B------:R-:W-:Y:S05]  /*2430*/  BSYNC.RECONVERGENT B1 ;  /* 0x0000000000017941 */ /* 0x000fea0003800200 */
.L_x_3367:
        /* <DEDUP_REMOVED lines=20> */
.L_x_3370:
[----:B------:R-:W-:Y:S05]  /*2580*/  BSYNC.RECONVERGENT B1 ;  /* 0x0000000000017941 */ /* 0x000fea0003800200 */
.L_x_3369:
        /* <DEDUP_REMOVED lines=30> */
.L_x_3372:
[----:B------:R-:W-:Y:S05]  /*2770*/  BSYNC.RECONVERGENT B1 ;  /* 0x0000000000017941 */ /* 0x000fea0003800200 */
.L_x_3371:
        /* <DEDUP_REMOVED lines=20> */
.L_x_3374:
[----:B------:R-:W-:Y:S05]  /*28c0*/  BSYNC.RECONVERGENT B1 ;  /* 0x0000000000017941 */ /* 0x000fea0003800200 */
.L_x_3373:
        /* <DEDUP_REMOVED lines=20> */
.L_x_3376:
[----:B------:R-:W-:Y:S05]  /*2a10*/  BSYNC.RECONVERGENT B1 ;  /* 0x0000000000017941 */ /* 0x000fea0003800200 */
.L_x_3375:
        /* <DEDUP_REMOVED lines=20> */
.L_x_3378:
[----:B------:R-:W-:Y:S05]  /*2b60*/  BSYNC.RECONVERGENT B1 ;  /* 0x0000000000017941 */ /* 0x000fea0003800200 */
.L_x_3377:
        /* <DEDUP_REMOVED lines=20> */
.L_x_3380:
[----:B------:R-:W-:Y:S05]  /*2cb0*/  BSYNC.RECONVERGENT B1 ;  /* 0x0000000000017941 */ /* 0x000fea0003800200 */
.L_x_3379:
        /* <DEDUP_REMOVED lines=19> */
.L_x_3366:
        /* <DEDUP_REMOVED lines=35> */
.L_x_3383:
[----:B------:R-:W-:Y:S05]  /*3020*/  BSYNC.RECONVERGENT B1 ;  /* 0x0000000000017941 */ /* 0x000fea0003800200 */
.L_x_3382:
        /* <DEDUP_REMOVED lines=30> */
.L_x_3385:
[----:B------:R-:W-:Y:S05]  /*3210*/  BSYNC.RECONVERGENT B1 ;  /* 0x0000000000017941 */ /* 0x000fea0003800200 */
.L_x_3384:
        /* <DEDUP_REMOVED lines=40> */
.L_x_3387:
[----:B------:R-:W-:Y:S05]  /*34a0*/  BSYNC.RECONVERGENT B1 ;  /* 0x0000000000017941 */ /* 0x000fea0003800200 */
.L_x_3386:
        /* <DEDUP_REMOVED lines=30> */
.L_x_3389:
[----:B------:R-:W-:Y:S05]  /*3690*/  BSYNC.RECONVERGENT B1 ;  /* 0x0000000000017941 */ /* 0x000fea0003800200 */
.L_x_3388:
        /* <DEDUP_REMOVED lines=30> */
.L_x_3391:
[----:B------:R-:W-:Y:S05]  /*3880*/  BSYNC.RECONVERGENT B1 ;  /* 0x0000000000017941 */ /* 0x000fea0003800200 */
.L_x_3390:
        /* <DEDUP_REMOVED lines=30> */
.L_x_3393:
[----:B------:R-:W-:Y:S05]  /*3a70*/  BSYNC.RECONVERGENT B1 ;  /* 0x0000000000017941 */ /* 0x000fea0003800200 */
.L_x_3392:
        /* <DEDUP_REMOVED lines=30> */
.L_x_3395:
[----:B------:R-:W-:Y:S05]  /*3c60*/  BSYNC.RECONVERGENT B1 ;  /* 0x0000000000017941 */ /* 0x000fea0003800200 */
.L_x_3394:
        /* <DEDUP_REMOVED lines=28> */
.L_x_3381:
[----:B------:R-:W-:Y:S05]  /*3e30*/  BSYNC.RECONVERGENT B0 ;  /* 0x0000000000007941 */ /* 0x000fea0003800200 */
.L_x_3365:
        /* <DEDUP_REMOVED lines=8> */
.L_x_3397:
        /* <DEDUP_REMOVED lines=12> */
.L_x_4550:


//--------------------- .text._Z35group_norm_nhwc_fwd_one_pass_kernelI11Fp16IOFp16WLi256ELi84ELi672EEv26Group_norm_nhwc_fwd_params --------------------------
	.section	.text._Z35group_norm_nhwc_fwd_one_pass_kernelI11Fp16IOFp16WLi256ELi84ELi672EEv26Group_norm_nhwc_fwd_params,"ax",@progbits
	.align	128
        .global         _Z35group_norm_nhwc_fwd_one_pass_kernelI11Fp16IOFp16WLi256ELi84ELi672EEv26Group_norm_nhwc_fwd_params
        .type           _Z35group_norm_nhwc_fwd_one_pass_kernelI11Fp16IOFp16WLi256ELi84ELi672EEv26Group_norm_nhwc_fwd_params,@function
        .size           _Z35group_norm_nhwc_fwd_one_pass_kernelI11Fp16IOFp16WLi256ELi84ELi672EEv26Group_norm_nhwc_fwd_params,(.L_x_4551 - _Z35group_norm_nhwc_fwd_one_pass_kernelI11Fp16IOFp16WLi256ELi84ELi672EEv26Group_norm_nhwc_fwd_params)
        .other          _Z35group_norm_nhwc_fwd_one_pass_kernelI11Fp16IOFp16WLi256ELi84ELi672EEv26Group_norm_nhwc_fwd_params,@"STO_CUDA_ENTRY STV_DEFAULT"
_Z35group_norm_nhwc_fwd_one_pass_kernelI11Fp16IOFp16WLi256ELi84ELi672EEv26Group_norm_nhwc_fwd_params:
.text._Z35group_norm_nhwc_fwd_one_pass_kernelI11Fp16IOFp16WLi256ELi84ELi672EEv26Group_norm_nhwc_fwd_params:
        /* <DEDUP_REMOVED lines=43> */
.L_x_3473:
        /* <DEDUP_REMOVED lines=429> */
.L_x_3399:
[----:B------:R-:W-:Y:S05]  /*1d80*/  BSYNC.RECONVERGENT B0 ;  /* 0x0000000000007941 */ /* 0x000fea0003800200 */
.L_x_3398:
        /* <DEDUP_REMOVED lines=56> */
.L_x_3401:
[----:B------:R-:W-:Y:S05]  /*2110*/  BSYNC.RECONVERGENT B0 ;  /* 0x0000000000007941 */ /* 0x000fea0003800200 */
.L_x_3400:
        /* <DEDUP_REMOVED lines=27> */
.L_x_3404:
[----:B------:R-:W2:Y:S04]  /*22d0*/  LDG.E.STRONG.GPU R18, desc[UR6][R16.64] ;  /* 0x0000000610127981 */ /* 0x000ea8000c1ef900 */
[----:B--2---:R-:W-:Y:S01]  /*22e0*/  CCTL.IVALL ;  /* 0x00000000ff00798f */ /* 0x004fe20002000000 */
[----:B------:R-:W-:Y:S05]  /*22f0*/  YIELD ;  /* 0x0000000000007946 */ /* 0x000fea0003800000 */
[----:B------:R-:W-:-:S13]  /*2300*/  ISETP.NE.AND P2, PT, R18, R25, PT ;  /* 0x000000191200720c */ /* 0x000fda0003f45270 */
[----:B------:R-:W-:Y:S05]  /*2310*/  @P2 BRA `(.L_x_3404) ;  /* 0xfffffffc00ec2947 */ /* 0x000fea000383ffff */
.L_x_3403:
        /* <DEDUP_REMOVED lines=16> */
.L_x_3406:
        /* <DEDUP_REMOVED lines=62> */
.L_x_3405:
        /* <DEDUP_REMOVED lines=38> */
.L_x_3407:
        /* <DEDUP_REMOVED lines=19> */
.L_x_3408:
        /* <DEDUP_REMOVED lines=9> */
.L_x_3409:
[----:B------:R-:W-:Y:S05]  /*2c20*/  BSYNC.RECONVERGENT B0 ;  /* 0x0000000000007941 */ /* 0x000fea0003800200 */
.L_x_3402:
        /* <DEDUP_REMOVED lines=74> */
.L_x_3413:
[----:B------:R-:W-:Y:S05]  /*30d0*/  BSYNC.RECONVERGENT B1 ;  /* 0x0000000000017941 */ /* 0x000fea0003800200 */
.L_x_3412:
        /* <DEDUP_REMOVED lines=22> */
.L_x_3415:
[----:B------:R-:W-:Y:S05]  /*3240*/  BSYNC.RECONVERGENT B1 ;  /* 0x0000000000017941 */ /* 0x000fea0003800200 */
.L_x_3414:
        /* <DEDUP_REMOVED lines=20> */
.L_x_3417:
[----:B------:R-:W-:Y:S05]  /*3390*/  BSYNC.RECONVERGENT B1 ;  /* 0x0000000000017941 */ /* 0x000fea0003800200 */
.L_x_3416:
        /* <DEDUP_REMOVED lines=20> */
.L_x_3419:
[----:B------:R-:W-:Y:S05]  /*34e0*/  BSYNC.RECONVERGENT B1 ;  /* 0x0000000000017941 */ /* 0x000fea0003800200 */
.L_x_3418:
        /* <DEDUP_REMOVED lines=38> */
.L_x_3421:
[----:B------:R-:W-:Y:S05]  /*3750*/  BSYNC.RECONVERGENT B1 ;  /* 0x0000000000017941 */ /* 0x000fea0003800200 */
.L_x_3420:
        /* <DEDUP_REMOVED lines=20> */
.L_x_3423:
[----:B------:R-:W-:Y:S05]  /*38a0*/  BSYNC.RECONVERGENT B1 ;  /* 0x0000000000017941 */ /* 0x000fea0003800200 */
.L_x_3422:
        /* <DEDUP_REMOVED lines=20> */
.L_x_3425:
[----:B------:R-:W-:Y:S05]  /*39f0*/  BSYNC.RECONVERGENT B1 ;  /* 0x0000000000017941 */ /* 0x000fea0003800200 */
.L_x_3424:
        /* <DEDUP_REMOVED lines=20> */
.L_x_3427:
[----:B------:R-:W-:Y:S05]  /*3b40*/  BSYNC.RECONVERGENT B1 ;  /* 0x0000000000017941 */ /* 0x000fea0003800200 */
.L_x_3426:
        /* <DEDUP_REMOVED lines=20> */
.L_x_3429:
[----:B------:R-:W-:Y:S05]  /*3c90*/  BSYNC.RECONVERGENT B1 ;  /* 0x0000000000017941 */ /* 0x000fea0003800200 */
.L_x_3428:
        /* <DEDUP_REMOVED lines=20> */
.L_x_3431:
[----:B------:R-:W-:Y:S05]  /*3de0*/  BSYNC.RECONVERGENT B1 ;  /* 0x0000000000017941 */ /* 0x000fea0003800200 */
.L_x_3430:
        /* <DEDUP_REMOVED lines=36> */
.L_x_3433:
[----:B------:R-:W-:Y:S05]  /*4030*/  BSYNC.RECONVERGENT B1 ;  /* 0x0000000000017941 */ /* 0x000fea0003800200 */
.L_x_3432:
        /* <DEDUP_REMOVED lines=20> */
.L_x_3435:
[----:B------:R-:W-:Y:S05]  /*4180*/  BSYNC.RECONVERGENT B1 ;  /* 0x0000000000017941 */ /* 0x000fea0003800200 */
.L_x_3434:
        /* <DEDUP_REMOVED lines=20> */
.L_x_3437:
[----:B------:R-:W-:Y:S05]  /*42d0*/  BSYNC.RECONVERGENT B1 ;  /* 0x0000000000017941 */ /* 0x000fea0003800200 */
.L_x_3436:
        /* <DEDUP_REMOVED lines=20> */
.L_x_3439:
[----:B------:R-:W-:Y:S05]  /*4420*/  BSYNC.RECONVERGENT B1 ;  /* 0x0000000000017941 */ /* 0x000fea0003800200 */
.L_x_3438:
        /* <DEDUP_REMOVED lines=20> */
.L_x_3441:
[----:B------:R-:W-:Y:S05]  /*4570*/  BSYNC.RECONVERGENT B1 ;  /* 0x0000000000017941 */ /* 0x000fea0003800200 */
.L_x_3440:
        /* <DEDUP_REMOVED lines=19> */
.L_x_3411:
        /* <DEDUP_REMOVED lines=38> */
.L_x_3444:
[----:B------:R-:W-:Y:S05]  /*4910*/  BSYNC.RECONVERGENT B1 ;  /* 0x0000000000017941 */ /* 0x000fea0003800200 */
.L_x_3443:
        /* <DEDUP_REMOVED lines=32> */
.L_x_3446:
[----:B------:R-:W-:Y:S05]  /*4b20*/  BSYNC.RECONVERGENT B1 ;  /* 0x0000000000017941 */ /* 0x000fea0003800200 */
.L_x_3445:
        /* <DEDUP_REMOVED lines=30> */
.L_x_3448:
[----:B------:R-:W-:Y:S05]  /*4d10*/  BSYNC.RECONVERGENT B1 ;  /* 0x0000000000017941 */ /* 0x000fea0003800200 */
.L_x_3447:
        /* <DEDUP_REMOVED lines=30> */
.L_x_3450:
[----:B------:R-:W-:Y:S05]  /*4f00*/  BSYNC.RECONVERGENT B1 ;  /* 0x0000000000017941 */ /* 0x000fea0003800200 */
.L_x_3449:
        /* <DEDUP_REMOVED lines=48> */
.L_x_3452:
[----:B------:R-:W-:Y:S05]  /*5210*/  BSYNC.RECONVERGENT B1 ;  /* 0x0000000000017941 */ /* 0x000fea0003800200 */
.L_x_3451:
        /* <DEDUP_REMOVED lines=30> */
.L_x_3454:
[----:B------:R-:W-:Y:S05]  /*5400*/  BSYNC.RECONVERGENT B1 ;  /* 0x0000000000017941 */ /* 0x000fea0003800200 */
.L_x_3453:
        /* <DEDUP_REMOVED lines=30> */
.L_x_3456:
[----:B------:R-:W-:Y:S05]  /*55f0*/  BSYNC.RECONVERGENT B1 ;  /* 0x0000000000017941 */ /* 0x000fea0003800200 */
.L_x_3455:
        /* <DEDUP_REMOVED lines=30> */
.L_x_3458:
[----:B------:R-:W-:Y:S05]  /*57e0*/  BSYNC.RECONVERGENT B1 ;  /* 0x0000000000017941 */ /* 0x000fea0003800200 */
.L_x_3457:
        /* <DEDUP_REMOVED lines=30> */
.L_x_3460:
[----:B------:R-:W-:Y:S05]  /*59d0*/  BSYNC.RECONVERGENT B1 ;  /* 0x0000000000017941 */ /* 0x000fea0003800200 */
.L_x_3459:
        /* <DEDUP_REMOVED lines=30> */
.L_x_3462:
[----:B------:R-:W-:Y:S05]  /*5bc0*/  BSYNC.RECONVERGENT B1 ;  /* 0x0000000000017941 */ /* 0x000fea0003800200 */
.L_x_3461:
        /* <DEDUP_REMOVED lines=47> */
.L_x_3464:
[----:B------:R-:W-:Y:S05]  /*5ec0*/  BSYNC.RECONVERGENT B1 ;  /* 0x0000000000017941 */ /* 0x000fea0003800200 */
.L_x_3463:
        /* <DEDUP_REMOVED lines=30> */
.L_x_3466:
[----:B------:R-:W-:Y:S05]  /*60b0*/  BSYNC.RECONVERGENT B1 ;  /* 0x0000000000017941 */ /* 0x000fea0003800200 */
.L_x_3465:
        /* <DEDUP_REMOVED lines=30> */
.L_x_3468:
[----:B------:R-:W-:Y:S05]  /*62a0*/  BSYNC.RECONVERGENT B1 ;  /* 0x0000000000017941 */ /* 0x000fea0003800200 */
.L_x_3467:
        /* <DEDUP_REMOVED lines=30> */
.L_x_3470:
[----:B------:R-:W-:Y:S05]  /*6490*/  BSYNC.RECONVERGENT B1 ;  /* 0x0000000000017941 */ /* 0x000fea0003800200 */
.L_x_3469:
        /* <DEDUP_REMOVED lines=30> */
.L_x_3472:
[----:B------:R-:W-:Y:S05]  /*6680*/  BSYNC.RECONVERGENT B1 ;  /* 0x0000000000017941 */ /* 0x000fea0003800200 */
.L_x_3471:
        /* <DEDUP_REMOVED lines=28> */
.L_x_3442:
[----:B------:R-:W-:Y:S05]  /*6850*/  BSYNC.RECONVERGENT B0 ;  /* 0x0000000000007941 */ /* 0x000fea0003800200 */
.L_x_3410:
        /* <DEDUP_REMOVED lines=8> */
.L_x_3474:
        /* <DEDUP_REMOVED lines=10> */
.L_x_4551:


//--------------------- .text._Z35group_norm_nhwc_fwd_one_pass_kernelI11Fp16IOFp16WLi512ELi84ELi672EEv26Group_norm_nhwc_fwd_params --------------------------
	.section	.text._Z35group_norm_nhwc_fwd_one_pass_kernelI11Fp16IOFp16WLi512ELi84ELi672EEv26Group_norm_nhwc_fwd_params,"ax",@progbits
	.align	128
        .global         _Z35group_norm_nhwc_fwd_one_pass_kernelI11Fp16IOFp16WLi512ELi84ELi672EEv26Group_norm_nhwc_fwd_params
        .type           _Z35group_norm_nhwc_fwd_one_pass_kernelI11Fp16IOFp16WLi512ELi84ELi672EEv26Group_norm_nhwc_fwd_params,@function
        .size           _Z35group_norm_nhwc_fwd_one_pass_kernelI11Fp16IOFp16WLi512ELi84ELi672EEv26Group_norm_nhwc_fwd_params,(.L_x_4552 - _Z35group_norm_nhwc_fwd_one_pass_kernelI11Fp16IOFp16WLi512ELi84ELi672EEv26Group_norm_nhwc_fwd_params)
        .other          _Z35group_norm_nhwc_fwd_one_pass_kernelI11Fp16IOFp16WLi512ELi84ELi672EEv26Group_norm_nhwc_fwd_params,@"STO_CUDA_ENTRY STV_DEFAULT"
_Z35group_norm_nhwc_fwd_one_pass_kernelI11Fp16IOFp16WLi512ELi84ELi672EEv26Group_norm_nhwc_fwd_params:
.text._Z35group_norm_nhwc_fwd_one_pass_kernelI11Fp16IOFp16WLi512ELi84ELi672EEv26Group_norm_nhwc_fwd_params:
        /* <DEDUP_REMOVED lines=27> */
.L_x_3614:
        /* <DEDUP_REMOVED lines=818> */
.L_x_3476:
[----:B------:R-:W-:Y:S05]  /*34d0*/  BSYNC.RECONVERGENT B0 ;  /* 0x0000000000007941 */ /* 0x000fea0003800200 */
.L_x_3475:
        /* <DEDUP_REMOVED lines=58> */
.L_x_3478:
[----:B------:R-:W-:Y:S05]  /*3880*/  BSYNC.RECONVERGENT B0 ;  /* 0x0000000000007941 */ /* 0x000fea0003800200 */
.L_x_3477:
        /* <DEDUP_REMOVED lines=33> */
.L_x_3481:
        /* <DEDUP_REMOVED lines=13> */
.L_x_3480:
        /* <DEDUP_REMOVED lines=18> */
.L_x_3483:
        /* <DEDUP_REMOVED lines=153> */
.L_x_3482:
        /* <DEDUP_REMOVED lines=82> */
.L_x_3484:
        /* <DEDUP_REMOVED lines=43> */
.L_x_3485:
        /* <DEDUP_REMOVED lines=22> */
.L_x_3486:
[----:B------:R-:W-:Y:S05]  /*4f50*/  BSYNC.RECONVERGENT B0 ;  /* 0x0000000000007941 */ /* 0x000fea0003800200 */
.L_x_3479:
        /* <DEDUP_REMOVED lines=84> */
.L_x_3490:
[----:B------:R-:W-:Y:S05]  /*54a0*/  BSYNC.RECONVERGENT B1 ;  /* 0x0000000000017941 */ /* 0x000fea0003800200 */
.L_x_3489:
        /* <DEDUP_REMOVED lines=24> */
.L_x_3492:
[----:B------:R-:W-:Y:S05]  /*5630*/  BSYNC.RECONVERGENT B1 ;  /* 0x0000000000017941 */ /* 0x000fea0003800200 */
.L_x_3491:
        /* <DEDUP_REMOVED lines=24> */
.L_x_3494:
[----:B------:R-:W-:Y:S05]  /*57c0*/  BSYNC.RECONVERGENT B1 ;  /* 0x0000000000017941 */ /* 0x000fea0003800200 */
.L_x_3493:
        /* <DEDUP_REMOVED lines=28> */
.L_x_3496:
[----:B------:R-:W-:Y:S05]  /*5990*/  BSYNC.RECONVERGENT B1 ;  /* 0x0000000000017941 */ /* 0x000fea0003800200 */
.L_x_3495:
        /* <DEDUP_REMOVED lines=22> */
.L_x_3498:
[----:B------:R-:W-:Y:S05]  /*5b00*/  BSYNC.RECONVERGENT B1 ;  /* 0x0000000000017941 */ /* 0x000fea0003800200 */
.L_x_3497:
        /* <DEDUP_REMOVED lines=30> */
.L_x_3500:
[----:B------:R-:W-:Y:S05]  /*5cf0*/  BSYNC.RECONVERGENT B1 ;  /* 0x0000000000017941 */ /* 0x000fea0003800200 */
.L_x_3499:
        /* <DEDUP_REMOVED lines=22> */
.L_x_3502:
[----:B------:R-:W-:Y:S05]  /*5e60*/  BSYNC.RECONVERGENT B1 ;  /* 0x0000000000017941 */ /* 0x000fea0003800200 */
.L_x_3501:
        /* <DEDUP_REMOVED lines=20> */
.L_x_3504:
[----:B------:R-:W-:Y:S05]  /*5fb0*/  BSYNC.RECONVERGENT B1 ;  /* 0x0000000000017941 */ /* 0x000fea0003800200 */
.L_x_3503:
        /* <DEDUP_REMOVED lines=42> */
.L_x_3506:
[----:B------:R-:W-:Y:S05]  /*6260*/  BSYNC.RECONVERGENT B1 ;  /* 0x0000000000017941 */ /* 0x000fea0003800200 */
.L_x_3505:
        /* <DEDUP_REMOVED lines=22> */
.L_x_3508:
[----:B------:R-:W-:Y:S05]  /*63d0*/  BSYNC.RECONVERGENT B1 ;  /* 0x0000000000017941 */ /* 0x000fea0003800200 */
.L_x_3507:
        /* <DEDUP_REMOVED lines=20> */
.L_x_3510:
[----:B------:R-:W-:Y:S05]  /*6520*/  BSYNC.RECONVERGENT B1 ;  /* 0x0000000000017941 */ /* 0x000fea0003800200 */
.L_x_3509:
        /* <DEDUP_REMOVED lines=20> */
.L_x_3512:
[----:B------:R-:W-:Y:S05]  /*6670*/  BSYNC.RECONVERGENT B1 ;  /* 0x0000000000017941 */ /* 0x000fea0003800200 */
.L_x_3511:
        /* <DEDUP_REMOVED lines=20> */
.L_x_3514:
[----:B------:R-:W-:Y:S05]  /*67c0*/  BSYNC.RECONVERGENT B1 ;  /* 0x0000000000017941 */ /* 0x000fea0003800200 */
.L_x_3513:
        /* <DEDUP_REMOVED lines=20> */
.L_x_3516:
[----:B------:R-:W-:Y:S05]  /*6910*/  BSYNC.RECONVERGENT B1 ;  /* 0x0000000000017941 */ /* 0x000fea0003800200 */
.L_x_3515:
        /* <DEDUP_REMOVED lines=44> */
.L_x_3518:
[----:B------:R-:W-:Y:S05]  /*6be0*/  BSYNC.RECONVERGENT B1 ;  /* 0x0000000000017941 */ /* 0x000fea0003800200 */
.L_x_3517:
        /* <DEDUP_REMOVED lines=20> */
.L_x_3520:
[----:B------:R-:W-:Y:S05]  /*6d30*/  BSYNC.RECONVERGENT B1 ;  /* 0x0000000000017941 */ /* 0x000fea0003800200 */
.L_x_3519:
        /* <DEDUP_REMOVED lines=20> */
.L_x_3522:
[----:B------:R-:W-:Y:S05]  /*6e80*/  BSYNC.RECONVERGENT B1 ;  /* 0x0000000000017941 */ /* 0x000fea0003800200 */
.L_x_3521:
        /* <DEDUP_REMOVED lines=20> */
.L_x_3524:
[----:B------:R-:W-:Y:S05]  /*6fd0*/  BSYNC.RECONVERGENT B1 ;  /* 0x0000000000017941 */ /* 0x000fea0003800200 */
.L_x_3523:
        /* <DEDUP_REMOVED lines=20> */
.L_x_3526:
[----:B------:R-:W-:Y:S05]  /*7120*/  BSYNC.RECONVERGENT B1 ;  /* 0x0000000000017941 */ /* 0x000fea0003800200 */
.L_x_3525:
        /* <DEDUP_REMOVED lines=20> */
.L_x_3528:
[----:B------:R-:W-:Y:S05]  /*7270*/  BSYNC.RECONVERGENT B1 ;  /* 0x0000000000017941 */ /* 0x000fea0003800200 */
.L_x_3527:
        /* <DEDUP_REMOVED lines=44> */
.L_x_3530:
[----:B------:R-:W-:Y:S05]  /*7540*/  BSYNC.RECONVERGENT B1 ;  /* 0x0000000000017941 */ /* 0x000fea0003800200 */
.L_x_3529:
        /* <DEDUP_REMOVED lines=20> */
.L_x_3532:
[----:B------:R-:W-:Y:S05]  /*7690*/  BSYNC.RECONVERGENT B1 ;  /* 0x0000000000017941 */ /* 0x000fea0003800200 */
.L_x_3531:
        /* <DEDUP_REMOVED lines=20> */
.L_x_3534:
[----:B------:R-:W-:Y:S05]  /*77e0*/  BSYNC.RECONVERGENT B1 ;  /* 0x0000000000017941 */ /* 0x000fea0003800200 */
.L_x_3533:
        /* <DEDUP_REMOVED lines=20> */
.L_x_3536:
[----:B------:R-:W-:Y:S05]  /*7930*/  BSYNC.RECONVERGENT B1 ;  /* 0x0000000000017941 */ /* 0x000fea0003800200 */
.L_x_3535:
        /* <DEDUP_REMOVED lines=20> */
.L_x_3538:
[----:B------:R-:W-:Y:S05]  /*7a80*/  BSYNC.RECONVERGENT B1 ;  /* 0x0000000000017941 */ /* 0x000fea0003800200 */
.L_x_3537:
        /* <DEDUP_REMOVED lines=20> */
.L_x_3540:
[----:B------:R-:W-:Y:S05]  /*7bd0*/  BSYNC.RECONVERGENT B1 ;  /* 0x0000000000017941 */ /* 0x000fea0003800200 */
.L_x_3539:
        /* <DEDUP_REMOVED lines=42> */
.L_x_3542:
[----:B------:R-:W-:Y:S05]  /*7e80*/  BSYNC.RECONVERGENT B1 ;  /* 0x0000000000017941 */ /* 0x000fea0003800200 */
.L_x_3541:
        /* <DEDUP_REMOVED lines=20> */
.L_x_3544:
[----:B------:R-:W-:Y:S05]  /*7fd0*/  BSYNC.RECONVERGENT B1 ;  /* 0x0000000000017941 */ /* 0x000fea0003800200 */
.L_x_3543:
        /* <DEDUP_REMOVED lines=20> */
.L_x_3546:
[----:B------:R-:W-:Y:S05]  /*8120*/  BSYNC.RECONVERGENT B1 ;  /* 0x0000000000017941 */ /* 0x000fea0003800200 */
.L_x_3545:
        /* <DEDUP_REMOVED lines=20> */
.L_x_3548:
[----:B------:R-:W-:Y:S05]  /*8270*/  BSYNC.RECONVERGENT B1 ;  /* 0x0000000000017941 */ /* 0x000fea0003800200 */
.L_x_3547:
        /* <DEDUP_REMOVED lines=20> */
.L_x_3550:
[----:B------:R-:W-:Y:S05]  /*83c0*/  BSYNC.RECONVERGENT B1 ;  /* 0x0000000000017941 */ /* 0x000fea0003800200 */
.L_x_3549:
        /* <DEDUP_REMOVED lines=19> */
.L_x_3488:
        /* <DEDUP_REMOVED lines=40> */
.L_x_3553:
[----:B------:R-:W-:Y:S05]  /*8780*/  BSYNC.RECONVERGENT B1 ;  /* 0x0000000000017941 */ /* 0x000fea0003800200 */
.L_x_3552:
        /* <DEDUP_REMOVED lines=34> */
.L_x_3555:
[----:B------:R-:W-:Y:S05]  /*89b0*/  BSYNC.RECONVERGENT B1 ;  /* 0x0000000000017941 */ /* 0x000fea0003800200 */
.L_x_3554:
        /* <DEDUP_REMOVED lines=34> */
.L_x_3557:
[----:B------:R-:W-:Y:S05]  /*8be0*/  BSYNC.RECONVERGENT B1 ;  /* 0x0000000000017941 */ /* 0x000fea0003800200 */
.L_x_3556:
        /* <DEDUP_REMOVED lines=38> */
.L_x_3559:
[----:B------:R-:W-:Y:S05]  /*8e50*/  BSYNC.RECONVERGENT B1 ;  /* 0x0000000000017941 */ /* 0x000fea0003800200 */
.L_x_3558:
        /* <DEDUP_REMOVED lines=32> */
.L_x_3561:
[----:B------:R-:W-:Y:S05]  /*9060*/  BSYNC.RECONVERGENT B1 ;  /* 0x0000000000017941 */ /* 0x000fea0003800200 */
.L_x_3560:
        /* <DEDUP_REMOVED lines=40> */
.L_x_3563:
[----:B------:R-:W-:Y:S05]  /*92f0*/  BSYNC.RECONVERGENT B1 ;  /* 0x0000000000017941 */ /* 0x000fea0003800200 */
.L_x_3562:
        /* <DEDUP_REMOVED lines=32> */
.L_x_3565:
[----:B------:R-:W-:Y:S05]  /*9500*/  BSYNC.RECONVERGENT B1 ;  /* 0x0000000000017941 */ /* 0x000fea0003800200 */
.L_x_3564:
        /* <DEDUP_REMOVED lines=30> */
.L_x_3567:
[----:B------:R-:W-:Y:S05]  /*96f0*/  BSYNC.RECONVERGENT B1 ;  /* 0x0000000000017941 */ /* 0x000fea0003800200 */
.L_x_3566:
        /* <DEDUP_REMOVED lines=52> */
.L_x_3569:
[----:B------:R-:W-:Y:S05]  /*9a40*/  BSYNC.RECONVERGENT B1 ;  /* 0x0000000000017941 */ /* 0x000fea0003800200 */
.L_x_3568:
        /* <DEDUP_REMOVED lines=32> */
.L_x_3571:
[----:B------:R-:W-:Y:S05]  /*9c50*/  BSYNC.RECONVERGENT B1 ;  /* 0x0000000000017941 */ /* 0x000fea0003800200 */
.L_x_3570:
        /* <DEDUP_REMOVED lines=30> */
.L_x_3573:
[----:B------:R-:W-:Y:S05]  /*9e40*/  BSYNC.RECONVERGENT B1 ;  /* 0x0000000000017941 */ /* 0x000fea0003800200 */
.L_x_3572:
        /* <DEDUP_REMOVED lines=30> */
.L_x_3575:
[----:B------:R-:W-:Y:S05]  /*a030*/  BSYNC.RECONVERGENT B1 ;  /* 0x0000000000017941 */ /* 0x000fea0003800200 */
.L_x_3574:
        /* <DEDUP_REMOVED lines=30> */
.L_x_3577:
[----:B------:R-:W-:Y:S05]  /*a220*/  BSYNC.RECONVERGENT B1 ;  /* 0x0000000000017941 */ /* 0x000fea0003800200 */
.L_x_3576:
        /* <DEDUP_REMOVED lines=30> */
.L_x_3579:
[----:B------:R-:W-:Y:S05]  /*a410*/  BSYNC.RECONVERGENT B1 ;  /* 0x0000000000017941 */ /* 0x000fea0003800200 */
.L_x_3578:
        /* <DEDUP_REMOVED lines=54> */
.L_x_3581:
[----:B------:R-:W-:Y:S05]  /*a780*/  BSYNC.RECONVERGENT B1 ;  /* 0x0000000000017941 */ /* 0x000fea0003800200 */
.L_x_3580:
        /* <DEDUP_REMOVED lines=30> */
.L_x_3583:
[----:B------:R-:W-:Y:S05]  /*a970*/  BSYNC.RECONVERGENT B1 ;  /* 0x0000000000017941 */ /* 0x000fea0003800200 */
.L_x_3582:
        /* <DEDUP_REMOVED lines=30> */
.L_x_3585:
[----:B------:R-:W-:Y:S05]  /*ab60*/  BSYNC.RECONVERGENT B1 ;  /* 0x0000000000017941 */ /* 0x000fea0003800200 */
.L_x_3584:
        /* <DEDUP_REMOVED lines=30> */
.L_x_3587:
[----:B------:R-:W-:Y:S05]  /*ad50*/  BSYNC.RECONVERGENT B1 ;  /* 0x0000000000017941 */ /* 0x000fea0003800200 */
.L_x_3586:
        /* <DEDUP_REMOVED lines=30> */
.L_x_3589:
[----:B------:R-:W-:Y:S05]  /*af40*/  BSYNC.RECONVERGENT B1 ;  /* 0x0000000000017941 */ /* 0x000fea0003800200 */
.L_x_3588:
        /* <DEDUP_REMOVED lines=30> */
.L_x_3591:
[----:B------:R-:W-:Y:S05]  /*b130*/  BSYNC.RECONVERGENT B1 ;  /* 0x0000000000017941 */ /* 0x000fea0003800200 */
.L_x_3590:
        /* <DEDUP_REMOVED lines=54> */
.L_x_3593:
[----:B------:R-:W-:Y:S05]  /*b4a0*/  BSYNC.RECONVERGENT B1 ;  /* 0x0000000000017941 */ /* 0x000fea0003800200 */
.L_x_3592:
        /* <DEDUP_REMOVED lines=30> */
.L_x_3595:
[----:B------:R-:W-:Y:S05]  /*b690*/  BSYNC.RECONVERGENT B1 ;  /* 0x0000000000017941 */ /* 0x000fea0003800200 */
.L_x_3594:
        /* <DEDUP_REMOVED lines=30> */
.L_x_3597:
[----:B------:R-:W-:Y:S05]  /*b880*/  BSYNC.RECONVERGENT B1 ;  /* 0x0000000000017941 */ /* 0x000fea0003800200 */
.L_x_3596:
        /* <DEDUP_REMOVED lines=30> */
.L_x_3599:
[----:B------:R-:W-:Y:S05]  /*ba70*/  BSYNC.RECONVERGENT B1 ;  /* 0x0000000000017941 */ /* 0x000fea0003800200 */
.L_x_3598:
        /* <DEDUP_REMOVED lines=30> */
.L_x_3601:
[----:B------:R-:W-:Y:S05]  /*bc60*/  BSYNC.RECONVERGENT B1 ;  /* 0x0000000000017941 */ /* 0x000fea0003800200 */
.L_x_3600:
        /* <DEDUP_REMOVED lines=30> */
.L_x_3603:
[----:B------:R-:W-:Y:S05]  /*be50*/  BSYNC.RECONVERGENT B1 ;  /* 0x0000000000017941 */ /* 0x000fea0003800200 */
.L_x_3602:
        /* <DEDUP_REMOVED lines=52> */
.L_x_3605:
[----:B------:R-:W-:Y:S05]  /*c1a0*/  BSYNC.RECONVERGENT B1 ;  /* 0x0000000000017941 */ /* 0x000fea0003800200 */
.L_x_3604:
        /* <DEDUP_REMOVED lines=30> */
.L_x_3607:
[----:B------:R-:W-:Y:S05]  /*c390*/  BSYNC.RECONVERGENT B1 ;  /* 0x0000000000017941 */ /* 0x000fea0003800200 */
.L_x_3606:
        /* <DEDUP_REMOVED lines=30> */
.L_x_3609:
[----:B------:R-:W-:Y:S05]  /*c580*/  BSYNC.RECONVERGENT B1 ;  /* 0x0000000000017941 */ /* 0x000fea0003800200 */
.L_x_3608:
        /* <DEDUP_REMOVED lines=30> */
.L_x_3611:
[----:B------:R-:W-:Y:S05]  /*c770*/  BSYNC.RECONVERGENT B1 ;  /* 0x0000000000017941 */ /* 0x000fea0003800200 */
.L_x_3610:
        /* <DEDUP_REMOVED lines=30> */
.L_x_3613:
[----:B------:R-:W-:Y:S05]  /*c960*/  BSYNC.RECONVERGENT B1 ;  /* 0x0000000000017941 */ /* 0x000fea0003800200 */
.L_x_3612:
        /* <DEDUP_REMOVED lines=28> */
.L_x_3551:
[----:B------:R-:W-:Y:S05]  /*cb30*/  BSYNC.RECONVERGENT B0 ;  /* 0x0000000000007941 */ /* 0x000fea0003800200 */
.L_x_3487:
        /* <DEDUP_REMOVED lines=9> */
.L_x_3615:
        /* <DEDUP_REMOVED lines=11> */
.L_x_4552:


//--------------------- .text._Z35group_norm_nhwc_fwd_one_pass_kernelI11Fp32IOFp32WLi64ELi84ELi672EEv26Group_norm_nhwc_fwd_params --------------------------
	.section	.text._Z35group_norm_nhwc_fwd_one_pass_kernelI11Fp32IOFp32WLi64ELi84ELi672EEv26Group_norm_nhwc_fwd_params,"ax",@progbits
	.align	128
        .global         _Z35group_norm_nhwc_fwd_one_pass_kernelI11Fp32IOFp32WLi64ELi84ELi672EEv26Group_norm_nhwc_fwd_params
        .type           _Z35group_norm_nhwc_fwd_one_pass_kernelI11Fp32IOFp32WLi64ELi84ELi672EEv26Group_norm_nhwc_fwd_params,@function
        .size           _Z35group_norm_nhwc_fwd_one_pass_kernelI11Fp32IOFp32WLi64ELi84ELi672EEv26Group_norm_nhwc_fwd_params,(.L_x_4553 - _Z35group_norm_nhwc_fwd_one_pass_kernelI11Fp32IOFp32WLi64ELi84ELi672EEv26Group_norm_nhwc_fwd_params)
        .other          _Z35group_norm_nhwc_fwd_one_pass_kernelI11Fp32IOFp32WLi64ELi84ELi672EEv26Group_norm_nhwc_fwd_params,@"STO_CUDA_ENTRY STV_DEFAULT"
_Z35group_norm_nhwc_fwd_one_pass_kernelI11Fp32IOFp32WLi64ELi84ELi672EEv26Group_norm_nhwc_fwd_params:
.text._Z35group_norm_nhwc_fwd_one_pass_kernelI11Fp32IOFp32WLi64ELi84ELi672EEv26Group_norm_nhwc_fwd_params:
        /* <DEDUP_REMOVED lines=9> */
[----:B------:R-:W1:Y:S01]  /*0090*/  S2UR UR20, SR_CTAID.X ;  /* 0x00000000001479c3 */ /* 0x000e620000002500 */
[----:B------:R-:W2:Y:S01]  /*00a0*/  LDCU UR5, c[0x0][0x404] ;  /* 0x00008080ff0577ac */ /* 0x000ea20008000800 */
[----:B------:R-:W3:Y:S06]  /*00b0*/  LDCU UR21, c[0x0][0x374] ;  /* 0x00006e80ff1577ac */ /* 0x000eec0008000800 */
[----:B------:R-:W4:Y:S01]  /*00c0*/  LDC R22, c[0x0][0x370] ;  /* 0x0000dc00ff167b82 */ /* 0x000f220000000800 */
[----:B------:R-:W5:Y:S01]  /*00d0*/  LDCU.64 UR10, c[0x0][0x388] ;  /* 0x00007100ff0a77ac */ /* 0x000f620008000a00 */
[----:B------:R-:W1:Y:S06]  /*00e0*/  LDCU.U8 UR12, c[0x0][0x3fc] ;  /* 0x00007f80ff0c77ac */ /* 0x000e6c0008000000 */
[----:B------:R-:W4:Y:S01]  /*00f0*/  S2UR UR4, SR_CgaCtaId ;  /* 0x00000000000479c3 */ /* 0x000f220000008800 */
[----:B------:R-:W-:Y:S01]  /*0100*/  UMOV UR8, 0x400 ;  /* 0x0000040000087882 */ /* 0x000fe20000000000 */
[----:B------:R-:W4:Y:S01]  /*0110*/  LDCU.64 UR16, c[0x0][0x358] ;  /* 0x00006b00ff1077ac */ /* 0x000f220008000a00 */
[----:B--2---:R-:W-:Y:S01]  /*0120*/  MOV R3, UR5 ;  /* 0x0000000500037c02 */ /* 0x004fe20008000f00 */
[----:B---3--:R-:W-:Y:S01]  /*0130*/  UIMAD UR9, UR21, 0x7, UR6 ;  /* 0x00000007150978a4 */ /* 0x008fe2000f8e0206 */
[----:B-----5:R-:W-:Y:S01]  /*0140*/  ISETP.NE.U32.AND P1, PT, RZ, UR10, PT ;  /* 0x0000000aff007c0c */ /* 0x020fe2000bf25070 */
[----:B------:R-:W-:Y:S01]  /*0150*/  UMOV UR10, UR6 ;  /* 0x00000006000a7c82 */ /* 0x000fe20008000000 */
[C---:B0-----:R-:W-:Y:S01]  /*0160*/  LOP3.LUT R0, R4.reuse, 0xffff, RZ, 0xc0, !PT ;  /* 0x0000ffff04007812 */ /* 0x041fe200078ec0ff */
[----:B-1----:R-:W-:Y:S01]  /*0170*/  UISETP.NE.AND UP0, UPT, UR12, URZ, UPT ;  /* 0x000000ff0c00728c */ /* 0x002fe2000bf05270 */
[----:B------:R-:W-:-:S02]  /*0180*/  LOP3.LUT P0, RZ, R4, UR20, RZ, 0xfc, !PT ;  /* 0x0000001404ff7c12 */ /* 0x000fc4000f80fcff */
[----:B----4-:R-:W-:Y:S01]  /*0190*/  LOP3.LUT R5, R22, 0x7, RZ, 0xc0, !PT ;  /* 0x0000000716057812 */ /* 0x010fe200078ec0ff */
[----:B------:R-:W-:Y:S01]  /*01a0*/  IMAD R0, R0, 0x619, RZ ;  /* 0x0000061900007824 */ /* 0x000fe200078e02ff */
[----:B------:R-:W-:Y:S02]  /*01b0*/  ISETP.NE.AND.EX P0, PT, RZ, UR11, !P0, P1 ;  /* 0x0000000bff007c0c */ /* 0x000fe4000c705310 */
[----:B------:R-:W-:Y:S01]  /*01c0*/  LOP3.LUT R29, R22, 0x7ffffff8, RZ, 0xc0, !PT ;  /* 0x7ffffff8161d7812 */ /* 0x000fe200078ec0ff */
[----:B------:R-:W-:Y:S01]  /*01d0*/  ULEA UR8, UR4, UR8, 0x18 ;  /* 0x0000000804087291 */ /* 0x000fe2000f8ec0ff */
[----:B------:R-:W-:Y:S02]  /*01e0*/  SHF.R.U32.HI R0, RZ, 0x10, R0 ;  /* 0x00000010ff007819 */ /* 0x000fe40000011600 */
[----:B------:R-:W-:Y:S02]  /*01f0*/  UMOV UR4, URZ ;  /* 0x000000ff00047c82 */ /* 0x000fe40008000000 */
[----:B------:R-:W-:Y:S01]  /*0200*/  PRMT R2, R0, 0x9910, RZ ;  /* 0x0000991000027816 */ /* 0x000fe200000000ff */
[----:B------:R-:W-:-:S04]  /*0210*/  IMAD R0, R3, UR20, R0 ;  /* 0x0000001403007c24 */ /* 0x000fc8000f8e0200 */
[----:B------:R-:W-:Y:S01]  /*0220*/  IMAD R2, R2, 0x2a, RZ ;  /* 0x0000002a02027824 */ /* 0x000fe200078e02ff */
[C---:B------:R-:W-:Y:S02]  /*0230*/  IADD3 R26, PT, PT, R0.reuse, 0x10, RZ ;  /* 0x00000010001a7810 */ /* 0x040fe40007ffe0ff */
[C---:B------:R-:W-:Y:S02]  /*0240*/  IADD3 R23, PT, PT, R0.reuse, 0x20, RZ ;  /* 0x0000002000177810 */ /* 0x040fe40007ffe0ff */
[----:B------:R-:W-:Y:S02]  /*0250*/  IADD3 R2, PT, PT, RZ, -R2, RZ ;  /* 0x80000002ff027210 */ /* 0x000fe40007ffe0ff */
[----:B------:R-:W-:Y:S02]  /*0260*/  IADD3 R27, PT, PT, R0, 0x30, RZ ;  /* 0x00000030001b7810 */ /* 0x000fe40007ffe0ff */
[----:B------:R-:W-:Y:S02]  /*0270*/  PRMT R2, R2, 0x7710, RZ ;  /* 0x0000771002027816 */ /* 0x000fe400000000ff */
[----:B------:R-:W-:-:S02]  /*0280*/  SHF.R.S32.HI R3, RZ, 0x1f, R0 ;  /* 0x0000001fff037819 */ /* 0x000fc40000011400 */
[----:B------:R-:W-:Y:S02]  /*0290*/  IADD3 R2, PT, PT, R2, R4, RZ ;  /* 0x0000000402027210 */ /* 0x000fe40007ffe0ff */
[----:B------:R-:W-:Y:S02]  /*02a0*/  SHF.R.S32.HI R5, RZ, 0x1f, R26 ;  /* 0x0000001fff057819 */ /* 0x000fe4000001141a */
[----:B------:R-:W-:Y:S02]  /*02b0*/  SHF.L.U32 R2, R2, 0x1, RZ ;  /* 0x0000000102027819 */ /* 0x000fe400000006ff */
[----:B------:R-:W-:Y:S02]  /*02c0*/  SHF.R.S32.HI R4, RZ, 0x1f, R23 ;  /* 0x0000001fff047819 */ /* 0x000fe40000011417 */
[----:B------:R-:W-:Y:S02]  /*02d0*/  SHF.R.S32.HI R3, RZ, 0x1f, R27 ;  /* 0x0000001fff037819 */ /* 0x000fe4000001141b */
[----:B------:R-:W-:-:S07]  /*02e0*/  LOP3.LUT R28, R2, 0xffff, RZ, 0xc0, !PT ;  /* 0x0000ffff021c7812 */ /* 0x000fce00078ec0ff */
.L_x_3643:
[----:B0-----:R-:W0:Y:S01]  /*02f0*/  LDCU UR5, c[0x0][0x3f8] ;  /* 0x00007f00ff0577ac */ /* 0x001e220008000800 */
[----:B------:R-:W-:Y:S02]  /*0300*/  IABS R8, UR10 ;  /* 0x0000000a00087c13 */ /* 0x000fe40008000000 */
[----:B------:R-:W-:Y:S01]  /*0310*/  SHF.R.S32.HI R9, RZ, 0x1f, R26 ;  /* 0x0000001fff097819 */ /* 0x000fe2000001141a */
[----:B-1----:R-:W1:Y:S01]  /*0320*/  LDCU.64 UR14, c[0x0][0x3e8] ;  /* 0x00007d00ff0e77ac */ /* 0x002e620008000a00 */
[----:B----45:R-:W-:Y:S02]  /*0330*/  SHF.R.S32.HI R15, RZ, 0x1f, R23 ;  /* 0x0000001fff0f7819 */ /* 0x030fe40000011417 */
[----:B--2---:R-:W-:Y:S01]  /*0340*/  SHF.R.S32.HI R20, RZ, 0x1f, R0 ;  /* 0x0000001fff147819 */ /* 0x004fe20000011400 */
[----:B------:R-:W2:Y:S01]  /*0350*/  LDCU.64 UR18, c[0x0][0x3f0] ;  /* 0x00007e00ff1277ac */ /* 0x000ea20008000a00 */
[----:B------:R-:W-:Y:S02]  /*0360*/  SHF.R.S32.HI R24, RZ, 0x1f, R27 ;  /* 0x0000001fff187819 */ /* 0x000fe4000001141b */
[----:B0-----:R-:W-:-:S04]  /*0370*/  MOV R2, UR5 ;  /* 0x0000000500027c02 */ /* 0x001fc80008000f00 */
        /* <DEDUP_REMOVED lines=8> */
[----:B---3--:R-:W3:Y:S01]  /*0400*/  @!P2 LDC.64 R16, c[0x0][0x390] ;  /* 0x0000e400ff10ab82 */ /* 0x008ee20000000a00 */
[----:B0-----:R-:W-:-:S04]  /*0410*/  VIADD R2, R4, 0xffffffe ;  /* 0x0ffffffe04027836 */ /* 0x001fc80000000000 */
[----:B------:R0:W4:Y:S01]  /*0420*/  F2I.FTZ.U32.TRUNC.NTZ R3, R2 ;  /* 0x0000000200037305 */ /* 0x000122000021f000 */
[----:B-1----:R-:W-:-:S04]  /*0430*/  @!P2 IMAD R14, R9, R12, RZ ;  /* 0x0000000c090ea224 */ /* 0x002fc800078e02ff */
[----:B------:R-:W-:Y:S02]  /*0440*/  @!P2 IMAD R14, R26, R13, R14 ;  /* 0x0000000d1a0ea224 */ /* 0x000fe400078e020e */
[----:B0-----:R-:W-:-:S05]  /*0450*/  HFMA2 R2, -RZ, RZ, 0, 0 ;  /* 0x00000000ff027431 */ /* 0x001fca00000001ff */
[----:B------:R-:W-:Y:S02]  /*0460*/  R2UR UR12, R2 ;  /* 0x00000000020c72ca */ /* 0x000fe400000e0000 */
[----:B----4-:R-:W-:Y:S02]  /*0470*/  R2UR UR13, R3 ;  /* 0x00000000030d72ca */ /* 0x010fe400000e0000 */
[----:B------:R-:W-:-:S05]  /*0480*/  IADD3 R6, PT, PT, RZ, -R3, RZ ;  /* 0x80000003ff067210 */ /* 0x000fca0007ffe0ff */
[----:B------:R-:W-:Y:S01]  /*0490*/  IMAD R7, R6, R5, RZ ;  /* 0x0000000506077224 */ /* 0x000fe200078e02ff */
[----:B------:R-:W-:Y:S02]  /*04a0*/  MOV R6, R8 ;  /* 0x0000000800067202 */ /* 0x000fe40000000f00 */
[----:B------:R-:W0:Y:S02]  /*04b0*/  @!P3 LDC.64 R8, c[0x0][0x390] ;  /* 0x0000e400ff08bb82 */ /* 0x000e240000000a00 */
[----:B------:R-:W-:Y:S01]  /*04c0*/  R2UR UR11, R6 ;  /* 0x00000000060b72ca */ /* 0x000fe200000e0000 */
[----:B------:R-:W-:-:S05]  /*04d0*/  IMAD.HI.U32 R7, R3, R7, UR12 ;  /* 0x0000000c03077e27 */ /* 0x000fca000f8e0007 */
[----:B------:R-:W-:Y:S02]  /*04e0*/  R2UR UR12, R7 ;  /* 0x00000000070c72ca */ /* 0x000fe400000e0000 */
[----:B------:R-:W1:Y:S11]  /*04f0*/  @!P3 LDC.64 R6, c[0x0][0x3e0] ;  /* 0x0000f800ff06bb82 */ /* 0x000e760000000a00 */
        /* <DEDUP_REMOVED lines=10> */
[----:B------:R-:W-:Y:S02]  /*05a0*/  ISETP.GE.U32.AND P1, PT, R2, R5, PT ;  /* 0x000000050200720c */ /* 0x000fe40003f26070 */
[----:B--2---:R-:W-:-:S11]  /*05b0*/  MOV R5, UR18 ;  /* 0x0000001200057c02 */ /* 0x004fd60008000f00 */
        /* <DEDUP_REMOVED lines=9> */
[----:B------:R-:W-:Y:S01]  /*0650*/  UIMAD UR11, UR5, UR11, UR10 ;  /* 0x0000000b050b72a4 */ /* 0x000fe2000f8e020a */
[----:B------:R-:W4:Y:S01]  /*0660*/  @!P1 LDC.64 R10, c[0x0][0x390] ;  /* 0x0000e400ff0a9b82 */ /* 0x000f220000000a00 */
[----:B------:R-:W-:Y:S02]  /*0670*/  USHF.R.S32.HI UR5, URZ, 0x1f, UR13 ;  /* 0x0000001fff057899 */ /* 0x000fe4000801140d */
[----:B------:R-:W-:Y:S02]  /*0680*/  UIMAD UR11, UR11, 0x54, URZ ;  /* 0x000000540b0b78a4 */ /* 0x000fe4000f8e02ff */
[----:B------:R-:W-:-:S04]  /*0690*/  UIMAD UR5, UR5, UR18, URZ ;  /* 0x00000012050572a4 */ /* 0x000fc8000f8e02ff */
[----:B------:R-:W-:Y:S01]  /*06a0*/  IADD3 R2, P4, PT, R28, UR11, RZ ;  /* 0x0000000b1c027c10 */ /* 0x000fe2000ff9e0ff */
[----:B------:R-:W-:Y:S01]  /*06b0*/  UIMAD UR5, UR13, UR19, UR5 ;  /* 0x000000130d0572a4 */ /* 0x000fe2000f8e0205 */
[----:B------:R-:W-:-:S04]  /*06c0*/  MOV R3, UR11 ;  /* 0x0000000b00037c02 */ /* 0x000fc80008000f00 */
[----:B------:R-:W-:Y:S02]  /*06d0*/  LEA.HI.X.SX32 R3, R3, RZ, 0x1, P4 ;  /* 0x000000ff03037211 */ /* 0x000fe400020f0eff */
[----:B------:R-:W-:Y:S01]  /*06e0*/  ISETP.GE.U32.AND P4, PT, R27, UR14, PT ;  /* 0x0000000e1b007c0c */ /* 0x000fe2000bf86070 */
[----:B------:R-:W-:-:S03]  /*06f0*/  IMAD.WIDE.U32 R2, R5, UR13, R2 ;  /* 0x0000000d05027c25 */ /* 0x000fc6000f8e0002 */
[----:B------:R-:W-:Y:S01]  /*0700*/  ISETP.GE.AND.EX P4, PT, R24, UR15, PT, P4 ;  /* 0x0000000f18007c0c */ /* 0x000fe2000bf86340 */
[----:B------:R-:W-:Y:S01]  /*0710*/  @!P2 IMAD.MOV.U32 R4, RZ, RZ, R2 ;  /* 0x000000ffff04a224 */ /* 0x000fe200078e0002 */
[----:B------:R-:W-:-:S04]  /*0720*/  IADD3 R5, PT, PT, R3, UR5, RZ ;  /* 0x0000000503057c10 */ /* 0x000fc8000fffe0ff */
[----:B------:R-:W-:Y:S01]  /*0730*/  @!P1 MOV R21, R5 ;  /* 0x0000000500159202 */ /* 0x000fe20000000f00 */
[----:B------:R-:W-:-:S05]  /*0740*/  @!P2 IMAD.WIDE.U32 R12, R26, R12, R4 ;  /* 0x0000000c1a0ca225 */ /* 0x000fca00078e0004 */
[----:B------:R-:W-:Y:S01]  /*0750*/  @!P2 IADD3 R13, PT, PT, R13, R14, RZ ;  /* 0x0000000e0d0da210 */ /* 0x000fe20007ffe0ff */
[----:B-1----:R-:W-:Y:S01]  /*0760*/  @!P3 IMAD R14, R15, R6, RZ ;  /* 0x000000060f0eb224 */ /* 0x002fe200078e02ff */
[----:B---3--:R-:W-:-:S03]  /*0770*/  @!P2 LEA R16, P5, R12, R16, 0x2 ;  /* 0x000000100c10a211 */ /* 0x008fc600078a10ff */
[----:B------:R-:W-:Y:S01]  /*0780*/  @!P3 IMAD R7, R23, R7, R14 ;  /* 0x000000071707b224 */ /* 0x000fe200078e020e */
[----:B------:R-:W-:Y:S01]  /*0790*/  @!P2 LEA.HI.X R17, R12, R17, R13, 0x2, P5 ;  /* 0x000000110c11a211 */ /* 0x000fe200028f140d */
[----:B------:R-:W1:Y:S01]  /*07a0*/  @!P4 LDC.64 R14, c[0x0][0x3e0] ;  /* 0x0000f800ff0ecb82 */ /* 0x000e620000000a00 */
[----:B------:R-:W-:Y:S02]  /*07b0*/  @!P3 MOV R12, R2 ;  /* 0x00000002000cb202 */ /* 0x000fe40000000f00 */
[----:B------:R-:W-:-:S03]  /*07c0*/  @!P3 MOV R13, R5 ;  /* 0x00000005000db202 */ /* 0x000fc60000000f00 */
[----:B------:R-:W-:-:S04]  /*07d0*/  @!P3 IMAD.WIDE.U32 R12, R23, R6, R12 ;  /* 0x00000006170cb225 */ /* 0x000fc800078e000c */
[----:B--2---:R-:W-:Y:S01]  /*07e0*/  @!P1 IMAD R6, R20, R18, RZ ;  /* 0x0000001214069224 */ /* 0x004fe200078e02ff */
[----:B------:R-:W-:Y:S02]  /*07f0*/  @!P1 MOV R20, R2 ;  /* 0x0000000200149202 */ /* 0x000fe40000000f00 */
[----:B------:R-:W-:Y:S01]  /*0800*/  @!P3 IADD3 R7, PT, PT, R13, R7, RZ ;  /* 0x000000070d07b210 */ /* 0x000fe20007ffe0ff */
[----:B------:R-:W-:Y:S01]  /*0810*/  @!P1 IMAD R6, R0, R19, R6 ;  /* 0x0000001300069224 */ /* 0x000fe200078e0206 */
[----:B0-----:R-:W-:Y:S01]  /*0820*/  @!P3 LEA R8, P5, R12, R8, 0x2 ;  /* 0x000000080c08b211 */ /* 0x001fe200078a10ff */
[----:B------:R-:W-:-:S03]  /*0830*/  @!P1 IMAD.WIDE.U32 R18, R0, R18, R20 ;  /* 0x0000001200129225 */ /* 0x000fc600078e0014 */
[----:B------:R-:W-:Y:S02]  /*0840*/  @!P3 LEA.HI.X R9, R12, R9, R7, 0x2, P5 ;  /* 0x000000090c09b211 */ /* 0x000fe400028f1407 */
[----:B------:R-:W0:Y:S01]  /*0850*/  @!P4 LDC.64 R12, c[0x0][0x390] ;  /* 0x0000e400ff0ccb82 */ /* 0x000e220000000a00 */
[----:B------:R-:W-:Y:S02]  /*0860*/  @!P1 IADD3 R7, PT, PT, R19, R6, RZ ;  /* 0x0000000613079210 */ /* 0x000fe40007ffe0ff */
[----:B----4-:R-:W-:-:S04]  /*0870*/  @!P1 LEA R6, P5, R18, R10, 0x2 ;  /* 0x0000000a12069211 */ /* 0x010fc800078a10ff */
[----:B------:R-:W-:Y:S02]  /*0880*/  @!P1 LEA.HI.X R7, R18, R11, R7, 0x2, P5 ;  /* 0x0000000b12079211 */ /* 0x000fe400028f1407 */
[----:B------:R-:W-:Y:S02]  /*0890*/  CS2R R10, SRZ ;  /* 0x00000000000a7805 */ /* 0x000fe4000001ff00 */
[----:B------:R-:W-:Y:S01]  /*08a0*/  CS2R R20, SRZ ;  /* 0x0000000000147805 */ /* 0x000fe2000001ff00 */
[----:B-1----:R-:W-:-:S03]  /*08b0*/  @!P4 IMAD R18, R24, R14, RZ ;  /* 0x0000000e1812c224 */ /* 0x002fc600078e02ff */
[----:B------:R1:W2:Y:S01]  /*08c0*/  @!P2 LDG.E.64 R10, desc[UR16][R16.64] ;  /* 0x00000010100aa981 */ /* 0x0002a2000c1e1b00 */
[----:B------:R-:W-:-:S03]  /*08d0*/  @!P4 IMAD R18, R27, R15, R18 ;  /* 0x0000000f1b12c224 */ /* 0x000fc600078e0212 */
[----:B------:R3:W4:Y:S01]  /*08e0*/  @!P1 LDG.E.64 R20, desc[UR16][R6.64] ;  /* 0x0000001006149981 */ /* 0x000722000c1e1b00 */
[----:B-1----:R-:W-:Y:S01]  /*08f0*/  @!P4 MOV R16, R2 ;  /* 0x000000020010c202 */ /* 0x002fe20000000f00 */
[----:B------:R-:W-:Y:S01]  /*0900*/  @!P4 IMAD.MOV.U32 R17, RZ, RZ, R5 ;  /* 0x000000ffff11c224 */ /* 0x000fe200078e0005 */
[----:B---3--:R-:W-:-:S03]  /*0910*/  CS2R R6, SRZ ;  /* 0x0000000000067805 */ /* 0x008fc6000001ff00 */
[----:B------:R-:W-:-:S05]  /*0920*/  @!P4 IMAD.WIDE.U32 R14, R27, R14, R16 ;  /* 0x0000000e1b0ec225 */ /* 0x000fca00078e0010 */
[----:B------:R-:W-:Y:S01]  /*0930*/  @!P4 IADD3 R18, PT, PT, R15, R18, RZ ;  /* 0x000000120f12c210 */ /* 0x000fe20007ffe0ff */
[----:B------:R1:W3:Y:S01]  /*0940*/  @!P3 LDG.E.64 R6, desc[UR16][R8.64] ;  /* 0x000000100806b981 */ /* 0x0002e2000c1e1b00 */
[----:B0-----:R-:W-:-:S04]  /*0950*/  @!P4 LEA R12, P2, R14, R12, 0x2 ;  /* 0x0000000c0e0cc211 */ /* 0x001fc800078410ff */
[----:B------:R-:W-:Y:S02]  /*0960*/  @!P4 LEA.HI.X R13, R14, R13, R18, 0x2, P2 ;  /* 0x0000000d0e0dc211 */ /* 0x000fe400010f1412 */
[----:B-1----:R-:W-:-:S06]  /*0970*/  CS2R R8, SRZ ;  /* 0x0000000000087805 */ /* 0x002fcc000001ff00 */
[----:B------:R2:W5:Y:S01]  /*0980*/  @!P4 LDG.E.64 R8, desc[UR16][R12.64] ;  /* 0x000000100c08c981 */ /* 0x000562000c1e1b00 */
[----:B------:R-:W0:Y:S02]  /*0990*/  S2R R25, SR_LANEID ;  /* 0x0000000000197919 */ /* 0x000e240000000000 */
[C---:B0-----:R-:W-:Y:S02]  /*09a0*/  ISETP.GT.AND P2, PT, R25.reuse, 0x1e, PT ;  /* 0x0000001e1900780c */ /* 0x041fe40003f44270 */
[----:B------:R-:W-:Y:S01]  /*09b0*/  ISETP.GT.AND P3, PT, R25, 0xf, PT ;  /* 0x0000000f1900780c */ /* 0x000fe20003f64270 */
[----:B------:R-:W-:Y:S01]  /*09c0*/  BSSY.RECONVERGENT B0, `(.L_x_3616) ;  /* 0x0000034000007945 */ /* 0x000fe20003800200 */
[----:B--2---:R-:W-:Y:S01]  /*09d0*/  FMUL.FTZ R13, R11, R11 ;  /* 0x0000000b0b0d7220 */ /* 0x004fe20000410000 */
[----:B----4-:R-:W-:Y:S01]  /*09e0*/  FMUL.FTZ R14, R21, R21 ;  /* 0x00000015150e7220 */ /* 0x010fe20000410000 */
[----:B------:R-:W-:-:S03]  /*09f0*/  FADD.FTZ R15, R20, R21 ;  /* 0x00000015140f7221 */ /* 0x000fc60000010000 */
[----:B------:R-:W-:Y:S01]  /*0a00*/  FFMA.FTZ R14, R20, R20, R14 ;  /* 0x00000014140e7223 */ /* 0x000fe2000001000e */
[C---:B------:R-:W-:Y:S01]  /*0a10*/  FADD.FTZ R12, R10.reuse, R11 ;  /* 0x0000000b0a0c7221 */ /* 0x040fe20000010000 */
[----:B------:R-:W-:Y:S01]  /*0a20*/  FFMA.FTZ R13, R10, R10, R13 ;  /* 0x0000000a0a0d7223 */ /* 0x000fe2000001000d */
[----:B------:R-:W-:Y:S01]  /*0a30*/  FADD.FTZ R15, RZ, R15 ;  /* 0x0000000fff0f7221 */ /* 0x000fe20000010000 */
[----:B------:R-:W-:-:S03]  /*0a40*/  FADD.FTZ R14, RZ, R14 ;  /* 0x0000000eff0e7221 */ /* 0x000fc60000010000 */
[----:B------:R-:W-:Y:S01]  /*0a50*/  FADD.FTZ R12, R15, R12 ;  /* 0x0000000c0f0c7221 */ /* 0x000fe20000010000 */
[----:B------:R-:W-:Y:S01]  /*0a60*/  FADD.FTZ R13, R14, R13 ;  /* 0x0000000d0e0d7221 */ /* 0x000fe20000010000 */
[----:B---3--:R-:W-:Y:S01]  /*0a70*/  FMUL.FTZ R16, R7, R7 ;  /* 0x0000000707107220 */ /* 0x008fe20000410000 */
[----:B------:R-:W-:-:S03]  /*0a80*/  FADD.FTZ R14, R6, R7 ;  /* 0x00000007060e7221 */ /* 0x000fc60000010000 */
[----:B------:R-:W-:Y:S01]  /*0a90*/  FFMA.FTZ R16, R6, R6, R16 ;  /* 0x0000000606107223 */ /* 0x000fe20000010010 */
[----:B------:R-:W-:-:S03]  /*0aa0*/  FADD.FTZ R12, R12, R14 ;  /* 0x0000000e0c0c7221 */ /* 0x000fc60000010000 */
[----:B------:R-:W-:Y:S01]  /*0ab0*/  FADD.FTZ R13, R13, R16 ;  /* 0x000000100d0d7221 */ /* 0x000fe20000010000 */
[----:B-----5:R-:W-:Y:S01]  /*0ac0*/  FMUL.FTZ R15, R9, R9 ;  /* 0x00000009090f7220 */ /* 0x020fe20000410000 */
[----:B------:R-:W-:-:S03]  /*0ad0*/  FADD.FTZ R18, R8, R9 ;  /* 0x0000000908127221 */ /* 0x000fc60000010000 */
[----:B------:R-:W-:Y:S01]  /*0ae0*/  FFMA.FTZ R15, R8, R8, R15 ;  /* 0x00000008080f7223 */ /* 0x000fe2000001000f */
[----:B------:R-:W-:-:S03]  /*0af0*/  FADD.FTZ R18, R12, R18 ;  /* 0x000000120c127221 */ /* 0x000fc60000010000 */
[----:B------:R-:W-:Y:S02]  /*0b00*/  FADD.FTZ R19, R13, R15 ;  /* 0x0000000f0d137221 */ /* 0x000fe40000010000 */
        /* <DEDUP_REMOVED lines=31> */
.L_x_3617:
[----:B------:R-:W-:Y:S05]  /*0d00*/  BSYNC.RECONVERGENT B0 ;  /* 0x0000000000007941 */ /* 0x000fea0003800200 */
.L_x_3616:
        /* <DEDUP_REMOVED lines=59> */
.L_x_3619:
[----:B------:R-:W-:Y:S05]  /*10c0*/  BSYNC.RECONVERGENT B0 ;  /* 0x0000000000007941 */ /* 0x000fea0003800200 */
.L_x_3618:
        /* <DEDUP_REMOVED lines=32> */
.L_x_3622:
[----:B------:R-:W2:Y:S04]  /*12d0*/  LDG.E.STRONG.GPU R15, desc[UR16][R12.64] ;  /* 0x000000100c0f7981 */ /* 0x000ea8000c1ef900 */
[----:B--2---:R-:W-:Y:S01]  /*12e0*/  CCTL.IVALL ;  /* 0x00000000ff00798f */ /* 0x004fe20002000000 */
[----:B------:R-:W-:Y:S05]  /*12f0*/  YIELD ;  /* 0x0000000000007946 */ /* 0x000fea0003800000 */
[----:B------:R-:W-:-:S13]  /*1300*/  ISETP.NE.AND P4, PT, R15, R14, PT ;  /* 0x0000000e0f00720c */ /* 0x000fda0003f85270 */
[----:B------:R-:W-:Y:S05]  /*1310*/  @P4 BRA `(.L_x_3622) ;  /* 0xfffffffc00ec4947 */ /* 0x000fea000383ffff */
.L_x_3621:
[----:B------:R-:W-:Y:S05]  /*1320*/  WARPSYNC.ALL ;  /* 0x0000000000007948 */ /* 0x000fea0003800000 */
[----:B------:R-:W-:Y:S06]  /*1330*/  BAR.SYNC.DEFER_BLOCKING 0x0 ;  /* 0x0000000000007b1d */ /* 0x000fec0000010000 */
[----:B------:R-:W-:Y:S01]  /*1340*/  UMOV UR5, URZ ;  /* 0x000000ff00057c82 */ /* 0x000fe20008000000 */
[----:B------:R-:W-:Y:S05]  /*1350*/  @!P2 BRA `(.L_x_3623) ;  /* 0x000000040094a947 */ /* 0x000fea0003800000 */
[----:B------:R-:W-:Y:S02]  /*1360*/  ULEA UR14, UR21, UR6, 0x1 ;  /* 0x00000006150e7291 */ /* 0x000fe4000f8e08ff */
[----:B------:R-:W-:Y:S02]  /*1370*/  ULEA UR15, UR21, UR6, 0x2 ;  /* 0x00000006150f7291 */ /* 0x000fe4000f8e10ff */
[----:B------:R-:W-:Y:S02]  /*1380*/  UIMAD UR22, UR21, 0x6, UR6 ;  /* 0x00000006151678a4 */ /* 0x000fe4000f8e0206 */
[----:B------:R-:W-:Y:S02]  /*1390*/  UIMAD UR23, UR21, 0x5, UR6 ;  /* 0x00000005151778a4 */ /* 0x000fe4000f8e0206 */
[----:B------:R-:W-:Y:S02]  /*13a0*/  UIMAD UR24, UR21, 0x3, UR6 ;  /* 0x00000003151878a4 */ /* 0x000fe4000f8e0206 */
[----:B------:R-:W-:-:S02]  /*13b0*/  UIADD3 UR25, UPT, UPT, UR6, UR21, URZ ;  /* 0x0000001506197290 */ /* 0x000fc4000fffe0ff */
[----:B------:R-:W-:Y:S01]  /*13c0*/  UIADD3 UR26, UPT, UPT, -UR20, URZ, URZ ;  /* 0x000000ff141a7290 */ /* 0x000fe2000fffe1ff */
[----:B------:R-:W-:Y:S01]  /*13d0*/  UMOV UR5, URZ ;  /* 0x000000ff00057c82 */ /* 0x000fe20008000000 */
[----:B------:R-:W-:Y:S01]  /*13e0*/  UMOV UR12, UR6 ;  /* 0x00000006000c7c82 */ /* 0x000fe20008000000 */
[----:B------:R-:W-:-:S09]  /*13f0*/  UMOV UR13, UR9 ;  /* 0x00000009000d7c82 */ /* 0x000fd20008000000 */
.L_x_3624:
[----:B------:R-:W-:Y:S01]  /*1400*/  ISETP.EQ.OR P4, PT, RZ, UR26, P3 ;  /* 0x0000001aff007c0c */ /* 0x000fe20009f82670 */
[----:B------:R-:W-:-:S06]  /*1410*/  UIADD3 UR27, UPT, UPT, UR5, 0x1, URZ ;  /* 0x00000001051b7890 */ /* 0x000fcc000fffe0ff */
[----:B------:R-:W-:-:S06]  /*1420*/  IMAD.U32 R14, RZ, RZ, UR27 ;  /* 0x0000001bff0e7e24 */ /* 0x000fcc000f8e00ff */
[----:B------:R-:W-:-:S05]  /*1430*/  VOTEU.ALL UP1, P4 ;  /* 0x0000000000ff7886 */ /* 0x000fca0002020000 */
[----:B------:R-:W-:-:S06]  /*1440*/  @!UP1 UIMAD.WIDE.U32 UR28, UR12, 0x8, UR18 ;  /* 0x000000080c1c98a5 */ /* 0x000fcc000f8e0012 */
[----:B------:R-:W-:Y:S02]  /*1450*/  MOV R12, UR28 ;  /* 0x0000001c000c7c02 */ /* 0x000fe40008000f00 */
[----:B------:R-:W-:-:S06]  /*1460*/  MOV R13, UR29 ;  /* 0x0000001d000d7c02 */ /* 0x000fcc0008000f00 */
[----:B------:R-:W0:Y:S01]  /*1470*/  @!P4 LDG.E.64 R12, desc[UR16][R12.64] ;  /* 0x000000100c0cc981 */ /* 0x000e22000c1e1b00 */
[----:B------:R-:W-:-:S13]  /*1480*/  ISETP.EQ.OR P5, PT, R14, UR20, P3 ;  /* 0x000000140e007c0c */ /* 0x000fda0009fa2670 */
[----:B------:R-:W-:-:S05]  /*1490*/  VOTEU.ALL UP1, P5 ;  /* 0x0000000000ff7886 */ /* 0x000fca0002820000 */
[----:B------:R-:W-:-:S06]  /*14a0*/  @!UP1 UIMAD.WIDE.U32 UR28, UR25, 0x8, UR18 ;  /* 0x00000008191c98a5 */ /* 0x000fcc000f8e0012 */
[----:B------:R-:W-:Y:S02]  /*14b0*/  MOV R16, UR28 ;  /* 0x0000001c00107c02 */ /* 0x000fe40008000f00 */
[----:B------:R-:W-:-:S06]  /*14c0*/  MOV R17, UR29 ;  /* 0x0000001d00117c02 */ /* 0x000fcc0008000f00 */
[----:B------:R-:W4:Y:S01]  /*14d0*/  @!P5 LDG.E.64 R16, desc[UR16][R16.64] ;  /* 0x000000101010d981 */ /* 0x000f22000c1e1b00 */
[----:B------:R-:W-:-:S06]  /*14e0*/  UIADD3 UR27, UPT, UPT, UR5, 0x2, URZ ;  /* 0x00000002051b7890 */ /* 0x000fcc000fffe0ff */
[----:B------:R-:W-:Y:S01]  /*14f0*/  MOV R14, UR27 ;  /* 0x0000001b000e7c02 */ /* 0x000fe20008000f00 */
[----:B------:R-:W-:-:S03]  /*1500*/  UIADD3 UR27, UPT, UPT, UR5, 0x3, URZ ;  /* 0x00000003051b7890 */ /* 0x000fc6000fffe0ff */
[----:B------:R-:W-:-:S13]  /*1510*/  ISETP.EQ.OR P6, PT, R14, UR20, P3 ;  /* 0x000000140e007c0c */ /* 0x000fda0009fc2670 */
[----:B------:R-:W-:-:S05]  /*1520*/  VOTEU.ALL UP1, P6 ;  /* 0x0000000000ff7886 */ /* 0x000fca0003020000 */
[----:B------:R-:W-:-:S06]  /*1530*/  @!UP1 UIMAD.WIDE.U32 UR28, UR14, 0x8, UR18 ;  /* 0x000000080e1c98a5 */ /* 0x000fcc000f8e0012 */
[----:B------:R-:W-:Y:S02]  /*1540*/  MOV R14, UR28 ;  /* 0x0000001c000e7c02 */ /* 0x000fe40008000f00 */
[----:B--2---:R-:W-:-:S06]  /*1550*/  MOV R15, UR29 ;  /* 0x0000001d000f7c02 */ /* 0x004fcc0008000f00 */
[----:B------:R-:W2:Y:S01]  /*1560*/  @!P6 LDG.E.64 R14, desc[UR16][R14.64] ;  /* 0x000000100e0ee981 */ /* 0x000ea2000c1e1b00 */
[----:B0--3--:R-:W-:Y:S01]  /*1570*/  @!P4 FADD.FTZ R18, R18, R12 ;  /* 0x0000000c1212c221 */ /* 0x009fe20000010000 */
[----:B------:R-:W-:Y:S01]  /*1580*/  MOV R12, UR27 ;  /* 0x0000001b000c7c02 */ /* 0x000fe20008000f00 */
[----:B------:R-:W-:Y:S01]  /*1590*/  UIADD3 UR27, UPT, UPT, UR5, 0x4, URZ ;  /* 0x00000004051b7890 */ /* 0x000fe2000fffe0ff */
[----:B------:R-:W-:Y:S02]  /*15a0*/  @!P4 FADD.FTZ R19, R19, R13 ;  /* 0x0000000d1313c221 */ /* 0x000fe40000010000 */
[----:B------:R-:W-:-:S03]  /*15b0*/  ISETP.EQ.OR P2, PT, R12, UR20, P3 ;  /* 0x000000140c007c0c */ /* 0x000fc60009f42670 */
[----:B------:R-:W-:-:S10]  /*15c0*/  MOV R12, UR27 ;  /* 0x0000001b000c7c02 */ /* 0x000fd40008000f00 */
[----:B------:R-:W-:-:S05]  /*15d0*/  VOTEU.ALL UP1, P2 ;  /* 0x0000000000ff7886 */ /* 0x000fca0001020000 */
[----:B------:R-:W-:Y:S01]  /*15e0*/  @!UP1 UIMAD.WIDE.U32 UR28, UR24, 0x8, UR18 ;  /* 0x00000008181c98a5 */ /* 0x000fe2000f8e0012 */
[----:B------:R-:W-:-:S05]  /*15f0*/  ISETP.EQ.OR P4, PT, R12, UR20, P3 ;  /* 0x000000140c007c0c */ /* 0x000fca0009f82670 */
[----:B------:R-:W-:Y:S01]  /*1600*/  MOV R12, UR28 ;  /* 0x0000001c000c7c02 */ /* 0x000fe20008000f00 */
[----:B------:R-:W-:-:S06]  /*1610*/  IMAD.U32 R13, RZ, RZ, UR29 ;  /* 0x0000001dff0d7e24 */ /* 0x000fcc000f8e00ff */
[----:B------:R-:W3:Y:S01]  /*1620*/  @!P2 LDG.E.64 R12, desc[UR16][R12.64] ;  /* 0x000000100c0ca981 */ /* 0x000ee2000c1e1b00 */
[----:B------:R-:W-:-:S05]  /*1630*/  VOTEU.ALL UP1, P4 ;  /* 0x0000000000ff7886 */ /* 0x000fca0002020000 */
[----:B------:R-:W-:Y:S01]  /*1640*/  @!UP1 UIMAD.WIDE.U32 UR28, UR15, 0x8, UR18 ;  /* 0x000000080f1c98a5 */ /* 0x000fe2000f8e0012 */
[----:B----4-:R-:W-:Y:S01]  /*1650*/  @!P5 FADD.FTZ R18, R18, R16 ;  /* 0x000000101212d221 */ /* 0x010fe20000010000 */
[----:B------:R-:W-:-:S04]  /*1660*/  @!P5 FADD.FTZ R19, R19, R17 ;  /* 0x000000111313d221 */ /* 0x000fc80000010000 */
[----:B------:R-:W-:Y:S02]  /*1670*/  MOV R16, UR28 ;  /* 0x0000001c00107c02 */ /* 0x000fe40008000f00 */
[----:B------:R-:W-:-:S06]  /*1680*/  MOV R17, UR29 ;  /* 0x0000001d00117c02 */ /* 0x000fcc0008000f00 */
[----:B------:R-:W4:Y:S01]  /*1690*/  @!P4 LDG.E.64 R16, desc[UR16][R16.64] ;  /* 0x000000101010c981 */ /* 0x000f22000c1e1b00 */
[----:B------:R-:W-:Y:S02]  /*16a0*/  UIADD3 UR27, UPT, UPT, UR5, 0x5, URZ ;  /* 0x00000005051b7890 */ /* 0x000fe4000fffe0ff */
[----:B------:R-:W-:Y:S01]  /*16b0*/  UIADD3 UR28, UPT, UPT, UR5, 0x6, URZ ;  /* 0x00000006051c7890 */ /* 0x000fe2000fffe0ff */
[----:B--2---:R-:W-:-:S03]  /*16c0*/  @!P6 FADD.FTZ R18, R18, R14 ;  /* 0x0000000e1212e221 */ /* 0x004fc60000010000 */
[----:B------:R-:W-:Y:S01]  /*16d0*/  MOV R14, UR27 ;  /* 0x0000001b000e7c02 */ /* 0x000fe20008000f00 */
[----:B------:R-:W-:Y:S01]  /*16e0*/  @!P6 FADD.FTZ R19, R19, R15 ;  /* 0x0000000f1313e221 */ /* 0x000fe20000010000 */
[----:B------:R-:W-:Y:S02]  /*16f0*/  UIADD3 UR27, UPT, UPT, UR5, 0x7, URZ ;  /* 0x00000007051b7890 */ /* 0x000fe4000fffe0ff */
[----:B------:R-:W-:Y:S02]  /*1700*/  ISETP.EQ.OR P6, PT, R14, UR20, P3 ;  /* 0x000000140e007c0c */ /* 0x000fe40009fc2670 */
[----:B------:R-:W-:-:S04]  /*1710*/  MOV R14, UR28 ;  /* 0x0000001c000e7c02 */ /* 0x000fc80008000f00 */
[----:B------:R-:W-:-:S07]  /*1720*/  ISETP.EQ.OR P5, PT, R14, UR20, P3 ;  /* 0x000000140e007c0c */ /* 0x000fce0009fa2670 */
[----:B------:R-:W-:-:S05]  /*1730*/  VOTEU.ALL UP1, P6 ;  /* 0x0000000000ff7886 */ /* 0x000fca0003020000 */
[----:B------:R-:W-:Y:S01]  /*1740*/  @!UP1 UIMAD.WIDE.U32 UR28, UR23, 0x8, UR18 ;  /* 0x00000008171c98a5 */ /* 0x000fe2000f8e0012 */
[----:B------:R-:W-:-:S05]  /*1750*/  VOTEU.ALL UP2, P5 ;  /* 0x0000000000ff7886 */ /* 0x000fca0002840000 */
[----:B------:R-:W-:-:S06]  /*1760*/  @!UP2 UIMAD.WIDE.U32 UR30, UR22, 0x8, UR18 ;  /* 0x00000008161ea8a5 */ /* 0x000fcc000f8e0012 */
[----:B------:R-:W-:Y:S01]  /*1770*/  MOV R14, UR30 ;  /* 0x0000001e000e7c02 */ /* 0x000fe20008000f00 */
[----:B------:R-:W-:-:S06]  /*1780*/  IMAD.U32 R15, RZ, RZ, UR31 ;  /* 0x0000001fff0f7e24 */ /* 0x000fcc000f8e00ff */
[----:B------:R-:W2:Y:S01]  /*1790*/  @!P5 LDG.E.64 R14, desc[UR16][R14.64] ;  /* 0x000000100e0ed981 */ /* 0x000ea2000c1e1b00 */
[----:B---3--:R-:W-:Y:S01]  /*17a0*/  @!P2 FADD.FTZ R18, R18, R12 ;  /* 0x0000000c1212a221 */ /* 0x008fe20000010000 */
[----:B------:R-:W-:Y:S01]  /*17b0*/  MOV R12, UR27 ;  /* 0x0000001b000c7c02 */ /* 0x000fe20008000f00 */
[----:B------:R-:W-:-:S03]  /*17c0*/  @!P2 FADD.FTZ R19, R19, R13 ;  /* 0x0000000d1313a221 */ /* 0x000fc60000010000 */
[----:B------:R-:W-:Y:S02]  /*17d0*/  ISETP.EQ.OR P2, PT, R12, UR20, P3 ;  /* 0x000000140c007c0c */ /* 0x000fe40009f42670 */
[----:B------:R-:W-:Y:S02]  /*17e0*/  MOV R12, UR28 ;  /* 0x0000001c000c7c02 */ /* 0x000fe40008000f00 */
[----:B------:R-:W-:-:S06]  /*17f0*/  MOV R13, UR29 ;  /* 0x0000001d000d7c02 */ /* 0x000fcc0008000f00 */
[----:B------:R-:W3:Y:S03]  /*1800*/  @!P6 LDG.E.64 R12, desc[UR16][R12.64] ;  /* 0x000000100c0ce981 */ /* 0x000ee6000c1e1b00 */
[----:B------:R-:W-:-:S05]  /*1810*/  VOTEU.ALL UP1, P2 ;  /* 0x0000000000ff7886 */ /* 0x000fca0001020000 */
[----:B------:R-:W-:Y:S01]  /*1820*/  @!UP1 UIMAD.WIDE.U32 UR28, UR13, 0x8, UR18 ;  /* 0x000000080d1c98a5 */ /* 0x000fe2000f8e0012 */
[----:B----4-:R-:W-:Y:S01]  /*1830*/  @!P4 FADD.FTZ R18, R18, R16 ;  /* 0x000000101212c221 */ /* 0x010fe20000010000 */
[----:B------:R-:W-:-:S04]  /*1840*/  @!P4 FADD.FTZ R19, R19, R17 ;  /* 0x000000111313c221 */ /* 0x000fc80000010000 */
[----:B------:R-:W-:Y:S02]  /*1850*/  MOV R16, UR28 ;  /* 0x0000001c00107c02 */ /* 0x000fe40008000f00 */
[----:B------:R-:W-:-:S06]  /*1860*/  MOV R17, UR29 ;  /* 0x0000001d00117c02 */ /* 0x000fcc0008000f00 */
[----:B------:R-:W4:Y:S01]  /*1870*/  @!P2 LDG.E.64 R16, desc[UR16][R16.64] ;  /* 0x000000101010a981 */ /* 0x000f22000c1e1b00 */
[----:B------:R-:W-:-:S06]  /*1880*/  UIADD3 UR5, UPT, UPT, UR5, 0x8, URZ ;  /* 0x0000000805057890 */ /* 0x000fcc000fffe0ff */
        /* <DEDUP_REMOVED lines=10> */
[----:B---3--:R-:W-:Y:S01]  /*1930*/  @!P6 FADD.FTZ R18, R18, R12 ;  /* 0x0000000c1212e221 */ /* 0x008fe20000010000 */
[----:B------:R-:W-:-:S03]  /*1940*/  @!P6 FADD.FTZ R19, R19, R13 ;  /* 0x0000000d1313e221 */ /* 0x000fc60000010000 */
[----:B--2---:R-:W-:Y:S01]  /*1950*/  @!P5 FADD.FTZ R18, R18, R14 ;  /* 0x0000000e1212d221 */ /* 0x004fe20000010000 */
[----:B------:R-:W-:-:S03]  /*1960*/  @!P5 FADD.FTZ R19, R19, R15 ;  /* 0x0000000f1313d221 */ /* 0x000fc60000010000 */
[----:B----4-:R-:W-:Y:S01]  /*1970*/  @!P2 FADD.FTZ R18, R18, R16 ;  /* 0x000000101212a221 */ /* 0x010fe20000010000 */
[----:B------:R-:W-:Y:S01]  /*1980*/  @!P2 FADD.FTZ R19, R19, R17 ;  /* 0x000000111313a221 */ /* 0x000fe20000010000 */
[----:B------:R-:W-:Y:S06]  /*1990*/  @P4 BRA `(.L_x_3624) ;  /* 0xfffffff800984947 */ /* 0x000fec000383ffff */
[----:B------:R-:W-:-:S15]  /*19a0*/  R2UR UR5, R29 ;  /* 0x000000001d0572ca */ /* 0x000fde00000e0000 */
.L_x_3623:
        /* <DEDUP_REMOVED lines=20> */
[----:B------:R-:W-:Y:S01]  /*1af0*/  ISETP.EQ.OR P5, PT, R12, UR20, P3 ;  /* 0x000000140c007c0c */ /* 0x000fe20009fa2670 */
[----:B------:R-:W-:-:S05]  /*1b00*/  IMAD.U32 R12, RZ, RZ, UR15 ;  /* 0x0000000fff0c7e24 */ /* 0x000fca000f8e00ff */
        /* <DEDUP_REMOVED lines=30> */
.L_x_3625:
        /* <DEDUP_REMOVED lines=28> */
.L_x_3626:
[----:B------:R-:W-:Y:S01]  /*1eb0*/  MOV R12, UR5 ;  /* 0x00000005000c7c02 */ /* 0x000fe20008000f00 */
[----:B------:R-:W-:Y:S01]  /*1ec0*/  BSSY.RECONVERGENT B0, `(.L_x_3620) ;  /* 0x000000c000007945 */ /* 0x000fe20003800200 */
[----:B------:R-:W-:Y:S02]  /*1ed0*/  LOP3.LUT R13, R22, 0x1, RZ, 0xc0, !PT ;  /* 0x00000001160d7812 */ /* 0x000fe400078ec0ff */
[----:B------:R-:W-:-:S04]  /*1ee0*/  ISETP.EQ.OR P2, PT, R12, UR20, P3 ;  /* 0x000000140c007c0c */ /* 0x000fc80009f42670 */
[----:B------:R-:W-:-:S13]  /*1ef0*/  ISETP.NE.U32.OR P2, PT, R13, 0x1, P2 ;  /* 0x000000010d00780c */ /* 0x000fda0001745470 */
[----:B------:R-:W-:Y:S05]  /*1f00*/  @P2 BRA `(.L_x_3627) ;  /* 0x00000000001c2947 */ /* 0x000fea0003800000 */
[----:B------:R-:W-:Y:S01]  /*1f10*/  UIMAD UR12, UR21, UR5, UR6 ;  /* 0x00000005150c72a4 */ /* 0x000fe2000f8e0206 */
[----:B------:R-:W-:-:S05]  /*1f20*/  IMAD.MOV.U32 R12, RZ, RZ, 0x8 ;  /* 0x00000008ff0c7424 */ /* 0x000fca00078e00ff */
[----:B------:R-:W-:-:S05]  /*1f30*/  MOV R13, UR12 ;  /* 0x0000000c000d7c02 */ /* 0x000fca0008000f00 */
[----:B------:R-:W-:-:S06]  /*1f40*/  IMAD.WIDE.U32 R12, R13, R12, UR18 ;  /* 0x000000120d0c7e25 */ /* 0x000fcc000f8e000c */
[----:B------:R-:W0:Y:S02]  /*1f50*/  LDG.E.64 R12, desc[UR16][R12.64] ;  /* 0x000000100c0c7981 */ /* 0x000e24000c1e1b00 */
[----:B0--3--:R-:W-:Y:S01]  /*1f60*/  FADD.FTZ R18, R18, R12 ;  /* 0x0000000c12127221 */ /* 0x009fe20000010000 */
[----:B------:R-:W-:-:S07]  /*1f70*/  FADD.FTZ R19, R19, R13 ;  /* 0x0000000d13137221 */ /* 0x000fce0000010000 */
.L_x_3627:
[----:B------:R-:W-:Y:S05]  /*1f80*/  BSYNC.RECONVERGENT B0 ;  /* 0x0000000000007941 */ /* 0x000fea0003800200 */
.L_x_3620:
[----:B------:R-:W4:Y:S01]  /*1f90*/  @P0 LDC.64 R12, c[0x0][0x388] ;  /* 0x0000e200ff0c0b82 */ /* 0x000f220000000a00 */
[----:B------:R-:W2:Y:S01]  /*1fa0*/  LDCU UR13, c[0x0][0x414] ;  /* 0x00008280ff0d77ac */ /* 0x000ea20008000800 */
[----:B-1----:R-:W-:Y:S01]  /*1fb0*/  MOV R14, UR10 ;  /* 0x0000000a000e7c02 */ /* 0x002fe20008000f00 */
[----:B------:R-:W-:-:S05]  /*1fc0*/  UMOV UR5, 0x400 ;  /* 0x0000040000057882 */ /* 0x000fca0000000000 */
[----:B------:R-:W1:Y:S08]  /*1fd0*/  S2UR UR12, SR_CgaCtaId ;  /* 0x00000000000c79c3 */ /* 0x000e700000008800 */
[----:B------:R-:W0:Y:S01]  /*1fe0*/  LDC.64 R16, c[0x0][0x3a0] ;  /* 0x0000e800ff107b82 */ /* 0x000e220000000a00 */
[----:B--2---:R-:W-:Y:S01]  /*1ff0*/  @P0 FMUL.FTZ R15, R19, UR13 ;  /* 0x0000000d130f0c20 */ /* 0x004fe20008410000 */
[----:B----4-:R-:W-:-:S04]  /*2000*/  @P0 IMAD.WIDE R12, R14, 0x8, R12 ;  /* 0x000000080e0c0825 */ /* 0x010fc800078e020c */
[----:B------:R-:W-:-:S05]  /*2010*/  @P0 FMUL.FTZ R14, R18, UR13 ;  /* 0x0000000d120e0c20 */ /* 0x000fca0008410000 */
[----:B------:R2:W-:Y:S01]  /*2020*/  @P0 STG.E.64 desc[UR16][R12.64], R14 ;  /* 0x0000000e0c000986 */ /* 0x0005e2000c101b10 */
[----:B-1----:R-:W-:-:S09]  /*2030*/  ULEA UR5, UR12, UR5, 0x18 ;  /* 0x000000050c057291 */ /* 0x002fd2000f8ec0ff */
[----:B------:R-:W-:Y:S01]  /*2040*/  @!P3 STS.64 [UR5+0xc8], R18 ;  /* 0x0000c812ff00b988 */ /* 0x000fe20008000a05 */
[----:B--2---:R-:W1:Y:S01]  /*2050*/  LDC.64 R14, c[0x0][0x398] ;  /* 0x0000e600ff0e7b82 */ /* 0x004e620000000a00 */
[----:B------:R-:W-:-:S05]  /*2060*/  IADD3 R12, PT, PT, R28, UR11, RZ ;  /* 0x0000000b1c0c7c10 */ /* 0x000fca000fffe0ff */
[C---:B0-----:R-:W-:Y:S02]  /*2070*/  IMAD.WIDE R16, R12.reuse, 0x4, R16 ;  /* 0x000000040c107825 */ /* 0x041fe400078e0210 */
[----:B------:R-:W-:Y:S02]  /*2080*/  BAR.SYNC.DEFER_BLOCKING 0x0 ;  /* 0x0000000000007b1d */ /* 0x000fe40000010000 */
[----:B-1----:R-:W-:-:S06]  /*2090*/  IMAD.WIDE R14, R12, 0x4, R14 ;  /* 0x000000040c0e7825 */ /* 0x002fcc00078e020e */
[----:B------:R-:W5:Y:S04]  /*20a0*/  LDG.E.64 R14, desc[UR16][R14.64] ;  /* 0x000000100e0e7981 */ /* 0x000f68000c1e1b00 */
[----:B------:R-:W5:Y:S01]  /*20b0*/  LDG.E.64 R16, desc[UR16][R16.64] ;  /* 0x0000001010107981 */ /* 0x000f62000c1e1b00 */
[----:B------:R-:W-:Y:S03]  /*20c0*/  BSSY.RECONVERGENT B0, `(.L_x_3628) ;  /* 0x00000ec000007945 */ /* 0x000fe60003800200 */
[----:B------:R-:W0:Y:S02]  /*20d0*/  LDS.64 R12, [UR5+0xc8] ;  /* 0x0000c805ff0c7984 */ /* 0x000e240008000a00 */
[----:B0-----:R-:W-:-:S04]  /*20e0*/  FMUL.FTZ R12, R12, UR13 ;  /* 0x0000000d0c0c7c20 */ /* 0x001fc80008410000 */
[----:B---3--:R-:W-:-:S04]  /*20f0*/  FMUL.FTZ R18, R12, R12 ;  /* 0x0000000c0c127220 */ /* 0x008fc80000410000 */
[----:B------:R-:W-:-:S05]  /*2100*/  FFMA.FTZ R13, R13, UR13, -R18 ;  /* 0x0000000d0d0d7c23 */ /* 0x000fca0008010812 */
[----:B------:R-:W-:-:S13]  /*2110*/  FSETP.GTU.FTZ.AND P2, PT, R13, RZ, PT ;  /* 0x000000ff0d00720b */ /* 0x000fda0003f5c000 */
[----:B------:R-:W0:Y:S02]  /*2120*/  @P2 LDC R18, c[0x0][0x3a8] ;  /* 0x0000ea00ff122b82 */ /* 0x000e240000000800 */
[----:B0-----:R-:W-:Y:S01]  /*2130*/  @P2 FADD.FTZ R18, R13, R18 ;  /* 0x000000120d122221 */ /* 0x001fe20000010000 */
[----:B------:R-:W-:-:S06]  /*2140*/  HFMA2 R13, -RZ, RZ, 1.875, 0 ;  /* 0x3f800000ff0d7431 */ /* 0x000fcc00000001ff */
[----:B------:R0:W1:Y:S01]  /*2150*/  @P2 MUFU.RSQ R13, R18 ;  /* 0x00000012000d2308 */ /* 0x0000620000001400 */
[----:B------:R-:W-:Y:S05]  /*2160*/  BRA.U UP0, `(.L_x_3629) ;  /* 0x0000000500787547 */ /* 0x000fea000b800000 */
[----:B------:R-:W2:Y:S01]  /*2170*/  LDCU.64 UR14, c[0x0][0x3e8] ;  /* 0x00007d00ff0e77ac */ /* 0x000ea20008000a00 */
[----:B------:R-:W-:Y:S01]  /*2180*/  SHF.R.S32.HI R24, RZ, 0x1f, R0 ;  /* 0x0000001fff187819 */ /* 0x000fe20000011400 */
[----:B------:R-:W-:Y:S01]  /*2190*/  BSSY.RECONVERGENT B1, `(.L_x_3630) ;  /* 0x000001e000017945 */ /* 0x000fe20003800200 */
[----:B0-----:R-:W-:Y:S02]  /*21a0*/  SHF.R.S32.HI R18, RZ, 0x1f, R26 ;  /* 0x0000001fff127819 */ /* 0x001fe4000001141a */
[----:B------:R-:W-:Y:S02]  /*21b0*/  SHF.R.S32.HI R19, RZ, 0x1f, R23 ;  /* 0x0000001fff137819 */ /* 0x000fe40000011417 */
[----:B------:R-:W-:Y:S02]  /*21c0*/  SHF.R.S32.HI R25, RZ, 0x1f, R27 ;  /* 0x0000001fff197819 */ /* 0x000fe4000001141b */
[----:B--2---:R-:W-:Y:S02]  /*21d0*/  ISETP.GE.U32.AND P2, PT, R0, UR14, PT ;  /* 0x0000000e00007c0c */ /* 0x004fe4000bf46070 */
        /* <DEDUP_REMOVED lines=10> */
[C---:B------:R-:W-:Y:S01]  /*2280*/  FADD.FTZ R20, -R12.reuse, R20 ;  /* 0x000000140c147221 */ /* 0x040fe20000010100 */
[----:B------:R-:W-:Y:S01]  /*2290*/  MOV R19, R5 ;  /* 0x0000000500137202 */ /* 0x000fe20000000f00 */
[----:B------:R-:W2:Y:S01]  /*22a0*/  LDCU.64 UR12, c[0x0][0x380] ;  /* 0x00007000ff0c77ac */ /* 0x000ea20008000a00 */
[----:B------:R-:W-:Y:S01]  /*22b0*/  FADD.FTZ R21, -R12, R21 ;  /* 0x000000150c157221 */ /* 0x000fe20000010100 */
[----:B0-----:R-:W-:Y:S02]  /*22c0*/  IMAD R24, R24, UR18, RZ ;  /* 0x0000001218187c24 */ /* 0x001fe4000f8e02ff */
[----:B------:R-:W-:-:S04]  /*22d0*/  IMAD.WIDE.U32 R18, R0, UR18, R18 ;  /* 0x0000001200127c25 */ /* 0x000fc8000f8e0012 */
[----:B------:R-:W-:-:S05]  /*22e0*/  IMAD R24, R0, UR19, R24 ;  /* 0x0000001300187c24 */ /* 0x000fca000f8e0218 */
[----:B------:R-:W-:Y:S02]  /*22f0*/  IADD3 R19, PT, PT, R19, R24, RZ ;  /* 0x0000001813137210 */ /* 0x000fe40007ffe0ff */
[----:B--2---:R-:W-:-:S04]  /*2300*/  LEA R24, P2, R18, UR12, 0x2 ;  /* 0x0000000c12187c11 */ /* 0x004fc8000f8410ff */
[----:B------:R-:W-:Y:S01]  /*2310*/  LEA.HI.X R25, R18, UR13, R19, 0x2, P2 ;  /* 0x0000000d12197c11 */ /* 0x000fe200090f1413 */
[-C--:B-1----:R-:W-:Y:S01]  /*2320*/  FMUL.FTZ R18, R20, R13.reuse ;  /* 0x0000000d14127220 */ /* 0x082fe20000410000 */
[----:B------:R-:W-:-:S03]  /*2330*/  FMUL.FTZ R19, R21, R13 ;  /* 0x0000000d15137220 */ /* 0x000fc60000410000 */
[----:B-----5:R-:W-:Y:S01]  /*2340*/  FFMA.FTZ R18, R14, R18, R16 ;  /* 0x000000120e127223 */ /* 0x020fe20000010010 */
[----:B------:R-:W-:-:S05]  /*2350*/  FFMA.FTZ R19, R15, R19, R17 ;  /* 0x000000130f137223 */ /* 0x000fca0000010011 */
[----:B------:R0:W-:Y:S02]  /*2360*/  STG.E.64 desc[UR16][R24.64], R18 ;  /* 0x0000001218007986 */ /* 0x0001e4000c101b10 */
.L_x_3631:
[----:B------:R-:W-:Y:S05]  /*2370*/  BSYNC.RECONVERGENT B1 ;  /* 0x0000000000017941 */ /* 0x000fea0003800200 */
.L_x_3630:
[----:B------:R-:W-:Y:S04]  /*2380*/  BSSY.RECONVERGENT B1, `(.L_x_3632) ;  /* 0x0000014000017945 */ /* 0x000fe80003800200 */
[----:B------:R-:W-:Y:S05]  /*2390*/  @P3 BRA `(.L_x_3633) ;  /* 0x0000000000483947 */ /* 0x000fea0003800000 */
[----:B------:R-:W2:Y:S01]  /*23a0*/  LDCU.64 UR12, c[0x0][0x3e0] ;  /* 0x00007c00ff0c77ac */ /* 0x000ea20008000a00 */
[----:B0-----:R-:W-:Y:S01]  /*23b0*/  SHF.R.S32.HI R18, RZ, 0x1f, R26 ;  /* 0x0000001fff127819 */ /* 0x001fe2000001141a */
[----:B------:R-:W-:Y:S02]  /*23c0*/  IMAD.MOV.U32 R19, RZ, RZ, R5 ;  /* 0x000000ffff137224 */ /* 0x000fe400078e0005 */
[C---:B------:R-:W-:Y:S01]  /*23d0*/  FADD.FTZ R10, -R12.reuse, R10 ;  /* 0x0000000a0c0a7221 */ /* 0x040fe20000010100 */
[----:B------:R-:W0:Y:S01]  /*23e0*/  LDCU.64 UR18, c[0x0][0x380] ;  /* 0x00007000ff1277ac */ /* 0x000e220008000a00 */
[----:B------:R-:W-:Y:S02]  /*23f0*/  FADD.FTZ R11, -R12, R11 ;  /* 0x0000000b0c0b7221 */ /* 0x000fe40000010100 */
[-C--:B-1----:R-:W-:Y:S02]  /*2400*/  FMUL.FTZ R10, R10, R13.reuse ;  /* 0x0000000d0a0a7220 */ /* 0x082fe40000410000 */
[----:B------:R-:W-:-:S02]  /*2410*/  FMUL.FTZ R11, R11, R13 ;  /* 0x0000000d0b0b7220 */ /* 0x000fc40000410000 */
[----:B-----5:R-:W-:Y:S02]  /*2420*/  FFMA.FTZ R10, R14, R10, R16 ;  /* 0x0000000a0e0a7223 */ /* 0x020fe40000010010 */
[----:B------:R-:W-:Y:S01]  /*2430*/  FFMA.FTZ R11, R15, R11, R17 ;  /* 0x0000000b0f0b7223 */ /* 0x000fe20000010011 */
[----:B--2---:R-:W-:Y:S01]  /*2440*/  IMAD R20, R18, UR12, RZ ;  /* 0x0000000c12147c24 */ /* 0x004fe2000f8e02ff */
[----:B------:R-:W-:-:S03]  /*2450*/  MOV R18, R2 ;  /* 0x0000000200127202 */ /* 0x000fc60000000f00 */
[C---:B------:R-:W-:Y:S02]  /*2460*/  IMAD R20, R26.reuse, UR13, R20 ;  /* 0x0000000d1a147c24 */ /* 0x040fe4000f8e0214 */
[----:B------:R-:W-:-:S05]  /*2470*/  IMAD.WIDE.U32 R18, R26, UR12, R18 ;  /* 0x0000000c1a127c25 */ /* 0x000fca000f8e0012 */
[----:B------:R-:W-:Y:S02]  /*2480*/  IADD3 R19, PT, PT, R19, R20, RZ ;  /* 0x0000001413137210 */ /* 0x000fe40007ffe0ff */
[----:B0-----:R-:W-:-:S04]  /*2490*/  LEA R20, P2, R18, UR18, 0x2 ;  /* 0x0000001212147c11 */ /* 0x001fc8000f8410ff */
[----:B------:R-:W-:-:S05]  /*24a0*/  LEA.HI.X R21, R18, UR19, R19, 0x2, P2 ;  /* 0x0000001312157c11 */ /* 0x000fca00090f1413 */
[----:B------:R2:W-:Y:S04]  /*24b0*/  STG.E.64 desc[UR16][R20.64], R10 ;  /* 0x0000000a14007986 */ /* 0x0005e8000c101b10 */
.L_x_3633:
[----:B------:R-:W-:Y:S05]  /*24c0*/  BSYNC.RECONVERGENT B1 ;  /* 0x0000000000017941 */ /* 0x000fea0003800200 */
.L_x_3632:
[----:B------:R-:W-:Y:S04]  /*24d0*/  BSSY.RECONVERGENT B1, `(.L_x_3634) ;  /* 0x0000014000017945 */ /* 0x000fe80003800200 */
[----:B------:R-:W-:Y:S05]  /*24e0*/  @P4 BRA `(.L_x_3635) ;  /* 0x0000000000484947 */ /* 0x000fea0003800000 */
[----:B------:R-:W3:Y:S01]  /*24f0*/  LDCU.64 UR12, c[0x0][0x3e0] ;  /* 0x00007c00ff0c77ac */ /* 0x000ee20008000a00 */
[----:B--2---:R-:W-:Y:S01]  /*2500*/  SHF.R.S32.HI R10, RZ, 0x1f, R23 ;  /* 0x0000001fff0a7819 */ /* 0x004fe20000011417 */
[----:B0-----:R-:W-:Y:S01]  /*2510*/  FADD.FTZ R19, -R12, R7 ;  /* 0x000000070c137221 */ /* 0x001fe20000010100 */
[----:B------:R-:W-:Y:S01]  /*2520*/  MOV R11, R5 ;  /* 0x00000005000b7202 */ /* 0x000fe20000000f00 */
[----:B------:R-:W0:Y:S02]  /*2530*/  LDCU.64 UR18, c[0x0][0x380] ;  /* 0x00007000ff1277ac */ /* 0x000e240008000a00 */
[----:B---3--:R-:W-:Y:S01]  /*2540*/  IMAD R18, R10, UR12, RZ ;  /* 0x0000000c0a127c24 */ /* 0x008fe2000f8e02ff */
[----:B------:R-:W-:-:S03]  /*2550*/  MOV R10, R2 ;  /* 0x00000002000a7202 */ /* 0x000fc60000000f00 */
[C---:B------:R-:W-:Y:S02]  /*2560*/  IMAD R20, R23.reuse, UR13, R18 ;  /* 0x0000000d17147c24 */ /* 0x040fe4000f8e0212 */
[----:B------:R-:W-:Y:S01]  /*2570*/  FADD.FTZ R18, -R12, R6 ;  /* 0x000000060c127221 */ /* 0x000fe20000010100 */
[----:B------:R-:W-:-:S04]  /*2580*/  IMAD.WIDE.U32 R10, R23, UR12, R10 ;  /* 0x0000000c170a7c25 */ /* 0x000fc8000f8e000a */
[-C--:B-1----:R-:W-:Y:S01]  /*2590*/  FMUL.FTZ R18, R18, R13.reuse ;  /* 0x0000000d12127220 */ /* 0x082fe20000410000 */
[----:B------:R-:W-:Y:S01]  /*25a0*/  IADD3 R7, PT, PT, R11, R20, RZ ;  /* 0x000000140b077210 */ /* 0x000fe20007ffe0ff */
[----:B------:R-:W-:Y:S01]  /*25b0*/  FMUL.FTZ R11, R19, R13 ;  /* 0x0000000d130b7220 */ /* 0x000fe20000410000 */
[----:B0-----:R-:W-:-:S03]  /*25c0*/  LEA R6, P2, R10, UR18, 0x2 ;  /* 0x000000120a067c11 */ /* 0x001fc6000f8410ff */
[----:B-----5:R-:W-:Y:S01]  /*25d0*/  FFMA.FTZ R11, R15, R11, R17 ;  /* 0x0000000b0f0b7223 */ /* 0x020fe20000010011 */
[----:B------:R-:W-:Y:S01]  /*25e0*/  LEA.HI.X R7, R10, UR19, R7, 0x2, P2 ;  /* 0x000000130a077c11 */ /* 0x000fe200090f1407 */
[----:B------:R-:W-:-:S05]  /*25f0*/  FFMA.FTZ R10, R14, R18, R16 ;  /* 0x000000120e0a7223 */ /* 0x000fca0000010010 */
[----:B------:R3:W-:Y:S03]  /*2600*/  STG.E.64 desc[UR16][R6.64], R10 ;  /* 0x0000000a06007986 */ /* 0x0007e6000c101b10 */
.L_x_3635:
[----:B------:R-:W-:Y:S05]  /*2610*/  BSYNC.RECONVERGENT B1 ;  /* 0x0000000000017941 */ /* 0x000fea0003800200 */
.L_x_3634:
[----:B------:R-:W-:Y:S05]  /*2620*/  @P1 BRA `(.L_x_3636) ;  /* 0x0000000800541947 */ /* 0x000fea0003800000 */
[----:B------:R-:W4:Y:S01]  /*2630*/  LDCU.64 UR12, c[0x0][0x3e0] ;  /* 0x00007c00ff0c77ac */ /* 0x000f220008000a00 */
[----:B---3--:R-:W-:Y:S01]  /*2640*/  SHF.R.S32.HI R6, RZ, 0x1f, R27 ;  /* 0x0000001fff067819 */ /* 0x008fe2000001141b */
[C---:B------:R-:W-:Y:S01]  /*2650*/  FADD.FTZ R8, -R12.reuse, R8 ;  /* 0x000000080c087221 */ /* 0x040fe20000010100 */
[----:B------:R-:W-:Y:S01]  /*2660*/  MOV R3, R5 ;  /* 0x0000000500037202 */ /* 0x000fe20000000f00 */
[----:B------:R-:W3:Y:S01]  /*2670*/  LDCU.64 UR14, c[0x0][0x380] ;  /* 0x00007000ff0e77ac */ /* 0x000ee20008000a00 */
[----:B------:R-:W-:Y:S01]  /*2680*/  FADD.FTZ R12, -R12, R9 ;  /* 0x000000090c0c7221 */ /* 0x000fe20000010100 */
[----:B-1----:R-:W-:-:S03]  /*2690*/  FMUL.FTZ R7, R8, R13 ;  /* 0x0000000d08077220 */ /* 0x002fc60000410000 */
[----:B------:R-:W-:Y:S01]  /*26a0*/  FMUL.FTZ R12, R12, R13 ;  /* 0x0000000d0c0c7220 */ /* 0x000fe20000410000 */
[----:B-----5:R-:W-:-:S03]  /*26b0*/  FFMA.FTZ R14, R14, R7, R16 ;  /* 0x000000070e0e7223 */ /* 0x020fc60000010010 */
[----:B------:R-:W-:Y:S01]  /*26c0*/  FFMA.FTZ R15, R15, R12, R17 ;  /* 0x0000000c0f0f7223 */ /* 0x000fe20000010011 */
[----:B----4-:R-:W-:Y:S02]  /*26d0*/  IMAD R4, R6, UR12, RZ ;  /* 0x0000000c06047c24 */ /* 0x010fe4000f8e02ff */
[----:B------:R-:W-:-:S04]  /*26e0*/  IMAD.WIDE.U32 R2, R27, UR12, R2 ;  /* 0x0000000c1b027c25 */ /* 0x000fc8000f8e0002 */
[----:B------:R-:W-:Y:S01]  /*26f0*/  IMAD R5, R27, UR13, R4 ;  /* 0x0000000d1b057c24 */ /* 0x000fe2000f8e0204 */
[----:B---3--:R-:W-:-:S04]  /*2700*/  LEA R4, P1, R2, UR14, 0x2 ;  /* 0x0000000e02047c11 */ /* 0x008fc8000f8210ff */
[----:B------:R-:W-:-:S04]  /*2710*/  IADD3 R5, PT, PT, R3, R5, RZ ;  /* 0x0000000503057210 */ /* 0x000fc80007ffe0ff */
[----:B------:R-:W-:-:S05]  /*2720*/  LEA.HI.X R5, R2, UR15, R5, 0x2, P1 ;  /* 0x0000000f02057c11 */ /* 0x000fca00088f1405 */
[----:B------:R4:W-:Y:S01]  /*2730*/  STG.E.64 desc[UR16][R4.64], R14 ;  /* 0x0000000e04007986 */ /* 0x0009e2000c101b10 */
[----:B------:R-:W-:Y:S05]  /*2740*/  BRA `(.L_x_3636) ;  /* 0x00000008000c7947 */ /* 0x000fea0003800000 */
.L_x_3629:
[----:B------:R-:W2:Y:S01]  /*2750*/  LDCU.64 UR18, c[0x0][0x3e8] ;  /* 0x00007d00ff1277ac */ /* 0x000ea20008000a00 */
[----:B------:R-:W-:Y:S01]  /*2760*/  SHF.R.S32.HI R24, RZ, 0x1f, R26 ;  /* 0x0000001fff187819 */ /* 0x000fe2000001141a */
[----:B------:R-:W-:Y:S01]  /*2770*/  BSSY.RECONVERGENT B1, `(.L_x_3637) ;  /* 0x0000026000017945 */ /* 0x000fe20003800200 */
[----:B------:R-:W-:Y:S02]  /*2780*/  SHF.R.S32.HI R19, RZ, 0x1f, R23 ;  /* 0x0000001fff137819 */ /* 0x000fe40000011417 */
[----:B0-----:R-:W-:Y:S02]  /*2790*/  SHF.R.S32.HI R18, RZ, 0x1f, R27 ;  /* 0x0000001fff127819 */ /* 0x001fe4000001141b */
[----:B--2---:R-:W-:Y:S02]  /*27a0*/  ISETP.GE.U32.AND P2, PT, R26, UR18, PT ;  /* 0x000000121a007c0c */ /* 0x004fe4000bf46070 */
[----:B------:R-:W-:Y:S02]  /*27b0*/  ISETP.GE.U32.AND P3, PT, R23, UR18, PT ;  /* 0x0000001217007c0c */ /* 0x000fe4000bf66070 */
[----:B------:R-:W-:-:S02]  /*27c0*/  ISETP.GE.U32.AND P4, PT, R27, UR18, PT ;  /* 0x000000121b007c0c */ /* 0x000fc4000bf86070 */
[----:B------:R-:W-:Y:S02]  /*27d0*/  ISETP.GE.AND.EX P2, PT, R24, UR19, PT, P2 ;  /* 0x0000001318007c0c */ /* 0x000fe4000bf46320 */
[----:B------:R-:W-:Y:S02]  /*27e0*/  ISETP.GE.AND.EX P3, PT, R19, UR19, PT, P3 ;  /* 0x0000001313007c0c */ /* 0x000fe4000bf66330 */
[----:B------:R-:W-:Y:S01]  /*27f0*/  ISETP.GE.AND.EX P4, PT, R18, UR19, PT, P4 ;  /* 0x0000001312007c0c */ /* 0x000fe2000bf86340 */
[----:B------:R-:W-:-:S12]  /*2800*/  @P1 BRA `(.L_x_3638) ;  /* 0x0000000000701947 */ /* 0x000fd80003800000 */
[----:B------:R-:W0:Y:S01]  /*2810*/  LDCU.64 UR12, c[0x0][0x3e0] ;  /* 0x00007c00ff0c77ac */ /* 0x000e220008000a00 */
[----:B------:R-:W-:Y:S01]  /*2820*/  SHF.R.S32.HI R18, RZ, 0x1f, R0 ;  /* 0x0000001fff127819 */ /* 0x000fe20000011400 */
[C---:B------:R-:W-:Y:S01]  /*2830*/  FADD.FTZ R20, -R12.reuse, R20 ;  /* 0x000000140c147221 */ /* 0x040fe20000010100 */
[----:B------:R-:W-:Y:S01]  /*2840*/  MOV R19, R5 ;  /* 0x0000000500137202 */ /* 0x000fe20000000f00 */
[----:B------:R-:W2:Y:S01]  /*2850*/  LDCU.64 UR14, c[0x0][0x380] ;  /* 0x00007000ff0e77ac */ /* 0x000ea20008000a00 */
[----:B------:R-:W-:Y:S01]  /*2860*/  FADD.FTZ R21, -R12, R21 ;  /* 0x000000150c157221 */ /* 0x000fe20000010100 */
[----:B0-----:R-:W-:Y:S01]  /*2870*/  IMAD R24, R18, UR12, RZ ;  /* 0x0000000c12187c24 */ /* 0x001fe2000f8e02ff */
[----:B------:R-:W-:-:S03]  /*2880*/  MOV R18, R2 ;  /* 0x0000000200127202 */ /* 0x000fc60000000f00 */
[C---:B------:R-:W-:Y:S02]  /*2890*/  IMAD R24, R0.reuse, UR13, R24 ;  /* 0x0000000d00187c24 */ /* 0x040fe4000f8e0218 */
[----:B------:R-:W-:-:S04]  /*28a0*/  IMAD.WIDE.U32 R18, R0, UR12, R18 ;  /* 0x0000000c00127c25 */ /* 0x000fc8000f8e0012 */
[----:B------:R-:W-:Y:S01]  /*28b0*/  IMAD.IADD R19, R19, 0x1, R24 ;  /* 0x0000000113137824 */ /* 0x000fe200078e0218 */
[----:B--2---:R-:W-:-:S04]  /*28c0*/  LEA R24, P1, R18, UR14, 0x2 ;  /* 0x0000000e12187c11 */ /* 0x004fc8000f8210ff */
[----:B------:R-:W-:Y:S01]  /*28d0*/  LEA.HI.X R25, R18, UR15, R19, 0x2, P1 ;  /* 0x0000000f12197c11 */ /* 0x000fe200088f1413 */
[-C--:B-1----:R-:W-:Y:S01]  /*28e0*/  FMUL.FTZ R18, R20, R13.reuse ;  /* 0x0000000d14127220 */ /* 0x082fe20000410000 */
[----:B------:R-:W-:-:S03]  /*28f0*/  FMUL.FTZ R20, R21, R13 ;  /* 0x0000000d15147220 */ /* 0x000fc60000410000 */
[----:B-----5:R-:W-:Y:S01]  /*2900*/  FFMA.FTZ R18, R14, R18, R16 ;  /* 0x000000120e127223 */ /* 0x020fe20000010010 */
[----:B------:R-:W-:-:S03]  /*2910*/  FFMA.FTZ R20, R15, R20, R17 ;  /* 0x000000140f147223 */ /* 0x000fc60000010011 */
[----:B------:R-:W-:-:S06]  /*2920*/  FMUL.FTZ R19, R18, -1.4426950216293334961 ;  /* 0xbfb8aa3b12137820 */ /* 0x000fcc0000410000 */
[----:B------:R-:W0:Y:S02]  /*2930*/  MUFU.EX2 R19, R19 ;  /* 0x0000001300137308 */ /* 0x000e240000000800 */
[----:B0-----:R-:W-:-:S06]  /*2940*/  FADD.FTZ R19, R19, 1 ;  /* 0x3f80000013137421 */ /* 0x001fcc0000010000 */
[----:B------:R-:W0:Y:S02]  /*2950*/  MUFU.RCP R19, R19 ;  /* 0x0000001300137308 */ /* 0x000e240000001000 */
[----:B0-----:R-:W-:Y:S01]  /*2960*/  FMUL.FTZ R18, R18, R19 ;  /* 0x0000001312127220 */ /* 0x001fe20000410000 */
[----:B------:R-:W-:-:S06]  /*2970*/  FMUL.FTZ R19, R20, -1.4426950216293334961 ;  /* 0xbfb8aa3b14137820 */ /* 0x000fcc0000410000 */
[----:B------:R-:W0:Y:S02]  /*2980*/  MUFU.EX2 R19, R19 ;  /* 0x0000001300137308 */ /* 0x000e240000000800 */
[----:B0-----:R-:W-:-:S06]  /*2990*/  FADD.FTZ R19, R19, 1 ;  /* 0x3f80000013137421 */ /* 0x001fcc0000010000 */
[----:B------:R-:W0:Y:S02]  /*29a0*/  MUFU.RCP R19, R19 ;  /* 0x0000001300137308 */ /* 0x000e240000001000 */
[----:B0-----:R-:W-:-:S05]  /*29b0*/  FMUL.FTZ R19, R20, R19 ;  /* 0x0000001314137220 */ /* 0x001fca0000410000 */
[----:B------:R0:W-:Y:S02]  /*29c0*/  STG.E.64 desc[UR16][R24.64], R18 ;  /* 0x0000001218007986 */ /* 0x0001e4000c101b10 */
.L_x_3638:
[----:B------:R-:W-:Y:S05]  /*29d0*/  BSYNC.RECONVERGENT B1 ;  /* 0x0000000000017941 */ /* 0x000fea0003800200 */
.L_x_3637:
[----:B------:R-:W-:Y:S04]  /*29e0*/  BSSY.RECONVERGENT B1, `(.L_x_3639) ;  /* 0x000001e000017945 */ /* 0x000fe80003800200 */
[----:B------:R-:W-:Y:S05]  /*29f0*/  @P2 BRA `(.L_x_3640) ;  /* 0x0000000000702947 */ /* 0x000fea0003800000 */
[----:B------:R-:W2:Y:S01]  /*2a00*/  LDCU.64 UR12, c[0x0][0x3e0] ;  /* 0x00007c00ff0c77ac */ /* 0x000ea20008000a00 */
[----:B0-----:R-:W-:Y:S01]  /*2a10*/  SHF.R.S32.HI R18, RZ, 0x1f, R26 ;  /* 0x0000001fff127819 */ /* 0x001fe2000001141a */
[C---:B------:R-:W-:Y:S01]  /*2a20*/  FADD.FTZ R10, -R12.reuse, R10 ;  /* 0x0000000a0c0a7221 */ /* 0x040fe20000010100 */
[----:B------:R-:W-:Y:S01]  /*2a30*/  MOV R19, R5 ;  /* 0x0000000500137202 */ /* 0x000fe20000000f00 */
[----:B------:R-:W0:Y:S01]  /*2a40*/  LDCU.64 UR14, c[0x0][0x380] ;  /* 0x00007000ff0e77ac */ /* 0x000e220008000a00 */
[----:B------:R-:W-:Y:S01]  /*2a50*/  FADD.FTZ R11, -R12, R11 ;  /* 0x0000000b0c0b7221 */ /* 0x000fe20000010100 */
[----:B-1----:R-:W-:-:S03]  /*2a60*/  FMUL.FTZ R10, R10, R13 ;  /* 0x0000000d0a0a7220 */ /* 0x002fc60000410000 */
[----:B------:R-:W-:Y:S01]  /*2a70*/  FMUL.FTZ R11, R11, R13 ;  /* 0x0000000d0b0b7220 */ /* 0x000fe20000410000 */
[----:B-----5:R-:W-:-:S03]  /*2a80*/  FFMA.FTZ R10, R14, R10, R16 ;  /* 0x0000000a0e0a7223 */ /* 0x020fc60000010010 */
[----:B------:R-:W-:Y:S01]  /*2a90*/  FFMA.FTZ R11, R15, R11, R17 ;  /* 0x0000000b0f0b7223 */ /* 0x000fe20000010011 */
[----:B--2---:R-:W-:Y:S01]  /*2aa0*/  IMAD R20, R18, UR12, RZ ;  /* 0x0000000c12147c24 */ /* 0x004fe2000f8e02ff */
[----:B------:R-:W-:-:S03]  /*2ab0*/  MOV R18, R2 ;  /* 0x0000000200127202 */ /* 0x000fc60000000f00 */
[C---:B------:R-:W-:Y:S02]  /*2ac0*/  IMAD R20, R26.reuse, UR13, R20 ;  /* 0x0000000d1a147c24 */ /* 0x040fe4000f8e0214 */
[----:B------:R-:W-:-:S05]  /*2ad0*/  IMAD.WIDE.U32 R18, R26, UR12, R18 ;  /* 0x0000000c1a127c25 */ /* 0x000fca000f8e0012 */
[----:B------:R-:W-:Y:S02]  /*2ae0*/  IADD3 R19, PT, PT, R19, R20, RZ ;  /* 0x0000001413137210 */ /* 0x000fe40007ffe0ff */
[----:B0-----:R-:W-:-:S04]  /*2af0*/  LEA R20, P1, R18, UR14, 0x2 ;  /* 0x0000000e12147c11 */ /* 0x001fc8000f8210ff */
[----:B------:R-:W-:Y:S01]  /*2b00*/  LEA.HI.X R21, R18, UR15, R19, 0x2, P1 ;  /* 0x0000000f12157c11 */ /* 0x000fe200088f1413 */
        /* <DEDUP_REMOVED lines=9> */
[----:B-1----:R-:W-:-:S05]  /*2ba0*/  FMUL.FTZ R11, R11, R18 ;  /* 0x000000120b0b7220 */ /* 0x002fca0000410000 */
[----:B------:R2:W-:Y:S02]  /*2bb0*/  STG.E.64 desc[UR16][R20.64], R10 ;  /* 0x0000000a14007986 */ /* 0x0005e4000c101b10 */
.L_x_3640:
[----:B------:R-:W-:Y:S05]  /*2bc0*/  BSYNC.RECONVERGENT B1 ;  /* 0x0000000000017941 */ /* 0x000fea0003800200 */
.L_x_3639:
[----:B------:R-:W-:Y:S04]  /*2bd0*/  BSSY.RECONVERGENT B1, `(.L_x_3641) ;  /* 0x000001e000017945 */ /* 0x000fe80003800200 */
[----:B------:R-:W-:Y:S05]  /*2be0*/  @P3 BRA `(.L_x_3642) ;  /* 0x0000000000703947 */ /* 0x000fea0003800000 */
[C---:B--2---:R-:W-:Y:S01]  /*2bf0*/  FADD.FTZ R20, -R12.reuse, R6 ;  /* 0x000000060c147221 */ /* 0x044fe20000010100 */
[----:B------:R-:W-:Y:S01]  /*2c00*/  FADD.FTZ R7, -R12, R7 ;  /* 0x000000070c077221 */ /* 0x000fe20000010100 */
[----:B------:R-:W2:Y:S01]  /*2c10*/  LDCU.64 UR12, c[0x0][0x3e0] ;  /* 0x00007c00ff0c77ac */ /* 0x000ea20008000a00 */
[----:B------:R-:W-:Y:S01]  /*2c20*/  SHF.R.S32.HI R10, RZ, 0x1f, R23 ;  /* 0x0000001fff0a7819 */ /* 0x000fe20000011417 */
        /* <DEDUP_REMOVED lines=8> */
[----:B------:R-:W1:Y:S04]  /*2cb0*/  MUFU.EX2 R7, R7 ;  /* 0x0000000700077308 */ /* 0x000e680000000800 */
[----:B------:R-:W3:Y:S01]  /*2cc0*/  MUFU.EX2 R6, R6 ;  /* 0x0000000600067308 */ /* 0x000ee20000000800 */
[----:B-1----:R-:W-:Y:S01]  /*2cd0*/  FADD.FTZ R7, R7, 1 ;  /* 0x3f80000007077421 */ /* 0x002fe20000010000 */
[----:B---3--:R-:W-:-:S03]  /*2ce0*/  FADD.FTZ R6, R6, 1 ;  /* 0x3f80000006067421 */ /* 0x008fc60000010000 */
[----:B------:R-:W-:Y:S08]  /*2cf0*/  MUFU.RCP R21, R7 ;  /* 0x0000000700157308 */ /* 0x000ff00000001000 */
[----:B------:R2:W1:Y:S02]  /*2d00*/  MUFU.RCP R19, R6 ;  /* 0x0000000600137308 */ /* 0x0004640000001000 */
[----:B--2---:R-:W-:Y:S01]  /*2d10*/  IMAD R6, R10, UR12, RZ ;  /* 0x0000000c0a067c24 */ /* 0x004fe2000f8e02ff */
[----:B------:R-:W-:-:S03]  /*2d20*/  MOV R10, R2 ;  /* 0x00000002000a7202 */ /* 0x000fc60000000f00 */
[C---:B------:R-:W-:Y:S02]  /*2d30*/  IMAD R6, R23.reuse, UR13, R6 ;  /* 0x0000000d17067c24 */ /* 0x040fe4000f8e0206 */
[----:B------:R-:W-:-:S05]  /*2d40*/  IMAD.WIDE.U32 R10, R23, UR12, R10 ;  /* 0x0000000c170a7c25 */ /* 0x000fca000f8e000a */
[----:B------:R-:W-:Y:S01]  /*2d50*/  IADD3 R7, PT, PT, R11, R6, RZ ;  /* 0x000000060b077210 */ /* 0x000fe20007ffe0ff */
[----:B-1----:R-:W-:Y:S01]  /*2d60*/  FMUL.FTZ R11, R18, R19 ;  /* 0x00000013120b7220 */ /* 0x002fe20000410000 */
[----:B0-----:R-:W-:-:S04]  /*2d70*/  LEA R6, P1, R10, UR14, 0x2 ;  /* 0x0000000e0a067c11 */ /* 0x001fc8000f8210ff */
[----:B------:R-:W-:Y:S01]  /*2d80*/  LEA.HI.X R7, R10, UR15, R7, 0x2, P1 ;  /* 0x0000000f0a077c11 */ /* 0x000fe200088f1407 */
[----:B------:R-:W-:-:S05]  /*2d90*/  FMUL.FTZ R10, R20, R21 ;  /* 0x00000015140a7220 */ /* 0x000fca0000410000 */
[----:B------:R3:W-:Y:S03]  /*2da0*/  STG.E.64 desc[UR16][R6.64], R10 ;  /* 0x0000000a06007986 */ /* 0x0007e6000c101b10 */
.L_x_3642:
[----:B------:R-:W-:Y:S05]  /*2db0*/  BSYNC.RECONVERGENT B1 ;  /* 0x0000000000017941 */ /* 0x000fea0003800200 */
.L_x_3641:
[----:B------:R-:W-:Y:S05]  /*2dc0*/  @P4 BRA `(.L_x_3636) ;  /* 0x00000000006c4947 */ /* 0x000fea0003800000 */
[C---:B------:R-:W-:Y:S01]  /*2dd0*/  FADD.FTZ R8, -R12.reuse, R8 ;  /* 0x000000080c087221 */ /* 0x040fe20000010100 */
[----:B------:R-:W-:Y:S01]  /*2de0*/  FADD.FTZ R12, -R12, R9 ;  /* 0x000000090c0c7221 */ /* 0x000fe20000010100 */
[----:B------:R-:W4:Y:S01]  /*2df0*/  LDCU.64 UR12, c[0x0][0x3e0] ;  /* 0x00007c00ff0c77ac */ /* 0x000f220008000a00 */
[----:B--23--:R-:W-:Y:S01]  /*2e00*/  SHF.R.S32.HI R10, RZ, 0x1f, R27 ;  /* 0x0000001fff0a7819 */ /* 0x00cfe2000001141b */
        /* <DEDUP_REMOVED lines=9> */
[----:B----4-:R-:W-:-:S03]  /*2ea0*/  IMAD R10, R10, UR12, RZ ;  /* 0x0000000c0a0a7c24 */ /* 0x010fc6000f8e02ff */
[----:B------:R-:W3:Y:S01]  /*2eb0*/  MUFU.EX2 R8, R8 ;  /* 0x0000000800087308 */ /* 0x000ee20000000800 */
[----:B------:R-:W-:-:S03]  /*2ec0*/  IMAD.WIDE.U32 R4, R27, UR12, R4 ;  /* 0x0000000c1b047c25 */ /* 0x000fc6000f8e0004 */
[----:B-1----:R-:W-:Y:S01]  /*2ed0*/  LEA R2, P1, R4, UR14, 0x2 ;  /* 0x0000000e04027c11 */ /* 0x002fe2000f8210ff */
[----:B--2---:R-:W-:Y:S01]  /*2ee0*/  FADD.FTZ R7, R3, 1 ;  /* 0x3f80000003077421 */ /* 0x004fe20000010000 */
[----:B------:R-:W-:Y:S02]  /*2ef0*/  IMAD R3, R27, UR13, R10 ;  /* 0x0000000d1b037c24 */ /* 0x000fe4000f8e020a */
[----:B---3--:R-:W-:-:S03]  /*2f00*/  FADD.FTZ R6, R8, 1 ;  /* 0x3f80000008067421 */ /* 0x008fc60000010000 */
[----:B------:R-:W1:Y:S01]  /*2f10*/  MUFU.RCP R7, R7 ;  /* 0x0000000700077308 */ /* 0x000e620000001000 */
[----:B------:R-:W-:-:S04]  /*2f20*/  IADD3 R3, PT, PT, R5, R3, RZ ;  /* 0x0000000305037210 */ /* 0x000fc80007ffe0ff */
[----:B------:R-:W-:-:S03]  /*2f30*/  LEA.HI.X R3, R4, UR15, R3, 0x2, P1 ;  /* 0x0000000f04037c11 */ /* 0x000fc600088f1403 */
[----:B------:R-:W2:Y:S01]  /*2f40*/  MUFU.RCP R6, R6 ;  /* 0x0000000600067308 */ /* 0x000ea20000001000 */
[----:B-1----:R-:W-:Y:S01]  /*2f50*/  FMUL.FTZ R4, R14, R7 ;  /* 0x000000070e047220 */ /* 0x002fe20000410000 */
[----:B--2---:R-:W-:-:S05]  /*2f60*/  FMUL.FTZ R5, R15, R6 ;  /* 0x000000060f057220 */ /* 0x004fca0000410000 */
[----:B------:R1:W-:Y:S02]  /*2f70*/  STG.E.64 desc[UR16][R2.64], R4 ;  /* 0x0000000402007986 */ /* 0x0003e4000c101b10 */
.L_x_3636:
[----:B------:R-:W-:Y:S05]  /*2f80*/  BSYNC.RECONVERGENT B0 ;  /* 0x0000000000007941 */ /* 0x000fea0003800200 */
.L_x_3628:
[----:B------:R-:W-:Y:S02]  /*2f90*/  UIADD3 UR10, UPT, UPT, UR21, UR10, URZ ;  /* 0x0000000a150a7290 */ /* 0x000fe4000fffe0ff */
[----:B------:R-:W-:Y:S02]  /*2fa0*/  UIADD3 UR4, UPT, UPT, UR4, 0x1, URZ ;  /* 0x0000000104047890 */ /* 0x000fe4000fffe0ff */
[----:B------:R-:W-:-:S09]  /*2fb0*/  UISETP.GE.AND UP1, UPT, UR10, UR7, UPT ;  /* 0x000000070a00728c */ /* 0x000fd2000bf26270 */
[----:B------:R-:W-:Y:S05]  /*2fc0*/  BRA.U !UP1, `(.L_x_3643) ;  /* 0xffffffd109c87547 */ /* 0x000fea000b83ffff */
[----:B------:R-:W-:Y:S05]  /*2fd0*/  EXIT ;  /* 0x000000000000794d */ /* 0x000fea0003800000 */
.L_x_3644:
        /* <DEDUP_REMOVED lines=10> */
.L_x_4553:


//--------------------- .text._Z35group_norm_nhwc_fwd_one_pass_kernelI11Fp32IOFp32WLi128ELi84ELi672EEv26Group_norm_nhwc_fwd_params --------------------------
	.section	.text._Z35group_norm_nhwc_fwd_one_pass_kernelI11Fp32IOFp32WLi128ELi84ELi672EEv26Group_norm_nhwc_fwd_params,"ax",@progbits
	.align	128
        .global         _Z35group_norm_nhwc_fwd_one_pass_kernelI11Fp32IOFp32WLi128ELi84ELi672EEv26Group_norm_nhwc_fwd_params
        .type           _Z35group_norm_nhwc_fwd_one_pass_kernelI11Fp32IOFp32WLi128ELi84ELi672EEv26Group_norm_nhwc_fwd_params,@function
        .size           _Z35group_norm_nhwc_fwd_one_pass_kernelI11Fp32IOFp32WLi128ELi84ELi672EEv26Group_norm_nhwc_fwd_params,(.L_x_4554 - _Z35group_norm_nhwc_fwd_one_pass_kernelI11Fp32IOFp32WLi128ELi84ELi672EEv26Group_norm_nhwc_fwd_params)
        .other          _Z35group_norm_nhwc_fwd_one_pass_kernelI11Fp32IOFp32WLi128ELi84ELi672EEv26Group_norm_nhwc_fwd_params,@"STO_CUDA_ENTRY STV_DEFAULT"
_Z35group_norm_nhwc_fwd_one_pass_kernelI11Fp32IOFp32WLi128ELi84ELi672EEv26Group_norm_nhwc_fwd_params:
.text._Z35group_norm_nhwc_fwd_one_pass_kernelI11Fp32IOFp32WLi128ELi84ELi672EEv26Group_norm_nhwc_fwd_params:
        /* <DEDUP_REMOVED lines=21> */
[----:B------:R-:W-:Y:S02]  /*0150*/  SHF.R.U32.HI R3, RZ, 0x10, R0 ;  /* 0x00000010ff037819 */ /* 0x000fe40000011600 */
[----:B------:R-:W3:Y:S02]  /*0160*/  LDC R0, c[0x0][0x370] ;  /* 0x0000dc00ff007b82 */ /* 0x000ee40000000800 */
        /* <DEDUP_REMOVED lines=20> */
[----:B------:R-:W-:-:S02]  /*02b0*/  SHF.R.S32.HI R63, RZ, 0x1f, R10 ;  /* 0x0000001fff3f7819 */ /* 0x000fc4000001140a */
[----:B0-2---:R-:W-:-:S07]  /*02c0*/  SHF.L.U32 R52, R52, 0x1, RZ ;  /* 0x0000000134347819 */ /* 0x005fce00000006ff */
.L_x_3688:
[----:B0-234-:R-:W0:Y:S01]  /*02d0*/  LDC R19, c[0x0][0x3f8] ;  /* 0x0000fe00ff137b82 */ /* 0x01de220000000800 */
[----:B------:R-:W1:Y:S01]  /*02e0*/  LDCU.64 UR4, c[0x0][0x3e8] ;  /* 0x00007d00ff0477ac */ /* 0x000e620008000a00 */
[----:B------:R-:W-:Y:S01]  /*02f0*/  LOP3.LUT R71, R52, 0xffff, RZ, 0xc0, !PT ;  /* 0x0000ffff34477812 */ /* 0x000fe200078ec0ff */
[----:B------:R-:W2:Y:S01]  /*0300*/  LDCU.64 UR8, c[0x0][0x3f0] ;  /* 0x00007e00ff0877ac */ /* 0x000ea20008000a00 */
[----:B-1----:R-:W-:Y:S02]  /*0310*/  ISETP.GE.U32.AND P4, PT, R65, UR4, PT ;  /* 0x0000000441007c0c */ /* 0x002fe4000bf86070 */
[----:B------:R-:W-:Y:S02]  /*0320*/  ISETP.GE.U32.AND P5, PT, R64, UR4, PT ;  /* 0x0000000440007c0c */ /* 0x000fe4000bfa6070 */
[----:B------:R-:W-:Y:S02]  /*0330*/  ISETP.GE.AND.EX P4, PT, R11, UR5, PT, P4 ;  /* 0x000000050b007c0c */ /* 0x000fe4000bf86340 */
[----:B0-----:R-:W-:-:S02]  /*0340*/  IABS R15, R19 ;  /* 0x00000013000f7213 */ /* 0x001fc40000000000 */
[----:B------:R-:W-:Y:S02]  /*0350*/  ISETP.GE.AND.EX P5, PT, R53, UR5, PT, P5 ;  /* 0x0000000535007c0c */ /* 0x000fe4000bfa6350 */
[----:B------:R-:W0:Y:S07]  /*0360*/  I2F.RP R14, R15 ;  /* 0x0000000f000e7306 */ /* 0x000e2e0000209400 */
[----:B------:R-:W1:Y:S01]  /*0370*/  @!P4 LDC.64 R22, c[0x0][0x390] ;  /* 0x0000e400ff16cb82 */ /* 0x000e620000000a00 */
[----:B0-----:R-:W0:Y:S02]  /*0380*/  MUFU.RCP R14, R14 ;  /* 0x0000000e000e7308 */ /* 0x001e240000001000 */
[----:B0-----:R-:W-:-:S06]  /*0390*/  IADD3 R12, PT, PT, R14, 0xffffffe, RZ ;  /* 0x0ffffffe0e0c7810 */ /* 0x001fcc0007ffe0ff */
[----:B------:R0:W4:Y:S02]  /*03a0*/  F2I.FTZ.U32.TRUNC.NTZ R13, R12 ;  /* 0x0000000c000d7305 */ /* 0x000124000021f000 */
[----:B0-----:R-:W-:Y:S02]  /*03b0*/  MOV R12, RZ ;  /* 0x000000ff000c7202 */ /* 0x001fe40000000f00 */
[----:B----45:R-:W-:-:S05]  /*03c0*/  IADD3 R16, PT, PT, RZ, -R13, RZ ;  /* 0x8000000dff107210 */ /* 0x030fca0007ffe0ff */
        /* <DEDUP_REMOVED lines=12> */
[----:B------:R-:W-:Y:S01]  /*0490*/  ISETP.NE.AND P2, PT, R19, RZ, PT ;  /* 0x000000ff1300720c */ /* 0x000fe20003f45270 */
[----:B------:R-:W0:Y:S10]  /*04a0*/  @!P4 LDC.64 R14, c[0x0][0x3e0] ;  /* 0x0000f800ff0ecb82 */ /* 0x000e340000000a00 */
[----:B------:R-:W-:-:S04]  /*04b0*/  @P1 IADD3 R13, PT, PT, R13, 0x1, RZ ;  /* 0x000000010d0d1810 */ /* 0x000fc80007ffe0ff */
[----:B------:R-:W-:-:S04]  /*04c0*/  MOV R17, R13 ;  /* 0x0000000d00117202 */ /* 0x000fc80000000f00 */
[----:B------:R-:W-:Y:S02]  /*04d0*/  @!P3 IADD3 R17, PT, PT, -R17, RZ, RZ ;  /* 0x000000ff1111b210 */ /* 0x000fe40007ffe1ff */
[----:B------:R-:W-:Y:S02]  /*04e0*/  @!P2 LOP3.LUT R17, RZ, R19, RZ, 0x33, !PT ;  /* 0x00000013ff11a212 */ /* 0x000fe400078e33ff */
[----:B------:R-:W-:Y:S02]  /*04f0*/  ISETP.GE.U32.AND P2, PT, R62, UR4, PT ;  /* 0x000000043e007c0c */ /* 0x000fe4000bf46070 */
[----:B------:R-:W-:Y:S02]  /*0500*/  IADD3 R13, PT, PT, -R17, RZ, RZ ;  /* 0x000000ff110d7210 */ /* 0x000fe40007ffe1ff */
[----:B------:R-:W-:Y:S02]  /*0510*/  SHF.R.S32.HI R12, RZ, 0x1f, R17 ;  /* 0x0000001fff0c7819 */ /* 0x000fe40000011411 */
[----:B------:R-:W-:Y:S01]  /*0520*/  ISETP.GE.AND.EX P2, PT, R55, UR5, PT, P2 ;  /* 0x0000000537007c0c */ /* 0x000fe2000bf46320 */
[----:B------:R-:W-:Y:S01]  /*0530*/  IMAD R54, R19, R13, R2 ;  /* 0x0000000d13367224 */ /* 0x000fe200078e0202 */
[----:B------:R-:W-:Y:S01]  /*0540*/  ISETP.GE.U32.AND P3, PT, R60, UR4, PT ;  /* 0x000000043c007c0c */ /* 0x000fe2000bf66070 */
[----:B--2---:R-:W-:-:S02]  /*0550*/  IMAD R16, R12, UR8, RZ ;  /* 0x000000080c107c24 */ /* 0x004fc4000f8e02ff */
[----:B------:R-:W-:Y:S01]  /*0560*/  IMAD R54, R54, 0x54, RZ ;  /* 0x0000005436367824 */ /* 0x000fe200078e02ff */
[----:B------:R-:W2:Y:S01]  /*0570*/  @!P5 LDC.64 R12, c[0x0][0x3e0] ;  /* 0x0000f800ff0cdb82 */ /* 0x000ea20000000a00 */
[----:B------:R-:W-:Y:S01]  /*0580*/  IMAD R69, R17, UR9, R16 ;  /* 0x0000000911457c24 */ /* 0x000fe2000f8e0210 */
[----:B------:R-:W-:Y:S01]  /*0590*/  ISETP.GE.AND.EX P3, PT, R57, UR5, PT, P3 ;  /* 0x0000000539007c0c */ /* 0x000fe2000bf66330 */
[----:B0-----:R-:W-:Y:S01]  /*05a0*/  @!P4 IMAD R16, R11, R14, RZ ;  /* 0x0000000e0b10c224 */ /* 0x001fe200078e02ff */
[----:B------:R-:W-:-:S03]  /*05b0*/  IADD3 R70, P1, PT, R54, R71, RZ ;  /* 0x0000004736467210 */ /* 0x000fc60007f3e0ff */
[----:B------:R-:W-:Y:S01]  /*05c0*/  @!P4 IMAD R21, R65, R15, R16 ;  /* 0x0000000f4115c224 */ /* 0x000fe200078e0210 */
[----:B------:R-:W-:Y:S01]  /*05d0*/  LEA.HI.X.SX32 R71, R54, RZ, 0x1, P1 ;  /* 0x000000ff36477211 */ /* 0x000fe200008f0eff */
[----:B------:R-:W0:Y:S02]  /*05e0*/  @!P2 LDC.64 R30, c[0x0][0x390] ;  /* 0x0000e400ff1eab82 */ /* 0x000e240000000a00 */
[----:B------:R-:W-:-:S06]  /*05f0*/  IMAD.WIDE.U32 R70, R17, UR8, R70 ;  /* 0x0000000811467c25 */ /* 0x000fcc000f8e0046 */
[----:B------:R-:W4:Y:S01]  /*0600*/  @!P2 LDC.64 R16, c[0x0][0x3e0] ;  /* 0x0000f800ff10ab82 */ /* 0x000f220000000a00 */
[----:B------:R-:W-:Y:S02]  /*0610*/  IADD3 R69, PT, PT, R71, R69, RZ ;  /* 0x0000004547457210 */ /* 0x000fe40007ffe0ff */
[-C--:B------:R-:W-:Y:S02]  /*0620*/  @!P4 MOV R68, R70.reuse ;  /* 0x000000460044c202 */ /* 0x080fe40000000f00 */
[----:B------:R-:W-:Y:S02]  /*0630*/  @!P5 MOV R24, R70 ;  /* 0x000000460018d202 */ /* 0x000fe40000000f00 */
[----:B------:R-:W-:Y:S01]  /*0640*/  @!P5 MOV R25, R69 ;  /* 0x000000450019d202 */ /* 0x000fe20000000f00 */
[----:B------:R-:W-:Y:S02]  /*0650*/  @!P4 IMAD.WIDE.U32 R18, R65, R14, R68 ;  /* 0x0000000e4112c225 */ /* 0x000fe400078e0044 */
[----:B------:R-:W5:Y:S02]  /*0660*/  @!P5 LDC.64 R14, c[0x0][0x390] ;  /* 0x0000e400ff0edb82 */ /* 0x000f640000000a00 */
[-C--:B--2---:R-:W-:Y:S01]  /*0670*/  @!P5 IMAD R20, R53, R12.reuse, RZ ;  /* 0x0000000c3514d224 */ /* 0x084fe200078e02ff */
[----:B------:R-:W-:Y:S01]  /*0680*/  @!P4 IADD3 R19, PT, PT, R19, R21, RZ ;  /* 0x000000151313c210 */ /* 0x000fe20007ffe0ff */
[----:B------:R-:W-:Y:S01]  /*0690*/  @!P5 IMAD.WIDE.U32 R24, R64, R12, R24 ;  /* 0x0000000c4018d225 */ /* 0x000fe200078e0018 */
[----:B-1----:R-:W-:-:S02]  /*06a0*/  @!P4 LEA R22, P1, R18, R22, 0x2 ;  /* 0x000000161216c211 */ /* 0x002fc400078210ff */
[----:B------:R-:W-:Y:S01]  /*06b0*/  MOV R12, RZ ;  /* 0x000000ff000c7202 */ /* 0x000fe20000000f00 */
[----:B------:R-:W-:Y:S01]  /*06c0*/  @!P5 IMAD R21, R64, R13, R20 ;  /* 0x0000000d4015d224 */ /* 0x000fe200078e0214 */
[----:B------:R-:W-:Y:S02]  /*06d0*/  @!P4 LEA.HI.X R23, R18, R23, R19, 0x2, P1 ;  /* 0x000000171217c211 */ /* 0x000fe400008f1413 */
[----:B------:R-:W-:Y:S01]  /*06e0*/  ISETP.GE.U32.AND P1, PT, R66, UR4, PT ;  /* 0x0000000442007c0c */ /* 0x000fe2000bf26070 */
[----:B------:R-:W1:Y:S01]  /*06f0*/  @!P3 LDC.64 R18, c[0x0][0x3e0] ;  /* 0x0000f800ff12bb82 */ /* 0x000e620000000a00 */
[----:B------:R-:W-:Y:S02]  /*0700*/  MOV R13, RZ ;  /* 0x000000ff000d7202 */ /* 0x000fe40000000f00 */
[----:B------:R-:W-:Y:S02]  /*0710*/  ISETP.GE.AND.EX P1, PT, R3, UR5, PT, P1 ;  /* 0x0000000503007c0c */ /* 0x000fe4000bf26310 */
[----:B------:R-:W-:-:S02]  /*0720*/  @!P5 IADD3 R21, PT, PT, R25, R21, RZ ;  /* 0x000000151915d210 */ /* 0x000fc40007ffe0ff */
[----:B------:R2:W3:Y:S01]  /*0730*/  @!P4 LDG.E.64 R12, desc[UR6][R22.64] ;  /* 0x00000006160cc981 */ /* 0x0004e2000c1e1b00 */
[----:B------:R-:W-:Y:S02]  /*0740*/  ISETP.GE.U32.AND P4, PT, R58, UR4, PT ;  /* 0x000000043a007c0c */ /* 0x000fe4000bf86070 */
[C---:B-----5:R-:W-:Y:S01]  /*0750*/  @!P5 LEA R20, P6, R24.reuse, R14, 0x2 ;  /* 0x0000000e1814d211 */ /* 0x060fe200078c10ff */
[----:B----4-:R-:W-:Y:S01]  /*0760*/  @!P2 IMAD R14, R55, R16, RZ ;  /* 0x00000010370ea224 */ /* 0x010fe200078e02ff */
[----:B------:R-:W-:Y:S02]  /*0770*/  ISETP.GE.AND.EX P4, PT, R59, UR5, PT, P4 ;  /* 0x000000053b007c0c */ /* 0x000fe4000bf86340 */
[----:B------:R-:W-:Y:S01]  /*0780*/  @!P5 LEA.HI.X R21, R24, R15, R21, 0x2, P6 ;  /* 0x0000000f1815d211 */ /* 0x000fe200030f1415 */
[----:B------:R-:W-:Y:S01]  /*0790*/  @!P2 IMAD R27, R62, R17, R14 ;  /* 0x000000113e1ba224 */ /* 0x000fe200078e020e */
[----:B------:R-:W-:Y:S02]  /*07a0*/  CS2R R14, SRZ ;  /* 0x00000000000e7805 */ /* 0x000fe4000001ff00 */
[----:B------:R-:W-:Y:S01]  /*07b0*/  ISETP.GE.U32.AND P6, PT, R56, UR4, PT ;  /* 0x0000000438007c0c */ /* 0x000fe2000bfc6070 */
[----:B------:R-:W4:Y:S01]  /*07c0*/  @!P1 LDC.64 R32, c[0x0][0x3e0] ;  /* 0x0000f800ff209b82 */ /* 0x000f220000000a00 */
[----:B--2---:R-:W-:-:S02]  /*07d0*/  @!P2 MOV R22, R70 ;  /* 0x000000460016a202 */ /* 0x004fc40000000f00 */
[----:B------:R-:W-:Y:S01]  /*07e0*/  @!P2 MOV R23, R69 ;  /* 0x000000450017a202 */ /* 0x000fe20000000f00 */
[----:B------:R2:W5:Y:S01]  /*07f0*/  @!P5 LDG.E.64 R14, desc[UR6][R20.64] ;  /* 0x00000006140ed981 */ /* 0x000562000c1e1b00 */
[----:B------:R-:W-:Y:S01]  /*0800*/  ISETP.GE.AND.EX P5, PT, R61, UR5, PT, P6 ;  /* 0x000000053d007c0c */ /* 0x000fe2000bfa6360 */
[----:B------:R-:W-:Y:S02]  /*0810*/  @!P2 IMAD.WIDE.U32 R16, R62, R16, R22 ;  /* 0x000000103e10a225 */ /* 0x000fe400078e0016 */
[----:B------:R-:W4:Y:S03]  /*0820*/  @!P3 LDC.64 R24, c[0x0][0x390] ;  /* 0x0000e400ff18bb82 */ /* 0x000f260000000a00 */
[----:B------:R-:W-:Y:S02]  /*0830*/  @!P2 IADD3 R17, PT, PT, R17, R27, RZ ;  /* 0x0000001b1111a210 */ /* 0x000fe40007ffe0ff */
[----:B0-----:R-:W-:-:S03]  /*0840*/  @!P2 LEA R30, P6, R16, R30, 0x2 ;  /* 0x0000001e101ea211 */ /* 0x001fc600078c10ff */
[----:B------:R-:W0:Y:S01]  /*0850*/  @!P4 LDC.64 R28, c[0x0][0x3e0] ;  /* 0x0000f800ff1ccb82 */ /* 0x000e220000000a00 */
[----:B------:R-:W-:Y:S01]  /*0860*/  @!P2 LEA.HI.X R31, R16, R31, R17, 0x2, P6 ;  /* 0x0000001f101fa211 */ /* 0x000fe200030f1411 */
[----:B-1----:R-:W-:-:S06]  /*0870*/  @!P3 IMAD R22, R57, R18, RZ ;  /* 0x000000123916b224 */ /* 0x002fcc00078e02ff */
[----:B------:R-:W1:Y:S01]  /*0880*/  @!P1 LDC.64 R16, c[0x0][0x390] ;  /* 0x0000e400ff109b82 */ /* 0x000e620000000a00 */
[----:B--2---:R-:W-:Y:S02]  /*0890*/  @!P3 MOV R20, R70 ;  /* 0x000000460014b202 */ /* 0x004fe40000000f00 */
[----:B------:R-:W-:-:S05]  /*08a0*/  @!P3 MOV R21, R69 ;  /* 0x000000450015b202 */ /* 0x000fca0000000f00 */
[----:B------:R-:W2:Y:S01]  /*08b0*/  @!P5 LDC.64 R26, c[0x0][0x3e0] ;  /* 0x0000f800ff1adb82 */ /* 0x000ea20000000a00 */
[----:B------:R-:W-:Y:S01]  /*08c0*/  @!P3 IMAD R37, R60, R19, R22 ;  /* 0x000000133c25b224 */ /* 0x000fe200078e0216 */
[----:B------:R-:W-:Y:S02]  /*08d0*/  CS2R R40, SRZ ;  /* 0x0000000000287805 */ /* 0x000fe4000001ff00 */
[----:B------:R-:W-:Y:S01]  /*08e0*/  ISETP.GE.U32.AND P6, PT, R10, UR4, PT ;  /* 0x000000040a007c0c */ /* 0x000fe2000bfc6070 */
[----:B----4-:R-:W-:Y:S02]  /*08f0*/  @!P1 IMAD R22, R3, R32, RZ ;  /* 0x0000002003169224 */ /* 0x010fe400078e02ff */
[----:B------:R-:W-:Y:S01]  /*0900*/  @!P3 IMAD.WIDE.U32 R18, R60, R18, R20 ;  /* 0x000000123c12b225 */ /* 0x000fe200078e0014 */
[----:B------:R-:W-:Y:S01]  /*0910*/  ISETP.GE.AND.EX P6, PT, R63, UR5, PT, P6 ;  /* 0x000000053f007c0c */ /* 0x000fe2000bfc6360 */
[----:B------:R1:W4:Y:S01]  /*0920*/  @!P2 LDG.E.64 R40, desc[UR6][R30.64] ;  /* 0x000000061e28a981 */ /* 0x000322000c1e1b00 */
[----:B------:R-:W-:Y:S01]  /*0930*/  @!P1 MOV R20, R70 ;  /* 0x0000004600149202 */ /* 0x000fe20000000f00 */
[----:B------:R-:W-:Y:S01]  /*0940*/  @!P1 IMAD R35, R66, R33, R22 ;  /* 0x0000002142239224 */ /* 0x000fe200078e0216 */
[----:B------:R-:W-:Y:S01]  /*0950*/  @!P1 MOV R21, R69 ;  /* 0x0000004500159202 */ /* 0x000fe20000000f00 */
[----:B------:R-:W2:Y:S01]  /*0960*/  @!P4 LDC.64 R22, c[0x0][0x390] ;  /* 0x0000e400ff16cb82 */ /* 0x000ea20000000a00 */
[----:B------:R-:W-:-:S02]  /*0970*/  @!P3 IADD3 R19, PT, PT, R19, R37, RZ ;  /* 0x000000251313b210 */ /* 0x000fc40007ffe0ff */
[----:B------:R-:W-:Y:S01]  /*0980*/  @!P3 LEA R24, P2, R18, R24, 0x2 ;  /* 0x000000181218b211 */ /* 0x000fe200078410ff */
[----:B------:R-:W-:-:S03]  /*0990*/  @!P1 IMAD.WIDE.U32 R32, R66, R32, R20 ;  /* 0x0000002042209225 */ /* 0x000fc600078e0014 */
[----:B------:R-:W-:Y:S01]  /*09a0*/  @!P3 LEA.HI.X R25, R18, R25, R19, 0x2, P2 ;  /* 0x000000191219b211 */ /* 0x000fe200010f1413 */
[----:B0-----:R-:W-:Y:S01]  /*09b0*/  @!P4 IMAD R34, R59, R28, RZ ;  /* 0x0000001c3b22c224 */ /* 0x001fe200078e02ff */
[----:B------:R-:W0:Y:S01]  /*09c0*/  @!P5 LDC.64 R18, c[0x0][0x390] ;  /* 0x0000e400ff12db82 */ /* 0x000e220000000a00 */
[----:B-1----:R-:W-:Y:S02]  /*09d0*/  @!P1 LEA R30, P2, R32, R16, 0x2 ;  /* 0x00000010201e9211 */ /* 0x002fe400078410ff */
[----:B------:R-:W-:Y:S01]  /*09e0*/  @!P1 IADD3 R31, PT, PT, R33, R35, RZ ;  /* 0x00000023211f9210 */ /* 0x000fe20007ffe0ff */
[----:B--2---:R-:W-:Y:S01]  /*09f0*/  @!P5 IMAD R16, R61, R26, RZ ;  /* 0x0000001a3d10d224 */ /* 0x004fe200078e02ff */
[----:B------:R-:W-:Y:S01]  /*0a00*/  @!P4 MOV R35, R69 ;  /* 0x000000450023c202 */ /* 0x000fe20000000f00 */
[----:B------:R-:W-:Y:S02]  /*0a10*/  @!P4 IMAD R37, R58, R29, R34 ;  /* 0x0000001d3a25c224 */ /* 0x000fe400078e0222 */
[----:B------:R-:W1:Y:S01]  /*0a20*/  @!P6 LDC.64 R20, c[0x0][0x3e0] ;  /* 0x0000f800ff14eb82 */ /* 0x000e620000000a00 */
[----:B------:R-:W-:Y:S01]  /*0a30*/  @!P1 LEA.HI.X R31, R32, R17, R31, 0x2, P2 ;  /* 0x00000011201f9211 */ /* 0x000fe200010f141f */
[----:B------:R-:W-:Y:S01]  /*0a40*/  @!P5 IMAD R33, R56, R27, R16 ;  /* 0x0000001b3821d224 */ /* 0x000fe200078e0210 */
[----:B------:R-:W-:-:S02]  /*0a50*/  @!P4 MOV R34, R70 ;  /* 0x000000460022c202 */ /* 0x000fc40000000f00 */
[----:B------:R-:W-:Y:S02]  /*0a60*/  @!P5 MOV R16, R70 ;  /* 0x000000460010d202 */ /* 0x000fe40000000f00 */
[----:B------:R-:W-:Y:S02]  /*0a70*/  @!P5 MOV R17, R69 ;  /* 0x000000450011d202 */ /* 0x000fe40000000f00 */
[----:B------:R-:W-:Y:S01]  /*0a80*/  CS2R R42, SRZ ;  /* 0x00000000002a7805 */ /* 0x000fe2000001ff00 */
[----:B------:R-:W-:-:S04]  /*0a90*/  @!P4 IMAD.WIDE.U32 R28, R58, R28, R34 ;  /* 0x0000001c3a1cc225 */ /* 0x000fc800078e0022 */
[----:B------:R-:W-:Y:S01]  /*0aa0*/  @!P5 IMAD.WIDE.U32 R26, R56, R26, R16 ;  /* 0x0000001a381ad225 */ /* 0x000fe200078e0010 */
[----:B------:R-:W2:Y:S01]  /*0ab0*/  @!P1 LDG.E.64 R42, desc[UR6][R30.64] ;  /* 0x000000061e2a9981 */ /* 0x000ea2000c1e1b00 */
[----:B------:R-:W1:Y:S01]  /*0ac0*/  @!P6 LDC.64 R16, c[0x0][0x390] ;  /* 0x0000e400ff10eb82 */ /* 0x000e620000000a00 */
[----:B------:R-:W-:Y:S02]  /*0ad0*/  @!P4 IADD3 R29, PT, PT, R29, R37, RZ ;  /* 0x000000251d1dc210 */ /* 0x000fe40007ffe0ff */
[C---:B------:R-:W-:Y:S02]  /*0ae0*/  @!P4 LEA R22, P2, R28.reuse, R22, 0x2 ;  /* 0x000000161c16c211 */ /* 0x040fe400078410ff */
[----:B------:R-:W-:Y:S02]  /*0af0*/  @!P5 IADD3 R27, PT, PT, R27, R33, RZ ;  /* 0x000000211b1bd210 */ /* 0x000fe40007ffe0ff */
[----:B------:R-:W-:Y:S02]  /*0b00*/  @!P4 LEA.HI.X R23, R28, R23, R29, 0x2, P2 ;  /* 0x000000171c17c211 */ /* 0x000fe400010f141d */
[----:B0-----:R-:W-:-:S02]  /*0b10*/  @!P5 LEA R18, P2, R26, R18, 0x2 ;  /* 0x000000121a12d211 */ /* 0x001fc400078410ff */
[----:B------:R-:W-:Y:S01]  /*0b20*/  CS2R R44, SRZ ;  /* 0x00000000002c7805 */ /* 0x000fe2000001ff00 */
[----:B-1----:R-:W-:Y:S01]  /*0b30*/  @!P6 IMAD R28, R63, R20, RZ ;  /* 0x000000143f1ce224 */ /* 0x002fe200078e02ff */
[----:B------:R-:W-:Y:S02]  /*0b40*/  @!P5 LEA.HI.X R19, R26, R19, R27, 0x2, P2 ;  /* 0x000000131a13d211 */ /* 0x000fe400010f141b */
[----:B------:R-:W-:Y:S02]  /*0b50*/  @!P6 MOV R26, R70 ;  /* 0x00000046001ae202 */ /* 0x000fe40000000f00 */
[----:B------:R-:W-:Y:S02]  /*0b60*/  CS2R R46, SRZ ;  /* 0x00000000002e7805 */ /* 0x000fe4000001ff00 */
[----:B------:R-:W-:Y:S01]  /*0b70*/  @!P6 MOV R27, R69 ;  /* 0x00000045001be202 */ /* 0x000fe20000000f00 */
[C---:B------:R-:W-:Y:S01]  /*0b80*/  @!P6 IMAD R21, R10.reuse, R21, R28 ;  /* 0x000000150a15e224 */ /* 0x040fe200078e021c */
[----:B------:R3:W2:Y:S01]  /*0b90*/  @!P3 LDG.E.64 R44, desc[UR6][R24.64] ;  /* 0x00000006182cb981 */ /* 0x0006a2000c1e1b00 */
[----:B------:R-:W-:Y:S01]  /*0ba0*/  @!P6 IMAD.WIDE.U32 R26, R10, R20, R26 ;  /* 0x000000140a1ae225 */ /* 0x000fe200078e001a */
[----:B------:R-:W-:-:S02]  /*0bb0*/  CS2R R48, SRZ ;  /* 0x0000000000307805 */ /* 0x000fc4000001ff00 */
[----:B------:R0:W2:Y:S02]  /*0bc0*/  @!P4 LDG.E.64 R46, desc[UR6][R22.64] ;  /* 0x00000006162ec981 */ /* 0x0000a4000c1e1b00 */
[----:B------:R-:W-:Y:S02]  /*0bd0*/  @!P6 IADD3 R20, PT, PT, R27, R21, RZ ;  /* 0x000000151b14e210 */ /* 0x000fe40007ffe0ff */
[C---:B------:R-:W-:Y:S02]  /*0be0*/  @!P6 LEA R16, P2, R26.reuse, R16, 0x2 ;  /* 0x000000101a10e211 */ /* 0x040fe400078410ff */
[----:B------:R-:W-:Y:S01]  /*0bf0*/  CS2R R50, SRZ ;  /* 0x0000000000327805 */ /* 0x000fe2000001ff00 */
[----:B------:R5:W2:Y:S01]  /*0c00*/  @!P5 LDG.E.64 R48, desc[UR6][R18.64] ;  /* 0x000000061230d981 */ /* 0x000aa2000c1e1b00 */
[----:B------:R-:W-:-:S05]  /*0c10*/  @!P6 LEA.HI.X R17, R26, R17, R20, 0x2, P2 ;  /* 0x000000111a11e211 */ /* 0x000fca00010f1414 */
[----:B------:R1:W2:Y:S01]  /*0c20*/  @!P6 LDG.E.64 R50, desc[UR6][R16.64] ;  /* 0x000000061032e981 */ /* 0x0002a2000c1e1b00 */
[C---:B------:R-:W-:Y:S02]  /*0c30*/  ISETP.GT.AND P2, PT, R5.reuse, 0x1e, PT ;  /* 0x0000001e0500780c */ /* 0x040fe40003f44270 */
[----:B------:R-:W-:Y:S01]  /*0c40*/  ISETP.GT.AND P3, PT, R5, 0xf, PT ;  /* 0x0000000f0500780c */ /* 0x000fe20003f64270 */
[----:B------:R-:W-:Y:S01]  /*0c50*/  BSSY.RECONVERGENT B0, `(.L_x_3645) ;  /* 0x000004b000007945 */ /* 0x000fe20003800200 */
[----:B---3--:R-:W-:Y:S01]  /*0c60*/  FMUL.FTZ R25, R13, R13 ;  /* 0x0000000d0d197220 */ /* 0x008fe20000410000 */
[----:B0-----:R-:W-:-:S03]  /*0c70*/  FADD.FTZ R23, R12, R13 ;  /* 0x0000000d0c177221 */ /* 0x001fc60000010000 */
[----:B------:R-:W-:Y:S01]  /*0c80*/  FFMA.FTZ R22, R12, R12, R25 ;  /* 0x0000000c0c167223 */ /* 0x000fe20000010019 */
[----:B-----5:R-:W-:Y:S01]  /*0c90*/  FMUL.FTZ R19, R15, R15 ;  /* 0x0000000f0f137220 */ /* 0x020fe20000410000 */
[----:B-1----:R-:W-:-:S03]  /*0ca0*/  FADD.FTZ R17, R14, R15 ;  /* 0x0000000f0e117221 */ /* 0x002fc60000010000 */
[----:B------:R-:W-:Y:S01]  /*0cb0*/  FFMA.FTZ R16, R14, R14, R19 ;  /* 0x0000000e0e107223 */ /* 0x000fe20000010013 */
[----:B----4-:R-:W-:Y:S01]  /*0cc0*/  FMUL.FTZ R19, R41, R41 ;  /* 0x0000002929137220 */ /* 0x010fe20000410000 */
[----:B------:R-:W-:-:S03]  /*0cd0*/  FADD.FTZ R18, R40, R41 ;  /* 0x0000002928127221 */ /* 0x000fc60000010000 */
[----:B------:R-:W-:Y:S01]  /*0ce0*/  FFMA.FTZ R19, R40, R40, R19 ;  /* 0x0000002828137223 */ /* 0x000fe20000010013 */
[----:B--2---:R-:W-:Y:S01]  /*0cf0*/  FMUL.FTZ R21, R43, R43 ;  /* 0x0000002b2b157220 */ /* 0x004fe20000410000 */
[----:B------:R-:W-:-:S03]  /*0d00*/  FADD.FTZ R20, R42, R43 ;  /* 0x0000002b2a147221 */ /* 0x000fc60000010000 */
[----:B------:R-:W-:Y:S01]  /*0d10*/  FFMA.FTZ R21, R42, R42, R21 ;  /* 0x0000002a2a157223 */ /* 0x000fe20000010015 */
[----:B------:R-:W-:-:S03]  /*0d20*/  FADD.FTZ R20, RZ, R20 ;  /* 0x00000014ff147221 */ /* 0x000fc60000010000 */
[----:B------:R-:W-:Y:S01]  /*0d30*/  FADD.FTZ R21, RZ, R21 ;  /* 0x00000015ff157221 */ /* 0x000fe20000010000 */
[----:B------:R-:W-:-:S03]  /*0d40*/  FADD.FTZ R20, R20, R23 ;  /* 0x0000001714147221 */ /* 0x000fc60000010000 */
[----:B------:R-:W-:Y:S01]  /*0d50*/  FADD.FTZ R21, R21, R22 ;  /* 0x0000001615157221 */ /* 0x000fe20000010000 */
[----:B------:R-:W-:-:S03]  /*0d60*/  FADD.FTZ R17, R20, R17 ;  /* 0x0000001114117221 */ /* 0x000fc60000010000 */
[----:B------:R-:W-:Y:S01]  /*0d70*/  FADD.FTZ R16, R21, R16 ;  /* 0x0000001015107221 */ /* 0x000fe20000010000 */
[----:B------:R-:W-:Y:S01]  /*0d80*/  FADD.FTZ R17, R17, R18 ;  /* 0x0000001211117221 */ /* 0x000fe20000010000 */
[----:B------:R-:W-:Y:S01]  /*0d90*/  FMUL.FTZ R21, R45, R45 ;  /* 0x0000002d2d157220 */ /* 0x000fe20000410000 */
[----:B------:R-:W-:Y:S01]  /*0da0*/  FADD.FTZ R18, R44, R45 ;  /* 0x0000002d2c127221 */ /* 0x000fe20000010000 */
[----:B------:R-:W-:Y:S02]  /*0db0*/  FADD.FTZ R16, R16, R19 ;  /* 0x0000001310107221 */ /* 0x000fe40000010000 */
[----:B------:R-:W-:Y:S01]  /*0dc0*/  FFMA.FTZ R21, R44, R44, R21 ;  /* 0x0000002c2c157223 */ /* 0x000fe20000010015 */
[----:B------:R-:W-:Y:S01]  /*0dd0*/  FMUL.FTZ R19, R47, R47 ;  /* 0x0000002f2f137220 */ /* 0x000fe20000410000 */
[----:B------:R-:W-:Y:S01]  /*0de0*/  FADD.FTZ R17, R17, R18 ;  /* 0x0000001211117221 */ /* 0x000fe20000010000 */
[----:B------:R-:W-:Y:S01]  /*0df0*/  FADD.FTZ R18, R46, R47 ;  /* 0x0000002f2e127221 */ /* 0x000fe20000010000 */
[----:B------:R-:W-:Y:S01]  /*0e00*/  FADD.FTZ R16, R16, R21 ;  /* 0x0000001510107221 */ /* 0x000fe20000010000 */
[----:B------:R-:W-:Y:S01]  /*0e10*/  FFMA.FTZ R19, R46, R46, R19 ;  /* 0x0000002e2e137223 */ /* 0x000fe20000010013 */
[----:B------:R-:W-:Y:S01]  /*0e20*/  FMUL.FTZ R21, R49, R49 ;  /* 0x0000003131157220 */ /* 0x000fe20000410000 */
[----:B------:R-:W-:-:S02]  /*0e30*/  FADD.FTZ R17, R17, R18 ;  /* 0x0000001211117221 */ /* 0x000fc40000010000 */
[----:B------:R-:W-:Y:S01]  /*0e40*/  FADD.FTZ R16, R16, R19 ;  /* 0x0000001310107221 */ /* 0x000fe20000010000 */
        /* <DEDUP_REMOVED lines=43> */
.L_x_3646:
[----:B------:R-:W-:Y:S05]  /*1100*/  BSYNC.RECONVERGENT B0 ;  /* 0x0000000000007941 */ /* 0x000fea0003800200 */
.L_x_3645:
        /* <DEDUP_REMOVED lines=58> */
.L_x_3648:
[----:B------:R-:W-:Y:S05]  /*14b0*/  BSYNC.RECONVERGENT B0 ;  /* 0x0000000000007941 */ /* 0x000fea0003800200 */
.L_x_3647:
        /* <DEDUP_REMOVED lines=10> */
[----:B------:R-:W-:Y:S02]  /*1560*/  LOP3.LUT P4, R20, R4, 0x2, RZ, 0xc0, !PT ;  /* 0x0000000204147812 */ /* 0x000fe4000788c0ff */
[----:B-1----:R-:W-:Y:S01]  /*1570*/  IADD3 R21, PT, PT, R19, R8, RZ ;  /* 0x0000000813157210 */ /* 0x002fe20007ffe0ff */
[----:B------:R-:W-:Y:S01]  /*1580*/  IMAD R19, R6, R7, R8 ;  /* 0x0000000706137224 */ /* 0x000fe200078e0208 */
[----:B------:R-:W-:-:S03]  /*1590*/  SEL R23, R0, RZ, !P4 ;  /* 0x000000ff00177207 */ /* 0x000fc60006000000 */
[----:B------:R-:W-:Y:S01]  /*15a0*/  IMAD.WIDE.U32 R18, R19, 0x8, R24 ;  /* 0x0000000813127825 */ /* 0x000fe200078e0018 */
[----:B------:R-:W-:-:S04]  /*15b0*/  ISETP.NE.AND P4, PT, R23, -0x1, PT ;  /* 0xffffffff1700780c */ /* 0x000fc80003f85270 */
        /* <DEDUP_REMOVED lines=9> */
.L_x_3651:
[----:B----4-:R-:W3:Y:S04]  /*1650*/  LDG.E.STRONG.GPU R18, desc[UR6][R16.64] ;  /* 0x0000000610127981 */ /* 0x010ee8000c1ef900 */
[----:B---3--:R-:W-:Y:S01]  /*1660*/  CCTL.IVALL ;  /* 0x00000000ff00798f */ /* 0x008fe20002000000 */
[----:B------:R-:W-:Y:S05]  /*1670*/  YIELD ;  /* 0x0000000000007946 */ /* 0x000fea0003800000 */
[----:B------:R-:W-:-:S13]  /*1680*/  ISETP.NE.AND P4, PT, R18, R23, PT ;  /* 0x000000171200720c */ /* 0x000fda0003f85270 */
[----:B------:R-:W-:Y:S05]  /*1690*/  @P4 BRA `(.L_x_3651) ;  /* 0xfffffffc00ec4947 */ /* 0x000fea000383ffff */
.L_x_3650:
        /* <DEDUP_REMOVED lines=9> */
[C-C-:B------:R-:W-:Y:S01]  /*1730*/  IMAD R26, R7.reuse, 0x3, R8.reuse ;  /* 0x00000003071a7824 */ /* 0x140fe200078e0208 */
[----:B------:R-:W-:Y:S01]  /*1740*/  IADD3 R37, PT, PT, -R6, RZ, RZ ;  /* 0x000000ff06257210 */ /* 0x000fe20007ffe1ff */
[----:B------:R-:W-:Y:S01]  /*1750*/  IMAD R28, R7, 0x7, R8 ;  /* 0x00000007071c7824 */ /* 0x000fe200078e0208 */
[----:B------:R-:W-:Y:S01]  /*1760*/  MOV R35, R8 ;  /* 0x0000000800237202 */ /* 0x000fe20000000f00 */
[----:B------:R-:W-:Y:S01]  /*1770*/  UMOV UR4, URZ ;  /* 0x000000ff00047c82 */ /* 0x000fe20008000000 */
[----:B------:R-:W-:-:S07]  /*1780*/  LOP3.LUT R31, R0, 0x7ffffff8, RZ, 0xc0, !PT ;  /* 0x7ffffff8001f7812 */ /* 0x000fce00078ec0ff */
.L_x_3653:
        /* <DEDUP_REMOVED lines=10> */
[--C-:B-1----:R-:W-:Y:S02]  /*1830*/  @!P2 IMAD.WIDE.U32 R20, R34, 0x8, R24.reuse ;  /* 0x000000082214a825 */ /* 0x102fe400078e0018 */
[----:B------:R-:W3:Y:S02]  /*1840*/  @!P6 LDG.E.64 R18, desc[UR6][R18.64] ;  /* 0x000000061212e981 */ /* 0x000ee4000c1e1b00 */
[----:B--2---:R-:W-:Y:S02]  /*1850*/  @!P4 IMAD.WIDE.U32 R22, R26, 0x8, R24 ;  /* 0x000000081a16c825 */ /* 0x004fe400078e0018 */
[----:B------:R-:W2:Y:S04]  /*1860*/  @!P2 LDG.E.64 R20, desc[UR6][R20.64] ;  /* 0x000000061414a981 */ /* 0x000ea8000c1e1b00 */
[----:B------:R-:W4:Y:S01]  /*1870*/  @!P4 LDG.E.64 R22, desc[UR6][R22.64] ;  /* 0x000000061616c981 */ /* 0x000f22000c1e1b00 */
[----:B------:R-:W-:-:S02]  /*1880*/  UIADD3 UR5, UPT, UPT, UR4, 0x4, URZ ;  /* 0x0000000404057890 */ /* 0x000fc4000fffe0ff */
[----:B------:R-:W-:Y:S01]  /*1890*/  UIADD3 UR8, UPT, UPT, UR4, 0x5, URZ ;  /* 0x0000000504087890 */ /* 0x000fe2000fffe0ff */
[----:B0-----:R-:W-:Y:S01]  /*18a0*/  @!P5 FADD.FTZ R32, R32, R16 ;  /* 0x000000102020d221 */ /* 0x001fe20000010000 */
[----:B------:R-:W-:Y:S02]  /*18b0*/  @!P5 FADD.FTZ R33, R33, R17 ;  /* 0x000000112121d221 */ /* 0x000fe40000010000 */
[----:B------:R-:W-:Y:S01]  /*18c0*/  ISETP.EQ.OR P5, PT, R6, UR5, P3 ;  /* 0x0000000506007c0c */ /* 0x000fe20009fa2670 */
[----:B------:R-:W-:Y:S01]  /*18d0*/  UIADD3 UR5, UPT, UPT, UR4, 0x6, URZ ;  /* 0x0000000604057890 */ /* 0x000fe2000fffe0ff */
[----:B---3--:R-:W-:Y:S01]  /*18e0*/  @!P6 FADD.FTZ R32, R32, R18 ;  /* 0x000000122020e221 */ /* 0x008fe20000010000 */
[----:B------:R-:W-:Y:S01]  /*18f0*/  @!P6 FADD.FTZ R33, R33, R19 ;  /* 0x000000132121e221 */ /* 0x000fe20000010000 */
[----:B------:R-:W-:Y:S01]  /*1900*/  ISETP.EQ.OR P6, PT, R6, UR8, P3 ;  /* 0x0000000806007c0c */ /* 0x000fe20009fc2670 */
[----:B------:R-:W-:Y:S01]  /*1910*/  UIADD3 UR8, UPT, UPT, UR4, 0x7, URZ ;  /* 0x0000000704087890 */ /* 0x000fe2000fffe0ff */
[----:B--2---:R-:W-:Y:S01]  /*1920*/  @!P2 FADD.FTZ R32, R32, R20 ;  /* 0x000000142020a221 */ /* 0x004fe20000010000 */
        /* <DEDUP_REMOVED lines=33> */
.L_x_3652:
[----:B------:R-:W-:-:S13]  /*1b40*/  LOP3.LUT P2, RZ, R0, 0x7, RZ, 0xc0, !PT ;  /* 0x0000000700ff7812 */ /* 0x000fda000784c0ff */
[----:B------:R-:W-:Y:S05]  /*1b50*/  @!P2 BRA `(.L_x_3649) ;  /* 0x0000000000f4a947 */ /* 0x000fea0003800000 */
[C---:B----4-:R-:W-:Y:S02]  /*1b60*/  LOP3.LUT R16, R0.reuse, 0x7, RZ, 0xc0, !PT ;  /* 0x0000000700107812 */ /* 0x050fe400078ec0ff */
[----:B--2---:R-:W-:Y:S02]  /*1b70*/  LOP3.LUT P2, R22, R0, 0x3, RZ, 0xc0, !PT ;  /* 0x0000000300167812 */ /* 0x004fe4000784c0ff */
        /* <DEDUP_REMOVED lines=8> */
[----:B-1----:R-:W-:Y:S02]  /*1c00*/  IADD3 R21, PT, PT, R31, 0x2, RZ ;  /* 0x000000021f157810 */ /* 0x002fe40007ffe0ff */
[-C--:B------:R-:W-:Y:S02]  /*1c10*/  ISETP.EQ.OR P5, PT, R19, R6.reuse, P3 ;  /* 0x000000061300720c */ /* 0x080fe40001fa2670 */
[----:B------:R-:W-:Y:S02]  /*1c20*/  IADD3 R23, PT, PT, R31, 0x3, RZ ;  /* 0x000000031f177810 */ /* 0x000fe40007ffe0ff */
[----:B------:R-:W-:-:S09]  /*1c30*/  ISETP.EQ.OR P4, PT, R21, R6, P3 ;  /* 0x000000061500720c */ /* 0x000fd20001f82670 */
[----:B------:R-:W-:-:S04]  /*1c40*/  @!P5 IMAD R19, R19, R7, R8 ;  /* 0x000000071313d224 */ /* 0x000fc800078e0208 */
[----:B------:R-:W-:Y:S02]  /*1c50*/  @!P4 IMAD R21, R21, R7, R8 ;  /* 0x000000071515c224 */ /* 0x000fe400078e0208 */
        /* <DEDUP_REMOVED lines=17> */
.L_x_3654:
        /* <DEDUP_REMOVED lines=18> */
.L_x_3655:
        /* <DEDUP_REMOVED lines=9> */
.L_x_3656:
[----:B------:R-:W-:Y:S05]  /*1f20*/  BSYNC.RECONVERGENT B0 ;  /* 0x0000000000007941 */ /* 0x000fea0003800200 */
.L_x_3649:
[----:B------:R-:W0:Y:S01]  /*1f30*/  S2UR UR5, SR_CgaCtaId ;  /* 0x00000000000579c3 */ /* 0x000e220000008800 */
[----:B------:R-:W2:Y:S01]  /*1f40*/  LDCU UR8, c[0x0][0x414] ;  /* 0x00008280ff0877ac */ /* 0x000ea20008000800 */
[----:B------:R-:W-:Y:S01]  /*1f50*/  LOP3.LUT R25, R52, 0xffff, RZ, 0xc0, !PT ;  /* 0x0000ffff34197812 */ /* 0x000fe200078ec0ff */
[----:B------:R-:W-:-:S03]  /*1f60*/  UMOV UR4, 0x400 ;  /* 0x0000040000047882 */ /* 0x000fc60000000000 */
[----:B------:R-:W-:Y:S02]  /*1f70*/  IADD3 R25, PT, PT, R54, R25, RZ ;  /* 0x0000001936197210 */ /* 0x000fe40007ffe0ff */
[----:B----4-:R-:W2:Y:S08]  /*1f80*/  @P0 LDC.64 R18, c[0x0][0x388] ;  /* 0x0000e200ff120b82 */ /* 0x010eb00000000a00 */
[----:B-1----:R-:W1:Y:S01]  /*1f90*/  LDC.64 R20, c[0x0][0x398] ;  /* 0x0000e600ff147b82 */ /* 0x002e620000000a00 */
[----:B0-----:R-:W-:-:S07]  /*1fa0*/  ULEA UR4, UR5, UR4, 0x18 ;  /* 0x0000000405047291 */ /* 0x001fce000f8ec0ff */
[----:B---3--:R-:W0:Y:S01]  /*1fb0*/  LDC.64 R16, c[0x0][0x3a0] ;  /* 0x0000e800ff107b82 */ /* 0x008e220000000a00 */
[----:B--2---:R-:W-:-:S04]  /*1fc0*/  @P0 IMAD.WIDE R22, R2, 0x8, R18 ;  /* 0x0000000802160825 */ /* 0x004fc800078e0212 */
[----:B------:R-:W-:Y:S01]  /*1fd0*/  @P0 FMUL.FTZ R18, R32, UR8 ;  /* 0x0000000820120c20 */ /* 0x000fe20008410000 */
[----:B------:R-:W-:Y:S01]  /*1fe0*/  @P0 FMUL.FTZ R19, R33, UR8 ;  /* 0x0000000821130c20 */ /* 0x000fe20008410000 */
[----:B------:R-:W-:Y:S04]  /*1ff0*/  @!P3 STS.64 [UR4+0xc8], R32 ;  /* 0x0000c820ff00b988 */ /* 0x000fe80008000a04 */
[----:B------:R-:W-:Y:S01]  /*2000*/  @P0 STG.E.64 desc[UR6][R22.64], R18 ;  /* 0x0000001216000986 */ /* 0x000fe2000c101b06 */
[C---:B-1----:R-:W-:Y:S01]  /*2010*/  IMAD.WIDE R20, R25.reuse, 0x4, R20 ;  /* 0x0000000419147825 */ /* 0x042fe200078e0214 */
[----:B------:R-:W-:Y:S03]  /*2020*/  BAR.SYNC.DEFER_BLOCKING 0x0 ;  /* 0x0000000000007b1d */ /* 0x000fe60000010000 */
[----:B0-----:R-:W-:-:S03]  /*2030*/  IMAD.WIDE R16, R25, 0x4, R16 ;  /* 0x0000000419107825 */ /* 0x001fc600078e0210 */
[----:B------:R-:W5:Y:S04]  /*2040*/  LDG.E.64 R20, desc[UR6][R20.64] ;  /* 0x0000000614147981 */ /* 0x000f68000c1e1b00 */
[----:B------:R-:W5:Y:S01]  /*2050*/  LDG.E.64 R16, desc[UR6][R16.64] ;  /* 0x0000000610107981 */ /* 0x000f62000c1e1b00 */
[----:B------:R-:W-:Y:S01]  /*2060*/  MOV R27, 0x3f800000 ;  /* 0x3f800000001b7802 */ /* 0x000fe20000000f00 */
[----:B------:R-:W-:Y:S02]  /*2070*/  BSSY.RECONVERGENT B0, `(.L_x_3657) ;  /* 0x00001b8000007945 */ /* 0x000fe40003800200 */
        /* <DEDUP_REMOVED lines=21> */
[----:B------:R-:W-:Y:S01]  /*21d0*/  MOV R18, R70 ;  /* 0x0000004600127202 */ /* 0x000fe20000000f00 */
[C---:B------:R-:W-:Y:S01]  /*21e0*/  FADD.FTZ R42, -R26.reuse, R42 ;  /* 0x0000002a1a2a7221 */ /* 0x040fe20000010100 */
[----:B------:R-:W-:Y:S01]  /*21f0*/  MOV R19, R69 ;  /* 0x0000004500137202 */ /* 0x000fe20000000f00 */
[----:B------:R-:W0:Y:S01]  /*2200*/  LDCU.64 UR4, c[0x0][0x380] ;  /* 0x00007000ff0477ac */ /* 0x000e220008000a00 */
[----:B------:R-:W-:-:S04]  /*2210*/  FADD.FTZ R22, -R26, R43 ;  /* 0x0000002b1a167221 */ /* 0x000fc80000010100 */
[----:B-1----:R-:W-:Y:S01]  /*2220*/  FMUL.FTZ R28, R22, R27 ;  /* 0x0000001b161c7220 */ /* 0x002fe20000410000 */
[----:B--2---:R-:W-:Y:S02]  /*2230*/  IMAD R23, R3, UR10, RZ ;  /* 0x0000000a03177c24 */ /* 0x004fe4000f8e02ff */
[----:B------:R-:W-:-:S04]  /*2240*/  IMAD.WIDE.U32 R18, R66, UR10, R18 ;  /* 0x0000000a42127c25 */ /* 0x000fc8000f8e0012 */
[----:B------:R-:W-:Y:S02]  /*2250*/  IMAD R25, R66, UR11, R23 ;  /* 0x0000000b42197c24 */ /* 0x000fe4000f8e0217 */
[----:B------:R-:W-:Y:S01]  /*2260*/  FMUL.FTZ R23, R42, R27 ;  /* 0x0000001b2a177220 */ /* 0x000fe20000410000 */
[----:B0-----:R-:W-:Y:S02]  /*2270*/  LEA R24, P2, R18, UR4, 0x2 ;  /* 0x0000000412187c11 */ /* 0x001fe4000f8410ff */
[----:B------:R-:W-:Y:S01]  /*2280*/  IADD3 R25, PT, PT, R19, R25, RZ ;  /* 0x0000001913197210 */ /* 0x000fe20007ffe0ff */
[----:B-----5:R-:W-:Y:S01]  /*2290*/  FFMA.FTZ R22, R20, R23, R16 ;  /* 0x0000001714167223 */ /* 0x020fe20000010010 */
[----:B------:R-:W-:Y:S02]  /*22a0*/  FFMA.FTZ R23, R21, R28, R17 ;  /* 0x0000001c15177223 */ /* 0x000fe40000010011 */
[----:B------:R-:W-:-:S05]  /*22b0*/  LEA.HI.X R25, R18, UR5, R25, 0x2, P2 ;  /* 0x0000000512197c11 */ /* 0x000fca00090f1419 */
[----:B------:R2:W-:Y:S02]  /*22c0*/  STG.E.64 desc[UR6][R24.64], R22 ;  /* 0x0000001618007986 */ /* 0x0005e4000c101b06 */
.L_x_3660:
[----:B------:R-:W-:Y:S05]  /*22d0*/  BSYNC.RECONVERGENT B1 ;  /* 0x0000000000017941 */ /* 0x000fea0003800200 */
.L_x_3659:
[----:B------:R-:W-:Y:S04]  /*22e0*/  BSSY.RECONVERGENT B1, `(.L_x_3661) ;  /* 0x0000013000017945 */ /* 0x000fe80003800200 */
[----:B------:R-:W-:Y:S05]  /*22f0*/  @P3 BRA `(.L_x_3662) ;  /* 0x0000000000443947 */ /* 0x000fea0003800000 */
[----:B------:R-:W2:Y:S01]  /*2300*/  LDCU.64 UR4, c[0x0][0x3e0] ;  /* 0x00007c00ff0477ac */ /* 0x000ea20008000a00 */
[----:B------:R-:W-:Y:S01]  /*2310*/  MOV R18, R70 ;  /* 0x0000004600127202 */ /* 0x000fe20000000f00 */
[----:B------:R-:W-:Y:S01]  /*2320*/  FADD.FTZ R12, -R26, R12 ;  /* 0x0000000c1a0c7221 */ /* 0x000fe20000010100 */
[----:B------:R-:W-:Y:S01]  /*2330*/  MOV R19, R69 ;  /* 0x0000004500137202 */ /* 0x000fe20000000f00 */
[----:B------:R-:W3:Y:S01]  /*2340*/  LDCU.64 UR10, c[0x0][0x380] ;  /* 0x00007000ff0a77ac */ /* 0x000ee20008000a00 */
[----:B--2---:R-:W-:Y:S02]  /*2350*/  IMAD R22, R11, UR4, RZ ;  /* 0x000000040b167c24 */ /* 0x004fe4000f8e02ff */
[----:B------:R-:W-:-:S04]  /*2360*/  IMAD.WIDE.U32 R18, R65, UR4, R18 ;  /* 0x0000000441127c25 */ /* 0x000fc8000f8e0012 */
[----:B------:R-:W-:Y:S02]  /*2370*/  IMAD R23, R65, UR5, R22 ;  /* 0x0000000541177c24 */ /* 0x000fe4000f8e0216 */
[----:B------:R-:W-:Y:S01]  /*2380*/  FADD.FTZ R22, -R26, R13 ;  /* 0x0000000d1a167221 */ /* 0x000fe20000010100 */
[----:B-1----:R-:W-:Y:S01]  /*2390*/  FMUL.FTZ R13, R12, R27 ;  /* 0x0000001b0c0d7220 */ /* 0x002fe20000410000 */
[----:B---3--:R-:W-:Y:S02]  /*23a0*/  LEA R12, P2, R18, UR10, 0x2 ;  /* 0x0000000a120c7c11 */ /* 0x008fe4000f8410ff */
[----:B------:R-:W-:Y:S01]  /*23b0*/  IADD3 R23, PT, PT, R19, R23, RZ ;  /* 0x0000001713177210 */ /* 0x000fe20007ffe0ff */
[----:B0-----:R-:W-:Y:S01]  /*23c0*/  FMUL.FTZ R24, R22, R27 ;  /* 0x0000001b16187220 */ /* 0x001fe20000410000 */
[----:B-----5:R-:W-:Y:S02]  /*23d0*/  FFMA.FTZ R22, R20, R13, R16 ;  /* 0x0000000d14167223 */ /* 0x020fe40000010010 */
[----:B------:R-:W-:Y:S01]  /*23e0*/  LEA.HI.X R13, R18, UR11, R23, 0x2, P2 ;  /* 0x0000000b120d7c11 */ /* 0x000fe200090f1417 */
[----:B------:R-:W-:-:S05]  /*23f0*/  FFMA.FTZ R23, R21, R24, R17 ;  /* 0x0000001815177223 */ /* 0x000fca0000010011 */
[----:B------:R3:W-:Y:S02]  /*2400*/  STG.E.64 desc[UR6][R12.64], R22 ;  /* 0x000000160c007986 */ /* 0x0007e4000c101b06 */
.L_x_3662:
[----:B------:R-:W-:Y:S05]  /*2410*/  BSYNC.RECONVERGENT B1 ;  /* 0x0000000000017941 */ /* 0x000fea0003800200 */
.L_x_3661:
        /* <DEDUP_REMOVED lines=13> */
[----:B---3--:R-:W-:Y:S01]  /*24f0*/  MOV R12, R70 ;  /* 0x00000046000c7202 */ /* 0x008fe20000000f00 */
[C---:B------:R-:W-:Y:S01]  /*2500*/  FADD.FTZ R14, -R26.reuse, R14 ;  /* 0x0000000e1a0e7221 */ /* 0x040fe20000010100 */
[----:B------:R-:W-:Y:S01]  /*2510*/  MOV R13, R69 ;  /* 0x00000045000d7202 */ /* 0x000fe20000000f00 */
[----:B------:R-:W3:Y:S01]  /*2520*/  LDCU.64 UR10, c[0x0][0x380] ;  /* 0x00007000ff0a77ac */ /* 0x000ee20008000a00 */
[----:B--2---:R-:W-:Y:S01]  /*2530*/  FADD.FTZ R22, -R26, R15 ;  /* 0x0000000f1a167221 */ /* 0x004fe20000010100 */
        /* <DEDUP_REMOVED lines=10> */
[----:B------:R4:W-:Y:S02]  /*25e0*/  STG.E.64 desc[UR6][R18.64], R14 ;  /* 0x0000000e12007986 */ /* 0x0009e4000c101b06 */
.L_x_3664:
[----:B------:R-:W-:Y:S05]  /*25f0*/  BSYNC.RECONVERGENT B1 ;  /* 0x0000000000017941 */ /* 0x000fea0003800200 */
.L_x_3663:
[----:B------:R-:W-:Y:S04]  /*2600*/  BSSY.RECONVERGENT B1, `(.L_x_3665) ;  /* 0x0000013000017945 */ /* 0x000fe80003800200 */
[----:B------:R-:W-:Y:S05]  /*2610*/  @P1 BRA `(.L_x_3666) ;  /* 0x0000000000441947 */ /* 0x000fea0003800000 */
[----:B------:R-:W0:Y:S01]  /*2620*/  LDCU.64 UR4, c[0x0][0x3e0] ;  /* 0x00007c00ff0477ac */ /* 0x000e220008000a00 */
[----:B---3--:R-:W-:Y:S01]  /*2630*/  MOV R12, R70 ;  /* 0x00000046000c7202 */ /* 0x008fe20000000f00 */
[C---:B------:R-:W-:Y:S01]  /*2640*/  FADD.FTZ R40, -R26.reuse, R40 ;  /* 0x000000281a287221 */ /* 0x040fe20000010100 */
[----:B------:R-:W-:Y:S01]  /*2650*/  MOV R13, R69 ;  /* 0x00000045000d7202 */ /* 0x000fe20000000f00 */
[----:B------:R-:W3:Y:S01]  /*2660*/  LDCU.64 UR10, c[0x0][0x380] ;  /* 0x00007000ff0a77ac */ /* 0x000ee20008000a00 */
[----:B----4-:R-:W-:-:S04]  /*2670*/  FADD.FTZ R18, -R26, R41 ;  /* 0x000000291a127221 */ /* 0x010fc80000010100 */
[----:B-12---:R-:W-:Y:S01]  /*2680*/  FMUL.FTZ R22, R18, R27 ;  /* 0x0000001b12167220 */ /* 0x006fe20000410000 */
[----:B0-----:R-:W-:Y:S02]  /*2690*/  IMAD R15, R55, UR4, RZ ;  /* 0x00000004370f7c24 */ /* 0x001fe4000f8e02ff */
[----:B------:R-:W-:-:S04]  /*26a0*/  IMAD.WIDE.U32 R12, R62, UR4, R12 ;  /* 0x000000043e0c7c25 */ /* 0x000fc8000f8e000c */
[----:B------:R-:W-:Y:S02]  /*26b0*/  IMAD R19, R62, UR5, R15 ;  /* 0x000000053e137c24 */ /* 0x000fe4000f8e020f */
[----:B------:R-:W-:Y:S01]  /*26c0*/  FMUL.FTZ R15, R40, R27 ;  /* 0x0000001b280f7220 */ /* 0x000fe20000410000 */
[----:B---3--:R-:W-:Y:S02]  /*26d0*/  LEA R14, P1, R12, UR10, 0x2 ;  /* 0x0000000a0c0e7c11 */ /* 0x008fe4000f8210ff */
[----:B------:R-:W-:Y:S01]  /*26e0*/  IADD3 R19, PT, PT, R13, R19, RZ ;  /* 0x000000130d137210 */ /* 0x000fe20007ffe0ff */
[----:B-----5:R-:W-:-:S03]  /*26f0*/  FFMA.FTZ R18, R20, R15, R16 ;  /* 0x0000000f14127223 */ /* 0x020fc60000010010 */
[----:B------:R-:W-:Y:S01]  /*2700*/  LEA.HI.X R15, R12, UR11, R19, 0x2, P1 ;  /* 0x0000000b0c0f7c11 */ /* 0x000fe200088f1413 */
[----:B------:R-:W-:-:S05]  /*2710*/  FFMA.FTZ R19, R21, R22, R17 ;  /* 0x0000001615137223 */ /* 0x000fca0000010011 */
[----:B------:R0:W-:Y:S02]  /*2720*/  STG.E.64 desc[UR6][R14.64], R18 ;  /* 0x000000120e007986 */ /* 0x0001e4000c101b06 */
.L_x_3666:
[----:B------:R-:W-:Y:S05]  /*2730*/  BSYNC.RECONVERGENT B1 ;  /* 0x0000000000017941 */ /* 0x000fea0003800200 */
.L_x_3665:
[----:B------:R-:W-:Y:S04]  /*2740*/  BSSY.RECONVERGENT B1, `(.L_x_3667) ;  /* 0x0000013000017945 */ /* 0x000fe80003800200 */
[----:B------:R-:W-:Y:S05]  /*2750*/  @P6 BRA `(.L_x_3668) ;  /* 0x0000000000446947 */ /* 0x000fea0003800000 */
[----:B------:R-:W1:Y:S01]  /*2760*/  LDCU.64 UR4, c[0x0][0x3e0] ;  /* 0x00007c00ff0477ac */ /* 0x000e620008000a00 */
[----:B---3--:R-:W-:Y:S01]  /*2770*/  MOV R12, R70 ;  /* 0x00000046000c7202 */ /* 0x008fe20000000f00 */
[C---:B------:R-:W-:Y:S01]  /*2780*/  FADD.FTZ R44, -R26.reuse, R44 ;  /* 0x0000002c1a2c7221 */ /* 0x040fe20000010100 */
[----:B------:R-:W-:Y:S01]  /*2790*/  MOV R13, R69 ;  /* 0x00000045000d7202 */ /* 0x000fe20000000f00 */
[----:B------:R-:W3:Y:S01]  /*27a0*/  LDCU.64 UR10, c[0x0][0x380] ;  /* 0x00007000ff0a77ac */ /* 0x000ee20008000a00 */
[----:B0---4-:R-:W-:-:S04]  /*27b0*/  FADD.FTZ R18, -R26, R45 ;  /* 0x0000002d1a127221 */ /* 0x011fc80000010100 */
[----:B-12---:R-:W-:Y:S01]  /*27c0*/  FMUL.FTZ R22, R18, R27 ;  /* 0x0000001b12167220 */ /* 0x006fe20000410000 */
[----:B------:R-:W-:Y:S02]  /*27d0*/  IMAD R15, R57, UR4, RZ ;  /* 0x00000004390f7c24 */ /* 0x000fe4000f8e02ff */
        /* <DEDUP_REMOVED lines=9> */
.L_x_3668:
[----:B------:R-:W-:Y:S05]  /*2870*/  BSYNC.RECONVERGENT B1 ;  /* 0x0000000000017941 */ /* 0x000fea0003800200 */
.L_x_3667:
[----:B------:R-:W-:Y:S04]  /*2880*/  BSSY.RECONVERGENT B1, `(.L_x_3669) ;  /* 0x0000013000017945 */ /* 0x000fe80003800200 */
[----:B------:R-:W-:Y:S05]  /*2890*/  @P2 BRA `(.L_x_3670) ;  /* 0x0000000000442947 */ /* 0x000fea0003800000 */
[----:B------:R-:W2:Y:S01]  /*28a0*/  LDCU.64 UR4, c[0x0][0x3e0] ;  /* 0x00007c00ff0477ac */ /* 0x000ea20008000a00 */
[----:B---3--:R-:W-:Y:S01]  /*28b0*/  MOV R12, R70 ;  /* 0x00000046000c7202 */ /* 0x008fe20000000f00 */
[C---:B------:R-:W-:Y:S01]  /*28c0*/  FADD.FTZ R46, -R26.reuse, R46 ;  /* 0x0000002e1a2e7221 */ /* 0x040fe20000010100 */
[----:B------:R-:W-:Y:S01]  /*28d0*/  MOV R13, R69 ;  /* 0x00000045000d7202 */ /* 0x000fe20000000f00 */
[----:B------:R-:W3:Y:S01]  /*28e0*/  LDCU.64 UR10, c[0x0][0x380] ;  /* 0x00007000ff0a77ac */ /* 0x000ee20008000a00 */
[----:B0---4-:R-:W-:-:S04]  /*28f0*/  FADD.FTZ R18, -R26, R47 ;  /* 0x0000002f1a127221 */ /* 0x011fc80000010100 */
[----:B-1----:R-:W-:-:S04]  /*2900*/  FMUL.FTZ R18, R18, R27 ;  /* 0x0000001b12127220 */ /* 0x002fc80000410000 */
[----:B--2--5:R-:W-:Y:S01]  /*2910*/  FFMA.FTZ R23, R21, R18, R17 ;  /* 0x0000001215177223 */ /* 0x024fe20000010011 */
[----:B------:R-:W-:Y:S02]  /*2920*/  IMAD R15, R59, UR4, RZ ;  /* 0x000000043b0f7c24 */ /* 0x000fe4000f8e02ff */
[----:B------:R-:W-:-:S04]  /*2930*/  IMAD.WIDE.U32 R12, R58, UR4, R12 ;  /* 0x000000043a0c7c25 */ /* 0x000fc8000f8e000c */
[----:B------:R-:W-:Y:S02]  /*2940*/  IMAD R19, R58, UR5, R15 ;  /* 0x000000053a137c24 */ /* 0x000fe4000f8e020f */
[----:B------:R-:W-:Y:S01]  /*2950*/  FMUL.FTZ R15, R46, R27 ;  /* 0x0000001b2e0f7220 */ /* 0x000fe20000410000 */
[----:B---3--:R-:W-:Y:S02]  /*2960*/  LEA R14, P1, R12, UR10, 0x2 ;  /* 0x0000000a0c0e7c11 */ /* 0x008fe4000f8210ff */
[----:B------:R-:W-:Y:S01]  /*2970*/  IADD3 R19, PT, PT, R13, R19, RZ ;  /* 0x000000130d137210 */ /* 0x000fe20007ffe0ff */
[----:B------:R-:W-:-:S03]  /*2980*/  FFMA.FTZ R22, R20, R15, R16 ;  /* 0x0000000f14167223 */ /* 0x000fc60000010010 */
[----:B------:R-:W-:-:S05]  /*2990*/  LEA.HI.X R15, R12, UR11, R19, 0x2, P1 ;  /* 0x0000000b0c0f7c11 */ /* 0x000fca00088f1413 */
[----:B------:R0:W-:Y:S02]  /*29a0*/  STG.E.64 desc[UR6][R14.64], R22 ;  /* 0x000000160e007986 */ /* 0x0001e4000c101b06 */
.L_x_3670:
[----:B------:R-:W-:Y:S05]  /*29b0*/  BSYNC.RECONVERGENT B1 ;  /* 0x0000000000017941 */ /* 0x000fea0003800200 */
.L_x_3669:
        /* <DEDUP_REMOVED lines=19> */
.L_x_3672:
[----:B------:R-:W-:Y:S05]  /*2af0*/  BSYNC.RECONVERGENT B1 ;  /* 0x0000000000017941 */ /* 0x000fea0003800200 */
.L_x_3671:
[----:B------:R-:W-:Y:S05]  /*2b00*/  @P4 BRA `(.L_x_3673) ;  /* 0x0000001000384947 */ /* 0x000fea0003800000 */
[----:B------:R-:W0:Y:S01]  /*2b10*/  LDCU.64 UR4, c[0x0][0x3e0] ;  /* 0x00007c00ff0477ac */ /* 0x000e220008000a00 */
[----:B---3--:R-:W-:Y:S01]  /*2b20*/  MOV R12, R70 ;  /* 0x00000046000c7202 */ /* 0x008fe20000000f00 */
[C---:B------:R-:W-:Y:S01]  /*2b30*/  FADD.FTZ R50, -R26.reuse, R50 ;  /* 0x000000321a327221 */ /* 0x040fe20000010100 */
[----:B------:R-:W-:Y:S01]  /*2b40*/  MOV R13, R69 ;  /* 0x00000045000d7202 */ /* 0x000fe20000000f00 */
[----:B------:R-:W3:Y:S01]  /*2b50*/  LDCU.64 UR8, c[0x0][0x380] ;  /* 0x00007000ff0877ac */ /* 0x000ee20008000a00 */
[----:B------:R-:W-:-:S04]  /*2b60*/  FADD.FTZ R26, -R26, R51 ;  /* 0x000000331a1a7221 */ /* 0x000fc80000010100 */
[----:B-1----:R-:W-:-:S04]  /*2b70*/  FMUL.FTZ R26, R26, R27 ;  /* 0x0000001b1a1a7220 */ /* 0x002fc80000410000 */
[----:B-----5:R-:W-:Y:S01]  /*2b80*/  FFMA.FTZ R17, R21, R26, R17 ;  /* 0x0000001a15117223 */ /* 0x020fe20000010011 */
[----:B0---4-:R-:W-:Y:S02]  /*2b90*/  IMAD R15, R63, UR4, RZ ;  /* 0x000000043f0f7c24 */ /* 0x011fe4000f8e02ff */
[----:B------:R-:W-:-:S04]  /*2ba0*/  IMAD.WIDE.U32 R12, R10, UR4, R12 ;  /* 0x000000040a0c7c25 */ /* 0x000fc8000f8e000c */
[----:B------:R-:W-:Y:S02]  /*2bb0*/  IMAD R19, R10, UR5, R15 ;  /* 0x000000050a137c24 */ /* 0x000fe4000f8e020f */
[----:B------:R-:W-:Y:S01]  /*2bc0*/  FMUL.FTZ R15, R50, R27 ;  /* 0x0000001b320f7220 */ /* 0x000fe20000410000 */
[----:B---3--:R-:W-:Y:S02]  /*2bd0*/  LEA R14, P1, R12, UR8, 0x2 ;  /* 0x000000080c0e7c11 */ /* 0x008fe4000f8210ff */
[----:B------:R-:W-:Y:S01]  /*2be0*/  IADD3 R19, PT, PT, R13, R19, RZ ;  /* 0x000000130d137210 */ /* 0x000fe20007ffe0ff */
[----:B------:R-:W-:-:S03]  /*2bf0*/  FFMA.FTZ R16, R20, R15, R16 ;  /* 0x0000000f14107223 */ /* 0x000fc60000010010 */
[----:B------:R-:W-:-:S05]  /*2c00*/  LEA.HI.X R15, R12, UR9, R19, 0x2, P1 ;  /* 0x000000090c0f7c11 */ /* 0x000fca00088f1413 */
[----:B------:R0:W-:Y:S01]  /*2c10*/  STG.E.64 desc[UR6][R14.64], R16 ;  /* 0x000000100e007986 */ /* 0x0001e2000c101b06 */
[----:B------:R-:W-:Y:S05]  /*2c20*/  BRA `(.L_x_3673) ;  /* 0x0000000c00f07947 */ /* 0x000fea0003800000 */
.L_x_3658:
[----:B------:R-:W2:Y:S01]  /*2c30*/  LDCU.64 UR10, c[0x0][0x3e8] ;  /* 0x00007d00ff0a77ac */ /* 0x000ea20008000a00 */
[----:B------:R-:W-:Y:S01]  /*2c40*/  BSSY.RECONVERGENT B1, `(.L_x_3674) ;  /* 0x0000021000017945 */ /* 0x000fe20003800200 */
[----:B--2---:R-:W-:Y:S02]  /*2c50*/  ISETP.GE.U32.AND P2, PT, R65, UR10, PT ;  /* 0x0000000a41007c0c */ /* 0x004fe4000bf46070 */
[----:B------:R-:W-:Y:S02]  /*2c60*/  ISETP.GE.U32.AND P5, PT, R64, UR10, PT ;  /* 0x0000000a40007c0c */ /* 0x000fe4000bfa6070 */
[----:B------:R-:W-:Y:S02]  /*2c70*/  ISETP.GE.U32.AND P6, PT, R62, UR10, PT ;  /* 0x0000000a3e007c0c */ /* 0x000fe4000bfc6070 */
[----:B------:R-:W-:Y:S01]  /*2c80*/  ISETP.GE.AND.EX P2, PT, R11, UR11, PT, P2 ;  /* 0x0000000b0b007c0c */ /* 0x000fe2000bf46320 */
[----:B------:R-:W-:-:S12]  /*2c90*/  @P1 BRA `(.L_x_3675) ;  /* 0x00000000006c1947 */ /* 0x000fd80003800000 */
[C---:B------:R-:W-:Y:S01]  /*2ca0*/  FADD.FTZ R42, -R26.reuse, R42 ;  /* 0x0000002a1a2a7221 */ /* 0x040fe20000010100 */
[----:B------:R-:W-:Y:S01]  /*2cb0*/  FADD.FTZ R18, -R26, R43 ;  /* 0x0000002b1a127221 */ /* 0x000fe20000010100 */
[----:B------:R-:W2:Y:S01]  /*2cc0*/  LDCU.64 UR4, c[0x0][0x3e0] ;  /* 0x00007c00ff0477ac */ /* 0x000ea20008000a00 */
[----:B------:R-:W-:Y:S01]  /*2cd0*/  MOV R23, R69 ;  /* 0x0000004500177202 */ /* 0x000fe20000000f00 */
        /* <DEDUP_REMOVED lines=8> */
[----:B------:R-:W0:Y:S01]  /*2d60*/  MUFU.EX2 R18, R18 ;  /* 0x0000001200127308 */ /* 0x000e220000000800 */
[----:B--2---:R-:W-:-:S03]  /*2d70*/  IMAD R31, R3, UR4, RZ ;  /* 0x00000004031f7c24 */ /* 0x004fc6000f8e02ff */
[----:B------:R-:W2:Y:S01]  /*2d80*/  MUFU.EX2 R19, R19 ;  /* 0x0000001300137308 */ /* 0x000ea20000000800 */
[----:B------:R-:W-:-:S04]  /*2d90*/  IMAD.WIDE.U32 R22, R66, UR4, R22 ;  /* 0x0000000442167c25 */ /* 0x000fc8000f8e0016 */
[----:B------:R-:W-:Y:S02]  /*2da0*/  IMAD R31, R66, UR5, R31 ;  /* 0x00000005421f7c24 */ /* 0x000fe4000f8e021f */
[----:B0-----:R-:W-:Y:S01]  /*2db0*/  FADD.FTZ R24, R18, 1 ;  /* 0x3f80000012187421 */ /* 0x001fe20000010000 */
[C---:B-1----:R-:W-:Y:S02]  /*2dc0*/  LEA R18, P1, R22.reuse, UR8, 0x2 ;  /* 0x0000000816127c11 */ /* 0x042fe4000f8210ff */
[----:B------:R-:W-:Y:S01]  /*2dd0*/  IADD3 R31, PT, PT, R23, R31, RZ ;  /* 0x0000001f171f7210 */ /* 0x000fe20007ffe0ff */
[----:B--2---:R-:W-:Y:S02]  /*2de0*/  FADD.FTZ R25, R19, 1 ;  /* 0x3f80000013197421 */ /* 0x004fe40000010000 */
[----:B------:R-:W0:Y:S01]  /*2df0*/  MUFU.RCP R24, R24 ;  /* 0x0000001800187308 */ /* 0x000e220000001000 */
[----:B------:R-:W-:-:S07]  /*2e00*/  LEA.HI.X R19, R22, UR9, R31, 0x2, P1 ;  /* 0x0000000916137c11 */ /* 0x000fce00088f141f */
[----:B------:R-:W1:Y:S01]  /*2e10*/  MUFU.RCP R25, R25 ;  /* 0x0000001900197308 */ /* 0x000e620000001000 */
[----:B0-----:R-:W-:Y:S01]  /*2e20*/  FMUL.FTZ R22, R29, R24 ;  /* 0x000000181d167220 */ /* 0x001fe20000410000 */
[----:B-1----:R-:W-:-:S05]  /*2e30*/  FMUL.FTZ R23, R28, R25 ;  /* 0x000000191c177220 */ /* 0x002fca0000410000 */
[----:B------:R2:W-:Y:S02]  /*2e40*/  STG.E.64 desc[UR6][R18.64], R22 ;  /* 0x0000001612007986 */ /* 0x0005e4000c101b06 */
.L_x_3675:
[----:B------:R-:W-:Y:S05]  /*2e50*/  BSYNC.RECONVERGENT B1 ;  /* 0x0000000000017941 */ /* 0x000fea0003800200 */
.L_x_3674:
[----:B------:R-:W-:Y:S04]  /*2e60*/  BSSY.RECONVERGENT B1, `(.L_x_3676) ;  /* 0x000001d000017945 */ /* 0x000fe80003800200 */
[----:B------:R-:W-:Y:S05]  /*2e70*/  @P2 BRA `(.L_x_3677) ;  /* 0x00000000006c2947 */ /* 0x000fea0003800000 */
[----:B------:R-:W-:Y:S01]  /*2e80*/  FADD.FTZ R12, -R26, R12 ;  /* 0x0000000c1a0c7221 */ /* 0x000fe20000010100 */
[----:B------:R-:W3:Y:S03]  /*2e90*/  LDCU.64 UR4, c[0x0][0x3e0] ;  /* 0x00007c00ff0477ac */ /* 0x000ee60008000a00 */
[----:B-12---:R-:W-:Y:S01]  /*2ea0*/  FMUL.FTZ R19, R12, R27 ;  /* 0x0000001b0c137220 */ /* 0x006fe20000410000 */
[----:B------:R-:W-:Y:S01]  /*2eb0*/  FADD.FTZ R12, -R26, R13 ;  /* 0x0000000d1a0c7221 */ /* 0x000fe20000010100 */
[----:B------:R-:W1:Y:S02]  /*2ec0*/  LDCU.64 UR8, c[0x0][0x380] ;  /* 0x00007000ff0877ac */ /* 0x000e640008000a00 */
[----:B-----5:R-:W-:Y:S01]  /*2ed0*/  FFMA.FTZ R25, R20, R19, R16 ;  /* 0x0000001314197223 */ /* 0x020fe20000010010 */
[----:B------:R-:W-:Y:S01]  /*2ee0*/  FMUL.FTZ R18, R12, R27 ;  /* 0x0000001b0c127220 */ /* 0x000fe20000410000 */
[----:B------:R-:W-:-:S02]  /*2ef0*/  MOV R19, R69 ;  /* 0x0000004500137202 */ /* 0x000fc40000000f00 */
[----:B------:R-:W-:Y:S01]  /*2f00*/  FMUL.FTZ R12, R25, -1.4426950216293334961 ;  /* 0xbfb8aa3b190c7820 */ /* 0x000fe20000410000 */
[----:B0-----:R-:W-:Y:S01]  /*2f10*/  FFMA.FTZ R24, R21, R18, R17 ;  /* 0x0000001215187223 */ /* 0x001fe20000010011 */
[----:B------:R-:W-:-:S03]  /*2f20*/  MOV R18, R70 ;  /* 0x0000004600127202 */ /* 0x000fc60000000f00 */
[----:B------:R-:W-:Y:S01]  /*2f30*/  FMUL.FTZ R13, R24, -1.4426950216293334961 ;  /* 0xbfb8aa3b180d7820 */ /* 0x000fe20000410000 */
[----:B------:R-:W0:Y:S01]  /*2f40*/  MUFU.EX2 R12, R12 ;  /* 0x0000000c000c7308 */ /* 0x000e220000000800 */
[----:B---3--:R-:W-:Y:S02]  /*2f50*/  IMAD R28, R11, UR4, RZ ;  /* 0x000000040b1c7c24 */ /* 0x008fe4000f8e02ff */
[C---:B------:R-:W-:Y:S02]  /*2f60*/  IMAD.WIDE.U32 R18, R65.reuse, UR4, R18 ;  /* 0x0000000441127c25 */ /* 0x040fe4000f8e0012 */
[----:B------:R-:W2:Y:S02]  /*2f70*/  MUFU.EX2 R13, R13 ;  /* 0x0000000d000d7308 */ /* 0x000ea40000000800 */
[----:B------:R-:W-:-:S05]  /*2f80*/  IMAD R29, R65, UR5, R28 ;  /* 0x00000005411d7c24 */ /* 0x000fca000f8e021c */
[----:B------:R-:W-:Y:S01]  /*2f90*/  IADD3 R29, PT, PT, R19, R29, RZ ;  /* 0x0000001d131d7210 */ /* 0x000fe20007ffe0ff */
[----:B0-----:R-:W-:Y:S01]  /*2fa0*/  FADD.FTZ R22, R12, 1 ;  /* 0x3f8000000c167421 */ /* 0x001fe20000010000 */
[----:B-1----:R-:W-:Y:S01]  /*2fb0*/  LEA R12, P1, R18, UR8, 0x2 ;  /* 0x00000008120c7c11 */ /* 0x002fe2000f8210ff */
[----:B--2---:R-:W-:-:S04]  /*2fc0*/  FADD.FTZ R23, R13, 1 ;  /* 0x3f8000000d177421 */ /* 0x004fc80000010000 */
[----:B------:R-:W0:Y:S01]  /*2fd0*/  MUFU.RCP R22, R22 ;  /* 0x0000001600167308 */ /* 0x000e220000001000 */
[----:B------:R-:W-:-:S07]  /*2fe0*/  LEA.HI.X R13, R18, UR9, R29, 0x2, P1 ;  /* 0x00000009120d7c11 */ /* 0x000fce00088f141d */
[----:B------:R-:W1:Y:S01]  /*2ff0*/  MUFU.RCP R23, R23 ;  /* 0x0000001700177308 */ /* 0x000e620000001000 */
[----:B0-----:R-:W-:Y:S01]  /*3000*/  FMUL.FTZ R18, R25, R22 ;  /* 0x0000001619127220 */ /* 0x001fe20000410000 */
[----:B-1----:R-:W-:-:S05]  /*3010*/  FMUL.FTZ R19, R24, R23 ;  /* 0x0000001718137220 */ /* 0x002fca0000410000 */
[----:B------:R3:W-:Y:S02]  /*3020*/  STG.E.64 desc[UR6][R12.64], R18 ;  /* 0x000000120c007986 */ /* 0x0007e4000c101b06 */
.L_x_3677:
[----:B------:R-:W-:Y:S05]  /*3030*/  BSYNC.RECONVERGENT B1 ;  /* 0x0000000000017941 */ /* 0x000fea0003800200 */
.L_x_3676:
        /* <DEDUP_REMOVED lines=12> */
[C---:B------:R-:W-:Y:S01]  /*3100*/  FADD.FTZ R14, -R26.reuse, R14 ;  /* 0x0000000e1a0e7221 */ /* 0x040fe20000010100 */
[----:B---3--:R-:W-:Y:S01]  /*3110*/  FADD.FTZ R12, -R26, R15 ;  /* 0x0000000f1a0c7221 */ /* 0x008fe20000010100 */
[----:B------:R-:W3:Y:S01]  /*3120*/  LDCU.64 UR4, c[0x0][0x3e0] ;  /* 0x00007c00ff0477ac */ /* 0x000ee20008000a00 */
[----:B------:R-:W-:Y:S01]  /*3130*/  MOV R15, R69 ;  /* 0x00000045000f7202 */ /* 0x000fe20000000f00 */
[-C--:B-1----:R-:W-:Y:S01]  /*3140*/  FMUL.FTZ R13, R14, R27.reuse ;  /* 0x0000001b0e0d7220 */ /* 0x082fe20000410000 */
[----:B------:R-:W-:Y:S01]  /*3150*/  FMUL.FTZ R14, R12, R27 ;  /* 0x0000001b0c0e7220 */ /* 0x000fe20000410000 */
[----:B------:R-:W1:Y:S02]  /*3160*/  LDCU.64 UR8, c[0x0][0x380] ;  /* 0x00007000ff0877ac */ /* 0x000e640008000a00 */
[----:B--2--5:R-:W-:Y:S01]  /*3170*/  FFMA.FTZ R23, R20, R13, R16 ;  /* 0x0000000d14177223 */ /* 0x024fe20000010010 */
[----:B------:R-:W-:Y:S01]  /*3180*/  FFMA.FTZ R22, R21, R14, R17 ;  /* 0x0000000e15167223 */ /* 0x000fe20000010011 */
[----:B------:R-:W-:-:S02]  /*3190*/  MOV R14, R70 ;  /* 0x00000046000e7202 */ /* 0x000fc40000000f00 */
[----:B------:R-:W-:Y:S01]  /*31a0*/  FMUL.FTZ R12, R23, -1.4426950216293334961 ;  /* 0xbfb8aa3b170c7820 */ /* 0x000fe20000410000 */
[----:B------:R-:W-:-:S05]  /*31b0*/  FMUL.FTZ R13, R22, -1.4426950216293334961 ;  /* 0xbfb8aa3b160d7820 */ /* 0x000fca0000410000 */
[----:B------:R-:W2:Y:S01]  /*31c0*/  MUFU.EX2 R12, R12 ;  /* 0x0000000c000c7308 */ /* 0x000ea20000000800 */
[----:B---3--:R-:W-:-:S03]  /*31d0*/  IMAD R25, R53, UR4, RZ ;  /* 0x0000000435197c24 */ /* 0x008fc6000f8e02ff */
[----:B------:R-:W3:Y:S01]  /*31e0*/  MUFU.EX2 R13, R13 ;  /* 0x0000000d000d7308 */ /* 0x000ee20000000800 */
[----:B------:R-:W-:-:S04]  /*31f0*/  IMAD.WIDE.U32 R14, R64, UR4, R14 ;  /* 0x00000004400e7c25 */ /* 0x000fc8000f8e000e */
[----:B------:R-:W-:Y:S02]  /*3200*/  IMAD R25, R64, UR5, R25 ;  /* 0x0000000540197c24 */ /* 0x000fe4000f8e0219 */
[----:B--2---:R-:W-:Y:S01]  /*3210*/  FADD.FTZ R18, R12, 1 ;  /* 0x3f8000000c127421 */ /* 0x004fe20000010000 */
[C---:B-1----:R-:W-:Y:S02]  /*3220*/  LEA R12, P5, R14.reuse, UR8, 0x2 ;  /* 0x000000080e0c7c11 */ /* 0x042fe4000f8a10ff */
[----:B------:R-:W-:Y:S01]  /*3230*/  IADD3 R25, PT, PT, R15, R25, RZ ;  /* 0x000000190f197210 */ /* 0x000fe20007ffe0ff */
[----:B---3--:R-:W-:Y:S02]  /*3240*/  FADD.FTZ R19, R13, 1 ;  /* 0x3f8000000d137421 */ /* 0x008fe40000010000 */
[----:B------:R-:W1:Y:S01]  /*3250*/  MUFU.RCP R18, R18 ;  /* 0x0000001200127308 */ /* 0x000e620000001000 */
[----:B------:R-:W-:-:S07]  /*3260*/  LEA.HI.X R13, R14, UR9, R25, 0x2, P5 ;  /* 0x000000090e0d7c11 */ /* 0x000fce000a8f1419 */
[----:B------:R-:W2:Y:S01]  /*3270*/  MUFU.RCP R19, R19 ;  /* 0x0000001300137308 */ /* 0x000ea20000001000 */
[----:B-1----:R-:W-:Y:S01]  /*3280*/  FMUL.FTZ R14, R23, R18 ;  /* 0x00000012170e7220 */ /* 0x002fe20000410000 */
[----:B--2---:R-:W-:-:S05]  /*3290*/  FMUL.FTZ R15, R22, R19 ;  /* 0x00000013160f7220 */ /* 0x004fca0000410000 */
[----:B------:R4:W-:Y:S02]  /*32a0*/  STG.E.64 desc[UR6][R12.64], R14 ;  /* 0x0000000e0c007986 */ /* 0x0009e4000c101b06 */
.L_x_3679:
[----:B------:R-:W-:Y:S05]  /*32b0*/  BSYNC.RECONVERGENT B1 ;  /* 0x0000000000017941 */ /* 0x000fea0003800200 */
.L_x_3678:
[----:B------:R-:W-:Y:S04]  /*32c0*/  BSSY.RECONVERGENT B1, `(.L_x_3680) ;  /* 0x000001d000017945 */ /* 0x000fe80003800200 */
[----:B------:R-:W-:Y:S05]  /*32d0*/  @P6 BRA `(.L_x_3681) ;  /* 0x00000000006c6947 */ /* 0x000fea0003800000 */
[C---:B------:R-:W-:Y:S01]  /*32e0*/  FADD.FTZ R40, -R26.reuse, R40 ;  /* 0x000000281a287221 */ /* 0x040fe20000010100 */
[----:B---34-:R-:W-:Y:S01]  /*32f0*/  FADD.FTZ R12, -R26, R41 ;  /* 0x000000291a0c7221 */ /* 0x018fe20000010100 */
        /* <DEDUP_REMOVED lines=25> */
.L_x_3681:
[----:B------:R-:W-:Y:S05]  /*3490*/  BSYNC.RECONVERGENT B1 ;  /* 0x0000000000017941 */ /* 0x000fea0003800200 */
.L_x_3680:
[----:B------:R-:W-:Y:S04]  /*34a0*/  BSSY.RECONVERGENT B1, `(.L_x_3682) ;  /* 0x000001d000017945 */ /* 0x000fe80003800200 */
[----:B------:R-:W-:Y:S05]  /*34b0*/  @P1 BRA `(.L_x_3683) ;  /* 0x00000000006c1947 */ /* 0x000fea0003800000 */
[C---:B------:R-:W-:Y:S01]  /*34c0*/  FADD.FTZ R44, -R26.reuse, R44 ;  /* 0x0000002c1a2c7221 */ /* 0x040fe20000010100 */
[----:B-1-34-:R-:W-:Y:S01]  /*34d0*/  FADD.FTZ R12, -R26, R45 ;  /* 0x0000002d1a0c7221 */ /* 0x01afe20000010100 */
[----:B------:R-:W1:Y:S01]  /*34e0*/  LDCU.64 UR4, c[0x0][0x3e0] ;  /* 0x00007c00ff0477ac */ /* 0x000e620008000a00 */
[----:B------:R-:W-:Y:S01]  /*34f0*/  MOV R15, R69 ;  /* 0x00000045000f7202 */ /* 0x000fe20000000f00 */
[-C--:B------:R-:W-:Y:S01]  /*3500*/  FMUL.FTZ R13, R44, R27.reuse ;  /* 0x0000001b2c0d7220 */ /* 0x080fe20000410000 */
[----:B------:R-:W-:Y:S01]  /*3510*/  FMUL.FTZ R14, R12, R27 ;  /* 0x0000001b0c0e7220 */ /* 0x000fe20000410000 */
[----:B------:R-:W3:Y:S02]  /*3520*/  LDCU.64 UR8, c[0x0][0x380] ;  /* 0x00007000ff0877ac */ /* 0x000ee40008000a00 */
[----:B--2--5:R-:W-:Y:S01]  /*3530*/  FFMA.FTZ R23, R20, R13, R16 ;  /* 0x0000000d14177223 */ /* 0x024fe20000010010 */
[----:B0-----:R-:W-:Y:S01]  /*3540*/  FFMA.FTZ R24, R21, R14, R17 ;  /* 0x0000000e15187223 */ /* 0x001fe20000010011 */
[----:B------:R-:W-:-:S02]  /*3550*/  MOV R14, R70 ;  /* 0x00000046000e7202 */ /* 0x000fc40000000f00 */
[----:B------:R-:W-:Y:S01]  /*3560*/  FMUL.FTZ R12, R23, -1.4426950216293334961 ;  /* 0xbfb8aa3b170c7820 */ /* 0x000fe20000410000 */
[----:B------:R-:W-:-:S05]  /*3570*/  FMUL.FTZ R13, R24, -1.4426950216293334961 ;  /* 0xbfb8aa3b180d7820 */ /* 0x000fca0000410000 */
[----:B------:R-:W0:Y:S01]  /*3580*/  MUFU.EX2 R12, R12 ;  /* 0x0000000c000c7308 */ /* 0x000e220000000800 */
[----:B-1----:R-:W-:-:S03]  /*3590*/  IMAD R25, R57, UR4, RZ ;  /* 0x0000000439197c24 */ /* 0x002fc6000f8e02ff */
[----:B------:R-:W1:Y:S01]  /*35a0*/  MUFU.EX2 R13, R13 ;  /* 0x0000000d000d7308 */ /* 0x000e620000000800 */
[----:B------:R-:W-:-:S04]  /*35b0*/  IMAD.WIDE.U32 R14, R60, UR4, R14 ;  /* 0x000000043c0e7c25 */ /* 0x000fc8000f8e000e */
[----:B------:R-:W-:Y:S02]  /*35c0*/  IMAD R25, R60, UR5, R25 ;  /* 0x000000053c197c24 */ /* 0x000fe4000f8e0219 */
[----:B0-----:R-:W-:Y:S01]  /*35d0*/  FADD.FTZ R18, R12, 1 ;  /* 0x3f8000000c127421 */ /* 0x001fe20000010000 */
[C---:B---3--:R-:W-:Y:S02]  /*35e0*/  LEA R12, P1, R14.reuse, UR8, 0x2 ;  /* 0x000000080e0c7c11 */ /* 0x048fe4000f8210ff */
[----:B------:R-:W-:Y:S01]  /*35f0*/  IADD3 R25, PT, PT, R15, R25, RZ ;  /* 0x000000190f197210 */ /* 0x000fe20007ffe0ff */
[----:B-1----:R-:W-:Y:S02]  /*3600*/  FADD.FTZ R22, R13, 1 ;  /* 0x3f8000000d167421 */ /* 0x002fe40000010000 */
[----:B------:R-:W0:Y:S01]  /*3610*/  MUFU.RCP R18, R18 ;  /* 0x0000001200127308 */ /* 0x000e220000001000 */
[----:B------:R-:W-:-:S07]  /*3620*/  LEA.HI.X R13, R14, UR9, R25, 0x2, P1 ;  /* 0x000000090e0d7c11 */ /* 0x000fce00088f1419 */
[----:B------:R-:W1:Y:S01]  /*3630*/  MUFU.RCP R19, R22 ;  /* 0x0000001600137308 */ /* 0x000e620000001000 */
[----:B0-----:R-:W-:Y:S01]  /*3640*/  FMUL.FTZ R18, R23, R18 ;  /* 0x0000001217127220 */ /* 0x001fe20000410000 */
[----:B-1----:R-:W-:-:S05]  /*3650*/  FMUL.FTZ R19, R24, R19 ;  /* 0x0000001318137220 */ /* 0x002fca0000410000 */
[----:B------:R0:W-:Y:S02]  /*3660*/  STG.E.64 desc[UR6][R12.64], R18 ;  /* 0x000000120c007986 */ /* 0x0001e4000c101b06 */
.L_x_3683:
[----:B------:R-:W-:Y:S05]  /*3670*/  BSYNC.RECONVERGENT B1 ;  /* 0x0000000000017941 */ /* 0x000fea0003800200 */
.L_x_3682:
[----:B------:R-:W-:Y:S04]  /*3680*/  BSSY.RECONVERGENT B1, `(.L_x_3684) ;  /* 0x000001d000017945 */ /* 0x000fe80003800200 */
[----:B------:R-:W-:Y:S05]  /*3690*/  @P2 BRA `(.L_x_3685) ;  /* 0x00000000006c2947 */ /* 0x000fea0003800000 */
[C---:B------:R-:W-:Y:S01]  /*36a0*/  FADD.FTZ R46, -R26.reuse, R46 ;  /* 0x0000002e1a2e7221 */ /* 0x040fe20000010100 */
[----:B01-34-:R-:W-:Y:S01]  /*36b0*/  FADD.FTZ R12, -R26, R47 ;  /* 0x0000002f1a0c7221 */ /* 0x01bfe20000010100 */
[----:B------:R-:W0:Y:S01]  /*36c0*/  LDCU.64 UR4, c[0x0][0x3e0] ;  /* 0x00007c00ff0477ac */ /* 0x000e220008000a00 */
[----:B------:R-:W-:Y:S01]  /*36d0*/  MOV R15, R69 ;  /* 0x00000045000f7202 */ /* 0x000fe20000000f00 */
[-C--:B------:R-:W-:Y:S01]  /*36e0*/  FMUL.FTZ R13, R46, R27.reuse ;  /* 0x0000001b2e0d7220 */ /* 0x080fe20000410000 */
        /* <DEDUP_REMOVED lines=13> */
[C---:B-1----:R-:W-:Y:S02]  /*37c0*/  LEA R12, P1, R14.reuse, UR8, 0x2 ;  /* 0x000000080e0c7c11 */ /* 0x042fe4000f8210ff */
[----:B------:R-:W-:Y:S01]  /*37d0*/  IADD3 R25, PT, PT, R15, R25, RZ ;  /* 0x000000190f197210 */ /* 0x000fe20007ffe0ff */
[----:B0-----:R-:W-:Y:S02]  /*37e0*/  FADD.FTZ R22, R13, 1 ;  /* 0x3f8000000d167421 */ /* 0x001fe40000010000 */
[----:B------:R-:W0:Y:S01]  /*37f0*/  MUFU.RCP R18, R18 ;  /* 0x0000001200127308 */ /* 0x000e220000001000 */
[----:B------:R-:W-:-:S07]  /*3800*/  LEA.HI.X R13, R14, UR9, R25, 0x2, P1 ;  /* 0x000000090e0d7c11 */ /* 0x000fce00088f1419 */
[----:B------:R-:W1:Y:S01]  /*3810*/  MUFU.RCP R19, R22 ;  /* 0x0000001600137308 */ /* 0x000e620000001000 */
[----:B0-----:R-:W-:Y:S01]  /*3820*/  FMUL.FTZ R18, R23, R18 ;  /* 0x0000001217127220 */ /* 0x001fe20000410000 */
[----:B-1----:R-:W-:-:S05]  /*3830*/  FMUL.FTZ R19, R24, R19 ;  /* 0x0000001318137220 */ /* 0x002fca0000410000 */
[----:B------:R0:W-:Y:S02]  /*3840*/  STG.E.64 desc[UR6][R12.64], R18 ;  /* 0x000000120c007986 */ /* 0x0001e4000c101b06 */
.L_x_3685:
[----:B------:R-:W-:Y:S05]  /*3850*/  BSYNC.RECONVERGENT B1 ;  /* 0x0000000000017941 */ /* 0x000fea0003800200 */
.L_x_3684:
        /* <DEDUP_REMOVED lines=29> */
.L_x_3687:
[----:B------:R-:W-:Y:S05]  /*3a30*/  BSYNC.RECONVERGENT B1 ;  /* 0x0000000000017941 */ /* 0x000fea0003800200 */
.L_x_3686:
[----:B------:R-:W-:Y:S05]  /*3a40*/  @P4 BRA `(.L_x_3673) ;  /* 0x0000000000684947 */ /* 0x000fea0003800000 */
[C---:B------:R-:W-:Y:S01]  /*3a50*/  FADD.FTZ R50, -R26.reuse, R50 ;  /* 0x000000321a327221 */ /* 0x040fe20000010100 */
[----:B------:R-:W-:Y:S01]  /*3a60*/  FADD.FTZ R26, -R26, R51 ;  /* 0x000000331a1a7221 */ /* 0x000fe20000010100 */
[----:B------:R-:W2:Y:S01]  /*3a70*/  LDCU.64 UR4, c[0x0][0x3e0] ;  /* 0x00007c00ff0477ac */ /* 0x000ea20008000a00 */
[----:B------:R-:W-:Y:S01]  /*3a80*/  MOV R68, R70 ;  /* 0x0000004600447202 */ /* 0x000fe20000000f00 */
[-C--:B01-34-:R-:W-:Y:S01]  /*3a90*/  FMUL.FTZ R13, R50, R27.reuse ;  /* 0x0000001b320d7220 */ /* 0x09bfe20000410000 */
[----:B------:R-:W-:Y:S01]  /*3aa0*/  FMUL.FTZ R26, R26, R27 ;  /* 0x0000001b1a1a7220 */ /* 0x000fe20000410000 */
[----:B------:R-:W0:Y:S02]  /*3ab0*/  LDCU.64 UR8, c[0x0][0x380] ;  /* 0x00007000ff0877ac */ /* 0x000e240008000a00 */
[----:B--2--5:R-:W-:Y:S01]  /*3ac0*/  FFMA.FTZ R19, R20, R13, R16 ;  /* 0x0000000d14137223 */ /* 0x024fe20000010010 */
[----:B------:R-:W-:-:S03]  /*3ad0*/  FFMA.FTZ R26, R21, R26, R17 ;  /* 0x0000001a151a7223 */ /* 0x000fc60000010011 */
[----:B------:R-:W-:Y:S01]  /*3ae0*/  FMUL.FTZ R12, R19, -1.4426950216293334961 ;  /* 0xbfb8aa3b130c7820 */ /* 0x000fe20000410000 */
[----:B------:R-:W-:-:S05]  /*3af0*/  FMUL.FTZ R13, R26, -1.4426950216293334961 ;  /* 0xbfb8aa3b1a0d7820 */ /* 0x000fca0000410000 */
[----:B------:R-:W1:Y:S01]  /*3b00*/  MUFU.EX2 R12, R12 ;  /* 0x0000000c000c7308 */ /* 0x000e620000000800 */
[----:B------:R-:W-:-:S03]  /*3b10*/  IMAD R17, R63, UR4, RZ ;  /* 0x000000043f117c24 */ /* 0x000fc6000f8e02ff */
[----:B------:R-:W2:Y:S01]  /*3b20*/  MUFU.EX2 R13, R13 ;  /* 0x0000000d000d7308 */ /* 0x000ea20000000800 */
[----:B------:R-:W-:-:S04]  /*3b30*/  IMAD.WIDE.U32 R68, R10, UR4, R68 ;  /* 0x000000040a447c25 */ /* 0x000fc8000f8e0044 */
[----:B------:R-:W-:Y:S02]  /*3b40*/  IMAD R17, R10, UR5, R17 ;  /* 0x000000050a117c24 */ /* 0x000fe4000f8e0211 */
[----:B-1----:R-:W-:Y:S01]  /*3b50*/  FADD.FTZ R14, R12, 1 ;  /* 0x3f8000000c0e7421 */ /* 0x002fe20000010000 */
[C---:B0-----:R-:W-:Y:S02]  /*3b60*/  LEA R12, P1, R68.reuse, UR8, 0x2 ;  /* 0x00000008440c7c11 */ /* 0x041fe4000f8210ff */
        /* <DEDUP_REMOVED lines=8> */
.L_x_3673:
[----:B------:R-:W-:Y:S05]  /*3bf0*/  BSYNC.RECONVERGENT B0 ;  /* 0x0000000000007941 */ /* 0x000fea0003800200 */
.L_x_3657:
        /* <DEDUP_REMOVED lines=8> */
.L_x_3689:
        /* <DEDUP_REMOVED lines=16> */
.L_x_4554:


//--------------------- .text._Z35group_norm_nhwc_fwd_one_pass_kernelI11Fp32IOFp32WLi256ELi84ELi672EEv26Group_norm_nhwc_fwd_params --------------------------
	.section	.text._Z35group_norm_nhwc_fwd_one_pass_kernelI11Fp32IOFp32WLi256ELi84ELi672EEv26Group_norm_nhwc_fwd_params,"ax",@progbits
	.align	128
        .global         _Z35group_norm_nhwc_fwd_one_pass_kernelI11Fp32IOFp32WLi256ELi84ELi672EEv26Group_norm_nhwc_fwd_params
        .type           _Z35group_norm_nhwc_fwd_one_pass_kernelI11Fp32IOFp32WLi256ELi84ELi672EEv26Group_norm_nhwc_fwd_params,@function
        .size           _Z35group_norm_nhwc_fwd_one_pass_kernelI11Fp32IOFp32WLi256ELi84ELi672EEv26Group_norm_nhwc_fwd_params,(.L_x_4555 - _Z35group_norm_nhwc_fwd_one_pass_kernelI11Fp32IOFp32WLi256ELi84ELi672EEv26Group_norm_nhwc_fwd_params)
        .other          _Z35group_norm_nhwc_fwd_one_pass_kernelI11Fp32IOFp32WLi256ELi84ELi672EEv26Group_norm_nhwc_fwd_params,@"STO_CUDA_ENTRY STV_DEFAULT"
_Z35group_norm_nhwc_fwd_one_pass_kernelI11Fp32IOFp32WLi256ELi84ELi672EEv26Group_norm_nhwc_fwd_params:
.text._Z35group_norm_nhwc_fwd_one_pass_kernelI11Fp32IOFp32WLi256ELi84ELi672EEv26Group_norm_nhwc_fwd_params:
        /* <DEDUP_REMOVED lines=43> */
.L_x_3765:
[----:B0-234-:R-:W0:Y:S01]  /*02b0*/  LDC R10, c[0x0][0x3f8] ;  /* 0x0000fe00ff0a7b82 */ /* 0x01de220000000800 */
[----:B------:R-:W1:Y:S01]  /*02c0*/  LDCU UR8, c[0x0][0x404] ;  /* 0x00008080ff0877ac */ /* 0x000e620008000800 */
[----:B------:R-:W-:Y:S01]  /*02d0*/  LOP3.LUT R75, R63, 0xffff, RZ, 0xc0, !PT ;  /* 0x0000ffff3f4b7812 */ /* 0x000fe200078ec0ff */
[----:B------:R-:W2:Y:S01]  /*02e0*/  LDCU.64 UR4, c[0x0][0x3e8] ;  /* 0x00007d00ff0477ac */ /* 0x000ea20008000a00 */
[----:B-1----:R-:W-:Y:S01]  /*02f0*/  IMAD R32, R58, UR8, R71 ;  /* 0x000000083a207c24 */ /* 0x002fe2000f8e0247 */
[----:B------:R-:W1:Y:S01]  /*0300*/  LDCU.64 UR8, c[0x0][0x3f0] ;  /* 0x00007e00ff0877ac */ /* 0x000e620008000a00 */
[----:B0-----:R-:W-:-:S03]  /*0310*/  IABS R7, R10 ;  /* 0x0000000a00077213 */ /* 0x001fc60000000000 */
[C---:B------:R-:W-:Y:S01]  /*0320*/  IADD3 R23, PT, PT, R32.reuse, 0x10, RZ ;  /* 0x0000001020177810 */ /* 0x040fe20007ffe0ff */
[----:B------:R-:W0:Y:S01]  /*0330*/  I2F.RP R6, R7 ;  /* 0x0000000700067306 */ /* 0x000e220000209400 */
[C---:B--2---:R-:W-:Y:S02]  /*0340*/  ISETP.GE.U32.AND P2, PT, R32.reuse, UR4, PT ;  /* 0x0000000420007c0c */ /* 0x044fe4000bf46070 */
[----:B------:R-:W-:Y:S02]  /*0350*/  ISETP.GE.U32.AND P6, PT, R23, UR4, PT ;  /* 0x0000000417007c0c */ /* 0x000fe4000bfc6070 */
[----:B------:R-:W-:Y:S02]  /*0360*/  SHF.R.S32.HI R19, RZ, 0x1f, R23 ;  /* 0x0000001fff137819 */ /* 0x000fe40000011417 */
[----:B------:R-:W-:Y:S02]  /*0370*/  IADD3 R21, PT, PT, R32, 0x20, RZ ;  /* 0x0000002020157810 */ /* 0x000fe40007ffe0ff */
[----:B------:R-:W-:-:S02]  /*0380*/  ISETP.GE.AND.EX P6, PT, R19, UR5, PT, P6 ;  /* 0x0000000513007c0c */ /* 0x000fc4000bfc6360 */
[----:B------:R-:W-:Y:S02]  /*0390*/  SHF.R.S32.HI R25, RZ, 0x1f, R21 ;  /* 0x0000001fff197819 */ /* 0x000fe40000011415 */
[----:B------:R-:W-:Y:S01]  /*03a0*/  IADD3 R17, PT, PT, R32, 0x30, RZ ;  /* 0x0000003020117810 */ /* 0x000fe20007ffe0ff */
[----:B0-----:R-:W0:Y:S03]  /*03b0*/  MUFU.RCP R6, R6 ;  /* 0x0000000600067308 */ /* 0x001e260000001000 */
[----:B------:R-:W-:-:S05]  /*03c0*/  SHF.R.S32.HI R27, RZ, 0x1f, R17 ;  /* 0x0000001fff1b7819 */ /* 0x000fca0000011411 */
        /* <DEDUP_REMOVED lines=8> */
[----:B------:R-:W-:Y:S02]  /*0450*/  LOP3.LUT R4, R61, R10, RZ, 0x3c, !PT ;  /* 0x0000000a3d047212 */ /* 0x000fe400078e3cff */
[----:B------:R-:W-:Y:S02]  /*0460*/  SHF.R.S32.HI R9, RZ, 0x1f, R32 ;  /* 0x0000001fff097819 */ /* 0x000fe40000011420 */
[----:B------:R-:W-:Y:S01]  /*0470*/  ISETP.GE.AND P3, PT, R4, RZ, PT ;  /* 0x000000ff0400720c */ /* 0x000fe20003f66270 */
[----:B------:R-:W-:Y:S01]  /*0480*/  IMAD.HI.U32 R5, R5, R8, RZ ;  /* 0x0000000805057227 */ /* 0x000fe200078e00ff */
[----:B------:R-:W-:-:S04]  /*0490*/  ISETP.GE.AND.EX P2, PT, R9, UR5, PT, P2 ;  /* 0x0000000509007c0c */ /* 0x000fc8000bf46320 */
[----:B------:R-:W-:-:S05]  /*04a0*/  IADD3 R6, PT, PT, -R5, RZ, RZ ;  /* 0x000000ff05067210 */ /* 0x000fca0007ffe1ff */
[----:B------:R-:W-:Y:S02]  /*04b0*/  IMAD R6, R7, R6, R8 ;  /* 0x0000000607067224 */ /* 0x000fe400078e0208 */
[----:B--2---:R-:W-:Y:S01]  /*04c0*/  @!P6 IMAD R8, R19, R12, RZ ;  /* 0x0000000c1308e224 */ /* 0x004fe200078e02ff */
[----:B------:R-:W-:Y:S01]  /*04d0*/  IADD3 R19, PT, PT, R32, 0x50, RZ ;  /* 0x0000005020137810 */ /* 0x000fe20007ffe0ff */
[----:B------:R-:W0:Y:S01]  /*04e0*/  @!P2 LDC.64 R14, c[0x0][0x390] ;  /* 0x0000e400ff0eab82 */ /* 0x000e220000000a00 */
[----:B------:R-:W-:Y:S01]  /*04f0*/  ISETP.GT.U32.AND P1, PT, R7, R6, PT ;  /* 0x000000060700720c */ /* 0x000fe20003f24070 */
[----:B-----5:R-:W-:Y:S01]  /*0500*/  @!P6 IMAD R31, R23, R13, R8 ;  /* 0x0000000d171fe224 */ /* 0x020fe200078e0208 */
[----:B------:R-:W-:-:S11]  /*0510*/  ISETP.GE.U32.AND P5, PT, R19, UR4, PT ;  /* 0x0000000413007c0c */ /* 0x000fd6000bfa6070 */
[-C--:B------:R-:W-:Y:S02]  /*0520*/  @!P1 IADD3 R6, PT, PT, R6, -R7.reuse, RZ ;  /* 0x8000000706069210 */ /* 0x080fe40007ffe0ff */
[----:B------:R-:W-:Y:S02]  /*0530*/  @!P1 IADD3 R5, PT, PT, R5, 0x1, RZ ;  /* 0x0000000105059810 */ /* 0x000fe40007ffe0ff */
[----:B------:R-:W-:Y:S02]  /*0540*/  ISETP.GE.U32.AND P4, PT, R6, R7, PT ;  /* 0x000000070600720c */ /* 0x000fe40003f86070 */
[----:B------:R-:W-:-:S11]  /*0550*/  ISETP.NE.AND P1, PT, R10, RZ, PT ;  /* 0x000000ff0a00720c */ /* 0x000fd60003f25270 */
[----:B------:R-:W-:-:S04]  /*0560*/  @P4 IADD3 R5, PT, PT, R5, 0x1, RZ ;  /* 0x0000000105054810 */ /* 0x000fc80007ffe0ff */
[----:B------:R-:W-:Y:S02]  /*0570*/  MOV R7, R5 ;  /* 0x0000000500077202 */ /* 0x000fe40000000f00 */
[----:B------:R-:W2:Y:S02]  /*0580*/  @!P2 LDC.64 R4, c[0x0][0x3e0] ;  /* 0x0000f800ff04ab82 */ /* 0x000ea40000000a00 */
[----:B------:R-:W-:Y:S02]  /*0590*/  @!P3 IADD3 R7, PT, PT, -R7, RZ, RZ ;  /* 0x000000ff0707b210 */ /* 0x000fe40007ffe1ff */
[----:B------:R-:W-:Y:S02]  /*05a0*/  @!P1 LOP3.LUT R7, RZ, R10, RZ, 0x33, !PT ;  /* 0x0000000aff079212 */ /* 0x000fe400078e33ff */
[----:B------:R-:W-:Y:S02]  /*05b0*/  ISETP.GE.U32.AND P1, PT, R21, UR4, PT ;  /* 0x0000000415007c0c */ /* 0x000fe4000bf26070 */
[----:B------:R-:W-:-:S02]  /*05c0*/  IADD3 R72, PT, PT, -R7, RZ, RZ ;  /* 0x000000ff07487210 */ /* 0x000fc40007ffe1ff */
[----:B------:R-:W-:Y:S02]  /*05d0*/  SHF.R.S32.HI R6, RZ, 0x1f, R7 ;  /* 0x0000001fff067819 */ /* 0x000fe40000011407 */
[----:B------:R-:W-:Y:S01]  /*05e0*/  ISETP.GE.AND.EX P1, PT, R25, UR5, PT, P1 ;  /* 0x0000000519007c0c */ /* 0x000fe2000bf26310 */
[----:B------:R-:W-:Y:S02]  /*05f0*/  IMAD R72, R10, R72, R61 ;  /* 0x000000480a487224 */ /* 0x000fe400078e023d */
[----:B-1----:R-:W-:Y:S01]  /*0600*/  IMAD R6, R6, UR8, RZ ;  /* 0x0000000806067c24 */ /* 0x002fe2000f8e02ff */
[----:B------:R-:W1:Y:S01]  /*0610*/  @!P6 LDC.64 R10, c[0x0][0x390] ;  /* 0x0000e400ff0aeb82 */ /* 0x000e620000000a00 */
[----:B------:R-:W-:Y:S02]  /*0620*/  IMAD R72, R72, 0x54, RZ ;  /* 0x0000005448487824 */ /* 0x000fe400078e02ff */
[----:B------:R-:W-:-:S03]  /*0630*/  IMAD R77, R7, UR9, R6 ;  /* 0x00000009074d7c24 */ /* 0x000fc6000f8e0206 */
[----:B------:R-:W-:Y:S01]  /*0640*/  IADD3 R74, P3, PT, R72, R75, RZ ;  /* 0x0000004b484a7210 */ /* 0x000fe20007f7e0ff */
[----:B--2---:R-:W-:-:S03]  /*0650*/  @!P2 IMAD R9, R9, R4, RZ ;  /* 0x000000040909a224 */ /* 0x004fc600078e02ff */
[----:B------:R-:W-:Y:S02]  /*0660*/  LEA.HI.X.SX32 R75, R72, RZ, 0x1, P3 ;  /* 0x000000ff484b7211 */ /* 0x000fe400018f0eff */
[----:B------:R-:W-:Y:S01]  /*0670*/  ISETP.GE.U32.AND P3, PT, R17, UR4, PT ;  /* 0x0000000411007c0c */ /* 0x000fe2000bf66070 */
[----:B------:R-:W-:Y:S02]  /*0680*/  @!P2 IMAD R29, R32, R5, R9 ;  /* 0x00000005201da224 */ /* 0x000fe400078e0209 */
[----:B------:R-:W-:Y:S01]  /*0690*/  IMAD.WIDE.U32 R74, R7, UR8, R74 ;  /* 0x00000008074a7c25 */ /* 0x000fe2000f8e004a */
[----:B------:R-:W-:Y:S01]  /*06a0*/  ISETP.GE.AND.EX P3, PT, R27, UR5, PT, P3 ;  /* 0x000000051b007c0c */ /* 0x000fe2000bf66330 */
[----:B------:R-:W2:Y:S03]  /*06b0*/  @!P1 LDC.64 R6, c[0x0][0x3e0] ;  /* 0x0000f800ff069b82 */ /* 0x000ea60000000a00 */
[----:B------:R-:W-:-:S02]  /*06c0*/  IADD3 R77, PT, PT, R75, R77, RZ ;  /* 0x0000004d4b4d7210 */ /* 0x000fc40007ffe0ff */
[-C--:B------:R-:W-:Y:S02]  /*06d0*/  @!P6 MOV R8, R74.reuse ;  /* 0x0000004a0008e202 */ /* 0x080fe40000000f00 */
[----:B------:R-:W-:Y:S02]  /*06e0*/  @!P6 MOV R9, R77 ;  /* 0x0000004d0009e202 */ /* 0x000fe40000000f00 */
[----:B------:R-:W-:Y:S01]  /*06f0*/  @!P2 MOV R76, R74 ;  /* 0x0000004a004ca202 */ /* 0x000fe20000000f00 */
[----:B------:R-:W-:-:S03]  /*0700*/  @!P6 IMAD.WIDE.U32 R12, R23, R12, R8 ;  /* 0x0000000c170ce225 */ /* 0x000fc600078e0008 */
[----:B------:R-:W3:Y:S01]  /*0710*/  @!P3 LDC.64 R8, c[0x0][0x3e0] ;  /* 0x0000f800ff08bb82 */ /* 0x000ee20000000a00 */
[----:B------:R-:W-:-:S05]  /*0720*/  @!P2 IMAD.WIDE.U32 R4, R32, R4, R76 ;  /* 0x000000042004a225 */ /* 0x000fca00078e004c */
[----:B------:R-:W-:Y:S02]  /*0730*/  @!P2 IADD3 R5, PT, PT, R5, R29, RZ ;  /* 0x0000001d0505a210 */ /* 0x000fe40007ffe0ff */
[----:B------:R-:W4:Y:S01]  /*0740*/  @!P1 LDC.64 R22, c[0x0][0x390] ;  /* 0x0000e400ff169b82 */ /* 0x000f220000000a00 */
[----:B------:R-:W-:Y:S01]  /*0750*/  SHF.R.S32.HI R29, RZ, 0x1f, R19 ;  /* 0x0000001fff1d7819 */ /* 0x000fe20000011413 */
[----:B--2---:R-:W-:Y:S01]  /*0760*/  @!P1 IMAD R16, R25, R6, RZ ;  /* 0x0000000619109224 */ /* 0x004fe200078e02ff */
[C---:B0-----:R-:W-:Y:S02]  /*0770*/  @!P2 LEA R14, P4, R4.reuse, R14, 0x2 ;  /* 0x0000000e040ea211 */ /* 0x041fe400078810ff */
[----:B------:R-:W-:Y:S02]  /*0780*/  ISETP.GE.AND.EX P5, PT, R29, UR5, PT, P5 ;  /* 0x000000051d007c0c */ /* 0x000fe4000bfa6350 */
[----:B------:R-:W-:Y:S02]  /*0790*/  @!P2 LEA.HI.X R15, R4, R15, R5, 0x2, P4 ;  /* 0x0000000f040fa211 */ /* 0x000fe400020f1405 */
[----:B------:R-:W-:Y:S01]  /*07a0*/  @!P6 IADD3 R4, PT, PT, R13, R31, RZ ;  /* 0x0000001f0d04e210 */ /* 0x000fe20007ffe0ff */
[----:B------:R-:W-:Y:S01]  /*07b0*/  @!P1 IMAD R31, R21, R7, R16 ;  /* 0x00000007151f9224 */ /* 0x000fe200078e0210 */
[----:B-1----:R-:W-:-:S02]  /*07c0*/  @!P6 LEA R10, P4, R12, R10, 0x2 ;  /* 0x0000000a0c0ae211 */ /* 0x002fc400078810ff */
[----:B------:R-:W-:Y:S02]  /*07d0*/  IADD3 R25, PT, PT, R32, 0x90, RZ ;  /* 0x0000009020197810 */ /* 0x000fe40007ffe0ff */
[----:B------:R-:W-:Y:S02]  /*07e0*/  @!P6 LEA.HI.X R11, R12, R11, R4, 0x2, P4 ;  /* 0x0000000b0c0be211 */ /* 0x000fe400020f1404 */
[----:B------:R-:W-:Y:S02]  /*07f0*/  @!P1 MOV R12, R74 ;  /* 0x0000004a000c9202 */ /* 0x000fe40000000f00 */
[----:B------:R-:W-:Y:S01]  /*0800*/  @!P1 MOV R13, R77 ;  /* 0x0000004d000d9202 */ /* 0x000fe20000000f00 */
[----:B---3--:R-:W-:Y:S01]  /*0810*/  @!P3 IMAD R16, R27, R8, RZ ;  /* 0x000000081b10b224 */ /* 0x008fe200078e02ff */
[----:B------:R-:W-:Y:S02]  /*0820*/  ISETP.GE.U32.AND P4, PT, R25, UR4, PT ;  /* 0x0000000419007c0c */ /* 0x000fe4000bf86070 */
[----:B------:R-:W-:Y:S01]  /*0830*/  SHF.R.S32.HI R27, RZ, 0x1f, R25 ;  /* 0x0000001fff1b7819 */ /* 0x000fe20000011419 */
[----:B------:R-:W-:Y:S01]  /*0840*/  @!P1 IMAD.WIDE.U32 R6, R21, R6, R12 ;  /* 0x0000000615069225 */ /* 0x000fe200078e000c */
[----:B------:R-:W-:Y:S01]  /*0850*/  MOV R5, RZ ;  /* 0x000000ff00057202 */ /* 0x000fe20000000f00 */
[----:B------:R-:W0:Y:S01]  /*0860*/  @!P5 LDC.64 R12, c[0x0][0x3e0] ;  /* 0x0000f800ff0cdb82 */ /* 0x000e220000000a00 */
[----:B------:R-:W-:-:S02]  /*0870*/  MOV R4, RZ ;  /* 0x000000ff00047202 */ /* 0x000fc40000000f00 */
[----:B------:R-:W-:-:S05]  /*0880*/  ISETP.GE.AND.EX P4, PT, R27, UR5, PT, P4 ;  /* 0x000000051b007c0c */ /* 0x000fca000bf86340 */
[----:B------:R-:W1:Y:S01]  /*0890*/  @!P3 LDC.64 R20, c[0x0][0x390] ;  /* 0x0000e400ff14bb82 */ /* 0x000e620000000a00 */
[----:B------:R2:W3:Y:S01]  /*08a0*/  @!P2 LDG.E.64 R4, desc[UR6][R14.64] ;  /* 0x000000060e04a981 */ /* 0x0004e2000c1e1b00 */
[----:B------:R-:W-:Y:S01]  /*08b0*/  @!P1 IADD3 R7, PT, PT, R7, R31, RZ ;  /* 0x0000001f07079210 */ /* 0x000fe20007ffe0ff */
[----:B------:R-:W-:Y:S01]  /*08c0*/  @!P3 IMAD R31, R17, R9, R16 ;  /* 0x00000009111fb224 */ /* 0x000fe200078e0210 */
[----:B----4-:R-:W-:Y:S02]  /*08d0*/  @!P1 LEA R22, P2, R6, R22, 0x2 ;  /* 0x0000001606169211 */ /* 0x010fe400078410ff */
[----:B------:R-:W-:Y:S02]  /*08e0*/  IADD3 R33, PT, PT, R32, 0xc0, RZ ;  /* 0x000000c020217810 */ /* 0x000fe40007ffe0ff */
[----:B------:R-:W-:Y:S02]  /*08f0*/  @!P1 LEA.HI.X R23, R6, R23, R7, 0x2, P2 ;  /* 0x0000001706179211 */ /* 0x000fe400010f1407 */
[----:B------:R-:W-:-:S02]  /*0900*/  CS2R R6, SRZ ;  /* 0x0000000000067805 */ /* 0x000fc4000001ff00 */
[----:B--2---:R-:W-:Y:S02]  /*0910*/  @!P3 MOV R14, R74 ;  /* 0x0000004a000eb202 */ /* 0x004fe40000000f00 */
[----:B------:R-:W-:Y:S02]  /*0920*/  @!P3 MOV R15, R77 ;  /* 0x0000004d000fb202 */ /* 0x000fe40000000f00 */
[----:B------:R-:W-:Y:S01]  /*0930*/  ISETP.GE.U32.AND P2, PT, R33, UR4, PT ;  /* 0x0000000421007c0c */ /* 0x000fe2000bf46070 */
[----:B------:R2:W4:Y:S01]  /*0940*/  @!P6 LDG.E.64 R6, desc[UR6][R10.64] ;  /* 0x000000060a06e981 */ /* 0x000522000c1e1b00 */
[----:B------:R-:W-:Y:S01]  /*0950*/  SHF.R.S32.HI R35, RZ, 0x1f, R33 ;  /* 0x0000001fff237819 */ /* 0x000fe20000011421 */
[----:B------:R-:W-:Y:S02]  /*0960*/  @!P3 IMAD.WIDE.U32 R8, R17, R8, R14 ;  /* 0x000000081108b225 */ /* 0x000fe400078e000e */
[----:B------:R-:W5:Y:S01]  /*0970*/  @!P5 LDC.64 R16, c[0x0][0x390] ;  /* 0x0000e400ff10db82 */ /* 0x000f620000000a00 */
[----:B------:R-:W-:-:S07]  /*0980*/  ISETP.GE.AND.EX P2, PT, R35, UR5, PT, P2 ;  /* 0x0000000523007c0c */ /* 0x000fce000bf46320 */
[----:B------:R-:W5:Y:S01]  /*0990*/  @!P4 LDC.64 R14, c[0x0][0x3e0] ;  /* 0x0000f800ff0ecb82 */ /* 0x000f620000000a00 */
[----:B0-----:R-:W-:Y:S01]  /*09a0*/  @!P5 IMAD R18, R29, R12, RZ ;  /* 0x0000000c1d12d224 */ /* 0x001fe200078e02ff */
[----:B--2---:R-:W-:Y:S02]  /*09b0*/  @!P5 MOV R10, R74 ;  /* 0x0000004a000ad202 */ /* 0x004fe40000000f00 */
[----:B------:R-:W-:Y:S02]  /*09c0*/  @!P5 MOV R11, R77 ;  /* 0x0000004d000bd202 */ /* 0x000fe40000000f00 */
[----:B------:R-:W-:Y:S02]  /*09d0*/  @!P3 IADD3 R9, PT, PT, R9, R31, RZ ;  /* 0x0000001f0909b210 */ /* 0x000fe40007ffe0ff */
[----:B-1----:R-:W-:Y:S01]  /*09e0*/  @!P3 LEA R20, P6, R8, R20, 0x2 ;  /* 0x000000140814b211 */ /* 0x002fe200078c10ff */
[C---:B------:R-:W-:Y:S01]  /*09f0*/  @!P5 IMAD R37, R19.reuse, R13, R18 ;  /* 0x0000000d1325d224 */ /* 0x040fe200078e0212 */
[----:B------:R-:W-:Y:S01]  /*0a00*/  IADD3 R30, PT, PT, R32, 0xd0, RZ ;  /* 0x000000d0201e7810 */ /* 0x000fe20007ffe0ff */
[----:B------:R-:W-:Y:S01]  /*0a10*/  @!P5 IMAD.WIDE.U32 R12, R19, R12, R10 ;  /* 0x0000000c130cd225 */ /* 0x000fe200078e000a */
[----:B------:R-:W0:Y:S01]  /*0a20*/  @!P2 LDC.64 R28, c[0x0][0x3e0] ;  /* 0x0000f800ff1cab82 */ /* 0x000e220000000a00 */
[----:B------:R-:W-:-:S02]  /*0a30*/  @!P3 LEA.HI.X R21, R8, R21, R9, 0x2, P6 ;  /* 0x000000150815b211 */ /* 0x000fc400030f1409 */
[----:B------:R-:W-:Y:S02]  /*0a40*/  CS2R R10, SRZ ;  /* 0x00000000000a7805 */ /* 0x000fe4000001ff00 */
[----:B------:R-:W-:Y:S02]  /*0a50*/  CS2R R8, SRZ ;  /* 0x0000000000087805 */ /* 0x000fe4000001ff00 */
[----:B------:R-:W-:Y:S02]  /*0a60*/  ISETP.GE.U32.AND P6, PT, R30, UR4, PT ;  /* 0x000000041e007c0c */ /* 0x000fe4000bfc6070 */
[----:B------:R-:W-:Y:S01]  /*0a70*/  SHF.R.S32.HI R31, RZ, 0x1f, R30 ;  /* 0x0000001fff1f7819 */ /* 0x000fe2000001141e */
[----:B------:R-:W1:Y:S01]  /*0a80*/  @!P4 LDC.64 R18, c[0x0][0x390] ;  /* 0x0000e400ff12cb82 */ /* 0x000e620000000a00 */
[----:B------:R-:W2:Y:S02]  /*0a90*/  @!P3 LDG.E.64 R10, desc[UR6][R20.64] ;  /* 0x00000006140ab981 */ /* 0x000ea4000c1e1b00 */
[----:B------:R-:W-:-:S02]  /*0aa0*/  ISETP.GE.AND.EX P3, PT, R31, UR5, PT, P6 ;  /* 0x000000051f007c0c */ /* 0x000fc4000bf66360 */
[----:B------:R-:W-:Y:S01]  /*0ab0*/  @!P5 IADD3 R13, PT, PT, R13, R37, RZ ;  /* 0x000000250d0dd210 */ /* 0x000fe20007ffe0ff */
[----:B------:R5:W2:Y:S02]  /*0ac0*/  @!P1 LDG.E.64 R8, desc[UR6][R22.64] ;  /* 0x0000000616089981 */ /* 0x000aa4000c1e1b00 */
[C---:B-----5:R-:W-:Y:S02]  /*0ad0*/  @!P5 LEA R16, P6, R12.reuse, R16, 0x2 ;  /* 0x000000100c10d211 */ /* 0x060fe400078c10ff */
[----:B------:R-:W-:Y:S02]  /*0ae0*/  ISETP.GE.U32.AND P1, PT, R69, UR4, PT ;  /* 0x0000000445007c0c */ /* 0x000fe4000bf26070 */
[----:B------:R-:W-:Y:S01]  /*0af0*/  @!P5 LEA.HI.X R17, R12, R17, R13, 0x2, P6 ;  /* 0x000000110c11d211 */ /* 0x000fe200030f140d */
[----:B------:R-:W-:Y:S01]  /*0b00*/  @!P4 IMAD R22, R27, R14, RZ ;  /* 0x0000000e1b16c224 */ /* 0x000fe200078e02ff */
[----:B------:R-:W-:Y:S02]  /*0b10*/  CS2R R12, SRZ ;  /* 0x00000000000c7805 */ /* 0x000fe4000001ff00 */
[----:B------:R-:W-:Y:S01]  /*0b20*/  @!P4 MOV R20, R74 ;  /* 0x0000004a0014c202 */ /* 0x000fe20000000f00 */
[C---:B------:R-:W-:Y:S01]  /*0b30*/  @!P4 IMAD R37, R25.reuse, R15, R22 ;  /* 0x0000000f1925c224 */ /* 0x040fe200078e0216 */
[----:B------:R-:W-:Y:S01]  /*0b40*/  @!P4 MOV R21, R77 ;  /* 0x0000004d0015c202 */ /* 0x000fe20000000f00 */
[----:B------:R-:W5:Y:S01]  /*0b50*/  @!P2 LDC.64 R22, c[0x0][0x390] ;  /* 0x0000e400ff16ab82 */ /* 0x000f620000000a00 */
[----:B------:R-:W-:Y:S01]  /*0b60*/  ISETP.GE.AND.EX P1, PT, R54, UR5, PT, P1 ;  /* 0x0000000536007c0c */ /* 0x000fe2000bf26310 */
[----:B------:R1:W2:Y:S01]  /*0b70*/  @!P5 LDG.E.64 R12, desc[UR6][R16.64] ;  /* 0x00000006100cd981 */ /* 0x0002a2000c1e1b00 */
[----:B------:R-:W-:Y:S01]  /*0b80*/  ISETP.GE.U32.AND P5, PT, R68, UR4, PT ;  /* 0x0000000444007c0c */ /* 0x000fe2000bfa6070 */
[----:B------:R-:W-:-:S04]  /*0b90*/  @!P4 IMAD.WIDE.U32 R14, R25, R14, R20 ;  /* 0x0000000e190ec225 */ /* 0x000fc800078e0014 */
[----:B------:R-:W5:Y:S01]  /*0ba0*/  @!P3 LDC.64 R24, c[0x0][0x3e0] ;  /* 0x0000f800ff18bb82 */ /* 0x000f620000000a00 */
[----:B0-----:R-:W-:Y:S01]  /*0bb0*/  @!P2 IMAD R20, R35, R28, RZ ;  /* 0x0000001c2314a224 */ /* 0x001fe200078e02ff */
[----:B------:R-:W-:Y:S02]  /*0bc0*/  ISETP.GE.AND.EX P5, PT, R0, UR5, PT, P5 ;  /* 0x0000000500007c0c */ /* 0x000fe4000bfa6350 */
[----:B------:R-:W-:Y:S02]  /*0bd0*/  @!P4 IADD3 R15, PT, PT, R15, R37, RZ ;  /* 0x000000250f0fc210 */ /* 0x000fe40007ffe0ff */
[----:B-1----:R-:W-:Y:S01]  /*0be0*/  @!P4 LEA R18, P6, R14, R18, 0x2 ;  /* 0x000000120e12c211 */ /* 0x002fe200078c10ff */
[----:B------:R-:W-:Y:S01]  /*0bf0*/  @!P2 IMAD R35, R33, R29, R20 ;  /* 0x0000001d2123a224 */ /* 0x000fe200078e0214 */
[----:B------:R-:W0:Y:S01]  /*0c00*/  @!P1 LDC.64 R26, c[0x0][0x3e0] ;  /* 0x0000f800ff1a9b82 */ /* 0x000e220000000a00 */
[----:B------:R-:W-:Y:S02]  /*0c10*/  @!P2 MOV R20, R74 ;  /* 0x0000004a0014a202 */ /* 0x000fe40000000f00 */
[----:B------:R-:W-:-:S02]  /*0c20*/  @!P2 MOV R21, R77 ;  /* 0x0000004d0015a202 */ /* 0x000fc40000000f00 */
[----:B------:R-:W-:Y:S02]  /*0c30*/  @!P4 LEA.HI.X R19, R14, R19, R15, 0x2, P6 ;  /* 0x000000130e13c211 */ /* 0x000fe400030f140f */
[----:B------:R-:W-:Y:S02]  /*0c40*/  CS2R R14, SRZ ;  /* 0x00000000000e7805 */ /* 0x000fe4000001ff00 */
[----:B------:R-:W-:Y:S01]  /*0c50*/  ISETP.GE.U32.AND P6, PT, R67, UR4, PT ;  /* 0x0000000443007c0c */ /* 0x000fe2000bfc6070 */
[----:B------:R-:W1:Y:S01]  /*0c60*/  @!P3 LDC.64 R16, c[0x0][0x390] ;  /* 0x0000e400ff10bb82 */ /* 0x000e620000000a00 */
[----:B------:R-:W-:Y:S02]  /*0c70*/  @!P2 IMAD.WIDE.U32 R28, R33, R28, R20 ;  /* 0x0000001c211ca225 */ /* 0x000fe400078e0014 */
[----:B------:R5:W2:Y:S01]  /*0c80*/  @!P4 LDG.E.64 R14, desc[UR6][R18.64] ;  /* 0x00000006120ec981 */ /* 0x000aa2000c1e1b00 */
[----:B------:R-:W-:Y:S02]  /*0c90*/  ISETP.GE.AND.EX P4, PT, R2, UR5, PT, P6 ;  /* 0x0000000502007c0c */ /* 0x000fe4000bf86360 */
[----:B------:R-:W-:-:S02]  /*0ca0*/  @!P2 IADD3 R29, PT, PT, R29, R35, RZ ;  /* 0x000000231d1da210 */ /* 0x000fc40007ffe0ff */
[----:B------:R-:W1:Y:S01]  /*0cb0*/  @!P1 LDC.64 R20, c[0x0][0x390] ;  /* 0x0000e400ff149b82 */ /* 0x000e620000000a00 */
[----:B-----5:R-:W-:-:S07]  /*0cc0*/  @!P2 LEA R34, P6, R28, R22, 0x2 ;  /* 0x000000161c22a211 */ /* 0x020fce00078c10ff */
[----:B------:R-:W5:Y:S01]  /*0cd0*/  @!P5 LDC.64 R18, c[0x0][0x3e0] ;  /* 0x0000f800ff12db82 */ /* 0x000f620000000a00 */
[----:B------:R-:W-:Y:S01]  /*0ce0*/  @!P2 LEA.HI.X R35, R28, R23, R29, 0x2, P6 ;  /* 0x000000171c23a211 */ /* 0x000fe200030f141d */
[----:B------:R-:W-:Y:S01]  /*0cf0*/  @!P3 IMAD R31, R31, R24, RZ ;  /* 0x000000181f1fb224 */ /* 0x000fe200078e02ff */
[----:B------:R-:W-:Y:S02]  /*0d00*/  @!P3 MOV R28, R74 ;  /* 0x0000004a001cb202 */ /* 0x000fe40000000f00 */
[----:B------:R-:W-:Y:S01]  /*0d10*/  @!P3 MOV R29, R77 ;  /* 0x0000004d001db202 */ /* 0x000fe20000000f00 */
[C---:B------:R-:W-:Y:S01]  /*0d20*/  @!P3 IMAD R33, R30.reuse, R25, R31 ;  /* 0x000000191e21b224 */ /* 0x040fe200078e021f */
[----:B------:R-:W-:Y:S01]  /*0d30*/  @!P1 MOV R31, R77 ;  /* 0x0000004d001f9202 */ /* 0x000fe20000000f00 */
[----:B------:R-:W-:Y:S01]  /*0d40*/  @!P3 IMAD.WIDE.U32 R28, R30, R24, R28 ;  /* 0x000000181e1cb225 */ /* 0x000fe200078e001c */
[----:B------:R-:W-:Y:S01]  /*0d50*/  @!P1 MOV R30, R74 ;  /* 0x0000004a001e9202 */ /* 0x000fe20000000f00 */
[----:B------:R-:W5:Y:S02]  /*0d60*/  @!P5 LDC.64 R24, c[0x0][0x390] ;  /* 0x0000e400ff18db82 */ /* 0x000f640000000a00 */
[----:B0-----:R-:W-:Y:S01]  /*0d70*/  @!P1 IMAD R22, R54, R26, RZ ;  /* 0x0000001a36169224 */ /* 0x001fe200078e02ff */
[----:B-1----:R-:W-:Y:S01]  /*0d80*/  @!P3 LEA R36, P6, R28, R16, 0x2 ;  /* 0x000000101c24b211 */ /* 0x002fe200078c10ff */
[----:B------:R-:W-:Y:S01]  /*0d90*/  @!P1 IMAD.WIDE.U32 R30, R69, R26, R30 ;  /* 0x0000001a451e9225 */ /* 0x000fe200078e001e */
[----:B------:R-:W-:-:S03]  /*0da0*/  @!P3 IADD3 R26, PT, PT, R29, R33, RZ ;  /* 0x000000211d1ab210 */ /* 0x000fc60007ffe0ff */
[----:B------:R-:W-:Y:S01]  /*0db0*/  @!P1 IMAD R27, R69, R27, R22 ;  /* 0x0000001b451b9224 */ /* 0x000fe200078e0216 */
[----:B------:R-:W-:Y:S01]  /*0dc0*/  @!P3 LEA.HI.X R37, R28, R17, R26, 0x2, P6 ;  /* 0x000000111c25b211 */ /* 0x000fe200030f141a */
[----:B------:R-:W0:Y:S01]  /*0dd0*/  @!P4 LDC.64 R22, c[0x0][0x3e0] ;  /* 0x0000f800ff16cb82 */ /* 0x000e220000000a00 */
[----:B------:R-:W-:Y:S01]  /*0de0*/  @!P1 LEA R26, P6, R30, R20, 0x2 ;  /* 0x000000141e1a9211 */ /* 0x000fe200078c10ff */
[----:B-----5:R-:W-:Y:S01]  /*0df0*/  @!P5 IMAD R17, R0, R18, RZ ;  /* 0x000000120011d224 */ /* 0x020fe200078e02ff */
[----:B------:R-:W-:Y:S02]  /*0e00*/  @!P1 IADD3 R16, PT, PT, R31, R27, RZ ;  /* 0x0000001b1f109210 */ /* 0x000fe40007ffe0ff */
[----:B------:R-:W-:Y:S02]  /*0e10*/  @!P5 MOV R28, R74 ;  /* 0x0000004a001cd202 */ /* 0x000fe40000000f00 */
[----:B------:R-:W-:Y:S01]  /*0e20*/  @!P5 MOV R29, R77 ;  /* 0x0000004d001dd202 */ /* 0x000fe20000000f00 */
[----:B------:R-:W-:Y:S01]  /*0e30*/  @!P5 IMAD R19, R68, R19, R17 ;  /* 0x000000134413d224 */ /* 0x000fe200078e0211 */
[----:B------:R-:W-:-:S02]  /*0e40*/  @!P1 LEA.HI.X R27, R30, R21, R16, 0x2, P6 ;  /* 0x000000151e1b9211 */ /* 0x000fc400030f1410 */
[----:B------:R-:W-:Y:S01]  /*0e50*/  CS2R R16, SRZ ;  /* 0x0000000000107805 */ /* 0x000fe2000001ff00 */
[----:B------:R-:W1:Y:S01]  /*0e60*/  @!P4 LDC.64 R20, c[0x0][0x390] ;  /* 0x0000e400ff14cb82 */ /* 0x000e620000000a00 */
[----:B------:R-:W-:Y:S01]  /*0e70*/  @!P5 IMAD.WIDE.U32 R28, R68, R18, R28 ;  /* 0x00000012441cd225 */ /* 0x000fe200078e001c */
[----:B------:R-:W-:-:S03]  /*0e80*/  ISETP.GE.U32.AND P6, PT, R66, UR4, PT ;  /* 0x0000000442007c0c */ /* 0x000fc6000bfc6070 */
[----:B------:R5:W2:Y:S01]  /*0e90*/  @!P1 LDG.E.64 R16, desc[UR6][R26.64] ;  /* 0x000000061a109981 */ /* 0x000aa2000c1e1b00 */
[----:B------:R-:W-:Y:S02]  /*0ea0*/  @!P5 IADD3 R18, PT, PT, R29, R19, RZ ;  /* 0x000000131d12d210 */ /* 0x000fe40007ffe0ff */
[C---:B------:R-:W-:Y:S02]  /*0eb0*/  @!P5 LEA R24, P1, R28.reuse, R24, 0x2 ;  /* 0x000000181c18d211 */ /* 0x040fe400078210ff */
[----:B------:R-:W-:Y:S02]  /*0ec0*/  ISETP.GE.AND.EX P6, PT, R3, UR5, PT, P6 ;  /* 0x0000000503007c0c */ /* 0x000fe4000bfc6360 */
[----:B------:R-:W-:Y:S02]  /*0ed0*/  @!P5 LEA.HI.X R25, R28, R25, R18, 0x2, P1 ;  /* 0x000000191c19d211 */ /* 0x000fe400008f1412 */
[----:B------:R-:W-:Y:S01]  /*0ee0*/  CS2R R18, SRZ ;  /* 0x0000000000127805 */ /* 0x000fe2000001ff00 */
[----:B0-----:R-:W-:Y:S01]  /*0ef0*/  @!P4 IMAD R30, R2, R22, RZ ;  /* 0x00000016021ec224 */ /* 0x001fe200078e02ff */
[----:B-----5:R-:W-:-:S02]  /*0f00*/  @!P4 MOV R26, R74 ;  /* 0x0000004a001ac202 */ /* 0x020fc40000000f00 */
[----:B------:R-:W-:Y:S02]  /*0f10*/  @!P4 MOV R27, R77 ;  /* 0x0000004d001bc202 */ /* 0x000fe40000000f00 */
[----:B------:R0:W5:Y:S01]  /*0f20*/  @!P5 LDG.E.64 R18, desc[UR6][R24.64] ;  /* 0x000000061812d981 */ /* 0x000162000c1e1b00 */
[----:B------:R-:W-:Y:S01]  /*0f30*/  ISETP.GE.U32.AND P5, PT, R65, UR4, PT ;  /* 0x0000000441007c0c */ /* 0x000fe2000bfa6070 */
[C---:B------:R-:W-:Y:S02]  /*0f40*/  @!P4 IMAD R29, R67.reuse, R23, R30 ;  /* 0x00000017431dc224 */ /* 0x040fe400078e021e */
[----:B------:R-:W-:Y:S01]  /*0f50*/  @!P4 IMAD.WIDE.U32 R22, R67, R22, R26 ;  /* 0x000000164316c225 */ /* 0x000fe200078e001a */
[----:B------:R-:W-:Y:S01]  /*0f60*/  ISETP.GE.AND.EX P5, PT, R52, UR5, PT, P5 ;  /* 0x0000000534007c0c */ /* 0x000fe2000bfa6350 */
[----:B------:R-:W0:Y:S03]  /*0f70*/  @!P6 LDC.64 R26, c[0x0][0x3e0] ;  /* 0x0000f800ff1aeb82 */ /* 0x000e260000000a00 */
[----:B------:R-:W-:-:S02]  /*0f80*/  @!P4 IADD3 R23, PT, PT, R23, R29, RZ ;  /* 0x0000001d1717c210 */ /* 0x000fc40007ffe0ff */
[----:B-1----:R-:W-:-:S04]  /*0f90*/  @!P4 LEA R28, P1, R22, R20, 0x2 ;  /* 0x00000014161cc211 */ /* 0x002fc800078210ff */
[----:B------:R-:W-:Y:S02]  /*0fa0*/  @!P4 LEA.HI.X R29, R22, R21, R23, 0x2, P1 ;  /* 0x00000015161dc211 */ /* 0x000fe400008f1417 */
[----:B------:R-:W-:Y:S01]  /*0fb0*/  ISETP.GE.U32.AND P1, PT, R70, UR4, PT ;  /* 0x0000000446007c0c */ /* 0x000fe2000bf26070 */
[----:B------:R-:W1:Y:S03]  /*0fc0*/  @!P6 LDC.64 R22, c[0x0][0x390] ;  /* 0x0000e400ff16eb82 */ /* 0x000e660000000a00 */
[----:B------:R-:W-:-:S05]  /*0fd0*/  ISETP.GE.AND.EX P1, PT, R55, UR5, PT, P1 ;  /* 0x0000000537007c0c */ /* 0x000fca000bf26310 */
[----:B------:R-:W3:Y:S01]  /*0fe0*/  @!P5 LDC.64 R30, c[0x0][0x3e0] ;  /* 0x0000f800ff1edb82 */ /* 0x000ee20000000a00 */
[----:B------:R-:W-:Y:S02]  /*0ff0*/  @!P6 MOV R40, R74 ;  /* 0x0000004a0028e202 */ /* 0x000fe40000000f00 */
[----:B------:R-:W-:Y:S01]  /*1000*/  @!P6 MOV R41, R77 ;  /* 0x0000004d0029e202 */ /* 0x000fe20000000f00 */
[----:B0-----:R-:W-:-:S04]  /*1010*/  @!P6 IMAD R20, R3, R26, RZ ;  /* 0x0000001a0314e224 */ /* 0x001fc800078e02ff */
[----:B------:R-:W0:Y:S01]  /*1020*/  @!P1 LDC.64 R24, c[0x0][0x3e0] ;  /* 0x0000f800ff189b82 */ /* 0x000e220000000a00 */
[C---:B------:R-:W-:Y:S01]  /*1030*/  @!P6 IMAD R33, R66.reuse, R27, R20 ;  /* 0x0000001b4221e224 */ /* 0x040fe200078e0214 */
[----:B------:R-:W-:Y:S01]  /*1040*/  CS2R R20, SRZ ;  /* 0x0000000000147805 */ /* 0x000fe2000001ff00 */
[----:B------:R-:W-:-:S05]  /*1050*/  @!P6 IMAD.WIDE.U32 R40, R66, R26, R40 ;  /* 0x0000001a4228e225 */ /* 0x000fca00078e0028 */
[----:B------:R-:W4:Y:S01]  /*1060*/  @!P5 LDC.64 R26, c[0x0][0x390] ;  /* 0x0000e400ff1adb82 */ /* 0x000f220000000a00 */
[----:B------:R3:W5:Y:S01]  /*1070*/  @!P4 LDG.E.64 R20, desc[UR6][R28.64] ;  /* 0x000000061c14c981 */ /* 0x000762000c1e1b00 */
[----:B-1----:R-:W-:Y:S02]  /*1080*/  @!P6 LEA R38, P4, R40, R22, 0x2 ;  /* 0x000000162826e211 */ /* 0x002fe400078810ff */
[----:B------:R-:W-:Y:S01]  /*1090*/  @!P6 IADD3 R33, PT, PT, R41, R33, RZ ;  /* 0x000000212921e210 */ /* 0x000fe20007ffe0ff */
[----:B---3--:R-:W-:-:S03]  /*10a0*/  @!P5 IMAD R22, R52, R30, RZ ;  /* 0x0000001e3416d224 */ /* 0x008fc600078e02ff */
[----:B------:R-:W1:Y:S01]  /*10b0*/  @!P1 LDC.64 R28, c[0x0][0x390] ;  /* 0x0000e400ff1c9b82 */ /* 0x000e620000000a00 */
[----:B------:R-:W-:Y:S01]  /*10c0*/  @!P6 LEA.HI.X R39, R40, R23, R33, 0x2, P4 ;  /* 0x000000172827e211 */ /* 0x000fe200020f1421 */
[C---:B------:R-:W-:Y:S01]  /*10d0*/  @!P5 IMAD R43, R65.reuse, R31, R22 ;  /* 0x0000001f412bd224 */ /* 0x040fe200078e0216 */
[----:B------:R-:W-:Y:S02]  /*10e0*/  @!P5 MOV R22, R74 ;  /* 0x0000004a0016d202 */ /* 0x000fe40000000f00 */
[-C--:B------:R-:W-:Y:S02]  /*10f0*/  @!P5 MOV R23, R77.reuse ;  /* 0x0000004d0017d202 */ /* 0x080fe40000000f00 */
[----:B------:R-:W-:Y:S01]  /*1100*/  ISETP.GE.U32.AND P4, PT, R64, UR4, PT ;  /* 0x0000000440007c0c */ /* 0x000fe2000bf86070 */
[----:B------:R-:W-:Y:S01]  /*1110*/  @!P5 IMAD.WIDE.U32 R30, R65, R30, R22 ;  /* 0x0000001e411ed225 */ /* 0x000fe200078e0016 */
[----:B------:R-:W-:Y:S02]  /*1120*/  CS2R R22, SRZ ;  /* 0x0000000000167805 */ /* 0x000fe4000001ff00 */
[----:B------:R-:W-:Y:S01]  /*1130*/  @!P1 MOV R40, R74 ;  /* 0x0000004a00289202 */ /* 0x000fe20000000f00 */
[----:B0-----:R-:W-:Y:S01]  /*1140*/  @!P1 IMAD R33, R55, R24, RZ ;  /* 0x0000001837219224 */ /* 0x001fe200078e02ff */
[----:B------:R-:W-:-:S02]  /*1150*/  @!P1 MOV R41, R77 ;  /* 0x0000004d00299202 */ /* 0x000fc40000000f00 */
[----:B------:R-:W-:Y:S01]  /*1160*/  ISETP.GE.AND.EX P4, PT, R53, UR5, PT, P4 ;  /* 0x0000000535007c0c */ /* 0x000fe2000bf86340 */
[C---:B------:R-:W-:Y:S01]  /*1170*/  @!P1 IMAD R33, R70.reuse, R25, R33 ;  /* 0x0000001946219224 */ /* 0x040fe200078e0221 */
[----:B------:R4:W3:Y:S01]  /*1180*/  @!P6 LDG.E.64 R22, desc[UR6][R38.64] ;  /* 0x000000062616e981 */ /* 0x0008e2000c1e1b00 */
[----:B------:R-:W-:Y:S01]  /*1190*/  @!P1 IMAD.WIDE.U32 R24, R70, R24, R40 ;  /* 0x0000001846189225 */ /* 0x000fe200078e0028 */
[----:B------:R-:W-:Y:S02]  /*11a0*/  @!P5 IADD3 R31, PT, PT, R31, R43, RZ ;  /* 0x0000002b1f1fd210 */ /* 0x000fe40007ffe0ff */
[----:B------:R-:W-:Y:S02]  /*11b0*/  IADD3 R40, PT, PT, R32, 0xf0, RZ ;  /* 0x000000f020287810 */ /* 0x000fe40007ffe0ff */
[----:B----4-:R-:W-:Y:S02]  /*11c0*/  @!P5 LEA R38, P6, R30, R26, 0x2 ;  /* 0x0000001a1e26d211 */ /* 0x010fe400078c10ff */
[----:B------:R-:W-:-:S02]  /*11d0*/  @!P1 IADD3 R25, PT, PT, R25, R33, RZ ;  /* 0x0000002119199210 */ /* 0x000fc40007ffe0ff */
[----:B------:R-:W-:Y:S01]  /*11e0*/  @!P5 LEA.HI.X R39, R30, R27, R31, 0x2, P6 ;  /* 0x0000001b1e27d211 */ /* 0x000fe200030f141f */
[----:B------:R-:W0:Y:S01]  /*11f0*/  @!P4 LDC.64 R32, c[0x0][0x390] ;  /* 0x0000e400ff20cb82 */ /* 0x000e220000000a00 */
[C---:B-1----:R-:W-:Y:S02]  /*1200*/  @!P1 LEA R28, P6, R24.reuse, R28, 0x2 ;  /* 0x0000001c181c9211 */ /* 0x042fe400078c10ff */
[----:B------:R-:W-:Y:S02]  /*1210*/  SHF.R.S32.HI R41, RZ, 0x1f, R40 ;  /* 0x0000001fff297819 */ /* 0x000fe40000011428 */
[----:B------:R-:W-:-:S03]  /*1220*/  @!P1 LEA.HI.X R29, R24, R29, R25, 0x2, P6 ;  /* 0x0000001d181d9211 */ /* 0x000fc600030f1419 */
[----:B------:R-:W1:Y:S01]  /*1230*/  @!P4 LDC.64 R26, c[0x0][0x3e0] ;  /* 0x0000f800ff1acb82 */ /* 0x000e620000000a00 */
[----:B------:R-:W-:Y:S02]  /*1240*/  ISETP.GE.U32.AND P6, PT, R40, UR4, PT ;  /* 0x0000000428007c0c */ /* 0x000fe4000bfc6070 */
[----:B------:R-:W-:Y:S02]  /*1250*/  CS2R R24, SRZ ;  /* 0x0000000000187805 */ /* 0x000fe4000001ff00 */
[----:B------:R-:W-:-:S04]  /*1260*/  ISETP.GE.AND.EX P6, PT, R41, UR5, PT, P6 ;  /* 0x0000000529007c0c */ /* 0x000fc8000bfc6360 */
[----:B------:R4:W5:Y:S09]  /*1270*/  @!P1 LDG.E.64 R24, desc[UR6][R28.64] ;  /* 0x000000061c189981 */ /* 0x000972000c1e1b00 */
[----:B------:R-:W0:Y:S01]  /*1280*/  @!P6 LDC.64 R30, c[0x0][0x3e0] ;  /* 0x0000f800ff1eeb82 */ /* 0x000e220000000a00 */
[----:B------:R-:W-:Y:S01]  /*1290*/  @!P4 MOV R43, R77 ;  /* 0x0000004d002bc202 */ /* 0x000fe20000000f00 */
[----:B-1----:R-:W-:-:S06]  /*12a0*/  @!P4 IMAD R42, R53, R26, RZ ;  /* 0x0000001a352ac224 */ /* 0x002fcc00078e02ff */
[----:B----4-:R-:W1:Y:S01]  /*12b0*/  @!P6 LDC.64 R28, c[0x0][0x390] ;  /* 0x0000e400ff1ceb82 */ /* 0x010e620000000a00 */
[----:B------:R-:W-:Y:S01]  /*12c0*/  @!P4 IMAD R45, R64, R27, R42 ;  /* 0x0000001b402dc224 */ /* 0x000fe200078e022a */
[----:B------:R-:W-:-:S05]  /*12d0*/  @!P4 MOV R42, R74 ;  /* 0x0000004a002ac202 */ /* 0x000fca0000000f00 */
[----:B------:R-:W-:Y:S01]  /*12e0*/  @!P4 IMAD.WIDE.U32 R42, R64, R26, R42 ;  /* 0x0000001a402ac225 */ /* 0x000fe200078e002a */
[----:B------:R-:W-:-:S04]  /*12f0*/  CS2R R26, SRZ ;  /* 0x00000000001a7805 */ /* 0x000fc8000001ff00 */
[----:B------:R-:W-:Y:S02]  /*1300*/  @!P4 IADD3 R43, PT, PT, R43, R45, RZ ;  /* 0x0000002d2b2bc210 */ /* 0x000fe40007ffe0ff */
[----:B------:R-:W-:Y:S01]  /*1310*/  CS2R R44, SRZ ;  /* 0x00000000002c7805 */ /* 0x000fe2000001ff00 */
[----:B------:R4:W3:Y:S01]  /*1320*/  @!P5 LDG.E.64 R26, desc[UR6][R38.64] ;  /* 0x00000006261ad981 */ /* 0x0008e2000c1e1b00 */
[----:B0-----:R-:W-:Y:S01]  /*1330*/  @!P6 IMAD R41, R41, R30, RZ ;  /* 0x0000001e2929e224 */ /* 0x001fe200078e02ff */
[----:B------:R-:W-:Y:S02]  /*1340*/  CS2R R46, SRZ ;  /* 0x00000000002e7805 */ /* 0x000fe4000001ff00 */
[----:B------:R-:W-:Y:S01]  /*1350*/  @!P4 LEA R32, P5, R42, R32, 0x2 ;  /* 0x000000202a20c211 */ /* 0x000fe200078a10ff */
[----:B------:R-:W-:Y:S01]  /*1360*/  @!P6 IMAD R31, R40, R31, R41 ;  /* 0x0000001f281fe224 */ /* 0x000fe200078e0229 */
[----:B------:R0:W3:Y:S01]  /*1370*/  @!P2 LDG.E.64 R44, desc[UR6][R34.64] ;  /* 0x00000006222ca981 */ /* 0x0000e2000c1e1b00 */
[----:B----4-:R-:W-:-:S02]  /*1380*/  @!P6 MOV R38, R74 ;  /* 0x0000004a0026e202 */ /* 0x010fc40000000f00 */
[----:B------:R-:W-:Y:S02]  /*1390*/  CS2R R48, SRZ ;  /* 0x0000000000307805 */ /* 0x000fe4000001ff00 */
[----:B------:R-:W-:Y:S01]  /*13a0*/  @!P6 MOV R39, R77 ;  /* 0x0000004d0027e202 */ /* 0x000fe20000000f00 */
[----:B------:R4:W3:Y:S02]  /*13b0*/  @!P3 LDG.E.64 R46, desc[UR6][R36.64] ;  /* 0x00000006242eb981 */ /* 0x0008e4000c1e1b00 */
[----:B------:R-:W-:Y:S01]  /*13c0*/  @!P6 IMAD.WIDE.U32 R38, R40, R30, R38 ;  /* 0x0000001e2826e225 */ /* 0x000fe200078e0026 */
[----:B------:R-:W-:Y:S02]  /*13d0*/  @!P4 LEA.HI.X R33, R42, R33, R43, 0x2, P5 ;  /* 0x000000212a21c211 */ /* 0x000fe400028f142b */
[----:B------:R-:W-:Y:S02]  /*13e0*/  CS2R R50, SRZ ;  /* 0x0000000000327805 */ /* 0x000fe4000001ff00 */
[----:B------:R-:W-:Y:S01]  /*13f0*/  @!P6 IADD3 R30, PT, PT, R39, R31, RZ ;  /* 0x0000001f271ee210 */ /* 0x000fe20007ffe0ff */
[----:B------:R-:W3:Y:S01]  /*1400*/  @!P4 LDG.E.64 R48, desc[UR6][R32.64] ;  /* 0x000000062030c981 */ /* 0x000ee2000c1e1b00 */
[----:B-1----:R-:W-:-:S04]  /*1410*/  @!P6 LEA R28, P2, R38, R28, 0x2 ;  /* 0x0000001c261ce211 */ /* 0x002fc800078410ff */
[----:B------:R-:W-:-:S05]  /*1420*/  @!P6 LEA.HI.X R29, R38, R29, R30, 0x2, P2 ;  /* 0x0000001d261de211 */ /* 0x000fca00010f141e */
[----:B------:R2:W3:Y:S01]  /*1430*/  @!P6 LDG.E.64 R50, desc[UR6][R28.64] ;  /* 0x000000061c32e981 */ /* 0x0004e2000c1e1b00 */
[----:B------:R-:W-:Y:S01]  /*1440*/  FADD.FTZ R30, R4, R5 ;  /* 0x00000005041e7221 */ /* 0x000fe20000010000 */
[----:B------:R-:W-:Y:S01]  /*1450*/  FMUL.FTZ R31, R5, R5 ;  /* 0x00000005051f7220 */ /* 0x000fe20000410000 */
[----:B0-----:R-:W-:Y:S02]  /*1460*/  FADD.FTZ R35, R6, R7 ;  /* 0x0000000706237221 */ /* 0x001fe40000010000 */
[----:B------:R-:W-:Y:S01]  /*1470*/  FADD.FTZ R30, RZ, R30 ;  /* 0x0000001eff1e7221 */ /* 0x000fe20000010000 */
[----:B----4-:R-:W-:Y:S01]  /*1480*/  FMUL.FTZ R37, R7, R7 ;  /* 0x0000000707257220 */ /* 0x010fe20000410000 */
[----:B------:R-:W-:Y:S02]  /*1490*/  FFMA.FTZ R31, R4, R4, R31 ;  /* 0x00000004041f7223 */ /* 0x000fe4000001001f */
[----:B------:R-:W-:Y:S01]  /*14a0*/  FADD.FTZ R30, R30, R35 ;  /* 0x000000231e1e7221 */ /* 0x000fe20000010000 */
[----:B------:R-:W-:Y:S01]  /*14b0*/  FFMA.FTZ R34, R6, R6, R37 ;  /* 0x0000000606227223 */ /* 0x000fe20000010025 */
[----:B------:R-:W-:-:S04]  /*14c0*/  FADD.FTZ R31, RZ, R31 ;  /* 0x0000001fff1f7221 */ /* 0x000fc80000010000 */
[----:B------:R-:W-:Y:S01]  /*14d0*/  FADD.FTZ R31, R31, R34 ;  /* 0x000000221f1f7221 */ /* 0x000fe20000010000 */
[----:B--2---:R-:W-:Y:S01]  /*14e0*/  FADD.FTZ R29, R8, R9 ;  /* 0x00000009081d7221 */ /* 0x004fe20000010000 */
[----:B------:R-:W-:-:S03]  /*14f0*/  FMUL.FTZ R33, R9, R9 ;  /* 0x0000000909217220 */ /* 0x000fc60000410000 */
[----:B------:R-:W-:Y:S01]  /*1500*/  FADD.FTZ R29, R30, R29 ;  /* 0x0000001d1e1d7221 */ /* 0x000fe20000010000 */
[----:B------:R-:W-:Y:S01]  /*1510*/  FADD.FTZ R30, R10, R11 ;  /* 0x0000000b0a1e7221 */ /* 0x000fe20000010000 */
[----:B------:R-:W-:Y:S01]  /*1520*/  FFMA.FTZ R28, R8, R8, R33 ;  /* 0x00000008081c7223 */ /* 0x000fe20000010021 */
[----:B------:R-:W-:Y:S02]  /*1530*/  FMUL.FTZ R33, R11, R11 ;  /* 0x0000000b0b217220 */ /* 0x000fe40000410000 */
[----:B------:R-:W-:Y:S01]  /*1540*/  FADD.FTZ R29, R29, R30 ;  /* 0x0000001e1d1d7221 */ /* 0x000fe20000010000 */
[----:B------:R-:W-:Y:S01]  /*1550*/  FADD.FTZ R28, R31, R28 ;  /* 0x0000001c1f1c7221 */ /* 0x000fe20000010000 */
[----:B------:R-:W-:-:S04]  /*1560*/  FFMA.FTZ R33, R10, R10, R33 ;  /* 0x0000000a0a217223 */ /* 0x000fc80000010021 */
[----:B------:R-:W-:Y:S01]  /*1570*/  FADD.FTZ R28, R28, R33 ;  /* 0x000000211c1c7221 */ /* 0x000fe20000010000 */
[----:B------:R-:W-:-:S04]  /*1580*/  FMUL.FTZ R33, R13, R13 ;  /* 0x0000000d0d217220 */ /* 0x000fc80000410000 */
[----:B------:R-:W-:Y:S01]  /*1590*/  FFMA.FTZ R33, R12, R12, R33 ;  /* 0x0000000c0c217223 */ /* 0x000fe20000010021 */
[C---:B------:R-:W-:Y:S02]  /*15a0*/  ISETP.GT.AND P2, PT, R56.reuse, 0x1e, PT ;  /* 0x0000001e3800780c */ /* 0x040fe40003f44270 */
[----:B------:R-:W-:Y:S01]  /*15b0*/  ISETP.GT.AND P4, PT, R56, 0xf, PT ;  /* 0x0000000f3800780c */ /* 0x000fe20003f84270 */
[----:B------:R-:W-:Y:S01]  /*15c0*/  BSSY.RECONVERGENT B0, `(.L_x_3690) ;  /* 0x000005e000007945 */ /* 0x000fe20003800200 */
[----:B-----5:R-:W-:Y:S01]  /*15d0*/  FADD.FTZ R30, R24, R25 ;  /* 0x00000019181e7221 */ /* 0x020fe20000010000 */
[----:B------:R-:W-:-:S03]  /*15e0*/  FMUL.FTZ R31, R25, R25 ;  /* 0x00000019191f7220 */ /* 0x000fc60000410000 */
[----:B------:R-:W-:Y:S01]  /*15f0*/  FADD.FTZ R29, R29, R30 ;  /* 0x0000001e1d1d7221 */ /* 0x000fe20000010000 */
[----:B------:R-:W-:Y:S01]  /*1600*/  FADD.FTZ R30, R12, R13 ;  /* 0x0000000d0c1e7221 */ /* 0x000fe20000010000 */
[----:B------:R-:W-:-:S03]  /*1610*/  FFMA.FTZ R31, R24, R24, R31 ;  /* 0x00000018181f7223 */ /* 0x000fc6000001001f */
[----:B------:R-:W-:Y:S01]  /*1620*/  FADD.FTZ R29, R29, R30 ;  /* 0x0000001e1d1d7221 */ /* 0x000fe20000010000 */
[----:B------:R-:W-:Y:S01]  /*1630*/  FADD.FTZ R28, R28, R31 ;  /* 0x0000001f1c1c7221 */ /* 0x000fe20000010000 */
[----:B------:R-:W-:Y:S01]  /*1640*/  FADD.FTZ R30, R16, R17 ;  /* 0x00000011101e7221 */ /* 0x000fe20000010000 */
[----:B------:R-:W-:Y:S02]  /*1650*/  FMUL.FTZ R31, R17, R17 ;  /* 0x00000011111f7220 */ /* 0x000fe40000410000 */
[----:B------:R-:W-:Y:S01]  /*1660*/  FADD.FTZ R28, R28, R33 ;  /* 0x000000211c1c7221 */ /* 0x000fe20000010000 */
[----:B------:R-:W-:Y:S01]  /*1670*/  FADD.FTZ R29, R29, R30 ;  /* 0x0000001e1d1d7221 */ /* 0x000fe20000010000 */
[----:B------:R-:W-:Y:S01]  /*1680*/  FFMA.FTZ R31, R16, R16, R31 ;  /* 0x00000010101f7223 */ /* 0x000fe2000001001f */
[----:B------:R-:W-:Y:S01]  /*1690*/  FMUL.FTZ R33, R19, R19 ;  /* 0x0000001313217220 */ /* 0x000fe20000410000 */
[----:B------:R-:W-:Y:S02]  /*16a0*/  FADD.FTZ R30, R18, R19 ;  /* 0x00000013121e7221 */ /* 0x000fe40000010000 */
[----:B------:R-:W-:Y:S01]  /*16b0*/  FADD.FTZ R28, R28, R31 ;  /* 0x0000001f1c1c7221 */ /* 0x000fe20000010000 */
[----:B------:R-:W-:Y:S01]  /*16c0*/  FFMA.FTZ R33, R18, R18, R33 ;  /* 0x0000001212217223 */ /* 0x000fe20000010021 */
[----:B------:R-:W-:Y:S01]  /*16d0*/  FADD.FTZ R29, R29, R30 ;  /* 0x0000001e1d1d7221 */ /* 0x000fe20000010000 */
[----:B------:R-:W-:Y:S01]  /*16e0*/  FMUL.FTZ R31, R21, R21 ;  /* 0x00000015151f7220 */ /* 0x000fe20000410000 */
[----:B------:R-:W-:Y:S01]  /*16f0*/  FADD.FTZ R30, R20, R21 ;  /* 0x00000015141e7221 */ /* 0x000fe20000010000 */
[----:B------:R-:W-:Y:S01]  /*1700*/  FADD.FTZ R28, R28, R33 ;  /* 0x000000211c1c7221 */ /* 0x000fe20000010000 */
[----:B------:R-:W-:Y:S01]  /*1710*/  FMUL.FTZ R33, R15, R15 ;  /* 0x0000000f0f217220 */ /* 0x000fe20000410000 */
[----:B------:R-:W-:Y:S01]  /*1720*/  FFMA.FTZ R31, R20, R20, R31 ;  /* 0x00000014141f7223 */ /* 0x000fe2000001001f */
[----:B------:R-:W-:Y:S01]  /*1730*/  FADD.FTZ R29, R29, R30 ;  /* 0x0000001e1d1d7221 */ /* 0x000fe20000010000 */
[C---:B------:R-:W-:Y:S01]  /*1740*/  FADD.FTZ R30, R14.reuse, R15 ;  /* 0x0000000f0e1e7221 */ /* 0x040fe20000010000 */
[----:B------:R-:W-:Y:S01]  /*1750*/  FFMA.FTZ R33, R14, R14, R33 ;  /* 0x0000000e0e217223 */ /* 0x000fe20000010021 */
[----:B------:R-:W-:Y:S01]  /*1760*/  FADD.FTZ R28, R28, R31 ;  /* 0x0000001f1c1c7221 */ /* 0x000fe20000010000 */
[----:B---3--:R-:W-:Y:S01]  /*1770*/  FMUL.FTZ R31, R23, R23 ;  /* 0x00000017171f7220 */ /* 0x008fe20000410000 */
        /* <DEDUP_REMOVED lines=20> */
[----:B------:R-:W-:Y:S01]  /*18c0*/  FMUL.FTZ R31, R49, R49 ;  /* 0x00000031311f7220 */ /* 0x000fe20000410000 */
[----:B------:R-:W-:Y:S01]  /*18d0*/  FADD.FTZ R28, R28, R33 ;  /* 0x000000211c1c7221 */ /* 0x000fe20000010000 */
[C---:B------:R-:W-:Y:S02]  /*18e0*/  FADD.FTZ R30, R48.reuse, R49 ;  /* 0x00000031301e7221 */ /* 0x040fe40000010000 */
[----:B------:R-:W-:Y:S02]  /*18f0*/  FFMA.FTZ R31, R48, R48, R31 ;  /* 0x00000030301f7223 */ /* 0x000fe4000001001f */
[----:B------:R-:W-:Y:S01]  /*1900*/  FADD.FTZ R29, R29, R30 ;  /* 0x0000001e1d1d7221 */ /* 0x000fe20000010000 */
[----:B------:R-:W-:Y:S01]  /*1910*/  FMUL.FTZ R33, R51, R51 ;  /* 0x0000003333217220 */ /* 0x000fe20000410000 */
[----:B------:R-:W-:Y:S01]  /*1920*/  FADD.FTZ R28, R28, R31 ;  /* 0x0000001f1c1c7221 */ /* 0x000fe20000010000 */
[----:B------:R-:W-:-:S02]  /*1930*/  FADD.FTZ R30, R50, R51 ;  /* 0x00000033321e7221 */ /* 0x000fc40000010000 */
        /* <DEDUP_REMOVED lines=19> */
[----:B------:R-:W-:Y:S02]  /*1a70*/  ISETP.GT.AND P2, PT, R56, 0x17, PT ;  /* 0x000000173800780c */ /* 0x000fe40003f44270 */
        /* <DEDUP_REMOVED lines=18> */
.L_x_3691:
[----:B------:R-:W-:Y:S05]  /*1ba0*/  BSYNC.RECONVERGENT B0 ;  /* 0x0000000000007941 */ /* 0x000fea0003800200 */
.L_x_3690:
        /* <DEDUP_REMOVED lines=56> */
.L_x_3693:
[----:B------:R-:W-:Y:S05]  /*1f30*/  BSYNC.RECONVERGENT B0 ;  /* 0x0000000000007941 */ /* 0x000fea0003800200 */
.L_x_3692:
        /* <DEDUP_REMOVED lines=27> */
.L_x_3696:
[----:B------:R-:W3:Y:S04]  /*20f0*/  LDG.E.STRONG.GPU R30, desc[UR6][R28.64] ;  /* 0x000000061c1e7981 */ /* 0x000ee8000c1ef900 */
[----:B---3--:R-:W-:Y:S01]  /*2100*/  CCTL.IVALL ;  /* 0x00000000ff00798f */ /* 0x008fe20002000000 */
[----:B------:R-:W-:Y:S05]  /*2110*/  YIELD ;  /* 0x0000000000007946 */ /* 0x000fea0003800000 */
[----:B------:R-:W-:-:S13]  /*2120*/  ISETP.NE.AND P2, PT, R30, R37, PT ;  /* 0x000000251e00720c */ /* 0x000fda0003f45270 */
[----:B------:R-:W-:Y:S05]  /*2130*/  @P2 BRA `(.L_x_3696) ;  /* 0xfffffffc00ec2947 */ /* 0x000fea000383ffff */
.L_x_3695:
        /* <DEDUP_REMOVED lines=16> */
.L_x_3698:
        /* <DEDUP_REMOVED lines=62> */
.L_x_3697:
        /* <DEDUP_REMOVED lines=38> */
.L_x_3699:
        /* <DEDUP_REMOVED lines=19> */
.L_x_3700:
        /* <DEDUP_REMOVED lines=9> */
.L_x_3701:
[----:B------:R-:W-:Y:S05]  /*2a40*/  BSYNC.RECONVERGENT B0 ;  /* 0x0000000000007941 */ /* 0x000fea0003800200 */
.L_x_3694:
        /* <DEDUP_REMOVED lines=20> */
[----:B------:R-:W1:Y:S01]  /*2b90*/  LDCU.U8 UR4, c[0x0][0x3fc] ;  /* 0x00007f80ff0477ac */ /* 0x000e620008000000 */
[----:B--2---:R-:W-:Y:S02]  /*2ba0*/  HFMA2 R36, -RZ, RZ, 1.875, 0 ;  /* 0x3f800000ff247431 */ /* 0x004fe400000001ff */
[----:B---3--:R-:W-:Y:S01]  /*2bb0*/  IMAD R37, R58, UR5, R71 ;  /* 0x000000053a257c24 */ /* 0x008fe2000f8e0247 */
[----:B------:R2:W5:Y:S01]  /*2bc0*/  LDG.E.64 R28, desc[UR6][R34.64] ;  /* 0x00000006221c7981 */ /* 0x000562000c1e1b00 */
[----:B0-----:R-:W-:-:S04]  /*2bd0*/  FMUL.FTZ R32, R32, UR8 ;  /* 0x0000000820207c20 */ /* 0x001fc80008410000 */
[----:B------:R-:W-:-:S04]  /*2be0*/  FMUL.FTZ R38, R32, R32 ;  /* 0x0000002020267220 */ /* 0x000fc80000410000 */
[----:B------:R-:W-:-:S05]  /*2bf0*/  FFMA.FTZ R38, R33, UR8, -R38 ;  /* 0x0000000821267c23 */ /* 0x000fca0008010826 */
[----:B------:R-:W-:-:S13]  /*2c00*/  FSETP.GTU.FTZ.AND P2, PT, R38, RZ, PT ;  /* 0x000000ff2600720b */ /* 0x000fda0003f5c000 */
[----:B------:R-:W0:Y:S01]  /*2c10*/  @P2 LDC R39, c[0x0][0x3a8] ;  /* 0x0000ea00ff272b82 */ /* 0x000e220000000800 */
[----:B-1----:R-:W-:Y:S01]  /*2c20*/  UISETP.NE.AND UP0, UPT, UR4, URZ, UPT ;  /* 0x000000ff0400728c */ /* 0x002fe2000bf05270 */
[C---:B--2---:R-:W-:Y:S01]  /*2c30*/  IADD3 R34, PT, PT, R37.reuse, 0x90, RZ ;  /* 0x0000009025227810 */ /* 0x044fe20007ffe0ff */
[----:B------:R-:W-:Y:S01]  /*2c40*/  BSSY.RECONVERGENT B0, `(.L_x_3702) ;  /* 0x000037e000007945 */ /* 0x000fe20003800200 */
[C---:B------:R-:W-:Y:S02]  /*2c50*/  IADD3 R35, PT, PT, R37.reuse, 0xf0, RZ ;  /* 0x000000f025237810 */ /* 0x040fe40007ffe0ff */
[----:B------:R-:W-:Y:S02]  /*2c60*/  IADD3 R42, PT, PT, R37, 0x10, RZ ;  /* 0x00000010252a7810 */ /* 0x000fe40007ffe0ff */
[----:B------:R-:W-:Y:S01]  /*2c70*/  SHF.R.S32.HI R33, RZ, 0x1f, R34 ;  /* 0x0000001fff217819 */ /* 0x000fe20000011422 */
[----:B0-----:R-:W-:-:S04]  /*2c80*/  @P2 FADD.FTZ R38, R38, R39 ;  /* 0x0000002726262221 */ /* 0x001fc80000010000 */
[----:B------:R0:W1:Y:S01]  /*2c90*/  @P2 MUFU.RSQ R36, R38 ;  /* 0x0000002600242308 */ /* 0x0000620000001400 */
[----:B------:R-:W-:Y:S05]  /*2ca0*/  BRA.U UP0, `(.L_x_3703) ;  /* 0x0000001500b47547 */ /* 0x000fea000b800000 */
[----:B------:R-:W2:Y:S01]  /*2cb0*/  LDCU.64 UR8, c[0x0][0x3e8] ;  /* 0x00007d00ff0877ac */ /* 0x000ea20008000a00 */
[----:B0-----:R-:W-:Y:S01]  /*2cc0*/  SHF.R.S32.HI R38, RZ, 0x1f, R37 ;  /* 0x0000001fff267819 */ /* 0x001fe20000011425 */
[----:B------:R-:W-:Y:S01]  /*2cd0*/  BSSY.RECONVERGENT B1, `(.L_x_3704) ;  /* 0x0000018000017945 */ /* 0x000fe20003800200 */
[----:B------:R-:W-:Y:S02]  /*2ce0*/  SHF.R.S32.HI R43, RZ, 0x1f, R42 ;  /* 0x0000001fff2b7819 */ /* 0x000fe4000001142a */
[----:B--2---:R-:W-:Y:S02]  /*2cf0*/  ISETP.GE.U32.AND P1, PT, R37, UR8, PT ;  /* 0x0000000825007c0c */ /* 0x004fe4000bf26070 */
[----:B------:R-:W-:Y:S02]  /*2d00*/  ISETP.GE.U32.AND P2, PT, R42, UR8, PT ;  /* 0x000000082a007c0c */ /* 0x000fe4000bf46070 */
[----:B------:R-:W-:Y:S02]  /*2d10*/  ISETP.GE.AND.EX P1, PT, R38, UR9, PT, P1 ;  /* 0x0000000926007c0c */ /* 0x000fe4000bf26310 */
[----:B------:R-:W-:-:S11]  /*2d20*/  ISETP.GE.AND.EX P2, PT, R43, UR9, PT, P2 ;  /* 0x000000092b007c0c */ /* 0x000fd6000bf46320 */
[----:B------:R-:W-:Y:S05]  /*2d30*/  @P1 BRA `(.L_x_3705) ;  /* 0x0000000000441947 */ /* 0x000fea0003800000 */
[----:B------:R-:W0:Y:S01]  /*2d40*/  LDCU.64 UR10, c[0x0][0x3e0] ;  /* 0x00007c00ff0a77ac */ /* 0x000e220008000a00 */
[----:B------:R-:W-:Y:S01]  /*2d50*/  MOV R40, R74 ;  /* 0x0000004a00287202 */ /* 0x000fe20000000f00 */
[----:B------:R-:W-:Y:S01]  /*2d60*/  FADD.FTZ R5, -R32, R5 ;  /* 0x0000000520057221 */ /* 0x000fe20000010100 */
[----:B------:R-:W-:Y:S01]  /*2d70*/  MOV R41, R77 ;  /* 0x0000004d00297202 */ /* 0x000fe20000000f00 */
[----:B------:R-:W2:Y:S01]  /*2d80*/  LDCU.64 UR4, c[0x0][0x380] ;  /* 0x00007000ff0477ac */ /* 0x000ea20008000a00 */
[----:B0-----:R-:W-:Y:S02]  /*2d90*/  IMAD R38, R38, UR10, RZ ;  /* 0x0000000a26267c24 */ /* 0x001fe4000f8e02ff */
[----:B------:R-:W-:-:S04]  /*2da0*/  IMAD.WIDE.U32 R40, R37, UR10, R40 ;  /* 0x0000000a25287c25 */ /* 0x000fc8000f8e0028 */
[----:B------:R-:W-:Y:S01]  /*2db0*/  IMAD R39, R37, UR11, R38 ;  /* 0x0000000b25277c24 */ /* 0x000fe2000f8e0226 */
[----:B--2---:R-:W-:-:S04]  /*2dc0*/  LEA R38, P1, R40, UR4, 0x2 ;  /* 0x0000000428267c11 */ /* 0x004fc8000f8210ff */
[----:B------:R-:W-:Y:S01]  /*2dd0*/  IADD3 R39, PT, PT, R41, R39, RZ ;  /* 0x0000002729277210 */ /* 0x000fe20007ffe0ff */
[----:B------:R-:W-:-:S03]  /*2de0*/  FADD.FTZ R41, -R32, R4 ;  /* 0x0000000420297221 */ /* 0x000fc60000010100 */
[----:B------:R-:W-:Y:S01]  /*2df0*/  LEA.HI.X R39, R40, UR5, R39, 0x2, P1 ;  /* 0x0000000528277c11 */ /* 0x000fe200088f1427 */
[-C--:B-1----:R-:W-:Y:S01]  /*2e00*/  FMUL.FTZ R41, R41, R36.reuse ;  /* 0x0000002429297220 */ /* 0x082fe20000410000 */
[----:B------:R-:W-:-:S03]  /*2e10*/  FMUL.FTZ R40, R5, R36 ;  /* 0x0000002405287220 */ /* 0x000fc60000410000 */
[----:B-----5:R-:W-:Y:S01]  /*2e20*/  FFMA.FTZ R4, R28, R41, R30 ;  /* 0x000000291c047223 */ /* 0x020fe2000001001e */
[----:B------:R-:W-:-:S05]  /*2e30*/  FFMA.FTZ R5, R29, R40, R31 ;  /* 0x000000281d057223 */ /* 0x000fca000001001f */
[----:B------:R0:W-:Y:S02]  /*2e40*/  STG.E.64 desc[UR6][R38.64], R4 ;  /* 0x0000000426007986 */ /* 0x0001e4000c101b06 */
.L_x_3705:
[----:B------:R-:W-:Y:S05]  /*2e50*/  BSYNC.RECONVERGENT B1 ;  /* 0x0000000000017941 */ /* 0x000fea0003800200 */
.L_x_3704:
[----:B------:R-:W-:Y:S01]  /*2e60*/  BSSY.RECONVERGENT B1, `(.L_x_3706) ;  /* 0x0000014000017945 */ /* 0x000fe20003800200 */
[----:B------:R-:W-:-:S03]  /*2e70*/  IADD3 R40, PT, PT, R37, 0x20, RZ ;  /* 0x0000002025287810 */ /* 0x000fc60007ffe0ff */
[----:B------:R-:W-:Y:S05]  /*2e80*/  @P2 BRA `(.L_x_3707) ;  /* 0x0000000000442947 */ /* 0x000fea0003800000 */
[----:B------:R-:W2:Y:S01]  /*2e90*/  LDCU.64 UR4, c[0x0][0x3e0] ;  /* 0x00007c00ff0477ac */ /* 0x000ea20008000a00 */
[----:B0-----:R-:W-:Y:S01]  /*2ea0*/  MOV R4, R74 ;  /* 0x0000004a00047202 */ /* 0x001fe20000000f00 */
[----:B------:R-:W-:Y:S01]  /*2eb0*/  FADD.FTZ R7, -R32, R7 ;  /* 0x0000000720077221 */ /* 0x000fe20000010100 */
[----:B------:R-:W-:Y:S01]  /*2ec0*/  MOV R5, R77 ;  /* 0x0000004d00057202 */ /* 0x000fe20000000f00 */
[----:B------:R-:W0:Y:S01]  /*2ed0*/  LDCU.64 UR10, c[0x0][0x380] ;  /* 0x00007000ff0a77ac */ /* 0x000e220008000a00 */
[----:B--2---:R-:W-:-:S04]  /*2ee0*/  IMAD R43, R43, UR4, RZ ;  /* 0x000000042b2b7c24 */ /* 0x004fc8000f8e02ff */
[C---:B------:R-:W-:Y:S02]  /*2ef0*/  IMAD R39, R42.reuse, UR5, R43 ;  /* 0x000000052a277c24 */ /* 0x040fe4000f8e022b */
[----:B------:R-:W-:-:S04]  /*2f00*/  IMAD.WIDE.U32 R42, R42, UR4, R4 ;  /* 0x000000042a2a7c25 */ /* 0x000fc8000f8e0004 */
[----:B------:R-:W-:Y:S01]  /*2f10*/  FADD.FTZ R5, -R32, R6 ;  /* 0x0000000620057221 */ /* 0x000fe20000010100 */
[----:B-1----:R-:W-:-:S03]  /*2f20*/  FMUL.FTZ R6, R7, R36 ;  /* 0x0000002407067220 */ /* 0x002fc60000410000 */
[----:B------:R-:W-:Y:S01]  /*2f30*/  FMUL.FTZ R5, R5, R36 ;  /* 0x0000002405057220 */ /* 0x000fe20000410000 */
[----:B------:R-:W-:Y:S02]  /*2f40*/  IADD3 R39, PT, PT, R43, R39, RZ ;  /* 0x000000272b277210 */ /* 0x000fe40007ffe0ff */
[----:B0-----:R-:W-:Y:S01]  /*2f50*/  LEA R38, P1, R42, UR10, 0x2 ;  /* 0x0000000a2a267c11 */ /* 0x001fe2000f8210ff */
[----:B-----5:R-:W-:Y:S01]  /*2f60*/  FFMA.FTZ R4, R28, R5, R30 ;  /* 0x000000051c047223 */ /* 0x020fe2000001001e */
[----:B------:R-:W-:Y:S02]  /*2f70*/  FFMA.FTZ R5, R29, R6, R31 ;  /* 0x000000061d057223 */ /* 0x000fe4000001001f */
[----:B------:R-:W-:-:S05]  /*2f80*/  LEA.HI.X R39, R42, UR11, R39, 0x2, P1 ;  /* 0x0000000b2a277c11 */ /* 0x000fca00088f1427 */
[----:B------:R2:W-:Y:S04]  /*2f90*/  STG.E.64 desc[UR6][R38.64], R4 ;  /* 0x0000000426007986 */ /* 0x0005e8000c101b06 */
.L_x_3707:
[----:B------:R-:W-:Y:S05]  /*2fa0*/  BSYNC.RECONVERGENT B1 ;  /* 0x0000000000017941 */ /* 0x000fea0003800200 */
.L_x_3706:
[----:B------:R-:W-:Y:S01]  /*2fb0*/  ISETP.GE.U32.AND P2, PT, R40, UR8, PT ;  /* 0x0000000828007c0c */ /* 0x000fe2000bf46070 */
[----:B------:R-:W-:Y:S01]  /*2fc0*/  BSSY.RECONVERGENT B1, `(.L_x_3708) ;  /* 0x000001c000017945 */ /* 0x000fe20003800200 */
[----:B0-2---:R-:W-:Y:S02]  /*2fd0*/  SHF.R.S32.HI R4, RZ, 0x1f, R40 ;  /* 0x0000001fff047819 */ /* 0x005fe40000011428 */
[C---:B------:R-:W-:Y:S02]  /*2fe0*/  IADD3 R39, PT, PT, R37.reuse, 0x30, RZ ;  /* 0x0000003025277810 */ /* 0x040fe40007ffe0ff */
[----:B------:R-:W-:Y:S02]  /*2ff0*/  ISETP.GE.AND.EX P2, PT, R4, UR9, PT, P2 ;  /* 0x0000000904007c0c */ /* 0x000fe4000bf46320 */
[----:B------:R-:W-:Y:S02]  /*3000*/  IADD3 R38, PT, PT, R37, 0x50, RZ ;  /* 0x0000005025267810 */ /* 0x000fe40007ffe0ff */
[----:B------:R-:W-:-:S02]  /*3010*/  ISETP.GE.U32.AND P3, PT, R39, UR8, PT ;  /* 0x0000000827007c0c */ /* 0x000fc4000bf66070 */
[----:B------:R-:W-:Y:S02]  /*3020*/  SHF.R.S32.HI R42, RZ, 0x1f, R39 ;  /* 0x0000001fff2a7819 */ /* 0x000fe40000011427 */
[----:B------:R-:W-:Y:S02]  /*3030*/  ISETP.GE.U32.AND P5, PT, R70, UR8, PT ;  /* 0x0000000846007c0c */ /* 0x000fe4000bfa6070 */
[----:B------:R-:W-:Y:S02]  /*3040*/  ISETP.GE.U32.AND P1, PT, R38, UR8, PT ;  /* 0x0000000826007c0c */ /* 0x000fe4000bf26070 */
[----:B------:R-:W-:Y:S01]  /*3050*/  ISETP.GE.AND.EX P3, PT, R42, UR9, PT, P3 ;  /* 0x000000092a007c0c */ /* 0x000fe2000bf66330 */
[----:B------:R-:W-:-:S12]  /*3060*/  @P2 BRA `(.L_x_3709) ;  /* 0x0000000000442947 */ /* 0x000fd80003800000 */
[----:B------:R-:W0:Y:S01]  /*3070*/  LDCU.64 UR4, c[0x0][0x3e0] ;  /* 0x00007c00ff0477ac */ /* 0x000e220008000a00 */
[----:B------:R-:W-:Y:S01]  /*3080*/  FADD.FTZ R9, -R32, R9 ;  /* 0x0000000920097221 */ /* 0x000fe20000010100 */
[----:B------:R-:W2:Y:S01]  /*3090*/  LDCU.64 UR10, c[0x0][0x380] ;  /* 0x00007000ff0a77ac */ /* 0x000ea20008000a00 */
[----:B0-----:R-:W-:Y:S01]  /*30a0*/  IMAD R5, R4, UR4, RZ ;  /* 0x0000000404057c24 */ /* 0x001fe2000f8e02ff */
[----:B------:R-:W-:-:S03]  /*30b0*/  MOV R4, R74 ;  /* 0x0000004a00047202 */ /* 0x000fc60000000f00 */
[----:B------:R-:W-:Y:S01]  /*30c0*/  IMAD R7, R40, UR5, R5 ;  /* 0x0000000528077c24 */ /* 0x000fe2000f8e0205 */
[----:B------:R-:W-:-:S03]  /*30d0*/  MOV R5, R77 ;  /* 0x0000004d00057202 */ /* 0x000fc60000000f00 */
[----:B------:R-:W-:-:S04]  /*30e0*/  IMAD.WIDE.U32 R40, R40, UR4, R4 ;  /* 0x0000000428287c25 */ /* 0x000fc8000f8e0004 */
[----:B------:R-:W-:Y:S01]  /*30f0*/  FADD.FTZ R5, -R32, R8 ;  /* 0x0000000820057221 */ /* 0x000fe20000010100 */
[----:B-1----:R-:W-:-:S03]  /*3100*/  FMUL.FTZ R8, R9, R36 ;  /* 0x0000002409087220 */ /* 0x002fc60000410000 */
[----:B------:R-:W-:Y:S01]  /*3110*/  FMUL.FTZ R5, R5, R36 ;  /* 0x0000002405057220 */ /* 0x000fe20000410000 */
[----:B------:R-:W-:Y:S02]  /*3120*/  IADD3 R7, PT, PT, R41, R7, RZ ;  /* 0x0000000729077210 */ /* 0x000fe40007ffe0ff */
[----:B--2---:R-:W-:Y:S01]  /*3130*/  LEA R6, P2, R40, UR10, 0x2 ;  /* 0x0000000a28067c11 */ /* 0x004fe2000f8410ff */
[----:B-----5:R-:W-:Y:S01]  /*3140*/  FFMA.FTZ R4, R28, R5, R30 ;  /* 0x000000051c047223 */ /* 0x020fe2000001001e */
[----:B------:R-:W-:Y:S02]  /*3150*/  FFMA.FTZ R5, R29, R8, R31 ;  /* 0x000000081d057223 */ /* 0x000fe4000001001f */
[----:B------:R-:W-:-:S05]  /*3160*/  LEA.HI.X R7, R40, UR11, R7, 0x2, P2 ;  /* 0x0000000b28077c11 */ /* 0x000fca00090f1407 */
[----:B------:R0:W-:Y:S04]  /*3170*/  STG.E.64 desc[UR6][R6.64], R4 ;  /* 0x0000000406007986 */ /* 0x0001e8000c101b06 */
.L_x_3709:
[----:B------:R-:W-:Y:S05]  /*3180*/  BSYNC.RECONVERGENT B1 ;  /* 0x0000000000017941 */ /* 0x000fea0003800200 */
.L_x_3708:
[----:B------:R-:W-:Y:S04]  /*3190*/  BSSY.RECONVERGENT B1, `(.L_x_3710) ;  /* 0x0000013000017945 */ /* 0x000fe80003800200 */
[----:B------:R-:W-:Y:S05]  /*31a0*/  @P3 BRA `(.L_x_3711) ;  /* 0x0000000000443947 */ /* 0x000fea0003800000 */
[----:B------:R-:W2:Y:S01]  /*31b0*/  LDCU.64 UR4, c[0x0][0x3e0] ;  /* 0x00007c00ff0477ac */ /* 0x000ea20008000a00 */
[----:B0-----:R-:W-:Y:S01]  /*31c0*/  MOV R6, R74 ;  /* 0x0000004a00067202 */ /* 0x001fe20000000f00 */
        /* <DEDUP_REMOVED lines=12> */
[----:B------:R-:W-:-:S04]  /*3290*/  IADD3 R39, PT, PT, R7, R39, RZ ;  /* 0x0000002707277210 */ /* 0x000fc80007ffe0ff */
[----:B------:R-:W-:-:S05]  /*32a0*/  LEA.HI.X R9, R6, UR11, R39, 0x2, P2 ;  /* 0x0000000b06097c11 */ /* 0x000fca00090f1427 */
[----:B------:R2:W-:Y:S02]  /*32b0*/  STG.E.64 desc[UR6][R8.64], R4 ;  /* 0x0000000408007986 */ /* 0x0005e4000c101b06 */
.L_x_3711:
[----:B------:R-:W-:Y:S05]  /*32c0*/  BSYNC.RECONVERGENT B1 ;  /* 0x0000000000017941 */ /* 0x000fea0003800200 */
.L_x_3710:
[----:B------:R-:W-:Y:S01]  /*32d0*/  ISETP.GE.AND.EX P5, PT, R55, UR9, PT, P5 ;  /* 0x0000000937007c0c */ /* 0x000fe2000bfa6350 */
[----:B------:R-:W-:Y:S01]  /*32e0*/  BSSY.RECONVERGENT B1, `(.L_x_3712) ;  /* 0x000001f000017945 */ /* 0x000fe20003800200 */
[----:B------:R-:W-:Y:S02]  /*32f0*/  ISETP.GE.U32.AND P6, PT, R69, UR8, PT ;  /* 0x0000000845007c0c */ /* 0x000fe4000bfc6070 */
[----:B------:R-:W-:Y:S02]  /*3300*/  ISETP.GE.U32.AND P2, PT, R68, UR8, PT ;  /* 0x0000000844007c0c */ /* 0x000fe4000bf46070 */
[----:B--2---:R-:W-:Y:S02]  /*3310*/  SHF.R.S32.HI R9, RZ, 0x1f, R38 ;  /* 0x0000001fff097819 */ /* 0x004fe40000011426 */
[----:B------:R-:W-:Y:S02]  /*3320*/  ISETP.GE.U32.AND P3, PT, R67, UR8, PT ;  /* 0x0000000843007c0c */ /* 0x000fe4000bf66070 */
[----:B------:R-:W-:-:S02]  /*3330*/  ISETP.GE.U32.AND P4, PT, R34, UR8, PT ;  /* 0x0000000822007c0c */ /* 0x000fc4000bf86070 */
[----:B------:R-:W-:Y:S02]  /*3340*/  IADD3 R8, PT, PT, R37, 0xc0, RZ ;  /* 0x000000c025087810 */ /* 0x000fe40007ffe0ff */
[----:B------:R-:W-:Y:S02]  /*3350*/  ISETP.GE.AND.EX P1, PT, R9, UR9, PT, P1 ;  /* 0x0000000909007c0c */ /* 0x000fe4000bf26310 */
[----:B------:R-:W-:Y:S02]  /*3360*/  ISETP.GE.AND.EX P6, PT, R54, UR9, PT, P6 ;  /* 0x0000000936007c0c */ /* 0x000fe4000bfc6360 */
[----:B------:R-:W-:Y:S02]  /*3370*/  ISETP.GE.AND.EX P2, PT, R0, UR9, PT, P2 ;  /* 0x0000000900007c0c */ /* 0x000fe4000bf46320 */
[----:B------:R-:W-:Y:S02]  /*3380*/  ISETP.GE.AND.EX P3, PT, R2, UR9, PT, P3 ;  /* 0x0000000902007c0c */ /* 0x000fe4000bf66330 */
[----:B------:R-:W-:-:S02]  /*3390*/  ISETP.GE.AND.EX P4, PT, R33, UR9, PT, P4 ;  /* 0x0000000921007c0c */ /* 0x000fc4000bf86340 */
[----:B------:R-:W-:Y:S01]  /*33a0*/  IADD3 R37, PT, PT, R37, 0xd0, RZ ;  /* 0x000000d025257810 */ /* 0x000fe20007ffe0ff */
[----:B------:R-:W-:Y:S10]  /*33b0*/  @P5 BRA `(.L_x_3713) ;  /* 0x0000000000445947 */ /* 0x000ff40003800000 */
        /* <DEDUP_REMOVED lines=17> */
.L_x_3713:
[----:B------:R-:W-:Y:S05]  /*34d0*/  BSYNC.RECONVERGENT B1 ;  /* 0x0000000000017941 */ /* 0x000fea0003800200 */
.L_x_3712:
[----:B------:R-:W-:Y:S04]  /*34e0*/  BSSY.RECONVERGENT B1, `(.L_x_3714) ;  /* 0x0000013000017945 */ /* 0x000fe80003800200 */
[----:B------:R-:W-:Y:S05]  /*34f0*/  @P1 BRA `(.L_x_3715) ;  /* 0x0000000000441947 */ /* 0x000fea0003800000 */
[----:B------:R-:W3:Y:S01]  /*3500*/  LDCU.64 UR4, c[0x0][0x3e0] ;  /* 0x00007c00ff0477ac */ /* 0x000ee20008000a00 */
[----:B0-----:R-:W-:Y:S01]  /*3510*/  MOV R6, R74 ;  /* 0x0000004a00067202 */ /* 0x001fe20000000f00 */
[C---:B--2---:R-:W-:Y:S01]  /*3520*/  FADD.FTZ R5, -R32.reuse, R12 ;  /* 0x0000000c20057221 */ /* 0x044fe20000010100 */
[----:B------:R-:W-:Y:S01]  /*3530*/  MOV R7, R77 ;  /* 0x0000004d00077202 */ /* 0x000fe20000000f00 */
[----:B------:R-:W0:Y:S01]  /*3540*/  LDCU.64 UR10, c[0x0][0x380] ;  /* 0x00007000ff0a77ac */ /* 0x000e220008000a00 */
[----:B------:R-:W-:Y:S01]  /*3550*/  FADD.FTZ R13, -R32, R13 ;  /* 0x0000000d200d7221 */ /* 0x000fe20000010100 */
        /* <DEDUP_REMOVED lines=8> */
[----:B------:R-:W-:-:S04]  /*35e0*/  IADD3 R9, PT, PT, R7, R9, RZ ;  /* 0x0000000907097210 */ /* 0x000fc80007ffe0ff */
[----:B------:R-:W-:-:S05]  /*35f0*/  LEA.HI.X R11, R6, UR11, R9, 0x2, P1 ;  /* 0x0000000b060b7c11 */ /* 0x000fca00088f1409 */
[----:B------:R3:W-:Y:S02]  /*3600*/  STG.E.64 desc[UR6][R10.64], R4 ;  /* 0x000000040a007986 */ /* 0x0007e4000c101b06 */
.L_x_3715:
[----:B------:R-:W-:Y:S05]  /*3610*/  BSYNC.RECONVERGENT B1 ;  /* 0x0000000000017941 */ /* 0x000fea0003800200 */
.L_x_3714:
[----:B------:R-:W-:Y:S04]  /*3620*/  BSSY.RECONVERGENT B1, `(.L_x_3716) ;  /* 0x0000013000017945 */ /* 0x000fe80003800200 */
[----:B------:R-:W-:Y:S05]  /*3630*/  @P6 BRA `(.L_x_3717) ;  /* 0x0000000000446947 */ /* 0x000fea0003800000 */
[----:B------:R-:W4:Y:S01]  /*3640*/  LDCU.64 UR4, c[0x0][0x3e0] ;  /* 0x00007c00ff0477ac */ /* 0x000f220008000a00 */
[----:B0-----:R-:W-:Y:S01]  /*3650*/  MOV R6, R74 ;  /* 0x0000004a00067202 */ /* 0x001fe20000000f00 */
[C---:B--23--:R-:W-:Y:S01]  /*3660*/  FADD.FTZ R5, -R32.reuse, R16 ;  /* 0x0000001020057221 */ /* 0x04cfe20000010100 */
[----:B------:R-:W-:Y:S01]  /*3670*/  MOV R7, R77 ;  /* 0x0000004d00077202 */ /* 0x000fe20000000f00 */
[----:B------:R-:W0:Y:S01]  /*3680*/  LDCU.64 UR10, c[0x0][0x380] ;  /* 0x00007000ff0a77ac */ /* 0x000e220008000a00 */
[----:B------:R-:W-:Y:S01]  /*3690*/  FADD.FTZ R17, -R32, R17 ;  /* 0x0000001120117221 */ /* 0x000fe20000010100 */
[----:B-1----:R-:W-:-:S03]  /*36a0*/  FMUL.FTZ R5, R5, R36 ;  /* 0x0000002405057220 */ /* 0x002fc60000410000 */
[----:B------:R-:W-:Y:S01]  /*36b0*/  FMUL.FTZ R12, R17, R36 ;  /* 0x00000024110c7220 */ /* 0x000fe20000410000 */
[----:B----4-:R-:W-:Y:S02]  /*36c0*/  IMAD R4, R54, UR4, RZ ;  /* 0x0000000436047c24 */ /* 0x010fe4000f8e02ff */
[----:B------:R-:W-:-:S04]  /*36d0*/  IMAD.WIDE.U32 R6, R69, UR4, R6 ;  /* 0x0000000445067c25 */ /* 0x000fc8000f8e0006 */
[----:B------:R-:W-:Y:S01]  /*36e0*/  IMAD R9, R69, UR5, R4 ;  /* 0x0000000545097c24 */ /* 0x000fe2000f8e0204 */
[----:B0-----:R-:W-:Y:S01]  /*36f0*/  LEA R10, P1, R6, UR10, 0x2 ;  /* 0x0000000a060a7c11 */ /* 0x001fe2000f8210ff */
[----:B-----5:R-:W-:Y:S01]  /*3700*/  FFMA.FTZ R4, R28, R5, R30 ;  /* 0x000000051c047223 */ /* 0x020fe2000001001e */
[----:B------:R-:W-:Y:S02]  /*3710*/  FFMA.FTZ R5, R29, R12, R31 ;  /* 0x0000000c1d057223 */ /* 0x000fe4000001001f */
[----:B------:R-:W-:-:S04]  /*3720*/  IADD3 R9, PT, PT, R7, R9, RZ ;  /* 0x0000000907097210 */ /* 0x000fc80007ffe0ff */
[----:B------:R-:W-:-:S05]  /*3730*/  LEA.HI.X R11, R6, UR11, R9, 0x2, P1 ;  /* 0x0000000b060b7c11 */ /* 0x000fca00088f1409 */
[----:B------:R4:W-:Y:S02]  /*3740*/  STG.E.64 desc[UR6][R10.64], R4 ;  /* 0x000000040a007986 */ /* 0x0009e4000c101b06 */
.L_x_3717:
[----:B------:R-:W-:Y:S05]  /*3750*/  BSYNC.RECONVERGENT B1 ;  /* 0x0000000000017941 */ /* 0x000fea0003800200 */
.L_x_3716:
[----:B------:R-:W-:Y:S04]  /*3760*/  BSSY.RECONVERGENT B1, `(.L_x_3718) ;  /* 0x0000013000017945 */ /* 0x000fe80003800200 */
[----:B------:R-:W-:Y:S05]  /*3770*/  @P2 BRA `(.L_x_3719) ;  /* 0x0000000000442947 */ /* 0x000fea0003800000 */
[----:B------:R-:W1:Y:S01]  /*3780*/  LDCU.64 UR4, c[0x0][0x3e0] ;  /* 0x00007c00ff0477ac */ /* 0x000e620008000a00 */
[----:B0-----:R-:W-:Y:S01]  /*3790*/  MOV R6, R74 ;  /* 0x0000004a00067202 */ /* 0x001fe20000000f00 */
[C---:B--234-:R-:W-:Y:S01]  /*37a0*/  FADD.FTZ R5, -R32.reuse, R18 ;  /* 0x0000001220057221 */ /* 0x05cfe20000010100 */
[----:B------:R-:W-:Y:S01]  /*37b0*/  MOV R7, R77 ;  /* 0x0000004d00077202 */ /* 0x000fe20000000f00 */
[----:B------:R-:W0:Y:S01]  /*37c0*/  LDCU.64 UR10, c[0x0][0x380] ;  /* 0x00007000ff0a77ac */ /* 0x000e220008000a00 */
[----:B------:R-:W-:Y:S01]  /*37d0*/  FADD.FTZ R19, -R32, R19 ;  /* 0x0000001320137221 */ /* 0x000fe20000010100 */
        /* <DEDUP_REMOVED lines=8> */
[----:B------:R-:W-:-:S04]  /*3860*/  IADD3 R9, PT, PT, R7, R9, RZ ;  /* 0x0000000907097210 */ /* 0x000fc80007ffe0ff */
[----:B------:R-:W-:-:S05]  /*3870*/  LEA.HI.X R11, R6, UR11, R9, 0x2, P1 ;  /* 0x0000000b060b7c11 */ /* 0x000fca00088f1409 */
[----:B------:R0:W-:Y:S02]  /*3880*/  STG.E.64 desc[UR6][R10.64], R4 ;  /* 0x000000040a007986 */ /* 0x0001e4000c101b06 */
.L_x_3719:
[----:B------:R-:W-:Y:S05]  /*3890*/  BSYNC.RECONVERGENT B1 ;  /* 0x0000000000017941 */ /* 0x000fea0003800200 */
.L_x_3718:
        /* <DEDUP_REMOVED lines=10> */
[----:B------:R-:W-:Y:S02]  /*3940*/  IMAD R4, R2, UR4, RZ ;  /* 0x0000000402047c24 */ /* 0x000fe4000f8e02ff */
        /* <DEDUP_REMOVED lines=8> */
.L_x_3721:
[----:B------:R-:W-:Y:S05]  /*39d0*/  BSYNC.RECONVERGENT B1 ;  /* 0x0000000000017941 */ /* 0x000fea0003800200 */
.L_x_3720:
        /* <DEDUP_REMOVED lines=19> */
.L_x_3723:
[----:B------:R-:W-:Y:S05]  /*3b10*/  BSYNC.RECONVERGENT B1 ;  /* 0x0000000000017941 */ /* 0x000fea0003800200 */
.L_x_3722:
[----:B------:R-:W-:Y:S01]  /*3b20*/  ISETP.GE.U32.AND P5, PT, R66, UR8, PT ;  /* 0x0000000842007c0c */ /* 0x000fe2000bfa6070 */
[----:B------:R-:W-:Y:S01]  /*3b30*/  BSSY.RECONVERGENT B1, `(.L_x_3724) ;  /* 0x0000021000017945 */ /* 0x000fe20003800200 */
[----:B------:R-:W-:Y:S02]  /*3b40*/  SHF.R.S32.HI R12, RZ, 0x1f, R35 ;  /* 0x0000001fff0c7819 */ /* 0x000fe40000011423 */
[----:B------:R-:W-:Y:S02]  /*3b50*/  ISETP.GE.AND.EX P5, PT, R3, UR9, PT, P5 ;  /* 0x0000000903007c0c */ /* 0x000fe4000bfa6350 */
[----:B------:R-:W-:Y:S02]  /*3b60*/  ISETP.GE.U32.AND P2, PT, R65, UR8, PT ;  /* 0x0000000841007c0c */ /* 0x000fe4000bf46070 */
[----:B------:R-:W-:Y:S02]  /*3b70*/  ISETP.GE.U32.AND P1, PT, R8, UR8, PT ;  /* 0x0000000808007c0c */ /* 0x000fe4000bf26070 */
[----:B------:R-:W-:-:S02]  /*3b80*/  ISETP.GE.U32.AND P6, PT, R37, UR8, PT ;  /* 0x0000000825007c0c */ /* 0x000fc4000bfc6070 */
[----:B------:R-:W-:Y:S02]  /*3b90*/  ISETP.GE.U32.AND P3, PT, R64, UR8, PT ;  /* 0x0000000840007c0c */ /* 0x000fe4000bf66070 */
[----:B------:R-:W-:Y:S02]  /*3ba0*/  ISETP.GE.U32.AND P4, PT, R35, UR8, PT ;  /* 0x0000000823007c0c */ /* 0x000fe4000bf86070 */
[----:B------:R-:W-:Y:S02]  /*3bb0*/  SHF.R.S32.HI R9, RZ, 0x1f, R8 ;  /* 0x0000001fff097819 */ /* 0x000fe40000011408 */
[----:B------:R-:W-:Y:S02]  /*3bc0*/  SHF.R.S32.HI R13, RZ, 0x1f, R37 ;  /* 0x0000001fff0d7819 */ /* 0x000fe40000011425 */
[----:B------:R-:W-:Y:S02]  /*3bd0*/  ISETP.GE.AND.EX P2, PT, R52, UR9, PT, P2 ;  /* 0x0000000934007c0c */ /* 0x000fe4000bf46320 */
[----:B------:R-:W-:-:S02]  /*3be0*/  ISETP.GE.AND.EX P1, PT, R9, UR9, PT, P1 ;  /* 0x0000000909007c0c */ /* 0x000fc4000bf26310 */
[----:B------:R-:W-:Y:S02]  /*3bf0*/  ISETP.GE.AND.EX P6, PT, R13, UR9, PT, P6 ;  /* 0x000000090d007c0c */ /* 0x000fe4000bfc6360 */
[----:B------:R-:W-:Y:S02]  /*3c00*/  ISETP.GE.AND.EX P3, PT, R53, UR9, PT, P3 ;  /* 0x0000000935007c0c */ /* 0x000fe4000bf66330 */
[----:B------:R-:W-:Y:S01]  /*3c10*/  ISETP.GE.AND.EX P4, PT, R12, UR9, PT, P4 ;  /* 0x000000090c007c0c */ /* 0x000fe2000bf86340 */
[----:B------:R-:W-:-:S12]  /*3c20*/  @P5 BRA `(.L_x_3725) ;  /* 0x0000000000445947 */ /* 0x000fd80003800000 */
        /* <DEDUP_REMOVED lines=17> */
.L_x_3725:
[----:B------:R-:W-:Y:S05]  /*3d40*/  BSYNC.RECONVERGENT B1 ;  /* 0x0000000000017941 */ /* 0x000fea0003800200 */
.L_x_3724:
[----:B------:R-:W-:Y:S04]  /*3d50*/  BSSY.RECONVERGENT B1, `(.L_x_3726) ;  /* 0x0000013000017945 */ /* 0x000fe80003800200 */
[----:B------:R-:W-:Y:S05]  /*3d60*/  @P2 BRA `(.L_x_3727) ;  /* 0x0000000000442947 */ /* 0x000fea0003800000 */
[----:B------:R-:W1:Y:S01]  /*3d70*/  LDCU.64 UR4, c[0x0][0x3e0] ;  /* 0x00007c00ff0477ac */ /* 0x000e620008000a00 */
[----:B0-234-:R-:W-:Y:S01]  /*3d80*/  MOV R4, R74 ;  /* 0x0000004a00047202 */ /* 0x01dfe20000000f00 */
[C---:B------:R-:W-:Y:S01]  /*3d90*/  FADD.FTZ R7, -R32.reuse, R26 ;  /* 0x0000001a20077221 */ /* 0x040fe20000010100 */
        /* <DEDUP_REMOVED lines=14> */
.L_x_3727:
[----:B------:R-:W-:Y:S05]  /*3e80*/  BSYNC.RECONVERGENT B1 ;  /* 0x0000000000017941 */ /* 0x000fea0003800200 */
.L_x_3726:
        /* <DEDUP_REMOVED lines=14> */
[----:B-----5:R-:W-:-:S03]  /*3f70*/  FFMA.FTZ R8, R28, R7, R30 ;  /* 0x000000071c087223 */ /* 0x020fc6000001001e */
[----:B------:R-:W-:-:S04]  /*3f80*/  IADD3 R9, PT, PT, R5, R9, RZ ;  /* 0x0000000905097210 */ /* 0x000fc80007ffe0ff */
[----:B------:R-:W-:Y:S01]  /*3f90*/  LEA.HI.X R7, R4, UR11, R9, 0x2, P1 ;  /* 0x0000000b04077c11 */ /* 0x000fe200088f1409 */
[----:B------:R-:W-:-:S05]  /*3fa0*/  FFMA.FTZ R9, R29, R10, R31 ;  /* 0x0000000a1d097223 */ /* 0x000fca000001001f */
[----:B------:R0:W-:Y:S02]  /*3fb0*/  STG.E.64 desc[UR6][R6.64], R8 ;  /* 0x0000000806007986 */ /* 0x0001e4000c101b06 */
.L_x_3729:
[----:B------:R-:W-:Y:S05]  /*3fc0*/  BSYNC.RECONVERGENT B1 ;  /* 0x0000000000017941 */ /* 0x000fea0003800200 */
.L_x_3728:
        /* <DEDUP_REMOVED lines=19> */
.L_x_3731:
[----:B------:R-:W-:Y:S05]  /*4100*/  BSYNC.RECONVERGENT B1 ;  /* 0x0000000000017941 */ /* 0x000fea0003800200 */
.L_x_3730:
        /* <DEDUP_REMOVED lines=19> */
.L_x_3733:
[----:B------:R-:W-:Y:S05]  /*4240*/  BSYNC.RECONVERGENT B1 ;  /* 0x0000000000017941 */ /* 0x000fea0003800200 */
.L_x_3732:
        /* <DEDUP_REMOVED lines=17> */
[----:B------:R0:W-:Y:S01]  /*4360*/  STG.E.64 desc[UR6][R6.64], R28 ;  /* 0x0000001c06007986 */ /* 0x0001e2000c101b06 */
[----:B------:R-:W-:Y:S05]  /*4370*/  BRA `(.L_x_3734) ;  /* 0x0000002000287947 */ /* 0x000fea0003800000 */
.L_x_3703:
        /* <DEDUP_REMOVED lines=17> */
[----:B------:R-:W-:Y:S02]  /*4490*/  IMAD R43, R37, UR9, R38 ;  /* 0x00000009252b7c24 */ /* 0x000fe4000f8e0226 */
[----:B-1----:R-:W-:Y:S01]  /*44a0*/  FMUL.FTZ R38, R5, R36 ;  /* 0x0000002405267220 */ /* 0x002fe20000410000 */
[----:B--2---:R-:W-:Y:S02]  /*44b0*/  LEA R42, P2, R72, UR10, 0x2 ;  /* 0x0000000a482a7c11 */ /* 0x004fe4000f8410ff */
[----:B------:R-:W-:Y:S01]  /*44c0*/  IADD3 R43, PT, PT, R73, R43, RZ ;  /* 0x0000002b492b7210 */ /* 0x000fe20007ffe0ff */
[----:B------:R-:W-:Y:S01]  /*44d0*/  FADD.FTZ R73, -R32, R4 ;  /* 0x0000000420497221 */ /* 0x000fe20000010100 */
[----:B-----5:R-:W-:Y:S02]  /*44e0*/  FFMA.FTZ R5, R29, R38, R31 ;  /* 0x000000261d057223 */ /* 0x020fe4000001001f */
[----:B------:R-:W-:Y:S01]  /*44f0*/  LEA.HI.X R43, R72, UR11, R43, 0x2, P2 ;  /* 0x0000000b482b7c11 */ /* 0x000fe200090f142b */
[----:B------:R-:W-:Y:S01]  /*4500*/  FMUL.FTZ R73, R73, R36 ;  /* 0x0000002449497220 */ /* 0x000fe20000410000 */
[----:B------:R-:W-:-:S03]  /*4510*/  FMUL.FTZ R72, R5, -1.4426950216293334961 ;  /* 0xbfb8aa3b05487820 */ /* 0x000fc60000410000 */
[----:B------:R-:W-:-:S03]  /*4520*/  FFMA.FTZ R4, R28, R73, R30 ;  /* 0x000000491c047223 */ /* 0x000fc6000001001e */
[----:B------:R-:W0:Y:S01]  /*4530*/  MUFU.EX2 R72, R72 ;  /* 0x0000004800487308 */ /* 0x000e220000000800 */
[----:B------:R-:W-:-:S06]  /*4540*/  FMUL.FTZ R38, R4, -1.4426950216293334961 ;  /* 0xbfb8aa3b04267820 */ /* 0x000fcc0000410000 */
[----:B------:R-:W1:Y:S01]  /*4550*/  MUFU.EX2 R38, R38 ;  /* 0x0000002600267308 */ /* 0x000e620000000800 */
[----:B0-----:R-:W-:-:S06]  /*4560*/  FADD.FTZ R72, R72, 1 ;  /* 0x3f80000048487421 */ /* 0x001fcc0000010000 */
[----:B------:R-:W0:Y:S01]  /*4570*/  MUFU.RCP R72, R72 ;  /* 0x0000004800487308 */ /* 0x000e220000001000 */
[----:B-1----:R-:W-:-:S07]  /*4580*/  FADD.FTZ R40, R38, 1 ;  /* 0x3f80000026287421 */ /* 0x002fce0000010000 */
[----:B------:R-:W1:Y:S01]  /*4590*/  MUFU.RCP R73, R40 ;  /* 0x0000002800497308 */ /* 0x000e620000001000 */
[----:B0-----:R-:W-:Y:S01]  /*45a0*/  FMUL.FTZ R5, R5, R72 ;  /* 0x0000004805057220 */ /* 0x001fe20000410000 */
[----:B-1----:R-:W-:-:S05]  /*45b0*/  FMUL.FTZ R4, R4, R73 ;  /* 0x0000004904047220 */ /* 0x002fca0000410000 */
[----:B------:R0:W-:Y:S02]  /*45c0*/  STG.E.64 desc[UR6][R42.64], R4 ;  /* 0x000000042a007986 */ /* 0x0001e4000c101b06 */
.L_x_3736:
[----:B------:R-:W-:Y:S05]  /*45d0*/  BSYNC.RECONVERGENT B1 ;  /* 0x0000000000017941 */ /* 0x000fea0003800200 */
.L_x_3735:
[----:B------:R-:W-:Y:S01]  /*45e0*/  BSSY.RECONVERGENT B1, `(.L_x_3737) ;  /* 0x000001e000017945 */ /* 0x000fe20003800200 */
[----:B------:R-:W-:-:S03]  /*45f0*/  IADD3 R38, PT, PT, R37, 0x20, RZ ;  /* 0x0000002025267810 */ /* 0x000fc60007ffe0ff */
[----:B------:R-:W-:Y:S05]  /*4600*/  @P3 BRA `(.L_x_3738) ;  /* 0x00000000006c3947 */ /* 0x000fea0003800000 */
[C---:B0-----:R-:W-:Y:S01]  /*4610*/  FADD.FTZ R5, -R32.reuse, R6 ;  /* 0x0000000620057221 */ /* 0x041fe20000010100 */
[----:B------:R-:W-:Y:S01]  /*4620*/  FADD.FTZ R7, -R32, R7 ;  /* 0x0000000720077221 */ /* 0x000fe20000010100 */
        /* <DEDUP_REMOVED lines=20> */
[----:B-1----:R-:W-:-:S04]  /*4770*/  LEA R6, P2, R4, UR10, 0x2 ;  /* 0x0000000a04067c11 */ /* 0x002fc8000f8410ff */
[----:B------:R-:W-:Y:S01]  /*4780*/  LEA.HI.X R7, R4, UR11, R7, 0x2, P2 ;  /* 0x0000000b04077c11 */ /* 0x000fe200090f1407 */
[----:B0-----:R-:W-:Y:S01]  /*4790*/  FMUL.FTZ R4, R42, R43 ;  /* 0x0000002b2a047220 */ /* 0x001fe20000410000 */
[----:B--2---:R-:W-:-:S05]  /*47a0*/  FMUL.FTZ R5, R40, R41 ;  /* 0x0000002928057220 */ /* 0x004fca0000410000 */
[----:B------:R2:W-:Y:S02]  /*47b0*/  STG.E.64 desc[UR6][R6.64], R4 ;  /* 0x0000000406007986 */ /* 0x0005e4000c101b06 */
.L_x_3738:
[----:B------:R-:W-:Y:S05]  /*47c0*/  BSYNC.RECONVERGENT B1 ;  /* 0x0000000000017941 */ /* 0x000fea0003800200 */
.L_x_3737:
        /* <DEDUP_REMOVED lines=12> */
[C---:B------:R-:W-:Y:S01]  /*4890*/  FADD.FTZ R5, -R32.reuse, R8 ;  /* 0x0000000820057221 */ /* 0x040fe20000010100 */
        /* <DEDUP_REMOVED lines=26> */
.L_x_3740:
[----:B------:R-:W-:Y:S05]  /*4a40*/  BSYNC.RECONVERGENT B1 ;  /* 0x0000000000017941 */ /* 0x000fea0003800200 */
.L_x_3739:
[----:B------:R-:W-:Y:S04]  /*4a50*/  BSSY.RECONVERGENT B1, `(.L_x_3741) ;  /* 0x000001d000017945 */ /* 0x000fe80003800200 */
        /* <DEDUP_REMOVED lines=20> */
[----:B------:R-:W-:Y:S01]  /*4ba0*/  IMAD R41, R41, UR9, R42 ;  /* 0x0000000929297c24 */ /* 0x000fe2000f8e022a */
[----:B-1----:R-:W-:Y:S02]  /*4bb0*/  LEA R6, P4, R4, UR10, 0x2 ;  /* 0x0000000a04067c11 */ /* 0x002fe4000f8810ff */
[----:B------:R-:W1:Y:S02]  /*4bc0*/  MUFU.RCP R11, R11 ;  /* 0x0000000b000b7308 */ /* 0x000e640000001000 */
[----:B------:R-:W-:-:S04]  /*4bd0*/  IADD3 R41, PT, PT, R5, R41, RZ ;  /* 0x0000002905297210 */ /* 0x000fc80007ffe0ff */
[----:B------:R-:W-:Y:S01]  /*4be0*/  LEA.HI.X R7, R4, UR11, R41, 0x2, P4 ;  /* 0x0000000b04077c11 */ /* 0x000fe2000a0f1429 */
[----:B0-----:R-:W-:Y:S01]  /*4bf0*/  FMUL.FTZ R4, R9, R10 ;  /* 0x0000000a09047220 */ /* 0x001fe20000410000 */
[----:B-1----:R-:W-:-:S05]  /*4c00*/  FMUL.FTZ R5, R8, R11 ;  /* 0x0000000b08057220 */ /* 0x002fca0000410000 */
[----:B------:R2:W-:Y:S02]  /*4c10*/  STG.E.64 desc[UR6][R6.64], R4 ;  /* 0x0000000406007986 */ /* 0x0005e4000c101b06 */
.L_x_3742:
[----:B------:R-:W-:Y:S05]  /*4c20*/  BSYNC.RECONVERGENT B1 ;  /* 0x0000000000017941 */ /* 0x000fea0003800200 */
.L_x_3741:
[----:B------:R-:W-:Y:S01]  /*4c30*/  SHF.R.S32.HI R9, RZ, 0x1f, R40 ;  /* 0x0000001fff097819 */ /* 0x000fe20000011428 */
[----:B------:R-:W-:Y:S01]  /*4c40*/  BSSY.RECONVERGENT B1, `(.L_x_3743) ;  /* 0x0000027000017945 */ /* 0x000fe20003800200 */
[----:B------:R-:W-:Y:S02]  /*4c50*/  ISETP.GE.U32.AND P6, PT, R68, UR4, PT ;  /* 0x0000000444007c0c */ /* 0x000fe4000bfc6070 */
[----:B------:R-:W-:Y:S02]  /*4c60*/  ISETP.GE.U32.AND P4, PT, R67, UR4, PT ;  /* 0x0000000443007c0c */ /* 0x000fe4000bf86070 */
[----:B------:R-:W-:Y:S02]  /*4c70*/  ISETP.GE.U32.AND P5, PT, R34, UR4, PT ;  /* 0x0000000422007c0c */ /* 0x000fe4000bfa6070 */
[----:B------:R-:W-:Y:S02]  /*4c80*/  IADD3 R8, PT, PT, R37, 0xc0, RZ ;  /* 0x000000c025087810 */ /* 0x000fe40007ffe0ff */
[----:B------:R-:W-:-:S02]  /*4c90*/  ISETP.GE.AND.EX P3, PT, R9, UR5, PT, P3 ;  /* 0x0000000509007c0c */ /* 0x000fc4000bf66330 */
[----:B------:R-:W-:Y:S02]  /*4ca0*/  ISETP.GE.AND.EX P2, PT, R54, UR5, PT, P2 ;  /* 0x0000000536007c0c */ /* 0x000fe4000bf46320 */
[----:B------:R-:W-:Y:S02]  /*4cb0*/  ISETP.GE.AND.EX P6, PT, R0, UR5, PT, P6 ;  /* 0x0000000500007c0c */ /* 0x000fe4000bfc6360 */
[----:B------:R-:W-:Y:S02]  /*4cc0*/  ISETP.GE.AND.EX P4, PT, R2, UR5, PT, P4 ;  /* 0x0000000502007c0c */ /* 0x000fe4000bf86340 */
[----:B------:R-:W-:Y:S02]  /*4cd0*/  ISETP.GE.AND.EX P5, PT, R33, UR5, PT, P5 ;  /* 0x0000000521007c0c */ /* 0x000fe4000bfa6350 */
[----:B------:R-:W-:Y:S01]  /*4ce0*/  IADD3 R37, PT, PT, R37, 0xd0, RZ ;  /* 0x000000d025257810 */ /* 0x000fe20007ffe0ff */
[----:B------:R-:W-:Y:S10]  /*4cf0*/  @P1 BRA `(.L_x_3744) ;  /* 0x00000000006c1947 */ /* 0x000ff40003800000 */
[C---:B0-2---:R-:W-:Y:S01]  /*4d00*/  FADD.FTZ R5, -R32.reuse, R24 ;  /* 0x0000001820057221 */ /* 0x045fe20000010100 */
        /* <DEDUP_REMOVED lines=18> */
[----:B------:R-:W-:-:S03]  /*4e30*/  IMAD.WIDE.U32 R4, R70, UR8, R4 ;  /* 0x0000000846047c25 */ /* 0x000fc6000f8e0004 */
[----:B-1----:R-:W-:-:S04]  /*4e40*/  LEA R6, P1, R4, UR10, 0x2 ;  /* 0x0000000a04067c11 */ /* 0x002fc8000f8210ff */
[----:B------:R-:W1:Y:S01]  /*4e50*/  MUFU.RCP R25, R25 ;  /* 0x0000001900197308 */ /* 0x000e620000001000 */
[----:B------:R-:W-:-:S04]  /*4e60*/  IADD3 R7, PT, PT, R5, R7, RZ ;  /* 0x0000000705077210 */ /* 0x000fc80007ffe0ff */
[----:B------:R-:W-:Y:S01]  /*4e70*/  LEA.HI.X R7, R4, UR11, R7, 0x2, P1 ;  /* 0x0000000b04077c11 */ /* 0x000fe200088f1407 */
[----:B0-----:R-:W-:Y:S01]  /*4e80*/  FMUL.FTZ R4, R11, R24 ;  /* 0x000000180b047220 */ /* 0x001fe20000410000 */
[----:B-1----:R-:W-:-:S05]  /*4e90*/  FMUL.FTZ R5, R10, R25 ;  /* 0x000000190a057220 */ /* 0x002fca0000410000 */
[----:B------:R3:W-:Y:S02]  /*4ea0*/  STG.E.64 desc[UR6][R6.64], R4 ;  /* 0x0000000406007986 */ /* 0x0007e4000c101b06 */
.L_x_3744:
[----:B------:R-:W-:Y:S05]  /*4eb0*/  BSYNC.RECONVERGENT B1 ;  /* 0x0000000000017941 */ /* 0x000fea0003800200 */
.L_x_3743:
[----:B------:R-:W-:Y:S04]  /*4ec0*/  BSSY.RECONVERGENT B1, `(.L_x_3745) ;  /* 0x000001d000017945 */ /* 0x000fe80003800200 */
[----:B------:R-:W-:Y:S05]  /*4ed0*/  @P3 BRA `(.L_x_3746) ;  /* 0x00000000006c3947 */ /* 0x000fea0003800000 */
[C---:B------:R-:W-:Y:S01]  /*4ee0*/  FADD.FTZ R13, -R32.reuse, R13 ;  /* 0x0000000d200d7221 */ /* 0x040fe20000010100 */
[----:B0-23--:R-:W-:Y:S01]  /*4ef0*/  FADD.FTZ R5, -R32, R12 ;  /* 0x0000000c20057221 */ /* 0x00dfe20000010100 */
        /* <DEDUP_REMOVED lines=19> */
[----:B-1----:R-:W-:Y:S02]  /*5030*/  LEA R6, P1, R4, UR10, 0x2 ;  /* 0x0000000a04067c11 */ /* 0x002fe4000f8210ff */
[----:B------:R-:W-:-:S04]  /*5040*/  IADD3 R9, PT, PT, R5, R9, RZ ;  /* 0x0000000905097210 */ /* 0x000fc80007ffe0ff */
[----:B------:R-:W-:Y:S01]  /*5050*/  LEA.HI.X R7, R4, UR11, R9, 0x2, P1 ;  /* 0x0000000b04077c11 */ /* 0x000fe200088f1409 */
[----:B0-----:R-:W-:Y:S01]  /*5060*/  FMUL.FTZ R5, R11, R24 ;  /* 0x000000180b057220 */ /* 0x001fe20000410000 */
[----:B--2---:R-:W-:-:S05]  /*5070*/  FMUL.FTZ R4, R10, R13 ;  /* 0x0000000d0a047220 */ /* 0x004fca0000410000 */
[----:B------:R4:W-:Y:S02]  /*5080*/  STG.E.64 desc[UR6][R6.64], R4 ;  /* 0x0000000406007986 */ /* 0x0009e4000c101b06 */
.L_x_3746:
[----:B------:R-:W-:Y:S05]  /*5090*/  BSYNC.RECONVERGENT B1 ;  /* 0x0000000000017941 */ /* 0x000fea0003800200 */
.L_x_3745:
[----:B------:R-:W-:Y:S04]  /*50a0*/  BSSY.RECONVERGENT B1, `(.L_x_3747) ;  /* 0x000001d000017945 */ /* 0x000fe80003800200 */
[----:B------:R-:W-:Y:S05]  /*50b0*/  @P2 BRA `(.L_x_3748) ;  /* 0x00000000006c2947 */ /* 0x000fea0003800000 */
[C---:B0-234-:R-:W-:Y:S01]  /*50c0*/  FADD.FTZ R5, -R32.reuse, R16 ;  /* 0x0000001020057221 */ /* 0x05dfe20000010100 */
        /* <DEDUP_REMOVED lines=26> */
.L_x_3748:
[----:B------:R-:W-:Y:S05]  /*5270*/  BSYNC.RECONVERGENT B1 ;  /* 0x0000000000017941 */ /* 0x000fea0003800200 */
.L_x_3747:
        /* <DEDUP_REMOVED lines=29> */
.L_x_3750:
[----:B------:R-:W-:Y:S05]  /*5450*/  BSYNC.RECONVERGENT B1 ;  /* 0x0000000000017941 */ /* 0x000fea0003800200 */
.L_x_3749:
        /* <DEDUP_REMOVED lines=29> */
.L_x_3752:
[----:B------:R-:W-:Y:S05]  /*5630*/  BSYNC.RECONVERGENT B1 ;  /* 0x0000000000017941 */ /* 0x000fea0003800200 */
.L_x_3751:
        /* <DEDUP_REMOVED lines=29> */
.L_x_3754:
[----:B------:R-:W-:Y:S05]  /*5810*/  BSYNC.RECONVERGENT B1 ;  /* 0x0000000000017941 */ /* 0x000fea0003800200 */
.L_x_3753:
        /* <DEDUP_REMOVED lines=44> */
.L_x_3756:
[----:B------:R-:W-:Y:S05]  /*5ae0*/  BSYNC.RECONVERGENT B1 ;  /* 0x0000000000017941 */ /* 0x000fea0003800200 */
.L_x_3755:
[----:B------:R-:W-:Y:S04]  /*5af0*/  BSSY.RECONVERGENT B1, `(.L_x_3757) ;  /* 0x000001d000017945 */ /* 0x000fe80003800200 */
[----:B------:R-:W-:Y:S05]  /*5b00*/  @P2 BRA `(.L_x_3758) ;  /* 0x00000000006c2947 */ /* 0x000fea0003800000 */
[C---:B0-234-:R-:W-:Y:S01]  /*5b10*/  FADD.FTZ R5, -R32.reuse, R26 ;  /* 0x0000001a20057221 */ /* 0x05dfe20000010100 */
[----:B------:R-:W-:Y:S01]  /*5b20*/  FADD.FTZ R27, -R32, R27 ;  /* 0x0000001b201b7221 */ /* 0x000fe20000010100 */
[----:B------:R-:W0:Y:S01]  /*5b30*/  LDCU.64 UR8, c[0x0][0x3e0] ;  /* 0x00007c00ff0877ac */ /* 0x000e220008000a00 */
        /* <DEDUP_REMOVED lines=24> */
.L_x_3758:
[----:B------:R-:W-:Y:S05]  /*5cc0*/  BSYNC.RECONVERGENT B1 ;  /* 0x0000000000017941 */ /* 0x000fea0003800200 */
.L_x_3757:
        /* <DEDUP_REMOVED lines=29> */
.L_x_3760:
[----:B------:R-:W-:Y:S05]  /*5ea0*/  BSYNC.RECONVERGENT B1 ;  /* 0x0000000000017941 */ /* 0x000fea0003800200 */
.L_x_3759:
        /* <DEDUP_REMOVED lines=29> */
.L_x_3762:
[----:B------:R-:W-:Y:S05]  /*6080*/  BSYNC.RECONVERGENT B1 ;  /* 0x0000000000017941 */ /* 0x000fea0003800200 */
.L_x_3761:
        /* <DEDUP_REMOVED lines=29> */
.L_x_3764:
[----:B------:R-:W-:Y:S05]  /*6260*/  BSYNC.RECONVERGENT B1 ;  /* 0x0000000000017941 */ /* 0x000fea0003800200 */
.L_x_3763:
        /* <DEDUP_REMOVED lines=27> */
.L_x_3734:
[----:B------:R-:W-:Y:S05]  /*6420*/  BSYNC.RECONVERGENT B0 ;  /* 0x0000000000007941 */ /* 0x000fea0003800200 */
.L_x_3702:
        /* <DEDUP_REMOVED lines=8> */
.L_x_3766:
        /* <DEDUP_REMOVED lines=13> */
.L_x_4555:


//--------------------- .text._Z35group_norm_nhwc_fwd_one_pass_kernelI11Fp32IOFp32WLi512ELi84ELi672EEv26Group_norm_nhwc_fwd_params --------------------------
	.section	.text._Z35group_norm_nhwc_fwd_one_pass_kernelI11Fp32IOFp32WLi512ELi84ELi672EEv26Group_norm_nhwc_fwd_params,"ax",@progbits
	.align	128
        .global         _Z35group_norm_nhwc_fwd_one_pass_kernelI11Fp32IOFp32WLi512ELi84ELi672EEv26Group_norm_nhwc_fwd_params
        .type           _Z35group_norm_nhwc_fwd_one_pass_kernelI11Fp32IOFp32WLi512ELi84ELi672EEv26Group_norm_nhwc_fwd_params,@function
        .size           _Z35group_norm_nhwc_fwd_one_pass_kernelI11Fp32IOFp32WLi512ELi84ELi672EEv26Group_norm_nhwc_fwd_params,(.L_x_4556 - _Z35group_norm_nhwc_fwd_one_pass_kernelI11Fp32IOFp32WLi512ELi84ELi672EEv26Group_norm_nhwc_fwd_params)
        .other          _Z35group_norm_nhwc_fwd_one_pass_kernelI11Fp32IOFp32WLi512ELi84ELi672EEv26Group_norm_nhwc_fwd_params,@"STO_CUDA_ENTRY STV_DEFAULT"
_Z35group_norm_nhwc_fwd_one_pass_kernelI11Fp32IOFp32WLi512ELi84ELi672EEv26Group_norm_nhwc_fwd_params:
.text._Z35group_norm_nhwc_fwd_one_pass_kernelI11Fp32IOFp32WLi512ELi84ELi672EEv26Group_norm_nhwc_fwd_params:
        /* <DEDUP_REMOVED lines=27> */
.L_x_3906:
[----:B------:R-:W2:Y:S01]  /*01b0*/  LDL.LU R8, [R1] ;  /* 0x0000000001087983 */ /* 0x000ea20000300800 */
[----:B0-----:R-:W0:Y:S01]  /*01c0*/  LDCU UR7, c[0x0][0x3f8] ;  /* 0x00007f00ff0777ac */ /* 0x001e220008000800 */
[----:B---34-:R-:W-:Y:S01]  /*01d0*/  IABS R6, UR6 ;  /* 0x0000000600067c13 */ /* 0x018fe20008000000 */
[----:B-----5:R-:W1:Y:S01]  /*01e0*/  LDC R37, c[0x0][0x404] ;  /* 0x00010100ff257b82 */ /* 0x020e620000000800 */
[----:B------:R-:W3:Y:S01]  /*01f0*/  LDCU.64 UR16, c[0x0][0x3e8] ;  /* 0x00007d00ff1077ac */ /* 0x000ee20008000a00 */
[----:B0-----:R-:W-:-:S04]  /*0200*/  MOV R0, UR7 ;  /* 0x0000000700007c02 */ /* 0x001fc80008000f00 */
[----:B------:R-:W-:-:S04]  /*0210*/  IABS R5, R0 ;  /* 0x0000000000057213 */ /* 0x000fc80000000000 */
[----:B------:R-:W0:Y:S08]  /*0220*/  I2F.RP R0, R5 ;  /* 0x0000000500007306 */ /* 0x000e300000209400 */
[----:B0-----:R-:W0:Y:S02]  /*0230*/  MUFU.RCP R0, R0 ;  /* 0x0000000000007308 */ /* 0x001e240000001000 */
[----:B0-----:R-:W-:-:S06]  /*0240*/  IADD3 R2, PT, PT, R0, 0xffffffe, RZ ;  /* 0x0ffffffe00027810 */ /* 0x001fcc0007ffe0ff */
        /* <DEDUP_REMOVED lines=21> */
[C---:B------:R-:W-:Y:S02]  /*03a0*/  IADD3 R13, PT, PT, R37.reuse, 0x10, RZ ;  /* 0x00000010250d7810 */ /* 0x040fe40007ffe0ff */
[----:B------:R-:W-:Y:S02]  /*03b0*/  IADD3 R15, PT, PT, R37, 0x20, RZ ;  /* 0x00000020250f7810 */ /* 0x000fe40007ffe0ff */
[----:B---3--:R-:W-:-:S02]  /*03c0*/  ISETP.GE.U32.AND P2, PT, R13, UR16, PT ;  /* 0x000000100d007c0c */ /* 0x008fc4000bf46070 */
[----:B------:R-:W-:Y:S01]  /*03d0*/  SHF.R.S32.HI R9, RZ, 0x1f, R13 ;  /* 0x0000001fff097819 */ /* 0x000fe2000001140d */
[----:B------:R-:W-:Y:S01]  /*03e0*/  VOTEU.ANY UP0, P1 ;  /* 0x0000000000ff7886 */ /* 0x000fe20000800100 */
[----:B------:R-:W-:Y:S02]  /*03f0*/  PLOP3.LUT P1, PT, PT, PT, UP0, 0x80, 0x8 ;  /* 0x000000000008781c */ /* 0x000fe40003f2f008 */
[----:B------:R-:W-:Y:S02]  /*0400*/  ISETP.GE.AND.EX P2, PT, R9, UR17, PT, P2 ;  /* 0x0000001109007c0c */ /* 0x000fe4000bf46320 */
[----:B------:R-:W-:Y:S01]  /*0410*/  @!UP0 UIADD3 UR9, UPT, UPT, UR9, 0x1, URZ ;  /* 0x0000000109098890 */ /* 0x000fe2000fffe0ff */
[----:B------:R-:W-:Y:S01]  /*0420*/  ISETP.GE.U32.AND P5, PT, R15, UR16, PT ;  /* 0x000000100f007c0c */ /* 0x000fe2000bfa6070 */
[----:B------:R-:W-:Y:S01]  /*0430*/  UISETP.GE.AND UP0, UPT, UR5, URZ, UPT ;  /* 0x000000ff0500728c */ /* 0x000fe2000bf06270 */
[----:B------:R-:W-:Y:S02]  /*0440*/  SHF.R.S32.HI R19, RZ, 0x1f, R15 ;  /* 0x0000001fff137819 */ /* 0x000fe4000001140f */
[----:B------:R-:W-:-:S02]  /*0450*/  IADD3 R17, PT, PT, R37, 0x30, RZ ;  /* 0x0000003025117810 */ /* 0x000fc40007ffe0ff */
[----:B------:R-:W-:Y:S02]  /*0460*/  ISETP.GE.AND.EX P5, PT, R19, UR17, PT, P5 ;  /* 0x0000001113007c0c */ /* 0x000fe4000bfa6350 */
[-C--:B------:R-:W-:Y:S02]  /*0470*/  @!P1 IADD3 R0, PT, PT, R0, -R5.reuse, RZ ;  /* 0x8000000500009210 */ /* 0x080fe40007ffe0ff */
[----:B------:R-:W1:Y:S01]  /*0480*/  @!P2 LDC.64 R26, c[0x0][0x3e0] ;  /* 0x0000f800ff1aab82 */ /* 0x000e620000000a00 */
[----:B0-----:R-:W-:Y:S02]  /*0490*/  MOV R7, UR10 ;  /* 0x0000000a00077c02 */ /* 0x001fe40008000f00 */
[----:B------:R-:W-:Y:S02]  /*04a0*/  ISETP.GE.U32.AND P1, PT, R0, R5, PT ;  /* 0x000000050000720c */ /* 0x000fe40003f26070 */
[----:B------:R-:W-:Y:S02]  /*04b0*/  SHF.R.S32.HI R5, RZ, 0x1f, R37 ;  /* 0x0000001fff057819 */ /* 0x000fe40000011425 */
[----:B------:R-:W-:Y:S01]  /*04c0*/  SHF.R.S32.HI R23, RZ, 0x1f, R17 ;  /* 0x0000001fff177819 */ /* 0x000fe20000011411 */
[----:B------:R-:W0:Y:S08]  /*04d0*/  @!P2 LDC.64 R30, c[0x0][0x390] ;  /* 0x0000e400ff1eab82 */ /* 0x000e300000000a00 */
[----:B------:R-:W-:Y:S01]  /*04e0*/  VOTEU.ANY UP1, P1 ;  /* 0x0000000000ff7886 */ /* 0x000fe20000820100 */
[----:B------:R-:W-:Y:S01]  /*04f0*/  ISETP.GE.U32.AND P1, PT, R37, UR16, PT ;  /* 0x0000001025007c0c */ /* 0x000fe2000bf26070 */
[----:B------:R-:W3:Y:S03]  /*0500*/  @!P5 LDC.64 R10, c[0x0][0x3e0] ;  /* 0x0000f800ff0adb82 */ /* 0x000ee60000000a00 */
[----:B------:R-:W-:Y:S01]  /*0510*/  @UP1 UIADD3 UR9, UPT, UPT, UR9, 0x1, URZ ;  /* 0x0000000109091890 */ /* 0x000fe2000fffe0ff */
[----:B------:R-:W-:Y:S01]  /*0520*/  ISETP.GE.AND.EX P1, PT, R5, UR17, PT, P1 ;  /* 0x0000001105007c0c */ /* 0x000fe2000bf26310 */
[----:B------:R-:W-:-:S02]  /*0530*/  UISETP.NE.AND UP1, UPT, UR7, URZ, UPT ;  /* 0x000000ff0700728c */ /* 0x000fc4000bf25270 */
[----:B------:R-:W-:Y:S01]  /*0540*/  @!UP0 UIADD3 UR9, UPT, UPT, -UR9, URZ, URZ ;  /* 0x000000ff09098290 */ /* 0x000fe2000fffe1ff */
[----:B------:R-:W-:Y:S01]  /*0550*/  IADD3 R16, PT, PT, R37, 0x60, RZ ;  /* 0x0000006025107810 */ /* 0x000fe20007ffe0ff */
[----:B------:R-:W4:Y:S07]  /*0560*/  @!P5 LDC.64 R32, c[0x0][0x390] ;  /* 0x0000e400ff20db82 */ /* 0x000f2e0000000a00 */
[----:B------:R-:W-:Y:S01]  /*0570*/  @!UP1 ULOP3.LUT UR9, URZ, UR7, URZ, 0x33, !UPT ;  /* 0x00000007ff099292 */ /* 0x000fe2000f8e33ff */
[----:B------:R-:W5:Y:S03]  /*0580*/  @!P1 LDC.64 R20, c[0x0][0x3e0] ;  /* 0x0000f800ff149b82 */ /* 0x000f660000000a00 */
[----:B------:R-:W-:-:S04]  /*0590*/  UIADD3 UR5, UPT, UPT, -UR9, URZ, URZ ;  /* 0x000000ff09057290 */ /* 0x000fc8000fffe1ff */
[----:B------:R-:W-:Y:S01]  /*05a0*/  UIMAD UR5, UR7, UR5, UR6 ;  /* 0x00000005070572a4 */ /* 0x000fe2000f8e0206 */
[----:B------:R-:W0:Y:S01]  /*05b0*/  @!P1 LDC.64 R28, c[0x0][0x390] ;  /* 0x0000e400ff1c9b82 */ /* 0x000e220000000a00 */
[----:B---3--:R-:W-:Y:S02]  /*05c0*/  @!P5 IMAD R14, R19, R10, RZ ;  /* 0x0000000a130ed224 */ /* 0x008fe400078e02ff */
[----:B------:R-:W-:Y:S02]  /*05d0*/  UIMAD UR12, UR5, 0x54, URZ ;  /* 0x00000054050c78a4 */ /* 0x000fe4000f8e02ff */
[----:B------:R-:W-:-:S04]  /*05e0*/  USHF.R.S32.HI UR5, URZ, 0x1f, UR9 ;  /* 0x0000001fff057899 */ /* 0x000fc80008011409 */
[----:B------:R-:W-:Y:S01]  /*05f0*/  MOV R0, UR12 ;  /* 0x0000000c00007c02 */ /* 0x000fe20008000f00 */
[----:B------:R-:W-:-:S04]  /*0600*/  UIMAD UR5, UR5, UR10, URZ ;  /* 0x0000000a050572a4 */ /* 0x000fc8000f8e02ff */
[----:B------:R-:W-:Y:S01]  /*0610*/  UIMAD UR5, UR9, UR11, UR5 ;  /* 0x0000000b090572a4 */ /* 0x000fe2000f8e0205 */
[----:B--2---:R-:W-:Y:S01]  /*0620*/  IADD3 R2, P3, PT, R8, UR12, RZ ;  /* 0x0000000c08027c10 */ /* 0x004fe2000ff7e0ff */
[----:B-1----:R-:W-:-:S03]  /*0630*/  @!P2 IMAD R8, R9, R26, RZ ;  /* 0x0000001a0908a224 */ /* 0x002fc600078e02ff */
[----:B------:R-:W-:Y:S01]  /*0640*/  LEA.HI.X.SX32 R3, R0, RZ, 0x1, P3 ;  /* 0x000000ff00037211 */ /* 0x000fe200018f0eff */
[----:B-----5:R-:W-:Y:S01]  /*0650*/  @!P1 IMAD R0, R5, R20, RZ ;  /* 0x0000001405009224 */ /* 0x020fe200078e02ff */
[----:B------:R-:W-:Y:S01]  /*0660*/  ISETP.GE.U32.AND P3, PT, R17, UR16, PT ;  /* 0x0000001011007c0c */ /* 0x000fe2000bf66070 */
[----:B------:R-:W-:Y:S02]  /*0670*/  @!P2 IMAD R27, R13, R27, R8 ;  /* 0x0000001b0d1ba224 */ /* 0x000fe400078e0208 */
[----:B------:R-:W-:Y:S01]  /*0680*/  IMAD.WIDE.U32 R2, R7, UR9, R2 ;  /* 0x0000000907027c25 */ /* 0x000fe2000f8e0002 */
[----:B------:R-:W-:-:S03]  /*0690*/  ISETP.GE.AND.EX P3, PT, R23, UR17, PT, P3 ;  /* 0x0000001117007c0c */ /* 0x000fc6000bf66330 */
[----:B------:R-:W-:Y:S01]  /*06a0*/  @!P1 IMAD R21, R37, R21, R0 ;  /* 0x0000001525159224 */ /* 0x000fe200078e0200 */
[----:B------:R-:W-:Y:S02]  /*06b0*/  IADD3 R5, PT, PT, R3, UR5, RZ ;  /* 0x0000000503057c10 */ /* 0x000fe4000fffe0ff */
[-C--:B------:R-:W-:Y:S02]  /*06c0*/  @!P1 MOV R4, R2.reuse ;  /* 0x0000000200049202 */ /* 0x080fe40000000f00 */
[C---:B------:R-:W-:Y:S02]  /*06d0*/  IADD3 R0, PT, PT, R37.reuse, 0x40, RZ ;  /* 0x0000004025007810 */ /* 0x040fe40007ffe0ff */
[----:B------:R-:W-:Y:S01]  /*06e0*/  @!P2 MOV R8, R2 ;  /* 0x000000020008a202 */ /* 0x000fe20000000f00 */
[----:B------:R-:W-:Y:S01]  /*06f0*/  @!P1 IMAD.WIDE.U32 R6, R37, R20, R4 ;  /* 0x0000001425069225 */ /* 0x000fe200078e0004 */
[----:B------:R-:W-:Y:S01]  /*0700*/  @!P2 MOV R9, R5 ;  /* 0x000000050009a202 */ /* 0x000fe20000000f00 */
[----:B------:R-:W1:Y:S01]  /*0710*/  @!P3 LDC.64 R34, c[0x0][0x3e0] ;  /* 0x0000f800ff22bb82 */ /* 0x000e620000000a00 */
[----:B------:R-:W-:-:S02]  /*0720*/  ISETP.GE.U32.AND P4, PT, R0, UR16, PT ;  /* 0x0000001000007c0c */ /* 0x000fc4000bf86070 */
[----:B------:R-:W-:Y:S01]  /*0730*/  SHF.R.S32.HI R25, RZ, 0x1f, R0 ;  /* 0x0000001fff197819 */ /* 0x000fe20000011400 */
[----:B------:R-:W-:Y:S01]  /*0740*/  @!P2 IMAD.WIDE.U32 R8, R13, R26, R8 ;  /* 0x0000001a0d08a225 */ /* 0x000fe200078e0008 */
[----:B------:R-:W-:Y:S02]  /*0750*/  @!P1 IADD3 R7, PT, PT, R7, R21, RZ ;  /* 0x0000001507079210 */ /* 0x000fe40007ffe0ff */
[C---:B0-----:R-:W-:Y:S01]  /*0760*/  @!P1 LEA R12, P6, R6.reuse, R28, 0x2 ;  /* 0x0000001c060c9211 */ /* 0x041fe200078c10ff */
[----:B------:R-:W0:Y:S01]  /*0770*/  @!P3 LDC.64 R38, c[0x0][0x390] ;  /* 0x0000e400ff26bb82 */ /* 0x000e220000000a00 */
[----:B------:R-:W-:Y:S02]  /*0780*/  ISETP.GE.AND.EX P4, PT, R25, UR17, PT, P4 ;  /* 0x0000001119007c0c */ /* 0x000fe4000bf86340 */
[----:B------:R-:W-:Y:S02]  /*0790*/  @!P1 LEA.HI.X R13, R6, R29, R7, 0x2, P6 ;  /* 0x0000001d060d9211 */ /* 0x000fe400030f1407 */
[----:B------:R-:W-:-:S02]  /*07a0*/  CS2R R6, SRZ ;  /* 0x0000000000067805 */ /* 0x000fc4000001ff00 */
[----:B------:R-:W-:Y:S02]  /*07b0*/  @!P2 IADD3 R9, PT, PT, R9, R27, RZ ;  /* 0x0000001b0909a210 */ /* 0x000fe40007ffe0ff */
[C---:B------:R-:W-:Y:S02]  /*07c0*/  @!P2 LEA R18, P6, R8.reuse, R30, 0x2 ;  /* 0x0000001e0812a211 */ /* 0x040fe400078c10ff */
[----:B------:R-:W-:Y:S01]  /*07d0*/  IADD3 R21, PT, PT, R37, 0x50, RZ ;  /* 0x0000005025157810 */ /* 0x000fe20007ffe0ff */
[----:B------:R2:W3:Y:S01]  /*07e0*/  @!P1 LDG.E.64 R6, desc[UR14][R12.64] ;  /* 0x0000000e0c069981 */ /* 0x0004e2000c1e1b00 */
[----:B------:R-:W-:Y:S01]  /*07f0*/  @!P2 LEA.HI.X R19, R8, R31, R9, 0x2, P6 ;  /* 0x0000001f0813a211 */ /* 0x000fe200030f1409 */
[----:B------:R-:W-:Y:S01]  /*0800*/  @!P5 IMAD R31, R15, R11, R14 ;  /* 0x0000000b0f1fd224 */ /* 0x000fe200078e020e */
[----:B------:R-:W-:Y:S01]  /*0810*/  ISETP.GE.U32.AND P6, PT, R16, UR16, PT ;  /* 0x0000001010007c0c */ /* 0x000fe2000bfc6070 */
[----:B------:R-:W5:Y:S01]  /*0820*/  @!P4 LDC.64 R40, c[0x0][0x3e0] ;  /* 0x0000f800ff28cb82 */ /* 0x000f620000000a00 */
[----:B------:R-:W-:-:S02]  /*0830*/  SHF.R.S32.HI R29, RZ, 0x1f, R16 ;  /* 0x0000001fff1d7819 */ /* 0x000fc40000011410 */
[----:B------:R-:W-:Y:S02]  /*0840*/  ISETP.GE.U32.AND P1, PT, R21, UR16, PT ;  /* 0x0000001015007c0c */ /* 0x000fe4000bf26070 */
[----:B------:R-:W-:Y:S02]  /*0850*/  SHF.R.S32.HI R27, RZ, 0x1f, R21 ;  /* 0x0000001fff1b7819 */ /* 0x000fe40000011415 */
[----:B------:R-:W-:Y:S02]  /*0860*/  ISETP.GE.AND.EX P6, PT, R29, UR17, PT, P6 ;  /* 0x000000111d007c0c */ /* 0x000fe4000bfc6360 */
[----:B------:R-:W-:Y:S02]  /*0870*/  ISETP.GE.AND.EX P1, PT, R27, UR17, PT, P1 ;  /* 0x000000111b007c0c */ /* 0x000fe4000bf26310 */
[----:B--2---:R-:W-:Y:S02]  /*0880*/  @!P5 MOV R12, R2 ;  /* 0x00000002000cd202 */ /* 0x004fe40000000f00 */
[----:B------:R-:W-:Y:S01]  /*0890*/  @!P5 MOV R13, R5 ;  /* 0x00000005000dd202 */ /* 0x000fe20000000f00 */
[----:B-1----:R-:W-:-:S02]  /*08a0*/  @!P3 IMAD R14, R23, R34, RZ ;  /* 0x00000022170eb224 */ /* 0x002fc400078e02ff */
[----:B------:R-:W-:Y:S01]  /*08b0*/  @!P5 IMAD.WIDE.U32 R10, R15, R10, R12 ;  /* 0x0000000a0f0ad225 */ /* 0x000fe200078e000c */
[----:B------:R-:W-:Y:S02]  /*08c0*/  CS2R R8, SRZ ;  /* 0x0000000000087805 */ /* 0x000fe4000001ff00 */
[----:B------:R-:W-:Y:S01]  /*08d0*/  IADD3 R20, PT, PT, R37, 0x70, RZ ;  /* 0x0000007025147810 */ /* 0x000fe20007ffe0ff */
[----:B------:R-:W1:Y:S01]  /*08e0*/  @!P6 LDC.64 R46, c[0x0][0x390] ;  /* 0x0000e400ff2eeb82 */ /* 0x000e620000000a00 */
[----:B------:R-:W-:Y:S01]  /*08f0*/  @!P3 IMAD R23, R17, R35, R14 ;  /* 0x000000231117b224 */ /* 0x000fe200078e020e */
[----:B------:R-:W-:Y:S01]  /*0900*/  @!P5 IADD3 R11, PT, PT, R11, R31, RZ ;  /* 0x0000001f0b0bd210 */ /* 0x000fe20007ffe0ff */
[----:B------:R2:W3:Y:S05]  /*0910*/  @!P2 LDG.E.64 R8, desc[UR14][R18.64] ;  /* 0x0000000e1208a981 */ /* 0x0004ea000c1e1b00 */
[----:B------:R-:W1:Y:S01]  /*0920*/  @!P6 LDC.64 R14, c[0x0][0x3e0] ;  /* 0x0000f800ff0eeb82 */ /* 0x000e620000000a00 */
[----:B----4-:R-:W-:-:S07]  /*0930*/  @!P5 LEA R12, P2, R10, R32, 0x2 ;  /* 0x000000200a0cd211 */ /* 0x010fce00078410ff */
[----:B------:R-:W4:Y:S01]  /*0940*/  @!P4 LDC.64 R30, c[0x0][0x390] ;  /* 0x0000e400ff1ecb82 */ /* 0x000f220000000a00 */
[----:B--2---:R-:W-:Y:S02]  /*0950*/  @!P3 MOV R18, R2 ;  /* 0x000000020012b202 */ /* 0x004fe40000000f00 */
[----:B------:R-:W-:-:S05]  /*0960*/  @!P3 MOV R19, R5 ;  /* 0x000000050013b202 */ /* 0x000fca0000000f00 */
[----:B------:R-:W2:Y:S01]  /*0970*/  @!P1 LDC.64 R42, c[0x0][0x3e0] ;  /* 0x0000f800ff2a9b82 */ /* 0x000ea20000000a00 */
[----:B-----5:R-:W-:Y:S01]  /*0980*/  @!P4 IMAD R25, R25, R40, RZ ;  /* 0x000000281919c224 */ /* 0x020fe200078e02ff */
[----:B------:R-:W-:Y:S01]  /*0990*/  @!P5 LEA.HI.X R13, R10, R33, R11, 0x2, P2 ;  /* 0x000000210a0dd211 */ /* 0x000fe200010f140b */
[----:B------:R-:W-:Y:S01]  /*09a0*/  @!P3 IMAD.WIDE.U32 R18, R17, R34, R18 ;  /* 0x000000221112b225 */ /* 0x000fe200078e0012 */
[----:B------:R-:W-:Y:S02]  /*09b0*/  CS2R R10, SRZ ;  /* 0x00000000000a7805 */ /* 0x000fe4000001ff00 */
[----:B------:R-:W-:Y:S01]  /*09c0*/  @!P4 MOV R24, R2 ;  /* 0x000000020018c202 */ /* 0x000fe20000000f00 */
[----:B------:R-:W-:Y:S01]  /*09d0*/  @!P4 IMAD R17, R0, R41, R25 ;  /* 0x000000290011c224 */ /* 0x000fe200078e0219 */
[----:B------:R-:W-:Y:S01]  /*09e0*/  @!P4 MOV R25, R5 ;  /* 0x000000050019c202 */ /* 0x000fe20000000f00 */
[----:B------:R-:W5:Y:S01]  /*09f0*/  @!P1 LDC.64 R44, c[0x0][0x390] ;  /* 0x0000e400ff2c9b82 */ /* 0x000f620000000a00 */
[----:B------:R-:W-:Y:S01]  /*0a00*/  ISETP.GE.U32.AND P2, PT, R20, UR16, PT ;  /* 0x0000001014007c0c */ /* 0x000fe2000bf46070 */
[----:B------:R2:W3:Y:S01]  /*0a10*/  @!P5 LDG.E.64 R10, desc[UR14][R12.64] ;  /* 0x0000000e0c0ad981 */ /* 0x0004e2000c1e1b00 */
[----:B------:R-:W-:Y:S01]  /*0a20*/  SHF.R.S32.HI R33, RZ, 0x1f, R20 ;  /* 0x0000001fff217819 */ /* 0x000fe20000011414 */
[----:B------:R-:W-:Y:S01]  /*0a30*/  @!P4 IMAD.WIDE.U32 R24, R0, R40, R24 ;  /* 0x000000280018c225 */ /* 0x000fe200078e0018 */
[----:B------:R-:W-:-:S02]  /*0a40*/  @!P3 IADD3 R0, PT, PT, R19, R23, RZ ;  /* 0x000000171300b210 */ /* 0x000fc40007ffe0ff */
[C---:B0-----:R-:W-:Y:S01]  /*0a50*/  @!P3 LEA R22, P5, R18.reuse, R38, 0x2 ;  /* 0x000000261216b211 */ /* 0x041fe200078a10ff */
[----:B-1----:R-:W-:Y:S01]  /*0a60*/  @!P6 IMAD R29, R29, R14, RZ ;  /* 0x0000000e1d1de224 */ /* 0x002fe200078e02ff */
[----:B------:R-:W-:Y:S02]  /*0a70*/  ISETP.GE.AND.EX P2, PT, R33, UR17, PT, P2 ;  /* 0x0000001121007c0c */ /* 0x000fe4000bf46320 */
[----:B------:R-:W-:Y:S02]  /*0a80*/  @!P3 LEA.HI.X R23, R18, R39, R0, 0x2, P5 ;  /* 0x000000271217b211 */ /* 0x000fe400028f1400 */
[----:B------:R-:W-:Y:S02]  /*0a90*/  @!P4 IADD3 R0, PT, PT, R25, R17, RZ ;  /* 0x000000111900c210 */ /* 0x000fe40007ffe0ff */
[----:B----4-:R-:W-:Y:S01]  /*0aa0*/  @!P4 LEA R18, P5, R24, R30, 0x2 ;  /* 0x0000001e1812c211 */ /* 0x010fe200078a10ff */
[----:B--2---:R-:W-:Y:S01]  /*0ab0*/  @!P1 IMAD R26, R27, R42, RZ ;  /* 0x0000002a1b1a9224 */ /* 0x004fe200078e02ff */
[----:B------:R-:W-:Y:S01]  /*0ac0*/  @!P6 MOV R28, R2 ;  /* 0x00000002001ce202 */ /* 0x000fe20000000f00 */
[----:B------:R-:W-:Y:S01]  /*0ad0*/  @!P6 IMAD R35, R16, R15, R29 ;  /* 0x0000000f1023e224 */ /* 0x000fe200078e021d */
[----:B------:R-:W-:-:S02]  /*0ae0*/  @!P6 MOV R29, R5 ;  /* 0x00000005001de202 */ /* 0x000fc40000000f00 */
[----:B------:R-:W-:Y:S01]  /*0af0*/  @!P4 LEA.HI.X R19, R24, R31, R0, 0x2, P5 ;  /* 0x0000001f1813c211 */ /* 0x000fe200028f1400 */
[----:B------:R-:W-:Y:S01]  /*0b00*/  @!P1 IMAD R31, R21, R43, R26 ;  /* 0x0000002b151f9224 */ /* 0x000fe200078e021a */
[----:B------:R-:W-:Y:S02]  /*0b10*/  @!P1 MOV R26, R2 ;  /* 0x00000002001a9202 */ /* 0x000fe40000000f00 */
[----:B------:R-:W-:Y:S02]  /*0b20*/  CS2R R12, SRZ ;  /* 0x00000000000c7805 */ /* 0x000fe4000001ff00 */
[----:B------:R-:W-:Y:S01]  /*0b30*/  @!P1 MOV R27, R5 ;  /* 0x00000005001b9202 */ /* 0x000fe20000000f00 */
[----:B------:R-:W-:Y:S01]  /*0b40*/  @!P6 IMAD.WIDE.U32 R16, R16, R14, R28 ;  /* 0x0000000e1010e225 */ /* 0x000fe200078e001c */
[----:B------:R-:W-:Y:S02]  /*0b50*/  CS2R R14, SRZ ;  /* 0x00000000000e7805 */ /* 0x000fe4000001ff00 */
[----:B------:R-:W-:Y:S01]  /*0b60*/  IADD3 R43, PT, PT, R37, 0x80, RZ ;  /* 0x00000080252b7810 */ /* 0x000fe20007ffe0ff */
[----:B------:R-:W0:Y:S01]  /*0b70*/  @!P2 LDC.64 R24, c[0x0][0x3e0] ;  /* 0x0000f800ff18ab82 */ /* 0x000e220000000a00 */
[----:B------:R-:W-:Y:S01]  /*0b80*/  @!P1 IMAD.WIDE.U32 R26, R21, R42, R26 ;  /* 0x0000002a151a9225 */ /* 0x000fe200078e001a */
[----:B------:R-:W-:Y:S01]  /*0b90*/  IADD3 R21, PT, PT, R37, 0x90, RZ ;  /* 0x0000009025157810 */ /* 0x000fe20007ffe0ff */
[----:B------:R-:W2:Y:S01]  /*0ba0*/  @!P3 LDG.E.64 R12, desc[UR14][R22.64] ;  /* 0x0000000e160cb981 */ /* 0x000ea2000c1e1b00 */
[----:B------:R-:W-:-:S02]  /*0bb0*/  ISETP.GE.U32.AND P5, PT, R43, UR16, PT ;  /* 0x000000102b007c0c */ /* 0x000fc4000bfa6070 */
[----:B------:R-:W-:Y:S01]  /*0bc0*/  SHF.R.S32.HI R39, RZ, 0x1f, R43 ;  /* 0x0000001fff277819 */ /* 0x000fe2000001142b */
[----:B------:R1:W4:Y:S01]  /*0bd0*/  @!P4 LDG.E.64 R14, desc[UR14][R18.64] ;  /* 0x0000000e120ec981 */ /* 0x000322000c1e1b00 */
[----:B------:R-:W-:Y:S01]  /*0be0*/  ISETP.GE.U32.AND P4, PT, R21, UR16, PT ;  /* 0x0000001015007c0c */ /* 0x000fe2000bf86070 */
[----:B------:R-:W1:Y:S01]  /*0bf0*/  @!P2 LDC.64 R48, c[0x0][0x390] ;  /* 0x0000e400ff30ab82 */ /* 0x000e620000000a00 */
[----:B------:R-:W-:Y:S02]  /*0c00*/  SHF.R.S32.HI R41, RZ, 0x1f, R21 ;  /* 0x0000001fff297819 */ /* 0x000fe40000011415 */
[----:B------:R-:W-:Y:S02]  /*0c10*/  ISETP.GE.AND.EX P5, PT, R39, UR17, PT, P5 ;  /* 0x0000001127007c0c */ /* 0x000fe4000bfa6350 */
[----:B------:R-:W-:Y:S02]  /*0c20*/  ISETP.GE.AND.EX P4, PT, R41, UR17, PT, P4 ;  /* 0x0000001129007c0c */ /* 0x000fe4000bf86340 */
[----:B------:R-:W-:-:S02]  /*0c30*/  @!P1 IADD3 R0, PT, PT, R27, R31, RZ ;  /* 0x0000001f1b009210 */ /* 0x000fc40007ffe0ff */
[----:B-----5:R-:W-:-:S04]  /*0c40*/  @!P1 LEA R30, P3, R26, R44, 0x2 ;  /* 0x0000002c1a1e9211 */ /* 0x020fc800078610ff */
[----:B------:R-:W-:Y:S02]  /*0c50*/  @!P1 LEA.HI.X R31, R26, R45, R0, 0x2, P3 ;  /* 0x0000002d1a1f9211 */ /* 0x000fe400018f1400 */
[----:B------:R-:W-:Y:S01]  /*0c60*/  @!P6 IADD3 R0, PT, PT, R17, R35, RZ ;  /* 0x000000231100e210 */ /* 0x000fe20007ffe0ff */
[----:B------:R-:W5:Y:S01]  /*0c70*/  @!P5 LDC.64 R50, c[0x0][0x3e0] ;  /* 0x0000f800ff32db82 */ /* 0x000f620000000a00 */
[----:B------:R-:W-:Y:S01]  /*0c80*/  @!P6 LEA R34, P3, R16, R46, 0x2 ;  /* 0x0000002e1022e211 */ /* 0x000fe200078610ff */
[----:B0-----:R-:W-:-:S03]  /*0c90*/  @!P2 IMAD R33, R33, R24, RZ ;  /* 0x000000182121a224 */ /* 0x001fc600078e02ff */
[----:B------:R-:W-:Y:S02]  /*0ca0*/  @!P6 LEA.HI.X R35, R16, R47, R0, 0x2, P3 ;  /* 0x0000002f1023e211 */ /* 0x000fe400018f1400 */
[----:B------:R-:W-:Y:S02]  /*0cb0*/  CS2R R16, SRZ ;  /* 0x0000000000107805 */ /* 0x000fe4000001ff00 */
[C---:B------:R-:W-:Y:S01]  /*0cc0*/  IADD3 R32, PT, PT, R37.reuse, 0xa0, RZ ;  /* 0x000000a025207810 */ /* 0x040fe20007ffe0ff */
[----:B------:R-:W0:Y:S01]  /*0cd0*/  @!P4 LDC.64 R28, c[0x0][0x3e0] ;  /* 0x0000f800ff1ccb82 */ /* 0x000e220000000a00 */
[----:B------:R-:W-:Y:S01]  /*0ce0*/  IADD3 R0, PT, PT, R37, 0xb0, RZ ;  /* 0x000000b025007810 */ /* 0x000fe20007ffe0ff */
[----:B------:R-:W-:Y:S01]  /*0cf0*/  @!P2 IMAD R47, R20, R25, R33 ;  /* 0x00000019142fa224 */ /* 0x000fe200078e0221 */
[----:B------:R-:W-:Y:S01]  /*0d00*/  ISETP.GE.U32.AND P3, PT, R32, UR16, PT ;  /* 0x0000001020007c0c */ /* 0x000fe2000bf66070 */
[----:B------:R5:W4:Y:S01]  /*0d10*/  @!P1 LDG.E.64 R16, desc[UR14][R30.64] ;  /* 0x0000000e1e109981 */ /* 0x000b22000c1e1b00 */
[----:B------:R-:W-:-:S02]  /*0d20*/  SHF.R.S32.HI R45, RZ, 0x1f, R32 ;  /* 0x0000001fff2d7819 */ /* 0x000fc40000011420 */
[----:B------:R-:W-:Y:S02]  /*0d30*/  ISETP.GE.U32.AND P1, PT, R0, UR16, PT ;  /* 0x0000001000007c0c */ /* 0x000fe4000bf26070 */
[----:B-1----:R-:W-:Y:S02]  /*0d40*/  CS2R R18, SRZ ;  /* 0x0000000000127805 */ /* 0x002fe4000001ff00 */
[----:B------:R-:W-:Y:S01]  /*0d50*/  SHF.R.S32.HI R33, RZ, 0x1f, R0 ;  /* 0x0000001fff217819 */ /* 0x000fe20000011400 */
[----:B------:R-:W1:Y:S01]  /*0d60*/  @!P5 LDC.64 R22, c[0x0][0x390] ;  /* 0x0000e400ff16db82 */ /* 0x000e620000000a00 */
[----:B------:R-:W-:Y:S02]  /*0d70*/  @!P2 MOV R26, R2 ;  /* 0x00000002001aa202 */ /* 0x000fe40000000f00 */
[----:B------:R-:W-:Y:S01]  /*0d80*/  @!P2 MOV R27, R5 ;  /* 0x00000005001ba202 */ /* 0x000fe20000000f00 */
[----:B------:R0:W4:Y:S01]  /*0d90*/  @!P6 LDG.E.64 R18, desc[UR14][R34.64] ;  /* 0x0000000e2212e981 */ /* 0x000122000c1e1b00 */
[----:B------:R-:W-:-:S02]  /*0da0*/  ISETP.GE.AND.EX P3, PT, R45, UR17, PT, P3 ;  /* 0x000000112d007c0c */ /* 0x000fc4000bf66330 */
[----:B------:R-:W-:Y:S01]  /*0db0*/  ISETP.GE.AND.EX P1, PT, R33, UR17, PT, P1 ;  /* 0x0000001121007c0c */ /* 0x000fe2000bf26310 */
[----:B------:R-:W-:Y:S01]  /*0dc0*/  @!P2 IMAD.WIDE.U32 R24, R20, R24, R26 ;  /* 0x000000181418a225 */ /* 0x000fe200078e001a */
[----:B-----5:R-:W5:Y:S04]  /*0dd0*/  @!P4 LDC.64 R30, c[0x0][0x390] ;  /* 0x0000e400ff1ecb82 */ /* 0x020f680000000a00 */
[----:B------:R-:W-:Y:S02]  /*0de0*/  @!P2 IADD3 R20, PT, PT, R25, R47, RZ ;  /* 0x0000002f1914a210 */ /* 0x000fe40007ffe0ff */
[C---:B------:R-:W-:Y:S01]  /*0df0*/  @!P2 LEA R38, P6, R24.reuse, R48, 0x2 ;  /* 0x000000301826a211 */ /* 0x040fe200078c10ff */
[----:B------:R-:W-:Y:S02]  /*0e00*/  @!P5 IMAD R36, R39, R50, RZ ;  /* 0x000000322724d224 */ /* 0x000fe400078e02ff */
[----:B------:R-:W5:Y:S01]  /*0e10*/  @!P3 LDC.64 R26, c[0x0][0x3e0] ;  /* 0x0000f800ff1abb82 */ /* 0x000f620000000a00 */
[----:B------:R-:W-:Y:S01]  /*0e20*/  @!P2 LEA.HI.X R39, R24, R49, R20, 0x2, P6 ;  /* 0x000000311827a211 */ /* 0x000fe200030f1414 */
[----:B0-----:R-:W-:Y:S01]  /*0e30*/  @!P4 IMAD R20, R41, R28, RZ ;  /* 0x0000001c2914c224 */ /* 0x001fe200078e02ff */
[----:B------:R-:W-:-:S02]  /*0e40*/  @!P5 MOV R40, R2 ;  /* 0x000000020028d202 */ /* 0x000fc40000000f00 */
[----:B------:R-:W-:-:S03]  /*0e50*/  @!P5 MOV R41, R5 ;  /* 0x000000050029d202 */ /* 0x000fc60000000f00 */
[----:B------:R-:W0:Y:S01]  /*0e60*/  @!P1 LDC.64 R24, c[0x0][0x3e0] ;  /* 0x0000f800ff189b82 */ /* 0x000e220000000a00 */
[C---:B------:R-:W-:Y:S01]  /*0e70*/  @!P5 IMAD R47, R43.reuse, R51, R36 ;  /* 0x000000332b2fd224 */ /* 0x040fe200078e0224 */
[----:B------:R-:W-:Y:S01]  /*0e80*/  @!P4 MOV R42, R2 ;  /* 0x00000002002ac202 */ /* 0x000fe20000000f00 */
[----:B------:R-:W-:Y:S01]  /*0e90*/  @!P5 IMAD.WIDE.U32 R40, R43, R50, R40 ;  /* 0x000000322b28d225 */ /* 0x000fe200078e0028 */
[----:B------:R-:W-:-:S03]  /*0ea0*/  @!P4 MOV R43, R5 ;  /* 0x00000005002bc202 */ /* 0x000fc60000000f00 */
[----:B------:R-:W-:Y:S01]  /*0eb0*/  @!P4 IMAD R49, R21, R29, R20 ;  /* 0x0000001d1531c224 */ /* 0x000fe200078e0214 */
[----:B------:R-:W-:Y:S01]  /*0ec0*/  @!P5 IADD3 R35, PT, PT, R41, R47, RZ ;  /* 0x0000002f2923d210 */ /* 0x000fe20007ffe0ff */
[----:B------:R-:W-:Y:S01]  /*0ed0*/  @!P4 IMAD.WIDE.U32 R42, R21, R28, R42 ;  /* 0x0000001c152ac225 */ /* 0x000fe200078e002a */
[C---:B-1----:R-:W-:Y:S02]  /*0ee0*/  @!P5 LEA R34, P6, R40.reuse, R22, 0x2 ;  /* 0x000000162822d211 */ /* 0x042fe400078c10ff */
[----:B------:R-:W-:Y:S01]  /*0ef0*/  CS2R R20, SRZ ;  /* 0x0000000000147805 */ /* 0x000fe2000001ff00 */
[----:B------:R-:W1:Y:S01]  /*0f00*/  @!P1 LDC.64 R54, c[0x0][0x390] ;  /* 0x0000e400ff369b82 */ /* 0x000e620000000a00 */
[----:B------:R-:W-:Y:S02]  /*0f10*/  @!P5 LEA.HI.X R35, R40, R23, R35, 0x2, P6 ;  /* 0x000000172823d211 */ /* 0x000fe400030f1423 */
[----:B------:R-:W-:Y:S01]  /*0f20*/  @!P4 IADD3 R22, PT, PT, R43, R49, RZ ;  /* 0x000000312b16c210 */ /* 0x000fe20007ffe0ff */
[----:B-----5:R-:W-:Y:S01]  /*0f30*/  @!P3 IMAD R45, R45, R26, RZ ;  /* 0x0000001a2d2db224 */ /* 0x020fe200078e02ff */
[----:B------:R-:W-:Y:S01]  /*0f40*/  @!P4 LEA R40, P6, R42, R30, 0x2 ;  /* 0x0000001e2a28c211 */ /* 0x000fe200078c10ff */
[----:B------:R5:W4:Y:S01]  /*0f50*/  @!P2 LDG.E.64 R20, desc[UR14][R38.64] ;  /* 0x0000000e2614a981 */ /* 0x000b22000c1e1b00 */
[----:B------:R-:W-:-:S02]  /*0f60*/  IADD3 R28, PT, PT, R37, 0xc0, RZ ;  /* 0x000000c0251c7810 */ /* 0x000fc40007ffe0ff */
[----:B------:R-:W-:Y:S02]  /*0f70*/  @!P4 LEA.HI.X R41, R42, R31, R22, 0x2, P6 ;  /* 0x0000001f2a29c211 */ /* 0x000fe400030f1416 */
[----:B------:R-:W-:Y:S01]  /*0f80*/  @!P3 MOV R22, R2 ;  /* 0x000000020016b202 */ /* 0x000fe20000000f00 */
[----:B0-----:R-:W-:Y:S01]  /*0f90*/  @!P1 IMAD R33, R33, R24, RZ ;  /* 0x0000001821219224 */ /* 0x001fe200078e02ff */
[----:B------:R-:W-:Y:S01]  /*0fa0*/  @!P3 MOV R23, R5 ;  /* 0x000000050017b202 */ /* 0x000fe20000000f00 */
[----:B------:R-:W-:Y:S01]  /*0fb0*/  @!P3 IMAD R45, R32, R27, R45 ;  /* 0x0000001b202db224 */ /* 0x000fe200078e022d */
[----:B------:R-:W-:Y:S02]  /*0fc0*/  ISETP.GE.U32.AND P2, PT, R28, UR16, PT ;  /* 0x000000101c007c0c */ /* 0x000fe4000bf46070 */
[----:B------:R-:W-:Y:S01]  /*0fd0*/  SHF.R.S32.HI R29, RZ, 0x1f, R28 ;  /* 0x0000001fff1d7819 */ /* 0x000fe2000001141c */
[----:B------:R-:W-:Y:S01]  /*0fe0*/  @!P3 IMAD.WIDE.U32 R26, R32, R26, R22 ;  /* 0x0000001a201ab225 */ /* 0x000fe200078e0016 */
[----:B------:R-:W-:Y:S01]  /*0ff0*/  @!P1 MOV R32, R2 ;  /* 0x0000000200209202 */ /* 0x000fe20000000f00 */
[----:B------:R-:W0:Y:S02]  /*1000*/  @!P3 LDC.64 R42, c[0x0][0x390] ;  /* 0x0000e400ff2abb82 */ /* 0x000e240000000a00 */
[----:B------:R-:W-:Y:S01]  /*1010*/  @!P1 IMAD R47, R0, R25, R33 ;  /* 0x00000019002f9224 */ /* 0x000fe200078e0221 */
[----:B------:R-:W-:-:S02]  /*1020*/  @!P1 MOV R33, R5 ;  /* 0x0000000500219202 */ /* 0x000fc40000000f00 */
[----:B------:R-:W-:Y:S01]  /*1030*/  ISETP.GE.AND.EX P2, PT, R29, UR17, PT, P2 ;  /* 0x000000111d007c0c */ /* 0x000fe2000bf46320 */
[----:B------:R-:W-:Y:S01]  /*1040*/  @!P1 IMAD.WIDE.U32 R32, R0, R24, R32 ;  /* 0x0000001800209225 */ /* 0x000fe200078e0020 */
[----:B------:R-:W-:Y:S02]  /*1050*/  CS2R R24, SRZ ;  /* 0x0000000000187805 */ /* 0x000fe4000001ff00 */
[----:B------:R-:W-:Y:S02]  /*1060*/  CS2R R22, SRZ ;  /* 0x0000000000167805 */ /* 0x000fe4000001ff00 */
[C---:B-----5:R-:W-:Y:S02]  /*1070*/  IADD3 R39, PT, PT, R37.reuse, 0xd0, RZ ;  /* 0x000000d025277810 */ /* 0x060fe40007ffe0ff */
[----:B------:R-:W-:Y:S01]  /*1080*/  IADD3 R36, PT, PT, R37, 0xe0, RZ ;  /* 0x000000e025247810 */ /* 0x000fe20007ffe0ff */
[----:B------:R-:W5:Y:S01]  /*1090*/  @!P4 LDG.E.64 R24, desc[UR14][R40.64] ;  /* 0x0000000e2818c981 */ /* 0x000f62000c1e1b00 */
[----:B------:R-:W-:-:S02]  /*10a0*/  ISETP.GE.U32.AND P4, PT, R39, UR16, PT ;  /* 0x0000001027007c0c */ /* 0x000fc4000bf86070 */
[----:B------:R-:W-:Y:S01]  /*10b0*/  SHF.R.S32.HI R51, RZ, 0x1f, R39 ;  /* 0x0000001fff337819 */ /* 0x000fe20000011427 */
[----:B------:R-:W1:Y:S01]  /*10c0*/  @!P2 LDC.64 R30, c[0x0][0x3e0] ;  /* 0x0000f800ff1eab82 */ /* 0x000e620000000a00 */
[----:B------:R0:W5:Y:S01]  /*10d0*/  @!P5 LDG.E.64 R22, desc[UR14][R34.64] ;  /* 0x0000000e2216d981 */ /* 0x000162000c1e1b00 */
[----:B------:R-:W-:Y:S02]  /*10e0*/  ISETP.GE.U32.AND P5, PT, R36, UR16, PT ;  /* 0x0000001024007c0c */ /* 0x000fe4000bfa6070 */
[----:B------:R-:W-:Y:S02]  /*10f0*/  SHF.R.S32.HI R49, RZ, 0x1f, R36 ;  /* 0x0000001fff317819 */ /* 0x000fe40000011424 */
[----:B------:R-:W-:Y:S02]  /*1100*/  ISETP.GE.AND.EX P4, PT, R51, UR17, PT, P4 ;  /* 0x0000001133007c0c */ /* 0x000fe4000bf86340 */
[----:B------:R-:W-:Y:S01]  /*1110*/  ISETP.GE.AND.EX P5, PT, R49, UR17, PT, P5 ;  /* 0x0000001131007c0c */ /* 0x000fe2000bfa6350 */
[----:B------:R-:W3:Y:S01]  /*1120*/  @!P2 LDC.64 R58, c[0x0][0x390] ;  /* 0x0000e400ff3aab82 */ /* 0x000ee20000000a00 */
[----:B------:R-:W-:-:S02]  /*1130*/  @!P3 IADD3 R0, PT, PT, R27, R45, RZ ;  /* 0x0000002d1b00b210 */ /* 0x000fc40007ffe0ff */
[----:B0-----:R-:W-:-:S04]  /*1140*/  @!P3 LEA R42, P6, R26, R42, 0x2 ;  /* 0x0000002a1a2ab211 */ /* 0x001fc800078c10ff */
[----:B------:R-:W-:-:S03]  /*1150*/  @!P3 LEA.HI.X R43, R26, R43, R0, 0x2, P6 ;  /* 0x0000002b1a2bb211 */ /* 0x000fc600030f1400 */
[----:B------:R-:W0:Y:S01]  /*1160*/  @!P4 LDC.64 R34, c[0x0][0x3e0] ;  /* 0x0000f800ff22cb82 */ /* 0x000e220000000a00 */
[----:B------:R-:W-:Y:S02]  /*1170*/  @!P1 IADD3 R0, PT, PT, R33, R47, RZ ;  /* 0x0000002f21009210 */ /* 0x000fe40007ffe0ff */
[----:B-1----:R-:W-:Y:S02]  /*1180*/  @!P1 LEA R54, P6, R32, R54, 0x2 ;  /* 0x0000003620369211 */ /* 0x002fe400078c10ff */
[----:B------:R-:W-:-:S03]  /*1190*/  CS2R R26, SRZ ;  /* 0x00000000001a7805 */ /* 0x000fc6000001ff00 */
[----:B------:R-:W1:Y:S01]  /*11a0*/  @!P5 LDC.64 R46, c[0x0][0x3e0] ;  /* 0x0000f800ff2edb82 */ /* 0x000e620000000a00 */
[----:B------:R-:W-:Y:S01]  /*11b0*/  @!P1 LEA.HI.X R55, R32, R55, R0, 0x2, P6 ;  /* 0x0000003720379211 */ /* 0x000fe200030f1400 */
[----:B------:R-:W-:Y:S01]  /*11c0*/  @!P2 IMAD R29, R29, R30, RZ ;  /* 0x0000001e1d1da224 */ /* 0x000fe200078e02ff */
[----:B------:R-:W-:Y:S01]  /*11d0*/  @!P2 MOV R32, R2 ;  /* 0x000000020020a202 */ /* 0x000fe20000000f00 */
[----:B------:R3:W5:Y:S01]  /*11e0*/  @!P3 LDG.E.64 R26, desc[UR14][R42.64] ;  /* 0x0000000e2a1ab981 */ /* 0x000762000c1e1b00 */
[----:B------:R-:W-:Y:S02]  /*11f0*/  @!P2 MOV R33, R5 ;  /* 0x000000050021a202 */ /* 0x000fe40000000f00 */
[C---:B------:R-:W-:Y:S01]  /*1200*/  IADD3 R38, PT, PT, R37.reuse, 0xf0, RZ ;  /* 0x000000f025267810 */ /* 0x040fe20007ffe0ff */
[C---:B------:R-:W-:Y:S01]  /*1210*/  @!P2 IMAD R57, R28.reuse, R31, R29 ;  /* 0x0000001f1c39a224 */ /* 0x040fe200078e021d */
[----:B------:R-:W-:Y:S01]  /*1220*/  IADD3 R0, PT, PT, R37, 0x100, RZ ;  /* 0x0000010025007810 */ /* 0x000fe20007ffe0ff */
[----:B------:R-:W-:Y:S01]  /*1230*/  @!P2 IMAD.WIDE.U32 R30, R28, R30, R32 ;  /* 0x0000001e1c1ea225 */ /* 0x000fe200078e0020 */
[----:B------:R-:W-:-:S02]  /*1240*/  ISETP.GE.U32.AND P3, PT, R38, UR16, PT ;  /* 0x0000001026007c0c */ /* 0x000fc4000bf66070 */
[----:B------:R-:W-:Y:S02]  /*1250*/  CS2R R28, SRZ ;  /* 0x00000000001c7805 */ /* 0x000fe4000001ff00 */
[----:B------:R-:W-:Y:S01]  /*1260*/  SHF.R.S32.HI R53, RZ, 0x1f, R38 ;  /* 0x0000001fff357819 */ /* 0x000fe20000011426 */
[----:B------:R-:W2:Y:S01]  /*1270*/  @!P4 LDC.64 R40, c[0x0][0x390] ;  /* 0x0000e400ff28cb82 */ /* 0x000ea20000000a00 */
[----:B------:R-:W-:Y:S02]  /*1280*/  ISETP.GE.U32.AND P6, PT, R0, UR16, PT ;  /* 0x0000001000007c0c */ /* 0x000fe4000bfc6070 */
[----:B------:R-:W-:Y:S01]  /*1290*/  SHF.R.S32.HI R45, RZ, 0x1f, R0 ;  /* 0x0000001fff2d7819 */ /* 0x000fe20000011400 */
[----:B------:R1:W5:Y:S01]  /*12a0*/  @!P1 LDG.E.64 R28, desc[UR14][R54.64] ;  /* 0x0000000e361c9981 */ /* 0x000362000c1e1b00 */
[----:B------:R-:W-:Y:S02]  /*12b0*/  ISETP.GE.AND.EX P3, PT, R53, UR17, PT, P3 ;  /* 0x0000001135007c0c */ /* 0x000fe4000bf66330 */
[----:B------:R-:W-:Y:S01]  /*12c0*/  ISETP.GE.AND.EX P1, PT, R45, UR17, PT, P6 ;  /* 0x000000112d007c0c */ /* 0x000fe2000bf26360 */
[----:B---3--:R-:W3:Y:S01]  /*12d0*/  @!P5 LDC.64 R42, c[0x0][0x390] ;  /* 0x0000e400ff2adb82 */ /* 0x008ee20000000a00 */
[----:B------:R-:W-:-:S02]  /*12e0*/  @!P2 IADD3 R31, PT, PT, R31, R57, RZ ;  /* 0x000000391f1fa210 */ /* 0x000fc40007ffe0ff */
[C---:B------:R-:W-:Y:S01]  /*12f0*/  @!P2 LEA R50, P6, R30.reuse, R58, 0x2 ;  /* 0x0000003a1e32a211 */ /* 0x040fe200078c10ff */
[----:B0-----:R-:W-:Y:S01]  /*1300*/  @!P4 IMAD R32, R51, R34, RZ ;  /* 0x000000223320c224 */ /* 0x001fe200078e02ff */
[----:B------:R-:W-:Y:S02]  /*1310*/  @!P4 MOV R48, R2 ;  /* 0x000000020030c202 */ /* 0x000fe40000000f00 */
[----:B------:R-:W-:Y:S01]  /*1320*/  @!P2 LEA.HI.X R51, R30, R59, R31, 0x2, P6 ;  /* 0x0000003b1e33a211 */ /* 0x000fe200030f141f */
[----:B-1----:R-:W-:Y:S01]  /*1330*/  @!P5 IMAD R30, R49, R46, RZ ;  /* 0x0000002e311ed224 */ /* 0x002fe200078e02ff */
[----:B------:R-:W-:Y:S01]  /*1340*/  @!P4 MOV R49, R5 ;  /* 0x000000050031c202 */ /* 0x000fe20000000f00 */
[C---:B------:R-:W-:Y:S02]  /*1350*/  @!P4 IMAD R57, R39.reuse, R35, R32 ;  /* 0x000000232739c224 */ /* 0x040fe400078e0220 */
[----:B------:R-:W0:Y:S01]  /*1360*/  @!P3 LDC.64 R32, c[0x0][0x3e0] ;  /* 0x0000f800ff20bb82 */ /* 0x000e220000000a00 */
[----:B------:R-:W-:Y:S01]  /*1370*/  @!P4 IMAD.WIDE.U32 R48, R39, R34, R48 ;  /* 0x000000222730c225 */ /* 0x000fe200078e0030 */
[----:B------:R-:W-:-:S02]  /*1380*/  @!P5 MOV R54, R2 ;  /* 0x000000020036d202 */ /* 0x000fc40000000f00 */
[----:B------:R-:W-:Y:S01]  /*1390*/  @!P5 MOV R55, R5 ;  /* 0x000000050037d202 */ /* 0x000fe20000000f00 */
[C---:B------:R-:W-:Y:S01]  /*13a0*/  @!P5 IMAD R39, R36.reuse, R47, R30 ;  /* 0x0000002f2427d224 */ /* 0x040fe200078e021e */
[----:B------:R-:W-:Y:S02]  /*13b0*/  CS2R R30, SRZ ;  /* 0x00000000001e7805 */ /* 0x000fe4000001ff00 */
[----:B------:R-:W-:Y:S01]  /*13c0*/  IADD3 R44, PT, PT, R37, 0x110, RZ ;  /* 0x00000110252c7810 */ /* 0x000fe20007ffe0ff */
[----:B------:R-:W1:Y:S01]  /*13d0*/  @!P1 LDC.64 R34, c[0x0][0x3e0] ;  /* 0x0000f800ff229b82 */ /* 0x000e620000000a00 */
[----:B------:R-:W-:Y:S01]  /*13e0*/  @!P5 IMAD.WIDE.U32 R46, R36, R46, R54 ;  /* 0x0000002e242ed225 */ /* 0x000fe200078e0036 */
[----:B------:R-:W-:Y:S01]  /*13f0*/  @!P4 IADD3 R36, PT, PT, R49, R57, RZ ;  /* 0x000000393124c210 */ /* 0x000fe20007ffe0ff */
[----:B------:R1:W5:Y:S01]  /*1400*/  @!P2 LDG.E.64 R30, desc[UR14][R50.64] ;  /* 0x0000000e321ea981 */ /* 0x000362000c1e1b00 */
[----:B------:R-:W-:Y:S02]  /*1410*/  ISETP.GE.U32.AND P2, PT, R44, UR16, PT ;  /* 0x000000102c007c0c */ /* 0x000fe4000bf46070 */
[----:B------:R-:W-:-:S02]  /*1420*/  SHF.R.S32.HI R49, RZ, 0x1f, R44 ;  /* 0x0000001fff317819 */ /* 0x000fc4000001142c */
[----:B------:R-:W1:Y:S02]  /*1430*/  @!P1 LDC.64 R64, c[0x0][0x390] ;  /* 0x0000e400ff409b82 */ /* 0x000e640000000a00 */
[----:B------:R-:W-:Y:S02]  /*1440*/  ISETP.GE.AND.EX P2, PT, R49, UR17, PT, P2 ;  /* 0x0000001131007c0c */ /* 0x000fe4000bf46320 */
[C---:B--2---:R-:W-:Y:S02]  /*1450*/  @!P4 LEA R40, P6, R48.reuse, R40, 0x2 ;  /* 0x000000283028c211 */ /* 0x044fe400078c10ff */
[----:B------:R-:W-:Y:S01]  /*1460*/  @!P3 MOV R54, R2 ;  /* 0x000000020036b202 */ /* 0x000fe20000000f00 */
[-C--:B0-----:R-:W-:Y:S01]  /*1470*/  @!P3 IMAD R53, R53, R32.reuse, RZ ;  /* 0x000000203535b224 */ /* 0x081fe200078e02ff */
[----:B------:R-:W-:Y:S02]  /*1480*/  @!P3 MOV R55, R5 ;  /* 0x000000050037b202 */ /* 0x000fe40000000f00 */
[----:B------:R-:W-:Y:S01]  /*1490*/  @!P4 LEA.HI.X R41, R48, R41, R36, 0x2, P6 ;  /* 0x000000293029c211 */ /* 0x000fe200030f1424 */
[C---:B------:R-:W-:Y:S01]  /*14a0*/  @!P3 IMAD R57, R38.reuse, R33, R53 ;  /* 0x000000212639b224 */ /* 0x040fe200078e0235 */
[----:B------:R-:W-:Y:S01]  /*14b0*/  @!P5 IADD3 R36, PT, PT, R47, R39, RZ ;  /* 0x000000272f24d210 */ /* 0x000fe20007ffe0ff */
[----:B------:R-:W-:Y:S01]  /*14c0*/  @!P3 IMAD.WIDE.U32 R54, R38, R32, R54 ;  /* 0x000000202636b225 */ /* 0x000fe200078e0036 */
[C---:B---3--:R-:W-:Y:S01]  /*14d0*/  @!P5 LEA R42, P6, R46.reuse, R42, 0x2 ;  /* 0x0000002a2e2ad211 */ /* 0x048fe200078c10ff */
[----:B------:R-:W0:Y:S01]  /*14e0*/  @!P2 LDC.64 R38, c[0x0][0x3e0] ;  /* 0x0000f800ff26ab82 */ /* 0x000e220000000a00 */
[----:B------:R-:W-:Y:S01]  /*14f0*/  @!P1 MOV R58, R2 ;  /* 0x00000002003a9202 */ /* 0x000fe20000000f00 */
[----:B-1----:R-:W-:Y:S01]  /*1500*/  @!P1 IMAD R45, R45, R34, RZ ;  /* 0x000000222d2d9224 */ /* 0x002fe200078e02ff */
[----:B------:R-:W-:-:S02]  /*1510*/  @!P5 LEA.HI.X R43, R46, R43, R36, 0x2, P6 ;  /* 0x0000002b2e2bd211 */ /* 0x000fc400030f1424 */
[----:B------:R-:W-:Y:S02]  /*1520*/  @!P1 MOV R59, R5 ;  /* 0x00000005003b9202 */ /* 0x000fe40000000f00 */
[----:B------:R-:W-:Y:S01]  /*1530*/  CS2R R32, SRZ ;  /* 0x0000000000207805 */ /* 0x000fe2000001ff00 */
[----:B------:R-:W1:Y:S01]  /*1540*/  @!P3 LDC.64 R46, c[0x0][0x390] ;  /* 0x0000e400ff2ebb82 */ /* 0x000e620000000a00 */
[C---:B------:R-:W-:Y:S01]  /*1550*/  @!P1 IMAD R61, R0.reuse, R35, R45 ;  /* 0x00000023003d9224 */ /* 0x040fe200078e022d */
[C---:B------:R-:W-:Y:S01]  /*1560*/  IADD3 R45, PT, PT, R37.reuse, 0x120, RZ ;  /* 0x00000120252d7810 */ /* 0x040fe20007ffe0ff */
[----:B------:R-:W-:Y:S01]  /*1570*/  @!P1 IMAD.WIDE.U32 R58, R0, R34, R58 ;  /* 0x00000022003a9225 */ /* 0x000fe200078e003a */
[----:B------:R-:W-:Y:S01]  /*1580*/  CS2R R34, SRZ ;  /* 0x0000000000227805 */ /* 0x000fe2000001ff00 */
[----:B------:R0:W2:Y:S01]  /*1590*/  @!P4 LDG.E.64 R32, desc[UR14][R40.64] ;  /* 0x0000000e2820c981 */ /* 0x0000a2000c1e1b00 */
[----:B------:R-:W-:Y:S02]  /*15a0*/  IADD3 R36, PT, PT, R37, 0x130, RZ ;  /* 0x0000013025247810 */ /* 0x000fe40007ffe0ff */
[----:B------:R-:W-:-:S02]  /*15b0*/  ISETP.GE.U32.AND P4, PT, R45, UR16, PT ;  /* 0x000000102d007c0c */ /* 0x000fc4000bf86070 */
[----:B------:R-:W-:Y:S01]  /*15c0*/  SHF.R.S32.HI R53, RZ, 0x1f, R45 ;  /* 0x0000001fff357819 */ /* 0x000fe2000001142d */
[----:B------:R3:W2:Y:S01]  /*15d0*/  @!P5 LDG.E.64 R34, desc[UR14][R42.64] ;  /* 0x0000000e2a22d981 */ /* 0x0006a2000c1e1b00 */
[----:B------:R-:W-:Y:S02]  /*15e0*/  ISETP.GE.U32.AND P5, PT, R36, UR16, PT ;  /* 0x0000001024007c0c */ /* 0x000fe4000bfa6070 */
[----:B------:R-:W-:Y:S02]  /*15f0*/  SHF.R.S32.HI R51, RZ, 0x1f, R36 ;  /* 0x0000001fff337819 */ /* 0x000fe40000011424 */
[----:B------:R-:W-:Y:S02]  /*1600*/  ISETP.GE.AND.EX P4, PT, R53, UR17, PT, P4 ;  /* 0x0000001135007c0c */ /* 0x000fe4000bf86340 */
[----:B------:R-:W-:Y:S01]  /*1610*/  ISETP.GE.AND.EX P5, PT, R51, UR17, PT, P5 ;  /* 0x0000001133007c0c */ /* 0x000fe2000bfa6350 */
[----:B0-----:R-:W-:Y:S02]  /*1620*/  @!P2 IMAD R40, R49, R38, RZ ;  /* 0x000000263128a224 */ /* 0x001fe400078e02ff */
[----:B------:R-:W0:Y:S01]  /*1630*/  @!P2 LDC.64 R48, c[0x0][0x390] ;  /* 0x0000e400ff30ab82 */ /* 0x000e220000000a00 */
[----:B------:R-:W-:-:S02]  /*1640*/  @!P3 IADD3 R0, PT, PT, R55, R57, RZ ;  /* 0x000000393700b210 */ /* 0x000fc40007ffe0ff */
[----:B-1----:R-:W-:-:S05]  /*1650*/  @!P3 LEA R56, P6, R54, R46, 0x2 ;  /* 0x0000002e3638b211 */ /* 0x002fca00078c10ff */
[----:B------:R-:W1:Y:S01]  /*1660*/  @!P4 LDC.64 R62, c[0x0][0x3e0] ;  /* 0x0000f800ff3ecb82 */ /* 0x000e620000000a00 */
[----:B------:R-:W-:Y:S01]  /*1670*/  @!P3 LEA.HI.X R57, R54, R47, R0, 0x2, P6 ;  /* 0x0000002f3639b211 */ /* 0x000fe200030f1400 */
[----:B------:R-:W-:Y:S01]  /*1680*/  @!P2 IMAD R67, R44, R39, R40 ;  /* 0x000000272c43a224 */ /* 0x000fe200078e0228 */
[----:B------:R-:W-:Y:S02]  /*1690*/  @!P1 IADD3 R0, PT, PT, R59, R61, RZ ;  /* 0x0000003d3b009210 */ /* 0x000fe40007ffe0ff */
[C---:B------:R-:W-:Y:S02]  /*16a0*/  @!P1 LEA R64, P6, R58.reuse, R64, 0x2 ;  /* 0x000000403a409211 */ /* 0x040fe400078c10ff */
[----:B------:R-:W-:Y:S01]  /*16b0*/  CS2R R40, SRZ ;  /* 0x0000000000287805 */ /* 0x000fe2000001ff00 */
[----:B------:R-:W4:Y:S01]  /*16c0*/  @!P5 LDC.64 R46, c[0x0][0x3e0] ;  /* 0x0000f800ff2edb82 */ /* 0x000f220000000a00 */
[----:B------:R-:W-:Y:S02]  /*16d0*/  @!P1 LEA.HI.X R65, R58, R65, R0, 0x2, P6 ;  /* 0x000000413a419211 */ /* 0x000fe400030f1400 */
[----:B------:R-:W-:-:S02]  /*16e0*/  IADD3 R0, PT, PT, R37, 0x140, RZ ;  /* 0x0000014025007810 */ /* 0x000fc40007ffe0ff */
[----:B------:R3:W2:Y:S01]  /*16f0*/  @!P3 LDG.E.64 R40, desc[UR14][R56.64] ;  /* 0x0000000e3828b981 */ /* 0x0006a2000c1e1b00 */
[----:B------:R-:W-:Y:S02]  /*1700*/  @!P2 MOV R54, R2 ;  /* 0x000000020036a202 */ /* 0x000fe40000000f00 */
[----:B------:R-:W-:Y:S02]  /*1710*/  @!P2 MOV R55, R5 ;  /* 0x000000050037a202 */ /* 0x000fe40000000f00 */
[----:B---3--:R-:W-:Y:S02]  /*1720*/  CS2R R42, SRZ ;  /* 0x00000000002a7805 */ /* 0x008fe4000001ff00 */
[----:B------:R-:W-:Y:S01]  /*1730*/  ISETP.GE.U32.AND P3, PT, R0, UR16, PT ;  /* 0x0000001000007c0c */ /* 0x000fe2000bf66070 */
[----:B------:R-:W3:Y:S01]  /*1740*/  @!P4 LDC.64 R60, c[0x0][0x390] ;  /* 0x0000e400ff3ccb82 */ /* 0x000ee20000000a00 */
[----:B------:R-:W-:Y:S01]  /*1750*/  SHF.R.S32.HI R59, RZ, 0x1f, R0 ;  /* 0x0000001fff3b7819 */ /* 0x000fe20000011400 */
[----:B------:R-:W-:Y:S01]  /*1760*/  @!P2 IMAD.WIDE.U32 R38, R44, R38, R54 ;  /* 0x000000262c26a225 */ /* 0x000fe200078e0036 */
[----:B------:R-:W-:Y:S01]  /*1770*/  IADD3 R50, PT, PT, R37, 0x150, RZ ;  /* 0x0000015025327810 */ /* 0x000fe20007ffe0ff */
[----:B------:R4:W2:Y:S01]  /*1780*/  @!P1 LDG.E.64 R42, desc[UR14][R64.64] ;  /* 0x0000000e402a9981 */ /* 0x0008a2000c1e1b00 */
[----:B------:R-:W-:-:S02]  /*1790*/  ISETP.GE.AND.EX P3, PT, R59, UR17, PT, P3 ;  /* 0x000000113b007c0c */ /* 0x000fc4000bf66330 */
[----:B------:R-:W-:Y:S02]  /*17a0*/  ISETP.GE.U32.AND P1, PT, R50, UR16, PT ;  /* 0x0000001032007c0c */ /* 0x000fe4000bf26070 */
[----:B------:R-:W-:Y:S02]  /*17b0*/  SHF.R.S32.HI R57, RZ, 0x1f, R50 ;  /* 0x0000001fff397819 */ /* 0x000fe40000011432 */
[----:B------:R-:W-:Y:S02]  /*17c0*/  @!P2 IADD3 R39, PT, PT, R39, R67, RZ ;  /* 0x000000432727a210 */ /* 0x000fe40007ffe0ff */
[C---:B0-----:R-:W-:Y:S02]  /*17d0*/  @!P2 LEA R48, P6, R38.reuse, R48, 0x2 ;  /* 0x000000302630a211 */ /* 0x041fe400078c10ff */
[----:B------:R-:W-:Y:S02]  /*17e0*/  ISETP.GE.AND.EX P1, PT, R57, UR17, PT, P1 ;  /* 0x0000001139007c0c */ /* 0x000fe4000bf26310 */
[----:B------:R-:W-:Y:S01]  /*17f0*/  @!P2 LEA.HI.X R49, R38, R49, R39, 0x2, P6 ;  /* 0x000000312631a211 */ /* 0x000fe200030f1427 */
[----:B-1----:R-:W-:Y:S01]  /*1800*/  @!P4 IMAD R38, R53, R62, RZ ;  /* 0x0000003e3526c224 */ /* 0x002fe200078e02ff */
[----:B------:R-:W0:Y:S01]  /*1810*/  @!P3 LDC.64 R54, c[0x0][0x3e0] ;  /* 0x0000f800ff36bb82 */ /* 0x000e220000000a00 */
[----:B----4-:R-:W-:Y:S01]  /*1820*/  @!P5 IMAD R44, R51, R46, RZ ;  /* 0x0000002e332cd224 */ /* 0x010fe200078e02ff */
[----:B------:R-:W-:Y:S01]  /*1830*/  @!P4 MOV R39, R5 ;  /* 0x000000050027c202 */ /* 0x000fe20000000f00 */
[----:B------:R-:W-:-:S05]  /*1840*/  @!P4 IMAD R51, R45, R63, R38 ;  /* 0x0000003f2d33c224 */ /* 0x000fca00078e0226 */
[----:B------:R-:W1:Y:S01]  /*1850*/  @!P5 LDC.64 R52, c[0x0][0x390] ;  /* 0x0000e400ff34db82 */ /* 0x000e620000000a00 */
[-C--:B------:R-:W-:Y:S01]  /*1860*/  @!P4 MOV R38, R2.reuse ;  /* 0x000000020026c202 */ /* 0x080fe20000000f00 */
[----:B------:R-:W-:Y:S01]  /*1870*/  @!P5 IMAD R67, R36, R47, R44 ;  /* 0x0000002f2443d224 */ /* 0x000fe200078e022c */
[----:B------:R-:W-:-:S03]  /*1880*/  @!P5 MOV R64, R2 ;  /* 0x000000020040d202 */ /* 0x000fc60000000f00 */
[----:B------:R-:W-:Y:S01]  /*1890*/  @!P4 IMAD.WIDE.U32 R62, R45, R62, R38 ;  /* 0x0000003e2d3ec225 */ /* 0x000fe200078e0026 */
[----:B------:R-:W-:Y:S01]  /*18a0*/  CS2R R44, SRZ ;  /* 0x00000000002c7805 */ /* 0x000fe2000001ff00 */
[----:B------:R-:W4:Y:S01]  /*18b0*/  @!P1 LDC.64 R38, c[0x0][0x3e0] ;  /* 0x0000f800ff269b82 */ /* 0x000f220000000a00 */
[----:B------:R-:W-:Y:S02]  /*18c0*/  @!P5 MOV R65, R5 ;  /* 0x000000050041d202 */ /* 0x000fe40000000f00 */
[----:B------:R-:W-:Y:S02]  /*18d0*/  IADD3 R58, PT, PT, R37, 0x160, RZ ;  /* 0x00000160253a7810 */ /* 0x000fe40007ffe0ff */
[----:B------:R1:W2:Y:S01]  /*18e0*/  @!P2 LDG.E.64 R44, desc[UR14][R48.64] ;  /* 0x0000000e302ca981 */ /* 0x0002a2000c1e1b00 */
[----:B------:R-:W-:Y:S01]  /*18f0*/  @!P5 IMAD.WIDE.U32 R46, R36, R46, R64 ;  /* 0x0000002e242ed225 */ /* 0x000fe200078e0040 */
[----:B------:R-:W-:Y:S01]  /*1900*/  @!P4 IADD3 R36, PT, PT, R63, R51, RZ ;  /* 0x000000333f24c210 */ /* 0x000fe20007ffe0ff */
[----:B------:R-:W4:Y:S01]  /*1910*/  @!P1 LDC.64 R68, c[0x0][0x390] ;  /* 0x0000e400ff449b82 */ /* 0x000f220000000a00 */
[----:B------:R-:W-:-:S02]  /*1920*/  ISETP.GE.U32.AND P2, PT, R58, UR16, PT ;  /* 0x000000103a007c0c */ /* 0x000fc4000bf46070 */
[C---:B---3--:R-:W-:Y:S02]  /*1930*/  @!P4 LEA R60, P6, R62.reuse, R60, 0x2 ;  /* 0x0000003c3e3cc211 */ /* 0x048fe400078c10ff */
[----:B------:R-:W-:Y:S02]  /*1940*/  SHF.R.S32.HI R51, RZ, 0x1f, R58 ;  /* 0x0000001fff337819 */ /* 0x000fe4000001143a */
[----:B------:R-:W-:Y:S02]  /*1950*/  @!P4 LEA.HI.X R61, R62, R61, R36, 0x2, P6 ;  /* 0x0000003d3e3dc211 */ /* 0x000fe400030f1424 */
[----:B------:R-:W-:Y:S01]  /*1960*/  ISETP.GE.AND.EX P2, PT, R51, UR17, PT, P2 ;  /* 0x0000001133007c0c */ /* 0x000fe2000bf46320 */
[----:B0-----:R-:W-:Y:S01]  /*1970*/  @!P3 IMAD R59, R59, R54, RZ ;  /* 0x000000363b3bb224 */ /* 0x001fe200078e02ff */
[----:B------:R-:W-:Y:S01]  /*1980*/  @!P5 IADD3 R36, PT, PT, R47, R67, RZ ;  /* 0x000000432f24d210 */ /* 0x000fe20007ffe0ff */
[----:B------:R-:W0:Y:S01]  /*1990*/  @!P3 LDC.64 R62, c[0x0][0x390] ;  /* 0x0000e400ff3ebb82 */ /* 0x000e220000000a00 */
[----:B-1----:R-:W-:-:S02]  /*19a0*/  @!P5 LEA R52, P6, R46, R52, 0x2 ;  /* 0x000000342e34d211 */ /* 0x002fc400078c10ff */
[----:B------:R-:W-:Y:S02]  /*19b0*/  @!P3 MOV R47, R5 ;  /* 0x00000005002fb202 */ /* 0x000fe40000000f00 */
[----:B------:R-:W-:Y:S02]  /*19c0*/  @!P5 LEA.HI.X R53, R46, R53, R36, 0x2, P6 ;  /* 0x000000352e35d211 */ /* 0x000fe400030f1424 */
[----:B------:R-:W-:Y:S01]  /*19d0*/  @!P3 MOV R46, R2 ;  /* 0x00000002002eb202 */ /* 0x000fe20000000f00 */
[----:B------:R-:W-:Y:S01]  /*19e0*/  @!P3 IMAD R65, R0, R55, R59 ;  /* 0x000000370041b224 */ /* 0x000fe200078e023b */
[----:B------:R-:W-:-:S03]  /*19f0*/  CS2R R48, SRZ ;  /* 0x0000000000307805 */ /* 0x000fc6000001ff00 */
[----:B------:R-:W-:Y:S01]  /*1a00*/  @!P3 IMAD.WIDE.U32 R54, R0, R54, R46 ;  /* 0x000000360036b225 */ /* 0x000fe200078e002e */
[----:B------:R-:W-:Y:S02]  /*1a10*/  IADD3 R36, PT, PT, R37, 0x170, RZ ;  /* 0x0000017025247810 */ /* 0x000fe40007ffe0ff */
[----:B------:R-:W3:Y:S01]  /*1a20*/  @!P5 LDG.E.64 R48, desc[UR14][R52.64] ;  /* 0x0000000e3430d981 */ /* 0x000ee2000c1e1b00 */
[----:B----4-:R-:W-:Y:S02]  /*1a30*/  @!P1 IMAD R0, R57, R38, RZ ;  /* 0x0000002639009224 */ /* 0x010fe400078e02ff */
[----:B------:R-:W1:Y:S01]  /*1a40*/  @!P2 LDC.64 R56, c[0x0][0x3e0] ;  /* 0x0000f800ff38ab82 */ /* 0x000e620000000a00 */
[----:B------:R-:W-:Y:S01]  /*1a50*/  CS2R R46, SRZ ;  /* 0x00000000002e7805 */ /* 0x000fe2000001ff00 */
[----:B------:R-:W-:Y:S01]  /*1a60*/  @!P1 IMAD R67, R50, R39, R0 ;  /* 0x0000002732439224 */ /* 0x000fe200078e0200 */
[----:B------:R-:W-:Y:S02]  /*1a70*/  IADD3 R0, PT, PT, R37, 0x180, RZ ;  /* 0x0000018025007810 */ /* 0x000fe40007ffe0ff */
[----:B------:R-:W-:-:S02]  /*1a80*/  ISETP.GE.U32.AND P5, PT, R36, UR16, PT ;  /* 0x0000001024007c0c */ /* 0x000fc4000bfa6070 */
[----:B------:R-:W-:Y:S01]  /*1a90*/  SHF.R.S32.HI R59, RZ, 0x1f, R36 ;  /* 0x0000001fff3b7819 */ /* 0x000fe20000011424 */
[----:B------:R4:W3:Y:S01]  /*1aa0*/  @!P4 LDG.E.64 R46, desc[UR14][R60.64] ;  /* 0x0000000e3c2ec981 */ /* 0x0008e2000c1e1b00 */
[----:B------:R-:W-:Y:S02]  /*1ab0*/  @!P3 IADD3 R55, PT, PT, R55, R65, RZ ;  /* 0x000000413737b210 */ /* 0x000fe40007ffe0ff */
[----:B------:R-:W-:Y:S02]  /*1ac0*/  ISETP.GE.U32.AND P4, PT, R0, UR16, PT ;  /* 0x0000001000007c0c */ /* 0x000fe4000bf86070 */
[----:B------:R-:W-:Y:S02]  /*1ad0*/  SHF.R.S32.HI R65, RZ, 0x1f, R0 ;  /* 0x0000001fff417819 */ /* 0x000fe40000011400 */
[----:B------:R-:W-:Y:S02]  /*1ae0*/  ISETP.GE.AND.EX P5, PT, R59, UR17, PT, P5 ;  /* 0x000000113b007c0c */ /* 0x000fe4000bfa6350 */
[----:B------:R-:W-:Y:S01]  /*1af0*/  ISETP.GE.AND.EX P4, PT, R65, UR17, PT, P4 ;  /* 0x0000001141007c0c */ /* 0x000fe2000bf86340 */
[----:B----4-:R-:W4:Y:S01]  /*1b00*/  @!P2 LDC.64 R60, c[0x0][0x390] ;  /* 0x0000e400ff3cab82 */ /* 0x010f220000000a00 */
[----:B------:R-:W-:-:S02]  /*1b10*/  @!P1 MOV R52, R2 ;  /* 0x0000000200349202 */ /* 0x000fc40000000f00 */
[----:B------:R-:W-:Y:S02]  /*1b20*/  @!P1 MOV R53, R5 ;  /* 0x0000000500359202 */ /* 0x000fe40000000f00 */
[----:B0-----:R-:W-:Y:S01]  /*1b30*/  @!P3 LEA R62, P6, R54, R62, 0x2 ;  /* 0x0000003e363eb211 */ /* 0x001fe200078c10ff */
[----:B------:R-:W-:-:S03]  /*1b40*/  @!P1 IMAD.WIDE.U32 R38, R50, R38, R52 ;  /* 0x0000002632269225 */ /* 0x000fc600078e0034 */
[----:B------:R-:W-:Y:S01]  /*1b50*/  @!P3 LEA.HI.X R63, R54, R63, R55, 0x2, P6 ;  /* 0x0000003f363fb211 */ /* 0x000fe200030f1437 */
[----:B------:R-:W0:Y:S01]  /*1b60*/  @!P5 LDC.64 R74, c[0x0][0x390] ;  /* 0x0000e400ff4adb82 */ /* 0x000e220000000a00 */
[----:B-1----:R-:W-:Y:S01]  /*1b70*/  @!P2 IMAD R52, R51, R56, RZ ;  /* 0x000000383334a224 */ /* 0x002fe200078e02ff */
[----:B------:R-:W-:Y:S02]  /*1b80*/  CS2R R50, SRZ ;  /* 0x0000000000327805 */ /* 0x000fe4000001ff00 */
[----:B------:R-:W-:-:S04]  /*1b90*/  @!P1 IADD3 R39, PT, PT, R39, R67, RZ ;  /* 0x0000004327279210 */ /* 0x000fc80007ffe0ff */
[----:B------:R-:W1:Y:S01]  /*1ba0*/  @!P5 LDC.64 R54, c[0x0][0x3e0] ;  /* 0x0000f800ff36db82 */ /* 0x000e620000000a00 */
[C---:B------:R-:W-:Y:S01]  /*1bb0*/  @!P1 LEA R68, P6, R38.reuse, R68, 0x2 ;  /* 0x0000004426449211 */ /* 0x040fe200078c10ff */
[----:B------:R4:W3:Y:S06]  /*1bc0*/  @!P3 LDG.E.64 R50, desc[UR14][R62.64] ;  /* 0x0000000e3e32b981 */ /* 0x0008ec000c1e1b00 */
[----:B------:R-:W5:Y:S01]  /*1bd0*/  @!P4 LDC.64 R66, c[0x0][0x3e0] ;  /* 0x0000f800ff42cb82 */ /* 0x000f620000000a00 */
[----:B------:R-:W-:Y:S02]  /*1be0*/  @!P1 LEA.HI.X R69, R38, R69, R39, 0x2, P6 ;  /* 0x0000004526459211 */ /* 0x000fe400030f1427 */
[----:B----4-:R-:W-:-:S02]  /*1bf0*/  @!P2 MOV R62, R2 ;  /* 0x00000002003ea202 */ /* 0x010fc40000000f00 */
[----:B------:R-:W-:Y:S01]  /*1c00*/  @!P2 MOV R63, R5 ;  /* 0x00000005003fa202 */ /* 0x000fe20000000f00 */
[C---:B------:R-:W-:Y:S01]  /*1c10*/  @!P2 IMAD R71, R58.reuse, R57, R52 ;  /* 0x000000393a47a224 */ /* 0x040fe200078e0234 */
[C---:B------:R-:W-:Y:S02]  /*1c20*/  IADD3 R38, PT, PT, R37.reuse, 0x190, RZ ;  /* 0x0000019025267810 */ /* 0x040fe40007ffe0ff */
[----:B------:R-:W-:Y:S01]  /*1c30*/  CS2R R52, SRZ ;  /* 0x0000000000347805 */ /* 0x000fe2000001ff00 */
[----:B------:R-:W-:Y:S01]  /*1c40*/  @!P2 IMAD.WIDE.U32 R56, R58, R56, R62 ;  /* 0x000000383a38a225 */ /* 0x000fe200078e003e */
[----:B------:R-:W-:Y:S01]  /*1c50*/  IADD3 R64, PT, PT, R37, 0x1a0, RZ ;  /* 0x000001a025407810 */ /* 0x000fe20007ffe0ff */
[----:B------:R-:W4:Y:S01]  /*1c60*/  @!P4 LDC.64 R62, c[0x0][0x390] ;  /* 0x0000e400ff3ecb82 */ /* 0x000f220000000a00 */
[----:B------:R-:W-:Y:S02]  /*1c70*/  ISETP.GE.U32.AND P3, PT, R38, UR16, PT ;  /* 0x0000001026007c0c */ /* 0x000fe4000bf66070 */
[----:B------:R0:W3:Y:S01]  /*1c80*/  @!P1 LDG.E.64 R52, desc[UR14][R68.64] ;  /* 0x0000000e44349981 */ /* 0x0000e2000c1e1b00 */
[----:B------:R-:W-:-:S02]  /*1c90*/  SHF.R.S32.HI R39, RZ, 0x1f, R38 ;  /* 0x0000001fff277819 */ /* 0x000fc40000011426 */
[----:B------:R-:W-:Y:S02]  /*1ca0*/  @!P2 IADD3 R58, PT, PT, R57, R71, RZ ;  /* 0x00000047393aa210 */ /* 0x000fe40007ffe0ff */
[----:B------:R-:W-:Y:S02]  /*1cb0*/  ISETP.GE.U32.AND P1, PT, R64, UR16, PT ;  /* 0x0000001040007c0c */ /* 0x000fe4000bf26070 */
[----:B------:R-:W-:Y:S02]  /*1cc0*/  SHF.R.S32.HI R57, RZ, 0x1f, R64 ;  /* 0x0000001fff397819 */ /* 0x000fe40000011440 */
[----:B------:R-:W-:Y:S02]  /*1cd0*/  ISETP.GE.AND.EX P3, PT, R39, UR17, PT, P3 ;  /* 0x0000001127007c0c */ /* 0x000fe4000bf66330 */
[C---:B------:R-:W-:Y:S02]  /*1ce0*/  @!P2 LEA R60, P6, R56.reuse, R60, 0x2 ;  /* 0x0000003c383ca211 */ /* 0x040fe400078c10ff */
[----:B------:R-:W-:Y:S01]  /*1cf0*/  ISETP.GE.AND.EX P1, PT, R57, UR17, PT, P1 ;  /* 0x0000001139007c0c */ /* 0x000fe2000bf26310 */
[----:B-1----:R-:W-:Y:S01]  /*1d00*/  @!P5 IMAD R59, R59, R54, RZ ;  /* 0x000000363b3bd224 */ /* 0x002fe200078e02ff */
[----:B------:R-:W-:Y:S01]  /*1d10*/  @!P2 LEA.HI.X R61, R56, R61, R58, 0x2, P6 ;  /* 0x0000003d383da211 */ /* 0x000fe200030f143a */
[----:B-----5:R-:W-:Y:S01]  /*1d20*/  @!P4 IMAD R56, R65, R66, RZ ;  /* 0x000000424138c224 */ /* 0x020fe200078e02ff */
[----:B------:R-:W-:Y:S01]  /*1d30*/  @!P5 MOV R58, R2 ;  /* 0x00000002003ad202 */ /* 0x000fe20000000f00 */
[----:B------:R-:W-:Y:S01]  /*1d40*/  @!P5 IMAD R65, R36, R55, R59 ;  /* 0x000000372441d224 */ /* 0x000fe200078e023b */
[----:B------:R-:W-:-:S03]  /*1d50*/  @!P5 MOV R59, R5 ;  /* 0x00000005003bd202 */ /* 0x000fc60000000f00 */
[----:B------:R-:W1:Y:S01]  /*1d60*/  @!P3 LDC.64 R76, c[0x0][0x3e0] ;  /* 0x0000f800ff4cbb82 */ /* 0x000e620000000a00 */
[----:B------:R-:W-:Y:S01]  /*1d70*/  @!P5 IMAD.WIDE.U32 R54, R36, R54, R58 ;  /* 0x000000362436d225 */ /* 0x000fe200078e003a */
[----:B0-----:R-:W-:-:S06]  /*1d80*/  @!P4 MOV R68, R2 ;  /* 0x000000020044c202 */ /* 0x001fcc0000000f00 */
[----:B------:R-:W0:Y:S01]  /*1d90*/  @!P1 LDC.64 R58, c[0x0][0x3e0] ;  /* 0x0000f800ff3a9b82 */ /* 0x000e220000000a00 */
[----:B------:R-:W-:Y:S02]  /*1da0*/  @!P5 IADD3 R65, PT, PT, R55, R65, RZ ;  /* 0x000000413741d210 */ /* 0x000fe40007ffe0ff */
[----:B------:R-:W-:Y:S02]  /*1db0*/  @!P5 LEA R74, P6, R54, R74, 0x2 ;  /* 0x0000004a364ad211 */ /* 0x000fe400078c10ff */
[----:B------:R-:W-:Y:S01]  /*1dc0*/  @!P4 MOV R69, R5 ;  /* 0x000000050045c202 */ /* 0x000fe20000000f00 */
[----:B------:R-:W-:Y:S01]  /*1dd0*/  @!P4 IMAD R71, R0, R67, R56 ;  /* 0x000000430047c224 */ /* 0x000fe200078e0238 */
[----:B------:R-:W-:Y:S02]  /*1de0*/  @!P5 LEA.HI.X R75, R54, R75, R65, 0x2, P6 ;  /* 0x0000004b364bd211 */ /* 0x000fe400030f1441 */
[----:B------:R-:W-:Y:S01]  /*1df0*/  CS2R R54, SRZ ;  /* 0x0000000000367805 */ /* 0x000fe2000001ff00 */
[----:B------:R-:W-:Y:S01]  /*1e00*/  @!P4 IMAD.WIDE.U32 R66, R0, R66, R68 ;  /* 0x000000420042c225 */ /* 0x000fe200078e0044 */
[----:B------:R-:W-:Y:S01]  /*1e10*/  IADD3 R36, PT, PT, R37, 0x1b0, RZ ;  /* 0x000001b025247810 */ /* 0x000fe20007ffe0ff */
[----:B------:R-:W5:Y:S03]  /*1e20*/  @!P3 LDC.64 R68, c[0x0][0x390] ;  /* 0x0000e400ff44bb82 */ /* 0x000f660000000a00 */
[----:B------:R1:W3:Y:S01]  /*1e30*/  @!P2 LDG.E.64 R54, desc[UR14][R60.64] ;  /* 0x0000000e3c36a981 */ /* 0x0002e2000c1e1b00 */
[----:B------:R-:W-:-:S02]  /*1e40*/  @!P4 IADD3 R0, PT, PT, R67, R71, RZ ;  /* 0x000000474300c210 */ /* 0x000fc40007ffe0ff */
[----:B------:R-:W-:Y:S02]  /*1e50*/  ISETP.GE.U32.AND P2, PT, R36, UR16, PT ;  /* 0x0000001024007c0c */ /* 0x000fe4000bf46070 */
[----:B------:R-:W-:Y:S02]  /*1e60*/  SHF.R.S32.HI R71, RZ, 0x1f, R36 ;  /* 0x0000001fff477819 */ /* 0x000fe40000011424 */
[----:B----4-:R-:W-:Y:S01]  /*1e70*/  @!P4 LEA R62, P6, R66, R62, 0x2 ;  /* 0x0000003e423ec211 */ /* 0x010fe200078c10ff */
[----:B-1----:R-:W-:Y:S01]  /*1e80*/  @!P3 IMAD R39, R39, R76, RZ ;  /* 0x0000004c2727b224 */ /* 0x002fe200078e02ff */
[----:B------:R-:W-:Y:S02]  /*1e90*/  ISETP.GE.AND.EX P2, PT, R71, UR17, PT, P2 ;  /* 0x0000001147007c0c */ /* 0x000fe4000bf46320 */
[----:B------:R-:W-:Y:S02]  /*1ea0*/  @!P3 MOV R60, R2 ;  /* 0x00000002003cb202 */ /* 0x000fe40000000f00 */
[----:B------:R-:W-:-:S02]  /*1eb0*/  @!P3 MOV R61, R5 ;  /* 0x00000005003db202 */ /* 0x000fc40000000f00 */
[----:B------:R-:W-:Y:S01]  /*1ec0*/  @!P4 LEA.HI.X R63, R66, R63, R0, 0x2, P6 ;  /* 0x0000003f423fc211 */ /* 0x000fe200030f1400 */
[----:B0-----:R-:W-:Y:S01]  /*1ed0*/  @!P1 IMAD R73, R57, R58, RZ ;  /* 0x0000003a39499224 */ /* 0x001fe200078e02ff */
[----:B------:R-:W0:Y:S01]  /*1ee0*/  @!P1 LDC.64 R66, c[0x0][0x390] ;  /* 0x0000e400ff429b82 */ /* 0x000e220000000a00 */
[C---:B------:R-:W-:Y:S01]  /*1ef0*/  @!P3 IMAD R77, R38.reuse, R77, R39 ;  /* 0x0000004d264db224 */ /* 0x040fe200078e0227 */
[----:B------:R-:W-:Y:S01]  /*1f00*/  CS2R R56, SRZ ;  /* 0x0000000000387805 */ /* 0x000fe2000001ff00 */
[----:B------:R-:W-:Y:S01]  /*1f10*/  @!P3 IMAD.WIDE.U32 R38, R38, R76, R60 ;  /* 0x0000004c2626b225 */ /* 0x000fe200078e003c */
[----:B------:R-:W-:Y:S02]  /*1f20*/  @!P1 MOV R60, R2 ;  /* 0x00000002003c9202 */ /* 0x000fe40000000f00 */
[----:B------:R-:W-:Y:S02]  /*1f30*/  @!P1 MOV R61, R5 ;  /* 0x00000005003d9202 */ /* 0x000fe40000000f00 */
[----:B------:R-:W-:Y:S01]  /*1f40*/  IADD3 R0, PT, PT, R37, 0x1c0, RZ ;  /* 0x000001c025007810 */ /* 0x000fe20007ffe0ff */
[C---:B------:R-:W-:Y:S01]  /*1f50*/  @!P1 IMAD R73, R64.reuse, R59, R73 ;  /* 0x0000003b40499224 */ /* 0x040fe200078e0249 */
[----:B------:R1:W4:Y:S01]  /*1f60*/  @!P5 LDG.E.64 R56, desc[UR14][R74.64] ;  /* 0x0000000e4a38d981 */ /* 0x000322000c1e1b00 */
[----:B------:R-:W-:Y:S01]  /*1f70*/  @!P1 IMAD.WIDE.U32 R58, R64, R58, R60 ;  /* 0x0000003a403a9225 */ /* 0x000fe200078e003c */
[----:B------:R-:W-:Y:S01]  /*1f80*/  ISETP.GE.U32.AND P5, PT, R0, UR16, PT ;  /* 0x0000001000007c0c */ /* 0x000fe2000bfa6070 */
[----:B------:R-:W1:Y:S01]  /*1f90*/  @!P2 LDC.64 R60, c[0x0][0x3e0] ;  /* 0x0000f800ff3cab82 */ /* 0x000e620000000a00 */
[----:B------:R-:W-:-:S04]  /*1fa0*/  SHF.R.S32.HI R65, RZ, 0x1f, R0 ;  /* 0x0000001fff417819 */ /* 0x000fc80000011400 */
[----:B------:R-:W-:Y:S02]  /*1fb0*/  ISETP.GE.AND.EX P5, PT, R65, UR17, PT, P5 ;  /* 0x0000001141007c0c */ /* 0x000fe4000bfa6350 */
[----:B------:R-:W-:Y:S02]  /*1fc0*/  @!P3 IADD3 R77, PT, PT, R39, R77, RZ ;  /* 0x0000004d274db210 */ /* 0x000fe40007ffe0ff */
[C---:B-----5:R-:W-:Y:S02]  /*1fd0*/  @!P3 LEA R68, P6, R38.reuse, R68, 0x2 ;  /* 0x000000442644b211 */ /* 0x060fe400078c10ff */
[----:B------:R-:W-:Y:S02]  /*1fe0*/  @!P1 IADD3 R73, PT, PT, R59, R73, RZ ;  /* 0x000000493b499210 */ /* 0x000fe40007ffe0ff */
[----:B------:R-:W-:Y:S02]  /*1ff0*/  @!P3 LEA.HI.X R69, R38, R69, R77, 0x2, P6 ;  /* 0x000000452645b211 */ /* 0x000fe400030f144d */
[----:B------:R-:W5:Y:S01]  /*2000*/  @!P2 LDC.64 R76, c[0x0][0x390] ;  /* 0x0000e400ff4cab82 */ /* 0x000f620000000a00 */
[----:B0-----:R-:W-:-:S04]  /*2010*/  @!P1 LEA R66, P6, R58, R66, 0x2 ;  /* 0x000000423a429211 */ /* 0x001fc800078c10ff */
[----:B------:R-:W-:-:S03]  /*2020*/  @!P1 LEA.HI.X R67, R58, R67, R73, 0x2, P6 ;  /* 0x000000433a439211 */ /* 0x000fc600030f1449 */
[----:B------:R-:W0:Y:S01]  /*2030*/  @!P5 LDC.64 R38, c[0x0][0x3e0] ;  /* 0x0000f800ff26db82 */ /* 0x000e220000000a00 */
[----:B------:R-:W-:Y:S01]  /*2040*/  CS2R R58, SRZ ;  /* 0x00000000003a7805 */ /* 0x000fe2000001ff00 */
[----:B-1----:R-:W-:Y:S01]  /*2050*/  @!P2 IMAD R64, R71, R60, RZ ;  /* 0x0000003c4740a224 */ /* 0x002fe200078e02ff */
[----:B------:R-:W-:-:S04]  /*2060*/  IADD3 R71, PT, PT, R37, 0x1d0, RZ ;  /* 0x000001d025477810 */ /* 0x000fc80007ffe0ff */
[----:B------:R1:W4:Y:S01]  /*2070*/  @!P4 LDG.E.64 R58, desc[UR14][R62.64] ;  /* 0x0000000e3e3ac981 */ /* 0x000322000c1e1b00 */
[----:B------:R-:W-:Y:S01]  /*2080*/  ISETP.GE.U32.AND P4, PT, R71, UR16, PT ;  /* 0x0000001047007c0c */ /* 0x000fe2000bf86070 */
[C---:B------:R-:W-:Y:S01]  /*2090*/  @!P2 IMAD R73, R36.reuse, R61, R64 ;  /* 0x0000003d2449a224 */ /* 0x040fe200078e0240 */
[----:B------:R-:W-:Y:S02]  /*20a0*/  SHF.R.S32.HI R75, RZ, 0x1f, R71 ;  /* 0x0000001fff4b7819 */ /* 0x000fe40000011447 */
[----:B-1----:R-:W-:Y:S02]  /*20b0*/  @!P2 MOV R62, R2 ;  /* 0x00000002003ea202 */ /* 0x002fe40000000f00 */
[----:B------:R-:W-:Y:S02]  /*20c0*/  @!P2 MOV R63, R5 ;  /* 0x00000005003fa202 */ /* 0x000fe40000000f00 */
[----:B------:R-:W-:Y:S01]  /*20d0*/  ISETP.GE.AND.EX P4, PT, R75, UR17, PT, P4 ;  /* 0x000000114b007c0c */ /* 0x000fe2000bf86340 */
[----:B------:R-:W-:Y:S01]  /*20e0*/  @!P2 IMAD.WIDE.U32 R60, R36, R60, R62 ;  /* 0x0000003c243ca225 */ /* 0x000fe200078e003e */
[----:B------:R-:W-:-:S04]  /*20f0*/  @!P5 MOV R62, R2 ;  /* 0x00000002003ed202 */ /* 0x000fc80000000f00 */
[----:B------:R-:W-:Y:S02]  /*2100*/  @!P2 IADD3 R36, PT, PT, R61, R73, RZ ;  /* 0x000000493d24a210 */ /* 0x000fe40007ffe0ff */
[C---:B-----5:R-:W-:Y:S01]  /*2110*/  @!P2 LEA R76, P6, R60.reuse, R76, 0x2 ;  /* 0x0000004c3c4ca211 */ /* 0x060fe200078c10ff */
[----:B------:R-:W1:Y:S01]  /*2120*/  @!P5 LDC.64 R72, c[0x0][0x390] ;  /* 0x0000e400ff48db82 */ /* 0x000e620000000a00 */
[-C--:B0-----:R-:W-:Y:S01]  /*2130*/  @!P5 IMAD R65, R65, R38.reuse, RZ ;  /* 0x000000264141d224 */ /* 0x081fe200078e02ff */
[----:B------:R-:W-:Y:S02]  /*2140*/  @!P5 MOV R63, R5 ;  /* 0x00000005003fd202 */ /* 0x000fe40000000f00 */
[----:B------:R-:W-:Y:S02]  /*2150*/  @!P2 LEA.HI.X R77, R60, R77, R36, 0x2, P6 ;  /* 0x0000004d3c4da211 */ /* 0x000fe400030f1424 */
[----:B------:R-:W-:Y:S01]  /*2160*/  CS2R R60, SRZ ;  /* 0x00000000003c7805 */ /* 0x000fe2000001ff00 */
[C---:B------:R-:W-:Y:S01]  /*2170*/  @!P5 IMAD R65, R0.reuse, R39, R65 ;  /* 0x000000270041d224 */ /* 0x040fe200078e0241 */
[----:B------:R-:W-:Y:S01]  /*2180*/  IADD3 R36, PT, PT, R37, 0x1e0, RZ ;  /* 0x000001e025247810 */ /* 0x000fe20007ffe0ff */
[----:B------:R-:W-:-:S02]  /*2190*/  @!P5 IMAD.WIDE.U32 R38, R0, R38, R62 ;  /* 0x000000260026d225 */ /* 0x000fc400078e003e */
[----:B------:R-:W0:Y:S01]  /*21a0*/  @!P4 LDC.64 R62, c[0x0][0x3e0] ;  /* 0x0000f800ff3ecb82 */ /* 0x000e220000000a00 */
[----:B------:R5:W4:Y:S01]  /*21b0*/  @!P3 LDG.E.64 R60, desc[UR14][R68.64] ;  /* 0x0000000e443cb981 */ /* 0x000b22000c1e1b00 */
[----:B------:R-:W-:Y:S02]  /*21c0*/  ISETP.GE.U32.AND P3, PT, R36, UR16, PT ;  /* 0x0000001024007c0c */ /* 0x000fe4000bf66070 */
[----:B-----5:R-:W-:-:S04]  /*21d0*/  SHF.R.S32.HI R69, RZ, 0x1f, R36 ;  /* 0x0000001fff457819 */ /* 0x020fc80000011424 */
[----:B------:R-:W-:Y:S02]  /*21e0*/  ISETP.GE.AND.EX P3, PT, R69, UR17, PT, P3 ;  /* 0x0000001145007c0c */ /* 0x000fe4000bf66330 */
[----:B------:R-:W-:Y:S02]  /*21f0*/  @!P5 IADD3 R65, PT, PT, R39, R65, RZ ;  /* 0x000000412741d210 */ /* 0x000fe40007ffe0ff */
[----:B-1----:R-:W-:-:S04]  /*2200*/  @!P5 LEA R72, P6, R38, R72, 0x2 ;  /* 0x000000482648d211 */ /* 0x002fc800078c10ff */
[----:B------:R-:W-:Y:S01]  /*2210*/  @!P5 LEA.HI.X R73, R38, R73, R65, 0x2, P6 ;  /* 0x000000492649d211 */ /* 0x000fe200030f1441 */
[----:B0-----:R-:W-:Y:S01]  /*2220*/  @!P4 IMAD R0, R75, R62, RZ ;  /* 0x0000003e4b00c224 */ /* 0x001fe200078e02ff */
[----:B------:R-:W-:Y:S01]  /*2230*/  @!P4 MOV R38, R2 ;  /* 0x000000020026c202 */ /* 0x000fe20000000f00 */
[----:B------:R-:W0:Y:S01]  /*2240*/  @!P4 LDC.64 R74, c[0x0][0x390] ;  /* 0x0000e400ff4acb82 */ /* 0x000e220000000a00 */
[----:B------:R-:W-:-:S07]  /*2250*/  @!P4 MOV R39, R5 ;  /* 0x000000050027c202 */ /* 0x000fce0000000f00 */
[----:B------:R-:W1:Y:S01]  /*2260*/  @!P3 LDC.64 R64, c[0x0][0x3e0] ;  /* 0x0000f800ff40bb82 */ /* 0x000e620000000a00 */
[C---:B------:R-:W-:Y:S02]  /*2270*/  @!P4 IMAD R0, R71.reuse, R63, R0 ;  /* 0x0000003f4700c224 */ /* 0x040fe400078e0200 */
[----:B------:R-:W-:-:S05]  /*2280*/  @!P4 IMAD.WIDE.U32 R62, R71, R62, R38 ;  /* 0x0000003e473ec225 */ /* 0x000fca00078e0026 */
[----:B------:R-:W5:Y:S01]  /*2290*/  @!P3 LDC.64 R38, c[0x0][0x390] ;  /* 0x0000e400ff26bb82 */ /* 0x000f620000000a00 */
[----:B------:R-:W-:Y:S02]  /*22a0*/  @!P3 MOV R70, R2 ;  /* 0x000000020046b202 */ /* 0x000fe40000000f00 */
[----:B------:R-:W-:Y:S02]  /*22b0*/  @!P3 MOV R71, R5 ;  /* 0x000000050047b202 */ /* 0x000fe40000000f00 */
[----:B------:R-:W-:Y:S02]  /*22c0*/  @!P4 IADD3 R0, PT, PT, R63, R0, RZ ;  /* 0x000000003f00c210 */ /* 0x000fe40007ffe0ff */
[----:B0-----:R-:W-:Y:S01]  /*22d0*/  @!P4 LEA R74, P6, R62, R74, 0x2 ;  /* 0x0000004a3e4ac211 */ /* 0x001fe200078c10ff */
[----:B-1----:R-:W-:-:S04]  /*22e0*/  @!P3 IMAD R69, R69, R64, RZ ;  /* 0x000000404545b224 */ /* 0x002fc800078e02ff */
[C---:B------:R-:W-:Y:S02]  /*22f0*/  @!P3 IMAD R69, R36.reuse, R65, R69 ;  /* 0x000000412445b224 */ /* 0x040fe400078e0245 */
[----:B------:R-:W-:Y:S01]  /*2300*/  @!P3 IMAD.WIDE.U32 R64, R36, R64, R70 ;  /* 0x000000402440b225 */ /* 0x000fe200078e0046 */
[----:B------:R-:W-:Y:S02]  /*2310*/  @!P4 LEA.HI.X R75, R62, R75, R0, 0x2, P6 ;  /* 0x0000004b3e4bc211 */ /* 0x000fe400030f1400 */
[----:B------:R-:W-:Y:S02]  /*2320*/  CS2R R62, SRZ ;  /* 0x00000000003e7805 */ /* 0x000fe4000001ff00 */
[----:B------:R-:W-:Y:S02]  /*2330*/  @!P3 IADD3 R69, PT, PT, R65, R69, RZ ;  /* 0x000000454145b210 */ /* 0x000fe40007ffe0ff */
[C---:B-----5:R-:W-:Y:S02]  /*2340*/  @!P3 LEA R38, P6, R64.reuse, R38, 0x2 ;  /* 0x000000264026b211 */ /* 0x060fe400078c10ff */
[----:B------:R0:W5:Y:S02]  /*2350*/  @!P1 LDG.E.64 R62, desc[UR14][R66.64] ;  /* 0x0000000e423e9981 */ /* 0x000164000c1e1b00 */
[----:B------:R-:W-:-:S02]  /*2360*/  @!P3 LEA.HI.X R39, R64, R39, R69, 0x2, P6 ;  /* 0x000000274027b211 */ /* 0x000fc400030f1445 */
[----:B------:R-:W-:Y:S02]  /*2370*/  CS2R R64, SRZ ;  /* 0x0000000000407805 */ /* 0x000fe4000001ff00 */
[----:B------:R-:W-:Y:S02]  /*2380*/  CS2R R68, SRZ ;  /* 0x0000000000447805 */ /* 0x000fe4000001ff00 */
[----:B0-----:R-:W-:Y:S02]  /*2390*/  CS2R R66, SRZ ;  /* 0x0000000000427805 */ /* 0x001fe4000001ff00 */
[----:B------:R-:W5:Y:S01]  /*23a0*/  @!P2 LDG.E.64 R64, desc[UR14][R76.64] ;  /* 0x0000000e4c40a981 */ /* 0x000f62000c1e1b00 */
[----:B------:R-:W-:-:S03]  /*23b0*/  CS2R R70, SRZ ;  /* 0x0000000000467805 */ /* 0x000fc6000001ff00 */
[----:B------:R-:W5:Y:S04]  /*23c0*/  @!P4 LDG.E.64 R68, desc[UR14][R74.64] ;  /* 0x0000000e4a44c981 */ /* 0x000f68000c1e1b00 */
[----:B------:R-:W5:Y:S04]  /*23d0*/  @!P5 LDG.E.64 R66, desc[UR14][R72.64] ;  /* 0x0000000e4842d981 */ /* 0x000f68000c1e1b00 */
[----:B------:R0:W5:Y:S01]  /*23e0*/  @!P3 LDG.E.64 R70, desc[UR14][R38.64] ;  /* 0x0000000e2646b981 */ /* 0x000162000c1e1b00 */
[----:B------:R-:W-:-:S04]  /*23f0*/  IADD3 R0, PT, PT, R37, 0x1f0, RZ ;  /* 0x000001f025007810 */ /* 0x000fc80007ffe0ff */
[----:B------:R-:W-:Y:S02]  /*2400*/  ISETP.GE.U32.AND P1, PT, R0, UR16, PT ;  /* 0x0000001000007c0c */ /* 0x000fe4000bf26070 */
[----:B0-----:R-:W-:-:S04]  /*2410*/  SHF.R.S32.HI R39, RZ, 0x1f, R0 ;  /* 0x0000001fff277819 */ /* 0x001fc80000011400 */
        /* <DEDUP_REMOVED lines=9> */
[C---:B-1----:R-:W-:Y:S02]  /*24b0*/  @!P1 LEA R36, P2, R76.reuse, R36, 0x2 ;  /* 0x000000244c249211 */ /* 0x042fe400078410ff */
[----:B------:R-:W-:Y:S02]  /*24c0*/  CS2R R72, SRZ ;  /* 0x0000000000487805 */ /* 0x000fe4000001ff00 */
[----:B------:R-:W-:-:S05]  /*24d0*/  @!P1 LEA.HI.X R37, R76, R37, R0, 0x2, P2 ;  /* 0x000000254c259211 */ /* 0x000fca00010f1400 */
[----:B------:R0:W5:Y:S01]  /*24e0*/  @!P1 LDG.E.64 R72, desc[UR14][R36.64] ;  /* 0x0000000e24489981 */ /* 0x000162000c1e1b00 */
[----:B------:R-:W-:Y:S01]  /*24f0*/  FMUL.FTZ R39, R7, R7 ;  /* 0x0000000707277220 */ /* 0x000fe20000410000 */
[----:B------:R-:W-:-:S03]  /*2500*/  FMUL.FTZ R75, R9, R9 ;  /* 0x00000009094b7220 */ /* 0x000fc60000410000 */
[----:B------:R-:W-:Y:S01]  /*2510*/  FFMA.FTZ R39, R6, R6, R39 ;  /* 0x0000000606277223 */ /* 0x000fe20000010027 */
[----:B------:R-:W-:Y:S01]  /*2520*/  FFMA.FTZ R0, R8, R8, R75 ;  /* 0x0000000808007223 */ /* 0x000fe2000001004b */
[----:B------:R-:W-:Y:S02]  /*2530*/  FMUL.FTZ R75, R11, R11 ;  /* 0x0000000b0b4b7220 */ /* 0x000fe40000410000 */
[----:B------:R-:W-:Y:S02]  /*2540*/  FADD.FTZ R39, RZ, R39 ;  /* 0x00000027ff277221 */ /* 0x000fe40000010000 */
[----:B------:R-:W-:Y:S02]  /*2550*/  FFMA.FTZ R75, R10, R10, R75 ;  /* 0x0000000a0a4b7223 */ /* 0x000fe4000001004b */
[----:B------:R-:W-:Y:S01]  /*2560*/  FADD.FTZ R0, R39, R0 ;  /* 0x0000000027007221 */ /* 0x000fe20000010000 */
[----:B------:R-:W-:Y:S01]  /*2570*/  FMUL.FTZ R39, R13, R13 ;  /* 0x0000000d0d277220 */ /* 0x000fe20000410000 */
[----:B0-----:R-:W-:-:S02]  /*2580*/  FMUL.FTZ R37, R15, R15 ;  /* 0x0000000f0f257220 */ /* 0x001fc40000410000 */
[----:B------:R-:W-:Y:S01]  /*2590*/  FADD.FTZ R0, R0, R75 ;  /* 0x0000004b00007221 */ /* 0x000fe20000010000 */
[----:B------:R-:W-:Y:S01]  /*25a0*/  FFMA.FTZ R39, R12, R12, R39 ;  /* 0x0000000c0c277223 */ /* 0x000fe20000010027 */
[----:B------:R-:W-:-:S03]  /*25b0*/  FFMA.FTZ R37, R14, R14, R37 ;  /* 0x0000000e0e257223 */ /* 0x000fc60000010025 */
[----:B------:R-:W-:Y:S01]  /*25c0*/  FADD.FTZ R0, R0, R39 ;  /* 0x0000002700007221 */ /* 0x000fe20000010000 */
[----:B------:R-:W-:-:S03]  /*25d0*/  FMUL.FTZ R39, R17, R17 ;  /* 0x0000001111277220 */ /* 0x000fc60000410000 */
[----:B------:R-:W-:Y:S01]  /*25e0*/  FADD.FTZ R0, R0, R37 ;  /* 0x0000002500007221 */ /* 0x000fe20000010000 */
[----:B------:R-:W-:Y:S01]  /*25f0*/  FFMA.FTZ R39, R16, R16, R39 ;  /* 0x0000001010277223 */ /* 0x000fe20000010027 */
        /* <DEDUP_REMOVED lines=21> */
[----:B--2---:R-:W-:-:S03]  /*2750*/  FMUL.FTZ R39, R33, R33 ;  /* 0x0000002121277220 */ /* 0x004fc60000410000 */
        /* <DEDUP_REMOVED lines=14> */
[----:B---3--:R-:W-:-:S03]  /*2840*/  FMUL.FTZ R37, R47, R47 ;  /* 0x0000002f2f257220 */ /* 0x008fc60000410000 */
        /* <DEDUP_REMOVED lines=14> */
[----:B----4-:R-:W-:-:S03]  /*2930*/  FMUL.FTZ R39, R57, R57 ;  /* 0x0000003939277220 */ /* 0x010fc60000410000 */
[----:B------:R-:W-:Y:S01]  /*2940*/  FADD.FTZ R0, R0, R37 ;  /* 0x0000002500007221 */ /* 0x000fe20000010000 */
[----:B------:R-:W-:Y:S01]  /*2950*/  FFMA.FTZ R39, R56, R56, R39 ;  /* 0x0000003838277223 */ /* 0x000fe20000010027 */
[----:B------:R-:W-:-:S03]  /*2960*/  FMUL.FTZ R37, R59, R59 ;  /* 0x0000003b3b257220 */ /* 0x000fc60000410000 */
[----:B------:R-:W-:Y:S01]  /*2970*/  FADD.FTZ R0, R0, R39 ;  /* 0x0000002700007221 */ /* 0x000fe20000010000 */
[----:B------:R-:W-:-:S04]  /*2980*/  FFMA.FTZ R37, R58, R58, R37 ;  /* 0x0000003a3a257223 */ /* 0x000fc80000010025 */
[----:B------:R-:W-:Y:S01]  /*2990*/  FADD.FTZ R0, R0, R37 ;  /* 0x0000002500007221 */ /* 0x000fe20000010000 */
[----:B------:R-:W-:-:S04]  /*29a0*/  FMUL.FTZ R39, R61, R61 ;  /* 0x0000003d3d277220 */ /* 0x000fc80000410000 */
[----:B------:R-:W-:-:S04]  /*29b0*/  FFMA.FTZ R39, R60, R60, R39 ;  /* 0x0000003c3c277223 */ /* 0x000fc80000010027 */
[----:B------:R-:W-:Y:S01]  /*29c0*/  FADD.FTZ R0, R0, R39 ;  /* 0x0000002700007221 */ /* 0x000fe20000010000 */
[----:B------:R-:W-:-:S04]  /*29d0*/  FADD.FTZ R36, R6, R7 ;  /* 0x0000000706247221 */ /* 0x000fc80000010000 */
[----:B------:R-:W-:Y:S01]  /*29e0*/  FADD.FTZ R36, RZ, R36 ;  /* 0x00000024ff247221 */ /* 0x000fe20000010000 */
[----:B-----5:R-:W-:-:S04]  /*29f0*/  FMUL.FTZ R37, R63, R63 ;  /* 0x0000003f3f257220 */ /* 0x020fc80000410000 */
[----:B------:R-:W-:-:S04]  /*2a00*/  FFMA.FTZ R37, R62, R62, R37 ;  /* 0x0000003e3e257223 */ /* 0x000fc80000010025 */
[----:B------:R-:W-:Y:S01]  /*2a10*/  FADD.FTZ R0, R0, R37 ;  /* 0x0000002500007221 */ /* 0x000fe20000010000 */
[----:B------:R-:W-:-:S04]  /*2a20*/  FMUL.FTZ R39, R65, R65 ;  /* 0x0000004141277220 */ /* 0x000fc80000410000 */
[----:B------:R-:W-:Y:S01]  /*2a30*/  FFMA.FTZ R39, R64, R64, R39 ;  /* 0x0000004040277223 */ /* 0x000fe20000010027 */
[----:B------:R-:W-:-:S03]  /*2a40*/  FMUL.FTZ R37, R67, R67 ;  /* 0x0000004343257220 */ /* 0x000fc60000410000 */
[----:B------:R-:W-:Y:S01]  /*2a50*/  FADD.FTZ R0, R0, R39 ;  /* 0x0000002700007221 */ /* 0x000fe20000010000 */
[----:B------:R-:W-:Y:S01]  /*2a60*/  FMUL.FTZ R39, R69, R69 ;  /* 0x0000004545277220 */ /* 0x000fe20000410000 */
[----:B------:R-:W-:-:S03]  /*2a70*/  FFMA.FTZ R37, R66, R66, R37 ;  /* 0x0000004242257223 */ /* 0x000fc60000010025 */
[----:B------:R-:W-:Y:S01]  /*2a80*/  FFMA.FTZ R39, R68, R68, R39 ;  /* 0x0000004444277223 */ /* 0x000fe20000010027 */
[----:B------:R-:W-:Y:S01]  /*2a90*/  FADD.FTZ R0, R0, R37 ;  /* 0x0000002500007221 */ /* 0x000fe20000010000 */
[----:B------:R-:W-:-:S03]  /*2aa0*/  FMUL.FTZ R37, R71, R71 ;  /* 0x0000004747257220 */ /* 0x000fc60000410000 */
[----:B------:R-:W-:Y:S01]  /*2ab0*/  FADD.FTZ R0, R0, R39 ;  /* 0x0000002700007221 */ /* 0x000fe20000010000 */
[----:B------:R-:W-:-:S04]  /*2ac0*/  FFMA.FTZ R37, R70, R70, R37 ;  /* 0x0000004646257223 */ /* 0x000fc80000010025 */
[----:B------:R-:W-:Y:S01]  /*2ad0*/  FADD.FTZ R0, R0, R37 ;  /* 0x0000002500007221 */ /* 0x000fe20000010000 */
[----:B------:R-:W-:-:S04]  /*2ae0*/  FADD.FTZ R37, R8, R9 ;  /* 0x0000000908257221 */ /* 0x000fc80000010000 */
        /* <DEDUP_REMOVED lines=55> */
[----:B------:R-:W-:Y:S01]  /*2e60*/  FADD.FTZ R37, R68, R69 ;  /* 0x0000004544257221 */ /* 0x000fe20000010000 */
[----:B------:R-:W0:Y:S03]  /*2e70*/  S2R R76, SR_LANEID ;  /* 0x00000000004c7919 */ /* 0x000e260000000000 */
[----:B------:R-:W-:Y:S01]  /*2e80*/  FADD.FTZ R36, R36, R37 ;  /* 0x0000002524247221 */ /* 0x000fe20000010000 */
[----:B------:R-:W-:-:S04]  /*2e90*/  FADD.FTZ R37, R70, R71 ;  /* 0x0000004746257221 */ /* 0x000fc80000010000 */
[----:B------:R-:W-:Y:S01]  /*2ea0*/  FADD.FTZ R36, R36, R37 ;  /* 0x0000002524247221 */ /* 0x000fe20000010000 */
[----:B------:R-:W-:-:S04]  /*2eb0*/  FMUL.FTZ R37, R73, R73 ;  /* 0x0000004949257220 */ /* 0x000fc80000410000 */
[C---:B------:R-:W-:Y:S01]  /*2ec0*/  FFMA.FTZ R39, R72.reuse, R72, R37 ;  /* 0x0000004848277223 */ /* 0x040fe20000010025 */
[----:B------:R-:W-:-:S03]  /*2ed0*/  FADD.FTZ R37, R72, R73 ;  /* 0x0000004948257221 */ /* 0x000fc60000010000 */
[----:B------:R-:W-:Y:S01]  /*2ee0*/  FADD.FTZ R0, R0, R39 ;  /* 0x0000002700007221 */ /* 0x000fe20000010000 */
[----:B------:R-:W-:-:S04]  /*2ef0*/  FADD.FTZ R36, R36, R37 ;  /* 0x0000002524247221 */ /* 0x000fc80000010000 */
        /* <DEDUP_REMOVED lines=28> */
[----:B0-2---:R-:W-:-:S12]  /*30c0*/  FADD.FTZ R74, R39, R77 ;  /* 0x0000004d274a7221 */ /* 0x005fd80000010000 */
[----:B------:R-:W0:Y:S01]  /*30d0*/  @!P1 S2R R0, SR_TID.X ;  /* 0x0000000000009919 */ /* 0x000e220000002100 */
[----:B------:R-:W-:Y:S01]  /*30e0*/  @!P1 MOV R36, 0x400 ;  /* 0x0000040000249802 */ /* 0x000fe20000000f00 */
[----:B------:R-:W2:Y:S01]  /*30f0*/  @!P1 S2R R75, SR_CgaCtaId ;  /* 0x00000000004b9919 */ /* 0x000ea20000008800 */
[----:B0-----:R-:W-:Y:S02]  /*3100*/  @!P1 SHF.R.U32.HI R0, RZ, 0x2, R0 ;  /* 0x00000002ff009819 */ /* 0x001fe40000011600 */
[----:B--2---:R-:W-:Y:S01]  /*3110*/  @!P1 LEA R39, R75, R36, 0x18 ;  /* 0x000000244b279211 */ /* 0x004fe200078ec0ff */
[----:B-1----:R-:W-:Y:S01]  /*3120*/  FADD.FTZ R75, R37, R38 ;  /* 0x00000026254b7221 */ /* 0x002fe20000010000 */
[----:B------:R-:W-:-:S04]  /*3130*/  @!P1 LOP3.LUT R0, R0, 0xf8, RZ, 0xc0, !PT ;  /* 0x000000f800009812 */ /* 0x000fc800078ec0ff */
[----:B------:R-:W-:-:S05]  /*3140*/  @!P1 IADD3 R0, PT, PT, R0, R39, RZ ;  /* 0x0000002700009210 */ /* 0x000fca0007ffe0ff */
[----:B------:R3:W-:Y:S02]  /*3150*/  @!P1 STS.64 [R0+0x18], R74 ;  /* 0x0000184a00009388 */ /* 0x0007e40000000a00 */
.L_x_3768:
[----:B------:R-:W-:Y:S05]  /*3160*/  BSYNC.RECONVERGENT B0 ;  /* 0x0000000000007941 */ /* 0x000fea0003800200 */
.L_x_3767:
[----:B---3--:R-:W3:Y:S01]  /*3170*/  S2R R0, SR_TID.X ;  /* 0x0000000000007919 */ /* 0x008ee20000002100 */
[----:B------:R-:W-:Y:S01]  /*3180*/  BSSY.RECONVERGENT B0, `(.L_x_3769) ;  /* 0x0000039000007945 */ /* 0x000fe20003800200 */
[----:B------:R-:W-:Y:S01]  /*3190*/  BAR.SYNC.DEFER_BLOCKING 0x0 ;  /* 0x0000000000007b1d */ /* 0x000fe20000010000 */
[----:B---3--:R-:W-:-:S13]  /*31a0*/  ISETP.NE.AND P1, PT, R0, RZ, PT ;  /* 0x000000ff0000720c */ /* 0x008fda0003f25270 */
[----:B------:R-:W-:Y:S05]  /*31b0*/  @P1 BRA `(.L_x_3770) ;  /* 0x0000000000d41947 */ /* 0x000fea0003800000 */
[----:B------:R-:W3:Y:S01]  /*31c0*/  S2UR UR7, SR_CgaCtaId ;  /* 0x00000000000779c3 */ /* 0x000ee20000008800 */
[----:B------:R-:W-:Y:S02]  /*31d0*/  UMOV UR5, 0x400 ;  /* 0x0000040000057882 */ /* 0x000fe40000000000 */
[----:B---3--:R-:W-:-:S09]  /*31e0*/  ULEA UR5, UR7, UR5, 0x18 ;  /* 0x0000000507057291 */ /* 0x008fd2000f8ec0ff */
[----:B-1----:R-:W2:Y:S02]  /*31f0*/  LDS.128 R36, [UR5+0x20] ;  /* 0x00002005ff247984 */ /* 0x002ea40008000c00 */
        /* <DEDUP_REMOVED lines=49> */
.L_x_3770:
[----:B------:R-:W-:Y:S05]  /*3510*/  BSYNC.RECONVERGENT B0 ;  /* 0x0000000000007941 */ /* 0x000fea0003800200 */
.L_x_3769:
[----:B------:R-:W3:Y:S02]  /*3520*/  LDCU UR5, c[0x0][0x370] ;  /* 0x00006e00ff0577ac */ /* 0x000ee40008000800 */
[----:B---3--:R-:W-:-:S09]  /*3530*/  UISETP.GE.U32.AND UP0, UPT, UR5, 0x2, UPT ;  /* 0x000000020500788c */ /* 0x008fd2000bf06070 */
[----:B------:R-:W-:Y:S05]  /*3540*/  BRA.U !UP0, `(.L_x_3771) ;  /* 0x0000001508a47547 */ /* 0x000fea000b800000 */
[----:B------:R-:W-:Y:S05]  /*3550*/  @P1 BRA `(.L_x_3772) ;  /* 0x0000000000a41947 */ /* 0x000fea0003800000 */
[----:B------:R-:W3:Y:S01]  /*3560*/  LDCU UR5, c[0x0][0x374] ;  /* 0x00006e80ff0577ac */ /* 0x000ee20008000800 */
[----:B-1----:R-:W1:Y:S01]  /*3570*/  LDC.64 R38, c[0x0][0x3b8] ;  /* 0x0000ee00ff267b82 */ /* 0x002e620000000a00 */
[----:B------:R-:W-:Y:S01]  /*3580*/  MOV R36, UR4 ;  /* 0x0000000400247c02 */ /* 0x000fe20008000f00 */
[----:B------:R-:W4:Y:S03]  /*3590*/  LDCU UR7, c[0x0][0x370] ;  /* 0x00006e00ff0777ac */ /* 0x000f260008000800 */
[----:B------:R-:W-:-:S05]  /*35a0*/  LOP3.LUT R36, R36, 0x1, RZ, 0xc0, !PT ;  /* 0x0000000124247812 */ /* 0x000fca00078ec0ff */
[----:B---3--:R-:W-:-:S04]  /*35b0*/  IMAD R37, R36, UR5, RZ ;  /* 0x0000000524257c24 */ /* 0x008fc8000f8e02ff */
[----:B----4-:R-:W-:-:S05]  /*35c0*/  IMAD R76, R37, UR7, RZ ;  /* 0x00000007254c7c24 */ /* 0x010fca000f8e02ff */
[----:B--2---:R-:W-:Y:S02]  /*35d0*/  SHF.L.U32 R77, R76, 0x1, RZ ;  /* 0x000000014c4d7819 */ /* 0x004fe400000006ff */
[----:B------:R-:W2:Y:S03]  /*35e0*/  S2R R76, SR_CTAID.Y ;  /* 0x00000000004c7919 */ /* 0x000ea60000002600 */
[----:B-1----:R-:W-:Y:S02]  /*35f0*/  IMAD.WIDE R38, R77, 0x4, R38 ;  /* 0x000000044d267825 */ /* 0x002fe400078e0226 */
[----:B------:R-:W2:Y:S02]  /*3600*/  S2R R77, SR_CTAID.X ;  /* 0x00000000004d7919 */ /* 0x000ea40000002500 */
[----:B--2---:R-:W-:Y:S01]  /*3610*/  IMAD R77, R77, UR5, R76 ;  /* 0x000000054d4d7c24 */ /* 0x004fe2000f8e024c */
[----:B------:R-:W-:-:S03]  /*3620*/  ULOP3.LUT UP0, UR5, UR4, 0x2, URZ, 0xc0, !UPT ;  /* 0x0000000204057892 */ /* 0x000fc6000f80c0ff */
[----:B------:R-:W-:Y:S01]  /*3630*/  IMAD.WIDE.U32 R38, R77, 0x8, R38 ;  /* 0x000000084d267825 */ /* 0x000fe200078e0026 */
[----:B------:R-:W-:Y:S01]  /*3640*/  UIADD3 UR5, UPT, UPT, -UR5, 0x1, URZ ;  /* 0x0000000105057890 */ /* 0x000fe2000fffe1ff */
[----:B------:R-:W1:Y:S03]  /*3650*/  LDC.64 R76, c[0x0][0x3b0] ;  /* 0x0000ec00ff4c7b82 */ /* 0x000e660000000a00 */
[----:B------:R2:W-:Y:S02]  /*3660*/  STG.E.64 desc[UR14][R38.64], R74 ;  /* 0x0000004a26007986 */ /* 0x0005e4000c101b0e */
[----:B--2---:R-:W2:Y:S02]  /*3670*/  S2R R39, SR_CTAID.Y ;  /* 0x0000000000277919 */ /* 0x004ea40000002600 */
[----:B--2---:R-:W-:Y:S02]  /*3680*/  IADD3 R39, PT, PT, R37, R39, RZ ;  /* 0x0000002725277210 */ /* 0x004fe40007ffe0ff */
[----:B------:R-:W-:-:S03]  /*3690*/  MOV R37, UR5 ;  /* 0x0000000500257c02 */ /* 0x000fc60008000f00 */
[----:B-1----:R-:W-:Y:S01]  /*36a0*/  IMAD.WIDE.U32 R38, R39, 0x4, R76 ;  /* 0x0000000427267825 */ /* 0x002fe200078e004c */
[----:B------:R-:W-:Y:S06]  /*36b0*/  MEMBAR.ALL.GPU ;  /* 0x0000000000007992 */ /* 0x000fec000000a000 */
[----:B------:R-:W-:-:S00]  /*36c0*/  ERRBAR ;  /* 0x00000000000079ab */ /* 0x000fc00000000000 */
[----:B------:R-:W-:Y:S06]  /*36d0*/  CGAERRBAR ;  /* 0x00000000000075ab */ /* 0x000fec0000000000 */
[----:B------:R3:W-:Y:S01]  /*36e0*/  REDG.E.ADD.S32.STRONG.GPU desc[UR14][R38.64], R37 ;  /* 0x000000252600798e */ /* 0x0007e2000c12e30e */
[----:B------:R-:W-:-:S04]  /*36f0*/  USEL UR5, UR7, URZ, !UP0 ;  /* 0x000000ff07057287 */ /* 0x000fc8000c000000 */
[----:B------:R-:W-:-:S09]  /*3700*/  UISETP.NE.AND UP0, UPT, UR5, -0x1, UPT ;  /* 0xffffffff0500788c */ /* 0x000fd2000bf05270 */
[----:B---3--:R-:W-:Y:S05]  /*3710*/  BRA.U !UP0, `(.L_x_3772) ;  /* 0x0000000108347547 */ /* 0x008fea000b800000 */
[----:B------:R-:W-:-:S04]  /*3720*/  MOV R37, UR4 ;  /* 0x0000000400257c02 */ /* 0x000fc80008000f00 */
[----:B------:R-:W-:-:S13]  /*3730*/  LOP3.LUT P2, RZ, R37, 0x2, RZ, 0xc0, !PT ;  /* 0x0000000225ff7812 */ /* 0x000fda000784c0ff */
.L_x_3773:
[----:B------:R-:W1:Y:S01]  /*3740*/  S2R R37, SR_CTAID.Y ;  /* 0x0000000000257919 */ /* 0x000e620000002600 */
[----:B------:R-:W-:Y:S05]  /*3750*/  YIELD ;  /* 0x0000000000007946 */ /* 0x000fea0003800000 */
[----:B------:R-:W1:Y:S02]  /*3760*/  LDCU UR5, c[0x0][0x374] ;  /* 0x00006e80ff0577ac */ /* 0x000e640008000800 */
[----:B-1----:R-:W-:-:S04]  /*3770*/  IMAD R39, R36, UR5, R37 ;  /* 0x0000000524277c24 */ /* 0x002fc8000f8e0225 */
[----:B------:R-:W-:-:S06]  /*3780*/  IMAD.WIDE.U32 R38, R39, 0x4, R76 ;  /* 0x0000000427267825 */ /* 0x000fcc00078e004c */
[----:B------:R-:W2:Y:S04]  /*3790*/  LDG.E.STRONG.GPU R38, desc[UR14][R38.64] ;  /* 0x0000000e26267981 */ /* 0x000ea8000c1ef900 */
[----:B--2---:R-:W-:Y:S01]  /*37a0*/  CCTL.IVALL ;  /* 0x00000000ff00798f */ /* 0x004fe20002000000 */
[----:B------:R-:W1:Y:S02]  /*37b0*/  LDC R37, c[0x0][0x370] ;  /* 0x0000dc00ff257b82 */ /* 0x000e640000000800 */
[----:B-1----:R-:W-:-:S04]  /*37c0*/  SEL R37, R37, RZ, !P2 ;  /* 0x000000ff25257207 */ /* 0x002fc80005000000 */
[----:B------:R-:W-:-:S13]  /*37d0*/  ISETP.NE.AND P1, PT, R38, R37, PT ;  /* 0x000000252600720c */ /* 0x000fda0003f25270 */
[----:B------:R-:W-:Y:S05]  /*37e0*/  @P1 BRA `(.L_x_3773) ;  /* 0xfffffffc00d41947 */ /* 0x000fea000383ffff */
.L_x_3772:
[----:B------:R-:W3:Y:S01]  /*37f0*/  LDC R36, c[0x0][0x370] ;  /* 0x0000dc00ff247b82 */ /* 0x000ee20000000800 */
        /* <DEDUP_REMOVED lines=17> */
.L_x_3775:
[----:B------:R-:W-:Y:S02]  /*3910*/  ISETP.NE.AND P1, PT, RZ, UR9, PT ;  /* 0x00000009ff007c0c */ /* 0x000fe4000bf25270 */
[----:B--2---:R-:W-:Y:S02]  /*3920*/  MOV R77, UR4 ;  /* 0x00000004004d7c02 */ /* 0x004fe40008000f00 */
[----:B------:R-:W-:-:S13]  /*3930*/  ISETP.NE.OR P1, PT, R0, RZ, !P1 ;  /* 0x000000ff0000720c */ /* 0x000fda0004f25670 */
[----:B------:R-:W2:Y:S01]  /*3940*/  @!P1 LDC R0, c[0x0][0x374] ;  /* 0x0000dd00ff009b82 */ /* 0x000ea20000000800 */
        /* <DEDUP_REMOVED lines=8> */
[----:B-1----:R-:W-:-:S06]  /*39d0*/  @!P1 IMAD.WIDE.U32 R38, R39, 0x8, R36 ;  /* 0x0000000827269825 */ /* 0x002fcc00078e0024 */
[----:B------:R-:W0:Y:S01]  /*39e0*/  @!P1 LDG.E.64 R38, desc[UR14][R38.64] ;  /* 0x0000000e26269981 */ /* 0x000e22000c1e1b00 */
[----:B------:R-:W-:Y:S01]  /*39f0*/  UIADD3 UR10, UPT, UPT, UR5, 0x1, URZ ;  /* 0x00000001050a7890 */ /* 0x000fe2000fffe0ff */
[----:B------:R-:W-:Y:S01]  /*3a00*/  MOV R76, UR4 ;  /* 0x00000004004c7c02 */ /* 0x000fe20008000f00 */
[----:B------:R-:W1:Y:S01]  /*3a10*/  S2R R36, SR_CTAID.X ;  /* 0x0000000000247919 */ /* 0x000e620000002500 */
[----:B------:R-:W2:Y:S03]  /*3a20*/  S2R R0, SR_TID.X ;  /* 0x0000000000007919 */ /* 0x000ea60000002100 */
[----:B-1----:R-:W-:-:S04]  /*3a30*/  ISETP.NE.AND P2, PT, R36, UR10, PT ;  /* 0x0000000a24007c0c */ /* 0x002fc8000bf45270 */
[----:B--2---:R-:W-:-:S13]  /*3a40*/  ISETP.NE.OR P2, PT, R0, RZ, !P2 ;  /* 0x000000ff0000720c */ /* 0x004fda0005745670 */
[----:B------:R-:W1:Y:S01]  /*3a50*/  @!P2 LDC R37, c[0x0][0x374] ;  /* 0x0000dd00ff25ab82 */ /* 0x000e620000000800 */
[----:B------:R-:W-:-:S05]  /*3a60*/  @!P2 LOP3.LUT R76, R76, 0x1, RZ, 0xc0, !PT ;  /* 0x000000014c4ca812 */ /* 0x000fca00078ec0ff */
[----:B-1----:R-:W-:Y:S02]  /*3a70*/  @!P2 IMAD R37, R76, R37, RZ ;  /* 0x000000254c25a224 */ /* 0x002fe400078e02ff */
[----:B0-----:R-:W-:Y:S01]  /*3a80*/  @!P1 FADD.FTZ R74, R74, R38 ;  /* 0x000000264a4a9221 */ /* 0x001fe20000010000 */
[----:B------:R-:W-:Y:S01]  /*3a90*/  @!P1 FADD.FTZ R75, R75, R39 ;  /* 0x000000274b4b9221 */ /* 0x000fe20000010000 */
[----:B------:R-:W0:Y:S02]  /*3aa0*/  @!P2 LDC R38, c[0x0][0x370] ;  /* 0x0000dc00ff26ab82 */ /* 0x000e240000000800 */
[----:B0-----:R-:W-:-:S06]  /*3ab0*/  @!P2 IMAD R37, R37, R38, RZ ;  /* 0x000000262525a224 */ /* 0x001fcc00078e02ff */
[----:B------:R-:W0:Y:S01]  /*3ac0*/  @!P2 LDC.64 R38, c[0x0][0x3b8] ;  /* 0x0000ee00ff26ab82 */ /* 0x000e220000000a00 */
        /* <DEDUP_REMOVED lines=125> */
.L_x_3774:
        /* <DEDUP_REMOVED lines=8> */
[----:B-1----:R-:W1:Y:S01]  /*4320*/  S2R R38, SR_CTAID.X ;  /* 0x0000000000267919 */ /* 0x002e620000002500 */
[----:B------:R-:W-:Y:S02]  /*4330*/  MOV R36, UR4 ;  /* 0x0000000400247c02 */ /* 0x000fe40008000f00 */
[----:B-1----:R-:W-:-:S04]  /*4340*/  ISETP.NE.AND P1, PT, R38, UR5, PT ;  /* 0x0000000526007c0c */ /* 0x002fc8000bf25270 */
[----:B------:R-:W-:-:S13]  /*4350*/  ISETP.NE.OR P1, PT, R0, RZ, !P1 ;  /* 0x000000ff0000720c */ /* 0x000fda0004f25670 */
[----:B------:R-:W1:Y:S01]  /*4360*/  @!P1 S2R R76, SR_CTAID.Y ;  /* 0x00000000004c9919 */ /* 0x000e620000002600 */
[----:B------:R-:W3:Y:S01]  /*4370*/  @!P1 LDC R39, c[0x0][0x374] ;  /* 0x0000dd00ff279b82 */ /* 0x000ee20000000800 */
[----:B------:R-:W-:-:S07]  /*4380*/  @!P1 LOP3.LUT R36, R36, 0x1, RZ, 0xc0, !PT ;  /* 0x0000000124249812 */ /* 0x000fce00078ec0ff */
[----:B------:R-:W4:Y:S01]  /*4390*/  @!P1 LDC R37, c[0x0][0x370] ;  /* 0x0000dc00ff259b82 */ /* 0x000f220000000800 */
[----:B---3--:R-:W-:Y:S02]  /*43a0*/  @!P1 IMAD R36, R36, R39, RZ ;  /* 0x0000002724249224 */ /* 0x008fe400078e02ff */
[----:B-1----:R-:W-:Y:S02]  /*43b0*/  @!P1 IMAD R39, R39, UR5, R76 ;  /* 0x0000000527279c24 */ /* 0x002fe4000f8e024c */
[----:B----4-:R-:W-:-:S03]  /*43c0*/  @!P1 IMAD R76, R36, R37, RZ ;  /* 0x00000025244c9224 */ /* 0x010fc600078e02ff */
[----:B------:R-:W1:Y:S02]  /*43d0*/  @!P1 LDC.64 R36, c[0x0][0x3b8] ;  /* 0x0000ee00ff249b82 */ /* 0x000e640000000a00 */
[----:B--2---:R-:W-:-:S05]  /*43e0*/  @!P1 SHF.L.U32 R77, R76, 0x1, RZ ;  /* 0x000000014c4d9819 */ /* 0x004fca00000006ff */
[----:B-1----:R-:W-:-:S04]  /*43f0*/  @!P1 IMAD.WIDE R36, R77, 0x4, R36 ;  /* 0x000000044d249825 */ /* 0x002fc800078e0224 */
[----:B------:R-:W-:-:S05]  /*4400*/  @!P1 IMAD.WIDE.U32 R76, R39, 0x8, R36 ;  /* 0x00000008274c9825 */ /* 0x000fca00078e0024 */
[----:B------:R1:W0:Y:S01]  /*4410*/  @!P1 LDG.E.64 R36, desc[UR14][R76.64] ;  /* 0x0000000e4c249981 */ /* 0x000222000c1e1b00 */
[----:B------:R-:W-:-:S06]  /*4420*/  UIADD3 UR7, UPT, UPT, UR5, 0x1, URZ ;  /* 0x0000000105077890 */ /* 0x000fcc000fffe0ff */
[----:B------:R-:W-:-:S04]  /*4430*/  ISETP.NE.AND P2, PT, R38, UR7, PT ;  /* 0x0000000726007c0c */ /* 0x000fc8000bf45270 */
[----:B------:R-:W-:-:S13]  /*4440*/  ISETP.NE.OR P2, PT, R0, RZ, !P2 ;  /* 0x000000ff0000720c */ /* 0x000fda0005745670 */
[----:B-1----:R-:W1:Y:S01]  /*4450*/  @!P2 S2R R76, SR_CTAID.Y ;  /* 0x00000000004ca919 */ /* 0x002e620000002600 */
[----:B0-----:R-:W-:Y:S01]  /*4460*/  @!P1 FADD.FTZ R74, R74, R36 ;  /* 0x000000244a4a9221 */ /* 0x001fe20000010000 */
[----:B------:R-:W-:Y:S01]  /*4470*/  @!P1 FADD.FTZ R75, R75, R37 ;  /* 0x000000254b4b9221 */ /* 0x000fe20000010000 */
[----:B------:R-:W0:Y:S01]  /*4480*/  @!P2 LDC R36, c[0x0][0x374] ;  /* 0x0000dd00ff24ab82 */ /* 0x000e220000000800 */
[----:B------:R-:W-:-:S04]  /*4490*/  MOV R37, UR4 ;  /* 0x0000000400257c02 */ /* 0x000fc80008000f00 */
[----:B------:R-:W-:Y:S01]  /*44a0*/  @!P2 LOP3.LUT R37, R37, 0x1, RZ, 0xc0, !PT ;  /* 0x000000012525a812 */ /* 0x000fe200078ec0ff */
[----:B0-----:R-:W-:-:S04]  /*44b0*/  @!P2 IMAD R39, R36, UR5, R36 ;  /* 0x000000052427ac24 */ /* 0x001fc8000f8e0224 */
[----:B------:R-:W-:Y:S02]  /*44c0*/  @!P2 IMAD R36, R37, R36, RZ ;  /* 0x000000242524a224 */ /* 0x000fe400078e02ff */
[----:B------:R-:W0:Y:S01]  /*44d0*/  @!P2 LDC R37, c[0x0][0x370] ;  /* 0x0000dc00ff25ab82 */ /* 0x000e220000000800 */
[----:B-1----:R-:W-:Y:S01]  /*44e0*/  @!P2 IADD3 R39, PT, PT, R39, R76, RZ ;  /* 0x0000004c2727a210 */ /* 0x002fe20007ffe0ff */
[----:B0-----:R-:W-:-:S06]  /*44f0*/  @!P2 IMAD R76, R36, R37, RZ ;  /* 0x00000025244ca224 */ /* 0x001fcc00078e02ff */
[----:B------:R-:W0:Y:S01]  /*4500*/  @!P2 LDC.64 R36, c[0x0][0x3b8] ;  /* 0x0000ee00ff24ab82 */ /* 0x000e220000000a00 */
[----:B------:R-:W-:-:S05]  /*4510*/  @!P2 SHF.L.U32 R77, R76, 0x1, RZ ;  /* 0x000000014c4da819 */ /* 0x000fca00000006ff */
[----:B0-----:R-:W-:-:S04]  /*4520*/  @!P2 IMAD.WIDE R36, R77, 0x4, R36 ;  /* 0x000000044d24a825 */ /* 0x001fc800078e0224 */
[----:B------:R-:W-:-:S05]  /*4530*/  @!P2 IMAD.WIDE.U32 R76, R39, 0x8, R36 ;  /* 0x00000008274ca825 */ /* 0x000fca00078e0024 */
[----:B------:R-:W2:Y:S01]  /*4540*/  @!P2 LDG.E.64 R36, desc[UR14][R76.64] ;  /* 0x0000000e4c24a981 */ /* 0x000ea2000c1e1b00 */
[----:B------:R-:W-:-:S06]  /*4550*/  UIADD3 UR7, UPT, UPT, UR5, 0x2, URZ ;  /* 0x0000000205077890 */ /* 0x000fcc000fffe0ff */
[----:B------:R-:W-:-:S04]  /*4560*/  ISETP.NE.AND P1, PT, R38, UR7, PT ;  /* 0x0000000726007c0c */ /* 0x000fc8000bf25270 */
[----:B------:R-:W-:-:S13]  /*4570*/  ISETP.NE.OR P1, PT, R0, RZ, !P1 ;  /* 0x000000ff0000720c */ /* 0x000fda0004f25670 */
[----:B------:R-:W0:Y:S01]  /*4580*/  @!P1 S2R R39, SR_CTAID.Y ;  /* 0x0000000000279919 */ /* 0x000e220000002600 */
[----:B--2---:R-:W-:Y:S01]  /*4590*/  @!P2 FADD.FTZ R74, R74, R36 ;  /* 0x000000244a4aa221 */ /* 0x004fe20000010000 */
[----:B------:R-:W-:Y:S01]  /*45a0*/  @!P2 FADD.FTZ R75, R75, R37 ;  /* 0x000000254b4ba221 */ /* 0x000fe20000010000 */
[----:B------:R-:W1:Y:S01]  /*45b0*/  @!P1 LDC R36, c[0x0][0x374] ;  /* 0x0000dd00ff249b82 */ /* 0x000e620000000800 */
[----:B------:R-:W-:-:S04]  /*45c0*/  MOV R37, UR4 ;  /* 0x0000000400257c02 */ /* 0x000fc80008000f00 */
[----:B------:R-:W-:-:S03]  /*45d0*/  @!P1 LOP3.LUT R37, R37, 0x1, RZ, 0xc0, !PT ;  /* 0x0000000125259812 */ /* 0x000fc600078ec0ff */
[----:B------:R-:W2:Y:S02]  /*45e0*/  @!P1 LDC R76, c[0x0][0x370] ;  /* 0x0000dc00ff4c9b82 */ /* 0x000ea40000000800 */
[----:B-1----:R-:W-:Y:S02]  /*45f0*/  @!P1 IMAD R37, R37, R36, RZ ;  /* 0x0000002425259224 */ /* 0x002fe400078e02ff */
[----:B0-----:R-:W-:Y:S02]  /*4600*/  @!P1 IMAD R39, R36, UR7, R39 ;  /* 0x0000000724279c24 */ /* 0x001fe4000f8e0227 */
[----:B--2---:R-:W-:Y:S02]  /*4610*/  @!P1 IMAD R76, R37, R76, RZ ;  /* 0x0000004c254c9224 */ /* 0x004fe400078e02ff */
[----:B------:R-:W0:Y:S03]  /*4620*/  @!P1 LDC.64 R36, c[0x0][0x3b8] ;  /* 0x0000ee00ff249b82 */ /* 0x000e260000000a00 */
[----:B------:R-:W-:-:S05]  /*4630*/  @!P1 SHF.L.U32 R77, R76, 0x1, RZ ;  /* 0x000000014c4d9819 */ /* 0x000fca00000006ff */
[----:B0-----:R-:W-:-:S04]  /*4640*/  @!P1 IMAD.WIDE R36, R77, 0x4, R36 ;  /* 0x000000044d249825 */ /* 0x001fc800078e0224 */
[----:B------:R-:W-:-:S05]  /*4650*/  @!P1 IMAD.WIDE.U32 R76, R39, 0x8, R36 ;  /* 0x00000008274c9825 */ /* 0x000fca00078e0024 */
[----:B------:R-:W2:Y:S01]  /*4660*/  @!P1 LDG.E.64 R36, desc[UR14][R76.64] ;  /* 0x0000000e4c249981 */ /* 0x000ea2000c1e1b00 */
[----:B------:R-:W-:-:S06]  /*4670*/  UIADD3 UR7, UPT, UPT, UR5, 0x3, URZ ;  /* 0x0000000305077890 */ /* 0x000fcc000fffe0ff */
[----:B------:R-:W-:-:S04]  /*4680*/  ISETP.NE.AND P2, PT, R38, UR7, PT ;  /* 0x0000000726007c0c */ /* 0x000fc8000bf45270 */
[----:B------:R-:W-:-:S13]  /*4690*/  ISETP.NE.OR P2, PT, R0, RZ, !P2 ;  /* 0x000000ff0000720c */ /* 0x000fda0005745670 */
[----:B------:R-:W0:Y:S08]  /*46a0*/  @!P2 LDC R39, c[0x0][0x374] ;  /* 0x0000dd00ff27ab82 */ /* 0x000e300000000800 */
[----:B------:R-:W1:Y:S01]  /*46b0*/  @!P2 LDC R38, c[0x0][0x370] ;  /* 0x0000dc00ff26ab82 */ /* 0x000e620000000800 */
[----:B--2---:R-:W-:Y:S01]  /*46c0*/  @!P1 FADD.FTZ R74, R74, R36 ;  /* 0x000000244a4a9221 */ /* 0x004fe20000010000 */
[----:B------:R-:W-:Y:S01]  /*46d0*/  @!P1 FADD.FTZ R75, R75, R37 ;  /* 0x000000254b4b9221 */ /* 0x000fe20000010000 */
[----:B------:R-:W2:Y:S01]  /*46e0*/  @!P2 S2R R36, SR_CTAID.Y ;  /* 0x000000000024a919 */ /* 0x000ea20000002600 */
[----:B------:R-:W-:-:S04]  /*46f0*/  MOV R37, UR4 ;  /* 0x0000000400257c02 */ /* 0x000fc80008000f00 */
[----:B------:R-:W-:-:S05]  /*4700*/  @!P2 LOP3.LUT R37, R37, 0x1, RZ, 0xc0, !PT ;  /* 0x000000012525a812 */ /* 0x000fca00078ec0ff */
[----:B0-----:R-:W-:-:S04]  /*4710*/  @!P2 IMAD R37, R37, R39, RZ ;  /* 0x000000272525a224 */ /* 0x001fc800078e02ff */
[----:B-1----:R-:W-:-:S05]  /*4720*/  @!P2 IMAD R37, R37, R38, RZ ;  /* 0x000000262525a224 */ /* 0x002fca00078e02ff */
[----:B------:R-:W-:Y:S01]  /*4730*/  @!P2 SHF.L.U32 R37, R37, 0x1, RZ ;  /* 0x000000012525a819 */ /* 0x000fe200000006ff */
[----:B--2---:R-:W-:Y:S02]  /*4740*/  @!P2 IMAD R36, R39, UR7, R36 ;  /* 0x000000072724ac24 */ /* 0x004fe4000f8e0224 */
[----:B------:R-:W0:Y:S02]  /*4750*/  @!P2 LDC.64 R38, c[0x0][0x3b8] ;  /* 0x0000ee00ff26ab82 */ /* 0x000e240000000a00 */
[----:B0-----:R-:W-:-:S04]  /*4760*/  @!P2 IMAD.WIDE R38, R37, 0x4, R38 ;  /* 0x000000042526a825 */ /* 0x001fc800078e0226 */
[----:B------:R-:W-:-:S06]  /*4770*/  @!P2 IMAD.WIDE.U32 R36, R36, 0x8, R38 ;  /* 0x000000082424a825 */ /* 0x000fcc00078e0026 */
[----:B------:R-:W2:Y:S01]  /*4780*/  @!P2 LDG.E.64 R36, desc[UR14][R36.64] ;  /* 0x0000000e2424a981 */ /* 0x000ea2000c1e1b00 */
[----:B------:R-:W-:Y:S01]  /*4790*/  UIADD3 UR5, UPT, UPT, UR5, 0x4, URZ ;  /* 0x0000000405057890 */ /* 0x000fe2000fffe0ff */
[----:B--2---:R-:W-:Y:S01]  /*47a0*/  @!P2 FADD.FTZ R74, R74, R36 ;  /* 0x000000244a4aa221 */ /* 0x004fe20000010000 */
[----:B------:R-:W-:-:S10]  /*47b0*/  @!P2 FADD.FTZ R75, R75, R37 ;  /* 0x000000254b4ba221 */ /* 0x000fd40000010000 */
.L_x_3776:
[----:B------:R-:W3:Y:S02]  /*47c0*/  LDCU UR7, c[0x0][0x370] ;  /* 0x00006e00ff0777ac */ /* 0x000ee40008000800 */
[----:B---3--:R-:W-:-:S09]  /*47d0*/  ULOP3.LUT UP0, UR7, UR7, 0x3, URZ, 0xc0, !UPT ;  /* 0x0000000307077892 */ /* 0x008fd2000f80c0ff */
[----:B------:R-:W-:Y:S05]  /*47e0*/  BRA.U !UP0, `(.L_x_3771) ;  /* 0x0000000108fc7547 */ /* 0x000fea000b800000 */
[----:B------:R-:W-:-:S09]  /*47f0*/  UISETP.NE.AND UP0, UPT, UR7, 0x1, UPT ;  /* 0x000000010700788c */ /* 0x000fd2000bf05270 */
        /* <DEDUP_REMOVED lines=16> */
[----:B------:R-:W0:Y:S01]  /*4900*/  @!P1 LDG.E.64 R36, desc[UR14][R76.64] ;  /* 0x0000000e4c249981 */ /* 0x000e22000c1e1b00 */
[----:B------:R-:W-:-:S06]  /*4910*/  UIADD3 UR7, UPT, UPT, UR5, 0x1, URZ ;  /* 0x0000000105077890 */ /* 0x000fcc000fffe0ff */
[----:B------:R-:W-:-:S04]  /*4920*/  ISETP.NE.AND P2, PT, R38, UR7, PT ;  /* 0x0000000726007c0c */ /* 0x000fc8000bf45270 */
[----:B------:R-:W-:-:S13]  /*4930*/  ISETP.NE.OR P2, PT, R0, RZ, !P2 ;  /* 0x000000ff0000720c */ /* 0x000fda0005745670 */
[----:B------:R-:W1:Y:S01]  /*4940*/  @!P2 S2R R38, SR_CTAID.Y ;  /* 0x000000000026a919 */ /* 0x000e620000002600 */
[----:B------:R-:W2:Y:S01]  /*4950*/  @!P2 LDC R39, c[0x0][0x374] ;  /* 0x0000dd00ff27ab82 */ /* 0x000ea20000000800 */
[----:B0-----:R-:W-:Y:S01]  /*4960*/  @!P1 FADD.FTZ R74, R74, R36 ;  /* 0x000000244a4a9221 */ /* 0x001fe20000010000 */
[----:B------:R-:W-:-:S06]  /*4970*/  @!P1 FADD.FTZ R75, R75, R37 ;  /* 0x000000254b4b9221 */ /* 0x000fcc0000010000 */
[----:B------:R-:W0:Y:S01]  /*4980*/  @!P2 LDC R36, c[0x0][0x370] ;  /* 0x0000dc00ff24ab82 */ /* 0x000e220000000800 */
[----:B------:R-:W-:-:S04]  /*4990*/  MOV R37, UR4 ;  /* 0x0000000400257c02 */ /* 0x000fc80008000f00 */
[----:B------:R-:W-:-:S05]  /*49a0*/  @!P2 LOP3.LUT R37, R37, 0x1, RZ, 0xc0, !PT ;  /* 0x000000012525a812 */ /* 0x000fca00078ec0ff */
[----:B--2---:R-:W-:Y:S02]  /*49b0*/  @!P2 IMAD R37, R37, R39, RZ ;  /* 0x000000272525a224 */ /* 0x004fe400078e02ff */
[----:B------:R-:W-:-:S05]  /*49c0*/  @!P2 IMAD R39, R39, UR5, R39 ;  /* 0x000000052727ac24 */ /* 0x000fca000f8e0227 */
[----:B-1----:R-:W-:Y:S01]  /*49d0*/  @!P2 IADD3 R38, PT, PT, R39, R38, RZ ;  /* 0x000000262726a210 */ /* 0x002fe20007ffe0ff */
[----:B0-----:R-:W-:Y:S02]  /*49e0*/  @!P2 IMAD R39, R37, R36, RZ ;  /* 0x000000242527a224 */ /* 0x001fe400078e02ff */
        /* <DEDUP_REMOVED lines=8> */
.L_x_3777:
        /* <DEDUP_REMOVED lines=8> */
[----:B------:R-:W3:Y:S01]  /*4af0*/  S2R R39, SR_CTAID.Y ;  /* 0x0000000000277919 */ /* 0x000ee20000002600 */
[----:B------:R-:W4:Y:S01]  /*4b00*/  LDC R36, c[0x0][0x374] ;  /* 0x0000dd00ff247b82 */ /* 0x000f220000000800 */
[----:B------:R-:W-:-:S07]  /*4b10*/  ULOP3.LUT UR7, UR4, 0x1, URZ, 0xc0, !UPT ;  /* 0x0000000104077892 */ /* 0x000fce000f8ec0ff */
[----:B-1----:R-:W1:Y:S01]  /*4b20*/  LDC R38, c[0x0][0x370] ;  /* 0x0000dc00ff267b82 */ /* 0x002e620000000800 */
[C---:B----4-:R-:W-:Y:S02]  /*4b30*/  IMAD R37, R36.reuse, UR7, RZ ;  /* 0x0000000724257c24 */ /* 0x050fe4000f8e02ff */
[----:B---3--:R-:W-:Y:S02]  /*4b40*/  IMAD R36, R36, UR5, R39 ;  /* 0x0000000524247c24 */ /* 0x008fe4000f8e0227 */
[----:B-1----:R-:W-:-:S03]  /*4b50*/  IMAD R37, R37, R38, RZ ;  /* 0x0000002625257224 */ /* 0x002fc600078e02ff */
[----:B------:R-:W1:Y:S02]  /*4b60*/  LDC.64 R38, c[0x0][0x3b8] ;  /* 0x0000ee00ff267b82 */ /* 0x000e640000000a00 */
[----:B------:R-:W-:-:S05]  /*4b70*/  SHF.L.U32 R37, R37, 0x1, RZ ;  /* 0x0000000125257819 */ /* 0x000fca00000006ff */
[----:B-1----:R-:W-:-:S04]  /*4b80*/  IMAD.WIDE R38, R37, 0x4, R38 ;  /* 0x0000000425267825 */ /* 0x002fc800078e0226 */
[----:B------:R-:W-:-:S06]  /*4b90*/  IMAD.WIDE.U32 R36, R36, 0x8, R38 ;  /* 0x0000000824247825 */ /* 0x000fcc00078e0026 */
[----:B------:R-:W0:Y:S02]  /*4ba0*/  LDG.E.64 R36, desc[UR14][R36.64] ;  /* 0x0000000e24247981 */ /* 0x000e24000c1e1b00 */
[----:B0-----:R-:W-:Y:S01]  /*4bb0*/  FADD.FTZ R74, R74, R36 ;  /* 0x000000244a4a7221 */ /* 0x001fe20000010000 */
[----:B------:R-:W-:-:S07]  /*4bc0*/  FADD.FTZ R75, R75, R37 ;  /* 0x000000254b4b7221 */ /* 0x000fce0000010000 */
.L_x_3778:
[----:B------:R-:W-:Y:S05]  /*4bd0*/  BSYNC.RECONVERGENT B0 ;  /* 0x0000000000007941 */ /* 0x000fea0003800200 */
.L_x_3771:
[----:B------:R-:W3:Y:S01]  /*4be0*/  S2UR UR7, SR_CgaCtaId ;  /* 0x00000000000779c3 */ /* 0x000ee20000008800 */
[----:B------:R-:W1:Y:S01]  /*4bf0*/  LDCU UR8, c[0x0][0x414] ;  /* 0x00008280ff0877ac */ /* 0x000e620008000800 */
[----:B------:R-:W-:Y:S02]  /*4c00*/  ISETP.NE.AND P1, PT, R0, RZ, PT ;  /* 0x000000ff0000720c */ /* 0x000fe40003f25270 */
[----:B------:R-:W-:Y:S01]  /*4c10*/  MOV R39, UR6 ;  /* 0x0000000600277c02 */ /* 0x000fe20008000f00 */
[----:B------:R-:W-:-:S03]  /*4c20*/  UMOV UR5, 0x400 ;  /* 0x0000040000057882 */ /* 0x000fc60000000000 */
[----:B------:R-:W4:Y:S01]  /*4c30*/  @P0 LDC.64 R36, c[0x0][0x388] ;  /* 0x0000e200ff240b82 */ /* 0x000f220000000a00 */
[----:B-1----:R-:W-:Y:S01]  /*4c40*/  @P0 FMUL.FTZ R38, R74, UR8 ;  /* 0x000000084a260c20 */ /* 0x002fe20008410000 */
[----:B---3--:R-:W-:Y:S01]  /*4c50*/  ULEA UR5, UR7, UR5, 0x18 ;  /* 0x0000000507057291 */ /* 0x008fe2000f8ec0ff */
[----:B----4-:R-:W-:-:S04]  /*4c60*/  @P0 IMAD.WIDE R36, R39, 0x8, R36 ;  /* 0x0000000827240825 */ /* 0x010fc800078e0224 */
[----:B------:R-:W-:-:S04]  /*4c70*/  @P0 FMUL.FTZ R39, R75, UR8 ;  /* 0x000000084b270c20 */ /* 0x000fc80008410000 */
[----:B------:R0:W-:Y:S04]  /*4c80*/  @!P1 STS.64 [UR5+0xc8], R74 ;  /* 0x0000c84aff009988 */ /* 0x0001e80008000a05 */
[----:B------:R1:W-:Y:S01]  /*4c90*/  @P0 STG.E.64 desc[UR14][R36.64], R38 ;  /* 0x0000002624000986 */ /* 0x0003e2000c101b0e */
[----:B------:R-:W-:Y:S06]  /*4ca0*/  BAR.SYNC.DEFER_BLOCKING 0x0 ;  /* 0x0000000000007b1d */ /* 0x000fec0000010000 */
[----:B0-----:R-:W0:Y:S02]  /*4cb0*/  S2R R74, SR_TID.X ;  /* 0x00000000004a7919 */ /* 0x001e240000002100 */
[----:B-1----:R-:W1:Y:S01]  /*4cc0*/  LDC.64 R38, c[0x0][0x398] ;  /* 0x0000e600ff267b82 */ /* 0x002e620000000a00 */
[----:B--2---:R-:W2:Y:S01]  /*4cd0*/  LDS.64 R76, [UR5+0xc8] ;  /* 0x0000c805ff4c7984 */ /* 0x004ea20008000a00 */
[----:B0-----:R-:W-:-:S05]  /*4ce0*/  LOP3.LUT R36, R74, 0xffff, RZ, 0xc0, !PT ;  /* 0x0000ffff4a247812 */ /* 0x001fca00078ec0ff */
[----:B------:R-:W-:Y:S02]  /*4cf0*/  IMAD R37, R36, 0x619, RZ ;  /* 0x0000061924257824 */ /* 0x000fe400078e02ff */
[----:B--2---:R-:W-:-:S05]  /*4d00*/  FMUL.FTZ R76, R76, UR8 ;  /* 0x000000084c4c7c20 */ /* 0x004fca0008410000 */
[----:B------:R-:W-:-:S13]  /*4d10*/  R2UR UR5, R76 ;  /* 0x000000004c0572ca */ /* 0x000fda00000e0000 */
[----:B------:R-:W-:-:S05]  /*4d20*/  MOV R0, UR5 ;  /* 0x0000000500007c02 */ /* 0x000fca0008000f00 */
[----:B------:R-:W-:-:S04]  /*4d30*/  FMUL.FTZ R0, R0, UR5 ;  /* 0x0000000500007c20 */ /* 0x000fc80008410000 */
[----:B------:R-:W-:Y:S02]  /*4d40*/  FFMA.FTZ R0, R77, UR8, -R0 ;  /* 0x000000084d007c23 */ /* 0x000fe40008010800 */
[----:B------:R-:W0:Y:S03]  /*4d50*/  LDC.64 R76, c[0x0][0x3a0] ;  /* 0x0000e800ff4c7b82 */ /* 0x000e260000000a00 */
[----:B------:R-:W-:-:S13]  /*4d60*/  FSETP.GTU.FTZ.AND P1, PT, R0, RZ, PT ;  /* 0x000000ff0000720b */ /* 0x000fda0003f3c000 */
[----:B------:R-:W-:Y:S01]  /*4d70*/  VOTEU.ANY UP0, P1 ;  /* 0x0000000000ff7886 */ /* 0x000fe20000800100 */
[----:B------:R-:W-:-:S04]  /*4d80*/  PLOP3.LUT P1, PT, PT, PT, UP0, 0x80, 0x8 ;  /* 0x000000000008781c */ /* 0x000fc80003f2f008 */
[----:B------:R-:W2:Y:S09]  /*4d90*/  @UP0 LDCU UR7, c[0x0][0x3a8] ;  /* 0x00007500ff0707ac */ /* 0x000eb20008000800 */
[----:B--2---:R-:W-:Y:S01]  /*4da0*/  @P1 FADD.FTZ R36, R0, UR7 ;  /* 0x0000000700241e21 */ /* 0x004fe20008010000 */
[----:B------:R-:W-:Y:S01]  /*4db0*/  SHF.R.U32.HI R0, RZ, 0x10, R37 ;  /* 0x00000010ff007819 */ /* 0x000fe20000011625 */
[----:B------:R-:W2:Y:S03]  /*4dc0*/  LDCU.U8 UR7, c[0x0][0x3fc] ;  /* 0x00007f80ff0777ac */ /* 0x000ea60008000000 */
[----:B------:R-:W-:Y:S01]  /*4dd0*/  PRMT R37, R0, 0x9910, RZ ;  /* 0x0000991000257816 */ /* 0x000fe200000000ff */
[----:B------:R-:W3:Y:S04]  /*4de0*/  @P1 MUFU.RSQ R36, R36 ;  /* 0x0000002400241308 */ /* 0x000ee80000001400 */
[----:B------:R-:W-:-:S05]  /*4df0*/  IMAD R37, R37, 0x2a, RZ ;  /* 0x0000002a25257824 */ /* 0x000fca00078e02ff */
[----:B------:R-:W-:-:S04]  /*4e00*/  IADD3 R37, PT, PT, RZ, -R37, RZ ;  /* 0x80000025ff257210 */ /* 0x000fc80007ffe0ff */
[----:B------:R-:W-:-:S04]  /*4e10*/  PRMT R37, R37, 0x7710, RZ ;  /* 0x0000771025257816 */ /* 0x000fc800000000ff */
[----:B------:R-:W-:Y:S02]  /*4e20*/  IADD3 R37, PT, PT, R37, R74, RZ ;  /* 0x0000004a25257210 */ /* 0x000fe40007ffe0ff */
[----:B---3--:R-:W-:Y:S02]  /*4e30*/  @P1 R2UR UR8, R36 ;  /* 0x00000000240812ca */ /* 0x008fe400000e0000 */
[----:B------:R-:W-:-:S04]  /*4e40*/  SHF.L.U32 R37, R37, 0x1, RZ ;  /* 0x0000000125257819 */ /* 0x000fc800000006ff */
[----:B------:R-:W-:-:S04]  /*4e50*/  LOP3.LUT R75, R37, 0xffff, RZ, 0xc0, !PT ;  /* 0x0000ffff254b7812 */ /* 0x000fc800078ec0ff */
[----:B------:R-:W-:Y:S01]  /*4e60*/  IADD3 R36, PT, PT, R75, UR12, RZ ;  /* 0x0000000c4b247c10 */ /* 0x000fe2000fffe0ff */
[----:B------:R3:W-:Y:S04]  /*4e70*/  STL [R1], R75 ;  /* 0x0000004b01007387 */ /* 0x0007e80000100800 */
[----:B-1----:R-:W-:-:S04]  /*4e80*/  IMAD.WIDE R38, R36, 0x4, R38 ;  /* 0x0000000424267825 */ /* 0x002fc800078e0226 */
[----:B0-----:R-:W-:Y:S02]  /*4e90*/  IMAD.WIDE R36, R36, 0x4, R76 ;  /* 0x0000000424247825 */ /* 0x001fe400078e024c */
[----:B------:R-:W5:Y:S04]  /*4ea0*/  LDG.E.64 R38, desc[UR14][R38.64] ;  /* 0x0000000e26267981 */ /* 0x000f68000c1e1b00 */
[----:B------:R-:W5:Y:S01]  /*4eb0*/  LDG.E.64 R36, desc[UR14][R36.64] ;  /* 0x0000000e24247981 */ /* 0x000f62000c1e1b00 */
[----:B--2---:R-:W-:Y:S01]  /*4ec0*/  UISETP.NE.AND UP1, UPT, UR7, URZ, UPT ;  /* 0x000000ff0700728c */ /* 0x004fe2000bf25270 */
[----:B------:R-:W-:Y:S02]  /*4ed0*/  BSSY.RECONVERGENT B0, `(.L_x_3779) ;  /* 0x0000748000007945 */ /* 0x000fe40003800200 */
[----:B------:R-:W-:Y:S01]  /*4ee0*/  UMOV UR7, 0x3f800000 ;  /* 0x3f80000000077882 */ /* 0x000fe20000000000 */
[----:B------:R-:W-:-:S05]  /*4ef0*/  @UP0 UMOV UR7, UR8 ;  /* 0x0000000800070c82 */ /* 0x000fca0008000000 */
[----:B---3--:R-:W-:Y:S05]  /*4f00*/  BRA.U UP1, `(.L_x_3780) ;  /* 0x0000003101047547 */ /* 0x008fea000b800000 */
        /* <DEDUP_REMOVED lines=14> */
[----:B0-----:R-:W-:Y:S02]  /*4ff0*/  IMAD R76, R76, UR16, RZ ;  /* 0x000000104c4c7c24 */ /* 0x001fe4000f8e02ff */
[----:B------:R-:W-:-:S04]  /*5000*/  IMAD.WIDE.U32 R74, R0, UR16, R74 ;  /* 0x00000010004a7c25 */ /* 0x000fc8000f8e004a */
[----:B------:R-:W-:Y:S01]  /*5010*/  IMAD R77, R0, UR17, R76 ;  /* 0x00000011004d7c24 */ /* 0x000fe2000f8e024c */
[----:B-1----:R-:W-:-:S04]  /*5020*/  LEA R76, P1, R74, UR12, 0x2 ;  /* 0x0000000c4a4c7c11 */ /* 0x002fc8000f8210ff */
[----:B------:R-:W-:-:S04]  /*5030*/  IADD3 R75, PT, PT, R75, R77, RZ ;  /* 0x0000004d4b4b7210 */ /* 0x000fc80007ffe0ff */
[----:B------:R-:W-:Y:S01]  /*5040*/  LEA.HI.X R77, R74, UR13, R75, 0x2, P1 ;  /* 0x0000000d4a4d7c11 */ /* 0x000fe200088f144b */
[----:B------:R-:W-:Y:S01]  /*5050*/  FADD.FTZ R74, R7, -UR5 ;  /* 0x80000005074a7e21 */ /* 0x000fe20008010000 */
[----:B------:R-:W-:-:S03]  /*5060*/  FMUL.FTZ R7, R6, UR7 ;  /* 0x0000000706077c20 */ /* 0x000fc60008410000 */
[----:B------:R-:W-:Y:S01]  /*5070*/  FMUL.FTZ R74, R74, UR7 ;  /* 0x000000074a4a7c20 */ /* 0x000fe20008410000 */
[----:B-----5:R-:W-:-:S03]  /*5080*/  FFMA.FTZ R6, R38, R7, R36 ;  /* 0x0000000726067223 */ /* 0x020fc60000010024 */
[----:B------:R-:W-:-:S05]  /*5090*/  FFMA.FTZ R7, R39, R74, R37 ;  /* 0x0000004a27077223 */ /* 0x000fca0000010025 */
[----:B------:R0:W-:Y:S02]  /*50a0*/  STG.E.64 desc[UR14][R76.64], R6 ;  /* 0x000000064c007986 */ /* 0x0001e4000c101b0e */
.L_x_3782:
[----:B------:R-:W-:Y:S05]  /*50b0*/  BSYNC.RECONVERGENT B1 ;  /* 0x0000000000017941 */ /* 0x000fea0003800200 */
.L_x_3781:
        /* <DEDUP_REMOVED lines=10> */
[----:B------:R-:W1:Y:S01]  /*5160*/  LDCU.64 UR16, c[0x0][0x380] ;  /* 0x00007000ff1077ac */ /* 0x000e620008000a00 */
[----:B0-----:R-:W-:-:S04]  /*5170*/  IMAD R6, R6, UR12, RZ ;  /* 0x0000000c06067c24 */ /* 0x001fc8000f8e02ff */
[----:B------:R-:W-:Y:S01]  /*5180*/  IMAD R75, R77, UR13, R6 ;  /* 0x0000000d4d4b7c24 */ /* 0x000fe2000f8e0206 */
[----:B------:R-:W-:-:S05]  /*5190*/  MOV R6, R2 ;  /* 0x0000000200067202 */ /* 0x000fca0000000f00 */
[----:B------:R-:W-:-:S05]  /*51a0*/  IMAD.WIDE.U32 R6, R77, UR12, R6 ;  /* 0x0000000c4d067c25 */ /* 0x000fca000f8e0006 */
[----:B------:R-:W-:Y:S01]  /*51b0*/  IADD3 R75, PT, PT, R7, R75, RZ ;  /* 0x0000004b074b7210 */ /* 0x000fe20007ffe0ff */
[----:B------:R-:W-:Y:S01]  /*51c0*/  FMUL.FTZ R7, R8, UR7 ;  /* 0x0000000708077c20 */ /* 0x000fe20008410000 */
[----:B-1----:R-:W-:Y:S01]  /*51d0*/  LEA R74, P1, R6, UR16, 0x2 ;  /* 0x00000010064a7c11 */ /* 0x002fe2000f8210ff */
[----:B------:R-:W-:-:S03]  /*51e0*/  FMUL.FTZ R8, R9, UR7 ;  /* 0x0000000709087c20 */ /* 0x000fc60008410000 */
[----:B------:R-:W-:Y:S01]  /*51f0*/  LEA.HI.X R75, R6, UR17, R75, 0x2, P1 ;  /* 0x00000011064b7c11 */ /* 0x000fe200088f144b */
[----:B-----5:R-:W-:Y:S01]  /*5200*/  FFMA.FTZ R6, R38, R7, R36 ;  /* 0x0000000726067223 */ /* 0x020fe20000010024 */
[----:B------:R-:W-:-:S05]  /*5210*/  FFMA.FTZ R7, R39, R8, R37 ;  /* 0x0000000827077223 */ /* 0x000fca0000010025 */
[----:B------:R0:W-:Y:S02]  /*5220*/  STG.E.64 desc[UR14][R74.64], R6 ;  /* 0x000000064a007986 */ /* 0x0001e4000c101b0e */
.L_x_3784:
[----:B------:R-:W-:Y:S05]  /*5230*/  BSYNC.RECONVERGENT B1 ;  /* 0x0000000000017941 */ /* 0x000fea0003800200 */
.L_x_3783:
[----:B------:R-:W-:Y:S01]  /*5240*/  IADD3 R9, PT, PT, R0, 0x20, RZ ;  /* 0x0000002000097810 */ /* 0x000fe20007ffe0ff */
[----:B------:R-:W-:Y:S03]  /*5250*/  BSSY.RECONVERGENT B1, `(.L_x_3785) ;  /* 0x0000016000017945 */ /* 0x000fe60003800200 */
[----:B------:R-:W-:Y:S02]  /*5260*/  ISETP.GE.U32.AND P1, PT, R9, UR8, PT ;  /* 0x0000000809007c0c */ /* 0x000fe4000bf26070 */
[----:B0-----:R-:W-:-:S04]  /*5270*/  SHF.R.S32.HI R6, RZ, 0x1f, R9 ;  /* 0x0000001fff067819 */ /* 0x001fc80000011409 */
        /* <DEDUP_REMOVED lines=13> */
[----:B-1----:R-:W-:-:S03]  /*5350*/  LEA R6, P1, R8, UR16, 0x2 ;  /* 0x0000001008067c11 */ /* 0x002fc6000f8210ff */
[----:B-----5:R-:W-:Y:S01]  /*5360*/  FFMA.FTZ R10, R38, R9, R36 ;  /* 0x00000009260a7223 */ /* 0x020fe20000010024 */
[----:B------:R-:W-:Y:S01]  /*5370*/  LEA.HI.X R7, R8, UR17, R75, 0x2, P1 ;  /* 0x0000001108077c11 */ /* 0x000fe200088f144b */
[----:B------:R-:W-:-:S04]  /*5380*/  FMUL.FTZ R8, R11, UR7 ;  /* 0x000000070b087c20 */ /* 0x000fc80008410000 */
[----:B------:R-:W-:-:S05]  /*5390*/  FFMA.FTZ R11, R39, R8, R37 ;  /* 0x00000008270b7223 */ /* 0x000fca0000010025 */
[----:B------:R0:W-:Y:S02]  /*53a0*/  STG.E.64 desc[UR14][R6.64], R10 ;  /* 0x0000000a06007986 */ /* 0x0001e4000c101b0e */
.L_x_3786:
[----:B------:R-:W-:Y:S05]  /*53b0*/  BSYNC.RECONVERGENT B1 ;  /* 0x0000000000017941 */ /* 0x000fea0003800200 */
.L_x_3785:
        /* <DEDUP_REMOVED lines=27> */
.L_x_3788:
[----:B------:R-:W-:Y:S05]  /*5570*/  BSYNC.RECONVERGENT B1 ;  /* 0x0000000000017941 */ /* 0x000fea0003800200 */
.L_x_3787:
[----:B------:R-:W-:Y:S01]  /*5580*/  BSSY.RECONVERGENT B1, `(.L_x_3789) ;  /* 0x0000015000017945 */ /* 0x000fe20003800200 */
[C---:B------:R-:W-:Y:S02]  /*5590*/  IADD3 R75, PT, PT, R0.reuse, 0x50, RZ ;  /* 0x00000050004b7810 */ /* 0x040fe40007ffe0ff */
[----:B0-----:R-:W-:Y:S01]  /*55a0*/  IADD3 R7, PT, PT, R0, 0x60, RZ ;  /* 0x0000006000077810 */ /* 0x001fe20007ffe0ff */
[----:B------:R-:W-:Y:S06]  /*55b0*/  @P2 BRA `(.L_x_3790) ;  /* 0x0000000000442947 */ /* 0x000fec0003800000 */
[----:B------:R-:W0:Y:S01]  /*55c0*/  LDCU.64 UR12, c[0x0][0x3e0] ;  /* 0x00007c00ff0c77ac */ /* 0x000e220008000a00 */
[----:B------:R-:W-:Y:S01]  /*55d0*/  MOV R8, R2 ;  /* 0x0000000200087202 */ /* 0x000fe20000000f00 */
[----:B------:R-:W-:Y:S01]  /*55e0*/  FADD.FTZ R14, R14, -UR5 ;  /* 0x800000050e0e7e21 */ /* 0x000fe20008010000 */
[----:B------:R-:W-:Y:S01]  /*55f0*/  MOV R9, R5 ;  /* 0x0000000500097202 */ /* 0x000fe20000000f00 */
[----:B------:R-:W1:Y:S01]  /*5600*/  LDCU.64 UR16, c[0x0][0x380] ;  /* 0x00007000ff1077ac */ /* 0x000e620008000a00 */
[----:B------:R-:W-:-:S04]  /*5610*/  FADD.FTZ R15, R15, -UR5 ;  /* 0x800000050f0f7e21 */ /* 0x000fc80008010000 */
[----:B------:R-:W-:Y:S01]  /*5620*/  FMUL.FTZ R6, R15, UR7 ;  /* 0x000000070f067c20 */ /* 0x000fe20008410000 */
[----:B0-----:R-:W-:-:S04]  /*5630*/  IMAD R11, R11, UR12, RZ ;  /* 0x0000000c0b0b7c24 */ /* 0x001fc8000f8e02ff */
[C---:B------:R-:W-:Y:S02]  /*5640*/  IMAD R13, R10.reuse, UR13, R11 ;  /* 0x0000000d0a0d7c24 */ /* 0x040fe4000f8e020b */
[----:B------:R-:W-:-:S05]  /*5650*/  IMAD.WIDE.U32 R10, R10, UR12, R8 ;  /* 0x0000000c0a0a7c25 */ /* 0x000fca000f8e0008 */
[----:B------:R-:W-:Y:S01]  /*5660*/  IADD3 R13, PT, PT, R11, R13, RZ ;  /* 0x0000000d0b0d7210 */ /* 0x000fe20007ffe0ff */
[----:B------:R-:W-:Y:S01]  /*5670*/  FMUL.FTZ R11, R14, UR7 ;  /* 0x000000070e0b7c20 */ /* 0x000fe20008410000 */
[----:B-1----:R-:W-:-:S04]  /*5680*/  LEA R8, P1, R10, UR16, 0x2 ;  /* 0x000000100a087c11 */ /* 0x002fc8000f8210ff */
[----:B------:R-:W-:Y:S01]  /*5690*/  LEA.HI.X R9, R10, UR17, R13, 0x2, P1 ;  /* 0x000000110a097c11 */ /* 0x000fe200088f140d */
[----:B-----5:R-:W-:Y:S01]  /*56a0*/  FFMA.FTZ R10, R38, R11, R36 ;  /* 0x0000000b260a7223 */ /* 0x020fe20000010024 */
[----:B------:R-:W-:-:S05]  /*56b0*/  FFMA.FTZ R11, R39, R6, R37 ;  /* 0x00000006270b7223 */ /* 0x000fca0000010025 */
[----:B------:R0:W-:Y:S02]  /*56c0*/  STG.E.64 desc[UR14][R8.64], R10 ;  /* 0x0000000a08007986 */ /* 0x0001e4000c101b0e */
.L_x_3790:
[----:B------:R-:W-:Y:S05]  /*56d0*/  BSYNC.RECONVERGENT B1 ;  /* 0x0000000000017941 */ /* 0x000fea0003800200 */
.L_x_3789:
        /* <DEDUP_REMOVED lines=12> */
[----:B------:R-:W1:Y:S01]  /*57a0*/  LDCU.64 UR12, c[0x0][0x3e0] ;  /* 0x00007c00ff0c77ac */ /* 0x000e620008000a00 */
[----:B0-----:R-:W-:Y:S01]  /*57b0*/  MOV R8, R2 ;  /* 0x0000000200087202 */ /* 0x001fe20000000f00 */
[----:B------:R-:W-:Y:S01]  /*57c0*/  FADD.FTZ R16, R16, -UR5 ;  /* 0x8000000510107e21 */ /* 0x000fe20008010000 */
[----:B------:R-:W-:Y:S01]  /*57d0*/  MOV R9, R5 ;  /* 0x0000000500097202 */ /* 0x000fe20000000f00 */
[----:B------:R-:W0:Y:S01]  /*57e0*/  LDCU.64 UR16, c[0x0][0x380] ;  /* 0x00007000ff1077ac */ /* 0x000e220008000a00 */
[----:B------:R-:W-:Y:S01]  /*57f0*/  FADD.FTZ R17, R17, -UR5 ;  /* 0x8000000511117e21 */ /* 0x000fe20008010000 */
[----:B-1----:R-:W-:Y:S02]  /*5800*/  IMAD R6, R6, UR12, RZ ;  /* 0x0000000c06067c24 */ /* 0x002fe4000f8e02ff */
[----:B------:R-:W-:-:S04]  /*5810*/  IMAD.WIDE.U32 R8, R75, UR12, R8 ;  /* 0x0000000c4b087c25 */ /* 0x000fc8000f8e0008 */
[----:B------:R-:W-:Y:S01]  /*5820*/  IMAD R11, R75, UR13, R6 ;  /* 0x0000000d4b0b7c24 */ /* 0x000fe2000f8e0206 */
[----:B0-----:R-:W-:Y:S01]  /*5830*/  LEA R10, P1, R8, UR16, 0x2 ;  /* 0x00000010080a7c11 */ /* 0x001fe2000f8210ff */
[----:B------:R-:W-:-:S03]  /*5840*/  FMUL.FTZ R6, R17, UR7 ;  /* 0x0000000711067c20 */ /* 0x000fc60008410000 */
[----:B------:R-:W-:Y:S01]  /*5850*/  IADD3 R11, PT, PT, R9, R11, RZ ;  /* 0x0000000b090b7210 */ /* 0x000fe20007ffe0ff */
[----:B------:R-:W-:-:S03]  /*5860*/  FMUL.FTZ R9, R16, UR7 ;  /* 0x0000000710097c20 */ /* 0x000fc60008410000 */
[----:B------:R-:W-:Y:S01]  /*5870*/  LEA.HI.X R11, R8, UR17, R11, 0x2, P1 ;  /* 0x00000011080b7c11 */ /* 0x000fe200088f140b */
[----:B-----5:R-:W-:Y:S01]  /*5880*/  FFMA.FTZ R8, R38, R9, R36 ;  /* 0x0000000926087223 */ /* 0x020fe20000010024 */
[----:B------:R-:W-:-:S05]  /*5890*/  FFMA.FTZ R9, R39, R6, R37 ;  /* 0x0000000627097223 */ /* 0x000fca0000010025 */
[----:B------:R1:W-:Y:S02]  /*58a0*/  STG.E.64 desc[UR14][R10.64], R8 ;  /* 0x000000080a007986 */ /* 0x0003e4000c101b0e */
.L_x_3792:
[----:B------:R-:W-:Y:S05]  /*58b0*/  BSYNC.RECONVERGENT B1 ;  /* 0x0000000000017941 */ /* 0x000fea0003800200 */
.L_x_3791:
[----:B------:R-:W-:Y:S01]  /*58c0*/  BSSY.RECONVERGENT B1, `(.L_x_3793) ;  /* 0x0000015000017945 */ /* 0x000fe20003800200 */
[C---:B------:R-:W-:Y:S02]  /*58d0*/  IADD3 R17, PT, PT, R0.reuse, 0x80, RZ ;  /* 0x0000008000117810 */ /* 0x040fe40007ffe0ff */
[----:B------:R-:W-:Y:S01]  /*58e0*/  IADD3 R6, PT, PT, R0, 0x90, RZ ;  /* 0x0000009000067810 */ /* 0x000fe20007ffe0ff */
[----:B------:R-:W-:Y:S06]  /*58f0*/  @P2 BRA `(.L_x_3794) ;  /* 0x0000000000442947 */ /* 0x000fec0003800000 */
[----:B------:R-:W2:Y:S01]  /*5900*/  LDCU.64 UR12, c[0x0][0x3e0] ;  /* 0x00007c00ff0c77ac */ /* 0x000ea20008000a00 */
[----:B01----:R-:W-:Y:S01]  /*5910*/  MOV R8, R2 ;  /* 0x0000000200087202 */ /* 0x003fe20000000f00 */
[----:B------:R-:W-:Y:S01]  /*5920*/  FADD.FTZ R18, R18, -UR5 ;  /* 0x8000000512127e21 */ /* 0x000fe20008010000 */
[----:B------:R-:W-:Y:S01]  /*5930*/  MOV R9, R5 ;  /* 0x0000000500097202 */ /* 0x000fe20000000f00 */
[----:B------:R-:W0:Y:S01]  /*5940*/  LDCU.64 UR16, c[0x0][0x380] ;  /* 0x00007000ff1077ac */ /* 0x000e220008000a00 */
[----:B------:R-:W-:-:S04]  /*5950*/  FADD.FTZ R19, R19, -UR5 ;  /* 0x8000000513137e21 */ /* 0x000fc80008010000 */
[----:B------:R-:W-:-:S04]  /*5960*/  FMUL.FTZ R16, R19, UR7 ;  /* 0x0000000713107c20 */ /* 0x000fc80008410000 */
[----:B-----5:R-:W-:Y:S01]  /*5970*/  FFMA.FTZ R15, R39, R16, R37 ;  /* 0x00000010270f7223 */ /* 0x020fe20000010025 */
[----:B--2---:R-:W-:Y:S02]  /*5980*/  IMAD R14, R14, UR12, RZ ;  /* 0x0000000c0e0e7c24 */ /* 0x004fe4000f8e02ff */
[----:B------:R-:W-:-:S04]  /*5990*/  IMAD.WIDE.U32 R8, R7, UR12, R8 ;  /* 0x0000000c07087c25 */ /* 0x000fc8000f8e0008 */
[----:B------:R-:W-:Y:S02]  /*59a0*/  IMAD R11, R7, UR13, R14 ;  /* 0x0000000d070b7c24 */ /* 0x000fe4000f8e020e */
[----:B------:R-:W-:Y:S01]  /*59b0*/  FMUL.FTZ R7, R18, UR7 ;  /* 0x0000000712077c20 */ /* 0x000fe20008410000 */
[----:B0-----:R-:W-:Y:S02]  /*59c0*/  LEA R10, P1, R8, UR16, 0x2 ;  /* 0x00000010080a7c11 */ /* 0x001fe4000f8210ff */
[----:B------:R-:W-:Y:S01]  /*59d0*/  IADD3 R11, PT, PT, R9, R11, RZ ;  /* 0x0000000b090b7210 */ /* 0x000fe20007ffe0ff */
[----:B------:R-:W-:-:S03]  /*59e0*/  FFMA.FTZ R14, R38, R7, R36 ;  /* 0x00000007260e7223 */ /* 0x000fc60000010024 */
[----:B------:R-:W-:-:S05]  /*59f0*/  LEA.HI.X R11, R8, UR17, R11, 0x2, P1 ;  /* 0x00000011080b7c11 */ /* 0x000fca00088f140b */
[----:B------:R2:W-:Y:S02]  /*5a00*/  STG.E.64 desc[UR14][R10.64], R14 ;  /* 0x0000000e0a007986 */ /* 0x0005e4000c101b0e */
.L_x_3794:
[----:B------:R-:W-:Y:S05]  /*5a10*/  BSYNC.RECONVERGENT B1 ;  /* 0x0000000000017941 */ /* 0x000fea0003800200 */
.L_x_3793:
[----:B------:R-:W-:Y:S04]  /*5a20*/  BSSY.RECONVERGENT B1, `(.L_x_3795) ;  /* 0x0000013000017945 */ /* 0x000fe80003800200 */
[----:B------:R-:W-:Y:S05]  /*5a30*/  @P3 BRA `(.L_x_3796) ;  /* 0x0000000000443947 */ /* 0x000fea0003800000 */
[----:B------:R-:W3:Y:S01]  /*5a40*/  LDCU.64 UR12, c[0x0][0x3e0] ;  /* 0x00007c00ff0c77ac */ /* 0x000ee20008000a00 */
[----:B01----:R-:W-:Y:S01]  /*5a50*/  MOV R8, R2 ;  /* 0x0000000200087202 */ /* 0x003fe20000000f00 */
[----:B------:R-:W-:Y:S01]  /*5a60*/  FADD.FTZ R20, R20, -UR5 ;  /* 0x8000000514147e21 */ /* 0x000fe20008010000 */
[----:B------:R-:W-:Y:S01]  /*5a70*/  MOV R9, R5 ;  /* 0x0000000500097202 */ /* 0x000fe20000000f00 */
[----:B------:R-:W0:Y:S01]  /*5a80*/  LDCU.64 UR16, c[0x0][0x380] ;  /* 0x00007000ff1077ac */ /* 0x000e220008000a00 */
[----:B------:R-:W-:Y:S01]  /*5a90*/  FADD.FTZ R21, R21, -UR5 ;  /* 0x8000000515157e21 */ /* 0x000fe20008010000 */
[----:B------:R-:W-:-:S04]  /*5aa0*/  FMUL.FTZ R7, R20, UR7 ;  /* 0x0000000714077c20 */ /* 0x000fc80008410000 */
[----:B--2--5:R-:W-:Y:S01]  /*5ab0*/  FFMA.FTZ R14, R38, R7, R36 ;  /* 0x00000007260e7223 */ /* 0x024fe20000010024 */
[----:B---3--:R-:W-:Y:S02]  /*5ac0*/  IMAD R13, R13, UR12, RZ ;  /* 0x0000000c0d0d7c24 */ /* 0x008fe4000f8e02ff */
[----:B------:R-:W-:-:S04]  /*5ad0*/  IMAD.WIDE.U32 R8, R12, UR12, R8 ;  /* 0x0000000c0c087c25 */ /* 0x000fc8000f8e0008 */
[----:B------:R-:W-:Y:S01]  /*5ae0*/  IMAD R13, R12, UR13, R13 ;  /* 0x0000000d0c0d7c24 */ /* 0x000fe2000f8e020d */
[----:B0-----:R-:W-:Y:S01]  /*5af0*/  LEA R10, P1, R8, UR16, 0x2 ;  /* 0x00000010080a7c11 */ /* 0x001fe2000f8210ff */
[----:B------:R-:W-:-:S03]  /*5b00*/  FMUL.FTZ R12, R21, UR7 ;  /* 0x00000007150c7c20 */ /* 0x000fc60008410000 */
[----:B------:R-:W-:Y:S01]  /*5b10*/  IADD3 R13, PT, PT, R9, R13, RZ ;  /* 0x0000000d090d7210 */ /* 0x000fe20007ffe0ff */
[----:B------:R-:W-:-:S03]  /*5b20*/  FFMA.FTZ R15, R39, R12, R37 ;  /* 0x0000000c270f7223 */ /* 0x000fc60000010025 */
[----:B------:R-:W-:-:S05]  /*5b30*/  LEA.HI.X R11, R8, UR17, R13, 0x2, P1 ;  /* 0x00000011080b7c11 */ /* 0x000fca00088f140d */
[----:B------:R3:W-:Y:S02]  /*5b40*/  STG.E.64 desc[UR14][R10.64], R14 ;  /* 0x0000000e0a007986 */ /* 0x0007e4000c101b0e */
.L_x_3796:
[----:B------:R-:W-:Y:S05]  /*5b50*/  BSYNC.RECONVERGENT B1 ;  /* 0x0000000000017941 */ /* 0x000fea0003800200 */
.L_x_3795:
[----:B------:R-:W-:Y:S01]  /*5b60*/  ISETP.GE.U32.AND P5, PT, R17, UR8, PT ;  /* 0x0000000811007c0c */ /* 0x000fe2000bfa6070 */
[----:B------:R-:W-:Y:S01]  /*5b70*/  BSSY.RECONVERGENT B1, `(.L_x_3797) ;  /* 0x0000028000017945 */ /* 0x000fe20003800200 */
[----:B--23--:R-:W-:Y:S02]  /*5b80*/  SHF.R.S32.HI R14, RZ, 0x1f, R17 ;  /* 0x0000001fff0e7819 */ /* 0x00cfe40000011411 */
[----:B------:R-:W-:Y:S02]  /*5b90*/  IADD3 R7, PT, PT, R0, 0xa0, RZ ;  /* 0x000000a000077810 */ /* 0x000fe40007ffe0ff */
[----:B------:R-:W-:Y:S02]  /*5ba0*/  ISETP.GE.AND.EX P5, PT, R14, UR9, PT, P5 ;  /* 0x000000090e007c0c */ /* 0x000fe4000bfa6350 */
[C---:B01----:R-:W-:Y:S02]  /*5bb0*/  IADD3 R8, PT, PT, R0.reuse, 0xb0, RZ ;  /* 0x000000b000087810 */ /* 0x043fe40007ffe0ff */
        /* <DEDUP_REMOVED lines=21> */
[----:B------:R-:W-:Y:S01]  /*5d10*/  FADD.FTZ R23, R23, -UR5 ;  /* 0x8000000517177e21 */ /* 0x000fe20008010000 */
[----:B------:R-:W1:Y:S03]  /*5d20*/  LDCU.64 UR16, c[0x0][0x380] ;  /* 0x00007000ff1077ac */ /* 0x000e660008000a00 */
[----:B------:R-:W-:Y:S01]  /*5d30*/  FMUL.FTZ R20, R23, UR7 ;  /* 0x0000000717147c20 */ /* 0x000fe20008410000 */
[----:B0-----:R-:W-:-:S04]  /*5d40*/  IMAD R14, R14, UR12, RZ ;  /* 0x0000000c0e0e7c24 */ /* 0x001fc8000f8e02ff */
[----:B------:R-:W-:Y:S01]  /*5d50*/  IMAD R21, R17, UR13, R14 ;  /* 0x0000000d11157c24 */ /* 0x000fe2000f8e020e */
[----:B------:R-:W-:-:S05]  /*5d60*/  MOV R14, R2 ;  /* 0x00000002000e7202 */ /* 0x000fca0000000f00 */
        /* <DEDUP_REMOVED lines=8> */
.L_x_3798:
[----:B------:R-:W-:Y:S05]  /*5df0*/  BSYNC.RECONVERGENT B1 ;  /* 0x0000000000017941 */ /* 0x000fea0003800200 */
.L_x_3797:
[----:B------:R-:W-:Y:S01]  /*5e00*/  BSSY.RECONVERGENT B1, `(.L_x_3799) ;  /* 0x0000015000017945 */ /* 0x000fe20003800200 */
[C---:B------:R-:W-:Y:S02]  /*5e10*/  IADD3 R22, PT, PT, R0.reuse, 0xe0, RZ ;  /* 0x000000e000167810 */ /* 0x040fe40007ffe0ff */
[----:B------:R-:W-:Y:S01]  /*5e20*/  IADD3 R23, PT, PT, R0, 0xf0, RZ ;  /* 0x000000f000177810 */ /* 0x000fe20007ffe0ff */
[----:B------:R-:W-:Y:S06]  /*5e30*/  @P2 BRA `(.L_x_3800) ;  /* 0x0000000000442947 */ /* 0x000fec0003800000 */
[----:B------:R-:W1:Y:S01]  /*5e40*/  LDCU.64 UR12, c[0x0][0x3e0] ;  /* 0x00007c00ff0c77ac */ /* 0x000e620008000a00 */
[----:B0-----:R-:W-:Y:S01]  /*5e50*/  MOV R14, R2 ;  /* 0x00000002000e7202 */ /* 0x001fe20000000f00 */
[----:B------:R-:W-:Y:S01]  /*5e60*/  FADD.FTZ R24, R24, -UR5 ;  /* 0x8000000518187e21 */ /* 0x000fe20008010000 */
[----:B------:R-:W-:Y:S01]  /*5e70*/  MOV R15, R5 ;  /* 0x00000005000f7202 */ /* 0x000fe20000000f00 */
[----:B------:R-:W0:Y:S01]  /*5e80*/  LDCU.64 UR16, c[0x0][0x380] ;  /* 0x00007000ff1077ac */ /* 0x000e220008000a00 */
[----:B------:R-:W-:Y:S01]  /*5e90*/  FADD.FTZ R25, R25, -UR5 ;  /* 0x8000000519197e21 */ /* 0x000fe20008010000 */
[----:B------:R-:W-:-:S04]  /*5ea0*/  FMUL.FTZ R17, R24, UR7 ;  /* 0x0000000718117c20 */ /* 0x000fc80008410000 */
[----:B-----5:R-:W-:Y:S01]  /*5eb0*/  FFMA.FTZ R20, R38, R17, R36 ;  /* 0x0000001126147223 */ /* 0x020fe20000010024 */
[----:B-1----:R-:W-:Y:S02]  /*5ec0*/  IMAD R19, R19, UR12, RZ ;  /* 0x0000000c13137c24 */ /* 0x002fe4000f8e02ff */
        /* <DEDUP_REMOVED lines=8> */
.L_x_3800:
[----:B------:R-:W-:Y:S05]  /*5f50*/  BSYNC.RECONVERGENT B1 ;  /* 0x0000000000017941 */ /* 0x000fea0003800200 */
.L_x_3799:
[----:B------:R-:W-:Y:S04]  /*5f60*/  BSSY.RECONVERGENT B1, `(.L_x_3801) ;  /* 0x0000013000017945 */ /* 0x000fe80003800200 */
[----:B------:R-:W-:Y:S05]  /*5f70*/  @P1 BRA `(.L_x_3802) ;  /* 0x0000000000441947 */ /* 0x000fea0003800000 */
[----:B------:R-:W2:Y:S01]  /*5f80*/  LDCU.64 UR12, c[0x0][0x3e0] ;  /* 0x00007c00ff0c77ac */ /* 0x000ea20008000a00 */
[----:B0-----:R-:W-:Y:S01]  /*5f90*/  MOV R14, R2 ;  /* 0x00000002000e7202 */ /* 0x001fe20000000f00 */
[----:B------:R-:W-:Y:S01]  /*5fa0*/  FADD.FTZ R26, R26, -UR5 ;  /* 0x800000051a1a7e21 */ /* 0x000fe20008010000 */
[----:B------:R-:W-:Y:S01]  /*5fb0*/  MOV R15, R5 ;  /* 0x00000005000f7202 */ /* 0x000fe20000000f00 */
[----:B------:R-:W0:Y:S01]  /*5fc0*/  LDCU.64 UR16, c[0x0][0x380] ;  /* 0x00007000ff1077ac */ /* 0x000e220008000a00 */
[----:B------:R-:W-:-:S04]  /*5fd0*/  FADD.FTZ R27, R27, -UR5 ;  /* 0x800000051b1b7e21 */ /* 0x000fc80008010000 */
[----:B-1----:R-:W-:-:S04]  /*5fe0*/  FMUL.FTZ R20, R27, UR7 ;  /* 0x000000071b147c20 */ /* 0x002fc80008410000 */
        /* <DEDUP_REMOVED lines=10> */
.L_x_3802:
[----:B------:R-:W-:Y:S05]  /*6090*/  BSYNC.RECONVERGENT B1 ;  /* 0x0000000000017941 */ /* 0x000fea0003800200 */
.L_x_3801:
[----:B------:R-:W-:Y:S04]  /*60a0*/  BSSY.RECONVERGENT B1, `(.L_x_3803) ;  /* 0x0000013000017945 */ /* 0x000fe80003800200 */
[----:B------:R-:W-:Y:S05]  /*60b0*/  @P6 BRA `(.L_x_3804) ;  /* 0x0000000000446947 */ /* 0x000fea0003800000 */
[----:B------:R-:W3:Y:S01]  /*60c0*/  LDCU.64 UR12, c[0x0][0x3e0] ;  /* 0x00007c00ff0c77ac */ /* 0x000ee20008000a00 */
[----:B--2---:R-:W-:Y:S01]  /*60d0*/  MOV R6, R2 ;  /* 0x0000000200067202 */ /* 0x004fe20000000f00 */
[----:B------:R-:W-:Y:S01]  /*60e0*/  FADD.FTZ R28, R28, -UR5 ;  /* 0x800000051c1c7e21 */ /* 0x000fe20008010000 */
[----:B------:R-:W-:Y:S01]  /*60f0*/  MOV R7, R5 ;  /* 0x0000000500077202 */ /* 0x000fe20000000f00 */
[----:B------:R-:W2:Y:S01]  /*6100*/  LDCU.64 UR16, c[0x0][0x380] ;  /* 0x00007000ff1077ac */ /* 0x000ea20008000a00 */
[----:B------:R-:W-:Y:S01]  /*6110*/  FADD.FTZ R29, R29, -UR5 ;  /* 0x800000051d1d7e21 */ /* 0x000fe20008010000 */
[----:B---3--:R-:W-:Y:S02]  /*6120*/  IMAD R11, R12, UR12, RZ ;  /* 0x0000000c0c0b7c24 */ /* 0x008fe4000f8e02ff */
[----:B------:R-:W-:-:S04]  /*6130*/  IMAD.WIDE.U32 R6, R8, UR12, R6 ;  /* 0x0000000c08067c25 */ /* 0x000fc8000f8e0006 */
[----:B0-----:R-:W-:Y:S02]  /*6140*/  IMAD R15, R8, UR13, R11 ;  /* 0x0000000d080f7c24 */ /* 0x001fe4000f8e020b */
[----:B------:R-:W-:Y:S01]  /*6150*/  FMUL.FTZ R11, R28, UR7 ;  /* 0x000000071c0b7c20 */ /* 0x000fe20008410000 */
[----:B--2---:R-:W-:Y:S01]  /*6160*/  LEA R14, P1, R6, UR16, 0x2 ;  /* 0x00000010060e7c11 */ /* 0x004fe2000f8210ff */
[----:B------:R-:W-:Y:S01]  /*6170*/  FMUL.FTZ R8, R29, UR7 ;  /* 0x000000071d087c20 */ /* 0x000fe20008410000 */
[----:B------:R-:W-:Y:S01]  /*6180*/  IADD3 R15, PT, PT, R7, R15, RZ ;  /* 0x0000000f070f7210 */ /* 0x000fe20007ffe0ff */
[----:B-1---5:R-:W-:Y:S02]  /*6190*/  FFMA.FTZ R16, R38, R11, R36 ;  /* 0x0000000b26107223 */ /* 0x022fe40000010024 */
[----:B------:R-:W-:Y:S01]  /*61a0*/  FFMA.FTZ R17, R39, R8, R37 ;  /* 0x0000000827117223 */ /* 0x000fe20000010025 */
[----:B------:R-:W-:-:S05]  /*61b0*/  LEA.HI.X R15, R6, UR17, R15, 0x2, P1 ;  /* 0x00000011060f7c11 */ /* 0x000fca00088f140f */
[----:B------:R3:W-:Y:S02]  /*61c0*/  STG.E.64 desc[UR14][R14.64], R16 ;  /* 0x000000100e007986 */ /* 0x0007e4000c101b0e */
.L_x_3804:
[----:B------:R-:W-:Y:S05]  /*61d0*/  BSYNC.RECONVERGENT B1 ;  /* 0x0000000000017941 */ /* 0x000fea0003800200 */
.L_x_3803:
[----:B------:R-:W-:Y:S04]  /*61e0*/  BSSY.RECONVERGENT B1, `(.L_x_3805) ;  /* 0x0000013000017945 */ /* 0x000fe80003800200 */
[----:B------:R-:W-:Y:S05]  /*61f0*/  @P3 BRA `(.L_x_3806) ;  /* 0x0000000000443947 */ /* 0x000fea0003800000 */
[----:B------:R-:W4:Y:S01]  /*6200*/  LDCU.64 UR12, c[0x0][0x3e0] ;  /* 0x00007c00ff0c77ac */ /* 0x000f220008000a00 */
[----:B--2---:R-:W-:Y:S01]  /*6210*/  MOV R6, R2 ;  /* 0x0000000200067202 */ /* 0x004fe20000000f00 */
[----:B------:R-:W-:Y:S01]  /*6220*/  FADD.FTZ R30, R30, -UR5 ;  /* 0x800000051e1e7e21 */ /* 0x000fe20008010000 */
[----:B------:R-:W-:Y:S01]  /*6230*/  MOV R7, R5 ;  /* 0x0000000500077202 */ /* 0x000fe20000000f00 */
[----:B------:R-:W2:Y:S01]  /*6240*/  LDCU.64 UR16, c[0x0][0x380] ;  /* 0x00007000ff1077ac */ /* 0x000ea20008000a00 */
[----:B------:R-:W-:-:S04]  /*6250*/  FADD.FTZ R31, R31, -UR5 ;  /* 0x800000051f1f7e21 */ /* 0x000fc80008010000 */
[----:B------:R-:W-:-:S04]  /*6260*/  FMUL.FTZ R12, R31, UR7 ;  /* 0x000000071f0c7c20 */ /* 0x000fc80008410000 */
[----:B0--3-5:R-:W-:Y:S01]  /*6270*/  FFMA.FTZ R15, R39, R12, R37 ;  /* 0x0000000c270f7223 */ /* 0x029fe20000010025 */
[----:B----4-:R-:W-:Y:S02]  /*6280*/  IMAD R8, R13, UR12, RZ ;  /* 0x0000000c0d087c24 */ /* 0x010fe4000f8e02ff */
[----:B------:R-:W-:-:S04]  /*6290*/  IMAD.WIDE.U32 R6, R9, UR12, R6 ;  /* 0x0000000c09067c25 */ /* 0x000fc8000f8e0006 */
[----:B------:R-:W-:Y:S02]  /*62a0*/  IMAD R11, R9, UR13, R8 ;  /* 0x0000000d090b7c24 */ /* 0x000fe4000f8e0208 */
[----:B------:R-:W-:Y:S01]  /*62b0*/  FMUL.FTZ R9, R30, UR7 ;  /* 0x000000071e097c20 */ /* 0x000fe20008410000 */
[----:B--2---:R-:W-:Y:S02]  /*62c0*/  LEA R8, P1, R6, UR16, 0x2 ;  /* 0x0000001006087c11 */ /* 0x004fe4000f8210ff */
[----:B------:R-:W-:Y:S01]  /*62d0*/  IADD3 R11, PT, PT, R7, R11, RZ ;  /* 0x0000000b070b7210 */ /* 0x000fe20007ffe0ff */
[----:B------:R-:W-:-:S03]  /*62e0*/  FFMA.FTZ R14, R38, R9, R36 ;  /* 0x00000009260e7223 */ /* 0x000fc60000010024 */
[----:B------:R-:W-:-:S05]  /*62f0*/  LEA.HI.X R9, R6, UR17, R11, 0x2, P1 ;  /* 0x0000001106097c11 */ /* 0x000fca00088f140b */
[----:B------:R4:W-:Y:S02]  /*6300*/  STG.E.64 desc[UR14][R8.64], R14 ;  /* 0x0000000e08007986 */ /* 0x0009e4000c101b0e */
.L_x_3806:
[----:B------:R-:W-:Y:S05]  /*6310*/  BSYNC.RECONVERGENT B1 ;  /* 0x0000000000017941 */ /* 0x000fea0003800200 */
.L_x_3805:
[----:B------:R-:W-:Y:S04]  /*6320*/  BSSY.RECONVERGENT B1, `(.L_x_3807) ;  /* 0x0000013000017945 */ /* 0x000fe80003800200 */
[----:B------:R-:W-:Y:S05]  /*6330*/  @P4 BRA `(.L_x_3808) ;  /* 0x0000000000444947 */ /* 0x000fea0003800000 */
[----:B------:R-:W0:Y:S01]  /*6340*/  LDCU.64 UR12, c[0x0][0x3e0] ;  /* 0x00007c00ff0c77ac */ /* 0x000e220008000a00 */
[----:B--2---:R-:W-:Y:S01]  /*6350*/  MOV R6, R2 ;  /* 0x0000000200067202 */ /* 0x004fe20000000f00 */
[----:B------:R-:W-:Y:S01]  /*6360*/  FADD.FTZ R32, R32, -UR5 ;  /* 0x8000000520207e21 */ /* 0x000fe20008010000 */
[----:B------:R-:W-:Y:S01]  /*6370*/  MOV R7, R5 ;  /* 0x0000000500077202 */ /* 0x000fe20000000f00 */
[----:B------:R-:W2:Y:S01]  /*6380*/  LDCU.64 UR16, c[0x0][0x380] ;  /* 0x00007000ff1077ac */ /* 0x000ea20008000a00 */
[----:B------:R-:W-:Y:S01]  /*6390*/  FADD.FTZ R33, R33, -UR5 ;  /* 0x8000000521217e21 */ /* 0x000fe20008010000 */
[----:B0-----:R-:W-:Y:S02]  /*63a0*/  IMAD R11, R18, UR12, RZ ;  /* 0x0000000c120b7c24 */ /* 0x001fe4000f8e02ff */
[----:B----4-:R-:W-:-:S04]  /*63b0*/  IMAD.WIDE.U32 R8, R10, UR12, R6 ;  /* 0x0000000c0a087c25 */ /* 0x010fc8000f8e0006 */
[----:B------:R-:W-:Y:S01]  /*63c0*/  FMUL.FTZ R7, R32, UR7 ;  /* 0x0000000720077c20 */ /* 0x000fe20008410000 */
[----:B------:R-:W-:Y:S01]  /*63d0*/  IMAD R11, R10, UR13, R11 ;  /* 0x0000000d0a0b7c24 */ /* 0x000fe2000f8e020b */
[----:B--2---:R-:W-:Y:S01]  /*63e0*/  LEA R6, P1, R8, UR16, 0x2 ;  /* 0x0000001008067c11 */ /* 0x004fe2000f8210ff */
[----:B------:R-:W-:Y:S01]  /*63f0*/  FMUL.FTZ R10, R33, UR7 ;  /* 0x00000007210a7c20 */ /* 0x000fe20008410000 */
[----:B-----5:R-:W-:Y:S02]  /*6400*/  FFMA.FTZ R12, R38, R7, R36 ;  /* 0x00000007260c7223 */ /* 0x020fe40000010024 */
[----:B------:R-:W-:Y:S01]  /*6410*/  IADD3 R11, PT, PT, R9, R11, RZ ;  /* 0x0000000b090b7210 */ /* 0x000fe20007ffe0ff */
[----:B------:R-:W-:-:S03]  /*6420*/  FFMA.FTZ R13, R39, R10, R37 ;  /* 0x0000000a270d7223 */ /* 0x000fc60000010025 */
[----:B------:R-:W-:-:S05]  /*6430*/  LEA.HI.X R7, R8, UR17, R11, 0x2, P1 ;  /* 0x0000001108077c11 */ /* 0x000fca00088f140b */
[----:B------:R0:W-:Y:S02]  /*6440*/  STG.E.64 desc[UR14][R6.64], R12 ;  /* 0x0000000c06007986 */ /* 0x0001e4000c101b0e */
.L_x_3808:
[----:B------:R-:W-:Y:S05]  /*6450*/  BSYNC.RECONVERGENT B1 ;  /* 0x0000000000017941 */ /* 0x000fea0003800200 */
.L_x_3807:
[----:B------:R-:W-:Y:S01]  /*6460*/  ISETP.GE.U32.AND P5, PT, R22, UR8, PT ;  /* 0x0000000816007c0c */ /* 0x000fe2000bfa6070 */
[----:B------:R-:W-:Y:S01]  /*6470*/  BSSY.RECONVERGENT B1, `(.L_x_3809) ;  /* 0x000002a000017945 */ /* 0x000fe20003800200 */
[----:B0-2---:R-:W-:Y:S02]  /*6480*/  SHF.R.S32.HI R6, RZ, 0x1f, R22 ;  /* 0x0000001fff067819 */ /* 0x005fe40000011416 */
[----:B-1-3--:R-:W-:Y:S02]  /*6490*/  IADD3 R16, PT, PT, R0, 0x100, RZ ;  /* 0x0000010000107810 */ /* 0x00afe40007ffe0ff */
[----:B------:R-:W-:Y:S02]  /*64a0*/  ISETP.GE.AND.EX P5, PT, R6, UR9, PT, P5 ;  /* 0x0000000906007c0c */ /* 0x000fe4000bfa6350 */
[C---:B----4-:R-:W-:Y:S02]  /*64b0*/  IADD3 R14, PT, PT, R0.reuse, 0x110, RZ ;  /* 0x00000110000e7810 */ /* 0x050fe40007ffe0ff */
        /* <DEDUP_REMOVED lines=23> */
[----:B------:R-:W-:Y:S01]  /*6630*/  FADD.FTZ R35, R35, -UR5 ;  /* 0x8000000523237e21 */ /* 0x000fe20008010000 */
[----:B------:R-:W1:Y:S01]  /*6640*/  LDCU.64 UR16, c[0x0][0x380] ;  /* 0x00007000ff1077ac */ /* 0x000e620008000a00 */
[----:B0-----:R-:W-:Y:S01]  /*6650*/  IMAD R19, R6, UR12, RZ ;  /* 0x0000000c06137c24 */ /* 0x001fe2000f8e02ff */
[----:B------:R-:W-:-:S03]  /*6660*/  MOV R6, R2 ;  /* 0x0000000200067202 */ /* 0x000fc60000000f00 */
[----:B------:R-:W-:Y:S02]  /*6670*/  IMAD R21, R22, UR13, R19 ;  /* 0x0000000d16157c24 */ /* 0x000fe4000f8e0213 */
[----:B------:R-:W-:Y:S01]  /*6680*/  FMUL.FTZ R19, R34, UR7 ;  /* 0x0000000722137c20 */ /* 0x000fe20008410000 */
[----:B------:R-:W-:-:S04]  /*6690*/  IMAD.WIDE.U32 R6, R22, UR12, R6 ;  /* 0x0000000c16067c25 */ /* 0x000fc8000f8e0006 */
[----:B------:R-:W-:Y:S01]  /*66a0*/  FMUL.FTZ R22, R35, UR7 ;  /* 0x0000000723167c20 */ /* 0x000fe20008410000 */
[----:B-----5:R-:W-:Y:S01]  /*66b0*/  FFMA.FTZ R20, R38, R19, R36 ;  /* 0x0000001326147223 */ /* 0x020fe20000010024 */
[----:B-1----:R-:W-:Y:S02]  /*66c0*/  LEA R18, P5, R6, UR16, 0x2 ;  /* 0x0000001006127c11 */ /* 0x002fe4000f8a10ff */
[----:B------:R-:W-:-:S04]  /*66d0*/  IADD3 R21, PT, PT, R7, R21, RZ ;  /* 0x0000001507157210 */ /* 0x000fc80007ffe0ff */
[----:B------:R-:W-:Y:S01]  /*66e0*/  LEA.HI.X R19, R6, UR17, R21, 0x2, P5 ;  /* 0x0000001106137c11 */ /* 0x000fe2000a8f1415 */
[----:B------:R-:W-:-:S05]  /*66f0*/  FFMA.FTZ R21, R39, R22, R37 ;  /* 0x0000001627157223 */ /* 0x000fca0000010025 */
[----:B------:R0:W-:Y:S02]  /*6700*/  STG.E.64 desc[UR14][R18.64], R20 ;  /* 0x0000001412007986 */ /* 0x0001e4000c101b0e */
.L_x_3810:
[----:B------:R-:W-:Y:S05]  /*6710*/  BSYNC.RECONVERGENT B1 ;  /* 0x0000000000017941 */ /* 0x000fea0003800200 */
.L_x_3809:
[----:B------:R-:W-:Y:S04]  /*6720*/  BSSY.RECONVERGENT B1, `(.L_x_3811) ;  /* 0x0000013000017945 */ /* 0x000fe80003800200 */
[----:B------:R-:W-:Y:S05]  /*6730*/  @P2 BRA `(.L_x_3812) ;  /* 0x0000000000442947 */ /* 0x000fea0003800000 */
[----:B------:R-:W1:Y:S01]  /*6740*/  LDCU.64 UR12, c[0x0][0x3e0] ;  /* 0x00007c00ff0c77ac */ /* 0x000e620008000a00 */
[----:B------:R-:W-:Y:S01]  /*6750*/  MOV R6, R2 ;  /* 0x0000000200067202 */ /* 0x000fe20000000f00 */
[----:B------:R-:W-:Y:S01]  /*6760*/  FADD.FTZ R40, R40, -UR5 ;  /* 0x8000000528287e21 */ /* 0x000fe20008010000 */
[----:B------:R-:W-:Y:S01]  /*6770*/  MOV R7, R5 ;  /* 0x0000000500077202 */ /* 0x000fe20000000f00 */
[----:B------:R-:W2:Y:S01]  /*6780*/  LDCU.64 UR16, c[0x0][0x380] ;  /* 0x00007000ff1077ac */ /* 0x000ea20008000a00 */
[----:B------:R-:W-:Y:S01]  /*6790*/  FADD.FTZ R41, R41, -UR5 ;  /* 0x8000000529297e21 */ /* 0x000fe20008010000 */
[----:B0-----:R-:W-:-:S03]  /*67a0*/  FMUL.FTZ R19, R40, UR7 ;  /* 0x0000000728137c20 */ /* 0x001fc60008410000 */
[----:B------:R-:W-:Y:S01]  /*67b0*/  FMUL.FTZ R20, R41, UR7 ;  /* 0x0000000729147c20 */ /* 0x000fe20008410000 */
[----:B-----5:R-:W-:Y:S01]  /*67c0*/  FFMA.FTZ R22, R38, R19, R36 ;  /* 0x0000001326167223 */ /* 0x020fe20000010024 */
[----:B-1----:R-:W-:Y:S02]  /*67d0*/  IMAD R24, R24, UR12, RZ ;  /* 0x0000000c18187c24 */ /* 0x002fe4000f8e02ff */
[----:B------:R-:W-:-:S04]  /*67e0*/  IMAD.WIDE.U32 R6, R23, UR12, R6 ;  /* 0x0000000c17067c25 */ /* 0x000fc8000f8e0006 */
[----:B------:R-:W-:Y:S01]  /*67f0*/  IMAD R23, R23, UR13, R24 ;  /* 0x0000000d17177c24 */ /* 0x000fe2000f8e0218 */
[----:B--2---:R-:W-:-:S04]  /*6800*/  LEA R18, P2, R6, UR16, 0x2 ;  /* 0x0000001006127c11 */ /* 0x004fc8000f8410ff */
[----:B------:R-:W-:-:S04]  /*6810*/  IADD3 R23, PT, PT, R7, R23, RZ ;  /* 0x0000001707177210 */ /* 0x000fc80007ffe0ff */
[----:B------:R-:W-:Y:S01]  /*6820*/  LEA.HI.X R19, R6, UR17, R23, 0x2, P2 ;  /* 0x0000001106137c11 */ /* 0x000fe200090f1417 */
[----:B------:R-:W-:-:S05]  /*6830*/  FFMA.FTZ R23, R39, R20, R37 ;  /* 0x0000001427177223 */ /* 0x000fca0000010025 */
[----:B------:R1:W-:Y:S02]  /*6840*/  STG.E.64 desc[UR14][R18.64], R22 ;  /* 0x0000001612007986 */ /* 0x0003e4000c101b0e */
.L_x_3812:
[----:B------:R-:W-:Y:S05]  /*6850*/  BSYNC.RECONVERGENT B1 ;  /* 0x0000000000017941 */ /* 0x000fea0003800200 */
.L_x_3811:
[----:B------:R-:W-:Y:S04]  /*6860*/  BSSY.RECONVERGENT B1, `(.L_x_3813) ;  /* 0x0000013000017945 */ /* 0x000fe80003800200 */
[----:B------:R-:W-:Y:S05]  /*6870*/  @P1 BRA `(.L_x_3814) ;  /* 0x0000000000441947 */ /* 0x000fea0003800000 */
[----:B------:R-:W2:Y:S01]  /*6880*/  LDCU.64 UR12, c[0x0][0x3e0] ;  /* 0x00007c00ff0c77ac */ /* 0x000ea20008000a00 */
[----:B------:R-:W-:Y:S01]  /*6890*/  MOV R6, R2 ;  /* 0x0000000200067202 */ /* 0x000fe20000000f00 */
[----:B------:R-:W-:Y:S01]  /*68a0*/  FADD.FTZ R42, R42, -UR5 ;  /* 0x800000052a2a7e21 */ /* 0x000fe20008010000 */
[----:B------:R-:W-:Y:S01]  /*68b0*/  MOV R7, R5 ;  /* 0x0000000500077202 */ /* 0x000fe20000000f00 */
[----:B------:R-:W3:Y:S01]  /*68c0*/  LDCU.64 UR16, c[0x0][0x380] ;  /* 0x00007000ff1077ac */ /* 0x000ee20008000a00 */
[----:B------:R-:W-:-:S04]  /*68d0*/  FADD.FTZ R43, R43, -UR5 ;  /* 0x800000052b2b7e21 */ /* 0x000fc80008010000 */
[----:B01----:R-:W-:-:S04]  /*68e0*/  FMUL.FTZ R18, R43, UR7 ;  /* 0x000000072b127c20 */ /* 0x003fc80008410000 */
[----:B-----5:R-:W-:Y:S01]  /*68f0*/  FFMA.FTZ R21, R39, R18, R37 ;  /* 0x0000001227157223 */ /* 0x020fe20000010025 */
[----:B--2---:R-:W-:Y:S02]  /*6900*/  IMAD R17, R17, UR12, RZ ;  /* 0x0000000c11117c24 */ /* 0x004fe4000f8e02ff */
[----:B------:R-:W-:-:S04]  /*6910*/  IMAD.WIDE.U32 R6, R16, UR12, R6 ;  /* 0x0000000c10067c25 */ /* 0x000fc8000f8e0006 */
[----:B------:R-:W-:Y:S02]  /*6920*/  IMAD R19, R16, UR13, R17 ;  /* 0x0000000d10137c24 */ /* 0x000fe4000f8e0211 */
[----:B------:R-:W-:Y:S01]  /*6930*/  FMUL.FTZ R17, R42, UR7 ;  /* 0x000000072a117c20 */ /* 0x000fe20008410000 */
[----:B---3--:R-:W-:Y:S02]  /*6940*/  LEA R16, P1, R6, UR16, 0x2 ;  /* 0x0000001006107c11 */ /* 0x008fe4000f8210ff */
[----:B------:R-:W-:Y:S01]  /*6950*/  IADD3 R19, PT, PT, R7, R19, RZ ;  /* 0x0000001307137210 */ /* 0x000fe20007ffe0ff */
[----:B------:R-:W-:-:S03]  /*6960*/  FFMA.FTZ R20, R38, R17, R36 ;  /* 0x0000001126147223 */ /* 0x000fc60000010024 */
[----:B------:R-:W-:-:S05]  /*6970*/  LEA.HI.X R17, R6, UR17, R19, 0x2, P1 ;  /* 0x0000001106117c11 */ /* 0x000fca00088f1413 */
[----:B------:R2:W-:Y:S02]  /*6980*/  STG.E.64 desc[UR14][R16.64], R20 ;  /* 0x0000001410007986 */ /* 0x0005e4000c101b0e */
.L_x_3814:
[----:B------:R-:W-:Y:S05]  /*6990*/  BSYNC.RECONVERGENT B1 ;  /* 0x0000000000017941 */ /* 0x000fea0003800200 */
.L_x_3813:
[----:B------:R-:W-:Y:S04]  /*69a0*/  BSSY.RECONVERGENT B1, `(.L_x_3815) ;  /* 0x0000013000017945 */ /* 0x000fe80003800200 */
[----:B------:R-:W-:Y:S05]  /*69b0*/  @P6 BRA `(.L_x_3816) ;  /* 0x0000000000446947 */ /* 0x000fea0003800000 */
[----:B------:R-:W3:Y:S01]  /*69c0*/  LDCU.64 UR12, c[0x0][0x3e0] ;  /* 0x00007c00ff0c77ac */ /* 0x000ee20008000a00 */
[----:B------:R-:W-:Y:S01]  /*69d0*/  MOV R6, R2 ;  /* 0x0000000200067202 */ /* 0x000fe20000000f00 */
[----:B------:R-:W-:Y:S01]  /*69e0*/  FADD.FTZ R44, R44, -UR5 ;  /* 0x800000052c2c7e21 */ /* 0x000fe20008010000 */
[----:B------:R-:W-:Y:S01]  /*69f0*/  MOV R7, R5 ;  /* 0x0000000500077202 */ /* 0x000fe20000000f00 */
[----:B------:R-:W4:Y:S01]  /*6a00*/  LDCU.64 UR16, c[0x0][0x380] ;  /* 0x00007000ff1077ac */ /* 0x000f220008000a00 */
[----:B------:R-:W-:Y:S01]  /*6a10*/  FADD.FTZ R45, R45, -UR5 ;  /* 0x800000052d2d7e21 */ /* 0x000fe20008010000 */
[----:B---3--:R-:W-:Y:S02]  /*6a20*/  IMAD R15, R15, UR12, RZ ;  /* 0x0000000c0f0f7c24 */ /* 0x008fe4000f8e02ff */
[----:B--2---:R-:W-:-:S04]  /*6a30*/  IMAD.WIDE.U32 R16, R14, UR12, R6 ;  /* 0x0000000c0e107c25 */ /* 0x004fc8000f8e0006 */
[----:B------:R-:W-:Y:S01]  /*6a40*/  FMUL.FTZ R7, R44, UR7 ;  /* 0x000000072c077c20 */ /* 0x000fe20008410000 */
[----:B------:R-:W-:Y:S01]  /*6a50*/  IMAD R15, R14, UR13, R15 ;  /* 0x0000000d0e0f7c24 */ /* 0x000fe2000f8e020f */
[----:B----4-:R-:W-:Y:S01]  /*6a60*/  LEA R6, P1, R16, UR16, 0x2 ;  /* 0x0000001010067c11 */ /* 0x010fe2000f8210ff */
[----:B------:R-:W-:Y:S01]  /*6a70*/  FMUL.FTZ R14, R45, UR7 ;  /* 0x000000072d0e7c20 */ /* 0x000fe20008410000 */
[----:B01---5:R-:W-:Y:S02]  /*6a80*/  FFMA.FTZ R18, R38, R7, R36 ;  /* 0x0000000726127223 */ /* 0x023fe40000010024 */
[----:B------:R-:W-:Y:S01]  /*6a90*/  IADD3 R15, PT, PT, R17, R15, RZ ;  /* 0x0000000f110f7210 */ /* 0x000fe20007ffe0ff */
[----:B------:R-:W-:-:S03]  /*6aa0*/  FFMA.FTZ R19, R39, R14, R37 ;  /* 0x0000000e27137223 */ /* 0x000fc60000010025 */
[----:B------:R-:W-:-:S05]  /*6ab0*/  LEA.HI.X R7, R16, UR17, R15, 0x2, P1 ;  /* 0x0000001110077c11 */ /* 0x000fca00088f140f */
[----:B------:R3:W-:Y:S02]  /*6ac0*/  STG.E.64 desc[UR14][R6.64], R18 ;  /* 0x0000001206007986 */ /* 0x0007e4000c101b0e */
.L_x_3816:
[----:B------:R-:W-:Y:S05]  /*6ad0*/  BSYNC.RECONVERGENT B1 ;  /* 0x0000000000017941 */ /* 0x000fea0003800200 */
.L_x_3815:
[----:B------:R-:W-:Y:S04]  /*6ae0*/  BSSY.RECONVERGENT B1, `(.L_x_3817) ;  /* 0x0000013000017945 */ /* 0x000fe80003800200 */
[----:B------:R-:W-:Y:S05]  /*6af0*/  @P3 BRA `(.L_x_3818) ;  /* 0x0000000000443947 */ /* 0x000fea0003800000 */
[----:B------:R-:W4:Y:S01]  /*6b00*/  LDCU.64 UR12, c[0x0][0x3e0] ;  /* 0x00007c00ff0c77ac */ /* 0x000f220008000a00 */
[----:B---3--:R-:W-:Y:S01]  /*6b10*/  MOV R6, R2 ;  /* 0x0000000200067202 */ /* 0x008fe20000000f00 */
[----:B------:R-:W-:Y:S01]  /*6b20*/  FADD.FTZ R46, R46, -UR5 ;  /* 0x800000052e2e7e21 */ /* 0x000fe20008010000 */
[----:B------:R-:W-:Y:S01]  /*6b30*/  MOV R7, R5 ;  /* 0x0000000500077202 */ /* 0x000fe20000000f00 */
[----:B------:R-:W3:Y:S01]  /*6b40*/  LDCU.64 UR16, c[0x0][0x380] ;  /* 0x00007000ff1077ac */ /* 0x000ee20008000a00 */
[----:B------:R-:W-:Y:S01]  /*6b50*/  FADD.FTZ R47, R47, -UR5 ;  /* 0x800000052f2f7e21 */ /* 0x000fe20008010000 */
[----:B----4-:R-:W-:Y:S02]  /*6b60*/  IMAD R13, R13, UR12, RZ ;  /* 0x0000000c0d0d7c24 */ /* 0x010fe4000f8e02ff */
[----:B------:R-:W-:-:S04]  /*6b70*/  IMAD.WIDE.U32 R14, R12, UR12, R6 ;  /* 0x0000000c0c0e7c25 */ /* 0x000fc8000f8e0006 */
[----:B------:R-:W-:Y:S01]  /*6b80*/  FMUL.FTZ R7, R46, UR7 ;  /* 0x000000072e077c20 */ /* 0x000fe20008410000 */
[----:B------:R-:W-:Y:S01]  /*6b90*/  IMAD R13, R12, UR13, R13 ;  /* 0x0000000d0c0d7c24 */ /* 0x000fe2000f8e020d */
[----:B---3--:R-:W-:Y:S01]  /*6ba0*/  LEA R6, P1, R14, UR16, 0x2 ;  /* 0x000000100e067c11 */ /* 0x008fe2000f8210ff */
[----:B------:R-:W-:Y:S01]  /*6bb0*/  FMUL.FTZ R12, R47, UR7 ;  /* 0x000000072f0c7c20 */ /* 0x000fe20008410000 */
[----:B--2--5:R-:W-:Y:S02]  /*6bc0*/  FFMA.FTZ R16, R38, R7, R36 ;  /* 0x0000000726107223 */ /* 0x024fe40000010024 */
[----:B------:R-:W-:Y:S01]  /*6bd0*/  IADD3 R13, PT, PT, R15, R13, RZ ;  /* 0x0000000d0f0d7210 */ /* 0x000fe20007ffe0ff */
[----:B------:R-:W-:-:S03]  /*6be0*/  FFMA.FTZ R17, R39, R12, R37 ;  /* 0x0000000c27117223 */ /* 0x000fc60000010025 */
[----:B------:R-:W-:-:S05]  /*6bf0*/  LEA.HI.X R7, R14, UR17, R13, 0x2, P1 ;  /* 0x000000110e077c11 */ /* 0x000fca00088f140d */
[----:B------:R4:W-:Y:S02]  /*6c00*/  STG.E.64 desc[UR14][R6.64], R16 ;  /* 0x0000001006007986 */ /* 0x0009e4000c101b0e */
.L_x_3818:
[----:B------:R-:W-:Y:S05]  /*6c10*/  BSYNC.RECONVERGENT B1 ;  /* 0x0000000000017941 */ /* 0x000fea0003800200 */
.L_x_3817:
[----:B------:R-:W-:Y:S04]  /*6c20*/  BSSY.RECONVERGENT B1, `(.L_x_3819) ;  /* 0x0000013000017945 */ /* 0x000fe80003800200 */
[----:B------:R-:W-:Y:S05]  /*6c30*/  @P4 BRA `(.L_x_3820) ;  /* 0x0000000000444947 */ /* 0x000fea0003800000 */
[----:B------:R-:W0:Y:S01]  /*6c40*/  LDCU.64 UR12, c[0x0][0x3e0] ;  /* 0x00007c00ff0c77ac */ /* 0x000e220008000a00 */
[----:B---34-:R-:W-:Y:S01]  /*6c50*/  MOV R6, R2 ;  /* 0x0000000200067202 */ /* 0x018fe20000000f00 */
[----:B------:R-:W-:Y:S01]  /*6c60*/  FADD.FTZ R48, R48, -UR5 ;  /* 0x8000000530307e21 */ /* 0x000fe20008010000 */
[----:B------:R-:W-:Y:S01]  /*6c70*/  MOV R7, R5 ;  /* 0x0000000500077202 */ /* 0x000fe20000000f00 */
[----:B------:R-:W3:Y:S01]  /*6c80*/  LDCU.64 UR16, c[0x0][0x380] ;  /* 0x00007000ff1077ac */ /* 0x000ee20008000a00 */
[----:B------:R-:W-:Y:S01]  /*6c90*/  FADD.FTZ R49, R49, -UR5 ;  /* 0x8000000531317e21 */ /* 0x000fe20008010000 */
[----:B0-----:R-:W-:Y:S02]  /*6ca0*/  IMAD R11, R11, UR12, RZ ;  /* 0x0000000c0b0b7c24 */ /* 0x001fe4000f8e02ff */
[----:B------:R-:W-:-:S04]  /*6cb0*/  IMAD.WIDE.U32 R12, R10, UR12, R6 ;  /* 0x0000000c0a0c7c25 */ /* 0x000fc8000f8e0006 */
[----:B------:R-:W-:Y:S01]  /*6cc0*/  FMUL.FTZ R7, R48, UR7 ;  /* 0x0000000730077c20 */ /* 0x000fe20008410000 */
[----:B------:R-:W-:Y:S01]  /*6cd0*/  IMAD R11, R10, UR13, R11 ;  /* 0x0000000d0a0b7c24 */ /* 0x000fe2000f8e020b */
[----:B---3--:R-:W-:Y:S01]  /*6ce0*/  LEA R6, P1, R12, UR16, 0x2 ;  /* 0x000000100c067c11 */ /* 0x008fe2000f8210ff */
[----:B------:R-:W-:Y:S01]  /*6cf0*/  FMUL.FTZ R10, R49, UR7 ;  /* 0x00000007310a7c20 */ /* 0x000fe20008410000 */
[----:B-----5:R-:W-:Y:S02]  /*6d00*/  FFMA.FTZ R14, R38, R7, R36 ;  /* 0x00000007260e7223 */ /* 0x020fe40000010024 */
[----:B------:R-:W-:Y:S01]  /*6d10*/  IADD3 R11, PT, PT, R13, R11, RZ ;  /* 0x0000000b0d0b7210 */ /* 0x000fe20007ffe0ff */
[----:B------:R-:W-:-:S03]  /*6d20*/  FFMA.FTZ R15, R39, R10, R37 ;  /* 0x0000000a270f7223 */ /* 0x000fc60000010025 */
[----:B------:R-:W-:-:S05]  /*6d30*/  LEA.HI.X R7, R12, UR17, R11, 0x2, P1 ;  /* 0x000000110c077c11 */ /* 0x000fca00088f140b */
[----:B------:R0:W-:Y:S02]  /*6d40*/  STG.E.64 desc[UR14][R6.64], R14 ;  /* 0x0000000e06007986 */ /* 0x0001e4000c101b0e */
.L_x_3820:
[----:B------:R-:W-:Y:S05]  /*6d50*/  BSYNC.RECONVERGENT B1 ;  /* 0x0000000000017941 */ /* 0x000fea0003800200 */
.L_x_3819:
[----:B------:R-:W-:Y:S01]  /*6d60*/  ISETP.GE.U32.AND P5, PT, R8, UR8, PT ;  /* 0x0000000808007c0c */ /* 0x000fe2000bfa6070 */
[----:B------:R-:W-:Y:S01]  /*6d70*/  BSSY.RECONVERGENT B1, `(.L_x_3821) ;  /* 0x000002a000017945 */ /* 0x000fe20003800200 */
[----:B01-3--:R-:W-:Y:S02]  /*6d80*/  SHF.R.S32.HI R18, RZ, 0x1f, R8 ;  /* 0x0000001fff127819 */ /* 0x00bfe40000011408 */
[----:B--2-4-:R-:W-:Y:S02]  /*6d90*/  IADD3 R16, PT, PT, R0, 0x160, RZ ;  /* 0x0000016000107810 */ /* 0x014fe40007ffe0ff */
        /* <DEDUP_REMOVED lines=39> */
.L_x_3822:
[----:B------:R-:W-:Y:S05]  /*7010*/  BSYNC.RECONVERGENT B1 ;  /* 0x0000000000017941 */ /* 0x000fea0003800200 */
.L_x_3821:
[----:B------:R-:W-:Y:S04]  /*7020*/  BSSY.RECONVERGENT B1, `(.L_x_3823) ;  /* 0x0000013000017945 */ /* 0x000fe80003800200 */
[----:B------:R-:W-:Y:S05]  /*7030*/  @P2 BRA `(.L_x_3824) ;  /* 0x0000000000442947 */ /* 0x000fea0003800000 */
[----:B------:R-:W1:Y:S01]  /*7040*/  LDCU.64 UR12, c[0x0][0x3e0] ;  /* 0x00007c00ff0c77ac */ /* 0x000e620008000a00 */
[----:B------:R-:W-:Y:S01]  /*7050*/  MOV R18, R2 ;  /* 0x0000000200127202 */ /* 0x000fe20000000f00 */
[----:B------:R-:W-:Y:S01]  /*7060*/  FADD.FTZ R52, R52, -UR5 ;  /* 0x8000000534347e21 */ /* 0x000fe20008010000 */
[----:B------:R-:W-:Y:S01]  /*7070*/  MOV R19, R5 ;  /* 0x0000000500137202 */ /* 0x000fe20000000f00 */
[----:B------:R-:W2:Y:S01]  /*7080*/  LDCU.64 UR16, c[0x0][0x380] ;  /* 0x00007000ff1077ac */ /* 0x000ea20008000a00 */
[----:B------:R-:W-:-:S04]  /*7090*/  FADD.FTZ R53, R53, -UR5 ;  /* 0x8000000535357e21 */ /* 0x000fc80008010000 */
[----:B0-----:R-:W-:-:S04]  /*70a0*/  FMUL.FTZ R20, R53, UR7 ;  /* 0x0000000735147c20 */ /* 0x001fc80008410000 */
[----:B-----5:R-:W-:Y:S01]  /*70b0*/  FFMA.FTZ R23, R39, R20, R37 ;  /* 0x0000001427177223 */ /* 0x020fe20000010025 */
[----:B-1----:R-:W-:Y:S02]  /*70c0*/  IMAD R24, R24, UR12, RZ ;  /* 0x0000000c18187c24 */ /* 0x002fe4000f8e02ff */
        /* <DEDUP_REMOVED lines=8> */
.L_x_3824:
[----:B------:R-:W-:Y:S05]  /*7150*/  BSYNC.RECONVERGENT B1 ;  /* 0x0000000000017941 */ /* 0x000fea0003800200 */
.L_x_3823:
[----:B------:R-:W-:Y:S04]  /*7160*/  BSSY.RECONVERGENT B1, `(.L_x_3825) ;  /* 0x0000013000017945 */ /* 0x000fe80003800200 */
[----:B------:R-:W-:Y:S05]  /*7170*/  @P1 BRA `(.L_x_3826) ;  /* 0x0000000000441947 */ /* 0x000fea0003800000 */
[----:B------:R-:W2:Y:S01]  /*7180*/  LDCU.64 UR12, c[0x0][0x3e0] ;  /* 0x00007c00ff0c77ac */ /* 0x000ea20008000a00 */
[----:B-1----:R-:W-:Y:S01]  /*7190*/  MOV R8, R2 ;  /* 0x0000000200087202 */ /* 0x002fe20000000f00 */
[----:B------:R-:W-:Y:S01]  /*71a0*/  FADD.FTZ R54, R54, -UR5 ;  /* 0x8000000536367e21 */ /* 0x000fe20008010000 */
[----:B------:R-:W-:Y:S01]  /*71b0*/  MOV R9, R5 ;  /* 0x0000000500097202 */ /* 0x000fe20000000f00 */
[----:B------:R-:W1:Y:S01]  /*71c0*/  LDCU.64 UR16, c[0x0][0x380] ;  /* 0x00007000ff1077ac */ /* 0x000e620008000a00 */
[----:B------:R-:W-:Y:S01]  /*71d0*/  FADD.FTZ R55, R55, -UR5 ;  /* 0x8000000537377e21 */ /* 0x000fe20008010000 */
[----:B--2---:R-:W-:Y:S02]  /*71e0*/  IMAD R17, R17, UR12, RZ ;  /* 0x0000000c11117c24 */ /* 0x004fe4000f8e02ff */
[----:B------:R-:W-:-:S04]  /*71f0*/  IMAD.WIDE.U32 R18, R16, UR12, R8 ;  /* 0x0000000c10127c25 */ /* 0x000fc8000f8e0008 */
[----:B------:R-:W-:Y:S01]  /*7200*/  FMUL.FTZ R9, R54, UR7 ;  /* 0x0000000736097c20 */ /* 0x000fe20008410000 */
[----:B------:R-:W-:Y:S01]  /*7210*/  IMAD R17, R16, UR13, R17 ;  /* 0x0000000d10117c24 */ /* 0x000fe2000f8e0211 */
[----:B-1----:R-:W-:Y:S01]  /*7220*/  LEA R8, P1, R18, UR16, 0x2 ;  /* 0x0000001012087c11 */ /* 0x002fe2000f8210ff */
[----:B------:R-:W-:Y:S01]  /*7230*/  FMUL.FTZ R16, R55, UR7 ;  /* 0x0000000737107c20 */ /* 0x000fe20008410000 */
[----:B0----5:R-:W-:Y:S02]  /*7240*/  FFMA.FTZ R20, R38, R9, R36 ;  /* 0x0000000926147223 */ /* 0x021fe40000010024 */
[----:B------:R-:W-:Y:S01]  /*7250*/  IADD3 R17, PT, PT, R19, R17, RZ ;  /* 0x0000001113117210 */ /* 0x000fe20007ffe0ff */
[----:B------:R-:W-:-:S03]  /*7260*/  FFMA.FTZ R21, R39, R16, R37 ;  /* 0x0000001027157223 */ /* 0x000fc60000010025 */
[----:B------:R-:W-:-:S05]  /*7270*/  LEA.HI.X R9, R18, UR17, R17, 0x2, P1 ;  /* 0x0000001112097c11 */ /* 0x000fca00088f1411 */
[----:B------:R2:W-:Y:S02]  /*7280*/  STG.E.64 desc[UR14][R8.64], R20 ;  /* 0x0000001408007986 */ /* 0x0005e4000c101b0e */
.L_x_3826:
[----:B------:R-:W-:Y:S05]  /*7290*/  BSYNC.RECONVERGENT B1 ;  /* 0x0000000000017941 */ /* 0x000fea0003800200 */
.L_x_3825:
[----:B------:R-:W-:Y:S04]  /*72a0*/  BSSY.RECONVERGENT B1, `(.L_x_3827) ;  /* 0x0000013000017945 */ /* 0x000fe80003800200 */
[----:B------:R-:W-:Y:S05]  /*72b0*/  @P6 BRA `(.L_x_3828) ;  /* 0x0000000000446947 */ /* 0x000fea0003800000 */
[----:B------:R-:W3:Y:S01]  /*72c0*/  LDCU.64 UR12, c[0x0][0x3e0] ;  /* 0x00007c00ff0c77ac */ /* 0x000ee20008000a00 */
[----:B-12---:R-:W-:Y:S01]  /*72d0*/  MOV R8, R2 ;  /* 0x0000000200087202 */ /* 0x006fe20000000f00 */
[----:B------:R-:W-:Y:S01]  /*72e0*/  FADD.FTZ R56, R56, -UR5 ;  /* 0x8000000538387e21 */ /* 0x000fe20008010000 */
[----:B------:R-:W-:Y:S01]  /*72f0*/  MOV R9, R5 ;  /* 0x0000000500097202 */ /* 0x000fe20000000f00 */
[----:B------:R-:W1:Y:S01]  /*7300*/  LDCU.64 UR16, c[0x0][0x380] ;  /* 0x00007000ff1077ac */ /* 0x000e620008000a00 */
[----:B------:R-:W-:Y:S01]  /*7310*/  FADD.FTZ R57, R57, -UR5 ;  /* 0x8000000539397e21 */ /* 0x000fe20008010000 */
[----:B---3--:R-:W-:Y:S02]  /*7320*/  IMAD R15, R15, UR12, RZ ;  /* 0x0000000c0f0f7c24 */ /* 0x008fe4000f8e02ff */
[----:B------:R-:W-:-:S04]  /*7330*/  IMAD.WIDE.U32 R16, R14, UR12, R8 ;  /* 0x0000000c0e107c25 */ /* 0x000fc8000f8e0008 */
[----:B------:R-:W-:Y:S01]  /*7340*/  FMUL.FTZ R9, R56, UR7 ;  /* 0x0000000738097c20 */ /* 0x000fe20008410000 */
[----:B------:R-:W-:Y:S01]  /*7350*/  IMAD R15, R14, UR13, R15 ;  /* 0x0000000d0e0f7c24 */ /* 0x000fe2000f8e020f */
[----:B-1----:R-:W-:Y:S01]  /*7360*/  LEA R8, P1, R16, UR16, 0x2 ;  /* 0x0000001010087c11 */ /* 0x002fe2000f8210ff */
[----:B------:R-:W-:Y:S01]  /*7370*/  FMUL.FTZ R14, R57, UR7 ;  /* 0x00000007390e7c20 */ /* 0x000fe20008410000 */
[----:B-----5:R-:W-:Y:S02]  /*7380*/  FFMA.FTZ R18, R38, R9, R36 ;  /* 0x0000000926127223 */ /* 0x020fe40000010024 */
[----:B------:R-:W-:Y:S01]  /*7390*/  IADD3 R15, PT, PT, R17, R15, RZ ;  /* 0x0000000f110f7210 */ /* 0x000fe20007ffe0ff */
[----:B------:R-:W-:-:S03]  /*73a0*/  FFMA.FTZ R19, R39, R14, R37 ;  /* 0x0000000e27137223 */ /* 0x000fc60000010025 */
[----:B------:R-:W-:-:S05]  /*73b0*/  LEA.HI.X R9, R16, UR17, R15, 0x2, P1 ;  /* 0x0000001110097c11 */ /* 0x000fca00088f140f */
[----:B------:R3:W-:Y:S02]  /*73c0*/  STG.E.64 desc[UR14][R8.64], R18 ;  /* 0x0000001208007986 */ /* 0x0007e4000c101b0e */
.L_x_3828:
[----:B------:R-:W-:Y:S05]  /*73d0*/  BSYNC.RECONVERGENT B1 ;  /* 0x0000000000017941 */ /* 0x000fea0003800200 */
.L_x_3827:
[----:B------:R-:W-:Y:S04]  /*73e0*/  BSSY.RECONVERGENT B1, `(.L_x_3829) ;  /* 0x0000013000017945 */ /* 0x000fe80003800200 */
[----:B------:R-:W-:Y:S05]  /*73f0*/  @P3 BRA `(.L_x_3830) ;  /* 0x0000000000443947 */ /* 0x000fea0003800000 */
[----:B------:R-:W4:Y:S01]  /*7400*/  LDCU.64 UR12, c[0x0][0x3e0] ;  /* 0x00007c00ff0c77ac */ /* 0x000f220008000a00 */
[----:B-123--:R-:W-:Y:S01]  /*7410*/  MOV R8, R2 ;  /* 0x0000000200087202 */ /* 0x00efe20000000f00 */
[----:B------:R-:W-:Y:S01]  /*7420*/  FADD.FTZ R58, R58, -UR5 ;  /* 0x800000053a3a7e21 */ /* 0x000fe20008010000 */
[----:B------:R-:W-:Y:S01]  /*7430*/  MOV R9, R5 ;  /* 0x0000000500097202 */ /* 0x000fe20000000f00 */
[----:B------:R-:W1:Y:S01]  /*7440*/  LDCU.64 UR16, c[0x0][0x380] ;  /* 0x00007000ff1077ac */ /* 0x000e620008000a00 */
[----:B------:R-:W-:Y:S01]  /*7450*/  FADD.FTZ R59, R59, -UR5 ;  /* 0x800000053b3b7e21 */ /* 0x000fe20008010000 */
[----:B----4-:R-:W-:Y:S02]  /*7460*/  IMAD R13, R13, UR12, RZ ;  /* 0x0000000c0d0d7c24 */ /* 0x010fe4000f8e02ff */
        /* <DEDUP_REMOVED lines=10> */
.L_x_3830:
[----:B------:R-:W-:Y:S05]  /*7510*/  BSYNC.RECONVERGENT B1 ;  /* 0x0000000000017941 */ /* 0x000fea0003800200 */
.L_x_3829:
[----:B------:R-:W-:Y:S04]  /*7520*/  BSSY.RECONVERGENT B1, `(.L_x_3831) ;  /* 0x0000013000017945 */ /* 0x000fe80003800200 */
[----:B------:R-:W-:Y:S05]  /*7530*/  @P4 BRA `(.L_x_3832) ;  /* 0x0000000000444947 */ /* 0x000fea0003800000 */
[----:B------:R-:W0:Y:S01]  /*7540*/  LDCU.64 UR12, c[0x0][0x3e0] ;  /* 0x00007c00ff0c77ac */ /* 0x000e220008000a00 */
[----:B-1234-:R-:W-:Y:S01]  /*7550*/  MOV R8, R2 ;  /* 0x0000000200087202 */ /* 0x01efe20000000f00 */
[----:B------:R-:W-:Y:S01]  /*7560*/  FADD.FTZ R60, R60, -UR5 ;  /* 0x800000053c3c7e21 */ /* 0x000fe20008010000 */
[----:B------:R-:W-:Y:S01]  /*7570*/  MOV R9, R5 ;  /* 0x0000000500097202 */ /* 0x000fe20000000f00 */
[----:B------:R-:W1:Y:S01]  /*7580*/  LDCU.64 UR16, c[0x0][0x380] ;  /* 0x00007000ff1077ac */ /* 0x000e620008000a00 */
[----:B------:R-:W-:Y:S01]  /*7590*/  FADD.FTZ R61, R61, -UR5 ;  /* 0x800000053d3d7e21 */ /* 0x000fe20008010000 */
[----:B0-----:R-:W-:Y:S02]  /*75a0*/  IMAD R11, R11, UR12, RZ ;  /* 0x0000000c0b0b7c24 */ /* 0x001fe4000f8e02ff */
        /* <DEDUP_REMOVED lines=10> */
.L_x_3832:
[----:B------:R-:W-:Y:S05]  /*7650*/  BSYNC.RECONVERGENT B1 ;  /* 0x0000000000017941 */ /* 0x000fea0003800200 */
.L_x_3831:
[----:B------:R-:W-:Y:S01]  /*7660*/  ISETP.GE.U32.AND P5, PT, R7, UR8, PT ;  /* 0x0000000807007c0c */ /* 0x000fe2000bfa6070 */
[----:B------:R-:W-:Y:S01]  /*7670*/  BSSY.RECONVERGENT B1, `(.L_x_3833) ;  /* 0x0000028000017945 */ /* 0x000fe20003800200 */
[----:B------:R-:W-:Y:S02]  /*7680*/  SHF.R.S32.HI R13, RZ, 0x1f, R7 ;  /* 0x0000001fff0d7819 */ /* 0x000fe40000011407 */
[C---:B01----:R-:W-:Y:S02]  /*7690*/  IADD3 R23, PT, PT, R0.reuse, 0x1c0, RZ ;  /* 0x000001c000177810 */ /* 0x043fe40007ffe0ff */
[----:B------:R-:W-:Y:S02]  /*76a0*/  ISETP.GE.AND.EX P5, PT, R13, UR9, PT, P5 ;  /* 0x000000090d007c0c */ /* 0x000fe4000bfa6350 */
[C---:B------:R-:W-:Y:S02]  /*76b0*/  IADD3 R11, PT, PT, R0.reuse, 0x1d0, RZ ;  /* 0x000001d0000b7810 */ /* 0x040fe40007ffe0ff */
[----:B--234-:R-:W-:-:S02]  /*76c0*/  IADD3 R9, PT, PT, R0, 0x1e0, RZ ;  /* 0x000001e000097810 */ /* 0x01cfc40007ffe0ff */
        /* <DEDUP_REMOVED lines=23> */
[----:B0-----:R-:W-:Y:S02]  /*7840*/  IMAD R18, R13, UR12, RZ ;  /* 0x0000000c0d127c24 */ /* 0x001fe4000f8e02ff */
[----:B------:R-:W-:-:S04]  /*7850*/  IMAD.WIDE.U32 R16, R7, UR12, R14 ;  /* 0x0000000c07107c25 */ /* 0x000fc8000f8e000e */
[----:B------:R-:W-:Y:S02]  /*7860*/  IMAD R13, R7, UR13, R18 ;  /* 0x0000000d070d7c24 */ /* 0x000fe4000f8e0212 */
[----:B------:R-:W-:Y:S01]  /*7870*/  FMUL.FTZ R7, R62, UR7 ;  /* 0x000000073e077c20 */ /* 0x000fe20008410000 */
[----:B-1----:R-:W-:Y:S01]  /*7880*/  LEA R14, P5, R16, UR16, 0x2 ;  /* 0x00000010100e7c11 */ /* 0x002fe2000f8a10ff */
[----:B------:R-:W-:Y:S01]  /*7890*/  FMUL.FTZ R18, R63, UR7 ;  /* 0x000000073f127c20 */ /* 0x000fe20008410000 */
[----:B------:R-:W-:Y:S01]  /*78a0*/  IADD3 R13, PT, PT, R17, R13, RZ ;  /* 0x0000000d110d7210 */ /* 0x000fe20007ffe0ff */
[----:B-----5:R-:W-:Y:S02]  /*78b0*/  FFMA.FTZ R20, R38, R7, R36 ;  /* 0x0000000726147223 */ /* 0x020fe40000010024 */
[----:B------:R-:W-:Y:S01]  /*78c0*/  FFMA.FTZ R21, R39, R18, R37 ;  /* 0x0000001227157223 */ /* 0x000fe20000010025 */
[----:B------:R-:W-:-:S05]  /*78d0*/  LEA.HI.X R15, R16, UR17, R13, 0x2, P5 ;  /* 0x00000011100f7c11 */ /* 0x000fca000a8f140d */
[----:B------:R0:W-:Y:S02]  /*78e0*/  STG.E.64 desc[UR14][R14.64], R20 ;  /* 0x000000140e007986 */ /* 0x0001e4000c101b0e */
.L_x_3834:
[----:B------:R-:W-:Y:S05]  /*78f0*/  BSYNC.RECONVERGENT B1 ;  /* 0x0000000000017941 */ /* 0x000fea0003800200 */
.L_x_3833:
[----:B------:R-:W-:Y:S04]  /*7900*/  BSSY.RECONVERGENT B1, `(.L_x_3835) ;  /* 0x0000013000017945 */ /* 0x000fe80003800200 */
[----:B------:R-:W-:Y:S05]  /*7910*/  @P2 BRA `(.L_x_3836) ;  /* 0x0000000000442947 */ /* 0x000fea0003800000 */
[----:B------:R-:W1:Y:S01]  /*7920*/  LDCU.64 UR12, c[0x0][0x3e0] ;  /* 0x00007c00ff0c77ac */ /* 0x000e620008000a00 */
[----:B0-----:R-:W-:Y:S01]  /*7930*/  MOV R14, R2 ;  /* 0x00000002000e7202 */ /* 0x001fe20000000f00 */
[----:B------:R-:W-:Y:S01]  /*7940*/  FADD.FTZ R64, R64, -UR5 ;  /* 0x8000000540407e21 */ /* 0x000fe20008010000 */
[----:B------:R-:W-:Y:S01]  /*7950*/  MOV R15, R5 ;  /* 0x00000005000f7202 */ /* 0x000fe20000000f00 */
[----:B------:R-:W0:Y:S01]  /*7960*/  LDCU.64 UR16, c[0x0][0x380] ;  /* 0x00007000ff1077ac */ /* 0x000e220008000a00 */
[----:B------:R-:W-:Y:S01]  /*7970*/  FADD.FTZ R65, R65, -UR5 ;  /* 0x8000000541417e21 */ /* 0x000fe20008010000 */
[----:B------:R-:W-:-:S03]  /*7980*/  FMUL.FTZ R7, R64, UR7 ;  /* 0x0000000740077c20 */ /* 0x000fc60008410000 */
[----:B------:R-:W-:Y:S01]  /*7990*/  FMUL.FTZ R16, R65, UR7 ;  /* 0x0000000741107c20 */ /* 0x000fe20008410000 */
[----:B-----5:R-:W-:Y:S01]  /*79a0*/  FFMA.FTZ R18, R38, R7, R36 ;  /* 0x0000000726127223 */ /* 0x020fe20000010024 */
[----:B-1----:R-:W-:Y:S02]  /*79b0*/  IMAD R19, R19, UR12, RZ ;  /* 0x0000000c13137c24 */ /* 0x002fe4000f8e02ff */
[----:B------:R-:W-:-:S04]  /*79c0*/  IMAD.WIDE.U32 R14, R6, UR12, R14 ;  /* 0x0000000c060e7c25 */ /* 0x000fc8000f8e000e */
[----:B------:R-:W-:Y:S01]  /*79d0*/  IMAD R19, R6, UR13, R19 ;  /* 0x0000000d06137c24 */ /* 0x000fe2000f8e0213 */
[----:B0-----:R-:W-:-:S04]  /*79e0*/  LEA R6, P2, R14, UR16, 0x2 ;  /* 0x000000100e067c11 */ /* 0x001fc8000f8410ff */
[----:B------:R-:W-:-:S04]  /*79f0*/  IADD3 R19, PT, PT, R15, R19, RZ ;  /* 0x000000130f137210 */ /* 0x000fc80007ffe0ff */
[----:B------:R-:W-:Y:S01]  /*7a00*/  LEA.HI.X R7, R14, UR17, R19, 0x2, P2 ;  /* 0x000000110e077c11 */ /* 0x000fe200090f1413 */
[----:B------:R-:W-:-:S05]  /*7a10*/  FFMA.FTZ R19, R39, R16, R37 ;  /* 0x0000001027137223 */ /* 0x000fca0000010025 */
[----:B------:R1:W-:Y:S02]  /*7a20*/  STG.E.64 desc[UR14][R6.64], R18 ;  /* 0x0000001206007986 */ /* 0x0003e4000c101b0e */
.L_x_3836:
[----:B------:R-:W-:Y:S05]  /*7a30*/  BSYNC.RECONVERGENT B1 ;  /* 0x0000000000017941 */ /* 0x000fea0003800200 */
.L_x_3835:
[----:B------:R-:W-:Y:S04]  /*7a40*/  BSSY.RECONVERGENT B1, `(.L_x_3837) ;  /* 0x0000013000017945 */ /* 0x000fe80003800200 */
[----:B------:R-:W-:Y:S05]  /*7a50*/  @P1 BRA `(.L_x_3838) ;  /* 0x0000000000441947 */ /* 0x000fea0003800000 */
[----:B------:R-:W2:Y:S01]  /*7a60*/  LDCU.64 UR12, c[0x0][0x3e0] ;  /* 0x00007c00ff0c77ac */ /* 0x000ea20008000a00 */
[----:B-1----:R-:W-:Y:S01]  /*7a70*/  MOV R6, R2 ;  /* 0x0000000200067202 */ /* 0x002fe20000000f00 */
[----:B------:R-:W-:Y:S01]  /*7a80*/  FADD.FTZ R66, R66, -UR5 ;  /* 0x8000000542427e21 */ /* 0x000fe20008010000 */
[----:B------:R-:W-:Y:S01]  /*7a90*/  MOV R7, R5 ;  /* 0x0000000500077202 */ /* 0x000fe20000000f00 */
[----:B------:R-:W1:Y:S01]  /*7aa0*/  LDCU.64 UR16, c[0x0][0x380] ;  /* 0x00007000ff1077ac */ /* 0x000e620008000a00 */
[----:B------:R-:W-:-:S04]  /*7ab0*/  FADD.FTZ R67, R67, -UR5 ;  /* 0x8000000543437e21 */ /* 0x000fc80008010000 */
[----:B------:R-:W-:-:S04]  /*7ac0*/  FMUL.FTZ R16, R67, UR7 ;  /* 0x0000000743107c20 */ /* 0x000fc80008410000 */
[----:B-----5:R-:W-:Y:S01]  /*7ad0*/  FFMA.FTZ R19, R39, R16, R37 ;  /* 0x0000001027137223 */ /* 0x020fe20000010025 */
[----:B--2---:R-:W-:Y:S02]  /*7ae0*/  IMAD R22, R22, UR12, RZ ;  /* 0x0000000c16167c24 */ /* 0x004fe4000f8e02ff */
[----:B0-----:R-:W-:-:S04]  /*7af0*/  IMAD.WIDE.U32 R14, R23, UR12, R6 ;  /* 0x0000000c170e7c25 */ /* 0x001fc8000f8e0006 */
[----:B------:R-:W-:Y:S01]  /*7b00*/  FMUL.FTZ R7, R66, UR7 ;  /* 0x0000000742077c20 */ /* 0x000fe20008410000 */
[----:B------:R-:W-:Y:S01]  /*7b10*/  IMAD R23, R23, UR13, R22 ;  /* 0x0000000d17177c24 */ /* 0x000fe2000f8e0216 */
[----:B-1----:R-:W-:Y:S02]  /*7b20*/  LEA R6, P1, R14, UR16, 0x2 ;  /* 0x000000100e067c11 */ /* 0x002fe4000f8210ff */
[----:B------:R-:W-:Y:S02]  /*7b30*/  FFMA.FTZ R18, R38, R7, R36 ;  /* 0x0000000726127223 */ /* 0x000fe40000010024 */
[----:B------:R-:W-:-:S04]  /*7b40*/  IADD3 R23, PT, PT, R15, R23, RZ ;  /* 0x000000170f177210 */ /* 0x000fc80007ffe0ff */
[----:B------:R-:W-:-:S05]  /*7b50*/  LEA.HI.X R7, R14, UR17, R23, 0x2, P1 ;  /* 0x000000110e077c11 */ /* 0x000fca00088f1417 */
[----:B------:R2:W-:Y:S02]  /*7b60*/  STG.E.64 desc[UR14][R6.64], R18 ;  /* 0x0000001206007986 */ /* 0x0005e4000c101b0e */
.L_x_3838:
[----:B------:R-:W-:Y:S05]  /*7b70*/  BSYNC.RECONVERGENT B1 ;  /* 0x0000000000017941 */ /* 0x000fea0003800200 */
.L_x_3837:
[----:B------:R-:W-:Y:S04]  /*7b80*/  BSSY.RECONVERGENT B1, `(.L_x_3839) ;  /* 0x0000013000017945 */ /* 0x000fe80003800200 */
[----:B------:R-:W-:Y:S05]  /*7b90*/  @P6 BRA `(.L_x_3840) ;  /* 0x0000000000446947 */ /* 0x000fea0003800000 */
[----:B------:R-:W0:Y:S01]  /*7ba0*/  LDCU.64 UR12, c[0x0][0x3e0] ;  /* 0x00007c00ff0c77ac */ /* 0x000e220008000a00 */
[----:B-12---:R-:W-:Y:S01]  /*7bb0*/  MOV R6, R2 ;  /* 0x0000000200067202 */ /* 0x006fe20000000f00 */
        /* <DEDUP_REMOVED lines=15> */
.L_x_3840:
[----:B------:R-:W-:Y:S05]  /*7cb0*/  BSYNC.RECONVERGENT B1 ;  /* 0x0000000000017941 */ /* 0x000fea0003800200 */
.L_x_3839:
        /* <DEDUP_REMOVED lines=19> */
.L_x_3842:
[----:B------:R-:W-:Y:S05]  /*7df0*/  BSYNC.RECONVERGENT B1 ;  /* 0x0000000000017941 */ /* 0x000fea0003800200 */
.L_x_3841:
[----:B------:R-:W-:Y:S05]  /*7e00*/  @P4 BRA `(.L_x_3843) ;  /* 0x0000004400504947 */ /* 0x000fea0003800000 */
[----:B------:R-:W1:Y:S01]  /*7e10*/  LDCU.64 UR8, c[0x0][0x3e0] ;  /* 0x00007c00ff0877ac */ /* 0x000e620008000a00 */
[----:B------:R-:W-:Y:S01]  /*7e20*/  MOV R3, R5 ;  /* 0x0000000500037202 */ /* 0x000fe20000000f00 */
[----:B------:R-:W-:Y:S01]  /*7e30*/  FADD.FTZ R72, R72, -UR5 ;  /* 0x8000000548487e21 */ /* 0x000fe20008010000 */
[----:B------:R-:W-:Y:S01]  /*7e40*/  FADD.FTZ R73, R73, -UR5 ;  /* 0x8000000549497e21 */ /* 0x000fe20008010000 */
[----:B------:R-:W0:Y:S01]  /*7e50*/  LDCU.64 UR12, c[0x0][0x380] ;  /* 0x00007000ff0c77ac */ /* 0x000e220008000a00 */
[----:B-1234-:R-:W-:Y:S02]  /*7e60*/  IMAD R7, R8, UR8, RZ ;  /* 0x0000000808077c24 */ /* 0x01efe4000f8e02ff */
[----:B------:R-:W-:-:S04]  /*7e70*/  IMAD.WIDE.U32 R4, R0, UR8, R2 ;  /* 0x0000000800047c25 */ /* 0x000fc8000f8e0002 */
[----:B------:R-:W-:Y:S01]  /*7e80*/  FMUL.FTZ R3, R72, UR7 ;  /* 0x0000000748037c20 */ /* 0x000fe20008410000 */
[----:B------:R-:W-:Y:S01]  /*7e90*/  IMAD R7, R0, UR9, R7 ;  /* 0x0000000900077c24 */ /* 0x000fe2000f8e0207 */
[----:B0-----:R-:W-:Y:S01]  /*7ea0*/  LEA R2, P1, R4, UR12, 0x2 ;  /* 0x0000000c04027c11 */ /* 0x001fe2000f8210ff */
[----:B------:R-:W-:Y:S01]  /*7eb0*/  FMUL.FTZ R0, R73, UR7 ;  /* 0x0000000749007c20 */ /* 0x000fe20008410000 */
[----:B-----5:R-:W-:Y:S02]  /*7ec0*/  FFMA.FTZ R36, R38, R3, R36 ;  /* 0x0000000326247223 */ /* 0x020fe40000010024 */
[----:B------:R-:W-:Y:S01]  /*7ed0*/  IADD3 R7, PT, PT, R5, R7, RZ ;  /* 0x0000000705077210 */ /* 0x000fe20007ffe0ff */
[----:B------:R-:W-:-:S03]  /*7ee0*/  FFMA.FTZ R37, R39, R0, R37 ;  /* 0x0000000027257223 */ /* 0x000fc60000010025 */
[----:B------:R-:W-:-:S05]  /*7ef0*/  LEA.HI.X R3, R4, UR13, R7, 0x2, P1 ;  /* 0x0000000d04037c11 */ /* 0x000fca00088f1407 */
[----:B------:R0:W-:Y:S01]  /*7f00*/  STG.E.64 desc[UR14][R2.64], R36 ;  /* 0x0000002402007986 */ /* 0x0001e2000c101b0e */
[----:B------:R-:W-:Y:S05]  /*7f10*/  BRA `(.L_x_3843) ;  /* 0x00000044000c7947 */ /* 0x000fea0003800000 */
.L_x_3780:
        /* <DEDUP_REMOVED lines=17> */
[----:B------:R-:W-:-:S04]  /*8030*/  FADD.FTZ R7, R7, -UR5 ;  /* 0x8000000507077e21 */ /* 0x000fc80008010000 */
[----:B------:R-:W-:Y:S01]  /*8040*/  FMUL.FTZ R7, R7, UR7 ;  /* 0x0000000707077c20 */ /* 0x000fe20008410000 */
[----:B0-----:R-:W-:Y:S02]  /*8050*/  IMAD R76, R76, UR12, RZ ;  /* 0x0000000c4c4c7c24 */ /* 0x001fe4000f8e02ff */
[----:B------:R-:W-:-:S04]  /*8060*/  IMAD.WIDE.U32 R74, R0, UR12, R74 ;  /* 0x0000000c004a7c25 */ /* 0x000fc8000f8e004a */
[----:B------:R-:W-:Y:S01]  /*8070*/  IMAD R77, R0, UR13, R76 ;  /* 0x0000000d004d7c24 */ /* 0x000fe2000f8e024c */
[----:B-1----:R-:W-:-:S04]  /*8080*/  LEA R76, P1, R74, UR16, 0x2 ;  /* 0x000000104a4c7c11 */ /* 0x002fc8000f8210ff */
[----:B------:R-:W-:-:S04]  /*8090*/  IADD3 R75, PT, PT, R75, R77, RZ ;  /* 0x0000004d4b4b7210 */ /* 0x000fc80007ffe0ff */
[----:B------:R-:W-:Y:S01]  /*80a0*/  LEA.HI.X R77, R74, UR17, R75, 0x2, P1 ;  /* 0x000000114a4d7c11 */ /* 0x000fe200088f144b */
[----:B------:R-:W-:-:S04]  /*80b0*/  FMUL.FTZ R75, R6, UR7 ;  /* 0x00000007064b7c20 */ /* 0x000fc80008410000 */
[----:B-----5:R-:W-:-:S04]  /*80c0*/  FFMA.FTZ R6, R38, R75, R36 ;  /* 0x0000004b26067223 */ /* 0x020fc80000010024 */
[----:B------:R-:W-:-:S06]  /*80d0*/  FMUL.FTZ R75, R6, -1.4426950216293334961 ;  /* 0xbfb8aa3b064b7820 */ /* 0x000fcc0000410000 */
[----:B------:R-:W0:Y:S02]  /*80e0*/  MUFU.EX2 R75, R75 ;  /* 0x0000004b004b7308 */ /* 0x000e240000000800 */
[----:B0-----:R-:W-:Y:S01]  /*80f0*/  FADD.FTZ R74, R75, 1 ;  /* 0x3f8000004b4a7421 */ /* 0x001fe20000010000 */
[----:B------:R-:W-:-:S05]  /*8100*/  FFMA.FTZ R75, R39, R7, R37 ;  /* 0x00000007274b7223 */ /* 0x000fca0000010025 */
        /* <DEDUP_REMOVED lines=8> */
.L_x_3845:
[----:B------:R-:W-:Y:S05]  /*8190*/  BSYNC.RECONVERGENT B1 ;  /* 0x0000000000017941 */ /* 0x000fea0003800200 */
.L_x_3844:
        /* <DEDUP_REMOVED lines=33> */
.L_x_3847:
[----:B------:R-:W-:Y:S05]  /*83b0*/  BSYNC.RECONVERGENT B1 ;  /* 0x0000000000017941 */ /* 0x000fea0003800200 */
.L_x_3846:
        /* <DEDUP_REMOVED lines=20> */
[----:B------:R-:W-:Y:S02]  /*8500*/  FMUL.FTZ R8, R11, UR7 ;  /* 0x000000070b087c20 */ /* 0x000fe40008410000 */
[----:B------:R-:W-:Y:S02]  /*8510*/  FMUL.FTZ R74, R9, -1.4426950216293334961 ;  /* 0xbfb8aa3b094a7820 */ /* 0x000fe40000410000 */
[----:B------:R-:W-:-:S04]  /*8520*/  FFMA.FTZ R8, R39, R8, R37 ;  /* 0x0000000827087223 */ /* 0x000fc80000010025 */
[----:B------:R-:W-:Y:S01]  /*8530*/  FMUL.FTZ R76, R8, -1.4426950216293334961 ;  /* 0xbfb8aa3b084c7820 */ /* 0x000fe20000410000 */
[----:B------:R-:W0:Y:S05]  /*8540*/  MUFU.EX2 R74, R74 ;  /* 0x0000004a004a7308 */ /* 0x000e2a0000000800 */
[----:B------:R-:W1:Y:S01]  /*8550*/  MUFU.EX2 R76, R76 ;  /* 0x0000004c004c7308 */ /* 0x000e620000000800 */
[----:B0-----:R-:W-:-:S04]  /*8560*/  FADD.FTZ R75, R74, 1 ;  /* 0x3f8000004a4b7421 */ /* 0x001fc80000010000 */
[----:B------:R-:W0:Y:S01]  /*8570*/  MUFU.RCP R10, R75 ;  /* 0x0000004b000a7308 */ /* 0x000e220000001000 */
[----:B-1----:R-:W-:-:S07]  /*8580*/  FADD.FTZ R77, R76, 1 ;  /* 0x3f8000004c4d7421 */ /* 0x002fce0000010000 */
[----:B------:R-:W1:Y:S01]  /*8590*/  MUFU.RCP R11, R77 ;  /* 0x0000004d000b7308 */ /* 0x000e620000001000 */
[----:B0-----:R-:W-:Y:S01]  /*85a0*/  FMUL.FTZ R10, R9, R10 ;  /* 0x0000000a090a7220 */ /* 0x001fe20000410000 */
[----:B-1----:R-:W-:-:S05]  /*85b0*/  FMUL.FTZ R11, R8, R11 ;  /* 0x0000000b080b7220 */ /* 0x002fca0000410000 */
[----:B------:R0:W-:Y:S02]  /*85c0*/  STG.E.64 desc[UR14][R6.64], R10 ;  /* 0x0000000a06007986 */ /* 0x0001e4000c101b0e */
.L_x_3849:
[----:B------:R-:W-:Y:S05]  /*85d0*/  BSYNC.RECONVERGENT B1 ;  /* 0x0000000000017941 */ /* 0x000fea0003800200 */
.L_x_3848:
        /* <DEDUP_REMOVED lines=18> */
[----:B------:R-:W-:-:S04]  /*8700*/  IMAD.WIDE.U32 R8, R7, UR12, R8 ;  /* 0x0000000c07087c25 */ /* 0x000fc8000f8e0008 */
[----:B------:R-:W-:Y:S01]  /*8710*/  FMUL.FTZ R7, R12, UR7 ;  /* 0x000000070c077c20 */ /* 0x000fe20008410000 */
[----:B------:R-:W-:Y:S01]  /*8720*/  FMUL.FTZ R12, R13, UR7 ;  /* 0x000000070d0c7c20 */ /* 0x000fe20008410000 */
[----:B------:R-:W-:-:S03]  /*8730*/  IADD3 R11, PT, PT, R9, R11, RZ ;  /* 0x0000000b090b7210 */ /* 0x000fc60007ffe0ff */
[----:B-----5:R-:W-:Y:S01]  /*8740*/  FFMA.FTZ R9, R39, R12, R37 ;  /* 0x0000000c27097223 */ /* 0x020fe20000010025 */
[----:B-1----:R-:W-:-:S03]  /*8750*/  LEA R10, P1, R8, UR16, 0x2 ;  /* 0x00000010080a7c11 */ /* 0x002fc6000f8210ff */
[----:B------:R-:W-:Y:S01]  /*8760*/  FMUL.FTZ R75, R9, -1.4426950216293334961 ;  /* 0xbfb8aa3b094b7820 */ /* 0x000fe20000410000 */
[----:B------:R-:W-:Y:S01]  /*8770*/  LEA.HI.X R11, R8, UR17, R11, 0x2, P1 ;  /* 0x00000011080b7c11 */ /* 0x000fe200088f140b */
        /* <DEDUP_REMOVED lines=11> */
.L_x_3851:
[----:B------:R-:W-:Y:S05]  /*8830*/  BSYNC.RECONVERGENT B1 ;  /* 0x0000000000017941 */ /* 0x000fea0003800200 */
.L_x_3850:
[----:B------:R-:W-:Y:S01]  /*8840*/  BSSY.RECONVERGENT B1, `(.L_x_3852) ;  /* 0x000001f000017945 */ /* 0x000fe20003800200 */
[C---:B------:R-:W-:Y:S02]  /*8850*/  IADD3 R7, PT, PT, R0.reuse, 0x50, RZ ;  /* 0x0000005000077810 */ /* 0x040fe40007ffe0ff */
[----:B0-----:R-:W-:Y:S01]  /*8860*/  IADD3 R8, PT, PT, R0, 0x60, RZ ;  /* 0x0000006000087810 */ /* 0x001fe20007ffe0ff */
        /* <DEDUP_REMOVED lines=28> */
.L_x_3853:
[----:B------:R-:W-:Y:S05]  /*8a30*/  BSYNC.RECONVERGENT B1 ;  /* 0x0000000000017941 */ /* 0x000fea0003800200 */
.L_x_3852:
[----:B------:R-:W-:Y:S01]  /*8a40*/  ISETP.GE.U32.AND P1, PT, R7, UR8, PT ;  /* 0x0000000807007c0c */ /* 0x000fe2000bf26070 */
[----:B------:R-:W-:Y:S01]  /*8a50*/  BSSY.RECONVERGENT B1, `(.L_x_3854) ;  /* 0x0000026000017945 */ /* 0x000fe20003800200 */
[----:B------:R-:W-:Y:S02]  /*8a60*/  SHF.R.S32.HI R6, RZ, 0x1f, R7 ;  /* 0x0000001fff067819 */ /* 0x000fe40000011407 */
[----:B------:R-:W-:Y:S02]  /*8a70*/  IADD3 R9, PT, PT, R0, 0x70, RZ ;  /* 0x0000007000097810 */ /* 0x000fe40007ffe0ff */
[----:B------:R-:W-:Y:S02]  /*8a80*/  ISETP.GE.AND.EX P1, PT, R6, UR9, PT, P1 ;  /* 0x0000000906007c0c */ /* 0x000fe4000bf26310 */
[----:B------:R-:W-:Y:S02]  /*8a90*/  ISETP.GE.U32.AND P2, PT, R8, UR8, PT ;  /* 0x0000000808007c0c */ /* 0x000fe4000bf46070 */
[----:B------:R-:W-:-:S02]  /*8aa0*/  ISETP.GE.U32.AND P3, PT, R9, UR8, PT ;  /* 0x0000000809007c0c */ /* 0x000fc4000bf66070 */
[----:B0-----:R-:W-:Y:S02]  /*8ab0*/  SHF.R.S32.HI R10, RZ, 0x1f, R8 ;  /* 0x0000001fff0a7819 */ /* 0x001fe40000011408 */
[----:B------:R-:W-:Y:S02]  /*8ac0*/  SHF.R.S32.HI R12, RZ, 0x1f, R9 ;  /* 0x0000001fff0c7819 */ /* 0x000fe40000011409 */
        /* <DEDUP_REMOVED lines=30> */
.L_x_3855:
[----:B------:R-:W-:Y:S05]  /*8cb0*/  BSYNC.RECONVERGENT B1 ;  /* 0x0000000000017941 */ /* 0x000fea0003800200 */
.L_x_3854:
        /* <DEDUP_REMOVED lines=30> */
[----:B------:R0:W-:Y:S02]  /*8ea0*/  STG.E.64 desc[UR14][R14.64], R16 ;  /* 0x000000100e007986 */ /* 0x0001e4000c101b0e */
.L_x_3857:
[----:B------:R-:W-:Y:S05]  /*8eb0*/  BSYNC.RECONVERGENT B1 ;  /* 0x0000000000017941 */ /* 0x000fea0003800200 */
.L_x_3856:
[----:B------:R-:W-:Y:S04]  /*8ec0*/  BSSY.RECONVERGENT B1, `(.L_x_3858) ;  /* 0x000001d000017945 */ /* 0x000fe80003800200 */
[----:B------:R-:W-:Y:S05]  /*8ed0*/  @P3 BRA `(.L_x_3859) ;  /* 0x00000000006c3947 */ /* 0x000fea0003800000 */
[----:B------:R-:W-:Y:S01]  /*8ee0*/  FADD.FTZ R20, R20, -UR5 ;  /* 0x8000000514147e21 */ /* 0x000fe20008010000 */
[----:B------:R-:W-:Y:S01]  /*8ef0*/  FADD.FTZ R21, R21, -UR5 ;  /* 0x8000000515157e21 */ /* 0x000fe20008010000 */
[----:B------:R-:W1:Y:S01]  /*8f00*/  LDCU.64 UR12, c[0x0][0x3e0] ;  /* 0x00007c00ff0c77ac */ /* 0x000e620008000a00 */
[----:B------:R-:W-:Y:S01]  /*8f10*/  MOV R13, R5 ;  /* 0x00000005000d7202 */ /* 0x000fe20000000f00 */
[----:B------:R-:W-:Y:S01]  /*8f20*/  FMUL.FTZ R7, R20, UR7 ;  /* 0x0000000714077c20 */ /* 0x000fe20008410000 */
[----:B0-----:R-:W-:Y:S01]  /*8f30*/  FMUL.FTZ R14, R21, UR7 ;  /* 0x00000007150e7c20 */ /* 0x001fe20008410000 */
[----:B------:R-:W0:Y:S02]  /*8f40*/  LDCU.64 UR16, c[0x0][0x380] ;  /* 0x00007000ff1077ac */ /* 0x000e240008000a00 */
[----:B-----5:R-:W-:Y:S01]  /*8f50*/  FFMA.FTZ R8, R38, R7, R36 ;  /* 0x0000000726087223 */ /* 0x020fe20000010024 */
[----:B------:R-:W-:-:S03]  /*8f60*/  FFMA.FTZ R7, R39, R14, R37 ;  /* 0x0000000e27077223 */ /* 0x000fc60000010025 */
[----:B------:R-:W-:Y:S01]  /*8f70*/  FMUL.FTZ R10, R8, -1.4426950216293334961 ;  /* 0xbfb8aa3b080a7820 */ /* 0x000fe20000410000 */
[----:B------:R-:W-:-:S05]  /*8f80*/  FMUL.FTZ R14, R7, -1.4426950216293334961 ;  /* 0xbfb8aa3b070e7820 */ /* 0x000fca0000410000 */
[----:B------:R-:W2:Y:S01]  /*8f90*/  MUFU.EX2 R10, R10 ;  /* 0x0000000a000a7308 */ /* 0x000ea20000000800 */
[----:B-1----:R-:W-:Y:S01]  /*8fa0*/  IMAD R20, R12, UR12, RZ ;  /* 0x0000000c0c147c24 */ /* 0x002fe2000f8e02ff */
[----:B------:R-:W-:Y:S02]  /*8fb0*/  MOV R12, R2 ;  /* 0x00000002000c7202 */ /* 0x000fe40000000f00 */
[----:B------:R-:W1:Y:S03]  /*8fc0*/  MUFU.EX2 R14, R14 ;  /* 0x0000000e000e7308 */ /* 0x000e660000000800 */
[----:B------:R-:W-:-:S04]  /*8fd0*/  IMAD.WIDE.U32 R12, R9, UR12, R12 ;  /* 0x0000000c090c7c25 */ /* 0x000fc8000f8e000c */
[----:B------:R-:W-:Y:S02]  /*8fe0*/  IMAD R9, R9, UR13, R20 ;  /* 0x0000000d09097c24 */ /* 0x000fe4000f8e0214 */
[----:B--2---:R-:W-:-:S03]  /*8ff0*/  FADD.FTZ R16, R10, 1 ;  /* 0x3f8000000a107421 */ /* 0x004fc60000010000 */
[----:B------:R-:W-:Y:S01]  /*9000*/  IADD3 R9, PT, PT, R13, R9, RZ ;  /* 0x000000090d097210 */ /* 0x000fe20007ffe0ff */
[----:B-1----:R-:W-:Y:S01]  /*9010*/  FADD.FTZ R18, R14, 1 ;  /* 0x3f8000000e127421 */ /* 0x002fe20000010000 */
[----:B------:R-:W1:Y:S01]  /*9020*/  MUFU.RCP R17, R16 ;  /* 0x0000001000117308 */ /* 0x000e620000001000 */
[----:B0-----:R-:W-:-:S04]  /*9030*/  LEA R14, P1, R12, UR16, 0x2 ;  /* 0x000000100c0e7c11 */ /* 0x001fc8000f8210ff */
[----:B------:R-:W-:-:S03]  /*9040*/  LEA.HI.X R15, R12, UR17, R9, 0x2, P1 ;  /* 0x000000110c0f7c11 */ /* 0x000fc600088f1409 */
[----:B------:R-:W0:Y:S01]  /*9050*/  MUFU.RCP R18, R18 ;  /* 0x0000001200127308 */ /* 0x000e220000001000 */
[----:B-1----:R-:W-:Y:S01]  /*9060*/  FMUL.FTZ R8, R8, R17 ;  /* 0x0000001108087220 */ /* 0x002fe20000410000 */
[----:B0-----:R-:W-:-:S05]  /*9070*/  FMUL.FTZ R9, R7, R18 ;  /* 0x0000001207097220 */ /* 0x001fca0000410000 */
[----:B------:R1:W-:Y:S02]  /*9080*/  STG.E.64 desc[UR14][R14.64], R8 ;  /* 0x000000080e007986 */ /* 0x0003e4000c101b0e */
.L_x_3859:
[----:B------:R-:W-:Y:S05]  /*9090*/  BSYNC.RECONVERGENT B1 ;  /* 0x0000000000017941 */ /* 0x000fea0003800200 */
.L_x_3858:
[----:B------:R-:W-:Y:S01]  /*90a0*/  ISETP.GE.U32.AND P5, PT, R11, UR8, PT ;  /* 0x000000080b007c0c */ /* 0x000fe2000bfa6070 */
[----:B------:R-:W-:Y:S01]  /*90b0*/  BSSY.RECONVERGENT B1, `(.L_x_3860) ;  /* 0x0000032000017945 */ /* 0x000fe20003800200 */
[----:B-1----:R-:W-:Y:S02]  /*90c0*/  SHF.R.S32.HI R8, RZ, 0x1f, R11 ;  /* 0x0000001fff087819 */ /* 0x002fe4000001140b */
[----:B------:R-:W-:Y:S02]  /*90d0*/  IADD3 R7, PT, PT, R0, 0xa0, RZ ;  /* 0x000000a000077810 */ /* 0x000fe40007ffe0ff */
[----:B------:R-:W-:Y:S02]  /*90e0*/  ISETP.GE.AND.EX P5, PT, R8, UR9, PT, P5 ;  /* 0x0000000908007c0c */ /* 0x000fe4000bfa6350 */
[C---:B------:R-:W-:Y:S02]  /*90f0*/  IADD3 R12, PT, PT, R0.reuse, 0xb0, RZ ;  /* 0x000000b0000c7810 */ /* 0x040fe40007ffe0ff */
[----:B------:R-:W-:-:S02]  /*9100*/  IADD3 R13, PT, PT, R0, 0xc0, RZ ;  /* 0x000000c0000d7810 */ /* 0x000fc40007ffe0ff */
[----:B0-----:R-:W-:Y:S02]  /*9110*/  IADD3 R14, PT, PT, R0, 0xd0, RZ ;  /* 0x000000d0000e7810 */ /* 0x001fe40007ffe0ff */
        /* <DEDUP_REMOVED lines=43> */
.L_x_3861:
[----:B------:R-:W-:Y:S05]  /*93d0*/  BSYNC.RECONVERGENT B1 ;  /* 0x0000000000017941 */ /* 0x000fea0003800200 */
.L_x_3860:
[----:B------:R-:W-:Y:S01]  /*93e0*/  BSSY.RECONVERGENT B1, `(.L_x_3862) ;  /* 0x000001f000017945 */ /* 0x000fe20003800200 */
[C---:B------:R-:W-:Y:S02]  /*93f0*/  IADD3 R20, PT, PT, R0.reuse, 0xe0, RZ ;  /* 0x000000e000147810 */ /* 0x040fe40007ffe0ff */
[----:B------:R-:W-:Y:S01]  /*9400*/  IADD3 R21, PT, PT, R0, 0xf0, RZ ;  /* 0x000000f000157810 */ /* 0x000fe20007ffe0ff */
[----:B------:R-:W-:Y:S06]  /*9410*/  @P2 BRA `(.L_x_3863) ;  /* 0x00000000006c2947 */ /* 0x000fec0003800000 */
[----:B------:R-:W-:Y:S01]  /*9420*/  FADD.FTZ R24, R24, -UR5 ;  /* 0x8000000518187e21 */ /* 0x000fe20008010000 */
[----:B------:R-:W-:Y:S01]  /*9430*/  FADD.FTZ R25, R25, -UR5 ;  /* 0x8000000519197e21 */ /* 0x000fe20008010000 */
[----:B------:R-:W1:Y:S02]  /*9440*/  LDCU.64 UR12, c[0x0][0x3e0] ;  /* 0x00007c00ff0c77ac */ /* 0x000e640008000a00 */
[----:B------:R-:W-:Y:S01]  /*9450*/  FMUL.FTZ R23, R24, UR7 ;  /* 0x0000000718177c20 */ /* 0x000fe20008410000 */
[----:B------:R-:W-:Y:S01]  /*9460*/  FMUL.FTZ R22, R25, UR7 ;  /* 0x0000000719167c20 */ /* 0x000fe20008410000 */
[----:B------:R-:W2:Y:S02]  /*9470*/  LDCU.64 UR16, c[0x0][0x380] ;  /* 0x00007000ff1077ac */ /* 0x000ea40008000a00 */
[----:B-----5:R-:W-:Y:S01]  /*9480*/  FFMA.FTZ R23, R38, R23, R36 ;  /* 0x0000001726177223 */ /* 0x020fe20000010024 */
[----:B------:R-:W-:-:S03]  /*9490*/  FFMA.FTZ R22, R39, R22, R37 ;  /* 0x0000001627167223 */ /* 0x000fc60000010025 */
[----:B0-----:R-:W-:Y:S01]  /*94a0*/  FMUL.FTZ R8, R23, -1.4426950216293334961 ;  /* 0xbfb8aa3b17087820 */ /* 0x001fe20000410000 */
[----:B------:R-:W-:-:S05]  /*94b0*/  FMUL.FTZ R9, R22, -1.4426950216293334961 ;  /* 0xbfb8aa3b16097820 */ /* 0x000fca0000410000 */
[----:B------:R-:W0:Y:S01]  /*94c0*/  MUFU.EX2 R8, R8 ;  /* 0x0000000800087308 */ /* 0x000e220000000800 */
[----:B-1----:R-:W-:-:S03]  /*94d0*/  IMAD R11, R19, UR12, RZ ;  /* 0x0000000c130b7c24 */ /* 0x002fc6000f8e02ff */
[----:B------:R-:W1:Y:S01]  /*94e0*/  MUFU.EX2 R9, R9 ;  /* 0x0000000900097308 */ /* 0x000e620000000800 */
[----:B------:R-:W-:Y:S02]  /*94f0*/  IMAD R75, R6, UR13, R11 ;  /* 0x0000000d064b7c24 */ /* 0x000fe4000f8e020b */
[----:B0-----:R-:W-:Y:S01]  /*9500*/  FADD.FTZ R24, R8, 1 ;  /* 0x3f80000008187421 */ /* 0x001fe20000010000 */
[----:B------:R-:W-:Y:S01]  /*9510*/  MOV R8, R2 ;  /* 0x0000000200087202 */ /* 0x000fe20000000f00 */
[----:B-1----:R-:W-:Y:S01]  /*9520*/  FADD.FTZ R25, R9, 1 ;  /* 0x3f80000009197421 */ /* 0x002fe20000010000 */
[----:B------:R-:W-:-:S03]  /*9530*/  MOV R9, R5 ;  /* 0x0000000500097202 */ /* 0x000fc60000000f00 */
[----:B------:R-:W0:Y:S01]  /*9540*/  MUFU.RCP R24, R24 ;  /* 0x0000001800187308 */ /* 0x000e220000001000 */
[----:B------:R-:W-:-:S07]  /*9550*/  IMAD.WIDE.U32 R10, R6, UR12, R8 ;  /* 0x0000000c060a7c25 */ /* 0x000fce000f8e0008 */
[----:B------:R-:W1:Y:S01]  /*9560*/  MUFU.RCP R19, R25 ;  /* 0x0000001900137308 */ /* 0x000e620000001000 */
[----:B------:R-:W-:Y:S02]  /*9570*/  IADD3 R75, PT, PT, R11, R75, RZ ;  /* 0x0000004b0b4b7210 */ /* 0x000fe40007ffe0ff */
[----:B--2---:R-:W-:-:S04]  /*9580*/  LEA R8, P2, R10, UR16, 0x2 ;  /* 0x000000100a087c11 */ /* 0x004fc8000f8410ff */
[----:B------:R-:W-:Y:S01]  /*9590*/  LEA.HI.X R9, R10, UR17, R75, 0x2, P2 ;  /* 0x000000110a097c11 */ /* 0x000fe200090f144b */
[----:B0-----:R-:W-:Y:S01]  /*95a0*/  FMUL.FTZ R10, R23, R24 ;  /* 0x00000018170a7220 */ /* 0x001fe20000410000 */
[----:B-1----:R-:W-:-:S05]  /*95b0*/  FMUL.FTZ R11, R22, R19 ;  /* 0x00000013160b7220 */ /* 0x002fca0000410000 */
[----:B------:R1:W-:Y:S02]  /*95c0*/  STG.E.64 desc[UR14][R8.64], R10 ;  /* 0x0000000a08007986 */ /* 0x0003e4000c101b0e */
.L_x_3863:
[----:B------:R-:W-:Y:S05]  /*95d0*/  BSYNC.RECONVERGENT B1 ;  /* 0x0000000000017941 */ /* 0x000fea0003800200 */
.L_x_3862:
[----:B------:R-:W-:Y:S04]  /*95e0*/  BSSY.RECONVERGENT B1, `(.L_x_3864) ;  /* 0x000001d000017945 */ /* 0x000fe80003800200 */
[----:B------:R-:W-:Y:S05]  /*95f0*/  @P1 BRA `(.L_x_3865) ;  /* 0x00000000006c1947 */ /* 0x000fea0003800000 */
[----:B------:R-:W-:Y:S01]  /*9600*/  FADD.FTZ R26, R26, -UR5 ;  /* 0x800000051a1a7e21 */ /* 0x000fe20008010000 */
[----:B------:R-:W-:Y:S01]  /*9610*/  FADD.FTZ R27, R27, -UR5 ;  /* 0x800000051b1b7e21 */ /* 0x000fe20008010000 */
[----:B------:R-:W2:Y:S01]  /*9620*/  LDCU.64 UR12, c[0x0][0x3e0] ;  /* 0x00007c00ff0c77ac */ /* 0x000ea20008000a00 */
[----:B01----:R-:W-:Y:S01]  /*9630*/  MOV R8, R2 ;  /* 0x0000000200087202 */ /* 0x003fe20000000f00 */
[----:B------:R-:W-:Y:S01]  /*9640*/  FMUL.FTZ R11, R26, UR7 ;  /* 0x000000071a0b7c20 */ /* 0x000fe20008410000 */
[----:B------:R-:W-:Y:S01]  /*9650*/  FMUL.FTZ R10, R27, UR7 ;  /* 0x000000071b0a7c20 */ /* 0x000fe20008410000 */
        /* <DEDUP_REMOVED lines=12> */
[C---:B0-----:R-:W-:Y:S02]  /*9720*/  LEA R6, P1, R8.reuse, UR16, 0x2 ;  /* 0x0000001008067c11 */ /* 0x041fe4000f8210ff */
[----:B------:R-:W-:Y:S01]  /*9730*/  IADD3 R7, PT, PT, R9, R7, RZ ;  /* 0x0000000709077210 */ /* 0x000fe20007ffe0ff */
[----:B--2---:R-:W-:Y:S01]  /*9740*/  FADD.FTZ R24, R23, 1 ;  /* 0x3f80000017187421 */ /* 0x004fe20000010000 */
[----:B------:R-:W0:Y:S02]  /*9750*/  MUFU.RCP R22, R19 ;  /* 0x0000001300167308 */ /* 0x000e240000001000 */
[----:B------:R-:W-:-:S06]  /*9760*/  LEA.HI.X R7, R8, UR17, R7, 0x2, P1 ;  /* 0x0000001108077c11 */ /* 0x000fcc00088f1407 */
[----:B------:R-:W1:Y:S01]  /*9770*/  MUFU.RCP R25, R24 ;  /* 0x0000001800197308 */ /* 0x000e620000001000 */
[----:B0-----:R-:W-:Y:S01]  /*9780*/  FMUL.FTZ R8, R11, R22 ;  /* 0x000000160b087220 */ /* 0x001fe20000410000 */
[----:B-1----:R-:W-:-:S05]  /*9790*/  FMUL.FTZ R9, R10, R25 ;  /* 0x000000190a097220 */ /* 0x002fca0000410000 */
[----:B------:R2:W-:Y:S02]  /*97a0*/  STG.E.64 desc[UR14][R6.64], R8 ;  /* 0x0000000806007986 */ /* 0x0005e4000c101b0e */
.L_x_3865:
[----:B------:R-:W-:Y:S05]  /*97b0*/  BSYNC.RECONVERGENT B1 ;  /* 0x0000000000017941 */ /* 0x000fea0003800200 */
.L_x_3864:
[----:B------:R-:W-:Y:S04]  /*97c0*/  BSSY.RECONVERGENT B1, `(.L_x_3866) ;  /* 0x000001d000017945 */ /* 0x000fe80003800200 */
[----:B------:R-:W-:Y:S05]  /*97d0*/  @P6 BRA `(.L_x_3867) ;  /* 0x00000000006c6947 */ /* 0x000fea0003800000 */
[----:B------:R-:W-:Y:S01]  /*97e0*/  FADD.FTZ R28, R28, -UR5 ;  /* 0x800000051c1c7e21 */ /* 0x000fe20008010000 */
[----:B------:R-:W-:Y:S01]  /*97f0*/  FADD.FTZ R29, R29, -UR5 ;  /* 0x800000051d1d7e21 */ /* 0x000fe20008010000 */
[----:B------:R-:W3:Y:S02]  /*9800*/  LDCU.64 UR12, c[0x0][0x3e0] ;  /* 0x00007c00ff0c77ac */ /* 0x000ee40008000a00 */
[----:B--2---:R-:W-:Y:S01]  /*9810*/  FMUL.FTZ R7, R28, UR7 ;  /* 0x000000071c077c20 */ /* 0x004fe20008410000 */
[----:B01----:R-:W-:Y:S01]  /*9820*/  FMUL.FTZ R8, R29, UR7 ;  /* 0x000000071d087c20 */ /* 0x003fe20008410000 */
[----:B------:R-:W0:Y:S02]  /*9830*/  LDCU.64 UR16, c[0x0][0x380] ;  /* 0x00007000ff1077ac */ /* 0x000e240008000a00 */
[----:B-----5:R-:W-:Y:S01]  /*9840*/  FFMA.FTZ R10, R38, R7, R36 ;  /* 0x00000007260a7223 */ /* 0x020fe20000010024 */
[----:B------:R-:W-:Y:S01]  /*9850*/  FFMA.FTZ R11, R39, R8, R37 ;  /* 0x00000008270b7223 */ /* 0x000fe20000010025 */
        /* <DEDUP_REMOVED lines=11> */
[----:B------:R-:W-:-:S03]  /*9910*/  IMAD.WIDE.U32 R6, R12, UR12, R6 ;  /* 0x0000000c0c067c25 */ /* 0x000fc6000f8e0006 */
[----:B0-----:R-:W-:-:S04]  /*9920*/  LEA R8, P1, R6, UR16, 0x2 ;  /* 0x0000001006087c11 */ /* 0x001fc8000f8210ff */
[----:B------:R-:W0:Y:S01]  /*9930*/  MUFU.RCP R22, R19 ;  /* 0x0000001300167308 */ /* 0x000e220000001000 */
[----:B------:R-:W-:-:S04]  /*9940*/  IADD3 R9, PT, PT, R7, R9, RZ ;  /* 0x0000000907097210 */ /* 0x000fc80007ffe0ff */
[----:B------:R-:W-:Y:S01]  /*9950*/  LEA.HI.X R9, R6, UR17, R9, 0x2, P1 ;  /* 0x0000001106097c11 */ /* 0x000fe200088f1409 */
[----:B-1----:R-:W-:Y:S01]  /*9960*/  FMUL.FTZ R10, R10, R15 ;  /* 0x0000000f0a0a7220 */ /* 0x002fe20000410000 */
[----:B0-----:R-:W-:-:S05]  /*9970*/  FMUL.FTZ R11, R11, R22 ;  /* 0x000000160b0b7220 */ /* 0x001fca0000410000 */
[----:B------:R3:W-:Y:S02]  /*9980*/  STG.E.64 desc[UR14][R8.64], R10 ;  /* 0x0000000a08007986 */ /* 0x0007e4000c101b0e */
.L_x_3867:
[----:B------:R-:W-:Y:S05]  /*9990*/  BSYNC.RECONVERGENT B1 ;  /* 0x0000000000017941 */ /* 0x000fea0003800200 */
.L_x_3866:
[----:B------:R-:W-:Y:S04]  /*99a0*/  BSSY.RECONVERGENT B1, `(.L_x_3868) ;  /* 0x000001d000017945 */ /* 0x000fe80003800200 */
[----:B------:R-:W-:Y:S05]  /*99b0*/  @P3 BRA `(.L_x_3869) ;  /* 0x00000000006c3947 */ /* 0x000fea0003800000 */
[----:B------:R-:W-:Y:S01]  /*99c0*/  FADD.FTZ R30, R30, -UR5 ;  /* 0x800000051e1e7e21 */ /* 0x000fe20008010000 */
[----:B------:R-:W-:Y:S01]  /*99d0*/  FADD.FTZ R31, R31, -UR5 ;  /* 0x800000051f1f7e21 */ /* 0x000fe20008010000 */
[----:B------:R-:W4:Y:S02]  /*99e0*/  LDCU.64 UR12, c[0x0][0x3e0] ;  /* 0x00007c00ff0c77ac */ /* 0x000f240008000a00 */
[----:B--2---:R-:W-:Y:S01]  /*99f0*/  FMUL.FTZ R7, R30, UR7 ;  /* 0x000000071e077c20 */ /* 0x004fe20008410000 */
[----:B01-3--:R-:W-:Y:S01]  /*9a00*/  FMUL.FTZ R8, R31, UR7 ;  /* 0x000000071f087c20 */ /* 0x00bfe20008410000 */
[----:B------:R-:W0:Y:S02]  /*9a10*/  LDCU.64 UR16, c[0x0][0x380] ;  /* 0x00007000ff1077ac */ /* 0x000e240008000a00 */
[----:B-----5:R-:W-:Y:S01]  /*9a20*/  FFMA.FTZ R15, R38, R7, R36 ;  /* 0x00000007260f7223 */ /* 0x020fe20000010024 */
[----:B------:R-:W-:Y:S01]  /*9a30*/  FFMA.FTZ R16, R39, R8, R37 ;  /* 0x0000000827107223 */ /* 0x000fe20000010025 */
[----:B------:R-:W-:-:S02]  /*9a40*/  MOV R7, R5 ;  /* 0x0000000500077202 */ /* 0x000fc40000000f00 */
        /* <DEDUP_REMOVED lines=10> */
[----:B------:R-:W-:Y:S01]  /*9af0*/  IMAD R13, R13, UR13, R22 ;  /* 0x0000000d0d0d7c24 */ /* 0x000fe2000f8e0216 */
[----:B0-----:R-:W-:Y:S02]  /*9b00*/  LEA R8, P1, R6, UR16, 0x2 ;  /* 0x0000001006087c11 */ /* 0x001fe4000f8210ff */
[----:B------:R-:W0:Y:S02]  /*9b10*/  MUFU.RCP R11, R12 ;  /* 0x0000000c000b7308 */ /* 0x000e240000001000 */
[----:B------:R-:W-:-:S04]  /*9b20*/  IADD3 R13, PT, PT, R7, R13, RZ ;  /* 0x0000000d070d7210 */ /* 0x000fc80007ffe0ff */
[----:B------:R-:W-:Y:S01]  /*9b30*/  LEA.HI.X R9, R6, UR17, R13, 0x2, P1 ;  /* 0x0000001106097c11 */ /* 0x000fe200088f140d */
[----:B-1----:R-:W-:Y:S01]  /*9b40*/  FMUL.FTZ R10, R15, R10 ;  /* 0x0000000a0f0a7220 */ /* 0x002fe20000410000 */
[----:B0-----:R-:W-:-:S05]  /*9b50*/  FMUL.FTZ R11, R16, R11 ;  /* 0x0000000b100b7220 */ /* 0x001fca0000410000 */
[----:B------:R4:W-:Y:S02]  /*9b60*/  STG.E.64 desc[UR14][R8.64], R10 ;  /* 0x0000000a08007986 */ /* 0x0009e4000c101b0e */
.L_x_3869:
[----:B------:R-:W-:Y:S05]  /*9b70*/  BSYNC.RECONVERGENT B1 ;  /* 0x0000000000017941 */ /* 0x000fea0003800200 */
.L_x_3868:
[----:B------:R-:W-:Y:S04]  /*9b80*/  BSSY.RECONVERGENT B1, `(.L_x_3870) ;  /* 0x000001d000017945 */ /* 0x000fe80003800200 */
[----:B------:R-:W-:Y:S05]  /*9b90*/  @P4 BRA `(.L_x_3871) ;  /* 0x00000000006c4947 */ /* 0x000fea0003800000 */
[----:B------:R-:W-:Y:S01]  /*9ba0*/  FADD.FTZ R32, R32, -UR5 ;  /* 0x8000000520207e21 */ /* 0x000fe20008010000 */
[----:B------:R-:W-:Y:S01]  /*9bb0*/  FADD.FTZ R33, R33, -UR5 ;  /* 0x8000000521217e21 */ /* 0x000fe20008010000 */
[----:B------:R-:W0:Y:S02]  /*9bc0*/  LDCU.64 UR12, c[0x0][0x3e0] ;  /* 0x00007c00ff0c77ac */ /* 0x000e240008000a00 */
[----:B--2---:R-:W-:Y:S01]  /*9bd0*/  FMUL.FTZ R7, R32, UR7 ;  /* 0x0000000720077c20 */ /* 0x004fe20008410000 */
[----:B01-34-:R-:W-:Y:S01]  /*9be0*/  FMUL.FTZ R8, R33, UR7 ;  /* 0x0000000721087c20 */ /* 0x01bfe20008410000 */
[----:B------:R-:W0:Y:S02]  /*9bf0*/  LDCU.64 UR16, c[0x0][0x380] ;  /* 0x00007000ff1077ac */ /* 0x000e240008000a00 */
[----:B-----5:R-:W-:Y:S01]  /*9c00*/  FFMA.FTZ R13, R38, R7, R36 ;  /* 0x00000007260d7223 */ /* 0x020fe20000010024 */
[----:B------:R-:W-:Y:S01]  /*9c10*/  FFMA.FTZ R16, R39, R8, R37 ;  /* 0x0000000827107223 */ /* 0x000fe20000010025 */
[----:B------:R-:W-:-:S02]  /*9c20*/  MOV R7, R5 ;  /* 0x0000000500077202 */ /* 0x000fc40000000f00 */
[----:B------:R-:W-:Y:S01]  /*9c30*/  FMUL.FTZ R6, R13, -1.4426950216293334961 ;  /* 0xbfb8aa3b0d067820 */ /* 0x000fe20000410000 */
[----:B------:R-:W-:-:S05]  /*9c40*/  FMUL.FTZ R8, R16, -1.4426950216293334961 ;  /* 0xbfb8aa3b10087820 */ /* 0x000fca0000410000 */
        /* <DEDUP_REMOVED lines=16> */
.L_x_3871:
[----:B------:R-:W-:Y:S05]  /*9d50*/  BSYNC.RECONVERGENT B1 ;  /* 0x0000000000017941 */ /* 0x000fea0003800200 */
.L_x_3870:
        /* <DEDUP_REMOVED lines=53> */
.L_x_3873:
[----:B------:R-:W-:Y:S05]  /*a0b0*/  BSYNC.RECONVERGENT B1 ;  /* 0x0000000000017941 */ /* 0x000fea0003800200 */
.L_x_3872:
        /* <DEDUP_REMOVED lines=29> */
.L_x_3875:
[----:B------:R-:W-:Y:S05]  /*a290*/  BSYNC.RECONVERGENT B1 ;  /* 0x0000000000017941 */ /* 0x000fea0003800200 */
.L_x_3874:
[----:B------:R-:W-:Y:S04]  /*a2a0*/  BSSY.RECONVERGENT B1, `(.L_x_3876) ;  /* 0x000001d000017945 */ /* 0x000fe80003800200 */
[----:B------:R-:W-:Y:S05]  /*a2b0*/  @P1 BRA `(.L_x_3877) ;  /* 0x00000000006c1947 */ /* 0x000fea0003800000 */
[----:B------:R-:W-:Y:S01]  /*a2c0*/  FADD.FTZ R42, R42, -UR5 ;  /* 0x800000052a2a7e21 */ /* 0x000fe20008010000 */
[----:B------:R-:W-:Y:S01]  /*a2d0*/  FADD.FTZ R43, R43, -UR5 ;  /* 0x800000052b2b7e21 */ /* 0x000fe20008010000 */
[----:B------:R-:W2:Y:S02]  /*a2e0*/  LDCU.64 UR12, c[0x0][0x3e0] ;  /* 0x00007c00ff0c77ac */ /* 0x000ea40008000a00 */
[----:B0-----:R-:W-:Y:S01]  /*a2f0*/  FMUL.FTZ R9, R42, UR7 ;  /* 0x000000072a097c20 */ /* 0x001fe20008410000 */
[----:B-1----:R-:W-:Y:S01]  /*a300*/  FMUL.FTZ R10, R43, UR7 ;  /* 0x000000072b0a7c20 */ /* 0x002fe20008410000 */
        /* <DEDUP_REMOVED lines=22> */
.L_x_3877:
[----:B------:R-:W-:Y:S05]  /*a470*/  BSYNC.RECONVERGENT B1 ;  /* 0x0000000000017941 */ /* 0x000fea0003800200 */
.L_x_3876:
[----:B------:R-:W-:Y:S04]  /*a480*/  BSSY.RECONVERGENT B1, `(.L_x_3878) ;  /* 0x000001d000017945 */ /* 0x000fe80003800200 */
[----:B------:R-:W-:Y:S05]  /*a490*/  @P6 BRA `(.L_x_3879) ;  /* 0x00000000006c6947 */ /* 0x000fea0003800000 */
[----:B------:R-:W-:Y:S01]  /*a4a0*/  FADD.FTZ R44, R44, -UR5 ;  /* 0x800000052c2c7e21 */ /* 0x000fe20008010000 */
[----:B------:R-:W-:Y:S01]  /*a4b0*/  FADD.FTZ R45, R45, -UR5 ;  /* 0x800000052d2d7e21 */ /* 0x000fe20008010000 */
[----:B------:R-:W3:Y:S02]  /*a4c0*/  LDCU.64 UR12, c[0x0][0x3e0] ;  /* 0x00007c00ff0c77ac */ /* 0x000ee40008000a00 */
[----:B0-----:R-:W-:Y:S01]  /*a4d0*/  FMUL.FTZ R9, R44, UR7 ;  /* 0x000000072c097c20 */ /* 0x001fe20008410000 */
[----:B-12---:R-:W-:Y:S01]  /*a4e0*/  FMUL.FTZ R10, R45, UR7 ;  /* 0x000000072d0a7c20 */ /* 0x006fe20008410000 */
        /* <DEDUP_REMOVED lines=22> */
.L_x_3879:
[----:B------:R-:W-:Y:S05]  /*a650*/  BSYNC.RECONVERGENT B1 ;  /* 0x0000000000017941 */ /* 0x000fea0003800200 */
.L_x_3878:
[----:B------:R-:W-:Y:S04]  /*a660*/  BSSY.RECONVERGENT B1, `(.L_x_3880) ;  /* 0x000001d000017945 */ /* 0x000fe80003800200 */
[----:B------:R-:W-:Y:S05]  /*a670*/  @P3 BRA `(.L_x_3881) ;  /* 0x00000000006c3947 */ /* 0x000fea0003800000 */
[----:B------:R-:W-:Y:S01]  /*a680*/  FADD.FTZ R46, R46, -UR5 ;  /* 0x800000052e2e7e21 */ /* 0x000fe20008010000 */
[----:B------:R-:W-:Y:S01]  /*a690*/  FADD.FTZ R47, R47, -UR5 ;  /* 0x800000052f2f7e21 */ /* 0x000fe20008010000 */
[----:B------:R-:W4:Y:S02]  /*a6a0*/  LDCU.64 UR12, c[0x0][0x3e0] ;  /* 0x00007c00ff0c77ac */ /* 0x000f240008000a00 */
[----:B0-----:R-:W-:Y:S01]  /*a6b0*/  FMUL.FTZ R9, R46, UR7 ;  /* 0x000000072e097c20 */ /* 0x001fe20008410000 */
[----:B-123--:R-:W-:Y:S01]  /*a6c0*/  FMUL.FTZ R10, R47, UR7 ;  /* 0x000000072f0a7c20 */ /* 0x00efe20008410000 */
        /* <DEDUP_REMOVED lines=22> */
.L_x_3881:
[----:B------:R-:W-:Y:S05]  /*a830*/  BSYNC.RECONVERGENT B1 ;  /* 0x0000000000017941 */ /* 0x000fea0003800200 */
.L_x_3880:
[----:B------:R-:W-:Y:S04]  /*a840*/  BSSY.RECONVERGENT B1, `(.L_x_3882) ;  /* 0x000001d000017945 */ /* 0x000fe80003800200 */
[----:B------:R-:W-:Y:S05]  /*a850*/  @P4 BRA `(.L_x_3883) ;  /* 0x00000000006c4947 */ /* 0x000fea0003800000 */
[----:B------:R-:W-:Y:S01]  /*a860*/  FADD.FTZ R48, R48, -UR5 ;  /* 0x8000000530307e21 */ /* 0x000fe20008010000 */
[----:B------:R-:W-:Y:S01]  /*a870*/  FADD.FTZ R49, R49, -UR5 ;  /* 0x8000000531317e21 */ /* 0x000fe20008010000 */
[----:B------:R-:W1:Y:S02]  /*a880*/  LDCU.64 UR12, c[0x0][0x3e0] ;  /* 0x00007c00ff0c77ac */ /* 0x000e640008000a00 */
[----:B0-----:R-:W-:Y:S01]  /*a890*/  FMUL.FTZ R9, R48, UR7 ;  /* 0x0000000730097c20 */ /* 0x001fe20008410000 */
[----:B-1234-:R-:W-:Y:S01]  /*a8a0*/  FMUL.FTZ R10, R49, UR7 ;  /* 0x00000007310a7c20 */ /* 0x01efe20008410000 */
        /* <DEDUP_REMOVED lines=22> */
.L_x_3883:
[----:B------:R-:W-:Y:S05]  /*aa10*/  BSYNC.RECONVERGENT B1 ;  /* 0x0000000000017941 */ /* 0x000fea0003800200 */
.L_x_3882:
[----:B------:R-:W-:Y:S01]  /*aa20*/  ISETP.GE.U32.AND P5, PT, R6, UR8, PT ;  /* 0x0000000806007c0c */ /* 0x000fe2000bfa6070 */
[----:B------:R-:W-:Y:S01]  /*aa30*/  BSSY.RECONVERGENT B1, `(.L_x_3884) ;  /* 0x0000034000017945 */ /* 0x000fe20003800200 */
[----:B-12---:R-:W-:Y:S02]  /*aa40*/  SHF.R.S32.HI R20, RZ, 0x1f, R6 ;  /* 0x0000001fff147819 */ /* 0x006fe40000011406 */
[----:B------:R-:W-:Y:S02]  /*aa50*/  IADD3 R16, PT, PT, R0, 0x160, RZ ;  /* 0x0000016000107810 */ /* 0x000fe40007ffe0ff */
[----:B------:R-:W-:Y:S02]  /*aa60*/  ISETP.GE.AND.EX P5, PT, R20, UR9, PT, P5 ;  /* 0x0000000914007c0c */ /* 0x000fe4000bfa6350 */
[C---:B------:R-:W-:Y:S02]  /*aa70*/  IADD3 R14, PT, PT, R0.reuse, 0x170, RZ ;  /* 0x00000170000e7810 */ /* 0x040fe40007ffe0ff */
[----:B0---4-:R-:W-:-:S02]  /*aa80*/  IADD3 R12, PT, PT, R0, 0x180, RZ ;  /* 0x00000180000c7810 */ /* 0x011fc40007ffe0ff */
        /* <DEDUP_REMOVED lines=40> */
[----:B------:R-:W0:Y:S01]  /*ad10*/  MUFU.RCP R24, R24 ;  /* 0x0000001800187308 */ /* 0x000e220000001000 */
[----:B------:R-:W-:-:S07]  /*ad20*/  LEA.HI.X R23, R20, UR17, R23, 0x2, P5 ;  /* 0x0000001114177c11 */ /* 0x000fce000a8f1417 */
[----:B------:R-:W1:Y:S01]  /*ad30*/  MUFU.RCP R25, R26 ;  /* 0x0000001a00197308 */ /* 0x000e620000001000 */
[----:B0-----:R-:W-:Y:S01]  /*ad40*/  FMUL.FTZ R24, R27, R24 ;  /* 0x000000181b187220 */ /* 0x001fe20000410000 */
[----:B-1----:R-:W-:-:S05]  /*ad50*/  FMUL.FTZ R25, R28, R25 ;  /* 0x000000191c197220 */ /* 0x002fca0000410000 */
[----:B------:R0:W-:Y:S02]  /*ad60*/  STG.E.64 desc[UR14][R22.64], R24 ;  /* 0x0000001816007986 */ /* 0x0001e4000c101b0e */
.L_x_3885:
[----:B------:R-:W-:Y:S05]  /*ad70*/  BSYNC.RECONVERGENT B1 ;  /* 0x0000000000017941 */ /* 0x000fea0003800200 */
.L_x_3884:
[----:B------:R-:W-:Y:S04]  /*ad80*/  BSSY.RECONVERGENT B1, `(.L_x_3886) ;  /* 0x000001d000017945 */ /* 0x000fe80003800200 */
[----:B------:R-:W-:Y:S05]  /*ad90*/  @P2 BRA `(.L_x_3887) ;  /* 0x00000000006c2947 */ /* 0x000fea0003800000 */
[----:B------:R-:W-:Y:S01]  /*ada0*/  FADD.FTZ R52, R52, -UR5 ;  /* 0x8000000534347e21 */ /* 0x000fe20008010000 */
[----:B------:R-:W-:Y:S01]  /*adb0*/  FADD.FTZ R53, R53, -UR5 ;  /* 0x8000000535357e21 */ /* 0x000fe20008010000 */
[----:B------:R-:W1:Y:S02]  /*adc0*/  LDCU.64 UR12, c[0x0][0x3e0] ;  /* 0x00007c00ff0c77ac */ /* 0x000e640008000a00 */
[----:B------:R-:W-:Y:S01]  /*add0*/  FMUL.FTZ R19, R52, UR7 ;  /* 0x0000000734137c20 */ /* 0x000fe20008410000 */
        /* <DEDUP_REMOVED lines=8> */
[----:B-1----:R-:W-:Y:S01]  /*ae60*/  IMAD R24, R18, UR12, RZ ;  /* 0x0000000c12187c24 */ /* 0x002fe2000f8e02ff */
[----:B------:R-:W-:Y:S02]  /*ae70*/  MOV R18, R2 ;  /* 0x0000000200127202 */ /* 0x000fe40000000f00 */
[----:B------:R-:W1:Y:S03]  /*ae80*/  MUFU.EX2 R21, R21 ;  /* 0x0000001500157308 */ /* 0x000e660000000800 */
[----:B------:R-:W-:-:S04]  /*ae90*/  IMAD.WIDE.U32 R18, R7, UR12, R18 ;  /* 0x0000000c07127c25 */ /* 0x000fc8000f8e0012 */
[----:B------:R-:W-:Y:S02]  /*aea0*/  IMAD R7, R7, UR13, R24 ;  /* 0x0000000d07077c24 */ /* 0x000fe4000f8e0218 */
[----:B0-----:R-:W-:Y:S01]  /*aeb0*/  FADD.FTZ R20, R6, 1 ;  /* 0x3f80000006147421 */ /* 0x001fe20000010000 */
[C---:B--2---:R-:W-:Y:S02]  /*aec0*/  LEA R6, P2, R18.reuse, UR16, 0x2 ;  /* 0x0000001012067c11 */ /* 0x044fe4000f8410ff */
        /* <DEDUP_REMOVED lines=8> */
.L_x_3887:
[----:B------:R-:W-:Y:S05]  /*af50*/  BSYNC.RECONVERGENT B1 ;  /* 0x0000000000017941 */ /* 0x000fea0003800200 */
.L_x_3886:
        /* <DEDUP_REMOVED lines=8> */
[----:B-----5:R-:W-:Y:S01]  /*afe0*/  FFMA.FTZ R21, R38, R7, R36 ;  /* 0x0000000726157223 */ /* 0x020fe20000010024 */
[----:B0-----:R-:W-:Y:S01]  /*aff0*/  FFMA.FTZ R23, R39, R18, R37 ;  /* 0x0000001227177223 */ /* 0x001fe20000010025 */
        /* <DEDUP_REMOVED lines=19> */
.L_x_3889:
[----:B------:R-:W-:Y:S05]  /*b130*/  BSYNC.RECONVERGENT B1 ;  /* 0x0000000000017941 */ /* 0x000fea0003800200 */
.L_x_3888:
[----:B------:R-:W-:Y:S04]  /*b140*/  BSSY.RECONVERGENT B1, `(.L_x_3890) ;  /* 0x000001d000017945 */ /* 0x000fe80003800200 */
[----:B------:R-:W-:Y:S05]  /*b150*/  @P6 BRA `(.L_x_3891) ;  /* 0x00000000006c6947 */ /* 0x000fea0003800000 */
[----:B------:R-:W-:Y:S01]  /*b160*/  FADD.FTZ R56, R56, -UR5 ;  /* 0x8000000538387e21 */ /* 0x000fe20008010000 */
[----:B------:R-:W-:Y:S01]  /*b170*/  FADD.FTZ R57, R57, -UR5 ;  /* 0x8000000539397e21 */ /* 0x000fe20008010000 */
[----:B------:R-:W3:Y:S02]  /*b180*/  LDCU.64 UR12, c[0x0][0x3e0] ;  /* 0x00007c00ff0c77ac */ /* 0x000ee40008000a00 */
[----:B-1----:R-:W-:Y:S01]  /*b190*/  FMUL.FTZ R7, R56, UR7 ;  /* 0x0000000738077c20 */ /* 0x002fe20008410000 */
[----:B--2---:R-:W-:Y:S01]  /*b1a0*/  FMUL.FTZ R16, R57, UR7 ;  /* 0x0000000739107c20 */ /* 0x004fe20008410000 */
[----:B------:R-:W1:Y:S02]  /*b1b0*/  LDCU.64 UR16, c[0x0][0x380] ;  /* 0x00007000ff1077ac */ /* 0x000e640008000a00 */
[----:B-----5:R-:W-:Y:S01]  /*b1c0*/  FFMA.FTZ R19, R38, R7, R36 ;  /* 0x0000000726137223 */ /* 0x020fe20000010024 */
[----:B------:R-:W-:Y:S01]  /*b1d0*/  FFMA.FTZ R21, R39, R16, R37 ;  /* 0x0000001027157223 */ /* 0x000fe20000010025 */
[----:B------:R-:W-:-:S02]  /*b1e0*/  MOV R7, R5 ;  /* 0x0000000500077202 */ /* 0x000fc40000000f00 */
[----:B------:R-:W-:Y:S01]  /*b1f0*/  FMUL.FTZ R6, R19, -1.4426950216293334961 ;  /* 0xbfb8aa3b13067820 */ /* 0x000fe20000410000 */
[----:B------:R-:W-:-:S05]  /*b200*/  FMUL.FTZ R17, R21, -1.4426950216293334961 ;  /* 0xbfb8aa3b15117820 */ /* 0x000fca0000410000 */
[----:B------:R-:W2:Y:S01]  /*b210*/  MUFU.EX2 R6, R6 ;  /* 0x0000000600067308 */ /* 0x000ea20000000800 */
[----:B---3--:R-:W-:-:S03]  /*b220*/  IMAD R15, R15, UR12, RZ ;  /* 0x0000000c0f0f7c24 */ /* 0x008fc6000f8e02ff */
[----:B------:R-:W3:Y:S01]  /*b230*/  MUFU.EX2 R17, R17 ;  /* 0x0000001100117308 */ /* 0x000ee20000000800 */
[----:B------:R-:W-:Y:S02]  /*b240*/  IMAD R15, R14, UR13, R15 ;  /* 0x0000000d0e0f7c24 */ /* 0x000fe4000f8e020f */
[----:B--2---:R-:W-:Y:S01]  /*b250*/  FADD.FTZ R16, R6, 1 ;  /* 0x3f80000006107421 */ /* 0x004fe20000010000 */
[----:B------:R-:W-:Y:S01]  /*b260*/  MOV R6, R2 ;  /* 0x0000000200067202 */ /* 0x000fe20000000f00 */
[----:B---3--:R-:W-:-:S04]  /*b270*/  FADD.FTZ R18, R17, 1 ;  /* 0x3f80000011127421 */ /* 0x008fc80000010000 */
[----:B------:R-:W2:Y:S01]  /*b280*/  MUFU.RCP R16, R16 ;  /* 0x0000001000107308 */ /* 0x000ea20000001000 */
[----:B------:R-:W-:-:S03]  /*b290*/  IMAD.WIDE.U32 R6, R14, UR12, R6 ;  /* 0x0000000c0e067c25 */ /* 0x000fc6000f8e0006 */
[----:B-1----:R-:W-:-:S04]  /*b2a0*/  LEA R14, P1, R6, UR16, 0x2 ;  /* 0x00000010060e7c11 */ /* 0x002fc8000f8210ff */
[----:B------:R-:W1:Y:S01]  /*b2b0*/  MUFU.RCP R18, R18 ;  /* 0x0000001200127308 */ /* 0x000e620000001000 */
[----:B------:R-:W-:-:S04]  /*b2c0*/  IADD3 R15, PT, PT, R7, R15, RZ ;  /* 0x0000000f070f7210 */ /* 0x000fc80007ffe0ff */
[----:B------:R-:W-:Y:S01]  /*b2d0*/  LEA.HI.X R15, R6, UR17, R15, 0x2, P1 ;  /* 0x00000011060f7c11 */ /* 0x000fe200088f140f */
[----:B--2---:R-:W-:Y:S01]  /*b2e0*/  FMUL.FTZ R16, R19, R16 ;  /* 0x0000001013107220 */ /* 0x004fe20000410000 */
[----:B-1----:R-:W-:-:S05]  /*b2f0*/  FMUL.FTZ R17, R21, R18 ;  /* 0x0000001215117220 */ /* 0x002fca0000410000 */
[----:B------:R3:W-:Y:S02]  /*b300*/  STG.E.64 desc[UR14][R14.64], R16 ;  /* 0x000000100e007986 */ /* 0x0007e4000c101b0e */
.L_x_3891:
[----:B------:R-:W-:Y:S05]  /*b310*/  BSYNC.RECONVERGENT B1 ;  /* 0x0000000000017941 */ /* 0x000fea0003800200 */
.L_x_3890:
[----:B------:R-:W-:Y:S04]  /*b320*/  BSSY.RECONVERGENT B1, `(.L_x_3892) ;  /* 0x000001d000017945 */ /* 0x000fe80003800200 */
[----:B------:R-:W-:Y:S05]  /*b330*/  @P3 BRA `(.L_x_3893) ;  /* 0x00000000006c3947 */ /* 0x000fea0003800000 */
[----:B------:R-:W-:Y:S01]  /*b340*/  FADD.FTZ R58, R58, -UR5 ;  /* 0x800000053a3a7e21 */ /* 0x000fe20008010000 */
[----:B------:R-:W-:Y:S01]  /*b350*/  FADD.FTZ R59, R59, -UR5 ;  /* 0x800000053b3b7e21 */ /* 0x000fe20008010000 */
[----:B------:R-:W4:Y:S02]  /*b360*/  LDCU.64 UR12, c[0x0][0x3e0] ;  /* 0x00007c00ff0c77ac */ /* 0x000f240008000a00 */
[----:B-1----:R-:W-:Y:S01]  /*b370*/  FMUL.FTZ R7, R58, UR7 ;  /* 0x000000073a077c20 */ /* 0x002fe20008410000 */
[----:B---3--:R-:W-:Y:S01]  /*b380*/  FMUL.FTZ R14, R59, UR7 ;  /* 0x000000073b0e7c20 */ /* 0x008fe20008410000 */
[----:B------:R-:W1:Y:S02]  /*b390*/  LDCU.64 UR16, c[0x0][0x380] ;  /* 0x00007000ff1077ac */ /* 0x000e640008000a00 */
[----:B--2--5:R-:W-:Y:S01]  /*b3a0*/  FFMA.FTZ R17, R38, R7, R36 ;  /* 0x0000000726117223 */ /* 0x024fe20000010024 */
[----:B------:R-:W-:Y:S01]  /*b3b0*/  FFMA.FTZ R19, R39, R14, R37 ;  /* 0x0000000e27137223 */ /* 0x000fe20000010025 */
[----:B------:R-:W-:-:S02]  /*b3c0*/  MOV R7, R5 ;  /* 0x0000000500077202 */ /* 0x000fc40000000f00 */
[----:B------:R-:W-:Y:S01]  /*b3d0*/  FMUL.FTZ R6, R17, -1.4426950216293334961 ;  /* 0xbfb8aa3b11067820 */ /* 0x000fe20000410000 */
[----:B------:R-:W-:-:S05]  /*b3e0*/  FMUL.FTZ R15, R19, -1.4426950216293334961 ;  /* 0xbfb8aa3b130f7820 */ /* 0x000fca0000410000 */
[----:B------:R-:W2:Y:S01]  /*b3f0*/  MUFU.EX2 R6, R6 ;  /* 0x0000000600067308 */ /* 0x000ea20000000800 */
[----:B----4-:R-:W-:-:S03]  /*b400*/  IMAD R13, R13, UR12, RZ ;  /* 0x0000000c0d0d7c24 */ /* 0x010fc6000f8e02ff */
        /* <DEDUP_REMOVED lines=14> */
.L_x_3893:
[----:B------:R-:W-:Y:S05]  /*b4f0*/  BSYNC.RECONVERGENT B1 ;  /* 0x0000000000017941 */ /* 0x000fea0003800200 */
.L_x_3892:
[----:B------:R-:W-:Y:S04]  /*b500*/  BSSY.RECONVERGENT B1, `(.L_x_3894) ;  /* 0x000001d000017945 */ /* 0x000fe80003800200 */
[----:B------:R-:W-:Y:S05]  /*b510*/  @P4 BRA `(.L_x_3895) ;  /* 0x00000000006c4947 */ /* 0x000fea0003800000 */
[----:B------:R-:W-:Y:S01]  /*b520*/  FADD.FTZ R60, R60, -UR5 ;  /* 0x800000053c3c7e21 */ /* 0x000fe20008010000 */
[----:B------:R-:W-:Y:S01]  /*b530*/  FADD.FTZ R61, R61, -UR5 ;  /* 0x800000053d3d7e21 */ /* 0x000fe20008010000 */
[----:B------:R-:W0:Y:S02]  /*b540*/  LDCU.64 UR12, c[0x0][0x3e0] ;  /* 0x00007c00ff0c77ac */ /* 0x000e240008000a00 */
[----:B-1----:R-:W-:Y:S01]  /*b550*/  FMUL.FTZ R7, R60, UR7 ;  /* 0x000000073c077c20 */ /* 0x002fe20008410000 */
[----:B----4-:R-:W-:Y:S01]  /*b560*/  FMUL.FTZ R12, R61, UR7 ;  /* 0x000000073d0c7c20 */ /* 0x010fe20008410000 */
[----:B------:R-:W1:Y:S02]  /*b570*/  LDCU.64 UR16, c[0x0][0x380] ;  /* 0x00007000ff1077ac */ /* 0x000e640008000a00 */
[----:B---3-5:R-:W-:Y:S01]  /*b580*/  FFMA.FTZ R15, R38, R7, R36 ;  /* 0x00000007260f7223 */ /* 0x028fe20000010024 */
[----:B--2---:R-:W-:Y:S01]  /*b590*/  FFMA.FTZ R17, R39, R12, R37 ;  /* 0x0000000c27117223 */ /* 0x004fe20000010025 */
        /* <DEDUP_REMOVED lines=19> */
.L_x_3895:
[----:B------:R-:W-:Y:S05]  /*b6d0*/  BSYNC.RECONVERGENT B1 ;  /* 0x0000000000017941 */ /* 0x000fea0003800200 */
.L_x_3894:
[----:B------:R-:W-:Y:S01]  /*b6e0*/  ISETP.GE.U32.AND P5, PT, R8, UR8, PT ;  /* 0x0000000808007c0c */ /* 0x000fe2000bfa6070 */
[----:B------:R-:W-:Y:S01]  /*b6f0*/  BSSY.RECONVERGENT B1, `(.L_x_3896) ;  /* 0x0000032000017945 */ /* 0x000fe20003800200 */
[----:B--23--:R-:W-:Y:S02]  /*b700*/  SHF.R.S32.HI R16, RZ, 0x1f, R8 ;  /* 0x0000001fff107819 */ /* 0x00cfe40000011408 */
[----:B0---4-:R-:W-:Y:S02]  /*b710*/  IADD3 R13, PT, PT, R0, 0x1c0, RZ ;  /* 0x000001c0000d7810 */ /* 0x011fe40007ffe0ff */
[----:B------:R-:W-:Y:S02]  /*b720*/  ISETP.GE.AND.EX P5, PT, R16, UR9, PT, P5 ;  /* 0x0000000910007c0c */ /* 0x000fe4000bfa6350 */
[C---:B------:R-:W-:Y:S02]  /*b730*/  IADD3 R11, PT, PT, R0.reuse, 0x1d0, RZ ;  /* 0x000001d0000b7810 */ /* 0x040fe40007ffe0ff */
[----:B-1----:R-:W-:-:S02]  /*b740*/  IADD3 R7, PT, PT, R0, 0x1e0, RZ ;  /* 0x000001e000077810 */ /* 0x002fc40007ffe0ff */
        /* <DEDUP_REMOVED lines=44> */
.L_x_3897:
[----:B------:R-:W-:Y:S05]  /*ba10*/  BSYNC.RECONVERGENT B1 ;  /* 0x0000000000017941 */ /* 0x000fea0003800200 */
.L_x_3896:
        /* <DEDUP_REMOVED lines=29> */
.L_x_3899:
[----:B------:R-:W-:Y:S05]  /*bbf0*/  BSYNC.RECONVERGENT B1 ;  /* 0x0000000000017941 */ /* 0x000fea0003800200 */
.L_x_3898:
        /* <DEDUP_REMOVED lines=16> */
[----:B0-----:R-:W-:Y:S01]  /*bd00*/  FADD.FTZ R16, R8, 1 ;  /* 0x3f80000008107421 */ /* 0x001fe20000010000 */
[----:B------:R-:W-:Y:S01]  /*bd10*/  MOV R8, R2 ;  /* 0x0000000200087202 */ /* 0x000fe20000000f00 */
[----:B--2---:R-:W-:-:S04]  /*bd20*/  FADD.FTZ R18, R15, 1 ;  /* 0x3f8000000f127421 */ /* 0x004fc80000010000 */
        /* <DEDUP_REMOVED lines=10> */
.L_x_3901:
[----:B------:R-:W-:Y:S05]  /*bdd0*/  BSYNC.RECONVERGENT B1 ;  /* 0x0000000000017941 */ /* 0x000fea0003800200 */
.L_x_3900:
        /* <DEDUP_REMOVED lines=9> */
[----:B0-----:R-:W-:Y:S01]  /*be70*/  FFMA.FTZ R18, R39, R14, R37 ;  /* 0x0000000e27127223 */ /* 0x001fe20000010025 */
[----:B------:R-:W-:-:S02]  /*be80*/  MOV R9, R5 ;  /* 0x0000000500097202 */ /* 0x000fc40000000f00 */
[----:B------:R-:W-:Y:S01]  /*be90*/  FMUL.FTZ R8, R17, -1.4426950216293334961 ;  /* 0xbfb8aa3b11087820 */ /* 0x000fe20000410000 */
[----:B------:R-:W-:-:S05]  /*bea0*/  FMUL.FTZ R13, R18, -1.4426950216293334961 ;  /* 0xbfb8aa3b120d7820 */ /* 0x000fca0000410000 */
[----:B------:R-:W0:Y:S01]  /*beb0*/  MUFU.EX2 R8, R8 ;  /* 0x0000000800087308 */ /* 0x000e220000000800 */
[----:B---3--:R-:W-:-:S03]  /*bec0*/  IMAD R12, R12, UR12, RZ ;  /* 0x0000000c0c0c7c24 */ /* 0x008fc6000f8e02ff */
        /* <DEDUP_REMOVED lines=14> */
.L_x_3903:
[----:B------:R-:W-:Y:S05]  /*bfb0*/  BSYNC.RECONVERGENT B1 ;  /* 0x0000000000017941 */ /* 0x000fea0003800200 */
.L_x_3902:
        /* <DEDUP_REMOVED lines=16> */
[----:B--2---:R-:W-:Y:S01]  /*c0c0*/  FADD.FTZ R12, R8, 1 ;  /* 0x3f800000080c7421 */ /* 0x004fe20000010000 */
[----:B------:R-:W-:Y:S01]  /*c0d0*/  MOV R8, R2 ;  /* 0x0000000200087202 */ /* 0x000fe20000000f00 */
[----:B---3--:R-:W-:-:S04]  /*c0e0*/  FADD.FTZ R14, R11, 1 ;  /* 0x3f8000000b0e7421 */ /* 0x008fc80000010000 */
[----:B------:R-:W2:Y:S01]  /*c0f0*/  MUFU.RCP R12, R12 ;  /* 0x0000000c000c7308 */ /* 0x000ea20000001000 */
[----:B------:R-:W-:-:S04]  /*c100*/  IMAD.WIDE.U32 R8, R7, UR12, R8 ;  /* 0x0000000c07087c25 */ /* 0x000fc8000f8e0008 */
[----:B------:R-:W-:Y:S01]  /*c110*/  IMAD R7, R7, UR13, R10 ;  /* 0x0000000d07077c24 */ /* 0x000fe2000f8e020a */
[----:B-1----:R-:W-:Y:S02]  /*c120*/  LEA R10, P1, R8, UR16, 0x2 ;  /* 0x00000010080a7c11 */ /* 0x002fe4000f8210ff */
[----:B------:R-:W1:Y:S02]  /*c130*/  MUFU.RCP R13, R14 ;  /* 0x0000000e000d7308 */ /* 0x000e640000001000 */
[----:B------:R-:W-:-:S04]  /*c140*/  IADD3 R7, PT, PT, R9, R7, RZ ;  /* 0x0000000709077210 */ /* 0x000fc80007ffe0ff */
[----:B------:R-:W-:Y:S01]  /*c150*/  LEA.HI.X R11, R8, UR17, R7, 0x2, P1 ;  /* 0x00000011080b7c11 */ /* 0x000fe200088f1407 */
[----:B--2---:R-:W-:Y:S01]  /*c160*/  FMUL.FTZ R12, R15, R12 ;  /* 0x0000000c0f0c7220 */ /* 0x004fe20000410000 */
[----:B-1----:R-:W-:-:S05]  /*c170*/  FMUL.FTZ R13, R16, R13 ;  /* 0x0000000d100d7220 */ /* 0x002fca0000410000 */
[----:B------:R4:W-:Y:S02]  /*c180*/  STG.E.64 desc[UR14][R10.64], R12 ;  /* 0x0000000c0a007986 */ /* 0x0009e4000c101b0e */
.L_x_3905:
[----:B------:R-:W-:Y:S05]  /*c190*/  BSYNC.RECONVERGENT B1 ;  /* 0x0000000000017941 */ /* 0x000fea0003800200 */
.L_x_3904:
[----:B------:R-:W-:Y:S05]  /*c1a0*/  @P4 BRA `(.L_x_3843) ;  /* 0x0000000000684947 */ /* 0x000fea0003800000 */
[----:B------:R-:W-:Y:S01]  /*c1b0*/  FADD.FTZ R72, R72, -UR5 ;  /* 0x8000000548487e21 */ /* 0x000fe20008010000 */
[----:B------:R-:W-:Y:S01]  /*c1c0*/  FADD.FTZ R73, R73, -UR5 ;  /* 0x8000000549497e21 */ /* 0x000fe20008010000 */
[----:B------:R-:W1:Y:S02]  /*c1d0*/  LDCU.64 UR8, c[0x0][0x3e0] ;  /* 0x00007c00ff0877ac */ /* 0x000e640008000a00 */
        /* <DEDUP_REMOVED lines=23> */
.L_x_3843:
[----:B------:R-:W-:Y:S05]  /*c350*/  BSYNC.RECONVERGENT B0 ;  /* 0x0000000000007941 */ /* 0x000fea0003800200 */
.L_x_3779:
        /* <DEDUP_REMOVED lines=9> */
.L_x_3907:
        /* <DEDUP_REMOVED lines=9> */
.L_x_4556:


//--------------------- .text._Z35group_norm_nhwc_fwd_one_pass_kernelI11Fp32IOBf16WLi64ELi84ELi672EEv26Group_norm_nhwc_fwd_params --------------------------
	.section	.text._Z35group_norm_nhwc_fwd_one_pass_kernelI11Fp32IOBf16WLi64ELi84ELi672EEv26Group_norm_nhwc_fwd_params,"ax",@progbits
	.align	128
        .global         _Z35group_norm_nhwc_fwd_one_pass_kernelI11Fp32IOBf16WLi64ELi84ELi672EEv26Group_norm_nhwc_fwd_params
        .type           _Z35group_norm_nhwc_fwd_one_pass_kernelI11Fp32IOBf16WLi64ELi84ELi672EEv26Group_norm_nhwc_fwd_params,@function
        .size           _Z35group_norm_nhwc_fwd_one_pass_kernelI11Fp32IOBf16WLi64ELi84ELi672EEv26Group_norm_nhwc_fwd_params,(.L_x_4557 - _Z35group_norm_nhwc_fwd_one_pass_kernelI11Fp32IOBf16WLi64ELi84ELi672EEv26Group_norm_nhwc_fwd_params)
        .other          _Z35group_norm_nhwc_fwd_one_pass_kernelI11Fp32IOBf16WLi64ELi84ELi672EEv26Group_norm_nhwc_fwd_params,@"STO_CUDA_ENTRY STV_DEFAULT"
_Z35group_norm_nhwc_fwd_one_pass_kernelI11Fp32IOBf16WLi64ELi84ELi672EEv26Group_norm_nhwc_fwd_params:
.text._Z35group_norm_nhwc_fwd_one_pass_kernelI11Fp32IOBf16WLi64ELi84ELi672EEv26Group_norm_nhwc_fwd_params:
        /* <DEDUP_REMOVED lines=47> */
.L_x_3935:
[----:B0-----:R-:W0:Y:S01]  /*02f0*/  LDCU UR5, c[0x0][0x3f8] ;  /* 0x00007f00ff0577ac */ /* 0x001e220008000800 */
[----:B------:R-:W-:Y:S02]  /*0300*/  IABS R8, UR10 ;  /* 0x0000000a00087c13 */ /* 0x000fe40008000000 */
[----:B------:R-:W-:Y:S01]  /*0310*/  SHF.R.S32.HI R9, RZ, 0x1f, R26 ;  /* 0x0000001fff097819 */ /* 0x000fe2000001141a */
[----:B-1----:R-:W1:Y:S01]  /*0320*/  LDCU.64 UR14, c[0x0][0x3e8] ;  /* 0x00007d00ff0e77ac */ /* 0x002e620008000a00 */
[----:B---3--:R-:W-:Y:S02]  /*0330*/  SHF.R.S32.HI R15, RZ, 0x1f, R25 ;  /* 0x0000001fff0f7819 */ /* 0x008fe40000011419 */
[----:B------:R-:W-:Y:S01]  /*0340*/  SHF.R.S32.HI R20, RZ, 0x1f, R0 ;  /* 0x0000001fff147819 */ /* 0x000fe20000011400 */
[----:B--2---:R-:W2:Y:S01]  /*0350*/  LDCU.64 UR18, c[0x0][0x3f0] ;  /* 0x00007e00ff1277ac */ /* 0x004ea20008000a00 */
[----:B------:R-:W-:Y:S01]  /*0360*/  SHF.R.S32.HI R22, RZ, 0x1f, R27 ;  /* 0x0000001fff167819 */ /* 0x000fe2000001141b */
[----:B0---4-:R-:W-:Y:S01]  /*0370*/  IMAD.U32 R2, RZ, RZ, UR5 ;  /* 0x00000005ff027e24 */ /* 0x011fe2000f8e00ff */
[----:B-1----:R-:W-:-:S04]  /*0380*/  ISETP.GE.U32.AND P2, PT, R26, UR14, PT ;  /* 0x0000000e1a007c0c */ /* 0x002fc8000bf46070 */
[----:B------:R-:W-:Y:S02]  /*0390*/  IABS R5, R2 ;  /* 0x0000000200057213 */ /* 0x000fe40000000000 */
[----:B------:R-:W-:Y:S02]  /*03a0*/  ISETP.GE.AND.EX P2, PT, R9, UR15, PT, P2 ;  /* 0x0000000f09007c0c */ /* 0x000fe4000bf46320 */
[----:B------:R-:W0:Y:S01]  /*03b0*/  I2F.RP R4, R5 ;  /* 0x0000000500047306 */ /* 0x000e220000209400 */
[----:B------:R-:W-:-:S04]  /*03c0*/  ISETP.GE.U32.AND P3, PT, R25, UR14, PT ;  /* 0x0000000e19007c0c */ /* 0x000fc8000bf66070 */
[----:B------:R-:W-:-:S06]  /*03d0*/  ISETP.GE.AND.EX P3, PT, R15, UR15, PT, P3 ;  /* 0x0000000f0f007c0c */ /* 0x000fcc000bf66330 */
[----:B------:R-:W1:Y:S01]  /*03e0*/  @!P2 LDC.64 R12, c[0x0][0x3e0] ;  /* 0x0000f800ff0cab82 */ /* 0x000e620000000a00 */
[----:B0-----:R-:W0:Y:S07]  /*03f0*/  MUFU.RCP R4, R4 ;  /* 0x0000000400047308 */ /* 0x001e2e0000001000 */
[----:B------:R-:W3:Y:S01]  /*0400*/  @!P2 LDC.64 R16, c[0x0][0x390] ;  /* 0x0000e400ff10ab82 */ /* 0x000ee20000000a00 */
[----:B0-----:R-:W-:Y:S01]  /*0410*/  IADD3 R2, PT, PT, R4, 0xffffffe, RZ ;  /* 0x0ffffffe04027810 */ /* 0x001fe20007ffe0ff */
[----:B-1----:R-:W-:-:S03]  /*0420*/  @!P2 IMAD R14, R9, R12, RZ ;  /* 0x0000000c090ea224 */ /* 0x002fc600078e02ff */
[----:B------:R0:W1:Y:S01]  /*0430*/  F2I.FTZ.U32.TRUNC.NTZ R3, R2 ;  /* 0x0000000200037305 */ /* 0x000062000021f000 */
[----:B------:R-:W-:Y:S02]  /*0440*/  @!P2 IMAD R14, R26, R13, R14 ;  /* 0x0000000d1a0ea224 */ /* 0x000fe400078e020e */
[----:B0-----:R-:W-:-:S05]  /*0450*/  HFMA2 R2, -RZ, RZ, 0, 0 ;  /* 0x00000000ff027431 */ /* 0x001fca00000001ff */
[----:B------:R-:W-:Y:S02]  /*0460*/  R2UR UR12, R2 ;  /* 0x00000000020c72ca */ /* 0x000fe400000e0000 */
[----:B-1----:R-:W-:Y:S02]  /*0470*/  R2UR UR13, R3 ;  /* 0x00000000030d72ca */ /* 0x002fe400000e0000 */
        /* <DEDUP_REMOVED lines=18> */
[----:B------:R-:W-:Y:S01]  /*05a0*/  ISETP.GE.U32.AND P1, PT, R2, R5, PT ;  /* 0x000000050200720c */ /* 0x000fe20003f26070 */
[----:B--2---:R-:W-:-:S12]  /*05b0*/  IMAD.U32 R5, RZ, RZ, UR18 ;  /* 0x00000012ff057e24 */ /* 0x004fd8000f8e00ff */
        /* <DEDUP_REMOVED lines=20> */
[----:B------:R-:W-:Y:S02]  /*0700*/  ISETP.GE.AND.EX P4, PT, R22, UR15, PT, P4 ;  /* 0x0000000f16007c0c */ /* 0x000fe4000bf86340 */
[----:B------:R-:W-:Y:S02]  /*0710*/  IADD3 R5, PT, PT, R3, UR5, RZ ;  /* 0x0000000503057c10 */ /* 0x000fe4000fffe0ff */
[----:B------:R-:W-:Y:S02]  /*0720*/  @!P2 MOV R4, R2 ;  /* 0x000000020004a202 */ /* 0x000fe40000000f00 */
[----:B------:R-:W-:-:S03]  /*0730*/  @!P1 MOV R21, R5 ;  /* 0x0000000500159202 */ /* 0x000fc60000000f00 */
        /* <DEDUP_REMOVED lines=11> */
[----:B------:R-:W-:Y:S01]  /*07f0*/  @!P1 MOV R20, R2 ;  /* 0x0000000200149202 */ /* 0x000fe20000000f00 */
[----:B------:R-:W-:Y:S01]  /*0800*/  @!P3 IMAD.IADD R7, R13, 0x1, R7 ;  /* 0x000000010d07b824 */ /* 0x000fe200078e0207 */
[----:B0-----:R-:W-:Y:S01]  /*0810*/  @!P3 LEA R8, P5, R12, R8, 0x2 ;  /* 0x000000080c08b211 */ /* 0x001fe200078a10ff */
[C---:B------:R-:W-:Y:S02]  /*0820*/  @!P1 IMAD R6, R0.reuse, R19, R6 ;  /* 0x0000001300069224 */ /* 0x040fe400078e0206 */
[----:B------:R-:W-:Y:S01]  /*0830*/  @!P1 IMAD.WIDE.U32 R18, R0, R18, R20 ;  /* 0x0000001200129225 */ /* 0x000fe200078e0014 */
[----:B------:R-:W-:Y:S02]  /*0840*/  @!P3 LEA.HI.X R9, R12, R9, R7, 0x2, P5 ;  /* 0x000000090c09b211 */ /* 0x000fe400028f1407 */
[----:B------:R-:W0:Y:S02]  /*0850*/  @!P4 LDC.64 R12, c[0x0][0x390] ;  /* 0x0000e400ff0ccb82 */ /* 0x000e240000000a00 */
[----:B------:R-:W-:-:S02]  /*0860*/  @!P1 IADD3 R7, PT, PT, R19, R6, RZ ;  /* 0x0000000613079210 */ /* 0x000fc40007ffe0ff */
        /* <DEDUP_REMOVED lines=8> */
[----:B-1----:R-:W-:Y:S02]  /*08f0*/  @!P4 MOV R16, R2 ;  /* 0x000000020010c202 */ /* 0x002fe40000000f00 */
[----:B------:R-:W-:Y:S02]  /*0900*/  @!P4 MOV R17, R5 ;  /* 0x000000050011c202 */ /* 0x000fe40000000f00 */
[----:B---3--:R-:W-:Y:S01]  /*0910*/  CS2R R6, SRZ ;  /* 0x0000000000067805 */ /* 0x008fe2000001ff00 */
[----:B------:R-:W-:-:S05]  /*0920*/  @!P4 IMAD.WIDE.U32 R14, R27, R14, R16 ;  /* 0x0000000e1b0ec225 */ /* 0x000fca00078e0010 */
[----:B------:R1:W3:Y:S01]  /*0930*/  @!P3 LDG.E.64 R6, desc[UR16][R8.64] ;  /* 0x000000100806b981 */ /* 0x0002e2000c1e1b00 */
[----:B------:R-:W-:Y:S02]  /*0940*/  @!P4 IADD3 R18, PT, PT, R15, R18, RZ ;  /* 0x000000120f12c210 */ /* 0x000fe40007ffe0ff */
        /* <DEDUP_REMOVED lines=59> */
.L_x_3909:
[----:B------:R-:W-:Y:S05]  /*0d00*/  BSYNC.RECONVERGENT B0 ;  /* 0x0000000000007941 */ /* 0x000fea0003800200 */
.L_x_3908:
        /* <DEDUP_REMOVED lines=59> */
.L_x_3911:
[----:B------:R-:W-:Y:S05]  /*10c0*/  BSYNC.RECONVERGENT B0 ;  /* 0x0000000000007941 */ /* 0x000fea0003800200 */
.L_x_3910:
        /* <DEDUP_REMOVED lines=18> */
[----:B--2---:R-:W-:Y:S02]  /*11f0*/  IMAD.U32 R15, RZ, RZ, UR13 ;  /* 0x0000000dff0f7e24 */ /* 0x004fe4000f8e00ff */
        /* <DEDUP_REMOVED lines=13> */
.L_x_3914:
[----:B------:R-:W2:Y:S04]  /*12d0*/  LDG.E.STRONG.GPU R15, desc[UR16][R12.64] ;  /* 0x000000100c0f7981 */ /* 0x000ea8000c1ef900 */
[----:B--2---:R-:W-:Y:S01]  /*12e0*/  CCTL.IVALL ;  /* 0x00000000ff00798f */ /* 0x004fe20002000000 */
[----:B------:R-:W-:Y:S05]  /*12f0*/  YIELD ;  /* 0x0000000000007946 */ /* 0x000fea0003800000 */
[----:B------:R-:W-:-:S13]  /*1300*/  ISETP.NE.AND P4, PT, R15, R14, PT ;  /* 0x0000000e0f00720c */ /* 0x000fda0003f85270 */
[----:B------:R-:W-:Y:S05]  /*1310*/  @P4 BRA `(.L_x_3914) ;  /* 0xfffffffc00ec4947 */ /* 0x000fea000383ffff */
.L_x_3913:
        /* <DEDUP_REMOVED lines=14> */
.L_x_3916:
[----:B------:R-:W-:Y:S01]  /*1400*/  ISETP.EQ.OR P4, PT, RZ, UR26, P3 ;  /* 0x0000001aff007c0c */ /* 0x000fe20009f82670 */
[----:B------:R-:W-:-:S06]  /*1410*/  UIADD3 UR27, UPT, UPT, UR5, 0x1, URZ ;  /* 0x00000001051b7890 */ /* 0x000fcc000fffe0ff */
[----:B------:R-:W-:-:S06]  /*1420*/  MOV R14, UR27 ;  /* 0x0000001b000e7c02 */ /* 0x000fcc0008000f00 */
        /* <DEDUP_REMOVED lines=21> */
[----:B------:R-:W-:Y:S01]  /*1580*/  IMAD.U32 R12, RZ, RZ, UR27 ;  /* 0x0000001bff0c7e24 */ /* 0x000fe2000f8e00ff */
[----:B------:R-:W-:Y:S01]  /*1590*/  UIADD3 UR27, UPT, UPT, UR5, 0x4, URZ ;  /* 0x00000004051b7890 */ /* 0x000fe2000fffe0ff */
[----:B------:R-:W-:-:S03]  /*15a0*/  @!P4 FADD.FTZ R19, R19, R13 ;  /* 0x0000000d1313c221 */ /* 0x000fc60000010000 */
[----:B------:R-:W-:Y:S02]  /*15b0*/  ISETP.EQ.OR P2, PT, R12, UR20, P3 ;  /* 0x000000140c007c0c */ /* 0x000fe40009f42670 */
[----:B------:R-:W-:-:S11]  /*15c0*/  MOV R12, UR27 ;  /* 0x0000001b000c7c02 */ /* 0x000fd60008000f00 */
[----:B------:R-:W-:-:S05]  /*15d0*/  VOTEU.ALL UP1, P2 ;  /* 0x0000000000ff7886 */ /* 0x000fca0001020000 */
[----:B------:R-:W-:Y:S01]  /*15e0*/  @!UP1 UIMAD.WIDE.U32 UR28, UR24, 0x8, UR18 ;  /* 0x00000008181c98a5 */ /* 0x000fe2000f8e0012 */
[----:B------:R-:W-:-:S05]  /*15f0*/  ISETP.EQ.OR P4, PT, R12, UR20, P3 ;  /* 0x000000140c007c0c */ /* 0x000fca0009f82670 */
[----:B------:R-:W-:Y:S02]  /*1600*/  MOV R12, UR28 ;  /* 0x0000001c000c7c02 */ /* 0x000fe40008000f00 */
[----:B------:R-:W-:-:S06]  /*1610*/  MOV R13, UR29 ;  /* 0x0000001d000d7c02 */ /* 0x000fcc0008000f00 */
        /* <DEDUP_REMOVED lines=11> */
[----:B------:R-:W-:Y:S02]  /*16d0*/  IMAD.U32 R14, RZ, RZ, UR27 ;  /* 0x0000001bff0e7e24 */ /* 0x000fe4000f8e00ff */
        /* <DEDUP_REMOVED lines=9> */
[----:B------:R-:W-:Y:S02]  /*1770*/  MOV R14, UR30 ;  /* 0x0000001e000e7c02 */ /* 0x000fe40008000f00 */
[----:B------:R-:W-:-:S06]  /*1780*/  MOV R15, UR31 ;  /* 0x0000001f000f7c02 */ /* 0x000fcc0008000f00 */
        /* <DEDUP_REMOVED lines=12> */
[----:B------:R-:W-:Y:S01]  /*1850*/  MOV R16, UR28 ;  /* 0x0000001c00107c02 */ /* 0x000fe20008000f00 */
[----:B------:R-:W-:-:S06]  /*1860*/  IMAD.U32 R17, RZ, RZ, UR29 ;  /* 0x0000001dff117e24 */ /* 0x000fcc000f8e00ff */
        /* <DEDUP_REMOVED lines=20> */
.L_x_3915:
        /* <DEDUP_REMOVED lines=52> */
.L_x_3917:
        /* <DEDUP_REMOVED lines=28> */
.L_x_3918:
        /* <DEDUP_REMOVED lines=13> */
.L_x_3919:
[----:B------:R-:W-:Y:S05]  /*1f80*/  BSYNC.RECONVERGENT B0 ;  /* 0x0000000000007941 */ /* 0x000fea0003800200 */
.L_x_3912:
        /* <DEDUP_REMOVED lines=11> */
[----:B------:R0:W-:Y:S01]  /*2040*/  @!P3 STS.64 [UR5+0xc8], R18 ;  /* 0x0000c812ff00b988 */ /* 0x0001e20008000a05 */
[----:B--2---:R-:W1:Y:S08]  /*2050*/  LDC.64 R14, c[0x0][0x398] ;  /* 0x0000e600ff0e7b82 */ /* 0x004e700000000a00 */
[----:B------:R-:W2:Y:S01]  /*2060*/  LDC.64 R12, c[0x0][0x3a0] ;  /* 0x0000e800ff0c7b82 */ /* 0x000ea20000000a00 */
[----:B-1----:R-:W-:-:S04]  /*2070*/  IMAD.WIDE R14, R16, 0x2, R14 ;  /* 0x00000002100e7825 */ /* 0x002fc800078e020e */
[----:B--2---:R-:W-:-:S03]  /*2080*/  IMAD.WIDE R12, R16, 0x2, R12 ;  /* 0x00000002100c7825 */ /* 0x004fc600078e020c */
[----:B------:R-:W-:Y:S06]  /*2090*/  BAR.SYNC.DEFER_BLOCKING 0x0 ;  /* 0x0000000000007b1d */ /* 0x000fec0000010000 */
[----:B------:R-:W2:Y:S04]  /*20a0*/  LDG.E.U16 R16, desc[UR16][R14.64] ;  /* 0x000000100e107981 */ /* 0x000ea8000c1e1500 */
[----:B------:R-:W4:Y:S04]  /*20b0*/  LDG.E.U16 R17, desc[UR16][R12.64] ;  /* 0x000000100c117981 */ /* 0x000f28000c1e1500 */
[----:B0--3--:R0:W3:Y:S04]  /*20c0*/  LDG.E.U16 R18, desc[UR16][R12.64+0x2] ;  /* 0x000002100c127981 */ /* 0x0090e8000c1e1500 */
[----:B------:R1:W5:Y:S04]  /*20d0*/  LDG.E.U16 R15, desc[UR16][R14.64+0x2] ;  /* 0x000002100e0f7981 */ /* 0x000368000c1e1500 */
[----:B0-----:R-:W0:Y:S02]  /*20e0*/  LDS.64 R12, [UR5+0xc8] ;  /* 0x0000c805ff0c7984 */ /* 0x001e240008000a00 */
[----:B0-----:R-:W-:-:S04]  /*20f0*/  FMUL.FTZ R12, R12, UR13 ;  /* 0x0000000d0c0c7c20 */ /* 0x001fc80008410000 */
[----:B-1----:R-:W-:-:S04]  /*2100*/  FMUL.FTZ R14, R12, R12 ;  /* 0x0000000c0c0e7220 */ /* 0x002fc80000410000 */
[----:B------:R-:W-:-:S05]  /*2110*/  FFMA.FTZ R13, R13, UR13, -R14 ;  /* 0x0000000d0d0d7c23 */ /* 0x000fca000801080e */
[----:B------:R-:W-:-:S13]  /*2120*/  FSETP.GTU.FTZ.AND P2, PT, R13, RZ, PT ;  /* 0x000000ff0d00720b */ /* 0x000fda0003f5c000 */
[----:B------:R-:W0:Y:S01]  /*2130*/  @P2 LDC R14, c[0x0][0x3a8] ;  /* 0x0000ea00ff0e2b82 */ /* 0x000e220000000800 */
[----:B------:R-:W-:Y:S01]  /*2140*/  BSSY.RECONVERGENT B0, `(.L_x_3920) ;  /* 0x00000ea000007945 */ /* 0x000fe20003800200 */
[----:B0-----:R-:W-:Y:S01]  /*2150*/  @P2 FADD.FTZ R14, R13, R14 ;  /* 0x0000000e0d0e2221 */ /* 0x001fe20000010000 */
[----:B------:R-:W-:-:S06]  /*2160*/  MOV R13, 0x3f800000 ;  /* 0x3f800000000d7802 */ /* 0x000fcc0000000f00 */
[----:B------:R2:W0:Y:S02]  /*2170*/  @P2 MUFU.RSQ R13, R14 ;  /* 0x0000000e000d2308 */ /* 0x0004240000001400 */
[----:B--2---:R-:W-:Y:S01]  /*2180*/  SHF.L.U32 R14, R16, 0x10, RZ ;  /* 0x00000010100e7819 */ /* 0x004fe200000006ff */
[----:B----4-:R-:W-:Y:S01]  /*2190*/  IMAD.U32 R16, R17, 0x10000, RZ ;  /* 0x0001000011107824 */ /* 0x010fe200078e00ff */
[----:B---3--:R-:W-:Y:S02]  /*21a0*/  SHF.L.U32 R17, R18, 0x10, RZ ;  /* 0x0000001012117819 */ /* 0x008fe400000006ff */
[----:B-----5:R-:W-:Y:S01]  /*21b0*/  SHF.L.U32 R15, R15, 0x10, RZ ;  /* 0x000000100f0f7819 */ /* 0x020fe200000006ff */
[----:B0-----:R-:W-:Y:S06]  /*21c0*/  BRA.U UP0, `(.L_x_3921) ;  /* 0x0000000500787547 */ /* 0x001fec000b800000 */
[----:B------:R-:W0:Y:S01]  /*21d0*/  LDCU.64 UR14, c[0x0][0x3e8] ;  /* 0x00007d00ff0e77ac */ /* 0x000e220008000a00 */
[----:B------:R-:W-:Y:S01]  /*21e0*/  SHF.R.S32.HI R22, RZ, 0x1f, R0 ;  /* 0x0000001fff167819 */ /* 0x000fe20000011400 */
[----:B------:R-:W-:Y:S01]  /*21f0*/  BSSY.RECONVERGENT B1, `(.L_x_3922) ;  /* 0x000001e000017945 */ /* 0x000fe20003800200 */
[----:B------:R-:W-:Y:S02]  /*2200*/  SHF.R.S32.HI R18, RZ, 0x1f, R26 ;  /* 0x0000001fff127819 */ /* 0x000fe4000001141a */
[----:B------:R-:W-:Y:S02]  /*2210*/  SHF.R.S32.HI R19, RZ, 0x1f, R25 ;  /* 0x0000001fff137819 */ /* 0x000fe40000011419 */
[----:B------:R-:W-:Y:S02]  /*2220*/  SHF.R.S32.HI R23, RZ, 0x1f, R27 ;  /* 0x0000001fff177819 */ /* 0x000fe4000001141b */
[----:B0-----:R-:W-:Y:S02]  /*2230*/  ISETP.GE.U32.AND P2, PT, R0, UR14, PT ;  /* 0x0000000e00007c0c */ /* 0x001fe4000bf46070 */
        /* <DEDUP_REMOVED lines=12> */
[----:B------:R-:W1:Y:S01]  /*2300*/  LDCU.64 UR12, c[0x0][0x380] ;  /* 0x00007000ff0c77ac */ /* 0x000e620008000a00 */
[----:B------:R-:W-:Y:S01]  /*2310*/  FADD.FTZ R21, -R12, R21 ;  /* 0x000000150c157221 */ /* 0x000fe20000010100 */
[----:B0-----:R-:W-:Y:S02]  /*2320*/  IMAD R22, R22, UR18, RZ ;  /* 0x0000001216167c24 */ /* 0x001fe4000f8e02ff */
[----:B------:R-:W-:-:S04]  /*2330*/  IMAD.WIDE.U32 R18, R0, UR18, R18 ;  /* 0x0000001200127c25 */ /* 0x000fc8000f8e0012 */
[----:B------:R-:W-:-:S05]  /*2340*/  IMAD R22, R0, UR19, R22 ;  /* 0x0000001300167c24 */ /* 0x000fca000f8e0216 */
[----:B------:R-:W-:Y:S02]  /*2350*/  IADD3 R19, PT, PT, R19, R22, RZ ;  /* 0x0000001613137210 */ /* 0x000fe40007ffe0ff */
[----:B-1----:R-:W-:-:S04]  /*2360*/  LEA R22, P2, R18, UR12, 0x2 ;  /* 0x0000000c12167c11 */ /* 0x002fc8000f8410ff */
[----:B------:R-:W-:Y:S01]  /*2370*/  LEA.HI.X R23, R18, UR13, R19, 0x2, P2 ;  /* 0x0000000d12177c11 */ /* 0x000fe200090f1413 */
[-C--:B------:R-:W-:Y:S01]  /*2380*/  FMUL.FTZ R18, R20, R13.reuse ;  /* 0x0000000d14127220 */ /* 0x080fe20000410000 */
[----:B------:R-:W-:-:S03]  /*2390*/  FMUL.FTZ R19, R21, R13 ;  /* 0x0000000d15137220 */ /* 0x000fc60000410000 */
[----:B------:R-:W-:Y:S01]  /*23a0*/  FFMA.FTZ R18, R14, R18, R16 ;  /* 0x000000120e127223 */ /* 0x000fe20000010010 */
[----:B------:R-:W-:-:S05]  /*23b0*/  FFMA.FTZ R19, R15, R19, R17 ;  /* 0x000000130f137223 */ /* 0x000fca0000010011 */
[----:B------:R0:W-:Y:S02]  /*23c0*/  STG.E.64 desc[UR16][R22.64], R18 ;  /* 0x0000001216007986 */ /* 0x0001e4000c101b10 */
.L_x_3923:
[----:B------:R-:W-:Y:S05]  /*23d0*/  BSYNC.RECONVERGENT B1 ;  /* 0x0000000000017941 */ /* 0x000fea0003800200 */
.L_x_3922:
[----:B------:R-:W-:Y:S04]  /*23e0*/  BSSY.RECONVERGENT B1, `(.L_x_3924) ;  /* 0x0000014000017945 */ /* 0x000fe80003800200 */
[----:B------:R-:W-:Y:S05]  /*23f0*/  @P3 BRA `(.L_x_3925) ;  /* 0x0000000000483947 */ /* 0x000fea0003800000 */
[----:B------:R-:W1:Y:S01]  /*2400*/  LDCU.64 UR12, c[0x0][0x3e0] ;  /* 0x00007c00ff0c77ac */ /* 0x000e620008000a00 */
[----:B0-----:R-:W-:Y:S01]  /*2410*/  SHF.R.S32.HI R18, RZ, 0x1f, R26 ;  /* 0x0000001fff127819 */ /* 0x001fe2000001141a */
[C---:B------:R-:W-:Y:S01]  /*2420*/  FADD.FTZ R10, -R12.reuse, R10 ;  /* 0x0000000a0c0a7221 */ /* 0x040fe20000010100 */
[----:B------:R-:W-:Y:S01]  /*2430*/  MOV R19, R5 ;  /* 0x0000000500137202 */ /* 0x000fe20000000f00 */
[----:B------:R-:W0:Y:S01]  /*2440*/  LDCU.64 UR18, c[0x0][0x380] ;  /* 0x00007000ff1277ac */ /* 0x000e220008000a00 */
[----:B------:R-:W-:Y:S01]  /*2450*/  FADD.FTZ R11, -R12, R11 ;  /* 0x0000000b0c0b7221 */ /* 0x000fe20000010100 */
[----:B------:R-:W-:-:S03]  /*2460*/  FMUL.FTZ R10, R10, R13 ;  /* 0x0000000d0a0a7220 */ /* 0x000fc60000410000 */
[----:B------:R-:W-:Y:S01]  /*2470*/  FMUL.FTZ R11, R11, R13 ;  /* 0x0000000d0b0b7220 */ /* 0x000fe20000410000 */
[----:B------:R-:W-:-:S03]  /*2480*/  FFMA.FTZ R10, R14, R10, R16 ;  /* 0x0000000a0e0a7223 */ /* 0x000fc60000010010 */
[----:B------:R-:W-:Y:S01]  /*2490*/  FFMA.FTZ R11, R15, R11, R17 ;  /* 0x0000000b0f0b7223 */ /* 0x000fe20000010011 */
[----:B-1----:R-:W-:Y:S01]  /*24a0*/  IMAD R20, R18, UR12, RZ ;  /* 0x0000000c12147c24 */ /* 0x002fe2000f8e02ff */
[----:B------:R-:W-:-:S03]  /*24b0*/  MOV R18, R2 ;  /* 0x0000000200127202 */ /* 0x000fc60000000f00 */
[C---:B------:R-:W-:Y:S02]  /*24c0*/  IMAD R20, R26.reuse, UR13, R20 ;  /* 0x0000000d1a147c24 */ /* 0x040fe4000f8e0214 */
[----:B------:R-:W-:-:S05]  /*24d0*/  IMAD.WIDE.U32 R18, R26, UR12, R18 ;  /* 0x0000000c1a127c25 */ /* 0x000fca000f8e0012 */
[----:B------:R-:W-:Y:S02]  /*24e0*/  IADD3 R19, PT, PT, R19, R20, RZ ;  /* 0x0000001413137210 */ /* 0x000fe40007ffe0ff */
[----:B0-----:R-:W-:-:S04]  /*24f0*/  LEA R20, P2, R18, UR18, 0x2 ;  /* 0x0000001212147c11 */ /* 0x001fc8000f8410ff */
[----:B------:R-:W-:-:S05]  /*2500*/  LEA.HI.X R21, R18, UR19, R19, 0x2, P2 ;  /* 0x0000001312157c11 */ /* 0x000fca00090f1413 */
[----:B------:R1:W-:Y:S04]  /*2510*/  STG.E.64 desc[UR16][R20.64], R10 ;  /* 0x0000000a14007986 */ /* 0x0003e8000c101b10 */
.L_x_3925:
[----:B------:R-:W-:Y:S05]  /*2520*/  BSYNC.RECONVERGENT B1 ;  /* 0x0000000000017941 */ /* 0x000fea0003800200 */
.L_x_3924:
[----:B------:R-:W-:Y:S04]  /*2530*/  BSSY.RECONVERGENT B1, `(.L_x_3926) ;  /* 0x0000014000017945 */ /* 0x000fe80003800200 */
[----:B------:R-:W-:Y:S05]  /*2540*/  @P4 BRA `(.L_x_3927) ;  /* 0x0000000000484947 */ /* 0x000fea0003800000 */
[----:B------:R-:W2:Y:S01]  /*2550*/  LDCU.64 UR12, c[0x0][0x3e0] ;  /* 0x00007c00ff0c77ac */ /* 0x000ea20008000a00 */
[----:B-1----:R-:W-:Y:S01]  /*2560*/  SHF.R.S32.HI R10, RZ, 0x1f, R25 ;  /* 0x0000001fff0a7819 */ /* 0x002fe20000011419 */
[----:B0-----:R-:W-:Y:S01]  /*2570*/  FADD.FTZ R19, -R12, R7 ;  /* 0x000000070c137221 */ /* 0x001fe20000010100 */
[----:B------:R-:W-:Y:S01]  /*2580*/  MOV R11, R5 ;  /* 0x00000005000b7202 */ /* 0x000fe20000000f00 */
[----:B------:R-:W0:Y:S02]  /*2590*/  LDCU.64 UR18, c[0x0][0x380] ;  /* 0x00007000ff1277ac */ /* 0x000e240008000a00 */
[----:B--2---:R-:W-:Y:S02]  /*25a0*/  IMAD R18, R10, UR12, RZ ;  /* 0x0000000c0a127c24 */ /* 0x004fe4000f8e02ff */
[----:B------:R-:W-:Y:S02]  /*25b0*/  IMAD.MOV.U32 R10, RZ, RZ, R2 ;  /* 0x000000ffff0a7224 */ /* 0x000fe400078e0002 */
[----:B------:R-:W-:-:S02]  /*25c0*/  IMAD R20, R25, UR13, R18 ;  /* 0x0000000d19147c24 */ /* 0x000fc4000f8e0212 */
[----:B------:R-:W-:Y:S01]  /*25d0*/  FADD.FTZ R18, -R12, R6 ;  /* 0x000000060c127221 */ /* 0x000fe20000010100 */
[----:B------:R-:W-:-:S04]  /*25e0*/  IMAD.WIDE.U32 R10, R25, UR12, R10 ;  /* 0x0000000c190a7c25 */ /* 0x000fc8000f8e000a */
[-C--:B------:R-:W-:Y:S01]  /*25f0*/  FMUL.FTZ R18, R18, R13.reuse ;  /* 0x0000000d12127220 */ /* 0x080fe20000410000 */
[----:B------:R-:W-:Y:S01]  /*2600*/  IADD3 R7, PT, PT, R11, R20, RZ ;  /* 0x000000140b077210 */ /* 0x000fe20007ffe0ff */
[----:B------:R-:W-:Y:S01]  /*2610*/  FMUL.FTZ R11, R19, R13 ;  /* 0x0000000d130b7220 */ /* 0x000fe20000410000 */
[----:B0-----:R-:W-:-:S03]  /*2620*/  LEA R6, P2, R10, UR18, 0x2 ;  /* 0x000000120a067c11 */ /* 0x001fc6000f8410ff */
[----:B------:R-:W-:Y:S01]  /*2630*/  FFMA.FTZ R11, R15, R11, R17 ;  /* 0x0000000b0f0b7223 */ /* 0x000fe20000010011 */
[----:B------:R-:W-:Y:S01]  /*2640*/  LEA.HI.X R7, R10, UR19, R7, 0x2, P2 ;  /* 0x000000130a077c11 */ /* 0x000fe200090f1407 */
[----:B------:R-:W-:-:S05]  /*2650*/  FFMA.FTZ R10, R14, R18, R16 ;  /* 0x000000120e0a7223 */ /* 0x000fca0000010010 */
[----:B------:R2:W-:Y:S03]  /*2660*/  STG.E.64 desc[UR16][R6.64], R10 ;  /* 0x0000000a06007986 */ /* 0x0005e6000c101b10 */
.L_x_3927:
[----:B------:R-:W-:Y:S05]  /*2670*/  BSYNC.RECONVERGENT B1 ;  /* 0x0000000000017941 */ /* 0x000fea0003800200 */
.L_x_3926:
[----:B------:R-:W-:Y:S05]  /*2680*/  @P1 BRA `(.L_x_3928) ;  /* 0x0000000800541947 */ /* 0x000fea0003800000 */
[----:B------:R-:W3:Y:S01]  /*2690*/  LDCU.64 UR12, c[0x0][0x3e0] ;  /* 0x00007c00ff0c77ac */ /* 0x000ee20008000a00 */
[----:B--2---:R-:W-:Y:S01]  /*26a0*/  SHF.R.S32.HI R6, RZ, 0x1f, R27 ;  /* 0x0000001fff067819 */ /* 0x004fe2000001141b */
[C---:B------:R-:W-:Y:S01]  /*26b0*/  FADD.FTZ R8, -R12.reuse, R8 ;  /* 0x000000080c087221 */ /* 0x040fe20000010100 */
[----:B------:R-:W-:Y:S01]  /*26c0*/  MOV R3, R5 ;  /* 0x0000000500037202 */ /* 0x000fe20000000f00 */
[----:B------:R-:W2:Y:S01]  /*26d0*/  LDCU.64 UR14, c[0x0][0x380] ;  /* 0x00007000ff0e77ac */ /* 0x000ea20008000a00 */
[----:B------:R-:W-:Y:S01]  /*26e0*/  FADD.FTZ R12, -R12, R9 ;  /* 0x000000090c0c7221 */ /* 0x000fe20000010100 */
[----:B------:R-:W-:-:S03]  /*26f0*/  FMUL.FTZ R7, R8, R13 ;  /* 0x0000000d08077220 */ /* 0x000fc60000410000 */
[----:B------:R-:W-:Y:S01]  /*2700*/  FMUL.FTZ R12, R12, R13 ;  /* 0x0000000d0c0c7220 */ /* 0x000fe20000410000 */
[----:B------:R-:W-:-:S03]  /*2710*/  FFMA.FTZ R14, R14, R7, R16 ;  /* 0x000000070e0e7223 */ /* 0x000fc60000010010 */
[----:B------:R-:W-:Y:S01]  /*2720*/  FFMA.FTZ R15, R15, R12, R17 ;  /* 0x0000000c0f0f7223 */ /* 0x000fe20000010011 */
[----:B---3--:R-:W-:Y:S02]  /*2730*/  IMAD R4, R6, UR12, RZ ;  /* 0x0000000c06047c24 */ /* 0x008fe4000f8e02ff */
[----:B------:R-:W-:-:S04]  /*2740*/  IMAD.WIDE.U32 R2, R27, UR12, R2 ;  /* 0x0000000c1b027c25 */ /* 0x000fc8000f8e0002 */
[----:B------:R-:W-:Y:S01]  /*2750*/  IMAD R5, R27, UR13, R4 ;  /* 0x0000000d1b057c24 */ /* 0x000fe2000f8e0204 */
[----:B--2---:R-:W-:-:S04]  /*2760*/  LEA R4, P1, R2, UR14, 0x2 ;  /* 0x0000000e02047c11 */ /* 0x004fc8000f8210ff */
[----:B------:R-:W-:-:S04]  /*2770*/  IADD3 R5, PT, PT, R3, R5, RZ ;  /* 0x0000000503057210 */ /* 0x000fc80007ffe0ff */
[----:B------:R-:W-:-:S05]  /*2780*/  LEA.HI.X R5, R2, UR15, R5, 0x2, P1 ;  /* 0x0000000f02057c11 */ /* 0x000fca00088f1405 */
[----:B------:R3:W-:Y:S01]  /*2790*/  STG.E.64 desc[UR16][R4.64], R14 ;  /* 0x0000000e04007986 */ /* 0x0007e2000c101b10 */
[----:B------:R-:W-:Y:S05]  /*27a0*/  BRA `(.L_x_3928) ;  /* 0x00000008000c7947 */ /* 0x000fea0003800000 */
.L_x_3921:
[----:B------:R-:W0:Y:S01]  /*27b0*/  LDCU.64 UR18, c[0x0][0x3e8] ;  /* 0x00007d00ff1277ac */ /* 0x000e220008000a00 */
[----:B------:R-:W-:Y:S01]  /*27c0*/  SHF.R.S32.HI R22, RZ, 0x1f, R26 ;  /* 0x0000001fff167819 */ /* 0x000fe2000001141a */
[----:B------:R-:W-:Y:S01]  /*27d0*/  BSSY.RECONVERGENT B1, `(.L_x_3929) ;  /* 0x0000026000017945 */ /* 0x000fe20003800200 */
[----:B------:R-:W-:Y:S02]  /*27e0*/  SHF.R.S32.HI R19, RZ, 0x1f, R25 ;  /* 0x0000001fff137819 */ /* 0x000fe40000011419 */
[----:B------:R-:W-:Y:S02]  /*27f0*/  SHF.R.S32.HI R18, RZ, 0x1f, R27 ;  /* 0x0000001fff127819 */ /* 0x000fe4000001141b */
[----:B0-----:R-:W-:Y:S02]  /*2800*/  ISETP.GE.U32.AND P2, PT, R26, UR18, PT ;  /* 0x000000121a007c0c */ /* 0x001fe4000bf46070 */
        /* <DEDUP_REMOVED lines=10> */
[----:B------:R-:W1:Y:S01]  /*28b0*/  LDCU.64 UR14, c[0x0][0x380] ;  /* 0x00007000ff0e77ac */ /* 0x000e620008000a00 */
[----:B------:R-:W-:Y:S01]  /*28c0*/  FADD.FTZ R21, -R12, R21 ;  /* 0x000000150c157221 */ /* 0x000fe20000010100 */
[----:B0-----:R-:W-:Y:S01]  /*28d0*/  IMAD R22, R18, UR12, RZ ;  /* 0x0000000c12167c24 */ /* 0x001fe2000f8e02ff */
[----:B------:R-:W-:-:S03]  /*28e0*/  MOV R18, R2 ;  /* 0x0000000200127202 */ /* 0x000fc60000000f00 */
[C---:B------:R-:W-:Y:S02]  /*28f0*/  IMAD R22, R0.reuse, UR13, R22 ;  /* 0x0000000d00167c24 */ /* 0x040fe4000f8e0216 */
[----:B------:R-:W-:-:S05]  /*2900*/  IMAD.WIDE.U32 R18, R0, UR12, R18 ;  /* 0x0000000c00127c25 */ /* 0x000fca000f8e0012 */
[----:B------:R-:W-:Y:S02]  /*2910*/  IADD3 R19, PT, PT, R19, R22, RZ ;  /* 0x0000001613137210 */ /* 0x000fe40007ffe0ff */
[----:B-1----:R-:W-:-:S04]  /*2920*/  LEA R22, P1, R18, UR14, 0x2 ;  /* 0x0000000e12167c11 */ /* 0x002fc8000f8210ff */
[----:B------:R-:W-:Y:S01]  /*2930*/  LEA.HI.X R23, R18, UR15, R19, 0x2, P1 ;  /* 0x0000000f12177c11 */ /* 0x000fe200088f1413 */
[-C--:B------:R-:W-:Y:S01]  /*2940*/  FMUL.FTZ R18, R20, R13.reuse ;  /* 0x0000000d14127220 */ /* 0x080fe20000410000 */
        /* <DEDUP_REMOVED lines=14> */
.L_x_3930:
[----:B------:R-:W-:Y:S05]  /*2a30*/  BSYNC.RECONVERGENT B1 ;  /* 0x0000000000017941 */ /* 0x000fea0003800200 */
.L_x_3929:
        /* <DEDUP_REMOVED lines=12> */
[----:B-1----:R-:W-:Y:S02]  /*2b00*/  IMAD R20, R18, UR12, RZ ;  /* 0x0000000c12147c24 */ /* 0x002fe4000f8e02ff */
[----:B------:R-:W-:Y:S02]  /*2b10*/  IMAD.MOV.U32 R18, RZ, RZ, R2 ;  /* 0x000000ffff127224 */ /* 0x000fe400078e0002 */
        /* <DEDUP_REMOVED lines=16> */
.L_x_3932:
[----:B------:R-:W-:Y:S05]  /*2c20*/  BSYNC.RECONVERGENT B1 ;  /* 0x0000000000017941 */ /* 0x000fea0003800200 */
.L_x_3931:
[----:B------:R-:W-:Y:S04]  /*2c30*/  BSSY.RECONVERGENT B1, `(.L_x_3933) ;  /* 0x000001e000017945 */ /* 0x000fe80003800200 */
[----:B------:R-:W-:Y:S05]  /*2c40*/  @P3 BRA `(.L_x_3934) ;  /* 0x0000000000703947 */ /* 0x000fea0003800000 */
[C---:B-1----:R-:W-:Y:S01]  /*2c50*/  FADD.FTZ R20, -R12.reuse, R6 ;  /* 0x000000060c147221 */ /* 0x042fe20000010100 */
[----:B------:R-:W-:Y:S01]  /*2c60*/  FADD.FTZ R7, -R12, R7 ;  /* 0x000000070c077221 */ /* 0x000fe20000010100 */
[----:B------:R-:W1:Y:S01]  /*2c70*/  LDCU.64 UR12, c[0x0][0x3e0] ;  /* 0x00007c00ff0c77ac */ /* 0x000e620008000a00 */
[----:B------:R-:W-:Y:S01]  /*2c80*/  SHF.R.S32.HI R10, RZ, 0x1f, R25 ;  /* 0x0000001fff0a7819 */ /* 0x000fe20000011419 */
[-C--:B------:R-:W-:Y:S01]  /*2c90*/  FMUL.FTZ R20, R20, R13.reuse ;  /* 0x0000000d14147220 */ /* 0x080fe20000410000 */
[----:B0-----:R-:W-:Y:S01]  /*2ca0*/  FMUL.FTZ R18, R7, R13 ;  /* 0x0000000d07127220 */ /* 0x001fe20000410000 */
[----:B------:R-:W0:Y:S01]  /*2cb0*/  LDCU.64 UR14, c[0x0][0x380] ;  /* 0x00007000ff0e77ac */ /* 0x000e220008000a00 */
[----:B------:R-:W-:Y:S01]  /*2cc0*/  MOV R11, R5 ;  /* 0x00000005000b7202 */ /* 0x000fe20000000f00 */
[----:B------:R-:W-:Y:S01]  /*2cd0*/  FFMA.FTZ R20, R14, R20, R16 ;  /* 0x000000140e147223 */ /* 0x000fe20000010010 */
[----:B------:R-:W-:-:S03]  /*2ce0*/  FFMA.FTZ R18, R15, R18, R17 ;  /* 0x000000120f127223 */ /* 0x000fc60000010011 */
[----:B------:R-:W-:Y:S01]  /*2cf0*/  FMUL.FTZ R7, R20, -1.4426950216293334961 ;  /* 0xbfb8aa3b14077820 */ /* 0x000fe20000410000 */
[----:B------:R-:W-:-:S05]  /*2d00*/  FMUL.FTZ R6, R18, -1.4426950216293334961 ;  /* 0xbfb8aa3b12067820 */ /* 0x000fca0000410000 */
[----:B------:R-:W2:Y:S04]  /*2d10*/  MUFU.EX2 R7, R7 ;  /* 0x0000000700077308 */ /* 0x000ea80000000800 */
[----:B------:R-:W3:Y:S01]  /*2d20*/  MUFU.EX2 R6, R6 ;  /* 0x0000000600067308 */ /* 0x000ee20000000800 */
[----:B--2---:R-:W-:Y:S01]  /*2d30*/  FADD.FTZ R7, R7, 1 ;  /* 0x3f80000007077421 */ /* 0x004fe20000010000 */
[----:B---3--:R-:W-:-:S03]  /*2d40*/  FADD.FTZ R6, R6, 1 ;  /* 0x3f80000006067421 */ /* 0x008fc60000010000 */
[----:B------:R-:W-:Y:S08]  /*2d50*/  MUFU.RCP R21, R7 ;  /* 0x0000000700157308 */ /* 0x000ff00000001000 */
[----:B------:R1:W2:Y:S02]  /*2d60*/  MUFU.RCP R19, R6 ;  /* 0x0000000600137308 */ /* 0x0002a40000001000 */
[----:B-1----:R-:W-:Y:S01]  /*2d70*/  IMAD R6, R10, UR12, RZ ;  /* 0x0000000c0a067c24 */ /* 0x002fe2000f8e02ff */
[----:B------:R-:W-:-:S03]  /*2d80*/  MOV R10, R2 ;  /* 0x00000002000a7202 */ /* 0x000fc60000000f00 */
[C---:B------:R-:W-:Y:S02]  /*2d90*/  IMAD R6, R25.reuse, UR13, R6 ;  /* 0x0000000d19067c24 */ /* 0x040fe4000f8e0206 */
[----:B------:R-:W-:-:S05]  /*2da0*/  IMAD.WIDE.U32 R10, R25, UR12, R10 ;  /* 0x0000000c190a7c25 */ /* 0x000fca000f8e000a */
[----:B------:R-:W-:Y:S01]  /*2db0*/  IADD3 R7, PT, PT, R11, R6, RZ ;  /* 0x000000060b077210 */ /* 0x000fe20007ffe0ff */
[----:B--2---:R-:W-:Y:S01]  /*2dc0*/  FMUL.FTZ R11, R18, R19 ;  /* 0x00000013120b7220 */ /* 0x004fe20000410000 */
[----:B0-----:R-:W-:-:S04]  /*2dd0*/  LEA R6, P1, R10, UR14, 0x2 ;  /* 0x0000000e0a067c11 */ /* 0x001fc8000f8210ff */
[----:B------:R-:W-:Y:S01]  /*2de0*/  LEA.HI.X R7, R10, UR15, R7, 0x2, P1 ;  /* 0x0000000f0a077c11 */ /* 0x000fe200088f1407 */
[----:B------:R-:W-:-:S05]  /*2df0*/  FMUL.FTZ R10, R20, R21 ;  /* 0x00000015140a7220 */ /* 0x000fca0000410000 */
[----:B------:R2:W-:Y:S03]  /*2e00*/  STG.E.64 desc[UR16][R6.64], R10 ;  /* 0x0000000a06007986 */ /* 0x0005e6000c101b10 */
.L_x_3934:
[----:B------:R-:W-:Y:S05]  /*2e10*/  BSYNC.RECONVERGENT B1 ;  /* 0x0000000000017941 */ /* 0x000fea0003800200 */
.L_x_3933:
[----:B------:R-:W-:Y:S05]  /*2e20*/  @P4 BRA `(.L_x_3928) ;  /* 0x00000000006c4947 */ /* 0x000fea0003800000 */
[C---:B------:R-:W-:Y:S01]  /*2e30*/  FADD.FTZ R8, -R12.reuse, R8 ;  /* 0x000000080c087221 */ /* 0x040fe20000010100 */
[----:B------:R-:W-:Y:S01]  /*2e40*/  FADD.FTZ R12, -R12, R9 ;  /* 0x000000090c0c7221 */ /* 0x000fe20000010100 */
[----:B------:R-:W3:Y:S01]  /*2e50*/  LDCU.64 UR12, c[0x0][0x3e0] ;  /* 0x00007c00ff0c77ac */ /* 0x000ee20008000a00 */
[----:B-12---:R-:W-:Y:S01]  /*2e60*/  SHF.R.S32.HI R10, RZ, 0x1f, R27 ;  /* 0x0000001fff0a7819 */ /* 0x006fe2000001141b */
        /* <DEDUP_REMOVED lines=9> */
[----:B---3--:R-:W-:-:S03]  /*2f00*/  IMAD R10, R10, UR12, RZ ;  /* 0x0000000c0a0a7c24 */ /* 0x008fc6000f8e02ff */
        /* <DEDUP_REMOVED lines=13> */
.L_x_3928:
[----:B------:R-:W-:Y:S05]  /*2fe0*/  BSYNC.RECONVERGENT B0 ;  /* 0x0000000000007941 */ /* 0x000fea0003800200 */
.L_x_3920:
[----:B------:R-:W-:Y:S02]  /*2ff0*/  UIADD3 UR10, UPT, UPT, UR21, UR10, URZ ;  /* 0x0000000a150a7290 */ /* 0x000fe4000fffe0ff */
[----:B------:R-:W-:Y:S02]  /*3000*/  UIADD3 UR4, UPT, UPT, UR4, 0x1, URZ ;  /* 0x0000000104047890 */ /* 0x000fe4000fffe0ff */
[----:B------:R-:W-:-:S09]  /*3010*/  UISETP.GE.AND UP1, UPT, UR10, UR7, UPT ;  /* 0x000000070a00728c */ /* 0x000fd2000bf26270 */
[----:B------:R-:W-:Y:S05]  /*3020*/  BRA.U !UP1, `(.L_x_3935) ;  /* 0xffffffd109b07547 */ /* 0x000fea000b83ffff */
[----:B------:R-:W-:Y:S05]  /*3030*/  EXIT ;  /* 0x000000000000794d */ /* 0x000fea0003800000 */
.L_x_3936:
        /* <DEDUP_REMOVED lines=12> */
.L_x_4557:


//--------------------- .text._Z35group_norm_nhwc_fwd_one_pass_kernelI11Fp32IOBf16WLi128ELi84ELi672EEv26Group_norm_nhwc_fwd_params --------------------------
	.section	.text._Z35group_norm_nhwc_fwd_one_pass_kernelI11Fp32IOBf16WLi128ELi84ELi672EEv26Group_norm_nhwc_fwd_params,"ax",@progbits
	.align	128
        .global         _Z35group_norm_nhwc_fwd_one_pass_kernelI11Fp32IOBf16WLi128ELi84ELi672EEv26Group_norm_nhwc_fwd_params
        .type           _Z35group_norm_nhwc_fwd_one_pass_kernelI11Fp32IOBf16WLi128ELi84ELi672EEv26Group_norm_nhwc_fwd_params,@function
        .size           _Z35group_norm_nhwc_fwd_one_pass_kernelI11Fp32IOBf16WLi128ELi84ELi672EEv26Group_norm_nhwc_fwd_params,(.L_x_4558 - _Z35group_norm_nhwc_fwd_one_pass_kernelI11Fp32IOBf16WLi128ELi84ELi672EEv26Group_norm_nhwc_fwd_params)
        .other          _Z35group_norm_nhwc_fwd_one_pass_kernelI11Fp32IOBf16WLi128ELi84ELi672EEv26Group_norm_nhwc_fwd_params,@"STO_CUDA_ENTRY STV_DEFAULT"
_Z35group_norm_nhwc_fwd_one_pass_kernelI11Fp32IOBf16WLi128ELi84ELi672EEv26Group_norm_nhwc_fwd_params:
.text._Z35group_norm_nhwc_fwd_one_pass_kernelI11Fp32IOBf16WLi128ELi84ELi672EEv26Group_norm_nhwc_fwd_params:
        /* <DEDUP_REMOVED lines=45> */
.L_x_3980:
[----:B01-34-:R-:W0:Y:S01]  /*02d0*/  LDC R19, c[0x0][0x3f8] ;  /* 0x0000fe00ff137b82 */ /* 0x01be220000000800 */
[----:B------:R-:W1:Y:S01]  /*02e0*/  LDCU.64 UR4, c[0x0][0x3e8] ;  /* 0x00007d00ff0477ac */ /* 0x000e620008000a00 */
[----:B------:R-:W-:Y:S01]  /*02f0*/  LOP3.LUT R71, R52, 0xffff, RZ, 0xc0, !PT ;  /* 0x0000ffff34477812 */ /* 0x000fe200078ec0ff */
[----:B--2---:R-:W2:Y:S01]  /*0300*/  LDCU.64 UR8, c[0x0][0x3f0] ;  /* 0x00007e00ff0877ac */ /* 0x004ea20008000a00 */
        /* <DEDUP_REMOVED lines=11> */
[----:B----4-:R-:W-:-:S05]  /*03c0*/  IADD3 R16, PT, PT, RZ, -R13, RZ ;  /* 0x8000000dff107210 */ /* 0x010fca0007ffe0ff */
        /* <DEDUP_REMOVED lines=211> */
.L_x_3938:
[----:B------:R-:W-:Y:S05]  /*1100*/  BSYNC.RECONVERGENT B0 ;  /* 0x0000000000007941 */ /* 0x000fea0003800200 */
.L_x_3937:
        /* <DEDUP_REMOVED lines=58> */
.L_x_3940:
[----:B------:R-:W-:Y:S05]  /*14b0*/  BSYNC.RECONVERGENT B0 ;  /* 0x0000000000007941 */ /* 0x000fea0003800200 */
.L_x_3939:
        /* <DEDUP_REMOVED lines=25> */
.L_x_3943:
[----:B----4-:R-:W3:Y:S04]  /*1650*/  LDG.E.STRONG.GPU R18, desc[UR6][R16.64] ;  /* 0x0000000610127981 */ /* 0x010ee8000c1ef900 */
[----:B---3--:R-:W-:Y:S01]  /*1660*/  CCTL.IVALL ;  /* 0x00000000ff00798f */ /* 0x008fe20002000000 */
[----:B------:R-:W-:Y:S05]  /*1670*/  YIELD ;  /* 0x0000000000007946 */ /* 0x000fea0003800000 */
[----:B------:R-:W-:-:S13]  /*1680*/  ISETP.NE.AND P4, PT, R18, R23, PT ;  /* 0x000000171200720c */ /* 0x000fda0003f85270 */
[----:B------:R-:W-:Y:S05]  /*1690*/  @P4 BRA `(.L_x_3943) ;  /* 0xfffffffc00ec4947 */ /* 0x000fea000383ffff */
.L_x_3942:
        /* <DEDUP_REMOVED lines=15> */
.L_x_3945:
        /* <DEDUP_REMOVED lines=59> */
.L_x_3944:
        /* <DEDUP_REMOVED lines=35> */
.L_x_3946:
        /* <DEDUP_REMOVED lines=18> */
.L_x_3947:
        /* <DEDUP_REMOVED lines=9> */
.L_x_3948:
[----:B------:R-:W-:Y:S05]  /*1f20*/  BSYNC.RECONVERGENT B0 ;  /* 0x0000000000007941 */ /* 0x000fea0003800200 */
.L_x_3941:
[----:B------:R-:W5:Y:S01]  /*1f30*/  S2UR UR5, SR_CgaCtaId ;  /* 0x00000000000579c3 */ /* 0x000f620000008800 */
[----:B------:R-:W0:Y:S01]  /*1f40*/  LDCU UR8, c[0x0][0x414] ;  /* 0x00008280ff0877ac */ /* 0x000e220008000800 */
[----:B------:R-:W-:Y:S01]  /*1f50*/  LOP3.LUT R25, R52, 0xffff, RZ, 0xc0, !PT ;  /* 0x0000ffff34197812 */ /* 0x000fe200078ec0ff */
[----:B------:R-:W-:-:S03]  /*1f60*/  UMOV UR4, 0x400 ;  /* 0x0000040000047882 */ /* 0x000fc60000000000 */
[----:B------:R-:W-:Y:S02]  /*1f70*/  IADD3 R25, PT, PT, R54, R25, RZ ;  /* 0x0000001936197210 */ /* 0x000fe40007ffe0ff */
[----:B----4-:R-:W2:Y:S08]  /*1f80*/  @P0 LDC.64 R18, c[0x0][0x388] ;  /* 0x0000e200ff120b82 */ /* 0x010eb00000000a00 */
[----:B-1----:R-:W1:Y:S01]  /*1f90*/  LDC.64 R20, c[0x0][0x398] ;  /* 0x0000e600ff147b82 */ /* 0x002e620000000a00 */
[----:B-----5:R-:W-:-:S07]  /*1fa0*/  ULEA UR4, UR5, UR4, 0x18 ;  /* 0x0000000405047291 */ /* 0x020fce000f8ec0ff */
[----:B---3--:R-:W3:Y:S01]  /*1fb0*/  LDC.64 R16, c[0x0][0x3a0] ;  /* 0x0000e800ff107b82 */ /* 0x008ee20000000a00 */
[----:B--2---:R-:W-:-:S04]  /*1fc0*/  @P0 IMAD.WIDE R22, R2, 0x8, R18 ;  /* 0x0000000802160825 */ /* 0x004fc800078e0212 */
[----:B0-----:R-:W-:Y:S01]  /*1fd0*/  @P0 FMUL.FTZ R18, R32, UR8 ;  /* 0x0000000820120c20 */ /* 0x001fe20008410000 */
[----:B------:R-:W-:Y:S01]  /*1fe0*/  @P0 FMUL.FTZ R19, R33, UR8 ;  /* 0x0000000821130c20 */ /* 0x000fe20008410000 */
[----:B------:R-:W-:Y:S04]  /*1ff0*/  @!P3 STS.64 [UR4+0xc8], R32 ;  /* 0x0000c820ff00b988 */ /* 0x000fe80008000a04 */
[----:B------:R-:W-:Y:S01]  /*2000*/  @P0 STG.E.64 desc[UR6][R22.64], R18 ;  /* 0x0000001216000986 */ /* 0x000fe2000c101b06 */
[C---:B-1----:R-:W-:Y:S01]  /*2010*/  IMAD.WIDE R20, R25.reuse, 0x2, R20 ;  /* 0x0000000219147825 */ /* 0x042fe200078e0214 */
[----:B------:R-:W-:Y:S03]  /*2020*/  BAR.SYNC.DEFER_BLOCKING 0x0 ;  /* 0x0000000000007b1d */ /* 0x000fe60000010000 */
[----:B---3--:R-:W-:-:S03]  /*2030*/  IMAD.WIDE R24, R25, 0x2, R16 ;  /* 0x0000000219187825 */ /* 0x008fc600078e0210 */
[----:B------:R-:W2:Y:S04]  /*2040*/  LDG.E.U16 R26, desc[UR6][R20.64] ;  /* 0x00000006141a7981 */ /* 0x000ea8000c1e1500 */
[----:B------:R-:W3:Y:S04]  /*2050*/  LDG.E.U16 R27, desc[UR6][R20.64+0x2] ;  /* 0x00000206141b7981 */ /* 0x000ee8000c1e1500 */
[----:B------:R-:W4:Y:S04]  /*2060*/  LDG.E.U16 R28, desc[UR6][R24.64] ;  /* 0x00000006181c7981 */ /* 0x000f28000c1e1500 */
[----:B------:R2:W5:Y:S01]  /*2070*/  LDG.E.U16 R29, desc[UR6][R24.64+0x2] ;  /* 0x00000206181d7981 */ /* 0x000562000c1e1500 */
[----:B------:R-:W-:Y:S03]  /*2080*/  BSSY.RECONVERGENT B0, `(.L_x_3949) ;  /* 0x00001bd000007945 */ /* 0x000fe60003800200 */
        /* <DEDUP_REMOVED lines=8> */
[----:B0-----:R-:W-:Y:S01]  /*2110*/  @P2 FADD.FTZ R18, R17, R18 ;  /* 0x0000001211122221 */ /* 0x001fe20000010000 */
[----:B------:R-:W-:-:S06]  /*2120*/  MOV R17, 0x3f800000 ;  /* 0x3f80000000117802 */ /* 0x000fcc0000000f00 */
        /* <DEDUP_REMOVED lines=16> */
[----:B------:R-:W-:Y:S01]  /*2230*/  MOV R18, R70 ;  /* 0x0000004600127202 */ /* 0x000fe20000000f00 */
[C---:B------:R-:W-:Y:S01]  /*2240*/  FADD.FTZ R42, -R16.reuse, R42 ;  /* 0x0000002a102a7221 */ /* 0x040fe20000010100 */
[----:B------:R-:W-:Y:S01]  /*2250*/  MOV R19, R69 ;  /* 0x0000004500137202 */ /* 0x000fe20000000f00 */
[----:B------:R-:W1:Y:S01]  /*2260*/  LDCU.64 UR4, c[0x0][0x380] ;  /* 0x00007000ff0477ac */ /* 0x000e620008000a00 */
[----:B------:R-:W-:Y:S01]  /*2270*/  FADD.FTZ R28, -R16, R43 ;  /* 0x0000002b101c7221 */ /* 0x000fe20000010100 */
        /* <DEDUP_REMOVED lines=8> */
[----:B------:R-:W-:-:S04]  /*2300*/  IADD3 R21, PT, PT, R19, R21, RZ ;  /* 0x0000001513157210 */ /* 0x000fc80007ffe0ff */
[----:B------:R-:W-:-:S05]  /*2310*/  LEA.HI.X R21, R18, UR5, R21, 0x2, P2 ;  /* 0x0000000512157c11 */ /* 0x000fca00090f1415 */
[----:B------:R0:W-:Y:S02]  /*2320*/  STG.E.64 desc[UR6][R20.64], R22 ;  /* 0x0000001614007986 */ /* 0x0001e4000c101b06 */
.L_x_3952:
[----:B------:R-:W-:Y:S05]  /*2330*/  BSYNC.RECONVERGENT B1 ;  /* 0x0000000000017941 */ /* 0x000fea0003800200 */
.L_x_3951:
[----:B------:R-:W-:Y:S04]  /*2340*/  BSSY.RECONVERGENT B1, `(.L_x_3953) ;  /* 0x0000013000017945 */ /* 0x000fe80003800200 */
[----:B------:R-:W-:Y:S05]  /*2350*/  @P3 BRA `(.L_x_3954) ;  /* 0x0000000000443947 */ /* 0x000fea0003800000 */
[----:B------:R-:W1:Y:S01]  /*2360*/  LDCU.64 UR4, c[0x0][0x3e0] ;  /* 0x00007c00ff0477ac */ /* 0x000e620008000a00 */
[----:B------:R-:W-:Y:S01]  /*2370*/  MOV R18, R70 ;  /* 0x0000004600127202 */ /* 0x000fe20000000f00 */
[C---:B------:R-:W-:Y:S01]  /*2380*/  FADD.FTZ R12, -R16.reuse, R12 ;  /* 0x0000000c100c7221 */ /* 0x040fe20000010100 */
[----:B------:R-:W-:Y:S01]  /*2390*/  MOV R19, R69 ;  /* 0x0000004500137202 */ /* 0x000fe20000000f00 */
[----:B------:R-:W2:Y:S01]  /*23a0*/  LDCU.64 UR10, c[0x0][0x380] ;  /* 0x00007000ff0a77ac */ /* 0x000ea20008000a00 */
[----:B0-----:R-:W-:Y:S01]  /*23b0*/  FADD.FTZ R22, -R16, R13 ;  /* 0x0000000d10167221 */ /* 0x001fe20000010100 */
[----:B-1----:R-:W-:Y:S02]  /*23c0*/  IMAD R20, R11, UR4, RZ ;  /* 0x000000040b147c24 */ /* 0x002fe4000f8e02ff */
[----:B------:R-:W-:-:S04]  /*23d0*/  IMAD.WIDE.U32 R18, R65, UR4, R18 ;  /* 0x0000000441127c25 */ /* 0x000fc8000f8e0012 */
[----:B------:R-:W-:Y:S02]  /*23e0*/  IMAD R21, R65, UR5, R20 ;  /* 0x0000000541157c24 */ /* 0x000fe4000f8e0214 */
[----:B------:R-:W-:Y:S01]  /*23f0*/  FMUL.FTZ R20, R12, R17 ;  /* 0x000000110c147220 */ /* 0x000fe20000410000 */
[----:B--2---:R-:W-:Y:S02]  /*2400*/  LEA R12, P2, R18, UR10, 0x2 ;  /* 0x0000000a120c7c11 */ /* 0x004fe4000f8410ff */
[----:B------:R-:W-:Y:S01]  /*2410*/  IADD3 R13, PT, PT, R19, R21, RZ ;  /* 0x00000015130d7210 */ /* 0x000fe20007ffe0ff */
[----:B------:R-:W-:Y:S01]  /*2420*/  FMUL.FTZ R21, R22, R17 ;  /* 0x0000001116157220 */ /* 0x000fe20000410000 */
[----:B------:R-:W-:Y:S02]  /*2430*/  FFMA.FTZ R20, R24, R20, R27 ;  /* 0x0000001418147223 */ /* 0x000fe4000001001b */
[----:B------:R-:W-:Y:S01]  /*2440*/  LEA.HI.X R13, R18, UR11, R13, 0x2, P2 ;  /* 0x0000000b120d7c11 */ /* 0x000fe200090f140d */
[----:B------:R-:W-:-:S05]  /*2450*/  FFMA.FTZ R21, R25, R21, R26 ;  /* 0x0000001519157223 */ /* 0x000fca000001001a */
[----:B------:R1:W-:Y:S02]  /*2460*/  STG.E.64 desc[UR6][R12.64], R20 ;  /* 0x000000140c007986 */ /* 0x0003e4000c101b06 */
.L_x_3954:
[----:B------:R-:W-:Y:S05]  /*2470*/  BSYNC.RECONVERGENT B1 ;  /* 0x0000000000017941 */ /* 0x000fea0003800200 */
.L_x_3953:
        /* <DEDUP_REMOVED lines=14> */
[C---:B------:R-:W-:Y:S01]  /*2560*/  FADD.FTZ R14, -R16.reuse, R14 ;  /* 0x0000000e100e7221 */ /* 0x040fe20000010100 */
[----:B------:R-:W-:Y:S01]  /*2570*/  MOV R19, R69 ;  /* 0x0000004500137202 */ /* 0x000fe20000000f00 */
[----:B------:R-:W3:Y:S01]  /*2580*/  LDCU.64 UR10, c[0x0][0x380] ;  /* 0x00007000ff0a77ac */ /* 0x000ee20008000a00 */
[----:B01----:R-:W-:Y:S01]  /*2590*/  FADD.FTZ R20, -R16, R15 ;  /* 0x0000000f10147221 */ /* 0x003fe20000010100 */
[----:B------:R-:W-:-:S04]  /*25a0*/  FMUL.FTZ R12, R14, R17 ;  /* 0x000000110e0c7220 */ /* 0x000fc80000410000 */
[----:B------:R-:W-:Y:S01]  /*25b0*/  FFMA.FTZ R12, R24, R12, R27 ;  /* 0x0000000c180c7223 */ /* 0x000fe2000001001b */
[----:B--2---:R-:W-:Y:S02]  /*25c0*/  IMAD R13, R53, UR4, RZ ;  /* 0x00000004350d7c24 */ /* 0x004fe4000f8e02ff */
[----:B------:R-:W-:-:S04]  /*25d0*/  IMAD.WIDE.U32 R18, R64, UR4, R18 ;  /* 0x0000000440127c25 */ /* 0x000fc8000f8e0012 */
[----:B------:R-:W-:Y:S01]  /*25e0*/  IMAD R13, R64, UR5, R13 ;  /* 0x00000005400d7c24 */ /* 0x000fe2000f8e020d */
[----:B---3--:R-:W-:-:S04]  /*25f0*/  LEA R14, P5, R18, UR10, 0x2 ;  /* 0x0000000a120e7c11 */ /* 0x008fc8000f8a10ff */
[----:B------:R-:W-:Y:S01]  /*2600*/  IADD3 R15, PT, PT, R19, R13, RZ ;  /* 0x0000000d130f7210 */ /* 0x000fe20007ffe0ff */
[----:B------:R-:W-:-:S03]  /*2610*/  FMUL.FTZ R13, R20, R17 ;  /* 0x00000011140d7220 */ /* 0x000fc60000410000 */
[----:B------:R-:W-:Y:S01]  /*2620*/  LEA.HI.X R15, R18, UR11, R15, 0x2, P5 ;  /* 0x0000000b120f7c11 */ /* 0x000fe2000a8f140f */
[----:B------:R-:W-:-:S05]  /*2630*/  FFMA.FTZ R13, R25, R13, R26 ;  /* 0x0000000d190d7223 */ /* 0x000fca000001001a */
[----:B------:R2:W-:Y:S02]  /*2640*/  STG.E.64 desc[UR6][R14.64], R12 ;  /* 0x0000000c0e007986 */ /* 0x0005e4000c101b06 */
.L_x_3956:
[----:B------:R-:W-:Y:S05]  /*2650*/  BSYNC.RECONVERGENT B1 ;  /* 0x0000000000017941 */ /* 0x000fea0003800200 */
.L_x_3955:
[----:B------:R-:W-:Y:S04]  /*2660*/  BSSY.RECONVERGENT B1, `(.L_x_3957) ;  /* 0x0000013000017945 */ /* 0x000fe80003800200 */
[----:B------:R-:W-:Y:S05]  /*2670*/  @P1 BRA `(.L_x_3958) ;  /* 0x0000000000441947 */ /* 0x000fea0003800000 */
[----:B------:R-:W3:Y:S01]  /*2680*/  LDCU.64 UR4, c[0x0][0x3e0] ;  /* 0x00007c00ff0477ac */ /* 0x000ee20008000a00 */
[----:B--2---:R-:W-:Y:S01]  /*2690*/  MOV R14, R70 ;  /* 0x00000046000e7202 */ /* 0x004fe20000000f00 */
[C---:B------:R-:W-:Y:S01]  /*26a0*/  FADD.FTZ R40, -R16.reuse, R40 ;  /* 0x0000002810287221 */ /* 0x040fe20000010100 */
[----:B------:R-:W-:Y:S01]  /*26b0*/  MOV R15, R69 ;  /* 0x00000045000f7202 */ /* 0x000fe20000000f00 */
[----:B------:R-:W2:Y:S01]  /*26c0*/  LDCU.64 UR10, c[0x0][0x380] ;  /* 0x00007000ff0a77ac */ /* 0x000ea20008000a00 */
[----:B01----:R-:W-:Y:S01]  /*26d0*/  FADD.FTZ R20, -R16, R41 ;  /* 0x0000002910147221 */ /* 0x003fe20000010100 */
[----:B------:R-:W-:-:S04]  /*26e0*/  FMUL.FTZ R12, R40, R17 ;  /* 0x00000011280c7220 */ /* 0x000fc80000410000 */
[----:B------:R-:W-:Y:S01]  /*26f0*/  FFMA.FTZ R12, R24, R12, R27 ;  /* 0x0000000c180c7223 */ /* 0x000fe2000001001b */
[----:B---3--:R-:W-:Y:S02]  /*2700*/  IMAD R13, R55, UR4, RZ ;  /* 0x00000004370d7c24 */ /* 0x008fe4000f8e02ff */
[----:B------:R-:W-:-:S04]  /*2710*/  IMAD.WIDE.U32 R14, R62, UR4, R14 ;  /* 0x000000043e0e7c25 */ /* 0x000fc8000f8e000e */
[----:B------:R-:W-:Y:S01]  /*2720*/  IMAD R13, R62, UR5, R13 ;  /* 0x000000053e0d7c24 */ /* 0x000fe2000f8e020d */
[----:B--2---:R-:W-:-:S04]  /*2730*/  LEA R18, P1, R14, UR10, 0x2 ;  /* 0x0000000a0e127c11 */ /* 0x004fc8000f8210ff */
[----:B------:R-:W-:Y:S01]  /*2740*/  IADD3 R15, PT, PT, R15, R13, RZ ;  /* 0x0000000d0f0f7210 */ /* 0x000fe20007ffe0ff */
[----:B------:R-:W-:-:S03]  /*2750*/  FMUL.FTZ R13, R20, R17 ;  /* 0x00000011140d7220 */ /* 0x000fc60000410000 */
[----:B------:R-:W-:Y:S01]  /*2760*/  LEA.HI.X R19, R14, UR11, R15, 0x2, P1 ;  /* 0x0000000b0e137c11 */ /* 0x000fe200088f140f */
[----:B------:R-:W-:-:S05]  /*2770*/  FFMA.FTZ R13, R25, R13, R26 ;  /* 0x0000000d190d7223 */ /* 0x000fca000001001a */
[----:B------:R3:W-:Y:S02]  /*2780*/  STG.E.64 desc[UR6][R18.64], R12 ;  /* 0x0000000c12007986 */ /* 0x0007e4000c101b06 */
.L_x_3958:
[----:B------:R-:W-:Y:S05]  /*2790*/  BSYNC.RECONVERGENT B1 ;  /* 0x0000000000017941 */ /* 0x000fea0003800200 */
.L_x_3957:
[----:B------:R-:W-:Y:S04]  /*27a0*/  BSSY.RECONVERGENT B1, `(.L_x_3959) ;  /* 0x0000013000017945 */ /* 0x000fe80003800200 */
[----:B------:R-:W-:Y:S05]  /*27b0*/  @P6 BRA `(.L_x_3960) ;  /* 0x0000000000446947 */ /* 0x000fea0003800000 */
[----:B------:R-:W4:Y:S01]  /*27c0*/  LDCU.64 UR4, c[0x0][0x3e0] ;  /* 0x00007c00ff0477ac */ /* 0x000f220008000a00 */
[----:B-123--:R-:W-:Y:S01]  /*27d0*/  MOV R12, R70 ;  /* 0x00000046000c7202 */ /* 0x00efe20000000f00 */
[C---:B------:R-:W-:Y:S01]  /*27e0*/  FADD.FTZ R44, -R16.reuse, R44 ;  /* 0x0000002c102c7221 */ /* 0x040fe20000010100 */
[----:B------:R-:W-:Y:S01]  /*27f0*/  MOV R13, R69 ;  /* 0x00000045000d7202 */ /* 0x000fe20000000f00 */
[----:B------:R-:W1:Y:S01]  /*2800*/  LDCU.64 UR10, c[0x0][0x380] ;  /* 0x00007000ff0a77ac */ /* 0x000e620008000a00 */
[----:B0-----:R-:W-:Y:S01]  /*2810*/  FADD.FTZ R20, -R16, R45 ;  /* 0x0000002d10147221 */ /* 0x001fe20000010100 */
[----:B------:R-:W-:-:S04]  /*2820*/  FMUL.FTZ R14, R44, R17 ;  /* 0x000000112c0e7220 */ /* 0x000fc80000410000 */
[----:B------:R-:W-:Y:S01]  /*2830*/  FFMA.FTZ R14, R24, R14, R27 ;  /* 0x0000000e180e7223 */ /* 0x000fe2000001001b */
[----:B----4-:R-:W-:Y:S02]  /*2840*/  IMAD R15, R57, UR4, RZ ;  /* 0x00000004390f7c24 */ /* 0x010fe4000f8e02ff */
[----:B------:R-:W-:-:S04]  /*2850*/  IMAD.WIDE.U32 R12, R60, UR4, R12 ;  /* 0x000000043c0c7c25 */ /* 0x000fc8000f8e000c */
[----:B------:R-:W-:Y:S01]  /*2860*/  IMAD R15, R60, UR5, R15 ;  /* 0x000000053c0f7c24 */ /* 0x000fe2000f8e020f */
[----:B-1----:R-:W-:-:S04]  /*2870*/  LEA R18, P1, R12, UR10, 0x2 ;  /* 0x0000000a0c127c11 */ /* 0x002fc8000f8210ff */
[----:B------:R-:W-:Y:S01]  /*2880*/  IADD3 R13, PT, PT, R13, R15, RZ ;  /* 0x0000000f0d0d7210 */ /* 0x000fe20007ffe0ff */
[----:B------:R-:W-:-:S03]  /*2890*/  FMUL.FTZ R15, R20, R17 ;  /* 0x00000011140f7220 */ /* 0x000fc60000410000 */
[----:B------:R-:W-:Y:S01]  /*28a0*/  LEA.HI.X R19, R12, UR11, R13, 0x2, P1 ;  /* 0x0000000b0c137c11 */ /* 0x000fe200088f140d */
[----:B------:R-:W-:-:S05]  /*28b0*/  FFMA.FTZ R15, R25, R15, R26 ;  /* 0x0000000f190f7223 */ /* 0x000fca000001001a */
[----:B------:R4:W-:Y:S02]  /*28c0*/  STG.E.64 desc[UR6][R18.64], R14 ;  /* 0x0000000e12007986 */ /* 0x0009e4000c101b06 */
.L_x_3960:
[----:B------:R-:W-:Y:S05]  /*28d0*/  BSYNC.RECONVERGENT B1 ;  /* 0x0000000000017941 */ /* 0x000fea0003800200 */
.L_x_3959:
[----:B------:R-:W-:Y:S04]  /*28e0*/  BSSY.RECONVERGENT B1, `(.L_x_3961) ;  /* 0x0000013000017945 */ /* 0x000fe80003800200 */
[----:B------:R-:W-:Y:S05]  /*28f0*/  @P2 BRA `(.L_x_3962) ;  /* 0x0000000000442947 */ /* 0x000fea0003800000 */
[----:B------:R-:W5:Y:S01]  /*2900*/  LDCU.64 UR4, c[0x0][0x3e0] ;  /* 0x00007c00ff0477ac */ /* 0x000f620008000a00 */
[----:B-123--:R-:W-:Y:S01]  /*2910*/  MOV R12, R70 ;  /* 0x00000046000c7202 */ /* 0x00efe20000000f00 */
[C---:B------:R-:W-:Y:S01]  /*2920*/  FADD.FTZ R46, -R16.reuse, R46 ;  /* 0x0000002e102e7221 */ /* 0x040fe20000010100 */
[----:B------:R-:W-:Y:S01]  /*2930*/  MOV R13, R69 ;  /* 0x00000045000d7202 */ /* 0x000fe20000000f00 */
[----:B------:R-:W1:Y:S01]  /*2940*/  LDCU.64 UR10, c[0x0][0x380] ;  /* 0x00007000ff0a77ac */ /* 0x000e620008000a00 */
[----:B0-----:R-:W-:Y:S01]  /*2950*/  FADD.FTZ R20, -R16, R47 ;  /* 0x0000002f10147221 */ /* 0x001fe20000010100 */
[----:B----4-:R-:W-:-:S03]  /*2960*/  FMUL.FTZ R18, R46, R17 ;  /* 0x000000112e127220 */ /* 0x010fc60000410000 */
[----:B------:R-:W-:Y:S01]  /*2970*/  FMUL.FTZ R19, R20, R17 ;  /* 0x0000001114137220 */ /* 0x000fe20000410000 */
[----:B------:R-:W-:-:S03]  /*2980*/  FFMA.FTZ R18, R24, R18, R27 ;  /* 0x0000001218127223 */ /* 0x000fc6000001001b */
[----:B------:R-:W-:Y:S01]  /*2990*/  FFMA.FTZ R19, R25, R19, R26 ;  /* 0x0000001319137223 */ /* 0x000fe2000001001a */
[----:B-----5:R-:W-:Y:S02]  /*29a0*/  IMAD R15, R59, UR4, RZ ;  /* 0x000000043b0f7c24 */ /* 0x020fe4000f8e02ff */
[----:B------:R-:W-:-:S04]  /*29b0*/  IMAD.WIDE.U32 R12, R58, UR4, R12 ;  /* 0x000000043a0c7c25 */ /* 0x000fc8000f8e000c */
[----:B------:R-:W-:Y:S01]  /*29c0*/  IMAD R15, R58, UR5, R15 ;  /* 0x000000053a0f7c24 */ /* 0x000fe2000f8e020f */
[----:B-1----:R-:W-:-:S04]  /*29d0*/  LEA R14, P1, R12, UR10, 0x2 ;  /* 0x0000000a0c0e7c11 */ /* 0x002fc8000f8210ff */
[----:B------:R-:W-:-:S04]  /*29e0*/  IADD3 R15, PT, PT, R13, R15, RZ ;  /* 0x0000000f0d0f7210 */ /* 0x000fc80007ffe0ff */
[----:B------:R-:W-:-:S05]  /*29f0*/  LEA.HI.X R15, R12, UR11, R15, 0x2, P1 ;  /* 0x0000000b0c0f7c11 */ /* 0x000fca00088f140f */
[----:B------:R0:W-:Y:S02]  /*2a00*/  STG.E.64 desc[UR6][R14.64], R18 ;  /* 0x000000120e007986 */ /* 0x0001e4000c101b06 */
.L_x_3962:
[----:B------:R-:W-:Y:S05]  /*2a10*/  BSYNC.RECONVERGENT B1 ;  /* 0x0000000000017941 */ /* 0x000fea0003800200 */
.L_x_3961:
        /* <DEDUP_REMOVED lines=19> */
.L_x_3964:
[----:B------:R-:W-:Y:S05]  /*2b50*/  BSYNC.RECONVERGENT B1 ;  /* 0x0000000000017941 */ /* 0x000fea0003800200 */
.L_x_3963:
[----:B------:R-:W-:Y:S05]  /*2b60*/  @P4 BRA `(.L_x_3965) ;  /* 0x0000001000384947 */ /* 0x000fea0003800000 */
[----:B------:R-:W0:Y:S01]  /*2b70*/  LDCU.64 UR4, c[0x0][0x3e0] ;  /* 0x00007c00ff0477ac */ /* 0x000e220008000a00 */
[----:B-123--:R-:W-:Y:S01]  /*2b80*/  MOV R12, R70 ;  /* 0x00000046000c7202 */ /* 0x00efe20000000f00 */
        /* <DEDUP_REMOVED lines=8> */
[----:B0---4-:R-:W-:Y:S02]  /*2c10*/  IMAD R15, R63, UR4, RZ ;  /* 0x000000043f0f7c24 */ /* 0x011fe4000f8e02ff */
[----:B------:R-:W-:-:S04]  /*2c20*/  IMAD.WIDE.U32 R12, R10, UR4, R12 ;  /* 0x000000040a0c7c25 */ /* 0x000fc8000f8e000c */
[----:B------:R-:W-:Y:S01]  /*2c30*/  IMAD R15, R10, UR5, R15 ;  /* 0x000000050a0f7c24 */ /* 0x000fe2000f8e020f */
[----:B-1----:R-:W-:-:S04]  /*2c40*/  LEA R14, P1, R12, UR8, 0x2 ;  /* 0x000000080c0e7c11 */ /* 0x002fc8000f8210ff */
[----:B------:R-:W-:-:S04]  /*2c50*/  IADD3 R15, PT, PT, R13, R15, RZ ;  /* 0x0000000f0d0f7210 */ /* 0x000fc80007ffe0ff */
[----:B------:R-:W-:-:S05]  /*2c60*/  LEA.HI.X R15, R12, UR9, R15, 0x2, P1 ;  /* 0x000000090c0f7c11 */ /* 0x000fca00088f140f */
[----:B------:R0:W-:Y:S01]  /*2c70*/  STG.E.64 desc[UR6][R14.64], R24 ;  /* 0x000000180e007986 */ /* 0x0001e2000c101b06 */
[----:B------:R-:W-:Y:S05]  /*2c80*/  BRA `(.L_x_3965) ;  /* 0x0000000c00f07947 */ /* 0x000fea0003800000 */
.L_x_3950:
[----:B------:R-:W0:Y:S01]  /*2c90*/  LDCU.64 UR10, c[0x0][0x3e8] ;  /* 0x00007d00ff0a77ac */ /* 0x000e220008000a00 */
[----:B------:R-:W-:Y:S01]  /*2ca0*/  BSSY.RECONVERGENT B1, `(.L_x_3966) ;  /* 0x0000021000017945 */ /* 0x000fe20003800200 */
[----:B0-----:R-:W-:Y:S02]  /*2cb0*/  ISETP.GE.U32.AND P2, PT, R65, UR10, PT ;  /* 0x0000000a41007c0c */ /* 0x001fe4000bf46070 */
[----:B------:R-:W-:Y:S02]  /*2cc0*/  ISETP.GE.U32.AND P5, PT, R64, UR10, PT ;  /* 0x0000000a40007c0c */ /* 0x000fe4000bfa6070 */
[----:B------:R-:W-:Y:S02]  /*2cd0*/  ISETP.GE.U32.AND P6, PT, R62, UR10, PT ;  /* 0x0000000a3e007c0c */ /* 0x000fe4000bfc6070 */
[----:B------:R-:W-:Y:S01]  /*2ce0*/  ISETP.GE.AND.EX P2, PT, R11, UR11, PT, P2 ;  /* 0x0000000b0b007c0c */ /* 0x000fe2000bf46320 */
[----:B------:R-:W-:-:S12]  /*2cf0*/  @P1 BRA `(.L_x_3967) ;  /* 0x00000000006c1947 */ /* 0x000fd80003800000 */
[C---:B------:R-:W-:Y:S01]  /*2d00*/  FADD.FTZ R42, -R16.reuse, R42 ;  /* 0x0000002a102a7221 */ /* 0x040fe20000010100 */
[----:B------:R-:W-:Y:S01]  /*2d10*/  FADD.FTZ R18, -R16, R43 ;  /* 0x0000002b10127221 */ /* 0x000fe20000010100 */
        /* <DEDUP_REMOVED lines=25> */
.L_x_3967:
[----:B------:R-:W-:Y:S05]  /*2eb0*/  BSYNC.RECONVERGENT B1 ;  /* 0x0000000000017941 */ /* 0x000fea0003800200 */
.L_x_3966:
[----:B------:R-:W-:Y:S04]  /*2ec0*/  BSSY.RECONVERGENT B1, `(.L_x_3968) ;  /* 0x000001d000017945 */ /* 0x000fe80003800200 */
[----:B------:R-:W-:Y:S05]  /*2ed0*/  @P2 BRA `(.L_x_3969) ;  /* 0x00000000006c2947 */ /* 0x000fea0003800000 */
[C---:B------:R-:W-:Y:S01]  /*2ee0*/  FADD.FTZ R12, -R16.reuse, R12 ;  /* 0x0000000c100c7221 */ /* 0x040fe20000010100 */
[----:B0-----:R-:W-:Y:S01]  /*2ef0*/  FADD.FTZ R18, -R16, R13 ;  /* 0x0000000d10127221 */ /* 0x001fe20000010100 */
        /* <DEDUP_REMOVED lines=25> */
.L_x_3969:
[----:B------:R-:W-:Y:S05]  /*3090*/  BSYNC.RECONVERGENT B1 ;  /* 0x0000000000017941 */ /* 0x000fea0003800200 */
.L_x_3968:
        /* <DEDUP_REMOVED lines=13> */
[----:B-1----:R-:W-:Y:S01]  /*3170*/  FADD.FTZ R12, -R16, R15 ;  /* 0x0000000f100c7221 */ /* 0x002fe20000010100 */
[----:B------:R-:W1:Y:S02]  /*3180*/  LDCU.64 UR4, c[0x0][0x3e0] ;  /* 0x00007c00ff0477ac */ /* 0x000e640008000a00 */
[-C--:B------:R-:W-:Y:S01]  /*3190*/  FMUL.FTZ R14, R14, R17.reuse ;  /* 0x000000110e0e7220 */ /* 0x080fe20000410000 */
[----:B------:R-:W-:Y:S01]  /*31a0*/  FMUL.FTZ R13, R12, R17 ;  /* 0x000000110c0d7220 */ /* 0x000fe20000410000 */
[----:B------:R-:W2:Y:S02]  /*31b0*/  LDCU.64 UR8, c[0x0][0x380] ;  /* 0x00007000ff0877ac */ /* 0x000ea40008000a00 */
[----:B0-----:R-:W-:Y:S01]  /*31c0*/  FFMA.FTZ R21, R24, R14, R27 ;  /* 0x0000000e18157223 */ /* 0x001fe2000001001b */
[----:B------:R-:W-:Y:S01]  /*31d0*/  FFMA.FTZ R20, R25, R13, R26 ;  /* 0x0000000d19147223 */ /* 0x000fe2000001001a */
[----:B------:R-:W-:-:S02]  /*31e0*/  MOV R13, R69 ;  /* 0x00000045000d7202 */ /* 0x000fc40000000f00 */
        /* <DEDUP_REMOVED lines=10> */
[----:B------:R-:W-:-:S03]  /*3290*/  IMAD.WIDE.U32 R12, R64, UR4, R12 ;  /* 0x00000004400c7c25 */ /* 0x000fc6000f8e000c */
[----:B--2---:R-:W-:-:S04]  /*32a0*/  LEA R14, P5, R12, UR8, 0x2 ;  /* 0x000000080c0e7c11 */ /* 0x004fc8000f8a10ff */
[----:B------:R-:W1:Y:S01]  /*32b0*/  MUFU.RCP R19, R19 ;  /* 0x0000001300137308 */ /* 0x000e620000001000 */
[----:B------:R-:W-:-:S04]  /*32c0*/  IADD3 R15, PT, PT, R13, R15, RZ ;  /* 0x0000000f0d0f7210 */ /* 0x000fc80007ffe0ff */
[----:B------:R-:W-:Y:S01]  /*32d0*/  LEA.HI.X R15, R12, UR9, R15, 0x2, P5 ;  /* 0x000000090c0f7c11 */ /* 0x000fe2000a8f140f */
[----:B0-----:R-:W-:Y:S01]  /*32e0*/  FMUL.FTZ R12, R21, R18 ;  /* 0x00000012150c7220 */ /* 0x001fe20000410000 */
[----:B-1----:R-:W-:-:S05]  /*32f0*/  FMUL.FTZ R13, R20, R19 ;  /* 0x00000013140d7220 */ /* 0x002fca0000410000 */
[----:B------:R2:W-:Y:S02]  /*3300*/  STG.E.64 desc[UR6][R14.64], R12 ;  /* 0x0000000c0e007986 */ /* 0x0005e4000c101b06 */
.L_x_3971:
[----:B------:R-:W-:Y:S05]  /*3310*/  BSYNC.RECONVERGENT B1 ;  /* 0x0000000000017941 */ /* 0x000fea0003800200 */
.L_x_3970:
[----:B------:R-:W-:Y:S04]  /*3320*/  BSSY.RECONVERGENT B1, `(.L_x_3972) ;  /* 0x000001d000017945 */ /* 0x000fe80003800200 */
[----:B------:R-:W-:Y:S05]  /*3330*/  @P6 BRA `(.L_x_3973) ;  /* 0x00000000006c6947 */ /* 0x000fea0003800000 */
[C---:B------:R-:W-:Y:S01]  /*3340*/  FADD.FTZ R40, -R16.reuse, R40 ;  /* 0x0000002810287221 */ /* 0x040fe20000010100 */
[----:B-12---:R-:W-:Y:S01]  /*3350*/  FADD.FTZ R12, -R16, R41 ;  /* 0x00000029100c7221 */ /* 0x006fe20000010100 */
        /* <DEDUP_REMOVED lines=25> */
.L_x_3973:
[----:B------:R-:W-:Y:S05]  /*34f0*/  BSYNC.RECONVERGENT B1 ;  /* 0x0000000000017941 */ /* 0x000fea0003800200 */
.L_x_3972:
[----:B------:R-:W-:Y:S04]  /*3500*/  BSSY.RECONVERGENT B1, `(.L_x_3974) ;  /* 0x000001d000017945 */ /* 0x000fe80003800200 */
[----:B------:R-:W-:Y:S05]  /*3510*/  @P1 BRA `(.L_x_3975) ;  /* 0x00000000006c1947 */ /* 0x000fea0003800000 */
[C---:B------:R-:W-:Y:S01]  /*3520*/  FADD.FTZ R44, -R16.reuse, R44 ;  /* 0x0000002c102c7221 */ /* 0x040fe20000010100 */
[----:B-123--:R-:W-:Y:S01]  /*3530*/  FADD.FTZ R12, -R16, R45 ;  /* 0x0000002d100c7221 */ /* 0x00efe20000010100 */
[----:B------:R-:W1:Y:S01]  /*3540*/  LDCU.64 UR4, c[0x0][0x3e0] ;  /* 0x00007c00ff0477ac */ /* 0x000e620008000a00 */
[----:B------:R-:W-:Y:S01]  /*3550*/  MOV R14, R70 ;  /* 0x00000046000e7202 */ /* 0x000fe20000000f00 */
[-C--:B------:R-:W-:Y:S01]  /*3560*/  FMUL.FTZ R44, R44, R17.reuse ;  /* 0x000000112c2c7220 */ /* 0x080fe20000410000 */
[----:B------:R-:W-:Y:S01]  /*3570*/  FMUL.FTZ R13, R12, R17 ;  /* 0x000000110c0d7220 */ /* 0x000fe20000410000 */
[----:B------:R-:W2:Y:S01]  /*3580*/  LDCU.64 UR8, c[0x0][0x380] ;  /* 0x00007000ff0877ac */ /* 0x000ea20008000a00 */
[----:B------:R-:W-:Y:S01]  /*3590*/  MOV R15, R69 ;  /* 0x00000045000f7202 */ /* 0x000fe20000000f00 */
[----:B0-----:R-:W-:Y:S01]  /*35a0*/  FFMA.FTZ R21, R24, R44, R27 ;  /* 0x0000002c18157223 */ /* 0x001fe2000001001b */
[----:B------:R-:W-:-:S03]  /*35b0*/  FFMA.FTZ R20, R25, R13, R26 ;  /* 0x0000000d19147223 */ /* 0x000fc6000001001a */
        /* <DEDUP_REMOVED lines=17> */
.L_x_3975:
[----:B------:R-:W-:Y:S05]  /*36d0*/  BSYNC.RECONVERGENT B1 ;  /* 0x0000000000017941 */ /* 0x000fea0003800200 */
.L_x_3974:
[----:B------:R-:W-:Y:S04]  /*36e0*/  BSSY.RECONVERGENT B1, `(.L_x_3976) ;  /* 0x000001d000017945 */ /* 0x000fe80003800200 */
[----:B------:R-:W-:Y:S05]  /*36f0*/  @P2 BRA `(.L_x_3977) ;  /* 0x00000000006c2947 */ /* 0x000fea0003800000 */
[C---:B------:R-:W-:Y:S01]  /*3700*/  FADD.FTZ R46, -R16.reuse, R46 ;  /* 0x0000002e102e7221 */ /* 0x040fe20000010100 */
[----:B-1234-:R-:W-:Y:S01]  /*3710*/  FADD.FTZ R12, -R16, R47 ;  /* 0x0000002f100c7221 */ /* 0x01efe20000010100 */
        /* <DEDUP_REMOVED lines=25> */
.L_x_3977:
[----:B------:R-:W-:Y:S05]  /*38b0*/  BSYNC.RECONVERGENT B1 ;  /* 0x0000000000017941 */ /* 0x000fea0003800200 */
.L_x_3976:
[----:B------:R-:W-:Y:S04]  /*38c0*/  BSSY.RECONVERGENT B1, `(.L_x_3978) ;  /* 0x000001d000017945 */ /* 0x000fe80003800200 */
[----:B------:R-:W-:Y:S05]  /*38d0*/  @P3 BRA `(.L_x_3979) ;  /* 0x00000000006c3947 */ /* 0x000fea0003800000 */
[C---:B------:R-:W-:Y:S01]  /*38e0*/  FADD.FTZ R48, -R16.reuse, R48 ;  /* 0x0000003010307221 */ /* 0x040fe20000010100 */
[----:B01234-:R-:W-:Y:S01]  /*38f0*/  FADD.FTZ R12, -R16, R49 ;  /* 0x00000031100c7221 */ /* 0x01ffe20000010100 */
        /* <DEDUP_REMOVED lines=25> */
.L_x_3979:
[----:B------:R-:W-:Y:S05]  /*3a90*/  BSYNC.RECONVERGENT B1 ;  /* 0x0000000000017941 */ /* 0x000fea0003800200 */
.L_x_3978:
[----:B------:R-:W-:Y:S05]  /*3aa0*/  @P4 BRA `(.L_x_3965) ;  /* 0x0000000000684947 */ /* 0x000fea0003800000 */
[C---:B------:R-:W-:Y:S01]  /*3ab0*/  FADD.FTZ R50, -R16.reuse, R50 ;  /* 0x0000003210327221 */ /* 0x040fe20000010100 */
[----:B------:R-:W-:Y:S01]  /*3ac0*/  FADD.FTZ R16, -R16, R51 ;  /* 0x0000003310107221 */ /* 0x000fe20000010100 */
[----:B------:R-:W5:Y:S01]  /*3ad0*/  LDCU.64 UR4, c[0x0][0x3e0] ;  /* 0x00007c00ff0477ac */ /* 0x000f620008000a00 */
[----:B------:R-:W-:Y:S01]  /*3ae0*/  MOV R68, R70 ;  /* 0x0000004600447202 */ /* 0x000fe20000000f00 */
[-C--:B------:R-:W-:Y:S01]  /*3af0*/  FMUL.FTZ R50, R50, R17.reuse ;  /* 0x0000001132327220 */ /* 0x080fe20000410000 */
[----:B------:R-:W-:Y:S01]  /*3b00*/  FMUL.FTZ R16, R16, R17 ;  /* 0x0000001110107220 */ /* 0x000fe20000410000 */
[----:B------:R-:W5:Y:S02]  /*3b10*/  LDCU.64 UR8, c[0x0][0x380] ;  /* 0x00007000ff0877ac */ /* 0x000f640008000a00 */
[----:B------:R-:W-:Y:S01]  /*3b20*/  FFMA.FTZ R27, R24, R50, R27 ;  /* 0x00000032181b7223 */ /* 0x000fe2000001001b */
[----:B------:R-:W-:-:S03]  /*3b30*/  FFMA.FTZ R26, R25, R16, R26 ;  /* 0x00000010191a7223 */ /* 0x000fc6000001001a */
[----:B01234-:R-:W-:Y:S01]  /*3b40*/  FMUL.FTZ R12, R27, -1.4426950216293334961 ;  /* 0xbfb8aa3b1b0c7820 */ /* 0x01ffe20000410000 */
[----:B------:R-:W-:-:S05]  /*3b50*/  FMUL.FTZ R13, R26, -1.4426950216293334961 ;  /* 0xbfb8aa3b1a0d7820 */ /* 0x000fca0000410000 */
[----:B------:R-:W0:Y:S01]  /*3b60*/  MUFU.EX2 R12, R12 ;  /* 0x0000000c000c7308 */ /* 0x000e220000000800 */
[----:B-----5:R-:W-:-:S03]  /*3b70*/  IMAD R17, R63, UR4, RZ ;  /* 0x000000043f117c24 */ /* 0x020fc6000f8e02ff */
[----:B------:R-:W1:Y:S01]  /*3b80*/  MUFU.EX2 R13, R13 ;  /* 0x0000000d000d7308 */ /* 0x000e620000000800 */
[----:B------:R-:W-:-:S04]  /*3b90*/  IMAD.WIDE.U32 R68, R10, UR4, R68 ;  /* 0x000000040a447c25 */ /* 0x000fc8000f8e0044 */
[----:B------:R-:W-:Y:S02]  /*3ba0*/  IMAD R17, R10, UR5, R17 ;  /* 0x000000050a117c24 */ /* 0x000fe4000f8e0211 */
[----:B0-----:R-:W-:Y:S01]  /*3bb0*/  FADD.FTZ R14, R12, 1 ;  /* 0x3f8000000c0e7421 */ /* 0x001fe20000010000 */
[C---:B------:R-:W-:Y:S02]  /*3bc0*/  LEA R12, P1, R68.reuse, UR8, 0x2 ;  /* 0x00000008440c7c11 */ /* 0x040fe4000f8210ff */
        /* <DEDUP_REMOVED lines=8> */
.L_x_3965:
[----:B------:R-:W-:Y:S05]  /*3c50*/  BSYNC.RECONVERGENT B0 ;  /* 0x0000000000007941 */ /* 0x000fea0003800200 */
.L_x_3949:
        /* <DEDUP_REMOVED lines=8> */
.L_x_3981:
        /* <DEDUP_REMOVED lines=10> */
.L_x_4558:


//--------------------- .text._Z35group_norm_nhwc_fwd_one_pass_kernelI11Fp32IOBf16WLi256ELi84ELi672EEv26Group_norm_nhwc_fwd_params --------------------------
	.section	.text._Z35group_norm_nhwc_fwd_one_pass_kernelI11Fp32IOBf16WLi256ELi84ELi672EEv26Group_norm_nhwc_fwd_params,"ax",@progbits
	.align	128
        .global         _Z35group_norm_nhwc_fwd_one_pass_kernelI11Fp32IOBf16WLi256ELi84ELi672EEv26Group_norm_nhwc_fwd_params
        .type           _Z35group_norm_nhwc_fwd_one_pass_kernelI11Fp32IOBf16WLi256ELi84ELi672EEv26Group_norm_nhwc_fwd_params,@function
        .size           _Z35group_norm_nhwc_fwd_one_pass_kernelI11Fp32IOBf16WLi256ELi84ELi672EEv26Group_norm_nhwc_fwd_params,(.L_x_4559 - _Z35group_norm_nhwc_fwd_one_pass_kernelI11Fp32IOBf16WLi256ELi84ELi672EEv26Group_norm_nhwc_fwd_params)
        .other          _Z35group_norm_nhwc_fwd_one_pass_kernelI11Fp32IOBf16WLi256ELi84ELi672EEv26Group_norm_nhwc_fwd_params,@"STO_CUDA_ENTRY STV_DEFAULT"
_Z35group_norm_nhwc_fwd_one_pass_kernelI11Fp32IOBf16WLi256ELi84ELi672EEv26Group_norm_nhwc_fwd_params:
.text._Z35group_norm_nhwc_fwd_one_pass_kernelI11Fp32IOBf16WLi256ELi84ELi672EEv26Group_norm_nhwc_fwd_params:
        /* <DEDUP_REMOVED lines=43> */
.L_x_4057:
[----:B012---:R-:W0:Y:S01]  /*02b0*/  LDC R10, c[0x0][0x3f8] ;  /* 0x0000fe00ff0a7b82 */ /* 0x007e220000000800 */
[----:B------:R-:W1:Y:S01]  /*02c0*/  LDCU UR8, c[0x0][0x404] ;  /* 0x00008080ff0877ac */ /* 0x000e620008000800 */
[----:B------:R-:W-:Y:S01]  /*02d0*/  LOP3.LUT R75, R63, 0xffff, RZ, 0xc0, !PT ;  /* 0x0000ffff3f4b7812 */ /* 0x000fe200078ec0ff */
[----:B------:R-:W2:Y:S01]  /*02e0*/  LDCU.64 UR4, c[0x0][0x3e8] ;  /* 0x00007d00ff0477ac */ /* 0x000ea20008000a00 */
[----:B-1----:R-:W-:Y:S01]  /*02f0*/  IMAD R32, R58, UR8, R71 ;  /* 0x000000083a207c24 */ /* 0x002fe2000f8e0247 */
[----:B------:R-:W1:Y:S01]  /*0300*/  LDCU.64 UR8, c[0x0][0x3f0] ;  /* 0x00007e00ff0877ac */ /* 0x000e620008000a00 */
[----:B0--34-:R-:W-:Y:S02]  /*0310*/  IABS R7, R10 ;  /* 0x0000000a00077213 */ /* 0x019fe40000000000 */
[----:B------:R-:W-:Y:S02]  /*0320*/  ISETP.NE.AND P4, PT, R10, RZ, PT ;  /* 0x000000ff0a00720c */ /* 0x000fe40003f85270 */
[----:B------:R-:W0:Y:S01]  /*0330*/  I2F.RP R6, R7 ;  /* 0x0000000700067306 */ /* 0x000e220000209400 */
[----:B------:R-:W-:-:S02]  /*0340*/  IADD3 R19, PT, PT, R32, 0x10, RZ ;  /* 0x0000001020137810 */ /* 0x000fc40007ffe0ff */
[C---:B------:R-:W-:Y:S02]  /*0350*/  IADD3 R25, PT, PT, R32.reuse, 0x50, RZ ;  /* 0x0000005020197810 */ /* 0x040fe40007ffe0ff */
[----:B------:R-:W-:Y:S02]  /*0360*/  SHF.R.S32.HI R15, RZ, 0x1f, R19 ;  /* 0x0000001fff0f7819 */ /* 0x000fe40000011413 */
[----:B------:R-:W-:Y:S02]  /*0370*/  IADD3 R29, PT, PT, R32, 0x80, RZ ;  /* 0x00000080201d7810 */ /* 0x000fe40007ffe0ff */
[----:B--2---:R-:W-:Y:S02]  /*0380*/  ISETP.GE.U32.AND P6, PT, R25, UR4, PT ;  /* 0x0000000419007c0c */ /* 0x004fe4000bfc6070 */
[----:B------:R-:W-:Y:S02]  /*0390*/  SHF.R.S32.HI R33, RZ, 0x1f, R25 ;  /* 0x0000001fff217819 */ /* 0x000fe40000011419 */
[----:B------:R-:W-:Y:S01]  /*03a0*/  SHF.R.S32.HI R31, RZ, 0x1f, R29 ;  /* 0x0000001fff1f7819 */ /* 0x000fe2000001141d */
[----:B0-----:R-:W0:Y:S01]  /*03b0*/  MUFU.RCP R6, R6 ;  /* 0x0000000600067308 */ /* 0x001e220000001000 */
[----:B------:R-:W-:-:S02]  /*03c0*/  ISETP.GE.AND.EX P6, PT, R33, UR5, PT, P6 ;  /* 0x0000000521007c0c */ /* 0x000fc4000bfc6360 */
[----:B------:R-:W-:-:S04]  /*03d0*/  IADD3 R27, PT, PT, R32, 0x90, RZ ;  /* 0x00000090201b7810 */ /* 0x000fc80007ffe0ff */
        /* <DEDUP_REMOVED lines=8> */
[----:B------:R-:W-:Y:S02]  /*0460*/  LOP3.LUT R4, R61, R10, RZ, 0x3c, !PT ;  /* 0x0000000a3d047212 */ /* 0x000fe400078e3cff */
[----:B------:R-:W-:Y:S02]  /*0470*/  SHF.R.S32.HI R9, RZ, 0x1f, R32 ;  /* 0x0000001fff097819 */ /* 0x000fe40000011420 */
        /* <DEDUP_REMOVED lines=8> */
[----:B------:R-:W-:-:S04]  /*0500*/  ISETP.GE.U32.AND P3, PT, R32, UR4, PT ;  /* 0x0000000420007c0c */ /* 0x000fc8000bf66070 */
[----:B------:R-:W-:-:S07]  /*0510*/  ISETP.GE.AND.EX P3, PT, R9, UR5, PT, P3 ;  /* 0x0000000509007c0c */ /* 0x000fce000bf66330 */
[----:B------:R-:W-:Y:S02]  /*0520*/  @P2 IADD3 R5, PT, PT, R5, 0x1, RZ ;  /* 0x0000000105052810 */ /* 0x000fe40007ffe0ff */
[----:B------:R-:W-:Y:S02]  /*0530*/  ISETP.GE.U32.AND P2, PT, R19, UR4, PT ;  /* 0x0000000413007c0c */ /* 0x000fe4000bf46070 */
[----:B------:R-:W-:Y:S02]  /*0540*/  MOV R7, R5 ;  /* 0x0000000500077202 */ /* 0x000fe40000000f00 */
[----:B------:R-:W-:Y:S01]  /*0550*/  ISETP.GE.AND.EX P2, PT, R15, UR5, PT, P2 ;  /* 0x000000050f007c0c */ /* 0x000fe2000bf46320 */
[----:B------:R-:W0:Y:S01]  /*0560*/  @!P3 LDC.64 R12, c[0x0][0x3e0] ;  /* 0x0000f800ff0cbb82 */ /* 0x000e220000000a00 */
[----:B------:R-:W-:Y:S02]  /*0570*/  @!P1 IADD3 R7, PT, PT, -R7, RZ, RZ ;  /* 0x000000ff07079210 */ /* 0x000fe40007ffe1ff */
[----:B------:R-:W-:-:S02]  /*0580*/  @!P4 LOP3.LUT R7, RZ, R10, RZ, 0x33, !PT ;  /* 0x0000000aff07c212 */ /* 0x000fc400078e33ff */
[----:B------:R-:W-:Y:S02]  /*0590*/  ISETP.GE.U32.AND P4, PT, R29, UR4, PT ;  /* 0x000000041d007c0c */ /* 0x000fe4000bf86070 */
[----:B------:R-:W-:Y:S02]  /*05a0*/  IADD3 R72, PT, PT, -R7, RZ, RZ ;  /* 0x000000ff07487210 */ /* 0x000fe40007ffe1ff */
[----:B------:R-:W-:Y:S02]  /*05b0*/  SHF.R.S32.HI R6, RZ, 0x1f, R7 ;  /* 0x0000001fff067819 */ /* 0x000fe40000011407 */
[----:B------:R-:W-:Y:S01]  /*05c0*/  ISETP.GE.AND.EX P4, PT, R31, UR5, PT, P4 ;  /* 0x000000051f007c0c */ /* 0x000fe2000bf86340 */
[----:B------:R-:W-:Y:S01]  /*05d0*/  IMAD R72, R10, R72, R61 ;  /* 0x000000480a487224 */ /* 0x000fe200078e023d */
[----:B------:R-:W2:Y:S01]  /*05e0*/  @!P2 LDC.64 R4, c[0x0][0x3e0] ;  /* 0x0000f800ff04ab82 */ /* 0x000ea20000000a00 */
[----:B-1----:R-:W-:Y:S02]  /*05f0*/  IMAD R6, R6, UR8, RZ ;  /* 0x0000000806067c24 */ /* 0x002fe4000f8e02ff */
[----:B------:R-:W-:-:S02]  /*0600*/  IMAD R72, R72, 0x54, RZ ;  /* 0x0000005448487824 */ /* 0x000fc400078e02ff */
[----:B------:R-:W-:-:S03]  /*0610*/  IMAD R77, R7, UR9, R6 ;  /* 0x00000009074d7c24 */ /* 0x000fc6000f8e0206 */
[C---:B------:R-:W-:Y:S01]  /*0620*/  IADD3 R74, P1, PT, R72.reuse, R75, RZ ;  /* 0x0000004b484a7210 */ /* 0x040fe20007f3e0ff */
[----:B------:R-:W1:Y:S01]  /*0630*/  @!P3 LDC.64 R10, c[0x0][0x390] ;  /* 0x0000e400ff0abb82 */ /* 0x000e620000000a00 */
[----:B0-----:R-:W-:Y:S02]  /*0640*/  @!P3 IMAD R14, R9, R12, RZ ;  /* 0x0000000c090eb224 */ /* 0x001fe400078e02ff */
[----:B------:R-:W-:Y:S02]  /*0650*/  LEA.HI.X.SX32 R75, R72, RZ, 0x1, P1 ;  /* 0x000000ff484b7211 */ /* 0x000fe400008f0eff */
[----:B------:R-:W-:Y:S01]  /*0660*/  ISETP.GE.U32.AND P1, PT, R27, UR4, PT ;  /* 0x000000041b007c0c */ /* 0x000fe2000bf26070 */
[----:B------:R-:W-:Y:S02]  /*0670*/  @!P3 IMAD R23, R32, R13, R14 ;  /* 0x0000000d2017b224 */ /* 0x000fe400078e020e */
[----:B------:R-:W0:Y:S01]  /*0680*/  @!P2 LDC.64 R20, c[0x0][0x390] ;  /* 0x0000e400ff14ab82 */ /* 0x000e220000000a00 */
[----:B------:R-:W-:Y:S01]  /*0690*/  IMAD.WIDE.U32 R74, R7, UR8, R74 ;  /* 0x00000008074a7c25 */ /* 0x000fe2000f8e004a */
[----:B------:R-:W-:-:S04]  /*06a0*/  ISETP.GE.AND.EX P1, PT, R17, UR5, PT, P1 ;  /* 0x0000000511007c0c */ /* 0x000fc8000bf26310 */
[----:B------:R-:W-:Y:S01]  /*06b0*/  IADD3 R77, PT, PT, R75, R77, RZ ;  /* 0x0000004d4b4d7210 */ /* 0x000fe20007ffe0ff */
[----:B--2---:R-:W-:Y:S01]  /*06c0*/  @!P2 IMAD R14, R15, R4, RZ ;  /* 0x000000040f0ea224 */ /* 0x004fe200078e02ff */
[----:B------:R-:W2:Y:S01]  /*06d0*/  @!P6 LDC.64 R6, c[0x0][0x3e0] ;  /* 0x0000f800ff06eb82 */ /* 0x000ea20000000a00 */
[-C--:B------:R-:W-:Y:S02]  /*06e0*/  @!P3 MOV R76, R74.reuse ;  /* 0x0000004a004cb202 */ /* 0x080fe40000000f00 */
[----:B------:R-:W-:Y:S01]  /*06f0*/  @!P2 IMAD R35, R19, R5, R14 ;  /* 0x000000051323a224 */ /* 0x000fe200078e020e */
[----:B------:R-:W-:Y:S02]  /*0700*/  @!P2 MOV R14, R74 ;  /* 0x0000004a000ea202 */ /* 0x000fe40000000f00 */
[----:B------:R-:W-:Y:S01]  /*0710*/  @!P3 IMAD.WIDE.U32 R12, R32, R12, R76 ;  /* 0x0000000c200cb225 */ /* 0x000fe200078e004c */
[----:B------:R-:W-:Y:S01]  /*0720*/  @!P2 MOV R15, R77 ;  /* 0x0000004d000fa202 */ /* 0x000fe20000000f00 */
[----:B------:R-:W3:Y:S03]  /*0730*/  @!P4 LDC.64 R8, c[0x0][0x3e0] ;  /* 0x0000f800ff08cb82 */ /* 0x000ee60000000a00 */
[----:B------:R-:W-:Y:S01]  /*0740*/  @!P3 IADD3 R13, PT, PT, R13, R23, RZ ;  /* 0x000000170d0db210 */ /* 0x000fe20007ffe0ff */
[----:B------:R-:W-:Y:S01]  /*0750*/  @!P2 IMAD.WIDE.U32 R4, R19, R4, R14 ;  /* 0x000000041304a225 */ /* 0x000fe200078e000e */
[----:B-1----:R-:W-:-:S02]  /*0760*/  @!P3 LEA R10, P5, R12, R10, 0x2 ;  /* 0x0000000a0c0ab211 */ /* 0x002fc400078a10ff */
[----:B------:R-:W-:Y:S01]  /*0770*/  @!P4 MOV R15, R77 ;  /* 0x0000004d000fc202 */ /* 0x000fe20000000f00 */
[----:B------:R-:W1:Y:S01]  /*0780*/  @!P6 LDC.64 R22, c[0x0][0x390] ;  /* 0x0000e400ff16eb82 */ /* 0x000e620000000a00 */
[----:B------:R-:W-:Y:S02]  /*0790*/  @!P3 LEA.HI.X R11, R12, R11, R13, 0x2, P5 ;  /* 0x0000000b0c0bb211 */ /* 0x000fe400028f140d */
[----:B------:R-:W-:Y:S02]  /*07a0*/  @!P2 IADD3 R5, PT, PT, R5, R35, RZ ;  /* 0x000000230505a210 */ /* 0x000fe40007ffe0ff */
[----:B0-----:R-:W-:-:S03]  /*07b0*/  @!P2 LEA R20, P5, R4, R20, 0x2 ;  /* 0x000000140414a211 */ /* 0x001fc600078a10ff */
[----:B------:R-:W0:Y:S01]  /*07c0*/  @!P4 LDC.64 R18, c[0x0][0x390] ;  /* 0x0000e400ff12cb82 */ /* 0x000e220000000a00 */
[----:B--2---:R-:W-:Y:S01]  /*07d0*/  @!P6 IMAD R14, R33, R6, RZ ;  /* 0x00000006210ee224 */ /* 0x004fe200078e02ff */
[----:B------:R-:W-:Y:S02]  /*07e0*/  @!P2 LEA.HI.X R21, R4, R21, R5, 0x2, P5 ;  /* 0x000000150415a211 */ /* 0x000fe400028f1405 */
[----:B------:R-:W-:Y:S02]  /*07f0*/  @!P6 MOV R4, R74 ;  /* 0x0000004a0004e202 */ /* 0x000fe40000000f00 */
[----:B------:R-:W-:Y:S02]  /*0800*/  @!P6 MOV R5, R77 ;  /* 0x0000004d0005e202 */ /* 0x000fe40000000f00 */
[----:B------:R-:W2:Y:S01]  /*0810*/  @!P1 LDC.64 R12, c[0x0][0x3e0] ;  /* 0x0000f800ff0c9b82 */ /* 0x000ea20000000a00 */
[----:B---3--:R-:W-:Y:S02]  /*0820*/  @!P4 IMAD R16, R31, R8, RZ ;  /* 0x000000081f10c224 */ /* 0x008fe400078e02ff */
[C---:B------:R-:W-:Y:S01]  /*0830*/  @!P6 IMAD R31, R25.reuse, R7, R14 ;  /* 0x00000007191fe224 */ /* 0x040fe200078e020e */
[----:B------:R-:W-:Y:S01]  /*0840*/  @!P4 MOV R14, R74 ;  /* 0x0000004a000ec202 */ /* 0x000fe20000000f00 */
[----:B------:R-:W-:Y:S01]  /*0850*/  @!P6 IMAD.WIDE.U32 R6, R25, R6, R4 ;  /* 0x000000061906e225 */ /* 0x000fe200078e0004 */
[----:B------:R-:W-:-:S02]  /*0860*/  IADD3 R25, PT, PT, R32, 0xa0, RZ ;  /* 0x000000a020197810 */ /* 0x000fc40007ffe0ff */
[----:B------:R-:W-:Y:S01]  /*0870*/  MOV R5, RZ ;  /* 0x000000ff00057202 */ /* 0x000fe20000000f00 */
[C---:B------:R-:W-:Y:S01]  /*0880*/  @!P4 IMAD R33, R29.reuse, R9, R16 ;  /* 0x000000091d21c224 */ /* 0x040fe200078e0210 */
[----:B------:R-:W-:Y:S01]  /*0890*/  MOV R4, RZ ;  /* 0x000000ff00047202 */ /* 0x000fe20000000f00 */
[----:B------:R-:W-:Y:S01]  /*08a0*/  @!P4 IMAD.WIDE.U32 R8, R29, R8, R14 ;  /* 0x000000081d08c225 */ /* 0x000fe200078e000e */
[----:B------:R-:W-:Y:S02]  /*08b0*/  ISETP.GE.U32.AND P5, PT, R25, UR4, PT ;  /* 0x0000000419007c0c */ /* 0x000fe4000bfa6070 */
[----:B------:R-:W-:Y:S02]  /*08c0*/  SHF.R.S32.HI R29, RZ, 0x1f, R25 ;  /* 0x0000001fff1d7819 */ /* 0x000fe40000011419 */
[----:B------:R3:W4:Y:S01]  /*08d0*/  @!P3 LDG.E.64 R4, desc[UR6][R10.64] ;  /* 0x000000060a04b981 */ /* 0x000722000c1e1b00 */
[----:B------:R-:W-:Y:S02]  /*08e0*/  @!P6 IADD3 R7, PT, PT, R7, R31, RZ ;  /* 0x0000001f0707e210 */ /* 0x000fe40007ffe0ff */
[----:B-1----:R-:W-:-:S02]  /*08f0*/  @!P6 LEA R22, P3, R6, R22, 0x2 ;  /* 0x000000160616e211 */ /* 0x002fc400078610ff */
[----:B------:R-:W-:Y:S02]  /*0900*/  ISETP.GE.AND.EX P5, PT, R29, UR5, PT, P5 ;  /* 0x000000051d007c0c */ /* 0x000fe4000bfa6350 */
[----:B------:R-:W-:Y:S01]  /*0910*/  @!P6 LEA.HI.X R23, R6, R23, R7, 0x2, P3 ;  /* 0x000000170617e211 */ /* 0x000fe200018f1407 */
[----:B--2---:R-:W-:Y:S01]  /*0920*/  @!P1 IMAD R14, R17, R12, RZ ;  /* 0x0000000c110e9224 */ /* 0x004fe200078e02ff */
[----:B------:R-:W-:Y:S01]  /*0930*/  @!P4 IADD3 R6, PT, PT, R9, R33, RZ ;  /* 0x000000210906c210 */ /* 0x000fe20007ffe0ff */
[----:B------:R-:W1:Y:S01]  /*0940*/  @!P1 LDC.64 R16, c[0x0][0x390] ;  /* 0x0000e400ff109b82 */ /* 0x000e620000000a00 */
[----:B0-----:R-:W-:Y:S01]  /*0950*/  @!P4 LEA R18, P3, R8, R18, 0x2 ;  /* 0x000000120812c211 */ /* 0x001fe200078610ff */
[----:B------:R-:W-:Y:S01]  /*0960*/  @!P1 IMAD R39, R27, R13, R14 ;  /* 0x0000000d1b279224 */ /* 0x000fe200078e020e */
[----:B------:R-:W-:Y:S02]  /*0970*/  IADD3 R34, PT, PT, R32, 0xd0, RZ ;  /* 0x000000d020227810 */ /* 0x000fe40007ffe0ff */
[----:B------:R-:W-:-:S02]  /*0980*/  @!P4 LEA.HI.X R19, R8, R19, R6, 0x2, P3 ;  /* 0x000000130813c211 */ /* 0x000fc400018f1406 */
[----:B------:R-:W-:Y:S02]  /*0990*/  CS2R R6, SRZ ;  /* 0x0000000000067805 */ /* 0x000fe4000001ff00 */
[----:B------:R-:W-:Y:S01]  /*09a0*/  ISETP.GE.U32.AND P3, PT, R34, UR4, PT ;  /* 0x0000000422007c0c */ /* 0x000fe2000bf66070 */
[----:B------:R-:W0:Y:S01]  /*09b0*/  @!P5 LDC.64 R14, c[0x0][0x3e0] ;  /* 0x0000f800ff0edb82 */ /* 0x000e220000000a00 */
[----:B------:R-:W-:Y:S02]  /*09c0*/  SHF.R.S32.HI R37, RZ, 0x1f, R34 ;  /* 0x0000001fff257819 */ /* 0x000fe40000011422 */
[----:B------:R-:W-:Y:S02]  /*09d0*/  CS2R R8, SRZ ;  /* 0x0000000000087805 */ /* 0x000fe4000001ff00 */
[----:B------:R-:W-:Y:S01]  /*09e0*/  IADD3 R33, PT, PT, R32, 0xe0, RZ ;  /* 0x000000e020217810 */ /* 0x000fe20007ffe0ff */
[----:B------:R2:W5:Y:S01]  /*09f0*/  @!P2 LDG.E.64 R6, desc[UR6][R20.64] ;  /* 0x000000061406a981 */ /* 0x000562000c1e1b00 */
[----:B------:R-:W-:-:S02]  /*0a00*/  ISETP.GE.AND.EX P3, PT, R37, UR5, PT, P3 ;  /* 0x0000000525007c0c */ /* 0x000fc4000bf66330 */
[----:B------:R-:W-:Y:S01]  /*0a10*/  ISETP.GE.U32.AND P2, PT, R33, UR4, PT ;  /* 0x0000000421007c0c */ /* 0x000fe2000bf46070 */
[----:B------:R0:W5:Y:S01]  /*0a20*/  @!P6 LDG.E.64 R8, desc[UR6][R22.64] ;  /* 0x000000061608e981 */ /* 0x000162000c1e1b00 */
[----:B------:R-:W-:Y:S01]  /*0a30*/  SHF.R.S32.HI R35, RZ, 0x1f, R33 ;  /* 0x0000001fff237819 */ /* 0x000fe20000011421 */
[----:B------:R-:W1:Y:S01]  /*0a40*/  @!P5 LDC.64 R30, c[0x0][0x390] ;  /* 0x0000e400ff1edb82 */ /* 0x000e620000000a00 */
[----:B---3--:R-:W-:Y:S02]  /*0a50*/  CS2R R10, SRZ ;  /* 0x00000000000a7805 */ /* 0x008fe4000001ff00 */
[----:B--2---:R-:W-:Y:S02]  /*0a60*/  @!P1 MOV R20, R74 ;  /* 0x0000004a00149202 */ /* 0x004fe40000000f00 */
[----:B------:R-:W-:Y:S02]  /*0a70*/  @!P1 MOV R21, R77 ;  /* 0x0000004d00159202 */ /* 0x000fe40000000f00 */
[----:B------:R2:W3:Y:S01]  /*0a80*/  @!P4 LDG.E.64 R10, desc[UR6][R18.64] ;  /* 0x00000006120ac981 */ /* 0x0004e2000c1e1b00 */
[----:B------:R-:W-:-:S02]  /*0a90*/  ISETP.GE.AND.EX P2, PT, R35, UR5, PT, P2 ;  /* 0x0000000523007c0c */ /* 0x000fc4000bf46320 */
[----:B------:R-:W-:Y:S01]  /*0aa0*/  ISETP.GE.U32.AND P6, PT, R69, UR4, PT ;  /* 0x0000000445007c0c */ /* 0x000fe2000bfc6070 */
[----:B------:R-:W-:Y:S02]  /*0ab0*/  @!P1 IMAD.WIDE.U32 R12, R27, R12, R20 ;  /* 0x0000000c1b0c9225 */ /* 0x000fe400078e0014 */
[----:B------:R-:W2:Y:S01]  /*0ac0*/  @!P3 LDC.64 R20, c[0x0][0x3e0] ;  /* 0x0000f800ff14bb82 */ /* 0x000ea20000000a00 */
[----:B------:R-:W-:Y:S01]  /*0ad0*/  ISETP.GE.AND.EX P6, PT, R54, UR5, PT, P6 ;  /* 0x0000000536007c0c */ /* 0x000fe2000bfc6360 */
[----:B0-----:R-:W-:Y:S01]  /*0ae0*/  @!P5 IMAD R22, R29, R14, RZ ;  /* 0x0000000e1d16d224 */ /* 0x001fe200078e02ff */
[----:B------:R-:W-:Y:S02]  /*0af0*/  @!P1 IADD3 R13, PT, PT, R13, R39, RZ ;  /* 0x000000270d0d9210 */ /* 0x000fe40007ffe0ff */
[C---:B-1----:R-:W-:Y:S02]  /*0b00*/  @!P1 LEA R16, P4, R12.reuse, R16, 0x2 ;  /* 0x000000100c109211 */ /* 0x042fe400078810ff */
[----:B--2---:R-:W-:Y:S01]  /*0b10*/  @!P5 MOV R18, R74 ;  /* 0x0000004a0012d202 */ /* 0x004fe20000000f00 */
[----:B------:R-:W0:Y:S01]  /*0b20*/  @!P2 LDC.64 R26, c[0x0][0x3e0] ;  /* 0x0000f800ff1aab82 */ /* 0x000e220000000a00 */
[----:B------:R-:W-:Y:S01]  /*0b30*/  @!P5 MOV R19, R77 ;  /* 0x0000004d0013d202 */ /* 0x000fe20000000f00 */
[----:B------:R-:W-:Y:S01]  /*0b40*/  @!P5 IMAD R23, R25, R15, R22 ;  /* 0x0000000f1917d224 */ /* 0x000fe200078e0216 */
[----:B------:R-:W-:-:S02]  /*0b50*/  @!P1 LEA.HI.X R17, R12, R17, R13, 0x2, P4 ;  /* 0x000000110c119211 */ /* 0x000fc400020f140d */
[----:B------:R-:W-:Y:S02]  /*0b60*/  CS2R R12, SRZ ;  /* 0x00000000000c7805 */ /* 0x000fe4000001ff00 */
[----:B------:R-:W-:Y:S01]  /*0b70*/  ISETP.GE.U32.AND P4, PT, R68, UR4, PT ;  /* 0x0000000444007c0c */ /* 0x000fe2000bf86070 */
[----:B------:R-:W-:Y:S01]  /*0b80*/  @!P5 IMAD.WIDE.U32 R14, R25, R14, R18 ;  /* 0x0000000e190ed225 */ /* 0x000fe200078e0012 */
[----:B------:R-:W1:Y:S02]  /*0b90*/  @!P3 LDC.64 R28, c[0x0][0x390] ;  /* 0x0000e400ff1cbb82 */ /* 0x000e640000000a00 */
[----:B------:R-:W-:Y:S01]  /*0ba0*/  ISETP.GE.AND.EX P4, PT, R0, UR5, PT, P4 ;  /* 0x0000000500007c0c */ /* 0x000fe2000bf86340 */
[----:B------:R2:W3:Y:S05]  /*0bb0*/  @!P1 LDG.E.64 R12, desc[UR6][R16.64] ;  /* 0x00000006100c9981 */ /* 0x0004ea000c1e1b00 */
[----:B------:R-:W1:Y:S01]  /*0bc0*/  @!P6 LDC.64 R24, c[0x0][0x3e0] ;  /* 0x0000f800ff18eb82 */ /* 0x000e620000000a00 */
[----:B------:R-:W-:-:S02]  /*0bd0*/  @!P5 IADD3 R15, PT, PT, R15, R23, RZ ;  /* 0x000000170f0fd210 */ /* 0x000fc40007ffe0ff */
[----:B------:R-:W-:Y:S01]  /*0be0*/  @!P5 LEA R30, P1, R14, R30, 0x2 ;  /* 0x0000001e0e1ed211 */ /* 0x000fe200078210ff */
[----:B------:R-:W-:-:S03]  /*0bf0*/  @!P3 IMAD R37, R37, R20, RZ ;  /* 0x000000142525b224 */ /* 0x000fc600078e02ff */
[----:B------:R-:W-:Y:S01]  /*0c00*/  @!P5 LEA.HI.X R31, R14, R31, R15, 0x2, P1 ;  /* 0x0000001f0e1fd211 */ /* 0x000fe200008f140f */
[----:B--2---:R-:W2:Y:S01]  /*0c10*/  @!P2 LDC.64 R16, c[0x0][0x390] ;  /* 0x0000e400ff10ab82 */ /* 0x004ea20000000a00 */
[----:B------:R-:W-:Y:S01]  /*0c20*/  ISETP.GE.U32.AND P1, PT, R67, UR4, PT ;  /* 0x0000000443007c0c */ /* 0x000fe2000bf26070 */
[----:B------:R-:W-:Y:S01]  /*0c30*/  @!P3 IMAD R39, R34, R21, R37 ;  /* 0x000000152227b224 */ /* 0x000fe200078e0225 */
[----:B------:R-:W-:Y:S02]  /*0c40*/  @!P3 MOV R36, R74 ;  /* 0x0000004a0024b202 */ /* 0x000fe40000000f00 */
[----:B------:R-:W-:Y:S02]  /*0c50*/  @!P3 MOV R37, R77 ;  /* 0x0000004d0025b202 */ /* 0x000fe40000000f00 */
[----:B------:R-:W-:Y:S02]  /*0c60*/  CS2R R14, SRZ ;  /* 0x00000000000e7805 */ /* 0x000fe4000001ff00 */
[----:B------:R-:W-:Y:S01]  /*0c70*/  ISETP.GE.AND.EX P1, PT, R2, UR5, PT, P1 ;  /* 0x0000000502007c0c */ /* 0x000fe2000bf26310 */
[----:B------:R-:W2:Y:S01]  /*0c80*/  @!P6 LDC.64 R22, c[0x0][0x390] ;  /* 0x0000e400ff16eb82 */ /* 0x000ea20000000a00 */
[----:B0-----:R-:W-:-:S02]  /*0c90*/  @!P2 IMAD R38, R35, R26, RZ ;  /* 0x0000001a2326a224 */ /* 0x001fc400078e02ff */
[----:B------:R-:W-:Y:S01]  /*0ca0*/  @!P3 IMAD.WIDE.U32 R36, R34, R20, R36 ;  /* 0x000000142224b225 */ /* 0x000fe200078e0024 */
[----:B------:R0:W3:Y:S04]  /*0cb0*/  @!P5 LDG.E.64 R14, desc[UR6][R30.64] ;  /* 0x000000061e0ed981 */ /* 0x0000e8000c1e1b00 */
[----:B------:R-:W2:Y:S01]  /*0cc0*/  @!P4 LDC.64 R18, c[0x0][0x3e0] ;  /* 0x0000f800ff12cb82 */ /* 0x000ea20000000a00 */
[----:B------:R-:W-:Y:S01]  /*0cd0*/  @!P2 IMAD R41, R33, R27, R38 ;  /* 0x0000001b2129a224 */ /* 0x000fe200078e0226 */
[----:B-1----:R-:W-:Y:S01]  /*0ce0*/  @!P3 LEA R34, P5, R36, R28, 0x2 ;  /* 0x0000001c2422b211 */ /* 0x002fe200078a10ff */
[----:B------:R-:W-:Y:S01]  /*0cf0*/  @!P6 IMAD R28, R54, R24, RZ ;  /* 0x00000018361ce224 */ /* 0x000fe200078e02ff */
[----:B------:R-:W-:Y:S02]  /*0d00*/  @!P3 IADD3 R27, PT, PT, R37, R39, RZ ;  /* 0x00000027251bb210 */ /* 0x000fe40007ffe0ff */
[----:B0-----:R-:W-:-:S02]  /*0d10*/  @!P2 MOV R30, R74 ;  /* 0x0000004a001ea202 */ /* 0x001fc40000000f00 */
[----:B------:R-:W-:Y:S01]  /*0d20*/  @!P2 MOV R31, R77 ;  /* 0x0000004d001fa202 */ /* 0x000fe20000000f00 */
[----:B------:R-:W0:Y:S01]  /*0d30*/  @!P1 LDC.64 R20, c[0x0][0x3e0] ;  /* 0x0000f800ff149b82 */ /* 0x000e220000000a00 */
[----:B------:R-:W-:Y:S01]  /*0d40*/  @!P3 LEA.HI.X R35, R36, R29, R27, 0x2, P5 ;  /* 0x0000001d2423b211 */ /* 0x000fe200028f141b */
[----:B------:R-:W-:Y:S01]  /*0d50*/  @!P2 IMAD.WIDE.U32 R30, R33, R26, R30 ;  /* 0x0000001a211ea225 */ /* 0x000fe200078e001e */
[----:B------:R-:W-:-:S03]  /*0d60*/  @!P6 MOV R29, R77 ;  /* 0x0000004d001de202 */ /* 0x000fc60000000f00 */
[----:B------:R-:W-:Y:S01]  /*0d70*/  @!P6 IMAD R33, R69, R25, R28 ;  /* 0x000000194521e224 */ /* 0x000fe200078e021c */
[----:B------:R-:W-:Y:S01]  /*0d80*/  @!P6 MOV R28, R74 ;  /* 0x0000004a001ce202 */ /* 0x000fe20000000f00 */
[----:B------:R-:W1:Y:S01]  /*0d90*/  @!P4 LDC.64 R26, c[0x0][0x390] ;  /* 0x0000e400ff1acb82 */ /* 0x000e620000000a00 */
[----:B------:R-:W-:Y:S02]  /*0da0*/  @!P2 IADD3 R25, PT, PT, R31, R41, RZ ;  /* 0x000000291f19a210 */ /* 0x000fe40007ffe0ff */
[----:B--2---:R-:W-:Y:S01]  /*0db0*/  @!P2 LEA R36, P5, R30, R16, 0x2 ;  /* 0x000000101e24a211 */ /* 0x004fe200078a10ff */
[----:B------:R-:W-:-:S03]  /*0dc0*/  @!P6 IMAD.WIDE.U32 R28, R69, R24, R28 ;  /* 0x00000018451ce225 */ /* 0x000fc600078e001c */
[----:B------:R-:W-:Y:S02]  /*0dd0*/  @!P2 LEA.HI.X R37, R30, R17, R25, 0x2, P5 ;  /* 0x000000111e25a211 */ /* 0x000fe400028f1419 */
[----:B------:R-:W2:Y:S01]  /*0de0*/  @!P1 LDC.64 R24, c[0x0][0x390] ;  /* 0x0000e400ff189b82 */ /* 0x000ea20000000a00 */
[----:B------:R-:W-:Y:S01]  /*0df0*/  @!P6 IADD3 R16, PT, PT, R29, R33, RZ ;  /* 0x000000211d10e210 */ /* 0x000fe20007ffe0ff */
[----:B------:R-:W-:Y:S01]  /*0e00*/  @!P4 IMAD R17, R0, R18, RZ ;  /* 0x000000120011c224 */ /* 0x000fe200078e02ff */
[----:B------:R-:W-:Y:S02]  /*0e10*/  @!P6 LEA R22, P5, R28, R22, 0x2 ;  /* 0x000000161c16e211 */ /* 0x000fe400078a10ff */
[----:B------:R-:W-:Y:S01]  /*0e20*/  @!P4 MOV R29, R77 ;  /* 0x0000004d001dc202 */ /* 0x000fe20000000f00 */
[----:B------:R-:W-:Y:S01]  /*0e30*/  @!P4 IMAD R31, R68, R19, R17 ;  /* 0x00000013441fc224 */ /* 0x000fe200078e0211 */
[----:B------:R-:W-:Y:S02]  /*0e40*/  @!P6 LEA.HI.X R23, R28, R23, R16, 0x2, P5 ;  /* 0x000000171c17e211 */ /* 0x000fe400028f1410 */
[----:B------:R-:W-:-:S02]  /*0e50*/  CS2R R16, SRZ ;  /* 0x0000000000107805 */ /* 0x000fc4000001ff00 */
[----:B------:R-:W-:Y:S02]  /*0e60*/  @!P4 MOV R28, R74 ;  /* 0x0000004a001cc202 */ /* 0x000fe40000000f00 */
[----:B------:R-:W-:-:S03]  /*0e70*/  ISETP.GE.U32.AND P5, PT, R66, UR4, PT ;  /* 0x0000000442007c0c */ /* 0x000fc6000bfa6070 */
[----:B------:R-:W-:Y:S01]  /*0e80*/  @!P4 IMAD.WIDE.U32 R18, R68, R18, R28 ;  /* 0x000000124412c225 */ /* 0x000fe200078e001c */
[----:B------:R1:W3:Y:S01]  /*0e90*/  @!P6 LDG.E.64 R16, desc[UR6][R22.64] ;  /* 0x000000061610e981 */ /* 0x0002e2000c1e1b00 */
[----:B------:R-:W-:Y:S02]  /*0ea0*/  ISETP.GE.AND.EX P5, PT, R3, UR5, PT, P5 ;  /* 0x0000000503007c0c */ /* 0x000fe4000bfa6350 */
[----:B0-----:R-:W-:Y:S01]  /*0eb0*/  @!P1 IMAD R30, R2, R20, RZ ;  /* 0x00000014021e9224 */ /* 0x001fe200078e02ff */
[----:B------:R-:W-:Y:S02]  /*0ec0*/  @!P4 IADD3 R19, PT, PT, R19, R31, RZ ;  /* 0x0000001f1313c210 */ /* 0x000fe40007ffe0ff */
[C---:B-1----:R-:W-:Y:S02]  /*0ed0*/  @!P4 LEA R26, P6, R18.reuse, R26, 0x2 ;  /* 0x0000001a121ac211 */ /* 0x042fe400078c10ff */
[----:B------:R-:W-:Y:S02]  /*0ee0*/  @!P1 MOV R22, R74 ;  /* 0x0000004a00169202 */ /* 0x000fe40000000f00 */
[----:B------:R-:W-:Y:S01]  /*0ef0*/  @!P1 MOV R23, R77 ;  /* 0x0000004d00179202 */ /* 0x000fe20000000f00 */
[----:B------:R-:W-:Y:S01]  /*0f00*/  @!P1 IMAD R29, R67, R21, R30 ;  /* 0x00000015431d9224 */ /* 0x000fe200078e021e */
[----:B------:R-:W-:-:S02]  /*0f10*/  @!P4 LEA.HI.X R27, R18, R27, R19, 0x2, P6 ;  /* 0x0000001b121bc211 */ /* 0x000fc400030f1413 */
[----:B------:R-:W-:Y:S01]  /*0f20*/  CS2R R18, SRZ ;  /* 0x0000000000127805 */ /* 0x000fe2000001ff00 */
[----:B------:R-:W-:Y:S02]  /*0f30*/  @!P1 IMAD.WIDE.U32 R20, R67, R20, R22 ;  /* 0x0000001443149225 */ /* 0x000fe400078e0016 */
[----:B------:R-:W0:Y:S03]  /*0f40*/  @!P5 LDC.64 R22, c[0x0][0x390] ;  /* 0x0000e400ff16db82 */ /* 0x000e260000000a00 */
[----:B------:R1:W3:Y:S01]  /*0f50*/  @!P4 LDG.E.64 R18, desc[UR6][R26.64] ;  /* 0x000000061a12c981 */ /* 0x0002e2000c1e1b00 */
[----:B------:R-:W-:Y:S02]  /*0f60*/  @!P1 IADD3 R21, PT, PT, R21, R29, RZ ;  /* 0x0000001d15159210 */ /* 0x000fe40007ffe0ff */
[----:B--2---:R-:W-:Y:S02]  /*0f70*/  @!P1 LEA R38, P6, R20, R24, 0x2 ;  /* 0x0000001814269211 */ /* 0x004fe400078c10ff */
[----:B------:R-:W-:-:S02]  /*0f80*/  ISETP.GE.U32.AND P4, PT, R65, UR4, PT ;  /* 0x0000000441007c0c */ /* 0x000fc4000bf86070 */
[----:B------:R-:W-:Y:S02]  /*0f90*/  @!P1 LEA.HI.X R39, R20, R25, R21, 0x2, P6 ;  /* 0x0000001914279211 */ /* 0x000fe400030f1415 */
[----:B------:R-:W-:Y:S01]  /*0fa0*/  ISETP.GE.U32.AND P6, PT, R70, UR4, PT ;  /* 0x0000000446007c0c */ /* 0x000fe2000bfc6070 */
[----:B-1----:R-:W1:Y:S01]  /*0fb0*/  @!P5 LDC.64 R26, c[0x0][0x3e0] ;  /* 0x0000f800ff1adb82 */ /* 0x002e620000000a00 */
[----:B------:R-:W-:Y:S02]  /*0fc0*/  ISETP.GE.AND.EX P4, PT, R52, UR5, PT, P4 ;  /* 0x0000000534007c0c */ /* 0x000fe4000bf86340 */
[----:B------:R-:W-:Y:S02]  /*0fd0*/  ISETP.GE.AND.EX P6, PT, R55, UR5, PT, P6 ;  /* 0x0000000537007c0c */ /* 0x000fe4000bfc6360 */
[----:B------:R-:W-:-:S09]  /*0fe0*/  @!P5 MOV R40, R74 ;  /* 0x0000004a0028d202 */ /* 0x000fd20000000f00 */
[----:B------:R-:W2:Y:S08]  /*0ff0*/  @!P4 LDC.64 R24, c[0x0][0x3e0] ;  /* 0x0000f800ff18cb82 */ /* 0x000eb00000000a00 */
[----:B------:R-:W4:Y:S01]  /*1000*/  @!P6 LDC.64 R30, c[0x0][0x3e0] ;  /* 0x0000f800ff1eeb82 */ /* 0x000f220000000a00 */
[----:B-1----:R-:W-:Y:S01]  /*1010*/  @!P5 IMAD R20, R3, R26, RZ ;  /* 0x0000001a0314d224 */ /* 0x002fe200078e02ff */
[----:B------:R-:W-:-:S03]  /*1020*/  @!P5 MOV R41, R77 ;  /* 0x0000004d0029d202 */ /* 0x000fc60000000f00 */
[C---:B------:R-:W-:Y:S01]  /*1030*/  @!P5 IMAD R33, R66.reuse, R27, R20 ;  /* 0x0000001b4221d224 */ /* 0x040fe200078e0214 */
[----:B------:R-:W-:Y:S02]  /*1040*/  CS2R R20, SRZ ;  /* 0x0000000000147805 */ /* 0x000fe4000001ff00 */
[----:B------:R-:W1:Y:S01]  /*1050*/  @!P6 LDC.64 R28, c[0x0][0x390] ;  /* 0x0000e400ff1ceb82 */ /* 0x000e620000000a00 */
[----:B------:R-:W-:-:S03]  /*1060*/  @!P5 IMAD.WIDE.U32 R40, R66, R26, R40 ;  /* 0x0000001a4228d225 */ /* 0x000fc600078e0028 */
[----:B------:R0:W3:Y:S02]  /*1070*/  @!P1 LDG.E.64 R20, desc[UR6][R38.64] ;  /* 0x0000000626149981 */ /* 0x0000e4000c1e1b00 */
[----:B------:R-:W-:Y:S01]  /*1080*/  @!P5 IADD3 R33, PT, PT, R41, R33, RZ ;  /* 0x000000212921d210 */ /* 0x000fe20007ffe0ff */
[----:B--2---:R-:W-:Y:S01]  /*1090*/  @!P4 IMAD R42, R52, R24, RZ ;  /* 0x00000018342ac224 */ /* 0x004fe200078e02ff */
[----:B------:R-:W-:Y:S01]  /*10a0*/  @!P6 MOV R41, R77 ;  /* 0x0000004d0029e202 */ /* 0x000fe20000000f00 */
[----:B------:R-:W2:Y:S01]  /*10b0*/  @!P4 LDC.64 R26, c[0x0][0x390] ;  /* 0x0000e400ff1acb82 */ /* 0x000ea20000000a00 */
[----:B0-----:R-:W-:Y:S01]  /*10c0*/  @!P5 LEA R38, P1, R40, R22, 0x2 ;  /* 0x000000162826d211 */ /* 0x001fe200078210ff */
[----:B----4-:R-:W-:-:S03]  /*10d0*/  @!P6 IMAD R22, R55, R30, RZ ;  /* 0x0000001e3716e224 */ /* 0x010fc600078e02ff */
[----:B------:R-:W-:Y:S02]  /*10e0*/  @!P5 LEA.HI.X R39, R40, R23, R33, 0x2, P1 ;  /* 0x000000172827d211 */ /* 0x000fe400008f1421 */
[----:B------:R-:W-:Y:S01]  /*10f0*/  @!P6 MOV R40, R74 ;  /* 0x0000004a0028e202 */ /* 0x000fe20000000f00 */
[----:B------:R-:W-:Y:S02]  /*1100*/  @!P4 IMAD R33, R65, R25, R42 ;  /* 0x000000194121c224 */ /* 0x000fe400078e022a */
[C---:B------:R-:W-:Y:S01]  /*1110*/  @!P6 IMAD R25, R70.reuse, R31, R22 ;  /* 0x0000001f4619e224 */ /* 0x040fe200078e0216 */
[----:B------:R-:W-:Y:S01]  /*1120*/  CS2R R22, SRZ ;  /* 0x0000000000167805 */ /* 0x000fe2000001ff00 */
[----:B------:R-:W-:Y:S01]  /*1130*/  @!P6 IMAD.WIDE.U32 R40, R70, R30, R40 ;  /* 0x0000001e4628e225 */ /* 0x000fe200078e0028 */
[----:B------:R-:W-:Y:S02]  /*1140*/  @!P4 MOV R30, R74 ;  /* 0x0000004a001ec202 */ /* 0x000fe40000000f00 */
[----:B------:R-:W-:-:S02]  /*1150*/  @!P4 MOV R31, R77 ;  /* 0x0000004d001fc202 */ /* 0x000fc40000000f00 */
[----:B-1----:R-:W-:Y:S01]  /*1160*/  @!P6 LEA R28, P1, R40, R28, 0x2 ;  /* 0x0000001c281ce211 */ /* 0x002fe200078210ff */
[----:B------:R2:W4:Y:S01]  /*1170*/  @!P5 LDG.E.64 R22, desc[UR6][R38.64] ;  /* 0x000000062616d981 */ /* 0x000522000c1e1b00 */
[----:B------:R-:W-:Y:S01]  /*1180*/  @!P4 IMAD.WIDE.U32 R30, R65, R24, R30 ;  /* 0x00000018411ec225 */ /* 0x000fe200078e001e */
[----:B------:R-:W-:Y:S02]  /*1190*/  @!P6 IADD3 R24, PT, PT, R41, R25, RZ ;  /* 0x000000192918e210 */ /* 0x000fe40007ffe0ff */
[----:B------:R-:W-:Y:S02]  /*11a0*/  ISETP.GE.U32.AND P5, PT, R64, UR4, PT ;  /* 0x0000000440007c0c */ /* 0x000fe4000bfa6070 */
[----:B------:R-:W-:Y:S02]  /*11b0*/  @!P6 LEA.HI.X R29, R40, R29, R24, 0x2, P1 ;  /* 0x0000001d281de211 */ /* 0x000fe400008f1418 */
[----:B------:R-:W-:Y:S02]  /*11c0*/  ISETP.GE.AND.EX P1, PT, R53, UR5, PT, P5 ;  /* 0x0000000535007c0c */ /* 0x000fe4000bf26350 */
[----:B------:R-:W-:-:S02]  /*11d0*/  CS2R R24, SRZ ;  /* 0x0000000000187805 */ /* 0x000fc4000001ff00 */
[----:B------:R-:W-:Y:S02]  /*11e0*/  @!P4 IADD3 R33, PT, PT, R31, R33, RZ ;  /* 0x000000211f21c210 */ /* 0x000fe40007ffe0ff */
[----:B--2---:R-:W-:Y:S02]  /*11f0*/  @!P4 LEA R38, P5, R30, R26, 0x2 ;  /* 0x0000001a1e26c211 */ /* 0x004fe400078a10ff */
[----:B------:R-:W-:Y:S01]  /*1200*/  IADD3 R40, PT, PT, R32, 0xf0, RZ ;  /* 0x000000f020287810 */ /* 0x000fe20007ffe0ff */
[----:B------:R0:W2:Y:S01]  /*1210*/  @!P6 LDG.E.64 R24, desc[UR6][R28.64] ;  /* 0x000000061c18e981 */ /* 0x0000a2000c1e1b00 */
[----:B------:R-:W-:-:S03]  /*1220*/  @!P4 LEA.HI.X R39, R30, R27, R33, 0x2, P5 ;  /* 0x0000001b1e27c211 */ /* 0x000fc600028f1421 */
[----:B------:R-:W0:Y:S01]  /*1230*/  @!P1 LDC.64 R26, c[0x0][0x3e0] ;  /* 0x0000f800ff1a9b82 */ /* 0x000e220000000a00 */
[----:B------:R-:W-:Y:S02]  /*1240*/  ISETP.GE.U32.AND P5, PT, R40, UR4, PT ;  /* 0x0000000428007c0c */ /* 0x000fe4000bfa6070 */
[----:B------:R-:W-:-:S04]  /*1250*/  SHF.R.S32.HI R41, RZ, 0x1f, R40 ;  /* 0x0000001fff297819 */ /* 0x000fc80000011428 */
[----:B------:R-:W-:Y:S01]  /*1260*/  ISETP.GE.AND.EX P5, PT, R41, UR5, PT, P5 ;  /* 0x0000000529007c0c */ /* 0x000fe2000bfa6350 */
[----:B------:R-:W1:Y:S01]  /*1270*/  @!P1 LDC.64 R32, c[0x0][0x390] ;  /* 0x0000e400ff209b82 */ /* 0x000e620000000a00 */
[----:B------:R-:W-:Y:S02]  /*1280*/  @!P1 MOV R42, R74 ;  /* 0x0000004a002a9202 */ /* 0x000fe40000000f00 */
[----:B------:R-:W-:-:S09]  /*1290*/  @!P1 MOV R43, R77 ;  /* 0x0000004d002b9202 */ /* 0x000fd20000000f00 */
[----:B------:R-:W5:Y:S01]  /*12a0*/  @!P5 LDC.64 R30, c[0x0][0x3e0] ;  /* 0x0000f800ff1edb82 */ /* 0x000f620000000a00 */
[----:B0-----:R-:W-:-:S04]  /*12b0*/  @!P1 IMAD R28, R53, R26, RZ ;  /* 0x0000001a351c9224 */ /* 0x001fc800078e02ff */
[----:B------:R-:W-:-:S03]  /*12c0*/  @!P1 IMAD R45, R64, R27, R28 ;  /* 0x0000001b402d9224 */ /* 0x000fc600078e021c */
[----:B------:R-:W0:Y:S01]  /*12d0*/  @!P5 LDC.64 R28, c[0x0][0x390] ;  /* 0x0000e400ff1cdb82 */ /* 0x000e220000000a00 */
[----:B------:R-:W-:Y:S01]  /*12e0*/  @!P1 IMAD.WIDE.U32 R42, R64, R26, R42 ;  /* 0x0000001a402a9225 */ /* 0x000fe200078e002a */
[----:B------:R-:W-:-:S04]  /*12f0*/  CS2R R26, SRZ ;  /* 0x00000000001a7805 */ /* 0x000fc8000001ff00 */
[----:B------:R-:W-:Y:S02]  /*1300*/  @!P1 IADD3 R43, PT, PT, R43, R45, RZ ;  /* 0x0000002d2b2b9210 */ /* 0x000fe40007ffe0ff */
[----:B------:R5:W4:Y:S01]  /*1310*/  @!P4 LDG.E.64 R26, desc[UR6][R38.64] ;  /* 0x00000006261ac981 */ /* 0x000b22000c1e1b00 */
[C---:B-1----:R-:W-:Y:S02]  /*1320*/  @!P1 LEA R32, P4, R42.reuse, R32, 0x2 ;  /* 0x000000202a209211 */ /* 0x042fe400078810ff */
[----:B------:R-:W-:Y:S02]  /*1330*/  CS2R R44, SRZ ;  /* 0x00000000002c7805 */ /* 0x000fe4000001ff00 */
[----:B------:R-:W-:Y:S01]  /*1340*/  @!P1 LEA.HI.X R33, R42, R33, R43, 0x2, P4 ;  /* 0x000000212a219211 */ /* 0x000fe200020f142b */
[----:B-----5:R-:W-:Y:S01]  /*1350*/  @!P5 IMAD R41, R41, R30, RZ ;  /* 0x0000001e2929d224 */ /* 0x020fe200078e02ff */
[----:B------:R-:W-:Y:S02]  /*1360*/  @!P5 MOV R38, R74 ;  /* 0x0000004a0026d202 */ /* 0x000fe40000000f00 */
[----:B------:R-:W-:-:S02]  /*1370*/  @!P5 MOV R39, R77 ;  /* 0x0000004d0027d202 */ /* 0x000fc40000000f00 */
[----:B------:R-:W-:Y:S01]  /*1380*/  CS2R R46, SRZ ;  /* 0x00000000002e7805 */ /* 0x000fe2000001ff00 */
[C---:B------:R-:W-:Y:S01]  /*1390*/  @!P5 IMAD R31, R40.reuse, R31, R41 ;  /* 0x0000001f281fd224 */ /* 0x040fe200078e0229 */
[----:B------:R1:W5:Y:S01]  /*13a0*/  @!P1 LDG.E.64 R44, desc[UR6][R32.64] ;  /* 0x00000006202c9981 */ /* 0x000362000c1e1b00 */
[----:B------:R-:W-:Y:S01]  /*13b0*/  @!P5 IMAD.WIDE.U32 R38, R40, R30, R38 ;  /* 0x0000001e2826d225 */ /* 0x000fe200078e0026 */
[----:B------:R-:W-:Y:S02]  /*13c0*/  CS2R R48, SRZ ;  /* 0x0000000000307805 */ /* 0x000fe4000001ff00 */
[----:B------:R1:W5:Y:S02]  /*13d0*/  @!P3 LDG.E.64 R46, desc[UR6][R34.64] ;  /* 0x00000006222eb981 */ /* 0x000364000c1e1b00 */
[----:B------:R-:W-:Y:S02]  /*13e0*/  @!P5 IADD3 R30, PT, PT, R39, R31, RZ ;  /* 0x0000001f271ed210 */ /* 0x000fe40007ffe0ff */
[----:B0-----:R-:W-:-:S02]  /*13f0*/  @!P5 LEA R28, P1, R38, R28, 0x2 ;  /* 0x0000001c261cd211 */ /* 0x001fc400078210ff */
[----:B------:R-:W-:Y:S01]  /*1400*/  CS2R R50, SRZ ;  /* 0x0000000000327805 */ /* 0x000fe2000001ff00 */
[----:B------:R-:W5:Y:S01]  /*1410*/  @!P2 LDG.E.64 R48, desc[UR6][R36.64] ;  /* 0x000000062430a981 */ /* 0x000f62000c1e1b00 */
[----:B------:R-:W-:-:S05]  /*1420*/  @!P5 LEA.HI.X R29, R38, R29, R30, 0x2, P1 ;  /* 0x0000001d261dd211 */ /* 0x000fca00008f141e */
[----:B------:R2:W5:Y:S01]  /*1430*/  @!P5 LDG.E.64 R50, desc[UR6][R28.64] ;  /* 0x000000061c32d981 */ /* 0x000562000c1e1b00 */
[----:B------:R-:W-:Y:S01]  /*1440*/  FADD.FTZ R30, R4, R5 ;  /* 0x00000005041e7221 */ /* 0x000fe20000010000 */
[----:B------:R-:W-:Y:S01]  /*1450*/  FMUL.FTZ R31, R5, R5 ;  /* 0x00000005051f7220 */ /* 0x000fe20000410000 */
[----:B-1----:R-:W-:Y:S02]  /*1460*/  FADD.FTZ R33, R6, R7 ;  /* 0x0000000706217221 */ /* 0x002fe40000010000 */
[----:B------:R-:W-:Y:S01]  /*1470*/  FADD.FTZ R30, RZ, R30 ;  /* 0x0000001eff1e7221 */ /* 0x000fe20000010000 */
[----:B------:R-:W-:Y:S01]  /*1480*/  FMUL.FTZ R35, R7, R7 ;  /* 0x0000000707237220 */ /* 0x000fe20000410000 */
[----:B------:R-:W-:Y:S02]  /*1490*/  FFMA.FTZ R31, R4, R4, R31 ;  /* 0x00000004041f7223 */ /* 0x000fe4000001001f */
[----:B------:R-:W-:Y:S01]  /*14a0*/  FADD.FTZ R30, R30, R33 ;  /* 0x000000211e1e7221 */ /* 0x000fe20000010000 */
[----:B------:R-:W-:Y:S01]  /*14b0*/  FFMA.FTZ R32, R6, R6, R35 ;  /* 0x0000000606207223 */ /* 0x000fe20000010023 */
[----:B------:R-:W-:-:S04]  /*14c0*/  FADD.FTZ R31, RZ, R31 ;  /* 0x0000001fff1f7221 */ /* 0x000fc80000010000 */
[----:B------:R-:W-:Y:S01]  /*14d0*/  FADD.FTZ R31, R31, R32 ;  /* 0x000000201f1f7221 */ /* 0x000fe20000010000 */
[----:B------:R-:W-:Y:S01]  /*14e0*/  ISETP.GT.AND P1, PT, R56, 0x1e, PT ;  /* 0x0000001e3800780c */ /* 0x000fe20003f24270 */
[----:B---3--:R-:W-:-:S04]  /*14f0*/  FMUL.FTZ R33, R17, R17 ;  /* 0x0000001111217220 */ /* 0x008fc80000410000 */
[----:B------:R-:W-:Y:S01]  /*1500*/  FFMA.FTZ R33, R16, R16, R33 ;  /* 0x0000001010217223 */ /* 0x000fe20000010021 */
[----:B--2---:R-:W-:Y:S01]  /*1510*/  FADD.FTZ R29, R24, R25 ;  /* 0x00000019181d7221 */ /* 0x004fe20000010000 */
        /* <DEDUP_REMOVED lines=10> */
[----:B------:R-:W-:Y:S01]  /*15c0*/  FADD.FTZ R30, R8, R9 ;  /* 0x00000009081e7221 */ /* 0x000fe20000010000 */
[----:B------:R-:W-:Y:S01]  /*15d0*/  FFMA.FTZ R31, R18, R18, R31 ;  /* 0x00000012121f7223 */ /* 0x000fe2000001001f */
[----:B------:R-:W-:Y:S02]  /*15e0*/  FMUL.FTZ R33, R9, R9 ;  /* 0x0000000909217220 */ /* 0x000fe40000410000 */
[----:B------:R-:W-:Y:S01]  /*15f0*/  FADD.FTZ R29, R29, R30 ;  /* 0x0000001e1d1d7221 */ /* 0x000fe20000010000 */
[----:B------:R-:W-:Y:S01]  /*1600*/  FADD.FTZ R28, R28, R31 ;  /* 0x0000001f1c1c7221 */ /* 0x000fe20000010000 */
[----:B------:R-:W-:Y:S01]  /*1610*/  FFMA.FTZ R33, R8, R8, R33 ;  /* 0x0000000808217223 */ /* 0x000fe20000010021 */
[----:B------:R-:W-:Y:S01]  /*1620*/  FADD.FTZ R30, R20, R21 ;  /* 0x00000015141e7221 */ /* 0x000fe20000010000 */
[----:B------:R-:W-:-:S02]  /*1630*/  FMUL.FTZ R31, R21, R21 ;  /* 0x00000015151f7220 */ /* 0x000fc40000410000 */
[----:B------:R-:W-:Y:S01]  /*1640*/  FADD.FTZ R28, R28, R33 ;  /* 0x000000211c1c7221 */ /* 0x000fe20000010000 */
[----:B------:R-:W-:Y:S01]  /*1650*/  FADD.FTZ R29, R29, R30 ;  /* 0x0000001e1d1d7221 */ /* 0x000fe20000010000 */
[----:B------:R-:W-:Y:S01]  /*1660*/  FFMA.FTZ R31, R20, R20, R31 ;  /* 0x00000014141f7223 */ /* 0x000fe2000001001f */
[----:B----4-:R-:W-:Y:S01]  /*1670*/  FMUL.FTZ R33, R23, R23 ;  /* 0x0000001717217220 */ /* 0x010fe20000410000 */
        /* <DEDUP_REMOVED lines=24> */
[----:B-----5:R-:W-:Y:S01]  /*1800*/  FMUL.FTZ R31, R45, R45 ;  /* 0x0000002d2d1f7220 */ /* 0x020fe20000410000 */
        /* <DEDUP_REMOVED lines=57> */
.L_x_3983:
[----:B------:R-:W-:Y:S05]  /*1ba0*/  BSYNC.RECONVERGENT B0 ;  /* 0x0000000000007941 */ /* 0x000fea0003800200 */
.L_x_3982:
        /* <DEDUP_REMOVED lines=56> */
.L_x_3985:
[----:B------:R-:W-:Y:S05]  /*1f30*/  BSYNC.RECONVERGENT B0 ;  /* 0x0000000000007941 */ /* 0x000fea0003800200 */
.L_x_3984:
        /* <DEDUP_REMOVED lines=27> */
.L_x_3988:
[----:B------:R-:W3:Y:S04]  /*20f0*/  LDG.E.STRONG.GPU R30, desc[UR6][R28.64] ;  /* 0x000000061c1e7981 */ /* 0x000ee8000c1ef900 */
[----:B---3--:R-:W-:Y:S01]  /*2100*/  CCTL.IVALL ;  /* 0x00000000ff00798f */ /* 0x008fe20002000000 */
[----:B------:R-:W-:Y:S05]  /*2110*/  YIELD ;  /* 0x0000000000007946 */ /* 0x000fea0003800000 */
[----:B------:R-:W-:-:S13]  /*2120*/  ISETP.NE.AND P1, PT, R30, R37, PT ;  /* 0x000000251e00720c */ /* 0x000fda0003f25270 */
[----:B------:R-:W-:Y:S05]  /*2130*/  @P1 BRA `(.L_x_3988) ;  /* 0xfffffffc00ec1947 */ /* 0x000fea000383ffff */
.L_x_3987:
        /* <DEDUP_REMOVED lines=16> */
.L_x_3990:
        /* <DEDUP_REMOVED lines=62> */
.L_x_3989:
        /* <DEDUP_REMOVED lines=38> */
.L_x_3991:
        /* <DEDUP_REMOVED lines=19> */
.L_x_3992:
        /* <DEDUP_REMOVED lines=9> */
.L_x_3993:
[----:B------:R-:W-:Y:S05]  /*2a40*/  BSYNC.RECONVERGENT B0 ;  /* 0x0000000000007941 */ /* 0x000fea0003800200 */
.L_x_3986:
[----:B------:R-:W4:Y:S01]  /*2a50*/  S2UR UR5, SR_CgaCtaId ;  /* 0x00000000000579c3 */ /* 0x000f220000008800 */
[----:B------:R-:W5:Y:S01]  /*2a60*/  LDCU UR8, c[0x0][0x414] ;  /* 0x00008280ff0877ac */ /* 0x000f620008000800 */
[----:B------:R-:W-:Y:S01]  /*2a70*/  LOP3.LUT R39, R63, 0xffff, RZ, 0xc0, !PT ;  /* 0x0000ffff3f277812 */ /* 0x000fe200078ec0ff */
[----:B------:R-:W-:-:S03]  /*2a80*/  UMOV UR4, 0x400 ;  /* 0x0000040000047882 */ /* 0x000fc60000000000 */
[----:B------:R-:W-:Y:S02]  /*2a90*/  IADD3 R39, PT, PT, R72, R39, RZ ;  /* 0x0000002748277210 */ /* 0x000fe40007ffe0ff */
[----:B---3--:R-:W2:Y:S08]  /*2aa0*/  @P0 LDC.64 R28, c[0x0][0x388] ;  /* 0x0000e200ff1c0b82 */ /* 0x008eb00000000a00 */
[----:B-1----:R-:W1:Y:S01]  /*2ab0*/  LDC.64 R34, c[0x0][0x398] ;  /* 0x0000e600ff227b82 */ /* 0x002e620000000a00 */
[----:B----4-:R-:W-:-:S07]  /*2ac0*/  ULEA UR4, UR5, UR4, 0x18 ;  /* 0x0000000405047291 */ /* 0x010fce000f8ec0ff */
[----:B------:R-:W3:Y:S01]  /*2ad0*/  LDC.64 R30, c[0x0][0x3a0] ;  /* 0x0000e800ff1e7b82 */ /* 0x000ee20000000a00 */
[----:B------:R-:W4:Y:S01]  /*2ae0*/  LDCU UR5, c[0x0][0x404] ;  /* 0x00008080ff0577ac */ /* 0x000f220008000800 */
[----:B--2---:R-:W-:-:S04]  /*2af0*/  @P0 IMAD.WIDE R36, R61, 0x8, R28 ;  /* 0x000000083d240825 */ /* 0x004fc800078e021c */
[----:B-----5:R-:W-:Y:S01]  /*2b00*/  @P0 FMUL.FTZ R28, R32, UR8 ;  /* 0x00000008201c0c20 */ /* 0x020fe20008410000 */
[----:B------:R-:W-:Y:S01]  /*2b10*/  @P0 FMUL.FTZ R29, R33, UR8 ;  /* 0x00000008211d0c20 */ /* 0x000fe20008410000 */
[----:B------:R-:W-:Y:S04]  /*2b20*/  @!P2 STS.64 [UR4+0xc8], R32 ;  /* 0x0000c820ff00a988 */ /* 0x000fe80008000a04 */
[----:B------:R4:W-:Y:S01]  /*2b30*/  @P0 STG.E.64 desc[UR6][R36.64], R28 ;  /* 0x0000001c24000986 */ /* 0x0009e2000c101b06 */
[C---:B-1----:R-:W-:Y:S01]  /*2b40*/  IMAD.WIDE R34, R39.reuse, 0x2, R34 ;  /* 0x0000000227227825 */ /* 0x042fe200078e0222 */
[----:B------:R-:W-:Y:S03]  /*2b50*/  BAR.SYNC.DEFER_BLOCKING 0x0 ;  /* 0x0000000000007b1d */ /* 0x000fe60000010000 */
[----:B---3--:R-:W-:-:S03]  /*2b60*/  IMAD.WIDE R30, R39, 0x2, R30 ;  /* 0x00000002271e7825 */ /* 0x008fc600078e021e */
[----:B------:R-:W0:Y:S04]  /*2b70*/  LDG.E.U16 R38, desc[UR6][R34.64] ;  /* 0x0000000622267981 */ /* 0x000e28000c1e1500 */
[----:B------:R1:W2:Y:S04]  /*2b80*/  LDG.E.U16 R41, desc[UR6][R34.64+0x2] ;  /* 0x0000020622297981 */ /* 0x0002a8000c1e1500 */
[----:B------:R-:W3:Y:S04]  /*2b90*/  LDG.E.U16 R40, desc[UR6][R30.64] ;  /* 0x000000061e287981 */ /* 0x000ee8000c1e1500 */
[----:B------:R5:W3:Y:S01]  /*2ba0*/  LDG.E.U16 R43, desc[UR6][R30.64+0x2] ;  /* 0x000002061e2b7981 */ /* 0x000ae2000c1e1500 */
[----:B----4-:R-:W-:-:S02]  /*2bb0*/  IMAD R36, R58, UR5, R71 ;  /* 0x000000053a247c24 */ /* 0x010fc4000f8e0247 */
[----:B-1----:R-:W-:Y:S01]  /*2bc0*/  HFMA2 R35, -RZ, RZ, 1.875, 0 ;  /* 0x3f800000ff237431 */ /* 0x002fe200000001ff */
[----:B------:R-:W-:Y:S01]  /*2bd0*/  BSSY.RECONVERGENT B0, `(.L_x_3994) ;  /* 0x000038b000007945 */ /* 0x000fe20003800200 */
[----:B------:R-:W1:Y:S01]  /*2be0*/  LDS.64 R28, [UR4+0xc8] ;  /* 0x0000c804ff1c7984 */ /* 0x000e620008000a00 */
[----:B------:R-:W4:Y:S01]  /*2bf0*/  LDCU.U8 UR4, c[0x0][0x3fc] ;  /* 0x00007f80ff0477ac */ /* 0x000f220008000000 */
[C---:B------:R-:W-:Y:S02]  /*2c00*/  IADD3 R39, PT, PT, R36.reuse, 0x10, RZ ;  /* 0x0000001024277810 */ /* 0x040fe40007ffe0ff */
[----:B-----5:R-:W-:Y:S01]  /*2c10*/  IADD3 R30, PT, PT, R36, 0xe0, RZ ;  /* 0x000000e0241e7810 */ /* 0x020fe20007ffe0ff */
[----:B----4-:R-:W-:Y:S01]  /*2c20*/  UISETP.NE.AND UP0, UPT, UR4, URZ, UPT ;  /* 0x000000ff0400728c */ /* 0x010fe2000bf05270 */
[----:B-1----:R-:W-:-:S04]  /*2c30*/  FMUL.FTZ R28, R28, UR8 ;  /* 0x000000081c1c7c20 */ /* 0x002fc80008410000 */
[----:B------:R-:W-:-:S04]  /*2c40*/  FMUL.FTZ R42, R28, R28 ;  /* 0x0000001c1c2a7220 */ /* 0x000fc80000410000 */
[----:B------:R-:W-:Y:S01]  /*2c50*/  FFMA.FTZ R42, R29, UR8, -R42 ;  /* 0x000000081d2a7c23 */ /* 0x000fe2000801082a */
[----:B------:R-:W-:-:S04]  /*2c60*/  SHF.R.S32.HI R29, RZ, 0x1f, R30 ;  /* 0x0000001fff1d7819 */ /* 0x000fc8000001141e */
[----:B------:R-:W-:-:S13]  /*2c70*/  FSETP.GTU.FTZ.AND P1, PT, R42, RZ, PT ;  /* 0x000000ff2a00720b */ /* 0x000fda0003f3c000 */
[----:B------:R-:W1:Y:S02]  /*2c80*/  @P1 LDC R37, c[0x0][0x3a8] ;  /* 0x0000ea00ff251b82 */ /* 0x000e640000000800 */
[----:B-1----:R-:W-:Y:S01]  /*2c90*/  @P1 FADD.FTZ R37, R42, R37 ;  /* 0x000000252a251221 */ /* 0x002fe20000010000 */
[----:B------:R-:W-:-:S03]  /*2ca0*/  SHF.R.S32.HI R42, RZ, 0x1f, R39 ;  /* 0x0000001fff2a7819 */ /* 0x000fc60000011427 */
[----:B------:R1:W4:Y:S01]  /*2cb0*/  @P1 MUFU.RSQ R35, R37 ;  /* 0x0000002500231308 */ /* 0x0003220000001400 */
[----:B0-----:R-:W-:Y:S02]  /*2cc0*/  SHF.L.U32 R33, R38, 0x10, RZ ;  /* 0x0000001026217819 */ /* 0x001fe400000006ff */
[----:B--2---:R-:W-:Y:S02]  /*2cd0*/  SHF.L.U32 R34, R41, 0x10, RZ ;  /* 0x0000001029227819 */ /* 0x004fe400000006ff */
[----:B---3--:R-:W-:Y:S02]  /*2ce0*/  SHF.L.U32 R32, R40, 0x10, RZ ;  /* 0x0000001028207819 */ /* 0x008fe400000006ff */
[----:B------:R-:W-:Y:S01]  /*2cf0*/  SHF.L.U32 R31, R43, 0x10, RZ ;  /* 0x000000102b1f7819 */ /* 0x000fe200000006ff */
[----:B-1--4-:R-:W-:Y:S06]  /*2d00*/  BRA.U UP0, `(.L_x_3995) ;  /* 0x0000001500b47547 */ /* 0x012fec000b800000 */
        /* <DEDUP_REMOVED lines=29> */
.L_x_3997:
[----:B------:R-:W-:Y:S05]  /*2ee0*/  BSYNC.RECONVERGENT B1 ;  /* 0x0000000000017941 */ /* 0x000fea0003800200 */
.L_x_3996:
[----:B------:R-:W-:Y:S01]  /*2ef0*/  BSSY.RECONVERGENT B1, `(.L_x_3998) ;  /* 0x0000015000017945 */ /* 0x000fe20003800200 */
[C---:B------:R-:W-:Y:S02]  /*2f00*/  IADD3 R38, PT, PT, R36.reuse, 0x50, RZ ;  /* 0x0000005024267810 */ /* 0x040fe40007ffe0ff */
[----:B------:R-:W-:Y:S01]  /*2f10*/  IADD3 R37, PT, PT, R36, 0x80, RZ ;  /* 0x0000008024257810 */ /* 0x000fe20007ffe0ff */
[----:B------:R-:W-:Y:S06]  /*2f20*/  @P3 BRA `(.L_x_3999) ;  /* 0x0000000000443947 */ /* 0x000fec0003800000 */
[----:B------:R-:W1:Y:S01]  /*2f30*/  LDCU.64 UR4, c[0x0][0x3e0] ;  /* 0x00007c00ff0477ac */ /* 0x000e620008000a00 */
[----:B0-----:R-:W-:Y:S01]  /*2f40*/  MOV R4, R74 ;  /* 0x0000004a00047202 */ /* 0x001fe20000000f00 */
[----:B------:R-:W-:Y:S01]  /*2f50*/  FADD.FTZ R6, -R28, R6 ;  /* 0x000000061c067221 */ /* 0x000fe20000010100 */
[----:B------:R-:W-:Y:S01]  /*2f60*/  MOV R5, R77 ;  /* 0x0000004d00057202 */ /* 0x000fe20000000f00 */
[----:B------:R-:W0:Y:S01]  /*2f70*/  LDCU.64 UR10, c[0x0][0x380] ;  /* 0x00007000ff0a77ac */ /* 0x000e220008000a00 */
[----:B-1----:R-:W-:Y:S02]  /*2f80*/  IMAD R42, R42, UR4, RZ ;  /* 0x000000042a2a7c24 */ /* 0x002fe4000f8e02ff */
[----:B------:R-:W-:-:S04]  /*2f90*/  IMAD.WIDE.U32 R4, R39, UR4, R4 ;  /* 0x0000000427047c25 */ /* 0x000fc8000f8e0004 */
[----:B------:R-:W-:Y:S01]  /*2fa0*/  IMAD R41, R39, UR5, R42 ;  /* 0x0000000527297c24 */ /* 0x000fe2000f8e022a */
[----:B0-----:R-:W-:Y:S01]  /*2fb0*/  LEA R40, P2, R4, UR10, 0x2 ;  /* 0x0000000a04287c11 */ /* 0x001fe2000f8410ff */
[----:B------:R-:W-:-:S03]  /*2fc0*/  FADD.FTZ R42, -R28, R7 ;  /* 0x000000071c2a7221 */ /* 0x000fc60000010100 */
[----:B------:R-:W-:Y:S01]  /*2fd0*/  IADD3 R41, PT, PT, R5, R41, RZ ;  /* 0x0000002905297210 */ /* 0x000fe20007ffe0ff */
[----:B------:R-:W-:-:S03]  /*2fe0*/  FMUL.FTZ R5, R42, R35 ;  /* 0x000000232a057220 */ /* 0x000fc60000410000 */
[----:B------:R-:W-:Y:S01]  /*2ff0*/  LEA.HI.X R41, R4, UR11, R41, 0x2, P2 ;  /* 0x0000000b04297c11 */ /* 0x000fe200090f1429 */
[----:B------:R-:W-:Y:S01]  /*3000*/  FMUL.FTZ R4, R6, R35 ;  /* 0x0000002306047220 */ /* 0x000fe20000410000 */
[----:B------:R-:W-:-:S03]  /*3010*/  FFMA.FTZ R5, R34, R5, R31 ;  /* 0x0000000522057223 */ /* 0x000fc6000001001f */
[----:B------:R-:W-:-:S05]  /*3020*/  FFMA.FTZ R4, R33, R4, R32 ;  /* 0x0000000421047223 */ /* 0x000fca0000010020 */
[----:B------:R1:W-:Y:S02]  /*3030*/  STG.E.64 desc[UR6][R40.64], R4 ;  /* 0x0000000428007986 */ /* 0x0003e4000c101b06 */
.L_x_3999:
[----:B------:R-:W-:Y:S05]  /*3040*/  BSYNC.RECONVERGENT B1 ;  /* 0x0000000000017941 */ /* 0x000fea0003800200 */
.L_x_3998:
[----:B------:R-:W-:Y:S04]  /*3050*/  BSSY.RECONVERGENT B1, `(.L_x_4000) ;  /* 0x0000013000017945 */ /* 0x000fe80003800200 */
[----:B------:R-:W-:Y:S05]  /*3060*/  @P4 BRA `(.L_x_4001) ;  /* 0x0000000000444947 */ /* 0x000fea0003800000 */
        /* <DEDUP_REMOVED lines=17> */
.L_x_4001:
[----:B------:R-:W-:Y:S05]  /*3180*/  BSYNC.RECONVERGENT B1 ;  /* 0x0000000000017941 */ /* 0x000fea0003800200 */
.L_x_4000:
[----:B------:R-:W-:Y:S04]  /*3190*/  BSSY.RECONVERGENT B1, `(.L_x_4002) ;  /* 0x0000013000017945 */ /* 0x000fe80003800200 */
[----:B------:R-:W-:Y:S05]  /*31a0*/  @P1 BRA `(.L_x_4003) ;  /* 0x0000000000441947 */ /* 0x000fea0003800000 */
[----:B------:R-:W0:Y:S01]  /*31b0*/  LDCU.64 UR4, c[0x0][0x3e0] ;  /* 0x00007c00ff0477ac */ /* 0x000e220008000a00 */
[----:B------:R-:W-:Y:S01]  /*31c0*/  MOV R6, R74 ;  /* 0x0000004a00067202 */ /* 0x000fe20000000f00 */
[C---:B------:R-:W-:Y:S01]  /*31d0*/  FADD.FTZ R16, -R28.reuse, R16 ;  /* 0x000000101c107221 */ /* 0x040fe20000010100 */
[----:B------:R-:W-:Y:S01]  /*31e0*/  MOV R7, R77 ;  /* 0x0000004d00077202 */ /* 0x000fe20000000f00 */
[----:B------:R-:W3:Y:S01]  /*31f0*/  LDCU.64 UR10, c[0x0][0x380] ;  /* 0x00007000ff0a77ac */ /* 0x000ee20008000a00 */
[----:B--2---:R-:W-:Y:S01]  /*3200*/  FADD.FTZ R24, -R28, R17 ;  /* 0x000000111c187221 */ /* 0x004fe20000010100 */
[----:B01----:R-:W-:Y:S02]  /*3210*/  IMAD R4, R54, UR4, RZ ;  /* 0x0000000436047c24 */ /* 0x003fe4000f8e02ff */
[----:B------:R-:W-:-:S04]  /*3220*/  IMAD.WIDE.U32 R6, R69, UR4, R6 ;  /* 0x0000000445067c25 */ /* 0x000fc8000f8e0006 */
[----:B------:R-:W-:Y:S02]  /*3230*/  IMAD R5, R69, UR5, R4 ;  /* 0x0000000545057c24 */ /* 0x000fe4000f8e0204 */
[----:B------:R-:W-:Y:S01]  /*3240*/  FMUL.FTZ R4, R16, R35 ;  /* 0x0000002310047220 */ /* 0x000fe20000410000 */
[----:B---3--:R-:W-:Y:S02]  /*3250*/  LEA R16, P1, R6, UR10, 0x2 ;  /* 0x0000000a06107c11 */ /* 0x008fe4000f8210ff */
[----:B------:R-:W-:Y:S01]  /*3260*/  IADD3 R7, PT, PT, R7, R5, RZ ;  /* 0x0000000507077210 */ /* 0x000fe20007ffe0ff */
[----:B------:R-:W-:Y:S01]  /*3270*/  FMUL.FTZ R5, R24, R35 ;  /* 0x0000002318057220 */ /* 0x000fe20000410000 */
[----:B------:R-:W-:Y:S02]  /*3280*/  FFMA.FTZ R4, R33, R4, R32 ;  /* 0x0000000421047223 */ /* 0x000fe40000010020 */
[----:B------:R-:W-:Y:S01]  /*3290*/  LEA.HI.X R17, R6, UR11, R7, 0x2, P1 ;  /* 0x0000000b06117c11 */ /* 0x000fe200088f1407 */
[----:B------:R-:W-:-:S05]  /*32a0*/  FFMA.FTZ R5, R34, R5, R31 ;  /* 0x0000000522057223 */ /* 0x000fca000001001f */
[----:B------:R3:W-:Y:S02]  /*32b0*/  STG.E.64 desc[UR6][R16.64], R4 ;  /* 0x0000000410007986 */ /* 0x0007e4000c101b06 */
.L_x_4003:
[----:B------:R-:W-:Y:S05]  /*32c0*/  BSYNC.RECONVERGENT B1 ;  /* 0x0000000000017941 */ /* 0x000fea0003800200 */
.L_x_4002:
[----:B------:R-:W-:Y:S01]  /*32d0*/  ISETP.GE.U32.AND P5, PT, R68, UR8, PT ;  /* 0x0000000844007c0c */ /* 0x000fe2000bfa6070 */
[----:B------:R-:W-:Y:S01]  /*32e0*/  BSSY.RECONVERGENT B1, `(.L_x_4004) ;  /* 0x0000024000017945 */ /* 0x000fe20003800200 */
[----:B---3--:R-:W-:Y:S02]  /*32f0*/  IADD3 R16, PT, PT, R36, 0x90, RZ ;  /* 0x0000009024107810 */ /* 0x008fe40007ffe0ff */
[----:B------:R-:W-:Y:S02]  /*3300*/  ISETP.GE.AND.EX P5, PT, R0, UR9, PT, P5 ;  /* 0x0000000900007c0c */ /* 0x000fe4000bfa6350 */
[----:B------:R-:W-:Y:S02]  /*3310*/  ISETP.GE.U32.AND P2, PT, R38, UR8, PT ;  /* 0x0000000826007c0c */ /* 0x000fe4000bf46070 */
[----:B------:R-:W-:Y:S02]  /*3320*/  ISETP.GE.U32.AND P1, PT, R67, UR8, PT ;  /* 0x0000000843007c0c */ /* 0x000fe4000bf26070 */
[----:B------:R-:W-:-:S02]  /*3330*/  ISETP.GE.U32.AND P6, PT, R66, UR8, PT ;  /* 0x0000000842007c0c */ /* 0x000fc4000bfc6070 */
[----:B------:R-:W-:Y:S02]  /*3340*/  ISETP.GE.U32.AND P3, PT, R37, UR8, PT ;  /* 0x0000000825007c0c */ /* 0x000fe4000bf66070 */
[----:B------:R-:W-:Y:S02]  /*3350*/  ISETP.GE.U32.AND P4, PT, R16, UR8, PT ;  /* 0x0000000810007c0c */ /* 0x000fe4000bf86070 */
[----:B01----:R-:W-:Y:S02]  /*3360*/  SHF.R.S32.HI R40, RZ, 0x1f, R38 ;  /* 0x0000001fff287819 */ /* 0x003fe40000011426 */
        /* <DEDUP_REMOVED lines=11> */
[----:B--2---:R-:W-:Y:S01]  /*3420*/  MOV R4, R74 ;  /* 0x0000004a00047202 */ /* 0x004fe20000000f00 */
[C---:B------:R-:W-:Y:S01]  /*3430*/  FADD.FTZ R18, -R28.reuse, R18 ;  /* 0x000000121c127221 */ /* 0x040fe20000010100 */
[----:B------:R-:W-:Y:S01]  /*3440*/  MOV R5, R77 ;  /* 0x0000004d00057202 */ /* 0x000fe20000000f00 */
[----:B------:R-:W1:Y:S01]  /*3450*/  LDCU.64 UR10, c[0x0][0x380] ;  /* 0x00007000ff0a77ac */ /* 0x000e620008000a00 */
[----:B------:R-:W-:Y:S01]  /*3460*/  FADD.FTZ R42, -R28, R19 ;  /* 0x000000131c2a7221 */ /* 0x000fe20000010100 */
[----:B0-----:R-:W-:Y:S02]  /*3470*/  IMAD R25, R0, UR4, RZ ;  /* 0x0000000400197c24 */ /* 0x001fe4000f8e02ff */
[----:B------:R-:W-:-:S04]  /*3480*/  IMAD.WIDE.U32 R4, R68, UR4, R4 ;  /* 0x0000000444047c25 */ /* 0x000fc8000f8e0004 */
[----:B------:R-:W-:Y:S01]  /*3490*/  IMAD R25, R68, UR5, R25 ;  /* 0x0000000544197c24 */ /* 0x000fe2000f8e0219 */
[----:B-1----:R-:W-:-:S04]  /*34a0*/  LEA R24, P5, R4, UR10, 0x2 ;  /* 0x0000000a04187c11 */ /* 0x002fc8000f8a10ff */
[----:B------:R-:W-:Y:S01]  /*34b0*/  IADD3 R25, PT, PT, R5, R25, RZ ;  /* 0x0000001905197210 */ /* 0x000fe20007ffe0ff */
[----:B------:R-:W-:-:S03]  /*34c0*/  FMUL.FTZ R5, R42, R35 ;  /* 0x000000232a057220 */ /* 0x000fc60000410000 */
[----:B------:R-:W-:Y:S01]  /*34d0*/  LEA.HI.X R25, R4, UR11, R25, 0x2, P5 ;  /* 0x0000000b04197c11 */ /* 0x000fe2000a8f1419 */
[----:B------:R-:W-:Y:S01]  /*34e0*/  FMUL.FTZ R4, R18, R35 ;  /* 0x0000002312047220 */ /* 0x000fe20000410000 */
[----:B------:R-:W-:-:S03]  /*34f0*/  FFMA.FTZ R5, R34, R5, R31 ;  /* 0x0000000522057223 */ /* 0x000fc6000001001f */
[----:B------:R-:W-:-:S05]  /*3500*/  FFMA.FTZ R4, R33, R4, R32 ;  /* 0x0000000421047223 */ /* 0x000fca0000010020 */
[----:B------:R0:W-:Y:S02]  /*3510*/  STG.E.64 desc[UR6][R24.64], R4 ;  /* 0x0000000418007986 */ /* 0x0001e4000c101b06 */
.L_x_4005:
[----:B------:R-:W-:Y:S05]  /*3520*/  BSYNC.RECONVERGENT B1 ;  /* 0x0000000000017941 */ /* 0x000fea0003800200 */
.L_x_4004:
[----:B------:R-:W-:Y:S04]  /*3530*/  BSSY.RECONVERGENT B1, `(.L_x_4006) ;  /* 0x0000013000017945 */ /* 0x000fe80003800200 */
[----:B------:R-:W-:Y:S05]  /*3540*/  @P2 BRA `(.L_x_4007) ;  /* 0x0000000000442947 */ /* 0x000fea0003800000 */
[----:B------:R-:W1:Y:S01]  /*3550*/  LDCU.64 UR4, c[0x0][0x3e0] ;  /* 0x00007c00ff0477ac */ /* 0x000e620008000a00 */
[----:B------:R-:W-:Y:S01]  /*3560*/  MOV R18, R74 ;  /* 0x0000004a00127202 */ /* 0x000fe20000000f00 */
[C---:B------:R-:W-:Y:S01]  /*3570*/  FADD.FTZ R8, -R28.reuse, R8 ;  /* 0x000000081c087221 */ /* 0x040fe20000010100 */
[----:B------:R-:W-:Y:S01]  /*3580*/  MOV R19, R77 ;  /* 0x0000004d00137202 */ /* 0x000fe20000000f00 */
[----:B------:R-:W3:Y:S01]  /*3590*/  LDCU.64 UR10, c[0x0][0x380] ;  /* 0x00007000ff0a77ac */ /* 0x000ee20008000a00 */
[----:B0-2---:R-:W-:Y:S01]  /*35a0*/  FADD.FTZ R24, -R28, R9 ;  /* 0x000000091c187221 */ /* 0x005fe20000010100 */
[----:B------:R-:W-:-:S04]  /*35b0*/  FMUL.FTZ R4, R8, R35 ;  /* 0x0000002308047220 */ /* 0x000fc80000410000 */
[----:B------:R-:W-:Y:S01]  /*35c0*/  FFMA.FTZ R4, R33, R4, R32 ;  /* 0x0000000421047223 */ /* 0x000fe20000010020 */
[----:B-1----:R-:W-:Y:S02]  /*35d0*/  IMAD R5, R40, UR4, RZ ;  /* 0x0000000428057c24 */ /* 0x002fe4000f8e02ff */
        /* <DEDUP_REMOVED lines=8> */
.L_x_4007:
[----:B------:R-:W-:Y:S05]  /*3660*/  BSYNC.RECONVERGENT B1 ;  /* 0x0000000000017941 */ /* 0x000fea0003800200 */
.L_x_4006:
[----:B------:R-:W-:Y:S04]  /*3670*/  BSSY.RECONVERGENT B1, `(.L_x_4008) ;  /* 0x0000013000017945 */ /* 0x000fe80003800200 */
[----:B------:R-:W-:Y:S05]  /*3680*/  @P1 BRA `(.L_x_4009) ;  /* 0x0000000000441947 */ /* 0x000fea0003800000 */
[----:B------:R-:W3:Y:S01]  /*3690*/  LDCU.64 UR4, c[0x0][0x3e0] ;  /* 0x00007c00ff0477ac */ /* 0x000ee20008000a00 */
[----:B-1----:R-:W-:Y:S01]  /*36a0*/  MOV R8, R74 ;  /* 0x0000004a00087202 */ /* 0x002fe20000000f00 */
[C---:B------:R-:W-:Y:S01]  /*36b0*/  FADD.FTZ R20, -R28.reuse, R20 ;  /* 0x000000141c147221 */ /* 0x040fe20000010100 */
[----:B------:R-:W-:Y:S01]  /*36c0*/  MOV R9, R77 ;  /* 0x0000004d00097202 */ /* 0x000fe20000000f00 */
[----:B------:R-:W1:Y:S01]  /*36d0*/  LDCU.64 UR10, c[0x0][0x380] ;  /* 0x00007000ff0a77ac */ /* 0x000e620008000a00 */
[----:B0-2---:R-:W-:Y:S01]  /*36e0*/  FADD.FTZ R24, -R28, R21 ;  /* 0x000000151c187221 */ /* 0x005fe20000010100 */
[----:B---3--:R-:W-:Y:S02]  /*36f0*/  IMAD R4, R2, UR4, RZ ;  /* 0x0000000402047c24 */ /* 0x008fe4000f8e02ff */
[----:B------:R-:W-:-:S04]  /*3700*/  IMAD.WIDE.U32 R8, R67, UR4, R8 ;  /* 0x0000000443087c25 */ /* 0x000fc8000f8e0008 */
[----:B------:R-:W-:Y:S02]  /*3710*/  IMAD R5, R67, UR5, R4 ;  /* 0x0000000543057c24 */ /* 0x000fe4000f8e0204 */
[----:B------:R-:W-:Y:S01]  /*3720*/  FMUL.FTZ R4, R20, R35 ;  /* 0x0000002314047220 */ /* 0x000fe20000410000 */
[----:B-1----:R-:W-:Y:S02]  /*3730*/  LEA R18, P1, R8, UR10, 0x2 ;  /* 0x0000000a08127c11 */ /* 0x002fe4000f8210ff */
[----:B------:R-:W-:Y:S01]  /*3740*/  IADD3 R9, PT, PT, R9, R5, RZ ;  /* 0x0000000509097210 */ /* 0x000fe20007ffe0ff */
[----:B------:R-:W-:Y:S01]  /*3750*/  FMUL.FTZ R5, R24, R35 ;  /* 0x0000002318057220 */ /* 0x000fe20000410000 */
[----:B------:R-:W-:Y:S02]  /*3760*/  FFMA.FTZ R4, R33, R4, R32 ;  /* 0x0000000421047223 */ /* 0x000fe40000010020 */
[----:B------:R-:W-:Y:S01]  /*3770*/  LEA.HI.X R19, R8, UR11, R9, 0x2, P1 ;  /* 0x0000000b08137c11 */ /* 0x000fe200088f1409 */
[----:B------:R-:W-:-:S05]  /*3780*/  FFMA.FTZ R5, R34, R5, R31 ;  /* 0x0000000522057223 */ /* 0x000fca000001001f */
[----:B------:R3:W-:Y:S02]  /*3790*/  STG.E.64 desc[UR6][R18.64], R4 ;  /* 0x0000000412007986 */ /* 0x0007e4000c101b06 */
.L_x_4009:
[----:B------:R-:W-:Y:S05]  /*37a0*/  BSYNC.RECONVERGENT B1 ;  /* 0x0000000000017941 */ /* 0x000fea0003800200 */
.L_x_4008:
[----:B------:R-:W-:Y:S04]  /*37b0*/  BSSY.RECONVERGENT B1, `(.L_x_4010) ;  /* 0x0000013000017945 */ /* 0x000fe80003800200 */
[----:B------:R-:W-:Y:S05]  /*37c0*/  @P6 BRA `(.L_x_4011) ;  /* 0x0000000000446947 */ /* 0x000fea0003800000 */
[----:B------:R-:W4:Y:S01]  /*37d0*/  LDCU.64 UR4, c[0x0][0x3e0] ;  /* 0x00007c00ff0477ac */ /* 0x000f220008000a00 */
[----:B-1----:R-:W-:Y:S01]  /*37e0*/  MOV R8, R74 ;  /* 0x0000004a00087202 */ /* 0x002fe20000000f00 */
[C---:B------:R-:W-:Y:S01]  /*37f0*/  FADD.FTZ R22, -R28.reuse, R22 ;  /* 0x000000161c167221 */ /* 0x040fe20000010100 */
[----:B------:R-:W-:Y:S01]  /*3800*/  MOV R9, R77 ;  /* 0x0000004d00097202 */ /* 0x000fe20000000f00 */
[----:B------:R-:W1:Y:S01]  /*3810*/  LDCU.64 UR10, c[0x0][0x380] ;  /* 0x00007000ff0a77ac */ /* 0x000e620008000a00 */
[----:B------:R-:W-:Y:S01]  /*3820*/  FADD.FTZ R20, -R28, R23 ;  /* 0x000000171c147221 */ /* 0x000fe20000010100 */
[----:B0-23--:R-:W-:-:S04]  /*3830*/  FMUL.FTZ R4, R22, R35 ;  /* 0x0000002316047220 */ /* 0x00dfc80000410000 */
        /* <DEDUP_REMOVED lines=10> */
.L_x_4011:
[----:B------:R-:W-:Y:S05]  /*38e0*/  BSYNC.RECONVERGENT B1 ;  /* 0x0000000000017941 */ /* 0x000fea0003800200 */
.L_x_4010:
[----:B------:R-:W-:Y:S04]  /*38f0*/  BSSY.RECONVERGENT B1, `(.L_x_4012) ;  /* 0x0000013000017945 */ /* 0x000fe80003800200 */
[----:B------:R-:W-:Y:S05]  /*3900*/  @P3 BRA `(.L_x_4013) ;  /* 0x0000000000443947 */ /* 0x000fea0003800000 */
[----:B------:R-:W5:Y:S01]  /*3910*/  LDCU.64 UR4, c[0x0][0x3e0] ;  /* 0x00007c00ff0477ac */ /* 0x000f620008000a00 */
[----:B-1----:R-:W-:Y:S01]  /*3920*/  MOV R8, R74 ;  /* 0x0000004a00087202 */ /* 0x002fe20000000f00 */
[C---:B------:R-:W-:Y:S01]  /*3930*/  FADD.FTZ R10, -R28.reuse, R10 ;  /* 0x0000000a1c0a7221 */ /* 0x040fe20000010100 */
[----:B------:R-:W-:Y:S01]  /*3940*/  MOV R9, R77 ;  /* 0x0000004d00097202 */ /* 0x000fe20000000f00 */
[----:B------:R-:W1:Y:S01]  /*3950*/  LDCU.64 UR10, c[0x0][0x380] ;  /* 0x00007000ff0a77ac */ /* 0x000e620008000a00 */
[----:B---34-:R-:W-:-:S04]  /*3960*/  FADD.FTZ R18, -R28, R11 ;  /* 0x0000000b1c127221 */ /* 0x018fc80000010100 */
[----:B0-2---:R-:W-:-:S04]  /*3970*/  FMUL.FTZ R5, R18, R35 ;  /* 0x0000002312057220 */ /* 0x005fc80000410000 */
[----:B------:R-:W-:Y:S01]  /*3980*/  FFMA.FTZ R5, R34, R5, R31 ;  /* 0x0000000522057223 */ /* 0x000fe2000001001f */
[----:B-----5:R-:W-:Y:S02]  /*3990*/  IMAD R4, R39, UR4, RZ ;  /* 0x0000000427047c24 */ /* 0x020fe4000f8e02ff */
[----:B------:R-:W-:-:S04]  /*39a0*/  IMAD.WIDE.U32 R8, R37, UR4, R8 ;  /* 0x0000000425087c25 */ /* 0x000fc8000f8e0008 */
[----:B------:R-:W-:Y:S02]  /*39b0*/  IMAD R37, R37, UR5, R4 ;  /* 0x0000000525257c24 */ /* 0x000fe4000f8e0204 */
[----:B------:R-:W-:Y:S01]  /*39c0*/  FMUL.FTZ R4, R10, R35 ;  /* 0x000000230a047220 */ /* 0x000fe20000410000 */
[----:B-1----:R-:W-:Y:S02]  /*39d0*/  LEA R10, P1, R8, UR10, 0x2 ;  /* 0x0000000a080a7c11 */ /* 0x002fe4000f8210ff */
[----:B------:R-:W-:Y:S01]  /*39e0*/  IADD3 R37, PT, PT, R9, R37, RZ ;  /* 0x0000002509257210 */ /* 0x000fe20007ffe0ff */
[----:B------:R-:W-:-:S03]  /*39f0*/  FFMA.FTZ R4, R33, R4, R32 ;  /* 0x0000000421047223 */ /* 0x000fc60000010020 */
[----:B------:R-:W-:-:S05]  /*3a00*/  LEA.HI.X R11, R8, UR11, R37, 0x2, P1 ;  /* 0x0000000b080b7c11 */ /* 0x000fca00088f1425 */
[----:B------:R0:W-:Y:S02]  /*3a10*/  STG.E.64 desc[UR6][R10.64], R4 ;  /* 0x000000040a007986 */ /* 0x0001e4000c101b06 */
.L_x_4013:
[----:B------:R-:W-:Y:S05]  /*3a20*/  BSYNC.RECONVERGENT B1 ;  /* 0x0000000000017941 */ /* 0x000fea0003800200 */
.L_x_4012:
[----:B------:R-:W-:Y:S04]  /*3a30*/  BSSY.RECONVERGENT B1, `(.L_x_4014) ;  /* 0x0000013000017945 */ /* 0x000fe80003800200 */
[----:B------:R-:W-:Y:S05]  /*3a40*/  @P4 BRA `(.L_x_4015) ;  /* 0x0000000000444947 */ /* 0x000fea0003800000 */
[----:B------:R-:W5:Y:S01]  /*3a50*/  LDCU.64 UR4, c[0x0][0x3e0] ;  /* 0x00007c00ff0477ac */ /* 0x000f620008000a00 */
[----:B-1----:R-:W-:Y:S01]  /*3a60*/  MOV R8, R74 ;  /* 0x0000004a00087202 */ /* 0x002fe20000000f00 */
[----:B------:R-:W-:Y:S01]  /*3a70*/  FADD.FTZ R12, -R28, R12 ;  /* 0x0000000c1c0c7221 */ /* 0x000fe20000010100 */
[----:B------:R-:W-:Y:S01]  /*3a80*/  MOV R9, R77 ;  /* 0x0000004d00097202 */ /* 0x000fe20000000f00 */
[----:B------:R-:W1:Y:S02]  /*3a90*/  LDCU.64 UR10, c[0x0][0x380] ;  /* 0x00007000ff0a77ac */ /* 0x000e640008000a00 */
[----:B0-234-:R-:W-:-:S04]  /*3aa0*/  FMUL.FTZ R4, R12, R35 ;  /* 0x000000230c047220 */ /* 0x01dfc80000410000 */
[----:B------:R-:W-:Y:S01]  /*3ab0*/  FFMA.FTZ R4, R33, R4, R32 ;  /* 0x0000000421047223 */ /* 0x000fe20000010020 */
[----:B-----5:R-:W-:Y:S02]  /*3ac0*/  IMAD R17, R17, UR4, RZ ;  /* 0x0000000411117c24 */ /* 0x020fe4000f8e02ff */
[----:B------:R-:W-:-:S04]  /*3ad0*/  IMAD.WIDE.U32 R8, R16, UR4, R8 ;  /* 0x0000000410087c25 */ /* 0x000fc8000f8e0008 */
[----:B------:R-:W-:Y:S02]  /*3ae0*/  IMAD R17, R16, UR5, R17 ;  /* 0x0000000510117c24 */ /* 0x000fe4000f8e0211 */
[----:B------:R-:W-:Y:S01]  /*3af0*/  FADD.FTZ R16, -R28, R13 ;  /* 0x0000000d1c107221 */ /* 0x000fe20000010100 */
[----:B-1----:R-:W-:Y:S02]  /*3b00*/  LEA R10, P1, R8, UR10, 0x2 ;  /* 0x0000000a080a7c11 */ /* 0x002fe4000f8210ff */
[----:B------:R-:W-:Y:S01]  /*3b10*/  IADD3 R17, PT, PT, R9, R17, RZ ;  /* 0x0000001109117210 */ /* 0x000fe20007ffe0ff */
[----:B------:R-:W-:-:S03]  /*3b20*/  FMUL.FTZ R5, R16, R35 ;  /* 0x0000002310057220 */ /* 0x000fc60000410000 */
[----:B------:R-:W-:Y:S01]  /*3b30*/  LEA.HI.X R11, R8, UR11, R17, 0x2, P1 ;  /* 0x0000000b080b7c11 */ /* 0x000fe200088f1411 */
[----:B------:R-:W-:-:S05]  /*3b40*/  FFMA.FTZ R5, R34, R5, R31 ;  /* 0x0000000522057223 */ /* 0x000fca000001001f */
[----:B------:R0:W-:Y:S02]  /*3b50*/  STG.E.64 desc[UR6][R10.64], R4 ;  /* 0x000000040a007986 */ /* 0x0001e4000c101b06 */
.L_x_4015:
[----:B------:R-:W-:Y:S05]  /*3b60*/  BSYNC.RECONVERGENT B1 ;  /* 0x0000000000017941 */ /* 0x000fea0003800200 */
.L_x_4014:
        /* <DEDUP_REMOVED lines=20> */
[C---:B------:R-:W-:Y:S01]  /*3cb0*/  FADD.FTZ R14, -R28.reuse, R14 ;  /* 0x0000000e1c0e7221 */ /* 0x040fe20000010100 */
[----:B------:R-:W-:Y:S01]  /*3cc0*/  MOV R9, R77 ;  /* 0x0000004d00097202 */ /* 0x000fe20000000f00 */
[----:B------:R-:W1:Y:S01]  /*3cd0*/  LDCU.64 UR10, c[0x0][0x380] ;  /* 0x00007000ff0a77ac */ /* 0x000e620008000a00 */
[----:B------:R-:W-:-:S04]  /*3ce0*/  FADD.FTZ R16, -R28, R15 ;  /* 0x0000000f1c107221 */ /* 0x000fc80000010100 */
[----:B------:R-:W-:-:S04]  /*3cf0*/  FMUL.FTZ R5, R16, R35 ;  /* 0x0000002310057220 */ /* 0x000fc80000410000 */
[----:B------:R-:W-:Y:S01]  /*3d00*/  FFMA.FTZ R5, R34, R5, R31 ;  /* 0x0000000522057223 */ /* 0x000fe2000001001f */
[----:B0-----:R-:W-:Y:S02]  /*3d10*/  IMAD R4, R4, UR4, RZ ;  /* 0x0000000404047c24 */ /* 0x001fe4000f8e02ff */
        /* <DEDUP_REMOVED lines=8> */
.L_x_4017:
[----:B------:R-:W-:Y:S05]  /*3da0*/  BSYNC.RECONVERGENT B1 ;  /* 0x0000000000017941 */ /* 0x000fea0003800200 */
.L_x_4016:
[----:B------:R-:W-:Y:S04]  /*3db0*/  BSSY.RECONVERGENT B1, `(.L_x_4018) ;  /* 0x0000013000017945 */ /* 0x000fe80003800200 */
[----:B------:R-:W-:Y:S05]  /*3dc0*/  @P2 BRA `(.L_x_4019) ;  /* 0x0000000000442947 */ /* 0x000fea0003800000 */
        /* <DEDUP_REMOVED lines=17> */
.L_x_4019:
[----:B------:R-:W-:Y:S05]  /*3ee0*/  BSYNC.RECONVERGENT B1 ;  /* 0x0000000000017941 */ /* 0x000fea0003800200 */
.L_x_4018:
[----:B------:R-:W-:Y:S04]  /*3ef0*/  BSSY.RECONVERGENT B1, `(.L_x_4020) ;  /* 0x0000013000017945 */ /* 0x000fe80003800200 */
[----:B------:R-:W-:Y:S05]  /*3f00*/  @P1 BRA `(.L_x_4021) ;  /* 0x0000000000441947 */ /* 0x000fea0003800000 */
[----:B------:R-:W2:Y:S01]  /*3f10*/  LDCU.64 UR4, c[0x0][0x3e0] ;  /* 0x00007c00ff0477ac */ /* 0x000ea20008000a00 */
[----:B------:R-:W-:Y:S01]  /*3f20*/  MOV R8, R74 ;  /* 0x0000004a00087202 */ /* 0x000fe20000000f00 */
[C---:B------:R-:W-:Y:S01]  /*3f30*/  FADD.FTZ R44, -R28.reuse, R44 ;  /* 0x0000002c1c2c7221 */ /* 0x040fe20000010100 */
[----:B------:R-:W-:Y:S01]  /*3f40*/  MOV R9, R77 ;  /* 0x0000004d00097202 */ /* 0x000fe20000000f00 */
[----:B------:R-:W3:Y:S01]  /*3f50*/  LDCU.64 UR10, c[0x0][0x380] ;  /* 0x00007000ff0a77ac */ /* 0x000ee20008000a00 */
[----:B------:R-:W-:Y:S01]  /*3f60*/  FADD.FTZ R14, -R28, R45 ;  /* 0x0000002d1c0e7221 */ /* 0x000fe20000010100 */
[----:B01----:R-:W-:-:S04]  /*3f70*/  FMUL.FTZ R4, R44, R35 ;  /* 0x000000232c047220 */ /* 0x003fc80000410000 */
        /* <DEDUP_REMOVED lines=10> */
.L_x_4021:
[----:B------:R-:W-:Y:S05]  /*4020*/  BSYNC.RECONVERGENT B1 ;  /* 0x0000000000017941 */ /* 0x000fea0003800200 */
.L_x_4020:
[----:B------:R-:W-:Y:S04]  /*4030*/  BSSY.RECONVERGENT B1, `(.L_x_4022) ;  /* 0x0000013000017945 */ /* 0x000fe80003800200 */
[----:B------:R-:W-:Y:S05]  /*4040*/  @P6 BRA `(.L_x_4023) ;  /* 0x0000000000446947 */ /* 0x000fea0003800000 */
[----:B------:R-:W3:Y:S01]  /*4050*/  LDCU.64 UR4, c[0x0][0x3e0] ;  /* 0x00007c00ff0477ac */ /* 0x000ee20008000a00 */
[----:B012---:R-:W-:Y:S01]  /*4060*/  MOV R4, R74 ;  /* 0x0000004a00047202 */ /* 0x007fe20000000f00 */
[C---:B------:R-:W-:Y:S01]  /*4070*/  FADD.FTZ R46, -R28.reuse, R46 ;  /* 0x0000002e1c2e7221 */ /* 0x040fe20000010100 */
[----:B------:R-:W-:Y:S01]  /*4080*/  MOV R5, R77 ;  /* 0x0000004d00057202 */ /* 0x000fe20000000f00 */
[----:B------:R-:W0:Y:S01]  /*4090*/  LDCU.64 UR10, c[0x0][0x380] ;  /* 0x00007000ff0a77ac */ /* 0x000e220008000a00 */
[----:B------:R-:W-:-:S04]  /*40a0*/  FADD.FTZ R10, -R28, R47 ;  /* 0x0000002f1c0a7221 */ /* 0x000fc80000010100 */
[----:B------:R-:W-:-:S04]  /*40b0*/  FMUL.FTZ R7, R10, R35 ;  /* 0x000000230a077220 */ /* 0x000fc80000410000 */
[----:B------:R-:W-:Y:S01]  /*40c0*/  FFMA.FTZ R7, R34, R7, R31 ;  /* 0x0000000722077223 */ /* 0x000fe2000001001f */
[----:B---3--:R-:W-:Y:S02]  /*40d0*/  IMAD R13, R13, UR4, RZ ;  /* 0x000000040d0d7c24 */ /* 0x008fe4000f8e02ff */
[----:B------:R-:W-:-:S04]  /*40e0*/  IMAD.WIDE.U32 R4, R6, UR4, R4 ;  /* 0x0000000406047c25 */ /* 0x000fc8000f8e0004 */
[----:B------:R-:W-:Y:S02]  /*40f0*/  IMAD R13, R6, UR5, R13 ;  /* 0x00000005060d7c24 */ /* 0x000fe4000f8e020d */
[----:B------:R-:W-:Y:S01]  /*4100*/  FMUL.FTZ R6, R46, R35 ;  /* 0x000000232e067220 */ /* 0x000fe20000410000 */
[----:B0-----:R-:W-:Y:S02]  /*4110*/  LEA R8, P1, R4, UR10, 0x2 ;  /* 0x0000000a04087c11 */ /* 0x001fe4000f8210ff */
[----:B------:R-:W-:Y:S01]  /*4120*/  IADD3 R13, PT, PT, R5, R13, RZ ;  /* 0x0000000d050d7210 */ /* 0x000fe20007ffe0ff */
[----:B------:R-:W-:-:S03]  /*4130*/  FFMA.FTZ R6, R33, R6, R32 ;  /* 0x0000000621067223 */ /* 0x000fc60000010020 */
[----:B------:R-:W-:-:S05]  /*4140*/  LEA.HI.X R9, R4, UR11, R13, 0x2, P1 ;  /* 0x0000000b04097c11 */ /* 0x000fca00088f140d */
[----:B------:R3:W-:Y:S02]  /*4150*/  STG.E.64 desc[UR6][R8.64], R6 ;  /* 0x0000000608007986 */ /* 0x0007e4000c101b06 */
.L_x_4023:
[----:B------:R-:W-:Y:S05]  /*4160*/  BSYNC.RECONVERGENT B1 ;  /* 0x0000000000017941 */ /* 0x000fea0003800200 */
.L_x_4022:
[----:B------:R-:W-:Y:S04]  /*4170*/  BSSY.RECONVERGENT B1, `(.L_x_4024) ;  /* 0x0000013000017945 */ /* 0x000fe80003800200 */
[----:B------:R-:W-:Y:S05]  /*4180*/  @P3 BRA `(.L_x_4025) ;  /* 0x0000000000443947 */ /* 0x000fea0003800000 */
[----:B------:R-:W4:Y:S01]  /*4190*/  LDCU.64 UR4, c[0x0][0x3e0] ;  /* 0x00007c00ff0477ac */ /* 0x000f220008000a00 */
[----:B012---:R-:W-:Y:S01]  /*41a0*/  MOV R4, R74 ;  /* 0x0000004a00047202 */ /* 0x007fe20000000f00 */
[C---:B------:R-:W-:Y:S01]  /*41b0*/  FADD.FTZ R48, -R28.reuse, R48 ;  /* 0x000000301c307221 */ /* 0x040fe20000010100 */
[----:B------:R-:W-:Y:S01]  /*41c0*/  MOV R5, R77 ;  /* 0x0000004d00057202 */ /* 0x000fe20000000f00 */
[----:B------:R-:W0:Y:S01]  /*41d0*/  LDCU.64 UR10, c[0x0][0x380] ;  /* 0x00007000ff0a77ac */ /* 0x000e220008000a00 */
[----:B------:R-:W-:Y:S01]  /*41e0*/  FADD.FTZ R10, -R28, R49 ;  /* 0x000000311c0a7221 */ /* 0x000fe20000010100 */
[----:B---3--:R-:W-:-:S03]  /*41f0*/  FMUL.FTZ R8, R48, R35 ;  /* 0x0000002330087220 */ /* 0x008fc60000410000 */
[----:B------:R-:W-:Y:S01]  /*4200*/  FMUL.FTZ R9, R10, R35 ;  /* 0x000000230a097220 */ /* 0x000fe20000410000 */
[----:B------:R-:W-:-:S03]  /*4210*/  FFMA.FTZ R8, R33, R8, R32 ;  /* 0x0000000821087223 */ /* 0x000fc60000010020 */
[----:B------:R-:W-:Y:S01]  /*4220*/  FFMA.FTZ R9, R34, R9, R31 ;  /* 0x0000000922097223 */ /* 0x000fe2000001001f */
[----:B----4-:R-:W-:Y:S02]  /*4230*/  IMAD R29, R29, UR4, RZ ;  /* 0x000000041d1d7c24 */ /* 0x010fe4000f8e02ff */
[----:B------:R-:W-:-:S04]  /*4240*/  IMAD.WIDE.U32 R4, R30, UR4, R4 ;  /* 0x000000041e047c25 */ /* 0x000fc8000f8e0004 */
[----:B------:R-:W-:Y:S01]  /*4250*/  IMAD R29, R30, UR5, R29 ;  /* 0x000000051e1d7c24 */ /* 0x000fe2000f8e021d */
[----:B0-----:R-:W-:-:S04]  /*4260*/  LEA R6, P1, R4, UR10, 0x2 ;  /* 0x0000000a04067c11 */ /* 0x001fc8000f8210ff */
[----:B------:R-:W-:-:S04]  /*4270*/  IADD3 R29, PT, PT, R5, R29, RZ ;  /* 0x0000001d051d7210 */ /* 0x000fc80007ffe0ff */
[----:B------:R-:W-:-:S05]  /*4280*/  LEA.HI.X R7, R4, UR11, R29, 0x2, P1 ;  /* 0x0000000b04077c11 */ /* 0x000fca00088f141d */
[----:B------:R4:W-:Y:S02]  /*4290*/  STG.E.64 desc[UR6][R6.64], R8 ;  /* 0x0000000806007986 */ /* 0x0009e4000c101b06 */
.L_x_4025:
[----:B------:R-:W-:Y:S05]  /*42a0*/  BSYNC.RECONVERGENT B1 ;  /* 0x0000000000017941 */ /* 0x000fea0003800200 */
.L_x_4024:
[----:B------:R-:W-:Y:S05]  /*42b0*/  @P4 BRA `(.L_x_4026) ;  /* 0x0000002000704947 */ /* 0x000fea0003800000 */
[----:B------:R-:W3:Y:S01]  /*42c0*/  LDCU.64 UR4, c[0x0][0x3e0] ;  /* 0x00007c00ff0477ac */ /* 0x000ee20008000a00 */
[----:B012---:R-:W-:Y:S01]  /*42d0*/  MOV R4, R74 ;  /* 0x0000004a00047202 */ /* 0x007fe20000000f00 */
        /* <DEDUP_REMOVED lines=8> */
[----:B---34-:R-:W-:Y:S02]  /*4360*/  IMAD R7, R12, UR4, RZ ;  /* 0x000000040c077c24 */ /* 0x018fe4000f8e02ff */
[----:B------:R-:W-:-:S04]  /*4370*/  IMAD.WIDE.U32 R4, R36, UR4, R4 ;  /* 0x0000000424047c25 */ /* 0x000fc8000f8e0004 */
[----:B------:R-:W-:Y:S01]  /*4380*/  IMAD R7, R36, UR5, R7 ;  /* 0x0000000524077c24 */ /* 0x000fe2000f8e0207 */
[----:B0-----:R-:W-:-:S04]  /*4390*/  LEA R6, P1, R4, UR8, 0x2 ;  /* 0x0000000804067c11 */ /* 0x001fc8000f8210ff */
[----:B------:R-:W-:-:S04]  /*43a0*/  IADD3 R7, PT, PT, R5, R7, RZ ;  /* 0x0000000705077210 */ /* 0x000fc80007ffe0ff */
[----:B------:R-:W-:-:S05]  /*43b0*/  LEA.HI.X R7, R4, UR9, R7, 0x2, P1 ;  /* 0x0000000904077c11 */ /* 0x000fca00088f1407 */
[----:B------:R0:W-:Y:S01]  /*43c0*/  STG.E.64 desc[UR6][R6.64], R50 ;  /* 0x0000003206007986 */ /* 0x0001e2000c101b06 */
[----:B------:R-:W-:Y:S05]  /*43d0*/  BRA `(.L_x_4026) ;  /* 0x0000002000287947 */ /* 0x000fea0003800000 */
.L_x_3995:
[----:B------:R-:W0:Y:S01]  /*43e0*/  LDCU.64 UR4, c[0x0][0x3e8] ;  /* 0x00007d00ff0477ac */ /* 0x000e220008000a00 */
[----:B------:R-:W-:Y:S01]  /*43f0*/  SHF.R.S32.HI R37, RZ, 0x1f, R36 ;  /* 0x0000001fff257819 */ /* 0x000fe20000011424 */
[----:B------:R-:W-:Y:S01]  /*4400*/  BSSY.RECONVERGENT B1, `(.L_x_4027) ;  /* 0x0000024000017945 */ /* 0x000fe20003800200 */
[----:B------:R-:W-:Y:S02]  /*4410*/  SHF.R.S32.HI R41, RZ, 0x1f, R39 ;  /* 0x0000001fff297819 */ /* 0x000fe40000011427 */
[----:B0-----:R-:W-:Y:S02]  /*4420*/  ISETP.GE.U32.AND P1, PT, R36, UR4, PT ;  /* 0x0000000424007c0c */ /* 0x001fe4000bf26070 */
[----:B------:R-:W-:Y:S02]  /*4430*/  ISETP.GE.U32.AND P3, PT, R39, UR4, PT ;  /* 0x0000000427007c0c */ /* 0x000fe4000bf66070 */
[----:B------:R-:W-:Y:S02]  /*4440*/  ISETP.GE.AND.EX P2, PT, R37, UR5, PT, P1 ;  /* 0x0000000525007c0c */ /* 0x000fe4000bf46310 */
[----:B------:R-:W-:-:S02]  /*4450*/  ISETP.GE.U32.AND P4, PT, R69, UR4, PT ;  /* 0x0000000445007c0c */ /* 0x000fc4000bf86070 */
[----:B------:R-:W-:Y:S02]  /*4460*/  ISETP.GE.AND.EX P3, PT, R41, UR5, PT, P3 ;  /* 0x0000000529007c0c */ /* 0x000fe4000bf66330 */
        /* <DEDUP_REMOVED lines=12> */
[----:B------:R-:W-:Y:S01]  /*4530*/  FMUL.FTZ R40, R5, -1.4426950216293334961 ;  /* 0xbfb8aa3b05287820 */ /* 0x000fe20000410000 */
[----:B0-----:R-:W-:Y:S02]  /*4540*/  IMAD R37, R37, UR8, RZ ;  /* 0x0000000825257c24 */ /* 0x001fe4000f8e02ff */
[----:B------:R-:W-:-:S03]  /*4550*/  IMAD.WIDE.U32 R72, R36, UR8, R72 ;  /* 0x0000000824487c25 */ /* 0x000fc6000f8e0048 */
[----:B------:R-:W0:Y:S01]  /*4560*/  MUFU.EX2 R40, R40 ;  /* 0x0000002800287308 */ /* 0x000e220000000800 */
[----:B------:R-:W-:Y:S01]  /*4570*/  IMAD R37, R36, UR9, R37 ;  /* 0x0000000924257c24 */ /* 0x000fe2000f8e0225 */
[----:B-1----:R-:W-:-:S04]  /*4580*/  LEA R42, P2, R72, UR10, 0x2 ;  /* 0x0000000a482a7c11 */ /* 0x002fc8000f8410ff */
[----:B------:R-:W-:-:S04]  /*4590*/  IADD3 R37, PT, PT, R73, R37, RZ ;  /* 0x0000002549257210 */ /* 0x000fc80007ffe0ff */
[----:B------:R-:W-:Y:S01]  /*45a0*/  LEA.HI.X R43, R72, UR11, R37, 0x2, P2 ;  /* 0x0000000b482b7c11 */ /* 0x000fe200090f1425 */
[----:B------:R-:W-:Y:S01]  /*45b0*/  FMUL.FTZ R37, R4, -1.4426950216293334961 ;  /* 0xbfb8aa3b04257820 */ /* 0x000fe20000410000 */
[----:B0-----:R-:W-:-:S05]  /*45c0*/  FADD.FTZ R72, R40, 1 ;  /* 0x3f80000028487421 */ /* 0x001fca0000010000 */
[----:B------:R-:W0:Y:S04]  /*45d0*/  MUFU.EX2 R37, R37 ;  /* 0x0000002500257308 */ /* 0x000e280000000800 */
[----:B------:R-:W1:Y:S01]  /*45e0*/  MUFU.RCP R72, R72 ;  /* 0x0000004800487308 */ /* 0x000e620000001000 */
[----:B0-----:R-:W-:-:S07]  /*45f0*/  FADD.FTZ R38, R37, 1 ;  /* 0x3f80000025267421 */ /* 0x001fce0000010000 */
[----:B------:R-:W0:Y:S01]  /*4600*/  MUFU.RCP R73, R38 ;  /* 0x0000002600497308 */ /* 0x000e220000001000 */
[----:B-1----:R-:W-:Y:S01]  /*4610*/  FMUL.FTZ R5, R5, R72 ;  /* 0x0000004805057220 */ /* 0x002fe20000410000 */
[----:B0-----:R-:W-:-:S05]  /*4620*/  FMUL.FTZ R4, R4, R73 ;  /* 0x0000004904047220 */ /* 0x001fca0000410000 */
[----:B------:R0:W-:Y:S02]  /*4630*/  STG.E.64 desc[UR6][R42.64], R4 ;  /* 0x000000042a007986 */ /* 0x0001e4000c101b06 */
.L_x_4028:
[----:B------:R-:W-:Y:S05]  /*4640*/  BSYNC.RECONVERGENT B1 ;  /* 0x0000000000017941 */ /* 0x000fea0003800200 */
.L_x_4027:
[----:B------:R-:W-:Y:S01]  /*4650*/  BSSY.RECONVERGENT B1, `(.L_x_4029) ;  /* 0x000001f000017945 */ /* 0x000fe20003800200 */
[C---:B------:R-:W-:Y:S02]  /*4660*/  IADD3 R38, PT, PT, R36.reuse, 0x50, RZ ;  /* 0x0000005024267810 */ /* 0x040fe40007ffe0ff */
[----:B------:R-:W-:Y:S01]  /*4670*/  IADD3 R37, PT, PT, R36, 0x80, RZ ;  /* 0x0000008024257810 */ /* 0x000fe20007ffe0ff */
[----:B------:R-:W-:Y:S06]  /*4680*/  @P3 BRA `(.L_x_4030) ;  /* 0x00000000006c3947 */ /* 0x000fec0003800000 */
[C---:B------:R-:W-:Y:S01]  /*4690*/  FADD.FTZ R6, -R28.reuse, R6 ;  /* 0x000000061c067221 */ /* 0x040fe20000010100 */
[----:B0-----:R-:W-:Y:S01]  /*46a0*/  FADD.FTZ R4, -R28, R7 ;  /* 0x000000071c047221 */ /* 0x001fe20000010100 */
        /* <DEDUP_REMOVED lines=25> */
.L_x_4030:
[----:B------:R-:W-:Y:S05]  /*4840*/  BSYNC.RECONVERGENT B1 ;  /* 0x0000000000017941 */ /* 0x000fea0003800200 */
.L_x_4029:
[----:B------:R-:W-:Y:S04]  /*4850*/  BSSY.RECONVERGENT B1, `(.L_x_4031) ;  /* 0x000001d000017945 */ /* 0x000fe80003800200 */
[----:B------:R-:W-:Y:S05]  /*4860*/  @P6 BRA `(.L_x_4032) ;  /* 0x00000000006c6947 */ /* 0x000fea0003800000 */
[C---:B------:R-:W-:Y:S01]  /*4870*/  FADD.FTZ R24, -R28.reuse, R24 ;  /* 0x000000181c187221 */ /* 0x040fe20000010100 */
[----:B01----:R-:W-:Y:S01]  /*4880*/  FADD.FTZ R4, -R28, R25 ;  /* 0x000000191c047221 */ /* 0x003fe20000010100 */
        /* <DEDUP_REMOVED lines=25> */
.L_x_4032:
[----:B------:R-:W-:Y:S05]  /*4a20*/  BSYNC.RECONVERGENT B1 ;  /* 0x0000000000017941 */ /* 0x000fea0003800200 */
.L_x_4031:
[----:B------:R-:W-:Y:S04]  /*4a30*/  BSSY.RECONVERGENT B1, `(.L_x_4033) ;  /* 0x000001d000017945 */ /* 0x000fe80003800200 */
[----:B------:R-:W-:Y:S05]  /*4a40*/  @P1 BRA `(.L_x_4034) ;  /* 0x00000000006c1947 */ /* 0x000fea0003800000 */
[C---:B------:R-:W-:Y:S01]  /*4a50*/  FADD.FTZ R16, -R28.reuse, R16 ;  /* 0x000000101c107221 */ /* 0x040fe20000010100 */
[----:B012---:R-:W-:Y:S01]  /*4a60*/  FADD.FTZ R4, -R28, R17 ;  /* 0x000000111c047221 */ /* 0x007fe20000010100 */
        /* <DEDUP_REMOVED lines=25> */
.L_x_4034:
[----:B------:R-:W-:Y:S05]  /*4c00*/  BSYNC.RECONVERGENT B1 ;  /* 0x0000000000017941 */ /* 0x000fea0003800200 */
.L_x_4033:
[----:B------:R-:W-:Y:S01]  /*4c10*/  ISETP.GE.U32.AND P5, PT, R68, UR4, PT ;  /* 0x0000000444007c0c */ /* 0x000fe2000bfa6070 */
[----:B------:R-:W-:Y:S01]  /*4c20*/  BSSY.RECONVERGENT B1, `(.L_x_4035) ;  /* 0x000002e000017945 */ /* 0x000fe20003800200 */
[----:B------:R-:W-:Y:S02]  /*4c30*/  IADD3 R16, PT, PT, R36, 0x90, RZ ;  /* 0x0000009024107810 */ /* 0x000fe40007ffe0ff */
        /* <DEDUP_REMOVED lines=14> */
[C---:B-123--:R-:W-:Y:S02]  /*4d20*/  IADD3 R7, PT, PT, R36.reuse, 0xa0, RZ ;  /* 0x000000a024077810 */ /* 0x04efe40007ffe0ff */
[----:B------:R-:W-:Y:S01]  /*4d30*/  IADD3 R6, PT, PT, R36, 0xd0, RZ ;  /* 0x000000d024067810 */ /* 0x000fe20007ffe0ff */
[----:B------:R-:W-:Y:S08]  /*4d40*/  @P5 BRA `(.L_x_4036) ;  /* 0x00000000006c5947 */ /* 0x000ff00003800000 */
        /* <DEDUP_REMOVED lines=27> */
.L_x_4036:
[----:B------:R-:W-:Y:S05]  /*4f00*/  BSYNC.RECONVERGENT B1 ;  /* 0x0000000000017941 */ /* 0x000fea0003800200 */
.L_x_4035:
[----:B------:R-:W-:Y:S04]  /*4f10*/  BSSY.RECONVERGENT B1, `(.L_x_4037) ;  /* 0x000001d000017945 */ /* 0x000fe80003800200 */
[----:B------:R-:W-:Y:S05]  /*4f20*/  @P2 BRA `(.L_x_4038) ;  /* 0x00000000006c2947 */ /* 0x000fea0003800000 */
[C---:B------:R-:W-:Y:S01]  /*4f30*/  FADD.FTZ R8, -R28.reuse, R8 ;  /* 0x000000081c087221 */ /* 0x040fe20000010100 */
[----:B01----:R-:W-:Y:S01]  /*4f40*/  FADD.FTZ R4, -R28, R9 ;  /* 0x000000091c047221 */ /* 0x003fe20000010100 */
        /* <DEDUP_REMOVED lines=25> */
.L_x_4038:
[----:B------:R-:W-:Y:S05]  /*50e0*/  BSYNC.RECONVERGENT B1 ;  /* 0x0000000000017941 */ /* 0x000fea0003800200 */
.L_x_4037:
[----:B------:R-:W-:Y:S04]  /*50f0*/  BSSY.RECONVERGENT B1, `(.L_x_4039) ;  /* 0x000001d000017945 */ /* 0x000fe80003800200 */
[----:B------:R-:W-:Y:S05]  /*5100*/  @P1 BRA `(.L_x_4040) ;  /* 0x00000000006c1947 */ /* 0x000fea0003800000 */
[C---:B------:R-:W-:Y:S01]  /*5110*/  FADD.FTZ R20, -R28.reuse, R20 ;  /* 0x000000141c147221 */ /* 0x040fe20000010100 */
[----:B012---:R-:W-:Y:S01]  /*5120*/  FADD.FTZ R4, -R28, R21 ;  /* 0x000000151c047221 */ /* 0x007fe20000010100 */
        /* <DEDUP_REMOVED lines=12> */
[C---:B------:R-:W-:Y:S02]  /*51f0*/  IMAD R9, R67.reuse, UR9, R40 ;  /* 0x0000000943097c24 */ /* 0x040fe4000f8e0228 */
[----:B--2---:R-:W-:Y:S01]  /*5200*/  FADD.FTZ R20, R4, 1 ;  /* 0x3f80000004147421 */ /* 0x004fe20000010000 */
[----:B------:R-:W-:Y:S01]  /*5210*/  MOV R4, R74 ;  /* 0x0000004a00047202 */ /* 0x000fe20000000f00 */
[----:B0-----:R-:W-:Y:S02]  /*5220*/  FADD.FTZ R25, R8, 1 ;  /* 0x3f80000008197421 */ /* 0x001fe40000010000 */
[----:B------:R-:W0:Y:S02]  /*5230*/  MUFU.RCP R21, R20 ;  /* 0x0000001400157308 */ /* 0x000e240000001000 */
[----:B------:R-:W-:-:S03]  /*5240*/  IMAD.WIDE.U32 R4, R67, UR8, R4 ;  /* 0x0000000843047c25 */ /* 0x000fc6000f8e0004 */
[----:B-1----:R-:W-:-:S03]  /*5250*/  LEA R8, P1, R4, UR10, 0x2 ;  /* 0x0000000a04087c11 */ /* 0x002fc6000f8210ff */
[----:B------:R-:W1:Y:S01]  /*5260*/  MUFU.RCP R38, R25 ;  /* 0x0000001900267308 */ /* 0x000e620000001000 */
[----:B------:R-:W-:-:S04]  /*5270*/  IADD3 R9, PT, PT, R5, R9, RZ ;  /* 0x0000000905097210 */ /* 0x000fc80007ffe0ff */
[----:B------:R-:W-:Y:S01]  /*5280*/  LEA.HI.X R9, R4, UR11, R9, 0x2, P1 ;  /* 0x0000000b04097c11 */ /* 0x000fe200088f1409 */
[----:B0-----:R-:W-:Y:S01]  /*5290*/  FMUL.FTZ R4, R18, R21 ;  /* 0x0000001512047220 */ /* 0x001fe20000410000 */
[----:B-1----:R-:W-:-:S05]  /*52a0*/  FMUL.FTZ R5, R19, R38 ;  /* 0x0000002613057220 */ /* 0x002fca0000410000 */
[----:B------:R3:W-:Y:S02]  /*52b0*/  STG.E.64 desc[UR6][R8.64], R4 ;  /* 0x0000000408007986 */ /* 0x0007e4000c101b06 */
.L_x_4040:
[----:B------:R-:W-:Y:S05]  /*52c0*/  BSYNC.RECONVERGENT B1 ;  /* 0x0000000000017941 */ /* 0x000fea0003800200 */
.L_x_4039:
[----:B------:R-:W-:Y:S04]  /*52d0*/  BSSY.RECONVERGENT B1, `(.L_x_4041) ;  /* 0x000001d000017945 */ /* 0x000fe80003800200 */
[----:B------:R-:W-:Y:S05]  /*52e0*/  @P6 BRA `(.L_x_4042) ;  /* 0x00000000006c6947 */ /* 0x000fea0003800000 */
[C---:B0123--:R-:W-:Y:S01]  /*52f0*/  FADD.FTZ R4, -R28.reuse, R23 ;  /* 0x000000171c047221 */ /* 0x04ffe20000010100 */
[----:B------:R-:W-:Y:S01]  /*5300*/  FADD.FTZ R22, -R28, R22 ;  /* 0x000000161c167221 */ /* 0x000fe20000010100 */
        /* <DEDUP_REMOVED lines=25> */
.L_x_4042:
[----:B------:R-:W-:Y:S05]  /*54a0*/  BSYNC.RECONVERGENT B1 ;  /* 0x0000000000017941 */ /* 0x000fea0003800200 */
.L_x_4041:
[----:B------:R-:W-:Y:S04]  /*54b0*/  BSSY.RECONVERGENT B1, `(.L_x_4043) ;  /* 0x000001d000017945 */ /* 0x000fe80003800200 */
[----:B------:R-:W-:Y:S05]  /*54c0*/  @P3 BRA `(.L_x_4044) ;  /* 0x00000000006c3947 */ /* 0x000fea0003800000 */
[C---:B------:R-:W-:Y:S01]  /*54d0*/  FADD.FTZ R10, -R28.reuse, R10 ;  /* 0x0000000a1c0a7221 */ /* 0x040fe20000010100 */
[----:B01234-:R-:W-:Y:S01]  /*54e0*/  FADD.FTZ R4, -R28, R11 ;  /* 0x0000000b1c047221 */ /* 0x01ffe20000010100 */
[----:B------:R-:W0:Y:S02]  /*54f0*/  LDCU.64 UR8, c[0x0][0x3e0] ;  /* 0x00007c00ff0877ac */ /* 0x000e240008000a00 */
        /* <DEDUP_REMOVED lines=24> */
.L_x_4044:
[----:B------:R-:W-:Y:S05]  /*5680*/  BSYNC.RECONVERGENT B1 ;  /* 0x0000000000017941 */ /* 0x000fea0003800200 */
.L_x_4043:
        /* <DEDUP_REMOVED lines=29> */
.L_x_4046:
[----:B------:R-:W-:Y:S05]  /*5860*/  BSYNC.RECONVERGENT B1 ;  /* 0x0000000000017941 */ /* 0x000fea0003800200 */
.L_x_4045:
        /* <DEDUP_REMOVED lines=18> */
[C---:B------:R-:W-:Y:S01]  /*5990*/  FADD.FTZ R14, -R28.reuse, R14 ;  /* 0x0000000e1c0e7221 */ /* 0x040fe20000010100 */
[----:B------:R-:W-:Y:S01]  /*59a0*/  FADD.FTZ R4, -R28, R15 ;  /* 0x0000000f1c047221 */ /* 0x000fe20000010100 */
        /* <DEDUP_REMOVED lines=25> */
.L_x_4048:
[----:B------:R-:W-:Y:S05]  /*5b40*/  BSYNC.RECONVERGENT B1 ;  /* 0x0000000000017941 */ /* 0x000fea0003800200 */
.L_x_4047:
[----:B------:R-:W-:Y:S04]  /*5b50*/  BSSY.RECONVERGENT B1, `(.L_x_4049) ;  /* 0x000001d000017945 */ /* 0x000fe80003800200 */
[----:B------:R-:W-:Y:S05]  /*5b60*/  @P2 BRA `(.L_x_4050) ;  /* 0x00000000006c2947 */ /* 0x000fea0003800000 */
[C---:B------:R-:W-:Y:S01]  /*5b70*/  FADD.FTZ R26, -R28.reuse, R26 ;  /* 0x0000001a1c1a7221 */ /* 0x040fe20000010100 */
[----:B0-----:R-:W-:Y:S01]  /*5b80*/  FADD.FTZ R4, -R28, R27 ;  /* 0x0000001b1c047221 */ /* 0x001fe20000010100 */
        /* <DEDUP_REMOVED lines=25> */
.L_x_4050:
[----:B------:R-:W-:Y:S05]  /*5d20*/  BSYNC.RECONVERGENT B1 ;  /* 0x0000000000017941 */ /* 0x000fea0003800200 */
.L_x_4049:
[----:B------:R-:W-:Y:S04]  /*5d30*/  BSSY.RECONVERGENT B1, `(.L_x_4051) ;  /* 0x000001d000017945 */ /* 0x000fe80003800200 */
[----:B------:R-:W-:Y:S05]  /*5d40*/  @P1 BRA `(.L_x_4052) ;  /* 0x00000000006c1947 */ /* 0x000fea0003800000 */
[C---:B------:R-:W-:Y:S01]  /*5d50*/  FADD.FTZ R44, -R28.reuse, R44 ;  /* 0x0000002c1c2c7221 */ /* 0x040fe20000010100 */
[----:B01----:R-:W-:Y:S01]  /*5d60*/  FADD.FTZ R4, -R28, R45 ;  /* 0x0000002d1c047221 */ /* 0x003fe20000010100 */
        /* <DEDUP_REMOVED lines=25> */
.L_x_4052:
[----:B------:R-:W-:Y:S05]  /*5f00*/  BSYNC.RECONVERGENT B1 ;  /* 0x0000000000017941 */ /* 0x000fea0003800200 */
.L_x_4051:
        /* <DEDUP_REMOVED lines=29> */
.L_x_4054:
[----:B------:R-:W-:Y:S05]  /*60e0*/  BSYNC.RECONVERGENT B1 ;  /* 0x0000000000017941 */ /* 0x000fea0003800200 */
.L_x_4053:
[----:B------:R-:W-:Y:S04]  /*60f0*/  BSSY.RECONVERGENT B1, `(.L_x_4055) ;  /* 0x000001d000017945 */ /* 0x000fe80003800200 */
[----:B------:R-:W-:Y:S05]  /*6100*/  @P3 BRA `(.L_x_4056) ;  /* 0x00000000006c3947 */ /* 0x000fea0003800000 */
[C---:B------:R-:W-:Y:S01]  /*6110*/  FADD.FTZ R48, -R28.reuse, R48 ;  /* 0x000000301c307221 */ /* 0x040fe20000010100 */
[----:B0123--:R-:W-:Y:S01]  /*6120*/  FADD.FTZ R4, -R28, R49 ;  /* 0x000000311c047221 */ /* 0x00ffe20000010100 */
        /* <DEDUP_REMOVED lines=25> */
.L_x_4056:
[----:B------:R-:W-:Y:S05]  /*62c0*/  BSYNC.RECONVERGENT B1 ;  /* 0x0000000000017941 */ /* 0x000fea0003800200 */
.L_x_4055:
[----:B------:R-:W-:Y:S05]  /*62d0*/  @P4 BRA `(.L_x_4026) ;  /* 0x0000000000684947 */ /* 0x000fea0003800000 */
[C---:B------:R-:W-:Y:S01]  /*62e0*/  FADD.FTZ R50, -R28.reuse, R50 ;  /* 0x000000321c327221 */ /* 0x040fe20000010100 */
[----:B------:R-:W-:Y:S01]  /*62f0*/  FADD.FTZ R28, -R28, R51 ;  /* 0x000000331c1c7221 */ /* 0x000fe20000010100 */
[----:B------:R-:W4:Y:S01]  /*6300*/  LDCU.64 UR4, c[0x0][0x3e0] ;  /* 0x00007c00ff0477ac */ /* 0x000f220008000a00 */
[----:B------:R-:W-:Y:S01]  /*6310*/  MOV R75, R77 ;  /* 0x0000004d004b7202 */ /* 0x000fe20000000f00 */
[-C--:B------:R-:W-:Y:S01]  /*6320*/  FMUL.FTZ R50, R50, R35.reuse ;  /* 0x0000002332327220 */ /* 0x080fe20000410000 */
[----:B------:R-:W-:Y:S01]  /*6330*/  FMUL.FTZ R28, R28, R35 ;  /* 0x000000231c1c7220 */ /* 0x000fe20000410000 */
[----:B------:R-:W5:Y:S02]  /*6340*/  LDCU.64 UR8, c[0x0][0x380] ;  /* 0x00007000ff0877ac */ /* 0x000f640008000a00 */
[----:B------:R-:W-:Y:S01]  /*6350*/  FFMA.FTZ R33, R33, R50, R32 ;  /* 0x0000003221217223 */ /* 0x000fe20000010020 */
[----:B------:R-:W-:-:S03]  /*6360*/  FFMA.FTZ R28, R34, R28, R31 ;  /* 0x0000001c221c7223 */ /* 0x000fc6000001001f */
[----:B0123--:R-:W-:Y:S01]  /*6370*/  FMUL.FTZ R4, R33, -1.4426950216293334961 ;  /* 0xbfb8aa3b21047820 */ /* 0x00ffe20000410000 */
[----:B------:R-:W-:-:S05]  /*6380*/  FMUL.FTZ R5, R28, -1.4426950216293334961 ;  /* 0xbfb8aa3b1c057820 */ /* 0x000fca0000410000 */
[----:B------:R-:W0:Y:S01]  /*6390*/  MUFU.EX2 R4, R4 ;  /* 0x0000000400047308 */ /* 0x000e220000000800 */
[----:B----4-:R-:W-:-:S03]  /*63a0*/  IMAD R9, R10, UR4, RZ ;  /* 0x000000040a097c24 */ /* 0x010fc6000f8e02ff */
[----:B------:R-:W1:Y:S01]  /*63b0*/  MUFU.EX2 R5, R5 ;  /* 0x0000000500057308 */ /* 0x000e620000000800 */
[----:B------:R-:W-:-:S04]  /*63c0*/  IMAD.WIDE.U32 R74, R36, UR4, R74 ;  /* 0x00000004244a7c25 */ /* 0x000fc8000f8e004a */
[----:B------:R-:W-:Y:S02]  /*63d0*/  IMAD R9, R36, UR5, R9 ;  /* 0x0000000524097c24 */ /* 0x000fe4000f8e0209 */
[----:B0-----:R-:W-:Y:S01]  /*63e0*/  FADD.FTZ R6, R4, 1 ;  /* 0x3f80000004067421 */ /* 0x001fe20000010000 */
[C---:B-----5:R-:W-:Y:S02]  /*63f0*/  LEA R4, P1, R74.reuse, UR8, 0x2 ;  /* 0x000000084a047c11 */ /* 0x060fe4000f8210ff */
        /* <DEDUP_REMOVED lines=8> */
.L_x_4026:
[----:B------:R-:W-:Y:S05]  /*6480*/  BSYNC.RECONVERGENT B0 ;  /* 0x0000000000007941 */ /* 0x000fea0003800200 */
.L_x_3994:
        /* <DEDUP_REMOVED lines=8> */
.L_x_4058:
        /* <DEDUP_REMOVED lines=15> */
.L_x_4559:


//--------------------- .text._Z35group_norm_nhwc_fwd_one_pass_kernelI11Fp32IOBf16WLi512ELi84ELi672EEv26Group_norm_nhwc_fwd_params --------------------------
	.section	.text._Z35group_norm_nhwc_fwd_one_pass_kernelI11Fp32IOBf16WLi512ELi84ELi672EEv26Group_norm_nhwc_fwd_params,"ax",@progbits
	.align	128
        .global         _Z35group_norm_nhwc_fwd_one_pass_kernelI11Fp32IOBf16WLi512ELi84ELi672EEv26Group_norm_nhwc_fwd_params
        .type           _Z35group_norm_nhwc_fwd_one_pass_kernelI11Fp32IOBf16WLi512ELi84ELi672EEv26Group_norm_nhwc_fwd_params,@function
        .size           _Z35group_norm_nhwc_fwd_one_pass_kernelI11Fp32IOBf16WLi512ELi84ELi672EEv26Group_norm_nhwc_fwd_params,(.L_x_4560 - _Z35group_norm_nhwc_fwd_one_pass_kernelI11Fp32IOBf16WLi512ELi84ELi672EEv26Group_norm_nhwc_fwd_params)
        .other          _Z35group_norm_nhwc_fwd_one_pass_kernelI11Fp32IOBf16WLi512ELi84ELi672EEv26Group_norm_nhwc_fwd_params,@"STO_CUDA_ENTRY STV_DEFAULT"
_Z35group_norm_nhwc_fwd_one_pass_kernelI11Fp32IOBf16WLi512ELi84ELi672EEv26Group_norm_nhwc_fwd_params:
.text._Z35group_norm_nhwc_fwd_one_pass_kernelI11Fp32IOBf16WLi512ELi84ELi672EEv26Group_norm_nhwc_fwd_params:
        /* <DEDUP_REMOVED lines=27> */
.L_x_4198:
[----:B------:R-:W2:Y:S01]  /*01b0*/  LDL.LU R8, [R1] ;  /* 0x0000000001087983 */ /* 0x000ea20000300800 */
[----:B0-----:R-:W0:Y:S01]  /*01c0*/  LDCU UR7, c[0x0][0x3f8] ;  /* 0x00007f00ff0777ac */ /* 0x001e220008000800 */
[----:B---34-:R-:W-:Y:S01]  /*01d0*/  IABS R6, UR6 ;  /* 0x0000000600067c13 */ /* 0x018fe20008000000 */
[----:B------:R-:W1:Y:S01]  /*01e0*/  LDC R37, c[0x0][0x404] ;  /* 0x00010100ff257b82 */ /* 0x000e620000000800 */
        /* <DEDUP_REMOVED lines=759> */
.L_x_4060:
[----:B------:R-:W-:Y:S05]  /*3160*/  BSYNC.RECONVERGENT B0 ;  /* 0x0000000000007941 */ /* 0x000fea0003800200 */
.L_x_4059:
        /* <DEDUP_REMOVED lines=58> */
.L_x_4062:
[----:B------:R-:W-:Y:S05]  /*3510*/  BSYNC.RECONVERGENT B0 ;  /* 0x0000000000007941 */ /* 0x000fea0003800200 */
.L_x_4061:
        /* <DEDUP_REMOVED lines=34> */
.L_x_4065:
        /* <DEDUP_REMOVED lines=11> */
.L_x_4064:
        /* <DEDUP_REMOVED lines=18> */
.L_x_4067:
        /* <DEDUP_REMOVED lines=153> */
.L_x_4066:
        /* <DEDUP_REMOVED lines=82> */
.L_x_4068:
        /* <DEDUP_REMOVED lines=43> */
.L_x_4069:
        /* <DEDUP_REMOVED lines=22> */
.L_x_4070:
[----:B------:R-:W-:Y:S05]  /*4bd0*/  BSYNC.RECONVERGENT B0 ;  /* 0x0000000000007941 */ /* 0x000fea0003800200 */
.L_x_4063:
[----:B------:R-:W3:Y:S01]  /*4be0*/  S2UR UR7, SR_CgaCtaId ;  /* 0x00000000000779c3 */ /* 0x000ee20000008800 */
[----:B------:R-:W4:Y:S01]  /*4bf0*/  LDCU UR8, c[0x0][0x414] ;  /* 0x00008280ff0877ac */ /* 0x000f220008000800 */
[----:B------:R-:W-:Y:S01]  /*4c00*/  ISETP.NE.AND P1, PT, R0, RZ, PT ;  /* 0x000000ff0000720c */ /* 0x000fe20003f25270 */
[----:B------:R-:W-:Y:S01]  /*4c10*/  STL.64 [R1+0x8], R2 ;  /* 0x0000080201007387 */ /* 0x000fe20000100a00 */
[----:B------:R-:W-:Y:S01]  /*4c20*/  MOV R37, UR6 ;  /* 0x0000000600257c02 */ /* 0x000fe20008000f00 */
[----:B------:R-:W-:Y:S01]  /*4c30*/  UMOV UR5, 0x400 ;  /* 0x0000040000057882 */ /* 0x000fe20000000000 */
[----:B------:R-:W0:Y:S02]  /*4c40*/  LDCU.U8 UR9, c[0x0][0x3fc] ;  /* 0x00007f80ff0977ac */ /* 0x000e240008000000 */
[----:B-1----:R-:W1:Y:S01]  /*4c50*/  @P0 LDC.64 R38, c[0x0][0x388] ;  /* 0x0000e200ff260b82 */ /* 0x002e620000000a00 */
[----:B----4-:R-:W-:Y:S01]  /*4c60*/  @P0 FMUL.FTZ R76, R74, UR8 ;  /* 0x000000084a4c0c20 */ /* 0x010fe20008410000 */
[----:B--2---:R-:W-:Y:S01]  /*4c70*/  @P0 FMUL.FTZ R77, R75, UR8 ;  /* 0x000000084b4d0c20 */ /* 0x004fe20008410000 */
[----:B---3--:R-:W-:Y:S01]  /*4c80*/  ULEA UR5, UR7, UR5, 0x18 ;  /* 0x0000000507057291 */ /* 0x008fe2000f8ec0ff */
[----:B-1----:R-:W-:-:S08]  /*4c90*/  @P0 IMAD.WIDE R38, R37, 0x8, R38 ;  /* 0x0000000825260825 */ /* 0x002fd000078e0226 */
[----:B------:R-:W-:Y:S04]  /*4ca0*/  @!P1 STS.64 [UR5+0xc8], R74 ;  /* 0x0000c84aff009988 */ /* 0x000fe80008000a05 */
[----:B------:R1:W-:Y:S01]  /*4cb0*/  @P0 STG.E.64 desc[UR14][R38.64], R76 ;  /* 0x0000004c26000986 */ /* 0x0003e2000c101b0e */
[----:B------:R-:W-:Y:S06]  /*4cc0*/  BAR.SYNC.DEFER_BLOCKING 0x0 ;  /* 0x0000000000007b1d */ /* 0x000fec0000010000 */
[----:B-1----:R-:W1:Y:S01]  /*4cd0*/  S2R R76, SR_TID.X ;  /* 0x00000000004c7919 */ /* 0x002e620000002100 */
[----:B------:R-:W2:Y:S02]  /*4ce0*/  LDS.64 R36, [UR5+0xc8] ;  /* 0x0000c805ff247984 */ /* 0x000ea40008000a00 */
[----:B--2---:R-:W-:-:S05]  /*4cf0*/  FMUL.FTZ R36, R36, UR8 ;  /* 0x0000000824247c20 */ /* 0x004fca0008410000 */
[----:B------:R-:W-:Y:S02]  /*4d00*/  R2UR UR5, R36 ;  /* 0x00000000240572ca */ /* 0x000fe400000e0000 */
[----:B-1----:R-:W-:-:S05]  /*4d10*/  LOP3.LUT R36, R76, 0xffff, RZ, 0xc0, !PT ;  /* 0x0000ffff4c247812 */ /* 0x002fca00078ec0ff */
[----:B------:R-:W-:-:S05]  /*4d20*/  IMAD R36, R36, 0x619, RZ ;  /* 0x0000061924247824 */ /* 0x000fca00078e02ff */
[----:B0-----:R-:W-:Y:S02]  /*4d30*/  SHF.R.U32.HI R74, RZ, 0x10, R36 ;  /* 0x00000010ff4a7819 */ /* 0x001fe40000011624 */
[----:B------:R-:W-:Y:S02]  /*4d40*/  MOV R0, UR5 ;  /* 0x0000000500007c02 */ /* 0x000fe40008000f00 */
[----:B------:R-:W-:-:S03]  /*4d50*/  PRMT R36, R74, 0x9910, RZ ;  /* 0x000099104a247816 */ /* 0x000fc600000000ff */
[----:B------:R-:W-:Y:S02]  /*4d60*/  FMUL.FTZ R0, R0, UR5 ;  /* 0x0000000500007c20 */ /* 0x000fe40008410000 */
[----:B------:R-:W-:Y:S02]  /*4d70*/  IMAD R36, R36, 0x2a, RZ ;  /* 0x0000002a24247824 */ /* 0x000fe400078e02ff */
[----:B------:R-:W-:-:S03]  /*4d80*/  FFMA.FTZ R0, R37, UR8, -R0 ;  /* 0x0000000825007c23 */ /* 0x000fc60008010800 */
[----:B------:R-:W-:Y:S02]  /*4d90*/  IADD3 R36, PT, PT, RZ, -R36, RZ ;  /* 0x80000024ff247210 */ /* 0x000fe40007ffe0ff */
[----:B------:R-:W-:Y:S02]  /*4da0*/  FSETP.GTU.FTZ.AND P1, PT, R0, RZ, PT ;  /* 0x000000ff0000720b */ /* 0x000fe40003f3c000 */
[----:B------:R-:W-:Y:S02]  /*4db0*/  PRMT R39, R36, 0x7710, RZ ;  /* 0x0000771024277816 */ /* 0x000fe400000000ff */
[----:B------:R-:W0:Y:S02]  /*4dc0*/  LDC.64 R36, c[0x0][0x398] ;  /* 0x0000e600ff247b82 */ /* 0x000e240000000a00 */
[----:B------:R-:W-:-:S04]  /*4dd0*/  IADD3 R39, PT, PT, R39, R76, RZ ;  /* 0x0000004c27277210 */ /* 0x000fc80007ffe0ff */
[----:B------:R-:W-:-:S03]  /*4de0*/  SHF.L.U32 R39, R39, 0x1, RZ ;  /* 0x0000000127277819 */ /* 0x000fc600000006ff */
[----:B------:R-:W-:Y:S01]  /*4df0*/  VOTEU.ANY UP0, P1 ;  /* 0x0000000000ff7886 */ /* 0x000fe20000800100 */
[----:B------:R-:W-:Y:S02]  /*4e00*/  PLOP3.LUT P1, PT, PT, PT, UP0, 0x80, 0x8 ;  /* 0x000000000008781c */ /* 0x000fe40003f2f008 */
[----:B------:R-:W-:Y:S02]  /*4e10*/  LOP3.LUT R3, R39, 0xffff, RZ, 0xc0, !PT ;  /* 0x0000ffff27037812 */ /* 0x000fe400078ec0ff */
[----:B------:R-:W1:Y:S02]  /*4e20*/  @UP0 LDCU UR7, c[0x0][0x3a8] ;  /* 0x00007500ff0707ac */ /* 0x000e640008000800 */
[----:B------:R-:W-:Y:S01]  /*4e30*/  IADD3 R38, PT, PT, R3, UR12, RZ ;  /* 0x0000000c03267c10 */ /* 0x000fe2000fffe0ff */
[----:B------:R2:W-:Y:S04]  /*4e40*/  STL [R1], R3 ;  /* 0x0000000301007387 */ /* 0x0005e80000100800 */
[----:B0-----:R-:W-:Y:S01]  /*4e50*/  IMAD.WIDE R36, R38, 0x2, R36 ;  /* 0x0000000226247825 */ /* 0x001fe200078e0224 */
[----:B--2---:R-:W0:Y:S03]  /*4e60*/  LDC.64 R2, c[0x0][0x3a0] ;  /* 0x0000e800ff027b82 */ /* 0x004e260000000a00 */
[----:B-1----:R-:W-:-:S04]  /*4e70*/  @P1 FADD.FTZ R75, R0, UR7 ;  /* 0x00000007004b1e21 */ /* 0x002fc80008010000 */
[----:B------:R-:W1:Y:S01]  /*4e80*/  @P1 MUFU.RSQ R0, R75 ;  /* 0x0000004b00001308 */ /* 0x000e620000001400 */
[----:B0-----:R-:W-:Y:S02]  /*4e90*/  IMAD.WIDE R38, R38, 0x2, R2 ;  /* 0x0000000226267825 */ /* 0x001fe400078e0202 */
[----:B------:R0:W5:Y:S01]  /*4ea0*/  LDL.LU.64 R2, [R1+0x8] ;  /* 0x0000080001027983 */ /* 0x0001620000300a00 */
[----:B-1----:R-:W-:-:S03]  /*4eb0*/  @P1 R2UR UR8, R0 ;  /* 0x00000000000812ca */ /* 0x002fc600000e0000 */
[----:B------:R-:W2:Y:S04]  /*4ec0*/  LDG.E.U16 R0, desc[UR14][R36.64] ;  /* 0x0000000e24007981 */ /* 0x000ea8000c1e1500 */
[----:B------:R-:W3:Y:S04]  /*4ed0*/  LDG.E.U16 R75, desc[UR14][R38.64+0x2] ;  /* 0x0000020e264b7981 */ /* 0x000ee8000c1e1500 */
[----:B------:R-:W4:Y:S04]  /*4ee0*/  LDG.E.U16 R36, desc[UR14][R36.64+0x2] ;  /* 0x0000020e24247981 */ /* 0x000f28000c1e1500 */
[----:B------:R-:W4:Y:S01]  /*4ef0*/  LDG.E.U16 R37, desc[UR14][R38.64] ;  /* 0x0000000e26257981 */ /* 0x000f22000c1e1500 */
[----:B------:R-:W-:Y:S01]  /*4f00*/  UISETP.NE.AND UP1, UPT, UR9, URZ, UPT ;  /* 0x000000ff0900728c */ /* 0x000fe2000bf25270 */
[----:B------:R-:W-:Y:S01]  /*4f10*/  BSSY.RECONVERGENT B0, `(.L_x_4071) ;  /* 0x000074c000007945 */ /* 0x000fe20003800200 */
[----:B------:R-:W-:Y:S01]  /*4f20*/  UMOV UR7, 0x3f800000 ;  /* 0x3f80000000077882 */ /* 0x000fe20000000000 */
[----:B------:R-:W-:Y:S01]  /*4f30*/  @UP0 UMOV UR7, UR8 ;  /* 0x0000000800070c82 */ /* 0x000fe20008000000 */
[----:B--2---:R-:W-:-:S02]  /*4f40*/  SHF.L.U32 R0, R0, 0x10, RZ ;  /* 0x0000001000007819 */ /* 0x004fc400000006ff */
[----:B---3--:R-:W-:Y:S02]  /*4f50*/  SHF.L.U32 R75, R75, 0x10, RZ ;  /* 0x000000104b4b7819 */ /* 0x008fe400000006ff */
[----:B----4-:R-:W-:Y:S02]  /*4f60*/  SHF.L.U32 R36, R36, 0x10, RZ ;  /* 0x0000001024247819 */ /* 0x010fe400000006ff */
[----:B------:R-:W-:Y:S01]  /*4f70*/  SHF.L.U32 R37, R37, 0x10, RZ ;  /* 0x0000001025257819 */ /* 0x000fe200000006ff */
[----:B0-----:R-:W-:Y:S06]  /*4f80*/  BRA.U UP1, `(.L_x_4072) ;  /* 0x0000003101047547 */ /* 0x001fec000b800000 */
        /* <DEDUP_REMOVED lines=10> */
[----:B-----5:R-:W-:Y:S01]  /*5030*/  MOV R38, R2 ;  /* 0x0000000200267202 */ /* 0x020fe20000000f00 */
        /* <DEDUP_REMOVED lines=15> */
.L_x_4074:
[----:B------:R-:W-:Y:S05]  /*5130*/  BSYNC.RECONVERGENT B1 ;  /* 0x0000000000017941 */ /* 0x000fea0003800200 */
.L_x_4073:
        /* <DEDUP_REMOVED lines=13> */
[----:B-----5:R-:W-:-:S05]  /*5210*/  MOV R6, R2 ;  /* 0x0000000200067202 */ /* 0x020fca0000000f00 */
[----:B------:R-:W-:-:S05]  /*5220*/  IMAD.WIDE.U32 R6, R77, UR12, R6 ;  /* 0x0000000c4d067c25 */ /* 0x000fca000f8e0006 */
[----:B------:R-:W-:Y:S01]  /*5230*/  IADD3 R39, PT, PT, R7, R39, RZ ;  /* 0x0000002707277210 */ /* 0x000fe20007ffe0ff */
[----:B------:R-:W-:Y:S01]  /*5240*/  FMUL.FTZ R7, R9, UR7 ;  /* 0x0000000709077c20 */ /* 0x000fe20008410000 */
[----:B-1----:R-:W-:-:S03]  /*5250*/  LEA R38, P1, R6, UR16, 0x2 ;  /* 0x0000001006267c11 */ /* 0x002fc6000f8210ff */
[----:B------:R-:W-:Y:S01]  /*5260*/  FFMA.FTZ R7, R36, R7, R75 ;  /* 0x0000000724077223 */ /* 0x000fe2000001004b */
[----:B------:R-:W-:Y:S01]  /*5270*/  LEA.HI.X R39, R6, UR17, R39, 0x2, P1 ;  /* 0x0000001106277c11 */ /* 0x000fe200088f1427 */
[----:B------:R-:W-:-:S04]  /*5280*/  FMUL.FTZ R6, R8, UR7 ;  /* 0x0000000708067c20 */ /* 0x000fc80008410000 */
[----:B------:R-:W-:-:S05]  /*5290*/  FFMA.FTZ R6, R0, R6, R37 ;  /* 0x0000000600067223 */ /* 0x000fca0000010025 */
[----:B------:R0:W-:Y:S02]  /*52a0*/  STG.E.64 desc[UR14][R38.64], R6 ;  /* 0x0000000626007986 */ /* 0x0001e4000c101b0e */
.L_x_4076:
[----:B------:R-:W-:Y:S05]  /*52b0*/  BSYNC.RECONVERGENT B1 ;  /* 0x0000000000017941 */ /* 0x000fea0003800200 */
.L_x_4075:
        /* <DEDUP_REMOVED lines=23> */
.L_x_4078:
[----:B------:R-:W-:Y:S05]  /*5430*/  BSYNC.RECONVERGENT B1 ;  /* 0x0000000000017941 */ /* 0x000fea0003800200 */
.L_x_4077:
        /* <DEDUP_REMOVED lines=27> */
.L_x_4080:
[----:B------:R-:W-:Y:S05]  /*55f0*/  BSYNC.RECONVERGENT B1 ;  /* 0x0000000000017941 */ /* 0x000fea0003800200 */
.L_x_4079:
[----:B------:R-:W-:Y:S01]  /*5600*/  BSSY.RECONVERGENT B1, `(.L_x_4081) ;  /* 0x0000015000017945 */ /* 0x000fe20003800200 */
[C---:B0-----:R-:W-:Y:S02]  /*5610*/  IADD3 R6, PT, PT, R74.reuse, 0x50, RZ ;  /* 0x000000504a067810 */ /* 0x041fe40007ffe0ff */
[----:B------:R-:W-:Y:S01]  /*5620*/  IADD3 R7, PT, PT, R74, 0x60, RZ ;  /* 0x000000604a077810 */ /* 0x000fe20007ffe0ff */
[----:B------:R-:W-:Y:S06]  /*5630*/  @P2 BRA `(.L_x_4082) ;  /* 0x0000000000442947 */ /* 0x000fec0003800000 */
[----:B------:R-:W0:Y:S01]  /*5640*/  LDCU.64 UR12, c[0x0][0x3e0] ;  /* 0x00007c00ff0c77ac */ /* 0x000e220008000a00 */
[----:B-----5:R-:W-:Y:S01]  /*5650*/  MOV R8, R2 ;  /* 0x0000000200087202 */ /* 0x020fe20000000f00 */
[----:B------:R-:W-:Y:S01]  /*5660*/  FADD.FTZ R14, R14, -UR5 ;  /* 0x800000050e0e7e21 */ /* 0x000fe20008010000 */
[----:B------:R-:W-:Y:S01]  /*5670*/  MOV R9, R5 ;  /* 0x0000000500097202 */ /* 0x000fe20000000f00 */
[----:B------:R-:W1:Y:S01]  /*5680*/  LDCU.64 UR16, c[0x0][0x380] ;  /* 0x00007000ff1077ac */ /* 0x000e620008000a00 */
[----:B------:R-:W-:Y:S01]  /*5690*/  FADD.FTZ R15, R15, -UR5 ;  /* 0x800000050f0f7e21 */ /* 0x000fe20008010000 */
[----:B0-----:R-:W-:Y:S02]  /*56a0*/  IMAD R10, R10, UR12, RZ ;  /* 0x0000000c0a0a7c24 */ /* 0x001fe4000f8e02ff */
[----:B------:R-:W-:-:S04]  /*56b0*/  IMAD.WIDE.U32 R8, R11, UR12, R8 ;  /* 0x0000000c0b087c25 */ /* 0x000fc8000f8e0008 */
[----:B------:R-:W-:Y:S01]  /*56c0*/  IMAD R13, R11, UR13, R10 ;  /* 0x0000000d0b0d7c24 */ /* 0x000fe2000f8e020a */
[----:B-1----:R-:W-:-:S04]  /*56d0*/  LEA R10, P1, R8, UR16, 0x2 ;  /* 0x00000010080a7c11 */ /* 0x002fc8000f8210ff */
[----:B------:R-:W-:Y:S01]  /*56e0*/  IADD3 R13, PT, PT, R9, R13, RZ ;  /* 0x0000000d090d7210 */ /* 0x000fe20007ffe0ff */
[----:B------:R-:W-:-:S03]  /*56f0*/  FMUL.FTZ R9, R15, UR7 ;  /* 0x000000070f097c20 */ /* 0x000fc60008410000 */
[----:B------:R-:W-:Y:S01]  /*5700*/  LEA.HI.X R11, R8, UR17, R13, 0x2, P1 ;  /* 0x00000011080b7c11 */ /* 0x000fe200088f140d */
[----:B------:R-:W-:Y:S01]  /*5710*/  FMUL.FTZ R8, R14, UR7 ;  /* 0x000000070e087c20 */ /* 0x000fe20008410000 */
[----:B------:R-:W-:-:S03]  /*5720*/  FFMA.FTZ R9, R36, R9, R75 ;  /* 0x0000000924097223 */ /* 0x000fc6000001004b */
[----:B------:R-:W-:-:S05]  /*5730*/  FFMA.FTZ R8, R0, R8, R37 ;  /* 0x0000000800087223 */ /* 0x000fca0000010025 */
[----:B------:R0:W-:Y:S02]  /*5740*/  STG.E.64 desc[UR14][R10.64], R8 ;  /* 0x000000080a007986 */ /* 0x0001e4000c101b0e */
.L_x_4082:
[----:B------:R-:W-:Y:S05]  /*5750*/  BSYNC.RECONVERGENT B1 ;  /* 0x0000000000017941 */ /* 0x000fea0003800200 */
.L_x_4081:
        /* <DEDUP_REMOVED lines=14> */
[----:B------:R-:W-:Y:S01]  /*5840*/  FADD.FTZ R17, R17, -UR5 ;  /* 0x8000000511117e21 */ /* 0x000fe20008010000 */
[----:B------:R-:W1:Y:S01]  /*5850*/  LDCU.64 UR16, c[0x0][0x380] ;  /* 0x00007000ff1077ac */ /* 0x000e620008000a00 */
[----:B0-----:R-:W-:Y:S01]  /*5860*/  IMAD R11, R10, UR12, RZ ;  /* 0x0000000c0a0b7c24 */ /* 0x001fe2000f8e02ff */
[----:B-----5:R-:W-:-:S03]  /*5870*/  MOV R10, R2 ;  /* 0x00000002000a7202 */ /* 0x020fc60000000f00 */
[----:B------:R-:W-:Y:S01]  /*5880*/  IMAD R13, R6, UR13, R11 ;  /* 0x0000000d060d7c24 */ /* 0x000fe2000f8e020b */
[----:B------:R-:W-:-:S03]  /*5890*/  MOV R11, R5 ;  /* 0x00000005000b7202 */ /* 0x000fc60000000f00 */
        /* <DEDUP_REMOVED lines=9> */
.L_x_4084:
[----:B------:R-:W-:Y:S05]  /*5930*/  BSYNC.RECONVERGENT B1 ;  /* 0x0000000000017941 */ /* 0x000fea0003800200 */
.L_x_4083:
[----:B------:R-:W-:Y:S01]  /*5940*/  BSSY.RECONVERGENT B1, `(.L_x_4085) ;  /* 0x0000015000017945 */ /* 0x000fe20003800200 */
[C---:B------:R-:W-:Y:S02]  /*5950*/  IADD3 R14, PT, PT, R74.reuse, 0x80, RZ ;  /* 0x000000804a0e7810 */ /* 0x040fe40007ffe0ff */
[----:B------:R-:W-:Y:S01]  /*5960*/  IADD3 R6, PT, PT, R74, 0x90, RZ ;  /* 0x000000904a067810 */ /* 0x000fe20007ffe0ff */
[----:B------:R-:W-:Y:S06]  /*5970*/  @P2 BRA `(.L_x_4086) ;  /* 0x0000000000442947 */ /* 0x000fec0003800000 */
[----:B------:R-:W1:Y:S01]  /*5980*/  LDCU.64 UR12, c[0x0][0x3e0] ;  /* 0x00007c00ff0c77ac */ /* 0x000e620008000a00 */
[----:B0----5:R-:W-:Y:S01]  /*5990*/  MOV R10, R2 ;  /* 0x00000002000a7202 */ /* 0x021fe20000000f00 */
[----:B------:R-:W-:Y:S01]  /*59a0*/  FADD.FTZ R18, R18, -UR5 ;  /* 0x8000000512127e21 */ /* 0x000fe20008010000 */
[----:B------:R-:W-:Y:S01]  /*59b0*/  MOV R11, R5 ;  /* 0x00000005000b7202 */ /* 0x000fe20000000f00 */
        /* <DEDUP_REMOVED lines=10> */
[----:B------:R-:W-:-:S04]  /*5a60*/  IADD3 R7, PT, PT, R11, R7, RZ ;  /* 0x000000070b077210 */ /* 0x000fc80007ffe0ff */
[----:B------:R-:W-:-:S05]  /*5a70*/  LEA.HI.X R13, R10, UR17, R7, 0x2, P1 ;  /* 0x000000110a0d7c11 */ /* 0x000fca00088f1407 */
[----:B------:R1:W-:Y:S02]  /*5a80*/  STG.E.64 desc[UR14][R12.64], R16 ;  /* 0x000000100c007986 */ /* 0x0003e4000c101b0e */
.L_x_4086:
[----:B------:R-:W-:Y:S05]  /*5a90*/  BSYNC.RECONVERGENT B1 ;  /* 0x0000000000017941 */ /* 0x000fea0003800200 */
.L_x_4085:
[----:B------:R-:W-:Y:S04]  /*5aa0*/  BSSY.RECONVERGENT B1, `(.L_x_4087) ;  /* 0x0000013000017945 */ /* 0x000fe80003800200 */
[----:B------:R-:W-:Y:S05]  /*5ab0*/  @P3 BRA `(.L_x_4088) ;  /* 0x0000000000443947 */ /* 0x000fea0003800000 */
[----:B------:R-:W2:Y:S01]  /*5ac0*/  LDCU.64 UR12, c[0x0][0x3e0] ;  /* 0x00007c00ff0c77ac */ /* 0x000ea20008000a00 */
[----:B0----5:R-:W-:Y:S01]  /*5ad0*/  MOV R10, R2 ;  /* 0x00000002000a7202 */ /* 0x021fe20000000f00 */
[----:B------:R-:W-:Y:S01]  /*5ae0*/  FADD.FTZ R20, R20, -UR5 ;  /* 0x8000000514147e21 */ /* 0x000fe20008010000 */
[----:B------:R-:W-:Y:S01]  /*5af0*/  MOV R11, R5 ;  /* 0x00000005000b7202 */ /* 0x000fe20000000f00 */
[----:B------:R-:W0:Y:S01]  /*5b00*/  LDCU.64 UR16, c[0x0][0x380] ;  /* 0x00007000ff1077ac */ /* 0x000e220008000a00 */
[----:B------:R-:W-:Y:S01]  /*5b10*/  FADD.FTZ R21, R21, -UR5 ;  /* 0x8000000515157e21 */ /* 0x000fe20008010000 */
[----:B-1----:R-:W-:-:S03]  /*5b20*/  FMUL.FTZ R12, R20, UR7 ;  /* 0x00000007140c7c20 */ /* 0x002fc60008410000 */
[----:B------:R-:W-:Y:S01]  /*5b30*/  FMUL.FTZ R13, R21, UR7 ;  /* 0x00000007150d7c20 */ /* 0x000fe20008410000 */
[----:B------:R-:W-:-:S03]  /*5b40*/  FFMA.FTZ R12, R0, R12, R37 ;  /* 0x0000000c000c7223 */ /* 0x000fc60000010025 */
        /* <DEDUP_REMOVED lines=8> */
.L_x_4088:
[----:B------:R-:W-:Y:S05]  /*5bd0*/  BSYNC.RECONVERGENT B1 ;  /* 0x0000000000017941 */ /* 0x000fea0003800200 */
.L_x_4087:
[----:B------:R-:W-:Y:S01]  /*5be0*/  ISETP.GE.U32.AND P5, PT, R14, UR8, PT ;  /* 0x000000080e007c0c */ /* 0x000fe2000bfa6070 */
[----:B------:R-:W-:Y:S01]  /*5bf0*/  BSSY.RECONVERGENT B1, `(.L_x_4089) ;  /* 0x0000028000017945 */ /* 0x000fe20003800200 */
[----:B012---:R-:W-:Y:S02]  /*5c00*/  SHF.R.S32.HI R12, RZ, 0x1f, R14 ;  /* 0x0000001fff0c7819 */ /* 0x007fe4000001140e */
[----:B------:R-:W-:Y:S02]  /*5c10*/  IADD3 R7, PT, PT, R74, 0xa0, RZ ;  /* 0x000000a04a077810 */ /* 0x000fe40007ffe0ff */
        /* <DEDUP_REMOVED lines=37> */
.L_x_4090:
[----:B------:R-:W-:Y:S05]  /*5e70*/  BSYNC.RECONVERGENT B1 ;  /* 0x0000000000017941 */ /* 0x000fea0003800200 */
.L_x_4089:
        /* <DEDUP_REMOVED lines=9> */
[----:B------:R-:W-:-:S04]  /*5f10*/  FADD.FTZ R25, R25, -UR5 ;  /* 0x8000000519197e21 */ /* 0x000fc80008010000 */
[----:B------:R-:W-:-:S04]  /*5f20*/  FMUL.FTZ R19, R25, UR7 ;  /* 0x0000000719137c20 */ /* 0x000fc80008410000 */
[----:B------:R-:W-:Y:S01]  /*5f30*/  FFMA.FTZ R19, R36, R19, R75 ;  /* 0x0000001324137223 */ /* 0x000fe2000001004b */
[----:B-1----:R-:W-:Y:S02]  /*5f40*/  IMAD R15, R18, UR12, RZ ;  /* 0x0000000c120f7c24 */ /* 0x002fe4000f8e02ff */
[----:B------:R-:W-:Y:S01]  /*5f50*/  FMUL.FTZ R18, R24, UR7 ;  /* 0x0000000718127c20 */ /* 0x000fe20008410000 */
[----:B------:R-:W-:-:S04]  /*5f60*/  IMAD.WIDE.U32 R12, R6, UR12, R12 ;  /* 0x0000000c060c7c25 */ /* 0x000fc8000f8e000c */
[----:B------:R-:W-:Y:S01]  /*5f70*/  FFMA.FTZ R18, R0, R18, R37 ;  /* 0x0000001200127223 */ /* 0x000fe20000010025 */
[----:B------:R-:W-:Y:S01]  /*5f80*/  IMAD R15, R6, UR13, R15 ;  /* 0x0000000d060f7c24 */ /* 0x000fe2000f8e020f */
[----:B0-----:R-:W-:-:S04]  /*5f90*/  LEA R14, P2, R12, UR16, 0x2 ;  /* 0x000000100c0e7c11 */ /* 0x001fc8000f8410ff */
[----:B------:R-:W-:-:S04]  /*5fa0*/  IADD3 R15, PT, PT, R13, R15, RZ ;  /* 0x0000000f0d0f7210 */ /* 0x000fc80007ffe0ff */
[----:B------:R-:W-:-:S05]  /*5fb0*/  LEA.HI.X R15, R12, UR17, R15, 0x2, P2 ;  /* 0x000000110c0f7c11 */ /* 0x000fca00090f140f */
[----:B------:R1:W-:Y:S02]  /*5fc0*/  STG.E.64 desc[UR14][R14.64], R18 ;  /* 0x000000120e007986 */ /* 0x0003e4000c101b0e */
.L_x_4092:
[----:B------:R-:W-:Y:S05]  /*5fd0*/  BSYNC.RECONVERGENT B1 ;  /* 0x0000000000017941 */ /* 0x000fea0003800200 */
.L_x_4091:
        /* <DEDUP_REMOVED lines=19> */
.L_x_4094:
[----:B------:R-:W-:Y:S05]  /*6110*/  BSYNC.RECONVERGENT B1 ;  /* 0x0000000000017941 */ /* 0x000fea0003800200 */
.L_x_4093:
[----:B------:R-:W-:Y:S04]  /*6120*/  BSSY.RECONVERGENT B1, `(.L_x_4095) ;  /* 0x0000013000017945 */ /* 0x000fe80003800200 */
[----:B------:R-:W-:Y:S05]  /*6130*/  @P6 BRA `(.L_x_4096) ;  /* 0x0000000000446947 */ /* 0x000fea0003800000 */
[----:B------:R-:W3:Y:S01]  /*6140*/  LDCU.64 UR12, c[0x0][0x3e0] ;  /* 0x00007c00ff0c77ac */ /* 0x000ee20008000a00 */
[----:B--2--5:R-:W-:Y:S01]  /*6150*/  MOV R6, R2 ;  /* 0x0000000200067202 */ /* 0x024fe20000000f00 */
[----:B------:R-:W-:Y:S01]  /*6160*/  FADD.FTZ R28, R28, -UR5 ;  /* 0x800000051c1c7e21 */ /* 0x000fe20008010000 */
[----:B------:R-:W-:Y:S01]  /*6170*/  MOV R7, R5 ;  /* 0x0000000500077202 */ /* 0x000fe20000000f00 */
[----:B------:R-:W2:Y:S01]  /*6180*/  LDCU.64 UR16, c[0x0][0x380] ;  /* 0x00007000ff1077ac */ /* 0x000ea20008000a00 */
[----:B------:R-:W-:Y:S01]  /*6190*/  FADD.FTZ R29, R29, -UR5 ;  /* 0x800000051d1d7e21 */ /* 0x000fe20008010000 */
[----:B01----:R-:W-:-:S03]  /*61a0*/  FMUL.FTZ R14, R28, UR7 ;  /* 0x000000071c0e7c20 */ /* 0x003fc60008410000 */
[----:B------:R-:W-:Y:S01]  /*61b0*/  FMUL.FTZ R15, R29, UR7 ;  /* 0x000000071d0f7c20 */ /* 0x000fe20008410000 */
        /* <DEDUP_REMOVED lines=8> */
[----:B------:R3:W-:Y:S02]  /*6240*/  STG.E.64 desc[UR14][R12.64], R14 ;  /* 0x0000000e0c007986 */ /* 0x0007e4000c101b0e */
.L_x_4096:
[----:B------:R-:W-:Y:S05]  /*6250*/  BSYNC.RECONVERGENT B1 ;  /* 0x0000000000017941 */ /* 0x000fea0003800200 */
.L_x_4095:
[----:B------:R-:W-:Y:S04]  /*6260*/  BSSY.RECONVERGENT B1, `(.L_x_4097) ;  /* 0x0000013000017945 */ /* 0x000fe80003800200 */
[----:B------:R-:W-:Y:S05]  /*6270*/  @P3 BRA `(.L_x_4098) ;  /* 0x0000000000443947 */ /* 0x000fea0003800000 */
[----:B------:R-:W4:Y:S01]  /*6280*/  LDCU.64 UR12, c[0x0][0x3e0] ;  /* 0x00007c00ff0c77ac */ /* 0x000f220008000a00 */
[----:B--2--5:R-:W-:Y:S01]  /*6290*/  MOV R6, R2 ;  /* 0x0000000200067202 */ /* 0x024fe20000000f00 */
[----:B------:R-:W-:Y:S01]  /*62a0*/  FADD.FTZ R30, R30, -UR5 ;  /* 0x800000051e1e7e21 */ /* 0x000fe20008010000 */
[----:B------:R-:W-:Y:S01]  /*62b0*/  MOV R7, R5 ;  /* 0x0000000500077202 */ /* 0x000fe20000000f00 */
[----:B------:R-:W2:Y:S01]  /*62c0*/  LDCU.64 UR16, c[0x0][0x380] ;  /* 0x00007000ff1077ac */ /* 0x000ea20008000a00 */
        /* <DEDUP_REMOVED lines=8> */
[----:B--2---:R-:W-:-:S04]  /*6350*/  LEA R8, P1, R6, UR16, 0x2 ;  /* 0x0000001006087c11 */ /* 0x004fc8000f8210ff */
[----:B------:R-:W-:-:S04]  /*6360*/  IADD3 R9, PT, PT, R7, R9, RZ ;  /* 0x0000000907097210 */ /* 0x000fc80007ffe0ff */
[----:B------:R-:W-:-:S05]  /*6370*/  LEA.HI.X R9, R6, UR17, R9, 0x2, P1 ;  /* 0x0000001106097c11 */ /* 0x000fca00088f1409 */
[----:B------:R4:W-:Y:S02]  /*6380*/  STG.E.64 desc[UR14][R8.64], R30 ;  /* 0x0000001e08007986 */ /* 0x0009e4000c101b0e */
.L_x_4098:
[----:B------:R-:W-:Y:S05]  /*6390*/  BSYNC.RECONVERGENT B1 ;  /* 0x0000000000017941 */ /* 0x000fea0003800200 */
.L_x_4097:
        /* <DEDUP_REMOVED lines=19> */
.L_x_4100:
[----:B------:R-:W-:Y:S05]  /*64d0*/  BSYNC.RECONVERGENT B1 ;  /* 0x0000000000017941 */ /* 0x000fea0003800200 */
.L_x_4099:
[----:B------:R-:W-:Y:S01]  /*64e0*/  ISETP.GE.U32.AND P5, PT, R20, UR8, PT ;  /* 0x0000000814007c0c */ /* 0x000fe2000bfa6070 */
[----:B------:R-:W-:Y:S01]  /*64f0*/  BSSY.RECONVERGENT B1, `(.L_x_4101) ;  /* 0x000002a000017945 */ /* 0x000fe20003800200 */
[----:B--2---:R-:W-:Y:S02]  /*6500*/  SHF.R.S32.HI R6, RZ, 0x1f, R20 ;  /* 0x0000001fff067819 */ /* 0x004fe40000011414 */
[----:B------:R-:W-:Y:S02]  /*6510*/  IADD3 R22, PT, PT, R74, 0x100, RZ ;  /* 0x000001004a167810 */ /* 0x000fe40007ffe0ff */
[----:B------:R-:W-:Y:S02]  /*6520*/  ISETP.GE.AND.EX P5, PT, R6, UR9, PT, P5 ;  /* 0x0000000906007c0c */ /* 0x000fe4000bfa6350 */
[C---:B01-3--:R-:W-:Y:S02]  /*6530*/  IADD3 R14, PT, PT, R74.reuse, 0x110, RZ ;  /* 0x000001104a0e7810 */ /* 0x04bfe40007ffe0ff */
        /* <DEDUP_REMOVED lines=20> */
[----:B------:R-:W4:Y:S01]  /*6680*/  LDCU.64 UR12, c[0x0][0x3e0] ;  /* 0x00007c00ff0c77ac */ /* 0x000f220008000a00 */
[----:B------:R-:W-:Y:S01]  /*6690*/  MOV R7, R5 ;  /* 0x0000000500077202 */ /* 0x000fe20000000f00 */
[----:B------:R-:W-:Y:S01]  /*66a0*/  FADD.FTZ R34, R34, -UR5 ;  /* 0x8000000522227e21 */ /* 0x000fe20008010000 */
[----:B------:R-:W-:Y:S01]  /*66b0*/  FADD.FTZ R35, R35, -UR5 ;  /* 0x8000000523237e21 */ /* 0x000fe20008010000 */
[----:B------:R-:W0:Y:S02]  /*66c0*/  LDCU.64 UR16, c[0x0][0x380] ;  /* 0x00007000ff1077ac */ /* 0x000e240008000a00 */
[----:B------:R-:W-:Y:S01]  /*66d0*/  FMUL.FTZ R10, R34, UR7 ;  /* 0x00000007220a7c20 */ /* 0x000fe20008410000 */
[----:B------:R-:W-:-:S03]  /*66e0*/  FMUL.FTZ R11, R35, UR7 ;  /* 0x00000007230b7c20 */ /* 0x000fc60008410000 */
[----:B------:R-:W-:Y:S01]  /*66f0*/  FFMA.FTZ R10, R0, R10, R37 ;  /* 0x0000000a000a7223 */ /* 0x000fe20000010025 */
[----:B------:R-:W-:Y:S01]  /*6700*/  FFMA.FTZ R11, R36, R11, R75 ;  /* 0x0000000b240b7223 */ /* 0x000fe2000001004b */
[----:B----4-:R-:W-:Y:S01]  /*6710*/  IMAD R9, R6, UR12, RZ ;  /* 0x0000000c06097c24 */ /* 0x010fe2000f8e02ff */
[----:B-----5:R-:W-:-:S03]  /*6720*/  MOV R6, R2 ;  /* 0x0000000200067202 */ /* 0x020fc60000000f00 */
[C---:B------:R-:W-:Y:S02]  /*6730*/  IMAD R9, R20.reuse, UR13, R9 ;  /* 0x0000000d14097c24 */ /* 0x040fe4000f8e0209 */
[----:B------:R-:W-:-:S03]  /*6740*/  IMAD.WIDE.U32 R6, R20, UR12, R6 ;  /* 0x0000000c14067c25 */ /* 0x000fc6000f8e0006 */
[----:B0-----:R-:W-:Y:S02]  /*6750*/  LEA R8, P5, R6, UR16, 0x2 ;  /* 0x0000001006087c11 */ /* 0x001fe4000f8a10ff */
[----:B------:R-:W-:-:S04]  /*6760*/  IADD3 R9, PT, PT, R7, R9, RZ ;  /* 0x0000000907097210 */ /* 0x000fc80007ffe0ff */
[----:B------:R-:W-:-:S05]  /*6770*/  LEA.HI.X R9, R6, UR17, R9, 0x2, P5 ;  /* 0x0000001106097c11 */ /* 0x000fca000a8f1409 */
[----:B------:R0:W-:Y:S02]  /*6780*/  STG.E.64 desc[UR14][R8.64], R10 ;  /* 0x0000000a08007986 */ /* 0x0001e4000c101b0e */
.L_x_4102:
[----:B------:R-:W-:Y:S05]  /*6790*/  BSYNC.RECONVERGENT B1 ;  /* 0x0000000000017941 */ /* 0x000fea0003800200 */
.L_x_4101:
[----:B------:R-:W-:Y:S04]  /*67a0*/  BSSY.RECONVERGENT B1, `(.L_x_4103) ;  /* 0x0000013000017945 */ /* 0x000fe80003800200 */
[----:B------:R-:W-:Y:S05]  /*67b0*/  @P2 BRA `(.L_x_4104) ;  /* 0x0000000000442947 */ /* 0x000fea0003800000 */
[----:B------:R-:W1:Y:S01]  /*67c0*/  LDCU.64 UR12, c[0x0][0x3e0] ;  /* 0x00007c00ff0c77ac */ /* 0x000e620008000a00 */
[----:B-----5:R-:W-:Y:S01]  /*67d0*/  MOV R6, R2 ;  /* 0x0000000200067202 */ /* 0x020fe20000000f00 */
[----:B------:R-:W-:Y:S01]  /*67e0*/  FADD.FTZ R40, R40, -UR5 ;  /* 0x8000000528287e21 */ /* 0x000fe20008010000 */
[----:B------:R-:W-:Y:S01]  /*67f0*/  MOV R7, R5 ;  /* 0x0000000500077202 */ /* 0x000fe20000000f00 */
[----:B------:R-:W4:Y:S01]  /*6800*/  LDCU.64 UR16, c[0x0][0x380] ;  /* 0x00007000ff1077ac */ /* 0x000f220008000a00 */
[----:B------:R-:W-:Y:S01]  /*6810*/  FADD.FTZ R41, R41, -UR5 ;  /* 0x8000000529297e21 */ /* 0x000fe20008010000 */
[----:B0-----:R-:W-:-:S03]  /*6820*/  FMUL.FTZ R10, R40, UR7 ;  /* 0x00000007280a7c20 */ /* 0x001fc60008410000 */
[----:B------:R-:W-:Y:S01]  /*6830*/  FMUL.FTZ R11, R41, UR7 ;  /* 0x00000007290b7c20 */ /* 0x000fe20008410000 */
[----:B------:R-:W-:-:S03]  /*6840*/  FFMA.FTZ R10, R0, R10, R37 ;  /* 0x0000000a000a7223 */ /* 0x000fc60000010025 */
[----:B------:R-:W-:Y:S01]  /*6850*/  FFMA.FTZ R11, R36, R11, R75 ;  /* 0x0000000b240b7223 */ /* 0x000fe2000001004b */
[----:B-1----:R-:W-:Y:S02]  /*6860*/  IMAD R24, R24, UR12, RZ ;  /* 0x0000000c18187c24 */ /* 0x002fe4000f8e02ff */
[----:B------:R-:W-:-:S04]  /*6870*/  IMAD.WIDE.U32 R6, R21, UR12, R6 ;  /* 0x0000000c15067c25 */ /* 0x000fc8000f8e0006 */
[----:B------:R-:W-:Y:S01]  /*6880*/  IMAD R21, R21, UR13, R24 ;  /* 0x0000000d15157c24 */ /* 0x000fe2000f8e0218 */
[----:B----4-:R-:W-:-:S04]  /*6890*/  LEA R8, P2, R6, UR16, 0x2 ;  /* 0x0000001006087c11 */ /* 0x010fc8000f8410ff */
[----:B------:R-:W-:-:S04]  /*68a0*/  IADD3 R21, PT, PT, R7, R21, RZ ;  /* 0x0000001507157210 */ /* 0x000fc80007ffe0ff */
[----:B------:R-:W-:-:S05]  /*68b0*/  LEA.HI.X R9, R6, UR17, R21, 0x2, P2 ;  /* 0x0000001106097c11 */ /* 0x000fca00090f1415 */
[----:B------:R1:W-:Y:S02]  /*68c0*/  STG.E.64 desc[UR14][R8.64], R10 ;  /* 0x0000000a08007986 */ /* 0x0003e4000c101b0e */
.L_x_4104:
[----:B------:R-:W-:Y:S05]  /*68d0*/  BSYNC.RECONVERGENT B1 ;  /* 0x0000000000017941 */ /* 0x000fea0003800200 */
.L_x_4103:
[----:B------:R-:W-:Y:S04]  /*68e0*/  BSSY.RECONVERGENT B1, `(.L_x_4105) ;  /* 0x0000013000017945 */ /* 0x000fe80003800200 */
[----:B------:R-:W-:Y:S05]  /*68f0*/  @P1 BRA `(.L_x_4106) ;  /* 0x0000000000441947 */ /* 0x000fea0003800000 */
[----:B------:R-:W2:Y:S01]  /*6900*/  LDCU.64 UR12, c[0x0][0x3e0] ;  /* 0x00007c00ff0c77ac */ /* 0x000ea20008000a00 */
[----:B-----5:R-:W-:Y:S01]  /*6910*/  MOV R6, R2 ;  /* 0x0000000200067202 */ /* 0x020fe20000000f00 */
        /* <DEDUP_REMOVED lines=8> */
[----:B--2---:R-:W-:Y:S02]  /*69a0*/  IMAD R23, R23, UR12, RZ ;  /* 0x0000000c17177c24 */ /* 0x004fe4000f8e02ff */
[----:B------:R-:W-:-:S04]  /*69b0*/  IMAD.WIDE.U32 R6, R22, UR12, R6 ;  /* 0x0000000c16067c25 */ /* 0x000fc8000f8e0006 */
[----:B------:R-:W-:Y:S01]  /*69c0*/  IMAD R23, R22, UR13, R23 ;  /* 0x0000000d16177c24 */ /* 0x000fe2000f8e0217 */
[----:B01--4-:R-:W-:-:S04]  /*69d0*/  LEA R8, P1, R6, UR16, 0x2 ;  /* 0x0000001006087c11 */ /* 0x013fc8000f8210ff */
[----:B------:R-:W-:-:S04]  /*69e0*/  IADD3 R23, PT, PT, R7, R23, RZ ;  /* 0x0000001707177210 */ /* 0x000fc80007ffe0ff */
[----:B------:R-:W-:-:S05]  /*69f0*/  LEA.HI.X R9, R6, UR17, R23, 0x2, P1 ;  /* 0x0000001106097c11 */ /* 0x000fca00088f1417 */
[----:B------:R2:W-:Y:S02]  /*6a00*/  STG.E.64 desc[UR14][R8.64], R42 ;  /* 0x0000002a08007986 */ /* 0x0005e4000c101b0e */
.L_x_4106:
[----:B------:R-:W-:Y:S05]  /*6a10*/  BSYNC.RECONVERGENT B1 ;  /* 0x0000000000017941 */ /* 0x000fea0003800200 */
.L_x_4105:
[----:B------:R-:W-:Y:S04]  /*6a20*/  BSSY.RECONVERGENT B1, `(.L_x_4107) ;  /* 0x0000013000017945 */ /* 0x000fe80003800200 */
[----:B------:R-:W-:Y:S05]  /*6a30*/  @P6 BRA `(.L_x_4108) ;  /* 0x0000000000446947 */ /* 0x000fea0003800000 */
[----:B------:R-:W3:Y:S01]  /*6a40*/  LDCU.64 UR12, c[0x0][0x3e0] ;  /* 0x00007c00ff0c77ac */ /* 0x000ee20008000a00 */
        /* <DEDUP_REMOVED lines=12> */
[----:B012-4-:R-:W-:-:S04]  /*6b10*/  LEA R8, P1, R6, UR16, 0x2 ;  /* 0x0000001006087c11 */ /* 0x017fc8000f8210ff */
[----:B------:R-:W-:-:S04]  /*6b20*/  IADD3 R17, PT, PT, R7, R17, RZ ;  /* 0x0000001107117210 */ /* 0x000fc80007ffe0ff */
[----:B------:R-:W-:-:S05]  /*6b30*/  LEA.HI.X R9, R6, UR17, R17, 0x2, P1 ;  /* 0x0000001106097c11 */ /* 0x000fca00088f1411 */
[----:B------:R3:W-:Y:S02]  /*6b40*/  STG.E.64 desc[UR14][R8.64], R44 ;  /* 0x0000002c08007986 */ /* 0x0007e4000c101b0e */
.L_x_4108:
[----:B------:R-:W-:Y:S05]  /*6b50*/  BSYNC.RECONVERGENT B1 ;  /* 0x0000000000017941 */ /* 0x000fea0003800200 */
.L_x_4107:
[----:B------:R-:W-:Y:S04]  /*6b60*/  BSSY.RECONVERGENT B1, `(.L_x_4109) ;  /* 0x0000013000017945 */ /* 0x000fe80003800200 */
        /* <DEDUP_REMOVED lines=12> */
[----:B-1234-:R-:W-:-:S04]  /*6c30*/  IMAD.WIDE.U32 R8, R15, UR12, R6 ;  /* 0x0000000c0f087c25 */ /* 0x01efc8000f8e0006 */
[----:B------:R-:W-:Y:S01]  /*6c40*/  IMAD R15, R15, UR13, R18 ;  /* 0x0000000d0f0f7c24 */ /* 0x000fe2000f8e0212 */
[----:B------:R-:W-:-:S04]  /*6c50*/  LEA R6, P1, R8, UR16, 0x2 ;  /* 0x0000001008067c11 */ /* 0x000fc8000f8210ff */
[----:B------:R-:W-:-:S04]  /*6c60*/  IADD3 R15, PT, PT, R9, R15, RZ ;  /* 0x0000000f090f7210 */ /* 0x000fc80007ffe0ff */
[----:B------:R-:W-:-:S05]  /*6c70*/  LEA.HI.X R7, R8, UR17, R15, 0x2, P1 ;  /* 0x0000001108077c11 */ /* 0x000fca00088f140f */
[----:B------:R0:W-:Y:S02]  /*6c80*/  STG.E.64 desc[UR14][R6.64], R46 ;  /* 0x0000002e06007986 */ /* 0x0001e4000c101b0e */
.L_x_4110:
[----:B------:R-:W-:Y:S05]  /*6c90*/  BSYNC.RECONVERGENT B1 ;  /* 0x0000000000017941 */ /* 0x000fea0003800200 */
.L_x_4109:
[----:B------:R-:W-:Y:S04]  /*6ca0*/  BSSY.RECONVERGENT B1, `(.L_x_4111) ;  /* 0x0000013000017945 */ /* 0x000fe80003800200 */
[----:B------:R-:W-:Y:S05]  /*6cb0*/  @P4 BRA `(.L_x_4112) ;  /* 0x0000000000444947 */ /* 0x000fea0003800000 */
        /* <DEDUP_REMOVED lines=11> */
[----:B--234-:R-:W-:-:S04]  /*6d70*/  IMAD.WIDE.U32 R8, R16, UR12, R6 ;  /* 0x0000000c10087c25 */ /* 0x01cfc8000f8e0006 */
[----:B------:R-:W-:Y:S01]  /*6d80*/  IMAD R19, R16, UR13, R19 ;  /* 0x0000000d10137c24 */ /* 0x000fe2000f8e0213 */
[----:B0-----:R-:W-:-:S04]  /*6d90*/  LEA R6, P1, R8, UR16, 0x2 ;  /* 0x0000001008067c11 */ /* 0x001fc8000f8210ff */
[----:B------:R-:W-:-:S04]  /*6da0*/  IADD3 R19, PT, PT, R9, R19, RZ ;  /* 0x0000001309137210 */ /* 0x000fc80007ffe0ff */
[----:B------:R-:W-:-:S05]  /*6db0*/  LEA.HI.X R7, R8, UR17, R19, 0x2, P1 ;  /* 0x0000001108077c11 */ /* 0x000fca00088f1413 */
[----:B------:R0:W-:Y:S02]  /*6dc0*/  STG.E.64 desc[UR14][R6.64], R48 ;  /* 0x0000003006007986 */ /* 0x0001e4000c101b0e */
.L_x_4112:
[----:B------:R-:W-:Y:S05]  /*6dd0*/  BSYNC.RECONVERGENT B1 ;  /* 0x0000000000017941 */ /* 0x000fea0003800200 */
.L_x_4111:
[----:B------:R-:W-:Y:S01]  /*6de0*/  ISETP.GE.U32.AND P5, PT, R13, UR8, PT ;  /* 0x000000080d007c0c */ /* 0x000fe2000bfa6070 */
[----:B------:R-:W-:Y:S01]  /*6df0*/  BSSY.RECONVERGENT B1, `(.L_x_4113) ;  /* 0x000002a000017945 */ /* 0x000fe20003800200 */
[----:B------:R-:W-:Y:S02]  /*6e00*/  SHF.R.S32.HI R16, RZ, 0x1f, R13 ;  /* 0x0000001fff107819 */ /* 0x000fe4000001140d */
[----:B------:R-:W-:Y:S02]  /*6e10*/  IADD3 R18, PT, PT, R74, 0x160, RZ ;  /* 0x000001604a127810 */ /* 0x000fe40007ffe0ff */
[----:B------:R-:W-:Y:S02]  /*6e20*/  ISETP.GE.AND.EX P5, PT, R16, UR9, PT, P5 ;  /* 0x0000000910007c0c */ /* 0x000fe4000bfa6350 */
[C---:B------:R-:W-:Y:S02]  /*6e30*/  IADD3 R14, PT, PT, R74.reuse, 0x170, RZ ;  /* 0x000001704a0e7810 */ /* 0x040fe40007ffe0ff */
[----:B01----:R-:W-:-:S02]  /*6e40*/  IADD3 R10, PT, PT, R74, 0x180, RZ ;  /* 0x000001804a0a7810 */ /* 0x003fc40007ffe0ff */
[----:B--234-:R-:W-:Y:S02]  /*6e50*/  IADD3 R8, PT, PT, R74, 0x190, RZ ;  /* 0x000001904a087810 */ /* 0x01cfe40007ffe0ff */
        /* <DEDUP_REMOVED lines=22> */
[----:B------:R-:W1:Y:S02]  /*6fc0*/  LDCU.64 UR16, c[0x0][0x380] ;  /* 0x00007000ff1077ac */ /* 0x000e640008000a00 */
[----:B------:R-:W-:Y:S01]  /*6fd0*/  FMUL.FTZ R50, R50, UR7 ;  /* 0x0000000732327c20 */ /* 0x000fe20008410000 */
[----:B------:R-:W-:-:S03]  /*6fe0*/  FMUL.FTZ R51, R51, UR7 ;  /* 0x0000000733337c20 */ /* 0x000fc60008410000 */
[----:B------:R-:W-:Y:S01]  /*6ff0*/  FFMA.FTZ R50, R0, R50, R37 ;  /* 0x0000003200327223 */ /* 0x000fe20000010025 */
[----:B------:R-:W-:Y:S01]  /*7000*/  FFMA.FTZ R51, R36, R51, R75 ;  /* 0x0000003324337223 */ /* 0x000fe2000001004b */
[----:B0-----:R-:W-:Y:S01]  /*7010*/  IMAD R20, R16, UR12, RZ ;  /* 0x0000000c10147c24 */ /* 0x001fe2000f8e02ff */
[----:B-----5:R-:W-:-:S05]  /*7020*/  MOV R16, R2 ;  /* 0x0000000200107202 */ /* 0x020fca0000000f00 */
[----:B------:R-:W-:-:S04]  /*7030*/  IMAD.WIDE.U32 R16, R13, UR12, R16 ;  /* 0x0000000c0d107c25 */ /* 0x000fc8000f8e0010 */
[----:B------:R-:W-:Y:S01]  /*7040*/  IMAD R13, R13, UR13, R20 ;  /* 0x0000000d0d0d7c24 */ /* 0x000fe2000f8e0214 */
[----:B-1----:R-:W-:-:S04]  /*7050*/  LEA R20, P5, R16, UR16, 0x2 ;  /* 0x0000001010147c11 */ /* 0x002fc8000f8a10ff */
[----:B------:R-:W-:-:S04]  /*7060*/  IADD3 R13, PT, PT, R17, R13, RZ ;  /* 0x0000000d110d7210 */ /* 0x000fc80007ffe0ff */
[----:B------:R-:W-:-:S05]  /*7070*/  LEA.HI.X R21, R16, UR17, R13, 0x2, P5 ;  /* 0x0000001110157c11 */ /* 0x000fca000a8f140d */
[----:B------:R0:W-:Y:S02]  /*7080*/  STG.E.64 desc[UR14][R20.64], R50 ;  /* 0x0000003214007986 */ /* 0x0001e4000c101b0e */
.L_x_4114:
[----:B------:R-:W-:Y:S05]  /*7090*/  BSYNC.RECONVERGENT B1 ;  /* 0x0000000000017941 */ /* 0x000fea0003800200 */
.L_x_4113:
[----:B------:R-:W-:Y:S04]  /*70a0*/  BSSY.RECONVERGENT B1, `(.L_x_4115) ;  /* 0x0000013000017945 */ /* 0x000fe80003800200 */
[----:B------:R-:W-:Y:S05]  /*70b0*/  @P2 BRA `(.L_x_4116) ;  /* 0x0000000000442947 */ /* 0x000fea0003800000 */
[----:B------:R-:W1:Y:S01]  /*70c0*/  LDCU.64 UR12, c[0x0][0x3e0] ;  /* 0x00007c00ff0c77ac */ /* 0x000e620008000a00 */
[----:B-----5:R-:W-:Y:S01]  /*70d0*/  MOV R16, R2 ;  /* 0x0000000200107202 */ /* 0x020fe20000000f00 */
        /* <DEDUP_REMOVED lines=11> */
[----:B--2---:R-:W-:-:S04]  /*7190*/  LEA R12, P2, R16, UR16, 0x2 ;  /* 0x00000010100c7c11 */ /* 0x004fc8000f8410ff */
[----:B------:R-:W-:-:S04]  /*71a0*/  IADD3 R13, PT, PT, R17, R13, RZ ;  /* 0x0000000d110d7210 */ /* 0x000fc80007ffe0ff */
[----:B------:R-:W-:-:S05]  /*71b0*/  LEA.HI.X R13, R16, UR17, R13, 0x2, P2 ;  /* 0x00000011100d7c11 */ /* 0x000fca00090f140d */
[----:B------:R1:W-:Y:S02]  /*71c0*/  STG.E.64 desc[UR14][R12.64], R52 ;  /* 0x000000340c007986 */ /* 0x0003e4000c101b0e */
.L_x_4116:
[----:B------:R-:W-:Y:S05]  /*71d0*/  BSYNC.RECONVERGENT B1 ;  /* 0x0000000000017941 */ /* 0x000fea0003800200 */
.L_x_4115:
[----:B------:R-:W-:Y:S04]  /*71e0*/  BSSY.RECONVERGENT B1, `(.L_x_4117) ;  /* 0x0000013000017945 */ /* 0x000fe80003800200 */
[----:B------:R-:W-:Y:S05]  /*71f0*/  @P1 BRA `(.L_x_4118) ;  /* 0x0000000000441947 */ /* 0x000fea0003800000 */
[----:B------:R-:W2:Y:S01]  /*7200*/  LDCU.64 UR12, c[0x0][0x3e0] ;  /* 0x00007c00ff0c77ac */ /* 0x000ea20008000a00 */
[----:B-1---5:R-:W-:Y:S01]  /*7210*/  MOV R12, R2 ;  /* 0x00000002000c7202 */ /* 0x022fe20000000f00 */
        /* <DEDUP_REMOVED lines=11> */
[----:B-1----:R-:W-:-:S04]  /*72d0*/  LEA R12, P1, R16, UR16, 0x2 ;  /* 0x00000010100c7c11 */ /* 0x002fc8000f8210ff */
[----:B------:R-:W-:-:S04]  /*72e0*/  IADD3 R19, PT, PT, R17, R19, RZ ;  /* 0x0000001311137210 */ /* 0x000fc80007ffe0ff */
[----:B------:R-:W-:-:S05]  /*72f0*/  LEA.HI.X R13, R16, UR17, R19, 0x2, P1 ;  /* 0x00000011100d7c11 */ /* 0x000fca00088f1413 */
[----:B------:R2:W-:Y:S02]  /*7300*/  STG.E.64 desc[UR14][R12.64], R54 ;  /* 0x000000360c007986 */ /* 0x0005e4000c101b0e */
.L_x_4118:
[----:B------:R-:W-:Y:S05]  /*7310*/  BSYNC.RECONVERGENT B1 ;  /* 0x0000000000017941 */ /* 0x000fea0003800200 */
.L_x_4117:
[----:B------:R-:W-:Y:S04]  /*7320*/  BSSY.RECONVERGENT B1, `(.L_x_4119) ;  /* 0x0000013000017945 */ /* 0x000fe80003800200 */
[----:B------:R-:W-:Y:S05]  /*7330*/  @P6 BRA `(.L_x_4120) ;  /* 0x0000000000446947 */ /* 0x000fea0003800000 */
[----:B------:R-:W3:Y:S01]  /*7340*/  LDCU.64 UR12, c[0x0][0x3e0] ;  /* 0x00007c00ff0c77ac */ /* 0x000ee20008000a00 */
[----:B-12--5:R-:W-:Y:S01]  /*7350*/  MOV R12, R2 ;  /* 0x00000002000c7202 */ /* 0x026fe20000000f00 */
        /* <DEDUP_REMOVED lines=11> */
[----:B-1----:R-:W-:-:S04]  /*7410*/  LEA R12, P1, R16, UR16, 0x2 ;  /* 0x00000010100c7c11 */ /* 0x002fc8000f8210ff */
[----:B------:R-:W-:-:S04]  /*7420*/  IADD3 R15, PT, PT, R17, R15, RZ ;  /* 0x0000000f110f7210 */ /* 0x000fc80007ffe0ff */
[----:B------:R-:W-:-:S05]  /*7430*/  LEA.HI.X R13, R16, UR17, R15, 0x2, P1 ;  /* 0x00000011100d7c11 */ /* 0x000fca00088f140f */
[----:B------:R3:W-:Y:S02]  /*7440*/  STG.E.64 desc[UR14][R12.64], R56 ;  /* 0x000000380c007986 */ /* 0x0007e4000c101b0e */
.L_x_4120:
[----:B------:R-:W-:Y:S05]  /*7450*/  BSYNC.RECONVERGENT B1 ;  /* 0x0000000000017941 */ /* 0x000fea0003800200 */
.L_x_4119:
[----:B------:R-:W-:Y:S04]  /*7460*/  BSSY.RECONVERGENT B1, `(.L_x_4121) ;  /* 0x0000013000017945 */ /* 0x000fe80003800200 */
[----:B------:R-:W-:Y:S05]  /*7470*/  @P3 BRA `(.L_x_4122) ;  /* 0x0000000000443947 */ /* 0x000fea0003800000 */
[----:B------:R-:W4:Y:S01]  /*7480*/  LDCU.64 UR12, c[0x0][0x3e0] ;  /* 0x00007c00ff0c77ac */ /* 0x000f220008000a00 */
[----:B-123-5:R-:W-:Y:S01]  /*7490*/  MOV R12, R2 ;  /* 0x00000002000c7202 */ /* 0x02efe20000000f00 */
        /* <DEDUP_REMOVED lines=11> */
[----:B-1----:R-:W-:-:S04]  /*7550*/  LEA R10, P1, R12, UR16, 0x2 ;  /* 0x000000100c0a7c11 */ /* 0x002fc8000f8210ff */
[----:B------:R-:W-:-:S04]  /*7560*/  IADD3 R11, PT, PT, R13, R11, RZ ;  /* 0x0000000b0d0b7210 */ /* 0x000fc80007ffe0ff */
[----:B------:R-:W-:-:S05]  /*7570*/  LEA.HI.X R11, R12, UR17, R11, 0x2, P1 ;  /* 0x000000110c0b7c11 */ /* 0x000fca00088f140b */
[----:B------:R4:W-:Y:S02]  /*7580*/  STG.E.64 desc[UR14][R10.64], R58 ;  /* 0x0000003a0a007986 */ /* 0x0009e4000c101b0e */
.L_x_4122:
[----:B------:R-:W-:Y:S05]  /*7590*/  BSYNC.RECONVERGENT B1 ;  /* 0x0000000000017941 */ /* 0x000fea0003800200 */
.L_x_4121:
[----:B------:R-:W-:Y:S04]  /*75a0*/  BSSY.RECONVERGENT B1, `(.L_x_4123) ;  /* 0x0000013000017945 */ /* 0x000fe80003800200 */
[----:B------:R-:W-:Y:S05]  /*75b0*/  @P4 BRA `(.L_x_4124) ;  /* 0x0000000000444947 */ /* 0x000fea0003800000 */
[----:B------:R-:W0:Y:S01]  /*75c0*/  LDCU.64 UR12, c[0x0][0x3e0] ;  /* 0x00007c00ff0c77ac */ /* 0x000e220008000a00 */
[----:B----45:R-:W-:Y:S01]  /*75d0*/  MOV R10, R2 ;  /* 0x00000002000a7202 */ /* 0x030fe20000000f00 */
[----:B------:R-:W-:Y:S01]  /*75e0*/  FADD.FTZ R60, R60, -UR5 ;  /* 0x800000053c3c7e21 */ /* 0x000fe20008010000 */
[----:B------:R-:W-:Y:S01]  /*75f0*/  MOV R11, R5 ;  /* 0x00000005000b7202 */ /* 0x000fe20000000f00 */
[----:B------:R-:W4:Y:S01]  /*7600*/  LDCU.64 UR16, c[0x0][0x380] ;  /* 0x00007000ff1077ac */ /* 0x000f220008000a00 */
        /* <DEDUP_REMOVED lines=8> */
[----:B----4-:R-:W-:-:S04]  /*7690*/  LEA R8, P1, R10, UR16, 0x2 ;  /* 0x000000100a087c11 */ /* 0x010fc8000f8210ff */
[----:B------:R-:W-:-:S04]  /*76a0*/  IADD3 R9, PT, PT, R11, R9, RZ ;  /* 0x000000090b097210 */ /* 0x000fc80007ffe0ff */
[----:B------:R-:W-:-:S05]  /*76b0*/  LEA.HI.X R9, R10, UR17, R9, 0x2, P1 ;  /* 0x000000110a097c11 */ /* 0x000fca00088f1409 */
[----:B------:R0:W-:Y:S02]  /*76c0*/  STG.E.64 desc[UR14][R8.64], R60 ;  /* 0x0000003c08007986 */ /* 0x0001e4000c101b0e */
.L_x_4124:
[----:B------:R-:W-:Y:S05]  /*76d0*/  BSYNC.RECONVERGENT B1 ;  /* 0x0000000000017941 */ /* 0x000fea0003800200 */
.L_x_4123:
[----:B------:R-:W-:Y:S01]  /*76e0*/  ISETP.GE.U32.AND P5, PT, R7, UR8, PT ;  /* 0x0000000807007c0c */ /* 0x000fe2000bfa6070 */
[----:B------:R-:W-:Y:S01]  /*76f0*/  BSSY.RECONVERGENT B1, `(.L_x_4125) ;  /* 0x0000028000017945 */ /* 0x000fe20003800200 */
[----:B-123--:R-:W-:Y:S02]  /*7700*/  SHF.R.S32.HI R13, RZ, 0x1f, R7 ;  /* 0x0000001fff0d7819 */ /* 0x00efe40000011407 */
[C---:B0-----:R-:W-:Y:S02]  /*7710*/  IADD3 R21, PT, PT, R74.reuse, 0x1c0, RZ ;  /* 0x000001c04a157810 */ /* 0x041fe40007ffe0ff */
        /* <DEDUP_REMOVED lines=37> */
.L_x_4126:
[----:B------:R-:W-:Y:S05]  /*7970*/  BSYNC.RECONVERGENT B1 ;  /* 0x0000000000017941 */ /* 0x000fea0003800200 */
.L_x_4125:
        /* <DEDUP_REMOVED lines=19> */
.L_x_4128:
[----:B------:R-:W-:Y:S05]  /*7ab0*/  BSYNC.RECONVERGENT B1 ;  /* 0x0000000000017941 */ /* 0x000fea0003800200 */
.L_x_4127:
        /* <DEDUP_REMOVED lines=13> */
[----:B0-----:R-:W-:-:S04]  /*7b90*/  IMAD.WIDE.U32 R14, R21, UR12, R6 ;  /* 0x0000000c150e7c25 */ /* 0x001fc8000f8e0006 */
[----:B------:R-:W-:Y:S01]  /*7ba0*/  IMAD R21, R21, UR13, R20 ;  /* 0x0000000d15157c24 */ /* 0x000fe2000f8e0214 */
[----:B-1----:R-:W-:-:S04]  /*7bb0*/  LEA R6, P1, R14, UR16, 0x2 ;  /* 0x000000100e067c11 */ /* 0x002fc8000f8210ff */
[----:B------:R-:W-:-:S04]  /*7bc0*/  IADD3 R21, PT, PT, R15, R21, RZ ;  /* 0x000000150f157210 */ /* 0x000fc80007ffe0ff */
[----:B------:R-:W-:-:S05]  /*7bd0*/  LEA.HI.X R7, R14, UR17, R21, 0x2, P1 ;  /* 0x000000110e077c11 */ /* 0x000fca00088f1415 */
[----:B------:R2:W-:Y:S02]  /*7be0*/  STG.E.64 desc[UR14][R6.64], R66 ;  /* 0x0000004206007986 */ /* 0x0005e4000c101b0e */
.L_x_4130:
[----:B------:R-:W-:Y:S05]  /*7bf0*/  BSYNC.RECONVERGENT B1 ;  /* 0x0000000000017941 */ /* 0x000fea0003800200 */
.L_x_4129:
[----:B------:R-:W-:Y:S04]  /*7c00*/  BSSY.RECONVERGENT B1, `(.L_x_4131) ;  /* 0x0000013000017945 */ /* 0x000fe80003800200 */
[----:B------:R-:W-:Y:S05]  /*7c10*/  @P6 BRA `(.L_x_4132) ;  /* 0x0000000000446947 */ /* 0x000fea0003800000 */
[----:B------:R-:W0:Y:S01]  /*7c20*/  LDCU.64 UR12, c[0x0][0x3e0] ;  /* 0x00007c00ff0c77ac */ /* 0x000e220008000a00 */
        /* <DEDUP_REMOVED lines=16> */
.L_x_4132:
[----:B------:R-:W-:Y:S05]  /*7d30*/  BSYNC.RECONVERGENT B1 ;  /* 0x0000000000017941 */ /* 0x000fea0003800200 */
.L_x_4131:
        /* <DEDUP_REMOVED lines=19> */
.L_x_4134:
[----:B------:R-:W-:Y:S05]  /*7e70*/  BSYNC.RECONVERGENT B1 ;  /* 0x0000000000017941 */ /* 0x000fea0003800200 */
.L_x_4133:
[----:B------:R-:W-:Y:S05]  /*7e80*/  @P4 BRA `(.L_x_4135) ;  /* 0x0000004400504947 */ /* 0x000fea0003800000 */
[----:B------:R-:W1:Y:S01]  /*7e90*/  LDCU.64 UR8, c[0x0][0x3e0] ;  /* 0x00007c00ff0877ac */ /* 0x000e620008000a00 */
[----:B-----5:R-:W-:Y:S01]  /*7ea0*/  MOV R3, R5 ;  /* 0x0000000500037202 */ /* 0x020fe20000000f00 */
[----:B------:R-:W-:Y:S01]  /*7eb0*/  FADD.FTZ R72, R72, -UR5 ;  /* 0x8000000548487e21 */ /* 0x000fe20008010000 */
[----:B------:R-:W-:Y:S01]  /*7ec0*/  FADD.FTZ R73, R73, -UR5 ;  /* 0x8000000549497e21 */ /* 0x000fe20008010000 */
[----:B------:R-:W0:Y:S02]  /*7ed0*/  LDCU.64 UR12, c[0x0][0x380] ;  /* 0x00007000ff0c77ac */ /* 0x000e240008000a00 */
[----:B------:R-:W-:Y:S01]  /*7ee0*/  FMUL.FTZ R72, R72, UR7 ;  /* 0x0000000748487c20 */ /* 0x000fe20008410000 */
[----:B------:R-:W-:-:S03]  /*7ef0*/  FMUL.FTZ R73, R73, UR7 ;  /* 0x0000000749497c20 */ /* 0x000fc60008410000 */
[----:B------:R-:W-:Y:S01]  /*7f00*/  FFMA.FTZ R72, R0, R72, R37 ;  /* 0x0000004800487223 */ /* 0x000fe20000010025 */
[----:B------:R-:W-:Y:S01]  /*7f10*/  FFMA.FTZ R73, R36, R73, R75 ;  /* 0x0000004924497223 */ /* 0x000fe2000001004b */
[----:B-1234-:R-:W-:Y:S02]  /*7f20*/  IMAD R7, R8, UR8, RZ ;  /* 0x0000000808077c24 */ /* 0x01efe4000f8e02ff */
[----:B------:R-:W-:-:S04]  /*7f30*/  IMAD.WIDE.U32 R4, R74, UR8, R2 ;  /* 0x000000084a047c25 */ /* 0x000fc8000f8e0002 */
[----:B------:R-:W-:Y:S01]  /*7f40*/  IMAD R7, R74, UR9, R7 ;  /* 0x000000094a077c24 */ /* 0x000fe2000f8e0207 */
[----:B0-----:R-:W-:-:S04]  /*7f50*/  LEA R2, P1, R4, UR12, 0x2 ;  /* 0x0000000c04027c11 */ /* 0x001fc8000f8210ff */
[----:B------:R-:W-:-:S04]  /*7f60*/  IADD3 R7, PT, PT, R5, R7, RZ ;  /* 0x0000000705077210 */ /* 0x000fc80007ffe0ff */
[----:B------:R-:W-:-:S05]  /*7f70*/  LEA.HI.X R3, R4, UR13, R7, 0x2, P1 ;  /* 0x0000000d04037c11 */ /* 0x000fca00088f1407 */
[----:B------:R0:W-:Y:S01]  /*7f80*/  STG.E.64 desc[UR14][R2.64], R72 ;  /* 0x0000004802007986 */ /* 0x0001e2000c101b0e */
[----:B------:R-:W-:Y:S05]  /*7f90*/  BRA `(.L_x_4135) ;  /* 0x00000044000c7947 */ /* 0x000fea0003800000 */
.L_x_4072:
        /* <DEDUP_REMOVED lines=27> */
[----:B------:R-:W-:Y:S01]  /*8150*/  LEA.HI.X R77, R38, UR17, R39, 0x2, P1 ;  /* 0x00000011264d7c11 */ /* 0x000fe200088f1427 */
        /* <DEDUP_REMOVED lines=11> */
.L_x_4137:
[----:B------:R-:W-:Y:S05]  /*8210*/  BSYNC.RECONVERGENT B1 ;  /* 0x0000000000017941 */ /* 0x000fea0003800200 */
.L_x_4136:
        /* <DEDUP_REMOVED lines=20> */
[----:B------:R-:W-:Y:S02]  /*8360*/  FMUL.FTZ R6, R8, UR7 ;  /* 0x0000000708067c20 */ /* 0x000fe40008410000 */
[----:B------:R-:W-:Y:S02]  /*8370*/  FMUL.FTZ R9, R7, -1.4426950216293334961 ;  /* 0xbfb8aa3b07097820 */ /* 0x000fe40000410000 */
        /* <DEDUP_REMOVED lines=11> */
.L_x_4139:
[----:B------:R-:W-:Y:S05]  /*8430*/  BSYNC.RECONVERGENT B1 ;  /* 0x0000000000017941 */ /* 0x000fea0003800200 */
.L_x_4138:
        /* <DEDUP_REMOVED lines=33> */
.L_x_4141:
[----:B------:R-:W-:Y:S05]  /*8650*/  BSYNC.RECONVERGENT B1 ;  /* 0x0000000000017941 */ /* 0x000fea0003800200 */
.L_x_4140:
        /* <DEDUP_REMOVED lines=37> */
.L_x_4143:
[----:B------:R-:W-:Y:S05]  /*88b0*/  BSYNC.RECONVERGENT B1 ;  /* 0x0000000000017941 */ /* 0x000fea0003800200 */
.L_x_4142:
[----:B------:R-:W-:Y:S01]  /*88c0*/  BSSY.RECONVERGENT B1, `(.L_x_4144) ;  /* 0x000001f000017945 */ /* 0x000fe20003800200 */
[C---:B0-----:R-:W-:Y:S02]  /*88d0*/  IADD3 R6, PT, PT, R74.reuse, 0x50, RZ ;  /* 0x000000504a067810 */ /* 0x041fe40007ffe0ff */
[----:B------:R-:W-:Y:S01]  /*88e0*/  IADD3 R7, PT, PT, R74, 0x60, RZ ;  /* 0x000000604a077810 */ /* 0x000fe20007ffe0ff */
        /* <DEDUP_REMOVED lines=16> */
[----:B-----5:R-:W-:Y:S01]  /*89f0*/  MOV R8, R2 ;  /* 0x0000000200087202 */ /* 0x020fe20000000f00 */
        /* <DEDUP_REMOVED lines=11> */
.L_x_4145:
[----:B------:R-:W-:Y:S05]  /*8ab0*/  BSYNC.RECONVERGENT B1 ;  /* 0x0000000000017941 */ /* 0x000fea0003800200 */
.L_x_4144:
        /* <DEDUP_REMOVED lines=14> */
[----:B------:R-:W0:Y:S01]  /*8ba0*/  LDCU.64 UR12, c[0x0][0x3e0] ;  /* 0x00007c00ff0c77ac */ /* 0x000e220008000a00 */
[----:B-----5:R-:W-:Y:S01]  /*8bb0*/  MOV R12, R2 ;  /* 0x00000002000c7202 */ /* 0x020fe20000000f00 */
        /* <DEDUP_REMOVED lines=11> */
[----:B------:R-:W-:-:S03]  /*8c70*/  MOV R13, R5 ;  /* 0x00000005000d7202 */ /* 0x000fc60000000f00 */
[----:B------:R-:W-:-:S04]  /*8c80*/  IMAD.WIDE.U32 R12, R6, UR12, R12 ;  /* 0x0000000c060c7c25 */ /* 0x000fc8000f8e000c */
[----:B--2---:R-:W-:Y:S01]  /*8c90*/  FADD.FTZ R38, R11, 1 ;  /* 0x3f8000000b267421 */ /* 0x004fe20000010000 */
[----:B------:R-:W-:Y:S01]  /*8ca0*/  IADD3 R77, PT, PT, R13, R77, RZ ;  /* 0x0000004d0d4d7210 */ /* 0x000fe20007ffe0ff */
[----:B0-----:R-:W-:Y:S01]  /*8cb0*/  FADD.FTZ R16, R39, 1 ;  /* 0x3f80000027107421 */ /* 0x001fe20000010000 */
[----:B-1----:R-:W-:-:S03]  /*8cc0*/  LEA R10, P1, R12, UR16, 0x2 ;  /* 0x000000100c0a7c11 */ /* 0x002fc6000f8210ff */
[----:B------:R-:W0:Y:S01]  /*8cd0*/  MUFU.RCP R38, R38 ;  /* 0x0000002600267308 */ /* 0x000e220000001000 */
[----:B------:R-:W-:-:S07]  /*8ce0*/  LEA.HI.X R11, R12, UR17, R77, 0x2, P1 ;  /* 0x000000110c0b7c11 */ /* 0x000fce00088f144d */
[----:B------:R-:W1:Y:S01]  /*8cf0*/  MUFU.RCP R16, R16 ;  /* 0x0000001000107308 */ /* 0x000e620000001000 */
[----:B0-----:R-:W-:Y:S01]  /*8d00*/  FMUL.FTZ R12, R17, R38 ;  /* 0x00000026110c7220 */ /* 0x001fe20000410000 */
[----:B-1----:R-:W-:-:S05]  /*8d10*/  FMUL.FTZ R13, R15, R16 ;  /* 0x000000100f0d7220 */ /* 0x002fca0000410000 */
[----:B------:R0:W-:Y:S02]  /*8d20*/  STG.E.64 desc[UR14][R10.64], R12 ;  /* 0x0000000c0a007986 */ /* 0x0001e4000c101b0e */
.L_x_4147:
[----:B------:R-:W-:Y:S05]  /*8d30*/  BSYNC.RECONVERGENT B1 ;  /* 0x0000000000017941 */ /* 0x000fea0003800200 */
.L_x_4146:
        /* <DEDUP_REMOVED lines=31> */
.L_x_4149:
[----:B------:R-:W-:Y:S05]  /*8f30*/  BSYNC.RECONVERGENT B1 ;  /* 0x0000000000017941 */ /* 0x000fea0003800200 */
.L_x_4148:
[----:B------:R-:W-:Y:S04]  /*8f40*/  BSSY.RECONVERGENT B1, `(.L_x_4150) ;  /* 0x000001d000017945 */ /* 0x000fe80003800200 */
[----:B------:R-:W-:Y:S05]  /*8f50*/  @P3 BRA `(.L_x_4151) ;  /* 0x00000000006c3947 */ /* 0x000fea0003800000 */
[----:B------:R-:W-:Y:S01]  /*8f60*/  FADD.FTZ R21, R21, -UR5 ;  /* 0x8000000515157e21 */ /* 0x000fe20008010000 */
[----:B------:R-:W-:Y:S01]  /*8f70*/  FADD.FTZ R20, R20, -UR5 ;  /* 0x8000000514147e21 */ /* 0x000fe20008010000 */
[----:B------:R-:W1:Y:S01]  /*8f80*/  LDCU.64 UR12, c[0x0][0x3e0] ;  /* 0x00007c00ff0c77ac */ /* 0x000e620008000a00 */
[----:B0----5:R-:W-:Y:S01]  /*8f90*/  MOV R10, R2 ;  /* 0x00000002000a7202 */ /* 0x021fe20000000f00 */
[----:B------:R-:W-:Y:S01]  /*8fa0*/  FMUL.FTZ R7, R21, UR7 ;  /* 0x0000000715077c20 */ /* 0x000fe20008410000 */
[----:B------:R-:W-:Y:S01]  /*8fb0*/  FMUL.FTZ R13, R20, UR7 ;  /* 0x00000007140d7c20 */ /* 0x000fe20008410000 */
        /* <DEDUP_REMOVED lines=10> */
[----:B------:R-:W-:Y:S01]  /*9060*/  IMAD R19, R8, UR13, R19 ;  /* 0x0000000d08137c24 */ /* 0x000fe2000f8e0213 */
[----:B0-----:R-:W-:Y:S01]  /*9070*/  LEA R8, P1, R10, UR16, 0x2 ;  /* 0x000000100a087c11 */ /* 0x001fe2000f8210ff */
[----:B--2---:R-:W-:-:S03]  /*9080*/  FADD.FTZ R18, R17, 1 ;  /* 0x3f80000011127421 */ /* 0x004fc60000010000 */
[----:B------:R-:W-:Y:S01]  /*9090*/  IADD3 R19, PT, PT, R11, R19, RZ ;  /* 0x000000130b137210 */ /* 0x000fe20007ffe0ff */
[----:B-1----:R-:W-:-:S03]  /*90a0*/  FADD.FTZ R15, R9, 1 ;  /* 0x3f800000090f7421 */ /* 0x002fc60000010000 */
[----:B------:R-:W-:Y:S01]  /*90b0*/  LEA.HI.X R9, R10, UR17, R19, 0x2, P1 ;  /* 0x000000110a097c11 */ /* 0x000fe200088f1413 */
[----:B------:R-:W0:Y:S08]  /*90c0*/  MUFU.RCP R18, R18 ;  /* 0x0000001200127308 */ /* 0x000e300000001000 */
[----:B------:R-:W1:Y:S01]  /*90d0*/  MUFU.RCP R16, R15 ;  /* 0x0000000f00107308 */ /* 0x000e620000001000 */
[----:B0-----:R-:W-:Y:S01]  /*90e0*/  FMUL.FTZ R17, R7, R18 ;  /* 0x0000001207117220 */ /* 0x001fe20000410000 */
[----:B-1----:R-:W-:-:S05]  /*90f0*/  FMUL.FTZ R16, R13, R16 ;  /* 0x000000100d107220 */ /* 0x002fca0000410000 */
[----:B------:R1:W-:Y:S02]  /*9100*/  STG.E.64 desc[UR14][R8.64], R16 ;  /* 0x0000001008007986 */ /* 0x0003e4000c101b0e */
.L_x_4151:
[----:B------:R-:W-:Y:S05]  /*9110*/  BSYNC.RECONVERGENT B1 ;  /* 0x0000000000017941 */ /* 0x000fea0003800200 */
.L_x_4150:
[----:B------:R-:W-:Y:S01]  /*9120*/  ISETP.GE.U32.AND P5, PT, R12, UR8, PT ;  /* 0x000000080c007c0c */ /* 0x000fe2000bfa6070 */
[----:B------:R-:W-:Y:S01]  /*9130*/  BSSY.RECONVERGENT B1, `(.L_x_4152) ;  /* 0x0000032000017945 */ /* 0x000fe20003800200 */
[----:B------:R-:W-:Y:S02]  /*9140*/  SHF.R.S32.HI R13, RZ, 0x1f, R12 ;  /* 0x0000001fff0d7819 */ /* 0x000fe4000001140c */
[C---:B------:R-:W-:Y:S02]  /*9150*/  IADD3 R7, PT, PT, R74.reuse, 0xa0, RZ ;  /* 0x000000a04a077810 */ /* 0x040fe40007ffe0ff */
[----:B------:R-:W-:Y:S02]  /*9160*/  ISETP.GE.AND.EX P5, PT, R13, UR9, PT, P5 ;  /* 0x000000090d007c0c */ /* 0x000fe4000bfa6350 */
[C---:B-1----:R-:W-:Y:S02]  /*9170*/  IADD3 R8, PT, PT, R74.reuse, 0xb0, RZ ;  /* 0x000000b04a087810 */ /* 0x042fe40007ffe0ff */
        /* <DEDUP_REMOVED lines=45> */
.L_x_4153:
[----:B------:R-:W-:Y:S05]  /*9450*/  BSYNC.RECONVERGENT B1 ;  /* 0x0000000000017941 */ /* 0x000fea0003800200 */
.L_x_4152:
        /* <DEDUP_REMOVED lines=10> */
[----:B------:R-:W-:Y:S01]  /*9500*/  FFMA.FTZ R23, R0, R23, R37 ;  /* 0x0000001700177223 */ /* 0x000fe20000010025 */
        /* <DEDUP_REMOVED lines=8> */
[----:B-----5:R-:W-:Y:S01]  /*9590*/  MOV R12, R2 ;  /* 0x00000002000c7202 */ /* 0x020fe20000000f00 */
        /* <DEDUP_REMOVED lines=11> */
.L_x_4155:
[----:B------:R-:W-:Y:S05]  /*9650*/  BSYNC.RECONVERGENT B1 ;  /* 0x0000000000017941 */ /* 0x000fea0003800200 */
.L_x_4154:
[----:B------:R-:W-:Y:S04]  /*9660*/  BSSY.RECONVERGENT B1, `(.L_x_4156) ;  /* 0x000001d000017945 */ /* 0x000fe80003800200 */
[----:B------:R-:W-:Y:S05]  /*9670*/  @P1 BRA `(.L_x_4157) ;  /* 0x00000000006c1947 */ /* 0x000fea0003800000 */
[----:B------:R-:W-:Y:S01]  /*9680*/  FADD.FTZ R26, R26, -UR5 ;  /* 0x800000051a1a7e21 */ /* 0x000fe20008010000 */
[----:B------:R-:W-:Y:S01]  /*9690*/  FADD.FTZ R27, R27, -UR5 ;  /* 0x800000051b1b7e21 */ /* 0x000fe20008010000 */
[----:B------:R-:W2:Y:S01]  /*96a0*/  LDCU.64 UR12, c[0x0][0x3e0] ;  /* 0x00007c00ff0c77ac */ /* 0x000ea20008000a00 */
[----:B01---5:R-:W-:Y:S01]  /*96b0*/  MOV R12, R2 ;  /* 0x00000002000c7202 */ /* 0x023fe20000000f00 */
        /* <DEDUP_REMOVED lines=23> */
.L_x_4157:
[----:B------:R-:W-:Y:S05]  /*9830*/  BSYNC.RECONVERGENT B1 ;  /* 0x0000000000017941 */ /* 0x000fea0003800200 */
.L_x_4156:
[----:B------:R-:W-:Y:S04]  /*9840*/  BSSY.RECONVERGENT B1, `(.L_x_4158) ;  /* 0x000001d000017945 */ /* 0x000fe80003800200 */
[----:B------:R-:W-:Y:S05]  /*9850*/  @P6 BRA `(.L_x_4159) ;  /* 0x00000000006c6947 */ /* 0x000fea0003800000 */
[----:B------:R-:W-:Y:S01]  /*9860*/  FADD.FTZ R29, R29, -UR5 ;  /* 0x800000051d1d7e21 */ /* 0x000fe20008010000 */
[----:B------:R-:W-:Y:S01]  /*9870*/  FADD.FTZ R28, R28, -UR5 ;  /* 0x800000051c1c7e21 */ /* 0x000fe20008010000 */
[----:B------:R-:W3:Y:S01]  /*9880*/  LDCU.64 UR12, c[0x0][0x3e0] ;  /* 0x00007c00ff0c77ac */ /* 0x000ee20008000a00 */
[----:B--2---:R-:W-:Y:S01]  /*9890*/  MOV R7, R5 ;  /* 0x0000000500077202 */ /* 0x004fe20000000f00 */
        /* <DEDUP_REMOVED lines=12> */
[----:B--2---:R-:W-:Y:S01]  /*9960*/  FADD.FTZ R18, R6, 1 ;  /* 0x3f80000006127421 */ /* 0x004fe20000010000 */
[----:B-----5:R-:W-:-:S04]  /*9970*/  MOV R6, R2 ;  /* 0x0000000200067202 */ /* 0x020fc80000000f00 */
[----:B------:R-:W1:Y:S01]  /*9980*/  MUFU.RCP R22, R22 ;  /* 0x0000001600167308 */ /* 0x000e620000001000 */
[----:B------:R-:W-:-:S07]  /*9990*/  IMAD.WIDE.U32 R6, R8, UR12, R6 ;  /* 0x0000000c08067c25 */ /* 0x000fce000f8e0006 */
[----:B------:R-:W2:Y:S01]  /*99a0*/  MUFU.RCP R19, R18 ;  /* 0x0000001200137308 */ /* 0x000ea20000001000 */
[----:B0-----:R-:W-:Y:S02]  /*99b0*/  LEA R12, P1, R6, UR16, 0x2 ;  /* 0x00000010060c7c11 */ /* 0x001fe4000f8210ff */
[----:B------:R-:W-:-:S04]  /*99c0*/  IADD3 R11, PT, PT, R7, R11, RZ ;  /* 0x0000000b070b7210 */ /* 0x000fc80007ffe0ff */
[----:B------:R-:W-:Y:S01]  /*99d0*/  LEA.HI.X R13, R6, UR17, R11, 0x2, P1 ;  /* 0x00000011060d7c11 */ /* 0x000fe200088f140b */
[----:B-1----:R-:W-:Y:S01]  /*99e0*/  FMUL.FTZ R15, R15, R22 ;  /* 0x000000160f0f7220 */ /* 0x002fe20000410000 */
[----:B--2---:R-:W-:-:S05]  /*99f0*/  FMUL.FTZ R14, R14, R19 ;  /* 0x000000130e0e7220 */ /* 0x004fca0000410000 */
[----:B------:R3:W-:Y:S02]  /*9a00*/  STG.E.64 desc[UR14][R12.64], R14 ;  /* 0x0000000e0c007986 */ /* 0x0007e4000c101b0e */
.L_x_4159:
[----:B------:R-:W-:Y:S05]  /*9a10*/  BSYNC.RECONVERGENT B1 ;  /* 0x0000000000017941 */ /* 0x000fea0003800200 */
.L_x_4158:
        /* <DEDUP_REMOVED lines=10> */
[----:B------:R-:W-:-:S03]  /*9ac0*/  FFMA.FTZ R31, R36, R31, R75 ;  /* 0x0000001f241f7223 */ /* 0x000fc6000001004b */
[----:B------:R-:W-:Y:S01]  /*9ad0*/  FMUL.FTZ R6, R30, -1.4426950216293334961 ;  /* 0xbfb8aa3b1e067820 */ /* 0x000fe20000410000 */
[----:B------:R-:W-:-:S05]  /*9ae0*/  FMUL.FTZ R8, R31, -1.4426950216293334961 ;  /* 0xbfb8aa3b1f087820 */ /* 0x000fca0000410000 */
[----:B------:R-:W0:Y:S01]  /*9af0*/  MUFU.EX2 R6, R6 ;  /* 0x0000000600067308 */ /* 0x000e220000000800 */
[----:B----4-:R-:W-:-:S03]  /*9b00*/  IMAD R16, R16, UR12, RZ ;  /* 0x0000000c10107c24 */ /* 0x010fc6000f8e02ff */
[----:B------:R-:W1:Y:S01]  /*9b10*/  MUFU.EX2 R8, R8 ;  /* 0x0000000800087308 */ /* 0x000e620000000800 */
[----:B0-----:R-:W-:Y:S01]  /*9b20*/  FADD.FTZ R11, R6, 1 ;  /* 0x3f800000060b7421 */ /* 0x001fe20000010000 */
[----:B-----5:R-:W-:Y:S01]  /*9b30*/  MOV R6, R2 ;  /* 0x0000000200067202 */ /* 0x020fe20000000f00 */
[----:B-1-3--:R-:W-:-:S04]  /*9b40*/  FADD.FTZ R12, R8, 1 ;  /* 0x3f800000080c7421 */ /* 0x00afc80000010000 */
[----:B------:R-:W0:Y:S01]  /*9b50*/  MUFU.RCP R11, R11 ;  /* 0x0000000b000b7308 */ /* 0x000e220000001000 */
[----:B------:R-:W-:-:S04]  /*9b60*/  IMAD.WIDE.U32 R6, R9, UR12, R6 ;  /* 0x0000000c09067c25 */ /* 0x000fc8000f8e0006 */
[----:B------:R-:W-:Y:S01]  /*9b70*/  IMAD R9, R9, UR13, R16 ;  /* 0x0000000d09097c24 */ /* 0x000fe2000f8e0210 */
[----:B--2---:R-:W-:Y:S02]  /*9b80*/  LEA R8, P1, R6, UR16, 0x2 ;  /* 0x0000001006087c11 */ /* 0x004fe4000f8210ff */
[----:B------:R-:W1:Y:S02]  /*9b90*/  MUFU.RCP R12, R12 ;  /* 0x0000000c000c7308 */ /* 0x000e640000001000 */
[----:B------:R-:W-:-:S04]  /*9ba0*/  IADD3 R9, PT, PT, R7, R9, RZ ;  /* 0x0000000907097210 */ /* 0x000fc80007ffe0ff */
[----:B------:R-:W-:Y:S01]  /*9bb0*/  LEA.HI.X R9, R6, UR17, R9, 0x2, P1 ;  /* 0x0000001106097c11 */ /* 0x000fe200088f1409 */
[----:B0-----:R-:W-:Y:S01]  /*9bc0*/  FMUL.FTZ R6, R30, R11 ;  /* 0x0000000b1e067220 */ /* 0x001fe20000410000 */
[----:B-1----:R-:W-:-:S05]  /*9bd0*/  FMUL.FTZ R7, R31, R12 ;  /* 0x0000000c1f077220 */ /* 0x002fca0000410000 */
[----:B------:R4:W-:Y:S02]  /*9be0*/  STG.E.64 desc[UR14][R8.64], R6 ;  /* 0x0000000608007986 */ /* 0x0009e4000c101b0e */
.L_x_4161:
[----:B------:R-:W-:Y:S05]  /*9bf0*/  BSYNC.RECONVERGENT B1 ;  /* 0x0000000000017941 */ /* 0x000fea0003800200 */
.L_x_4160:
[----:B------:R-:W-:Y:S04]  /*9c00*/  BSSY.RECONVERGENT B1, `(.L_x_4162) ;  /* 0x000001d000017945 */ /* 0x000fe80003800200 */
[----:B------:R-:W-:Y:S05]  /*9c10*/  @P4 BRA `(.L_x_4163) ;  /* 0x00000000006c4947 */ /* 0x000fea0003800000 */
[----:B------:R-:W-:Y:S01]  /*9c20*/  FADD.FTZ R32, R32, -UR5 ;  /* 0x8000000520207e21 */ /* 0x000fe20008010000 */
[----:B------:R-:W-:Y:S01]  /*9c30*/  FADD.FTZ R33, R33, -UR5 ;  /* 0x8000000521217e21 */ /* 0x000fe20008010000 */
[----:B------:R-:W0:Y:S01]  /*9c40*/  LDCU.64 UR12, c[0x0][0x3e0] ;  /* 0x00007c00ff0c77ac */ /* 0x000e220008000a00 */
[----:B--2-4-:R-:W-:Y:S01]  /*9c50*/  MOV R7, R5 ;  /* 0x0000000500077202 */ /* 0x014fe20000000f00 */
[----:B------:R-:W-:Y:S01]  /*9c60*/  FMUL.FTZ R32, R32, UR7 ;  /* 0x0000000720207c20 */ /* 0x000fe20008410000 */
[----:B------:R-:W-:Y:S01]  /*9c70*/  FMUL.FTZ R33, R33, UR7 ;  /* 0x0000000721217c20 */ /* 0x000fe20008410000 */
[----:B------:R-:W2:Y:S02]  /*9c80*/  LDCU.64 UR16, c[0x0][0x380] ;  /* 0x00007000ff1077ac */ /* 0x000ea40008000a00 */
[----:B------:R-:W-:Y:S01]  /*9c90*/  FFMA.FTZ R32, R0, R32, R37 ;  /* 0x0000002000207223 */ /* 0x000fe20000010025 */
[----:B------:R-:W-:-:S03]  /*9ca0*/  FFMA.FTZ R33, R36, R33, R75 ;  /* 0x0000002124217223 */ /* 0x000fc6000001004b */
[----:B------:R-:W-:Y:S01]  /*9cb0*/  FMUL.FTZ R6, R32, -1.4426950216293334961 ;  /* 0xbfb8aa3b20067820 */ /* 0x000fe20000410000 */
[----:B------:R-:W-:-:S05]  /*9cc0*/  FMUL.FTZ R8, R33, -1.4426950216293334961 ;  /* 0xbfb8aa3b21087820 */ /* 0x000fca0000410000 */
[----:B------:R-:W4:Y:S01]  /*9cd0*/  MUFU.EX2 R6, R6 ;  /* 0x0000000600067308 */ /* 0x000f220000000800 */
[----:B0-----:R-:W-:-:S03]  /*9ce0*/  IMAD R17, R17, UR12, RZ ;  /* 0x0000000c11117c24 */ /* 0x001fc6000f8e02ff */
[----:B------:R-:W1:Y:S01]  /*9cf0*/  MUFU.EX2 R8, R8 ;  /* 0x0000000800087308 */ /* 0x000e620000000800 */
[----:B------:R-:W-:Y:S02]  /*9d00*/  IMAD R17, R10, UR13, R17 ;  /* 0x0000000d0a117c24 */ /* 0x000fe4000f8e0211 */
[----:B----4-:R-:W-:Y:S01]  /*9d10*/  FADD.FTZ R11, R6, 1 ;  /* 0x3f800000060b7421 */ /* 0x010fe20000010000 */
[----:B-----5:R-:W-:Y:S01]  /*9d20*/  MOV R6, R2 ;  /* 0x0000000200067202 */ /* 0x020fe20000000f00 */
[----:B-1-3--:R-:W-:-:S04]  /*9d30*/  FADD.FTZ R12, R8, 1 ;  /* 0x3f800000080c7421 */ /* 0x00afc80000010000 */
        /* <DEDUP_REMOVED lines=9> */
.L_x_4163:
[----:B------:R-:W-:Y:S05]  /*9dd0*/  BSYNC.RECONVERGENT B1 ;  /* 0x0000000000017941 */ /* 0x000fea0003800200 */
.L_x_4162:
[----:B------:R-:W-:Y:S01]  /*9de0*/  ISETP.GE.U32.AND P5, PT, R20, UR8, PT ;  /* 0x0000000814007c0c */ /* 0x000fe2000bfa6070 */
[----:B------:R-:W-:Y:S01]  /*9df0*/  BSSY.RECONVERGENT B1, `(.L_x_4164) ;  /* 0x0000034000017945 */ /* 0x000fe20003800200 */
[----:B0-2-4-:R-:W-:Y:S02]  /*9e00*/  SHF.R.S32.HI R7, RZ, 0x1f, R20 ;  /* 0x0000001fff077819 */ /* 0x015fe40000011414 */
[C---:B------:R-:W-:Y:S02]  /*9e10*/  IADD3 R18, PT, PT, R74.reuse, 0x100, RZ ;  /* 0x000001004a127810 */ /* 0x040fe40007ffe0ff */
[----:B------:R-:W-:Y:S02]  /*9e20*/  ISETP.GE.AND.EX P5, PT, R7, UR9, PT, P5 ;  /* 0x0000000907007c0c */ /* 0x000fe4000bfa6350 */
[C---:B-1-3--:R-:W-:Y:S02]  /*9e30*/  IADD3 R12, PT, PT, R74.reuse, 0x110, RZ ;  /* 0x000001104a0c7810 */ /* 0x04afe40007ffe0ff */
        /* <DEDUP_REMOVED lines=37> */
[----:B-----5:R-:W-:-:S04]  /*a090*/  MOV R6, R2 ;  /* 0x0000000200067202 */ /* 0x020fc80000000f00 */
        /* <DEDUP_REMOVED lines=9> */
.L_x_4165:
[----:B------:R-:W-:Y:S05]  /*a130*/  BSYNC.RECONVERGENT B1 ;  /* 0x0000000000017941 */ /* 0x000fea0003800200 */
.L_x_4164:
        /* <DEDUP_REMOVED lines=16> */
[----:B--2---:R-:W-:Y:S01]  /*a240*/  FADD.FTZ R20, R6, 1 ;  /* 0x3f80000006147421 */ /* 0x004fe20000010000 */
[----:B-----5:R-:W-:Y:S01]  /*a250*/  MOV R6, R2 ;  /* 0x0000000200067202 */ /* 0x020fe20000000f00 */
        /* <DEDUP_REMOVED lines=11> */
.L_x_4167:
[----:B------:R-:W-:Y:S05]  /*a310*/  BSYNC.RECONVERGENT B1 ;  /* 0x0000000000017941 */ /* 0x000fea0003800200 */
.L_x_4166:
        /* <DEDUP_REMOVED lines=10> */
[----:B------:R-:W-:-:S03]  /*a3c0*/  FFMA.FTZ R24, R36, R43, R75 ;  /* 0x0000002b24187223 */ /* 0x000fc6000001004b */
[----:B------:R-:W-:Y:S01]  /*a3d0*/  FMUL.FTZ R6, R23, -1.4426950216293334961 ;  /* 0xbfb8aa3b17067820 */ /* 0x000fe20000410000 */
[----:B-1----:R-:W-:-:S05]  /*a3e0*/  FMUL.FTZ R8, R24, -1.4426950216293334961 ;  /* 0xbfb8aa3b18087820 */ /* 0x002fca0000410000 */
[----:B------:R-:W1:Y:S01]  /*a3f0*/  MUFU.EX2 R6, R6 ;  /* 0x0000000600067308 */ /* 0x000e620000000800 */
[----:B--2---:R-:W-:-:S03]  /*a400*/  IMAD R19, R19, UR12, RZ ;  /* 0x0000000c13137c24 */ /* 0x004fc6000f8e02ff */
[----:B------:R-:W2:Y:S01]  /*a410*/  MUFU.EX2 R8, R8 ;  /* 0x0000000800087308 */ /* 0x000ea20000000800 */
[----:B------:R-:W-:Y:S02]  /*a420*/  IMAD R19, R18, UR13, R19 ;  /* 0x0000000d12137c24 */ /* 0x000fe4000f8e0213 */
[----:B-1----:R-:W-:Y:S01]  /*a430*/  FADD.FTZ R20, R6, 1 ;  /* 0x3f80000006147421 */ /* 0x002fe20000010000 */
[----:B-----5:R-:W-:Y:S01]  /*a440*/  MOV R6, R2 ;  /* 0x0000000200067202 */ /* 0x020fe20000000f00 */
        /* <DEDUP_REMOVED lines=10> */
.L_x_4169:
[----:B------:R-:W-:Y:S05]  /*a4f0*/  BSYNC.RECONVERGENT B1 ;  /* 0x0000000000017941 */ /* 0x000fea0003800200 */
.L_x_4168:
[----:B------:R-:W-:Y:S04]  /*a500*/  BSSY.RECONVERGENT B1, `(.L_x_4170) ;  /* 0x000001d000017945 */ /* 0x000fe80003800200 */
[----:B------:R-:W-:Y:S05]  /*a510*/  @P6 BRA `(.L_x_4171) ;  /* 0x00000000006c6947 */ /* 0x000fea0003800000 */
[----:B------:R-:W-:Y:S01]  /*a520*/  FADD.FTZ R44, R44, -UR5 ;  /* 0x800000052c2c7e21 */ /* 0x000fe20008010000 */
[----:B------:R-:W-:Y:S01]  /*a530*/  FADD.FTZ R45, R45, -UR5 ;  /* 0x800000052d2d7e21 */ /* 0x000fe20008010000 */
[----:B------:R-:W3:Y:S01]  /*a540*/  LDCU.64 UR12, c[0x0][0x3e0] ;  /* 0x00007c00ff0c77ac */ /* 0x000ee20008000a00 */
[----:B0-----:R-:W-:Y:S01]  /*a550*/  MOV R7, R5 ;  /* 0x0000000500077202 */ /* 0x001fe20000000f00 */
[----:B------:R-:W-:Y:S01]  /*a560*/  FMUL.FTZ R44, R44, UR7 ;  /* 0x000000072c2c7c20 */ /* 0x000fe20008410000 */
[----:B------:R-:W-:Y:S01]  /*a570*/  FMUL.FTZ R45, R45, UR7 ;  /* 0x000000072d2d7c20 */ /* 0x000fe20008410000 */
[----:B------:R-:W0:Y:S02]  /*a580*/  LDCU.64 UR16, c[0x0][0x380] ;  /* 0x00007000ff1077ac */ /* 0x000e240008000a00 */
[----:B-12---:R-:W-:Y:S01]  /*a590*/  FFMA.FTZ R21, R0, R44, R37 ;  /* 0x0000002c00157223 */ /* 0x006fe20000010025 */
        /* <DEDUP_REMOVED lines=19> */
.L_x_4171:
[----:B------:R-:W-:Y:S05]  /*a6d0*/  BSYNC.RECONVERGENT B1 ;  /* 0x0000000000017941 */ /* 0x000fea0003800200 */
.L_x_4170:
[----:B------:R-:W-:Y:S04]  /*a6e0*/  BSSY.RECONVERGENT B1, `(.L_x_4172) ;  /* 0x000001d000017945 */ /* 0x000fe80003800200 */
[----:B------:R-:W-:Y:S05]  /*a6f0*/  @P3 BRA `(.L_x_4173) ;  /* 0x00000000006c3947 */ /* 0x000fea0003800000 */
[----:B------:R-:W-:Y:S01]  /*a700*/  FADD.FTZ R46, R46, -UR5 ;  /* 0x800000052e2e7e21 */ /* 0x000fe20008010000 */
[----:B------:R-:W-:Y:S01]  /*a710*/  FADD.FTZ R47, R47, -UR5 ;  /* 0x800000052f2f7e21 */ /* 0x000fe20008010000 */
[----:B------:R-:W4:Y:S01]  /*a720*/  LDCU.64 UR12, c[0x0][0x3e0] ;  /* 0x00007c00ff0c77ac */ /* 0x000f220008000a00 */
[----:B0-----:R-:W-:Y:S01]  /*a730*/  MOV R7, R5 ;  /* 0x0000000500077202 */ /* 0x001fe20000000f00 */
[----:B------:R-:W-:Y:S01]  /*a740*/  FMUL.FTZ R46, R46, UR7 ;  /* 0x000000072e2e7c20 */ /* 0x000fe20008410000 */
[----:B------:R-:W-:Y:S01]  /*a750*/  FMUL.FTZ R47, R47, UR7 ;  /* 0x000000072f2f7c20 */ /* 0x000fe20008410000 */
[----:B------:R-:W0:Y:S02]  /*a760*/  LDCU.64 UR16, c[0x0][0x380] ;  /* 0x00007000ff1077ac */ /* 0x000e240008000a00 */
[----:B---3--:R-:W-:Y:S01]  /*a770*/  FFMA.FTZ R19, R0, R46, R37 ;  /* 0x0000002e00137223 */ /* 0x008fe20000010025 */
[----:B------:R-:W-:-:S03]  /*a780*/  FFMA.FTZ R18, R36, R47, R75 ;  /* 0x0000002f24127223 */ /* 0x000fc6000001004b */
[----:B------:R-:W-:Y:S01]  /*a790*/  FMUL.FTZ R6, R19, -1.4426950216293334961 ;  /* 0xbfb8aa3b13067820 */ /* 0x000fe20000410000 */
[----:B-12---:R-:W-:-:S05]  /*a7a0*/  FMUL.FTZ R8, R18, -1.4426950216293334961 ;  /* 0xbfb8aa3b12087820 */ /* 0x006fca0000410000 */
[----:B------:R-:W1:Y:S01]  /*a7b0*/  MUFU.EX2 R6, R6 ;  /* 0x0000000600067308 */ /* 0x000e620000000800 */
[----:B----4-:R-:W-:-:S03]  /*a7c0*/  IMAD R16, R16, UR12, RZ ;  /* 0x0000000c10107c24 */ /* 0x010fc6000f8e02ff */
[----:B------:R-:W2:Y:S01]  /*a7d0*/  MUFU.EX2 R8, R8 ;  /* 0x0000000800087308 */ /* 0x000ea20000000800 */
[----:B-1----:R-:W-:Y:S01]  /*a7e0*/  FADD.FTZ R12, R6, 1 ;  /* 0x3f800000060c7421 */ /* 0x002fe20000010000 */
[----:B-----5:R-:W-:Y:S01]  /*a7f0*/  MOV R6, R2 ;  /* 0x0000000200067202 */ /* 0x020fe20000000f00 */
        /* <DEDUP_REMOVED lines=11> */
.L_x_4173:
[----:B------:R-:W-:Y:S05]  /*a8b0*/  BSYNC.RECONVERGENT B1 ;  /* 0x0000000000017941 */ /* 0x000fea0003800200 */
.L_x_4172:
        /* <DEDUP_REMOVED lines=9> */
[----:B---3--:R-:W-:Y:S01]  /*a950*/  FFMA.FTZ R19, R0, R48, R37 ;  /* 0x0000003000137223 */ /* 0x008fe20000010025 */
[----:B------:R-:W-:-:S03]  /*a960*/  FFMA.FTZ R16, R36, R49, R75 ;  /* 0x0000003124107223 */ /* 0x000fc6000001004b */
[----:B------:R-:W-:Y:S01]  /*a970*/  FMUL.FTZ R6, R19, -1.4426950216293334961 ;  /* 0xbfb8aa3b13067820 */ /* 0x000fe20000410000 */
[----:B-12-4-:R-:W-:-:S05]  /*a980*/  FMUL.FTZ R8, R16, -1.4426950216293334961 ;  /* 0xbfb8aa3b10087820 */ /* 0x016fca0000410000 */
[----:B------:R-:W1:Y:S01]  /*a990*/  MUFU.EX2 R6, R6 ;  /* 0x0000000600067308 */ /* 0x000e620000000800 */
[----:B------:R-:W-:-:S03]  /*a9a0*/  IMAD R17, R17, UR12, RZ ;  /* 0x0000000c11117c24 */ /* 0x000fc6000f8e02ff */
        /* <DEDUP_REMOVED lines=14> */
.L_x_4175:
[----:B------:R-:W-:Y:S05]  /*aa90*/  BSYNC.RECONVERGENT B1 ;  /* 0x0000000000017941 */ /* 0x000fea0003800200 */
.L_x_4174:
        /* <DEDUP_REMOVED lines=39> */
[----:B-----5:R-:W-:Y:S02]  /*ad10*/  MOV R20, R2 ;  /* 0x0000000200147202 */ /* 0x020fe40000000f00 */
[----:B------:R-:W0:Y:S03]  /*ad20*/  MUFU.EX2 R22, R22 ;  /* 0x0000001600167308 */ /* 0x000e260000000800 */
        /* <DEDUP_REMOVED lines=11> */
[----:B------:R0:W-:Y:S02]  /*ade0*/  STG.E.64 desc[UR14][R22.64], R24 ;  /* 0x0000001816007986 */ /* 0x0001e4000c101b0e */
.L_x_4177:
[----:B------:R-:W-:Y:S05]  /*adf0*/  BSYNC.RECONVERGENT B1 ;  /* 0x0000000000017941 */ /* 0x000fea0003800200 */
.L_x_4176:
        /* <DEDUP_REMOVED lines=9> */
[----:B0-----:R-:W-:Y:S01]  /*ae90*/  FFMA.FTZ R23, R0, R52, R37 ;  /* 0x0000003400177223 */ /* 0x001fe20000010025 */
[----:B------:R-:W-:-:S03]  /*aea0*/  FFMA.FTZ R53, R36, R53, R75 ;  /* 0x0000003524357223 */ /* 0x000fc6000001004b */
[----:B------:R-:W-:Y:S01]  /*aeb0*/  FMUL.FTZ R11, R23, -1.4426950216293334961 ;  /* 0xbfb8aa3b170b7820 */ /* 0x000fe20000410000 */
[----:B------:R-:W-:-:S05]  /*aec0*/  FMUL.FTZ R21, R53, -1.4426950216293334961 ;  /* 0xbfb8aa3b35157820 */ /* 0x000fca0000410000 */
[----:B------:R-:W0:Y:S01]  /*aed0*/  MUFU.EX2 R11, R11 ;  /* 0x0000000b000b7308 */ /* 0x000e220000000800 */
[----:B-1----:R-:W-:Y:S01]  /*aee0*/  IMAD R25, R18, UR12, RZ ;  /* 0x0000000c12197c24 */ /* 0x002fe2000f8e02ff */
[----:B-----5:R-:W-:Y:S02]  /*aef0*/  MOV R18, R2 ;  /* 0x0000000200127202 */ /* 0x020fe40000000f00 */
[----:B------:R-:W1:Y:S01]  /*af00*/  MUFU.EX2 R21, R21 ;  /* 0x0000001500157308 */ /* 0x000e620000000800 */
[C---:B------:R-:W-:Y:S02]  /*af10*/  IMAD R25, R10.reuse, UR13, R25 ;  /* 0x0000000d0a197c24 */ /* 0x040fe4000f8e0219 */
[----:B------:R-:W-:-:S03]  /*af20*/  IMAD.WIDE.U32 R18, R10, UR12, R18 ;  /* 0x0000000c0a127c25 */ /* 0x000fc6000f8e0012 */
[----:B--2---:R-:W-:Y:S01]  /*af30*/  LEA R10, P2, R18, UR16, 0x2 ;  /* 0x00000010120a7c11 */ /* 0x004fe2000f8410ff */
[----:B0-----:R-:W-:Y:S01]  /*af40*/  FADD.FTZ R20, R11, 1 ;  /* 0x3f8000000b147421 */ /* 0x001fe20000010000 */
        /* <DEDUP_REMOVED lines=8> */
.L_x_4179:
[----:B------:R-:W-:Y:S05]  /*afd0*/  BSYNC.RECONVERGENT B1 ;  /* 0x0000000000017941 */ /* 0x000fea0003800200 */
.L_x_4178:
[----:B------:R-:W-:Y:S04]  /*afe0*/  BSSY.RECONVERGENT B1, `(.L_x_4180) ;  /* 0x000001d000017945 */ /* 0x000fe80003800200 */
[----:B------:R-:W-:Y:S05]  /*aff0*/  @P1 BRA `(.L_x_4181) ;  /* 0x00000000006c1947 */ /* 0x000fea0003800000 */
[----:B------:R-:W-:Y:S01]  /*b000*/  FADD.FTZ R54, R54, -UR5 ;  /* 0x8000000536367e21 */ /* 0x000fe20008010000 */
[----:B------:R-:W-:Y:S01]  /*b010*/  FADD.FTZ R55, R55, -UR5 ;  /* 0x8000000537377e21 */ /* 0x000fe20008010000 */
[----:B------:R-:W2:Y:S01]  /*b020*/  LDCU.64 UR12, c[0x0][0x3e0] ;  /* 0x00007c00ff0c77ac */ /* 0x000ea20008000a00 */
[----:B-1----:R-:W-:Y:S01]  /*b030*/  MOV R11, R5 ;  /* 0x00000005000b7202 */ /* 0x002fe20000000f00 */
[----:B------:R-:W-:Y:S01]  /*b040*/  FMUL.FTZ R54, R54, UR7 ;  /* 0x0000000736367c20 */ /* 0x000fe20008410000 */
[----:B------:R-:W-:Y:S01]  /*b050*/  FMUL.FTZ R55, R55, UR7 ;  /* 0x0000000737377c20 */ /* 0x000fe20008410000 */
[----:B------:R-:W1:Y:S02]  /*b060*/  LDCU.64 UR16, c[0x0][0x380] ;  /* 0x00007000ff1077ac */ /* 0x000e640008000a00 */
[----:B------:R-:W-:Y:S01]  /*b070*/  FFMA.FTZ R21, R0, R54, R37 ;  /* 0x0000003600157223 */ /* 0x000fe20000010025 */
[----:B------:R-:W-:-:S03]  /*b080*/  FFMA.FTZ R55, R36, R55, R75 ;  /* 0x0000003724377223 */ /* 0x000fc6000001004b */
[----:B------:R-:W-:Y:S01]  /*b090*/  FMUL.FTZ R10, R21, -1.4426950216293334961 ;  /* 0xbfb8aa3b150a7820 */ /* 0x000fe20000410000 */
[----:B------:R-:W-:-:S05]  /*b0a0*/  FMUL.FTZ R19, R55, -1.4426950216293334961 ;  /* 0xbfb8aa3b37137820 */ /* 0x000fca0000410000 */
[----:B------:R-:W3:Y:S01]  /*b0b0*/  MUFU.EX2 R10, R10 ;  /* 0x0000000a000a7308 */ /* 0x000ee20000000800 */
[----:B--2---:R-:W-:-:S03]  /*b0c0*/  IMAD R17, R17, UR12, RZ ;  /* 0x0000000c11117c24 */ /* 0x004fc6000f8e02ff */
[----:B------:R-:W2:Y:S01]  /*b0d0*/  MUFU.EX2 R19, R19 ;  /* 0x0000001300137308 */ /* 0x000ea20000000800 */
[----:B------:R-:W-:Y:S02]  /*b0e0*/  IMAD R17, R16, UR13, R17 ;  /* 0x0000000d10117c24 */ /* 0x000fe4000f8e0211 */
[----:B---3--:R-:W-:Y:S01]  /*b0f0*/  FADD.FTZ R18, R10, 1 ;  /* 0x3f8000000a127421 */ /* 0x008fe20000010000 */
[----:B-----5:R-:W-:Y:S01]  /*b100*/  MOV R10, R2 ;  /* 0x00000002000a7202 */ /* 0x020fe20000000f00 */
[----:B--2---:R-:W-:-:S04]  /*b110*/  FADD.FTZ R20, R19, 1 ;  /* 0x3f80000013147421 */ /* 0x004fc80000010000 */
        /* <DEDUP_REMOVED lines=9> */
.L_x_4181:
[----:B------:R-:W-:Y:S05]  /*b1b0*/  BSYNC.RECONVERGENT B1 ;  /* 0x0000000000017941 */ /* 0x000fea0003800200 */
.L_x_4180:
[----:B------:R-:W-:Y:S04]  /*b1c0*/  BSSY.RECONVERGENT B1, `(.L_x_4182) ;  /* 0x000001d000017945 */ /* 0x000fe80003800200 */
[----:B------:R-:W-:Y:S05]  /*b1d0*/  @P6 BRA `(.L_x_4183) ;  /* 0x00000000006c6947 */ /* 0x000fea0003800000 */
[----:B------:R-:W-:Y:S01]  /*b1e0*/  FADD.FTZ R56, R56, -UR5 ;  /* 0x8000000538387e21 */ /* 0x000fe20008010000 */
[----:B------:R-:W-:Y:S01]  /*b1f0*/  FADD.FTZ R57, R57, -UR5 ;  /* 0x8000000539397e21 */ /* 0x000fe20008010000 */
[----:B------:R-:W3:Y:S01]  /*b200*/  LDCU.64 UR12, c[0x0][0x3e0] ;  /* 0x00007c00ff0c77ac */ /* 0x000ee20008000a00 */
[----:B-1----:R-:W-:Y:S01]  /*b210*/  MOV R11, R5 ;  /* 0x00000005000b7202 */ /* 0x002fe20000000f00 */
[----:B------:R-:W-:Y:S01]  /*b220*/  FMUL.FTZ R56, R56, UR7 ;  /* 0x0000000738387c20 */ /* 0x000fe20008410000 */
[----:B------:R-:W-:Y:S01]  /*b230*/  FMUL.FTZ R57, R57, UR7 ;  /* 0x0000000739397c20 */ /* 0x000fe20008410000 */
[----:B------:R-:W1:Y:S02]  /*b240*/  LDCU.64 UR16, c[0x0][0x380] ;  /* 0x00007000ff1077ac */ /* 0x000e640008000a00 */
[----:B--2---:R-:W-:Y:S01]  /*b250*/  FFMA.FTZ R19, R0, R56, R37 ;  /* 0x0000003800137223 */ /* 0x004fe20000010025 */
[----:B------:R-:W-:-:S03]  /*b260*/  FFMA.FTZ R57, R36, R57, R75 ;  /* 0x0000003924397223 */ /* 0x000fc6000001004b */
[----:B------:R-:W-:Y:S01]  /*b270*/  FMUL.FTZ R10, R19, -1.4426950216293334961 ;  /* 0xbfb8aa3b130a7820 */ /* 0x000fe20000410000 */
[----:B------:R-:W-:-:S05]  /*b280*/  FMUL.FTZ R17, R57, -1.4426950216293334961 ;  /* 0xbfb8aa3b39117820 */ /* 0x000fca0000410000 */
[----:B------:R-:W2:Y:S01]  /*b290*/  MUFU.EX2 R10, R10 ;  /* 0x0000000a000a7308 */ /* 0x000ea20000000800 */
[----:B---3--:R-:W-:-:S03]  /*b2a0*/  IMAD R15, R15, UR12, RZ ;  /* 0x0000000c0f0f7c24 */ /* 0x008fc6000f8e02ff */
[----:B------:R-:W3:Y:S01]  /*b2b0*/  MUFU.EX2 R17, R17 ;  /* 0x0000001100117308 */ /* 0x000ee20000000800 */
[----:B------:R-:W-:Y:S02]  /*b2c0*/  IMAD R15, R14, UR13, R15 ;  /* 0x0000000d0e0f7c24 */ /* 0x000fe4000f8e020f */
[----:B--2---:R-:W-:Y:S01]  /*b2d0*/  FADD.FTZ R16, R10, 1 ;  /* 0x3f8000000a107421 */ /* 0x004fe20000010000 */
[----:B-----5:R-:W-:Y:S01]  /*b2e0*/  MOV R10, R2 ;  /* 0x00000002000a7202 */ /* 0x020fe20000000f00 */
        /* <DEDUP_REMOVED lines=10> */
.L_x_4183:
[----:B------:R-:W-:Y:S05]  /*b390*/  BSYNC.RECONVERGENT B1 ;  /* 0x0000000000017941 */ /* 0x000fea0003800200 */
.L_x_4182:
[----:B------:R-:W-:Y:S04]  /*b3a0*/  BSSY.RECONVERGENT B1, `(.L_x_4184) ;  /* 0x000001d000017945 */ /* 0x000fe80003800200 */
[----:B------:R-:W-:Y:S05]  /*b3b0*/  @P3 BRA `(.L_x_4185) ;  /* 0x00000000006c3947 */ /* 0x000fea0003800000 */
[----:B------:R-:W-:Y:S01]  /*b3c0*/  FADD.FTZ R58, R58, -UR5 ;  /* 0x800000053a3a7e21 */ /* 0x000fe20008010000 */
[----:B------:R-:W-:Y:S01]  /*b3d0*/  FADD.FTZ R59, R59, -UR5 ;  /* 0x800000053b3b7e21 */ /* 0x000fe20008010000 */
[----:B------:R-:W4:Y:S01]  /*b3e0*/  LDCU.64 UR12, c[0x0][0x3e0] ;  /* 0x00007c00ff0c77ac */ /* 0x000f220008000a00 */
[----:B-1----:R-:W-:Y:S01]  /*b3f0*/  MOV R11, R5 ;  /* 0x00000005000b7202 */ /* 0x002fe20000000f00 */
[----:B------:R-:W-:Y:S01]  /*b400*/  FMUL.FTZ R58, R58, UR7 ;  /* 0x000000073a3a7c20 */ /* 0x000fe20008410000 */
[----:B------:R-:W-:Y:S01]  /*b410*/  FMUL.FTZ R59, R59, UR7 ;  /* 0x000000073b3b7c20 */ /* 0x000fe20008410000 */
[----:B------:R-:W1:Y:S02]  /*b420*/  LDCU.64 UR16, c[0x0][0x380] ;  /* 0x00007000ff1077ac */ /* 0x000e640008000a00 */
[----:B--23--:R-:W-:Y:S01]  /*b430*/  FFMA.FTZ R17, R0, R58, R37 ;  /* 0x0000003a00117223 */ /* 0x00cfe20000010025 */
[----:B------:R-:W-:-:S03]  /*b440*/  FFMA.FTZ R59, R36, R59, R75 ;  /* 0x0000003b243b7223 */ /* 0x000fc6000001004b */
[----:B------:R-:W-:Y:S01]  /*b450*/  FMUL.FTZ R10, R17, -1.4426950216293334961 ;  /* 0xbfb8aa3b110a7820 */ /* 0x000fe20000410000 */
[----:B------:R-:W-:-:S05]  /*b460*/  FMUL.FTZ R15, R59, -1.4426950216293334961 ;  /* 0xbfb8aa3b3b0f7820 */ /* 0x000fca0000410000 */
[----:B------:R-:W2:Y:S01]  /*b470*/  MUFU.EX2 R10, R10 ;  /* 0x0000000a000a7308 */ /* 0x000ea20000000800 */
[----:B----4-:R-:W-:-:S03]  /*b480*/  IMAD R13, R13, UR12, RZ ;  /* 0x0000000c0d0d7c24 */ /* 0x010fc6000f8e02ff */
        /* <DEDUP_REMOVED lines=14> */
.L_x_4185:
[----:B------:R-:W-:Y:S05]  /*b570*/  BSYNC.RECONVERGENT B1 ;  /* 0x0000000000017941 */ /* 0x000fea0003800200 */
.L_x_4184:
[----:B------:R-:W-:Y:S04]  /*b580*/  BSSY.RECONVERGENT B1, `(.L_x_4186) ;  /* 0x000001d000017945 */ /* 0x000fe80003800200 */
[----:B------:R-:W-:Y:S05]  /*b590*/  @P4 BRA `(.L_x_4187) ;  /* 0x00000000006c4947 */ /* 0x000fea0003800000 */
[----:B------:R-:W-:Y:S01]  /*b5a0*/  FADD.FTZ R60, R60, -UR5 ;  /* 0x800000053c3c7e21 */ /* 0x000fe20008010000 */
[----:B------:R-:W-:Y:S01]  /*b5b0*/  FADD.FTZ R61, R61, -UR5 ;  /* 0x800000053d3d7e21 */ /* 0x000fe20008010000 */
[----:B------:R-:W0:Y:S01]  /*b5c0*/  LDCU.64 UR12, c[0x0][0x3e0] ;  /* 0x00007c00ff0c77ac */ /* 0x000e220008000a00 */
[----:B-1----:R-:W-:Y:S01]  /*b5d0*/  MOV R11, R5 ;  /* 0x00000005000b7202 */ /* 0x002fe20000000f00 */
[----:B------:R-:W-:Y:S01]  /*b5e0*/  FMUL.FTZ R60, R60, UR7 ;  /* 0x000000073c3c7c20 */ /* 0x000fe20008410000 */
[----:B------:R-:W-:Y:S01]  /*b5f0*/  FMUL.FTZ R61, R61, UR7 ;  /* 0x000000073d3d7c20 */ /* 0x000fe20008410000 */
[----:B------:R-:W1:Y:S02]  /*b600*/  LDCU.64 UR16, c[0x0][0x380] ;  /* 0x00007000ff1077ac */ /* 0x000e640008000a00 */
[----:B---34-:R-:W-:Y:S01]  /*b610*/  FFMA.FTZ R15, R0, R60, R37 ;  /* 0x0000003c000f7223 */ /* 0x018fe20000010025 */
[----:B------:R-:W-:-:S03]  /*b620*/  FFMA.FTZ R61, R36, R61, R75 ;  /* 0x0000003d243d7223 */ /* 0x000fc6000001004b */
[----:B------:R-:W-:Y:S01]  /*b630*/  FMUL.FTZ R10, R15, -1.4426950216293334961 ;  /* 0xbfb8aa3b0f0a7820 */ /* 0x000fe20000410000 */
[----:B------:R-:W-:-:S05]  /*b640*/  FMUL.FTZ R13, R61, -1.4426950216293334961 ;  /* 0xbfb8aa3b3d0d7820 */ /* 0x000fca0000410000 */
[----:B------:R-:W3:Y:S01]  /*b650*/  MUFU.EX2 R10, R10 ;  /* 0x0000000a000a7308 */ /* 0x000ee20000000800 */
[----:B0-----:R-:W-:-:S03]  /*b660*/  IMAD R9, R9, UR12, RZ ;  /* 0x0000000c09097c24 */ /* 0x001fc6000f8e02ff */
[----:B------:R-:W0:Y:S01]  /*b670*/  MUFU.EX2 R13, R13 ;  /* 0x0000000d000d7308 */ /* 0x000e220000000800 */
[----:B------:R-:W-:Y:S02]  /*b680*/  IMAD R9, R8, UR13, R9 ;  /* 0x0000000d08097c24 */ /* 0x000fe4000f8e0209 */
[----:B---3--:R-:W-:Y:S01]  /*b690*/  FADD.FTZ R12, R10, 1 ;  /* 0x3f8000000a0c7421 */ /* 0x008fe20000010000 */
[----:B-----5:R-:W-:Y:S01]  /*b6a0*/  MOV R10, R2 ;  /* 0x00000002000a7202 */ /* 0x020fe20000000f00 */
        /* <DEDUP_REMOVED lines=10> */
.L_x_4187:
[----:B------:R-:W-:Y:S05]  /*b750*/  BSYNC.RECONVERGENT B1 ;  /* 0x0000000000017941 */ /* 0x000fea0003800200 */
.L_x_4186:
[----:B------:R-:W-:Y:S01]  /*b760*/  ISETP.GE.U32.AND P5, PT, R6, UR8, PT ;  /* 0x0000000806007c0c */ /* 0x000fe2000bfa6070 */
[----:B------:R-:W-:Y:S01]  /*b770*/  BSSY.RECONVERGENT B1, `(.L_x_4188) ;  /* 0x0000032000017945 */ /* 0x000fe20003800200 */
[----:B--23--:R-:W-:Y:S02]  /*b780*/  SHF.R.S32.HI R16, RZ, 0x1f, R6 ;  /* 0x0000001fff107819 */ /* 0x00cfe40000011406 */
[----:B0---4-:R-:W-:Y:S02]  /*b790*/  IADD3 R13, PT, PT, R74, 0x1c0, RZ ;  /* 0x000001c04a0d7810 */ /* 0x011fe40007ffe0ff */
[----:B------:R-:W-:Y:S02]  /*b7a0*/  ISETP.GE.AND.EX P5, PT, R16, UR9, PT, P5 ;  /* 0x0000000910007c0c */ /* 0x000fe4000bfa6350 */
[C---:B-1----:R-:W-:Y:S02]  /*b7b0*/  IADD3 R11, PT, PT, R74.reuse, 0x1d0, RZ ;  /* 0x000001d04a0b7810 */ /* 0x042fe40007ffe0ff */
        /* <DEDUP_REMOVED lines=45> */
.L_x_4189:
[----:B------:R-:W-:Y:S05]  /*ba90*/  BSYNC.RECONVERGENT B1 ;  /* 0x0000000000017941 */ /* 0x000fea0003800200 */
.L_x_4188:
[----:B------:R-:W-:Y:S04]  /*baa0*/  BSSY.RECONVERGENT B1, `(.L_x_4190) ;  /* 0x000001d000017945 */ /* 0x000fe80003800200 */
[----:B------:R-:W-:Y:S05]  /*bab0*/  @P2 BRA `(.L_x_4191) ;  /* 0x00000000006c2947 */ /* 0x000fea0003800000 */
[----:B------:R-:W-:Y:S01]  /*bac0*/  FADD.FTZ R64, R64, -UR5 ;  /* 0x8000000540407e21 */ /* 0x000fe20008010000 */
[----:B------:R-:W-:Y:S01]  /*bad0*/  FADD.FTZ R65, R65, -UR5 ;  /* 0x8000000541417e21 */ /* 0x000fe20008010000 */
[----:B------:R-:W1:Y:S01]  /*bae0*/  LDCU.64 UR12, c[0x0][0x3e0] ;  /* 0x00007c00ff0c77ac */ /* 0x000e620008000a00 */
[----:B-----5:R-:W-:Y:S01]  /*baf0*/  MOV R16, R2 ;  /* 0x0000000200107202 */ /* 0x020fe20000000f00 */
[----:B------:R-:W-:Y:S01]  /*bb00*/  FMUL.FTZ R64, R64, UR7 ;  /* 0x0000000740407c20 */ /* 0x000fe20008410000 */
[----:B------:R-:W-:Y:S01]  /*bb10*/  FMUL.FTZ R65, R65, UR7 ;  /* 0x0000000741417c20 */ /* 0x000fe20008410000 */
[----:B------:R-:W2:Y:S01]  /*bb20*/  LDCU.64 UR16, c[0x0][0x380] ;  /* 0x00007000ff1077ac */ /* 0x000ea20008000a00 */
[----:B------:R-:W-:Y:S01]  /*bb30*/  MOV R17, R5 ;  /* 0x0000000500117202 */ /* 0x000fe20000000f00 */
[----:B------:R-:W-:Y:S01]  /*bb40*/  FFMA.FTZ R64, R0, R64, R37 ;  /* 0x0000004000407223 */ /* 0x000fe20000010025 */
[----:B0-----:R-:W-:-:S03]  /*bb50*/  FFMA.FTZ R20, R36, R65, R75 ;  /* 0x0000004124147223 */ /* 0x001fc6000001004b */
        /* <DEDUP_REMOVED lines=17> */
.L_x_4191:
[----:B------:R-:W-:Y:S05]  /*bc70*/  BSYNC.RECONVERGENT B1 ;  /* 0x0000000000017941 */ /* 0x000fea0003800200 */
.L_x_4190:
        /* <DEDUP_REMOVED lines=9> */
[----:B0-----:R-:W-:Y:S01]  /*bd10*/  FFMA.FTZ R19, R0, R66, R37 ;  /* 0x0000004200137223 */ /* 0x001fe20000010025 */
[----:B------:R-:W-:-:S03]  /*bd20*/  FFMA.FTZ R20, R36, R67, R75 ;  /* 0x0000004324147223 */ /* 0x000fc6000001004b */
[----:B------:R-:W-:Y:S01]  /*bd30*/  FMUL.FTZ R6, R19, -1.4426950216293334961 ;  /* 0xbfb8aa3b13067820 */ /* 0x000fe20000410000 */
[----:B------:R-:W-:-:S05]  /*bd40*/  FMUL.FTZ R15, R20, -1.4426950216293334961 ;  /* 0xbfb8aa3b140f7820 */ /* 0x000fca0000410000 */
[----:B------:R-:W0:Y:S01]  /*bd50*/  MUFU.EX2 R6, R6 ;  /* 0x0000000600067308 */ /* 0x000e220000000800 */
[----:B--2---:R-:W-:-:S03]  /*bd60*/  IMAD R14, R14, UR12, RZ ;  /* 0x0000000c0e0e7c24 */ /* 0x004fc6000f8e02ff */
[----:B------:R-:W2:Y:S01]  /*bd70*/  MUFU.EX2 R15, R15 ;  /* 0x0000000f000f7308 */ /* 0x000ea20000000800 */
[----:B0-----:R-:W-:Y:S01]  /*bd80*/  FADD.FTZ R16, R6, 1 ;  /* 0x3f80000006107421 */ /* 0x001fe20000010000 */
[----:B-----5:R-:W-:Y:S01]  /*bd90*/  MOV R6, R2 ;  /* 0x0000000200067202 */ /* 0x020fe20000000f00 */
        /* <DEDUP_REMOVED lines=11> */
.L_x_4193:
[----:B------:R-:W-:Y:S05]  /*be50*/  BSYNC.RECONVERGENT B1 ;  /* 0x0000000000017941 */ /* 0x000fea0003800200 */
.L_x_4192:
        /* <DEDUP_REMOVED lines=10> */
[----:B0-----:R-:W-:-:S03]  /*bf00*/  FFMA.FTZ R18, R36, R69, R75 ;  /* 0x0000004524127223 */ /* 0x001fc6000001004b */
[----:B------:R-:W-:Y:S01]  /*bf10*/  FMUL.FTZ R6, R17, -1.4426950216293334961 ;  /* 0xbfb8aa3b11067820 */ /* 0x000fe20000410000 */
[----:B------:R-:W-:-:S05]  /*bf20*/  FMUL.FTZ R13, R18, -1.4426950216293334961 ;  /* 0xbfb8aa3b120d7820 */ /* 0x000fca0000410000 */
[----:B------:R-:W0:Y:S01]  /*bf30*/  MUFU.EX2 R6, R6 ;  /* 0x0000000600067308 */ /* 0x000e220000000800 */
[----:B---3--:R-:W-:-:S03]  /*bf40*/  IMAD R12, R12, UR12, RZ ;  /* 0x0000000c0c0c7c24 */ /* 0x008fc6000f8e02ff */
        /* <DEDUP_REMOVED lines=14> */
.L_x_4195:
[----:B------:R-:W-:Y:S05]  /*c030*/  BSYNC.RECONVERGENT B1 ;  /* 0x0000000000017941 */ /* 0x000fea0003800200 */
.L_x_4194:
        /* <DEDUP_REMOVED lines=16> */
[----:B--2---:R-:W-:Y:S01]  /*c140*/  FADD.FTZ R12, R6, 1 ;  /* 0x3f800000060c7421 */ /* 0x004fe20000010000 */
[----:B-----5:R-:W-:Y:S01]  /*c150*/  MOV R6, R2 ;  /* 0x0000000200067202 */ /* 0x020fe20000000f00 */
        /* <DEDUP_REMOVED lines=11> */
.L_x_4197:
[----:B------:R-:W-:Y:S05]  /*c210*/  BSYNC.RECONVERGENT B1 ;  /* 0x0000000000017941 */ /* 0x000fea0003800200 */
.L_x_4196:
[----:B------:R-:W-:Y:S05]  /*c220*/  @P4 BRA `(.L_x_4135) ;  /* 0x0000000000684947 */ /* 0x000fea0003800000 */
[----:B------:R-:W-:Y:S01]  /*c230*/  FADD.FTZ R72, R72, -UR5 ;  /* 0x8000000548487e21 */ /* 0x000fe20008010000 */
[----:B------:R-:W-:Y:S01]  /*c240*/  FADD.FTZ R73, R73, -UR5 ;  /* 0x8000000549497e21 */ /* 0x000fe20008010000 */
[----:B------:R-:W4:Y:S01]  /*c250*/  LDCU.64 UR8, c[0x0][0x3e0] ;  /* 0x00007c00ff0877ac */ /* 0x000f220008000a00 */
[----:B-----5:R-:W-:Y:S01]  /*c260*/  MOV R3, R5 ;  /* 0x0000000500037202 */ /* 0x020fe20000000f00 */
        /* <DEDUP_REMOVED lines=9> */
[----:B------:R-:W4:Y:S01]  /*c300*/  MUFU.EX2 R4, R4 ;  /* 0x0000000400047308 */ /* 0x000f220000000800 */
[----:B------:R-:W-:-:S04]  /*c310*/  IMAD.WIDE.U32 R2, R74, UR8, R2 ;  /* 0x000000084a027c25 */ /* 0x000fc8000f8e0002 */
[----:B------:R-:W-:Y:S02]  /*c320*/  IMAD R11, R74, UR9, R11 ;  /* 0x000000094a0b7c24 */ /* 0x000fe4000f8e020b */
[----:B-1----:R-:W-:-:S03]  /*c330*/  FADD.FTZ R6, R0, 1 ;  /* 0x3f80000000067421 */ /* 0x002fc60000010000 */
[----:B------:R-:W-:Y:S01]  /*c340*/  IADD3 R11, PT, PT, R3, R11, RZ ;  /* 0x0000000b030b7210 */ /* 0x000fe20007ffe0ff */
[----:B----4-:R-:W-:Y:S01]  /*c350*/  FADD.FTZ R9, R4, 1 ;  /* 0x3f80000004097421 */ /* 0x010fe20000010000 */
[C---:B0-----:R-:W-:Y:S01]  /*c360*/  LEA R4, P1, R2.reuse, UR12, 0x2 ;  /* 0x0000000c02047c11 */ /* 0x041fe2000f8210ff */
[----:B------:R-:W0:Y:S03]  /*c370*/  MUFU.RCP R6, R6 ;  /* 0x0000000600067308 */ /* 0x000e260000001000 */
[----:B------:R-:W-:-:S05]  /*c380*/  LEA.HI.X R5, R2, UR13, R11, 0x2, P1 ;  /* 0x0000000d02057c11 */ /* 0x000fca00088f140b */
[----:B------:R-:W1:Y:S01]  /*c390*/  MUFU.RCP R7, R9 ;  /* 0x0000000900077308 */ /* 0x000e620000001000 */
[----:B0-----:R-:W-:Y:S01]  /*c3a0*/  FMUL.FTZ R6, R37, R6 ;  /* 0x0000000625067220 */ /* 0x001fe20000410000 */
[----:B-1----:R-:W-:-:S05]  /*c3b0*/  FMUL.FTZ R7, R36, R7 ;  /* 0x0000000724077220 */ /* 0x002fca0000410000 */
[----:B------:R0:W-:Y:S02]  /*c3c0*/  STG.E.64 desc[UR14][R4.64], R6 ;  /* 0x0000000604007986 */ /* 0x0001e4000c101b0e */
.L_x_4135:
[----:B------:R-:W-:Y:S05]  /*c3d0*/  BSYNC.RECONVERGENT B0 ;  /* 0x0000000000007941 */ /* 0x000fea0003800200 */
.L_x_4071:
        /* <DEDUP_REMOVED lines=9> */
.L_x_4199:
        /* <DEDUP_REMOVED lines=9> */
.L_x_4560:


//--------------------- .text._Z35group_norm_nhwc_fwd_one_pass_kernelI11Fp32IOFp16WLi64ELi84ELi672EEv26Group_norm_nhwc_fwd_params --------------------------
	.section	.text._Z35group_norm_nhwc_fwd_one_pass_kernelI11Fp32IOFp16WLi64ELi84ELi672EEv26Group_norm_nhwc_fwd_params,"ax",@progbits
	.align	128
        .global         _Z35group_norm_nhwc_fwd_one_pass_kernelI11Fp32IOFp16WLi64ELi84ELi672EEv26Group_norm_nhwc_fwd_params
        .type           _Z35group_norm_nhwc_fwd_one_pass_kernelI11Fp32IOFp16WLi64ELi84ELi672EEv26Group_norm_nhwc_fwd_params,@function
        .size           _Z35group_norm_nhwc_fwd_one_pass_kernelI11Fp32IOFp16WLi64ELi84ELi672EEv26Group_norm_nhwc_fwd_params,(.L_x_4561 - _Z35group_norm_nhwc_fwd_one_pass_kernelI11Fp32IOFp16WLi64ELi84ELi672EEv26Group_norm_nhwc_fwd_params)
        .other          _Z35group_norm_nhwc_fwd_one_pass_kernelI11Fp32IOFp16WLi64ELi84ELi672EEv26Group_norm_nhwc_fwd_params,@"STO_CUDA_ENTRY STV_DEFAULT"
_Z35group_norm_nhwc_fwd_one_pass_kernelI11Fp32IOFp16WLi64ELi84ELi672EEv26Group_norm_nhwc_fwd_params:
.text._Z35group_norm_nhwc_fwd_one_pass_kernelI11Fp32IOFp16WLi64ELi84ELi672EEv26Group_norm_nhwc_fwd_params:
        /* <DEDUP_REMOVED lines=47> */
.L_x_4227:
[----:B0-----:R-:W0:Y:S01]  /*02f0*/  LDCU UR5, c[0x0][0x3f8] ;  /* 0x00007f00ff0577ac */ /* 0x001e220008000800 */
[----:B------:R-:W-:Y:S02]  /*0300*/  IABS R8, UR10 ;  /* 0x0000000a00087c13 */ /* 0x000fe40008000000 */
[----:B------:R-:W-:Y:S01]  /*0310*/  SHF.R.S32.HI R9, RZ, 0x1f, R26 ;  /* 0x0000001fff097819 */ /* 0x000fe2000001141a */
[----:B-1----:R-:W1:Y:S01]  /*0320*/  LDCU.64 UR14, c[0x0][0x3e8] ;  /* 0x00007d00ff0e77ac */ /* 0x002e620008000a00 */
[----:B---3--:R-:W-:Y:S02]  /*0330*/  SHF.R.S32.HI R15, RZ, 0x1f, R25 ;  /* 0x0000001fff0f7819 */ /* 0x008fe40000011419 */
[----:B------:R-:W-:Y:S01]  /*0340*/  SHF.R.S32.HI R20, RZ, 0x1f, R0 ;  /* 0x0000001fff147819 */ /* 0x000fe20000011400 */
[----:B--2---:R-:W2:Y:S01]  /*0350*/  LDCU.64 UR18, c[0x0][0x3f0] ;  /* 0x00007e00ff1277ac */ /* 0x004ea20008000a00 */
        /* <DEDUP_REMOVED lines=10> */
[----:B------:R-:W3:Y:S01]  /*0400*/  @!P2 LDC.64 R16, c[0x0][0x390] ;  /* 0x0000e400ff10ab82 */ /* 0x000ee20000000a00 */
[----:B0-----:R-:W-:-:S04]  /*0410*/  IADD3 R2, PT, PT, R4, 0xffffffe, RZ ;  /* 0x0ffffffe04027810 */ /* 0x001fc80007ffe0ff */
[----:B------:R0:W4:Y:S01]  /*0420*/  F2I.FTZ.U32.TRUNC.NTZ R3, R2 ;  /* 0x0000000200037305 */ /* 0x000122000021f000 */
[----:B-1----:R-:W-:-:S04]  /*0430*/  @!P2 IMAD R14, R9, R12, RZ ;  /* 0x0000000c090ea224 */ /* 0x002fc800078e02ff */
[----:B------:R-:W-:Y:S02]  /*0440*/  @!P2 IMAD R14, R26, R13, R14 ;  /* 0x0000000d1a0ea224 */ /* 0x000fe400078e020e */
[----:B0-----:R-:W-:-:S05]  /*0450*/  IMAD.MOV.U32 R2, RZ, RZ, RZ ;  /* 0x000000ffff027224 */ /* 0x001fca00078e00ff */
        /* <DEDUP_REMOVED lines=50> */
[C---:B------:R-:W-:Y:S01]  /*0780*/  @!P3 IMAD R7, R25.reuse, R7, R14 ;  /* 0x000000071907b224 */ /* 0x040fe200078e020e */
[----:B------:R-:W-:Y:S01]  /*0790*/  @!P2 LEA.HI.X R17, R12, R17, R13, 0x2, P5 ;  /* 0x000000110c11a211 */ /* 0x000fe200028f140d */
[----:B------:R-:W-:Y:S01]  /*07a0*/  @!P3 IMAD.MOV.U32 R13, RZ, RZ, R5 ;  /* 0x000000ffff0db224 */ /* 0x000fe200078e0005 */
[----:B------:R-:W-:Y:S01]  /*07b0*/  @!P3 MOV R12, R2 ;  /* 0x00000002000cb202 */ /* 0x000fe20000000f00 */
[----:B------:R-:W1:Y:S04]  /*07c0*/  @!P4 LDC.64 R14, c[0x0][0x3e0] ;  /* 0x0000f800ff0ecb82 */ /* 0x000e680000000a00 */
        /* <DEDUP_REMOVED lines=83> */
.L_x_4201:
[----:B------:R-:W-:Y:S05]  /*0d00*/  BSYNC.RECONVERGENT B0 ;  /* 0x0000000000007941 */ /* 0x000fea0003800200 */
.L_x_4200:
        /* <DEDUP_REMOVED lines=59> */
.L_x_4203:
[----:B------:R-:W-:Y:S05]  /*10c0*/  BSYNC.RECONVERGENT B0 ;  /* 0x0000000000007941 */ /* 0x000fea0003800200 */
.L_x_4202:
        /* <DEDUP_REMOVED lines=32> */
.L_x_4206:
[----:B------:R-:W2:Y:S04]  /*12d0*/  LDG.E.STRONG.GPU R15, desc[UR16][R12.64] ;  /* 0x000000100c0f7981 */ /* 0x000ea8000c1ef900 */
[----:B--2---:R-:W-:Y:S01]  /*12e0*/  CCTL.IVALL ;  /* 0x00000000ff00798f */ /* 0x004fe20002000000 */
[----:B------:R-:W-:Y:S05]  /*12f0*/  YIELD ;  /* 0x0000000000007946 */ /* 0x000fea0003800000 */
[----:B------:R-:W-:-:S13]  /*1300*/  ISETP.NE.AND P4, PT, R15, R14, PT ;  /* 0x0000000e0f00720c */ /* 0x000fda0003f85270 */
[----:B------:R-:W-:Y:S05]  /*1310*/  @P4 BRA `(.L_x_4206) ;  /* 0xfffffffc00ec4947 */ /* 0x000fea000383ffff */
.L_x_4205:
        /* <DEDUP_REMOVED lines=14> */
.L_x_4208:
        /* <DEDUP_REMOVED lines=20> */
[----:B------:R-:W-:Y:S01]  /*1540*/  MOV R14, UR28 ;  /* 0x0000001c000e7c02 */ /* 0x000fe20008000f00 */
[----:B--2---:R-:W-:-:S06]  /*1550*/  IMAD.U32 R15, RZ, RZ, UR29 ;  /* 0x0000001dff0f7e24 */ /* 0x004fcc000f8e00ff */
        /* <DEDUP_REMOVED lines=33> */
[----:B------:R-:W-:Y:S01]  /*1770*/  IMAD.U32 R14, RZ, RZ, UR30 ;  /* 0x0000001eff0e7e24 */ /* 0x000fe2000f8e00ff */
        /* <DEDUP_REMOVED lines=35> */
.L_x_4207:
        /* <DEDUP_REMOVED lines=52> */
.L_x_4209:
        /* <DEDUP_REMOVED lines=16> */
[----:B--2---:R-:W-:-:S05]  /*1df0*/  IMAD.U32 R15, RZ, RZ, UR15 ;  /* 0x0000000fff0f7e24 */ /* 0x004fca000f8e00ff */
        /* <DEDUP_REMOVED lines=11> */
.L_x_4210:
        /* <DEDUP_REMOVED lines=13> */
.L_x_4211:
[----:B------:R-:W-:Y:S05]  /*1f80*/  BSYNC.RECONVERGENT B0 ;  /* 0x0000000000007941 */ /* 0x000fea0003800200 */
.L_x_4204:
        /* <DEDUP_REMOVED lines=31> */
[----:B--2---:R-:W-:Y:S02]  /*2180*/  HADD2.F32 R14, -RZ, R16.H0_H0 ;  /* 0x20000010ff0e7230 */ /* 0x004fe40000004100 */
[----:B----4-:R-:W-:Y:S02]  /*2190*/  HADD2.F32 R16, -RZ, R17.H0_H0 ;  /* 0x20000011ff107230 */ /* 0x010fe40000004100 */
[----:B---3--:R-:W-:Y:S02]  /*21a0*/  HADD2.F32 R17, -RZ, R18.H0_H0 ;  /* 0x20000012ff117230 */ /* 0x008fe40000004100 */
[----:B-----5:R-:W-:Y:S01]  /*21b0*/  HADD2.F32 R15, -RZ, R15.H0_H0 ;  /* 0x2000000fff0f7230 */ /* 0x020fe20000004100 */
        /* <DEDUP_REMOVED lines=19> */
[C---:B------:R-:W-:Y:S01]  /*22f0*/  FADD.FTZ R20, -R12.reuse, R20 ;  /* 0x000000140c147221 */ /* 0x040fe20000010100 */
        /* <DEDUP_REMOVED lines=13> */
.L_x_4215:
[----:B------:R-:W-:Y:S05]  /*23d0*/  BSYNC.RECONVERGENT B1 ;  /* 0x0000000000017941 */ /* 0x000fea0003800200 */
.L_x_4214:
        /* <DEDUP_REMOVED lines=20> */
.L_x_4217:
[----:B------:R-:W-:Y:S05]  /*2520*/  BSYNC.RECONVERGENT B1 ;  /* 0x0000000000017941 */ /* 0x000fea0003800200 */
.L_x_4216:
[----:B------:R-:W-:Y:S04]  /*2530*/  BSSY.RECONVERGENT B1, `(.L_x_4218) ;  /* 0x0000014000017945 */ /* 0x000fe80003800200 */
[----:B------:R-:W-:Y:S05]  /*2540*/  @P4 BRA `(.L_x_4219) ;  /* 0x0000000000484947 */ /* 0x000fea0003800000 */
[----:B------:R-:W2:Y:S01]  /*2550*/  LDCU.64 UR12, c[0x0][0x3e0] ;  /* 0x00007c00ff0c77ac */ /* 0x000ea20008000a00 */
[----:B-1----:R-:W-:Y:S01]  /*2560*/  SHF.R.S32.HI R10, RZ, 0x1f, R25 ;  /* 0x0000001fff0a7819 */ /* 0x002fe20000011419 */
[----:B0-----:R-:W-:Y:S01]  /*2570*/  FADD.FTZ R19, -R12, R7 ;  /* 0x000000070c137221 */ /* 0x001fe20000010100 */
[----:B------:R-:W-:Y:S01]  /*2580*/  MOV R11, R5 ;  /* 0x00000005000b7202 */ /* 0x000fe20000000f00 */
[----:B------:R-:W0:Y:S02]  /*2590*/  LDCU.64 UR18, c[0x0][0x380] ;  /* 0x00007000ff1277ac */ /* 0x000e240008000a00 */
[----:B--2---:R-:W-:Y:S01]  /*25a0*/  IMAD R18, R10, UR12, RZ ;  /* 0x0000000c0a127c24 */ /* 0x004fe2000f8e02ff */
[----:B------:R-:W-:-:S03]  /*25b0*/  MOV R10, R2 ;  /* 0x00000002000a7202 */ /* 0x000fc60000000f00 */
[C---:B------:R-:W-:Y:S02]  /*25c0*/  IMAD R20, R25.reuse, UR13, R18 ;  /* 0x0000000d19147c24 */ /* 0x040fe4000f8e0212 */
        /* <DEDUP_REMOVED lines=10> */
.L_x_4219:
[----:B------:R-:W-:Y:S05]  /*2670*/  BSYNC.RECONVERGENT B1 ;  /* 0x0000000000017941 */ /* 0x000fea0003800200 */
.L_x_4218:
        /* <DEDUP_REMOVED lines=19> */
.L_x_4213:
        /* <DEDUP_REMOVED lines=18> */
[----:B0-----:R-:W-:Y:S02]  /*28d0*/  IMAD R22, R18, UR12, RZ ;  /* 0x0000000c12167c24 */ /* 0x001fe4000f8e02ff */
[----:B------:R-:W-:Y:S02]  /*28e0*/  IMAD.MOV.U32 R18, RZ, RZ, R2 ;  /* 0x000000ffff127224 */ /* 0x000fe400078e0002 */
[----:B------:R-:W-:-:S02]  /*28f0*/  IMAD R22, R0, UR13, R22 ;  /* 0x0000000d00167c24 */ /* 0x000fc4000f8e0216 */
        /* <DEDUP_REMOVED lines=19> */
.L_x_4222:
[----:B------:R-:W-:Y:S05]  /*2a30*/  BSYNC.RECONVERGENT B1 ;  /* 0x0000000000017941 */ /* 0x000fea0003800200 */
.L_x_4221:
        /* <DEDUP_REMOVED lines=30> */
.L_x_4224:
[----:B------:R-:W-:Y:S05]  /*2c20*/  BSYNC.RECONVERGENT B1 ;  /* 0x0000000000017941 */ /* 0x000fea0003800200 */
.L_x_4223:
        /* <DEDUP_REMOVED lines=30> */
.L_x_4226:
[----:B------:R-:W-:Y:S05]  /*2e10*/  BSYNC.RECONVERGENT B1 ;  /* 0x0000000000017941 */ /* 0x000fea0003800200 */
.L_x_4225:
        /* <DEDUP_REMOVED lines=28> */
.L_x_4220:
[----:B------:R-:W-:Y:S05]  /*2fe0*/  BSYNC.RECONVERGENT B0 ;  /* 0x0000000000007941 */ /* 0x000fea0003800200 */
.L_x_4212:
[----:B------:R-:W-:Y:S02]  /*2ff0*/  UIADD3 UR10, UPT, UPT, UR21, UR10, URZ ;  /* 0x0000000a150a7290 */ /* 0x000fe4000fffe0ff */
[----:B------:R-:W-:Y:S02]  /*3000*/  UIADD3 UR4, UPT, UPT, UR4, 0x1, URZ ;  /* 0x0000000104047890 */ /* 0x000fe4000fffe0ff */
[----:B------:R-:W-:-:S09]  /*3010*/  UISETP.GE.AND UP1, UPT, UR10, UR7, UPT ;  /* 0x000000070a00728c */ /* 0x000fd2000bf26270 */
[----:B------:R-:W-:Y:S05]  /*3020*/  BRA.U !UP1, `(.L_x_4227) ;  /* 0xffffffd109b07547 */ /* 0x000fea000b83ffff */
[----:B------:R-:W-:Y:S05]  /*3030*/  EXIT ;  /* 0x000000000000794d */ /* 0x000fea0003800000 */
.L_x_4228:
        /* <DEDUP_REMOVED lines=12> */
.L_x_4561:


//--------------------- .text._Z35group_norm_nhwc_fwd_one_pass_kernelI11Fp32IOFp16WLi128ELi84ELi672EEv26Group_norm_nhwc_fwd_params --------------------------
	.section	.text._Z35group_norm_nhwc_fwd_one_pass_kernelI11Fp32IOFp16WLi128ELi84ELi672EEv26Group_norm_nhwc_fwd_params,"ax",@progbits
	.align	128
        .global         _Z35group_norm_nhwc_fwd_one_pass_kernelI11Fp32IOFp16WLi128ELi84ELi672EEv26Group_norm_nhwc_fwd_params
        .type           _Z35group_norm_nhwc_fwd_one_pass_kernelI11Fp32IOFp16WLi128ELi84ELi672EEv26Group_norm_nhwc_fwd_params,@function
        .size           _Z35group_norm_nhwc_fwd_one_pass_kernelI11Fp32IOFp16WLi128ELi84ELi672EEv26Group_norm_nhwc_fwd_params,(.L_x_4562 - _Z35group_norm_nhwc_fwd_one_pass_kernelI11Fp32IOFp16WLi128ELi84ELi672EEv26Group_norm_nhwc_fwd_params)
        .other          _Z35group_norm_nhwc_fwd_one_pass_kernelI11Fp32IOFp16WLi128ELi84ELi672EEv26Group_norm_nhwc_fwd_params,@"STO_CUDA_ENTRY STV_DEFAULT"
_Z35group_norm_nhwc_fwd_one_pass_kernelI11Fp32IOFp16WLi128ELi84ELi672EEv26Group_norm_nhwc_fwd_params:
.text._Z35group_norm_nhwc_fwd_one_pass_kernelI11Fp32IOFp16WLi128ELi84ELi672EEv26Group_norm_nhwc_fwd_params:
        /* <DEDUP_REMOVED lines=45> */
.L_x_4272:
        /* <DEDUP_REMOVED lines=227> */
.L_x_4230:
[----:B------:R-:W-:Y:S05]  /*1100*/  BSYNC.RECONVERGENT B0 ;  /* 0x0000000000007941 */ /* 0x000fea0003800200 */
.L_x_4229:
        /* <DEDUP_REMOVED lines=58> */
.L_x_4232:
[----:B------:R-:W-:Y:S05]  /*14b0*/  BSYNC.RECONVERGENT B0 ;  /* 0x0000000000007941 */ /* 0x000fea0003800200 */
.L_x_4231:
        /* <DEDUP_REMOVED lines=25> */
.L_x_4235:
[----:B----4-:R-:W3:Y:S04]  /*1650*/  LDG.E.STRONG.GPU R18, desc[UR6][R16.64] ;  /* 0x0000000610127981 */ /* 0x010ee8000c1ef900 */
[----:B---3--:R-:W-:Y:S01]  /*1660*/  CCTL.IVALL ;  /* 0x00000000ff00798f */ /* 0x008fe20002000000 */
[----:B------:R-:W-:Y:S05]  /*1670*/  YIELD ;  /* 0x0000000000007946 */ /* 0x000fea0003800000 */
[----:B------:R-:W-:-:S13]  /*1680*/  ISETP.NE.AND P4, PT, R18, R23, PT ;  /* 0x000000171200720c */ /* 0x000fda0003f85270 */
[----:B------:R-:W-:Y:S05]  /*1690*/  @P4 BRA `(.L_x_4235) ;  /* 0xfffffffc00ec4947 */ /* 0x000fea000383ffff */
.L_x_4234:
        /* <DEDUP_REMOVED lines=15> */
.L_x_4237:
        /* <DEDUP_REMOVED lines=59> */
.L_x_4236:
        /* <DEDUP_REMOVED lines=35> */
.L_x_4238:
        /* <DEDUP_REMOVED lines=18> */
.L_x_4239:
        /* <DEDUP_REMOVED lines=9> */
.L_x_4240:
[----:B------:R-:W-:Y:S05]  /*1f20*/  BSYNC.RECONVERGENT B0 ;  /* 0x0000000000007941 */ /* 0x000fea0003800200 */
.L_x_4233:
        /* <DEDUP_REMOVED lines=64> */
.L_x_4244:
[----:B------:R-:W-:Y:S05]  /*2330*/  BSYNC.RECONVERGENT B1 ;  /* 0x0000000000017941 */ /* 0x000fea0003800200 */
.L_x_4243:
        /* <DEDUP_REMOVED lines=19> */
.L_x_4246:
[----:B------:R-:W-:Y:S05]  /*2470*/  BSYNC.RECONVERGENT B1 ;  /* 0x0000000000017941 */ /* 0x000fea0003800200 */
.L_x_4245:
        /* <DEDUP_REMOVED lines=29> */
.L_x_4248:
[----:B------:R-:W-:Y:S05]  /*2650*/  BSYNC.RECONVERGENT B1 ;  /* 0x0000000000017941 */ /* 0x000fea0003800200 */
.L_x_4247:
        /* <DEDUP_REMOVED lines=19> */
.L_x_4250:
[----:B------:R-:W-:Y:S05]  /*2790*/  BSYNC.RECONVERGENT B1 ;  /* 0x0000000000017941 */ /* 0x000fea0003800200 */
.L_x_4249:
        /* <DEDUP_REMOVED lines=19> */
.L_x_4252:
[----:B------:R-:W-:Y:S05]  /*28d0*/  BSYNC.RECONVERGENT B1 ;  /* 0x0000000000017941 */ /* 0x000fea0003800200 */
.L_x_4251:
        /* <DEDUP_REMOVED lines=19> */
.L_x_4254:
[----:B------:R-:W-:Y:S05]  /*2a10*/  BSYNC.RECONVERGENT B1 ;  /* 0x0000000000017941 */ /* 0x000fea0003800200 */
.L_x_4253:
        /* <DEDUP_REMOVED lines=19> */
.L_x_4256:
[----:B------:R-:W-:Y:S05]  /*2b50*/  BSYNC.RECONVERGENT B1 ;  /* 0x0000000000017941 */ /* 0x000fea0003800200 */
.L_x_4255:
        /* <DEDUP_REMOVED lines=19> */
.L_x_4242:
        /* <DEDUP_REMOVED lines=34> */
.L_x_4259:
[----:B------:R-:W-:Y:S05]  /*2eb0*/  BSYNC.RECONVERGENT B1 ;  /* 0x0000000000017941 */ /* 0x000fea0003800200 */
.L_x_4258:
        /* <DEDUP_REMOVED lines=29> */
.L_x_4261:
[----:B------:R-:W-:Y:S05]  /*3090*/  BSYNC.RECONVERGENT B1 ;  /* 0x0000000000017941 */ /* 0x000fea0003800200 */
.L_x_4260:
        /* <DEDUP_REMOVED lines=39> */
.L_x_4263:
[----:B------:R-:W-:Y:S05]  /*3310*/  BSYNC.RECONVERGENT B1 ;  /* 0x0000000000017941 */ /* 0x000fea0003800200 */
.L_x_4262:
        /* <DEDUP_REMOVED lines=29> */
.L_x_4265:
[----:B------:R-:W-:Y:S05]  /*34f0*/  BSYNC.RECONVERGENT B1 ;  /* 0x0000000000017941 */ /* 0x000fea0003800200 */
.L_x_4264:
        /* <DEDUP_REMOVED lines=29> */
.L_x_4267:
[----:B------:R-:W-:Y:S05]  /*36d0*/  BSYNC.RECONVERGENT B1 ;  /* 0x0000000000017941 */ /* 0x000fea0003800200 */
.L_x_4266:
        /* <DEDUP_REMOVED lines=29> */
.L_x_4269:
[----:B------:R-:W-:Y:S05]  /*38b0*/  BSYNC.RECONVERGENT B1 ;  /* 0x0000000000017941 */ /* 0x000fea0003800200 */
.L_x_4268:
        /* <DEDUP_REMOVED lines=29> */
.L_x_4271:
[----:B------:R-:W-:Y:S05]  /*3a90*/  BSYNC.RECONVERGENT B1 ;  /* 0x0000000000017941 */ /* 0x000fea0003800200 */
.L_x_4270:
        /* <DEDUP_REMOVED lines=27> */
.L_x_4257:
[----:B------:R-:W-:Y:S05]  /*3c50*/  BSYNC.RECONVERGENT B0 ;  /* 0x0000000000007941 */ /* 0x000fea0003800200 */
.L_x_4241:
        /* <DEDUP_REMOVED lines=8> */
.L_x_4273:
        /* <DEDUP_REMOVED lines=10> */
.L_x_4562:


//--------------------- .text._Z35group_norm_nhwc_fwd_one_pass_kernelI11Fp32IOFp16WLi256ELi84ELi672EEv26Group_norm_nhwc_fwd_params --------------------------
	.section	.text._Z35group_norm_nhwc_fwd_one_pass_kernelI11Fp32IOFp16WLi256ELi84ELi672EEv26Group_norm_nhwc_fwd_params,"ax",@progbits
	.align	128
        .global         _Z35group_norm_nhwc_fwd_one_pass_kernelI11Fp32IOFp16WLi256ELi84ELi672EEv26Group_norm_nhwc_fwd_params
        .type           _Z35group_norm_nhwc_fwd_one_pass_kernelI11Fp32IOFp16WLi256ELi84ELi672EEv26Group_norm_nhwc_fwd_params,@function
        .size           _Z35group_norm_nhwc_fwd_one_pass_kernelI11Fp32IOFp16WLi256ELi84ELi672EEv26Group_norm_nhwc_fwd_params,(.L_x_4563 - _Z35group_norm_nhwc_fwd_one_pass_kernelI11Fp32IOFp16WLi256ELi84ELi672EEv26Group_norm_nhwc_fwd_params)
        .other          _Z35group_norm_nhwc_fwd_one_pass_kernelI11Fp32IOFp16WLi256ELi84ELi672EEv26Group_norm_nhwc_fwd_params,@"STO_CUDA_ENTRY STV_DEFAULT"
_Z35group_norm_nhwc_fwd_one_pass_kernelI11Fp32IOFp16WLi256ELi84ELi672EEv26Group_norm_nhwc_fwd_params:
.text._Z35group_norm_nhwc_fwd_one_pass_kernelI11Fp32IOFp16WLi256ELi84ELi672EEv26Group_norm_nhwc_fwd_params:
        /* <DEDUP_REMOVED lines=43> */
.L_x_4349:
        /* <DEDUP_REMOVED lines=399> */
.L_x_4275:
[----:B------:R-:W-:Y:S05]  /*1ba0*/  BSYNC.RECONVERGENT B0 ;  /* 0x0000000000007941 */ /* 0x000fea0003800200 */
.L_x_4274:
        /* <DEDUP_REMOVED lines=56> */
.L_x_4277:
[----:B------:R-:W-:Y:S05]  /*1f30*/  BSYNC.RECONVERGENT B0 ;  /* 0x0000000000007941 */ /* 0x000fea0003800200 */
.L_x_4276:
        /* <DEDUP_REMOVED lines=27> */
.L_x_4280:
[----:B------:R-:W3:Y:S04]  /*20f0*/  LDG.E.STRONG.GPU R30, desc[UR6][R28.64] ;  /* 0x000000061c1e7981 */ /* 0x000ee8000c1ef900 */
[----:B---3--:R-:W-:Y:S01]  /*2100*/  CCTL.IVALL ;  /* 0x00000000ff00798f */ /* 0x008fe20002000000 */
[----:B------:R-:W-:Y:S05]  /*2110*/  YIELD ;  /* 0x0000000000007946 */ /* 0x000fea0003800000 */
[----:B------:R-:W-:-:S13]  /*2120*/  ISETP.NE.AND P1, PT, R30, R37, PT ;  /* 0x000000251e00720c */ /* 0x000fda0003f25270 */
[----:B------:R-:W-:Y:S05]  /*2130*/  @P1 BRA `(.L_x_4280) ;  /* 0xfffffffc00ec1947 */ /* 0x000fea000383ffff */
.L_x_4279:
        /* <DEDUP_REMOVED lines=16> */
.L_x_4282:
        /* <DEDUP_REMOVED lines=62> */
.L_x_4281:
        /* <DEDUP_REMOVED lines=38> */
.L_x_4283:
        /* <DEDUP_REMOVED lines=19> */
.L_x_4284:
        /* <DEDUP_REMOVED lines=9> */
.L_x_4285:
[----:B------:R-:W-:Y:S05]  /*2a40*/  BSYNC.RECONVERGENT B0 ;  /* 0x0000000000007941 */ /* 0x000fea0003800200 */
.L_x_4278:
        /* <DEDUP_REMOVED lines=39> */
[----:B0-----:R-:W-:Y:S02]  /*2cc0*/  HADD2.F32 R33, -RZ, R38.H0_H0 ;  /* 0x20000026ff217230 */ /* 0x001fe40000004100 */
[----:B--2---:R-:W-:Y:S02]  /*2cd0*/  HADD2.F32 R34, -RZ, R41.H0_H0 ;  /* 0x20000029ff227230 */ /* 0x004fe40000004100 */
[----:B---3--:R-:W-:Y:S02]  /*2ce0*/  HADD2.F32 R32, -RZ, R40.H0_H0 ;  /* 0x20000028ff207230 */ /* 0x008fe40000004100 */
[----:B------:R-:W-:Y:S01]  /*2cf0*/  HADD2.F32 R31, -RZ, R43.H0_H0 ;  /* 0x2000002bff1f7230 */ /* 0x000fe20000004100 */
        /* <DEDUP_REMOVED lines=30> */
.L_x_4289:
[----:B------:R-:W-:Y:S05]  /*2ee0*/  BSYNC.RECONVERGENT B1 ;  /* 0x0000000000017941 */ /* 0x000fea0003800200 */
.L_x_4288:
        /* <DEDUP_REMOVED lines=21> */
.L_x_4291:
[----:B------:R-:W-:Y:S05]  /*3040*/  BSYNC.RECONVERGENT B1 ;  /* 0x0000000000017941 */ /* 0x000fea0003800200 */
.L_x_4290:
        /* <DEDUP_REMOVED lines=19> */
.L_x_4293:
[----:B------:R-:W-:Y:S05]  /*3180*/  BSYNC.RECONVERGENT B1 ;  /* 0x0000000000017941 */ /* 0x000fea0003800200 */
.L_x_4292:
        /* <DEDUP_REMOVED lines=19> */
.L_x_4295:
[----:B------:R-:W-:Y:S05]  /*32c0*/  BSYNC.RECONVERGENT B1 ;  /* 0x0000000000017941 */ /* 0x000fea0003800200 */
.L_x_4294:
        /* <DEDUP_REMOVED lines=37> */
.L_x_4297:
[----:B------:R-:W-:Y:S05]  /*3520*/  BSYNC.RECONVERGENT B1 ;  /* 0x0000000000017941 */ /* 0x000fea0003800200 */
.L_x_4296:
        /* <DEDUP_REMOVED lines=19> */
.L_x_4299:
[----:B------:R-:W-:Y:S05]  /*3660*/  BSYNC.RECONVERGENT B1 ;  /* 0x0000000000017941 */ /* 0x000fea0003800200 */
.L_x_4298:
        /* <DEDUP_REMOVED lines=19> */
.L_x_4301:
[----:B------:R-:W-:Y:S05]  /*37a0*/  BSYNC.RECONVERGENT B1 ;  /* 0x0000000000017941 */ /* 0x000fea0003800200 */
.L_x_4300:
        /* <DEDUP_REMOVED lines=19> */
.L_x_4303:
[----:B------:R-:W-:Y:S05]  /*38e0*/  BSYNC.RECONVERGENT B1 ;  /* 0x0000000000017941 */ /* 0x000fea0003800200 */
.L_x_4302:
        /* <DEDUP_REMOVED lines=19> */
.L_x_4305:
[----:B------:R-:W-:Y:S05]  /*3a20*/  BSYNC.RECONVERGENT B1 ;  /* 0x0000000000017941 */ /* 0x000fea0003800200 */
.L_x_4304:
        /* <DEDUP_REMOVED lines=19> */
.L_x_4307:
[----:B------:R-:W-:Y:S05]  /*3b60*/  BSYNC.RECONVERGENT B1 ;  /* 0x0000000000017941 */ /* 0x000fea0003800200 */
.L_x_4306:
        /* <DEDUP_REMOVED lines=35> */
.L_x_4309:
[----:B------:R-:W-:Y:S05]  /*3da0*/  BSYNC.RECONVERGENT B1 ;  /* 0x0000000000017941 */ /* 0x000fea0003800200 */
.L_x_4308:
        /* <DEDUP_REMOVED lines=19> */
.L_x_4311:
[----:B------:R-:W-:Y:S05]  /*3ee0*/  BSYNC.RECONVERGENT B1 ;  /* 0x0000000000017941 */ /* 0x000fea0003800200 */
.L_x_4310:
        /* <DEDUP_REMOVED lines=19> */
.L_x_4313:
[----:B------:R-:W-:Y:S05]  /*4020*/  BSYNC.RECONVERGENT B1 ;  /* 0x0000000000017941 */ /* 0x000fea0003800200 */
.L_x_4312:
        /* <DEDUP_REMOVED lines=19> */
.L_x_4315:
[----:B------:R-:W-:Y:S05]  /*4160*/  BSYNC.RECONVERGENT B1 ;  /* 0x0000000000017941 */ /* 0x000fea0003800200 */
.L_x_4314:
        /* <DEDUP_REMOVED lines=19> */
.L_x_4317:
[----:B------:R-:W-:Y:S05]  /*42a0*/  BSYNC.RECONVERGENT B1 ;  /* 0x0000000000017941 */ /* 0x000fea0003800200 */
.L_x_4316:
        /* <DEDUP_REMOVED lines=19> */
.L_x_4287:
        /* <DEDUP_REMOVED lines=38> */
.L_x_4320:
[----:B------:R-:W-:Y:S05]  /*4640*/  BSYNC.RECONVERGENT B1 ;  /* 0x0000000000017941 */ /* 0x000fea0003800200 */
.L_x_4319:
        /* <DEDUP_REMOVED lines=31> */
.L_x_4322:
[----:B------:R-:W-:Y:S05]  /*4840*/  BSYNC.RECONVERGENT B1 ;  /* 0x0000000000017941 */ /* 0x000fea0003800200 */
.L_x_4321:
        /* <DEDUP_REMOVED lines=29> */
.L_x_4324:
[----:B------:R-:W-:Y:S05]  /*4a20*/  BSYNC.RECONVERGENT B1 ;  /* 0x0000000000017941 */ /* 0x000fea0003800200 */
.L_x_4323:
        /* <DEDUP_REMOVED lines=29> */
.L_x_4326:
[----:B------:R-:W-:Y:S05]  /*4c00*/  BSYNC.RECONVERGENT B1 ;  /* 0x0000000000017941 */ /* 0x000fea0003800200 */
.L_x_4325:
        /* <DEDUP_REMOVED lines=47> */
.L_x_4328:
[----:B------:R-:W-:Y:S05]  /*4f00*/  BSYNC.RECONVERGENT B1 ;  /* 0x0000000000017941 */ /* 0x000fea0003800200 */
.L_x_4327:
        /* <DEDUP_REMOVED lines=29> */
.L_x_4330:
[----:B------:R-:W-:Y:S05]  /*50e0*/  BSYNC.RECONVERGENT B1 ;  /* 0x0000000000017941 */ /* 0x000fea0003800200 */
.L_x_4329:
        /* <DEDUP_REMOVED lines=29> */
.L_x_4332:
[----:B------:R-:W-:Y:S05]  /*52c0*/  BSYNC.RECONVERGENT B1 ;  /* 0x0000000000017941 */ /* 0x000fea0003800200 */
.L_x_4331:
        /* <DEDUP_REMOVED lines=29> */
.L_x_4334:
[----:B------:R-:W-:Y:S05]  /*54a0*/  BSYNC.RECONVERGENT B1 ;  /* 0x0000000000017941 */ /* 0x000fea0003800200 */
.L_x_4333:
        /* <DEDUP_REMOVED lines=29> */
.L_x_4336:
[----:B------:R-:W-:Y:S05]  /*5680*/  BSYNC.RECONVERGENT B1 ;  /* 0x0000000000017941 */ /* 0x000fea0003800200 */
.L_x_4335:
        /* <DEDUP_REMOVED lines=29> */
.L_x_4338:
[----:B------:R-:W-:Y:S05]  /*5860*/  BSYNC.RECONVERGENT B1 ;  /* 0x0000000000017941 */ /* 0x000fea0003800200 */
.L_x_4337:
        /* <DEDUP_REMOVED lines=45> */
.L_x_4340:
[----:B------:R-:W-:Y:S05]  /*5b40*/  BSYNC.RECONVERGENT B1 ;  /* 0x0000000000017941 */ /* 0x000fea0003800200 */
.L_x_4339:
        /* <DEDUP_REMOVED lines=29> */
.L_x_4342:
[----:B------:R-:W-:Y:S05]  /*5d20*/  BSYNC.RECONVERGENT B1 ;  /* 0x0000000000017941 */ /* 0x000fea0003800200 */
.L_x_4341:
        /* <DEDUP_REMOVED lines=29> */
.L_x_4344:
[----:B------:R-:W-:Y:S05]  /*5f00*/  BSYNC.RECONVERGENT B1 ;  /* 0x0000000000017941 */ /* 0x000fea0003800200 */
.L_x_4343:
        /* <DEDUP_REMOVED lines=29> */
.L_x_4346:
[----:B------:R-:W-:Y:S05]  /*60e0*/  BSYNC.RECONVERGENT B1 ;  /* 0x0000000000017941 */ /* 0x000fea0003800200 */
.L_x_4345:
        /* <DEDUP_REMOVED lines=29> */
.L_x_4348:
[----:B------:R-:W-:Y:S05]  /*62c0*/  BSYNC.RECONVERGENT B1 ;  /* 0x0000000000017941 */ /* 0x000fea0003800200 */
.L_x_4347:
        /* <DEDUP_REMOVED lines=27> */
.L_x_4318:
[----:B------:R-:W-:Y:S05]  /*6480*/  BSYNC.RECONVERGENT B0 ;  /* 0x0000000000007941 */ /* 0x000fea0003800200 */
.L_x_4286:
        /* <DEDUP_REMOVED lines=8> */
.L_x_4350:
        /* <DEDUP_REMOVED lines=15> */
.L_x_4563:


//--------------------- .text._Z35group_norm_nhwc_fwd_one_pass_kernelI11Fp32IOFp16WLi512ELi84ELi672EEv26Group_norm_nhwc_fwd_params --------------------------
	.section	.text._Z35group_norm_nhwc_fwd_one_pass_kernelI11Fp32IOFp16WLi512ELi84ELi672EEv26Group_norm_nhwc_fwd_params,"ax",@progbits
	.align	128
        .global         _Z35group_norm_nhwc_fwd_one_pass_kernelI11Fp32IOFp16WLi512ELi84ELi672EEv26Group_norm_nhwc_fwd_params
        .type           _Z35group_norm_nhwc_fwd_one_pass_kernelI11Fp32IOFp16WLi512ELi84ELi672EEv26Group_norm_nhwc_fwd_params,@function
        .size           _Z35group_norm_nhwc_fwd_one_pass_kernelI11Fp32IOFp16WLi512ELi84ELi672EEv26Group_norm_nhwc_fwd_params,(.L_x_4564 - _Z35group_norm_nhwc_fwd_one_pass_kernelI11Fp32IOFp16WLi512ELi84ELi672EEv26Group_norm_nhwc_fwd_params)
        .other          _Z35group_norm_nhwc_fwd_one_pass_kernelI11Fp32IOFp16WLi512ELi84ELi672EEv26Group_norm_nhwc_fwd_params,@"STO_CUDA_ENTRY STV_DEFAULT"
_Z35group_norm_nhwc_fwd_one_pass_kernelI11Fp32IOFp16WLi512ELi84ELi672EEv26Group_norm_nhwc_fwd_params:
.text._Z35group_norm_nhwc_fwd_one_pass_kernelI11Fp32IOFp16WLi512ELi84ELi672EEv26Group_norm_nhwc_fwd_params:
        /* <DEDUP_REMOVED lines=27> */
.L_x_4490:
        /* <DEDUP_REMOVED lines=763> */
.L_x_4352:
[----:B------:R-:W-:Y:S05]  /*3160*/  BSYNC.RECONVERGENT B0 ;  /* 0x0000000000007941 */ /* 0x000fea0003800200 */
.L_x_4351:
        /* <DEDUP_REMOVED lines=58> */
.L_x_4354:
[----:B------:R-:W-:Y:S05]  /*3510*/  BSYNC.RECONVERGENT B0 ;  /* 0x0000000000007941 */ /* 0x000fea0003800200 */
.L_x_4353:
        /* <DEDUP_REMOVED lines=34> */
.L_x_4357:
        /* <DEDUP_REMOVED lines=11> */
.L_x_4356:
        /* <DEDUP_REMOVED lines=18> */
.L_x_4359:
        /* <DEDUP_REMOVED lines=153> */
.L_x_4358:
        /* <DEDUP_REMOVED lines=82> */
.L_x_4360:
        /* <DEDUP_REMOVED lines=43> */
.L_x_4361:
        /* <DEDUP_REMOVED lines=22> */
.L_x_4362:
[----:B------:R-:W-:Y:S05]  /*4bd0*/  BSYNC.RECONVERGENT B0 ;  /* 0x0000000000007941 */ /* 0x000fea0003800200 */
.L_x_4355:
        /* <DEDUP_REMOVED lines=54> */
[----:B--2---:R-:W-:-:S02]  /*4f40*/  HADD2.F32 R0, -RZ, R0.H0_H0 ;  /* 0x20000000ff007230 */ /* 0x004fc40000004100 */
[----:B---3--:R-:W-:Y:S02]  /*4f50*/  HADD2.F32 R75, -RZ, R75.H0_H0 ;  /* 0x2000004bff4b7230 */ /* 0x008fe40000004100 */
[----:B----4-:R-:W-:Y:S02]  /*4f60*/  HADD2.F32 R36, -RZ, R36.H0_H0 ;  /* 0x20000024ff247230 */ /* 0x010fe40000004100 */
[----:B------:R-:W-:Y:S01]  /*4f70*/  HADD2.F32 R37, -RZ, R37.H0_H0 ;  /* 0x20000025ff257230 */ /* 0x000fe20000004100 */
        /* <DEDUP_REMOVED lines=27> */
.L_x_4366:
[----:B------:R-:W-:Y:S05]  /*5130*/  BSYNC.RECONVERGENT B1 ;  /* 0x0000000000017941 */ /* 0x000fea0003800200 */
.L_x_4365:
        /* <DEDUP_REMOVED lines=23> */
.L_x_4368:
[----:B------:R-:W-:Y:S05]  /*52b0*/  BSYNC.RECONVERGENT B1 ;  /* 0x0000000000017941 */ /* 0x000fea0003800200 */
.L_x_4367:
        /* <DEDUP_REMOVED lines=23> */
.L_x_4370:
[----:B------:R-:W-:Y:S05]  /*5430*/  BSYNC.RECONVERGENT B1 ;  /* 0x0000000000017941 */ /* 0x000fea0003800200 */
.L_x_4369:
        /* <DEDUP_REMOVED lines=27> */
.L_x_4372:
[----:B------:R-:W-:Y:S05]  /*55f0*/  BSYNC.RECONVERGENT B1 ;  /* 0x0000000000017941 */ /* 0x000fea0003800200 */
.L_x_4371:
        /* <DEDUP_REMOVED lines=21> */
.L_x_4374:
[----:B------:R-:W-:Y:S05]  /*5750*/  BSYNC.RECONVERGENT B1 ;  /* 0x0000000000017941 */ /* 0x000fea0003800200 */
.L_x_4373:
        /* <DEDUP_REMOVED lines=29> */
.L_x_4376:
[----:B------:R-:W-:Y:S05]  /*5930*/  BSYNC.RECONVERGENT B1 ;  /* 0x0000000000017941 */ /* 0x000fea0003800200 */
.L_x_4375:
        /* <DEDUP_REMOVED lines=21> */
.L_x_4378:
[----:B------:R-:W-:Y:S05]  /*5a90*/  BSYNC.RECONVERGENT B1 ;  /* 0x0000000000017941 */ /* 0x000fea0003800200 */
.L_x_4377:
        /* <DEDUP_REMOVED lines=19> */
.L_x_4380:
[----:B------:R-:W-:Y:S05]  /*5bd0*/  BSYNC.RECONVERGENT B1 ;  /* 0x0000000000017941 */ /* 0x000fea0003800200 */
.L_x_4379:
        /* <DEDUP_REMOVED lines=41> */
.L_x_4382:
[----:B------:R-:W-:Y:S05]  /*5e70*/  BSYNC.RECONVERGENT B1 ;  /* 0x0000000000017941 */ /* 0x000fea0003800200 */
.L_x_4381:
        /* <DEDUP_REMOVED lines=21> */
.L_x_4384:
[----:B------:R-:W-:Y:S05]  /*5fd0*/  BSYNC.RECONVERGENT B1 ;  /* 0x0000000000017941 */ /* 0x000fea0003800200 */
.L_x_4383:
        /* <DEDUP_REMOVED lines=19> */
.L_x_4386:
[----:B------:R-:W-:Y:S05]  /*6110*/  BSYNC.RECONVERGENT B1 ;  /* 0x0000000000017941 */ /* 0x000fea0003800200 */
.L_x_4385:
        /* <DEDUP_REMOVED lines=19> */
.L_x_4388:
[----:B------:R-:W-:Y:S05]  /*6250*/  BSYNC.RECONVERGENT B1 ;  /* 0x0000000000017941 */ /* 0x000fea0003800200 */
.L_x_4387:
        /* <DEDUP_REMOVED lines=19> */
.L_x_4390:
[----:B------:R-:W-:Y:S05]  /*6390*/  BSYNC.RECONVERGENT B1 ;  /* 0x0000000000017941 */ /* 0x000fea0003800200 */
.L_x_4389:
        /* <DEDUP_REMOVED lines=19> */
.L_x_4392:
[----:B------:R-:W-:Y:S05]  /*64d0*/  BSYNC.RECONVERGENT B1 ;  /* 0x0000000000017941 */ /* 0x000fea0003800200 */
.L_x_4391:
        /* <DEDUP_REMOVED lines=43> */
.L_x_4394:
[----:B------:R-:W-:Y:S05]  /*6790*/  BSYNC.RECONVERGENT B1 ;  /* 0x0000000000017941 */ /* 0x000fea0003800200 */
.L_x_4393:
        /* <DEDUP_REMOVED lines=19> */
.L_x_4396:
[----:B------:R-:W-:Y:S05]  /*68d0*/  BSYNC.RECONVERGENT B1 ;  /* 0x0000000000017941 */ /* 0x000fea0003800200 */
.L_x_4395:
        /* <DEDUP_REMOVED lines=19> */
.L_x_4398:
[----:B------:R-:W-:Y:S05]  /*6a10*/  BSYNC.RECONVERGENT B1 ;  /* 0x0000000000017941 */ /* 0x000fea0003800200 */
.L_x_4397:
        /* <DEDUP_REMOVED lines=19> */
.L_x_4400:
[----:B------:R-:W-:Y:S05]  /*6b50*/  BSYNC.RECONVERGENT B1 ;  /* 0x0000000000017941 */ /* 0x000fea0003800200 */
.L_x_4399:
        /* <DEDUP_REMOVED lines=19> */
.L_x_4402:
[----:B------:R-:W-:Y:S05]  /*6c90*/  BSYNC.RECONVERGENT B1 ;  /* 0x0000000000017941 */ /* 0x000fea0003800200 */
.L_x_4401:
        /* <DEDUP_REMOVED lines=19> */
.L_x_4404:
[----:B------:R-:W-:Y:S05]  /*6dd0*/  BSYNC.RECONVERGENT B1 ;  /* 0x0000000000017941 */ /* 0x000fea0003800200 */
.L_x_4403:
        /* <DEDUP_REMOVED lines=43> */
.L_x_4406:
[----:B------:R-:W-:Y:S05]  /*7090*/  BSYNC.RECONVERGENT B1 ;  /* 0x0000000000017941 */ /* 0x000fea0003800200 */
.L_x_4405:
        /* <DEDUP_REMOVED lines=19> */
.L_x_4408:
[----:B------:R-:W-:Y:S05]  /*71d0*/  BSYNC.RECONVERGENT B1 ;  /* 0x0000000000017941 */ /* 0x000fea0003800200 */
.L_x_4407:
        /* <DEDUP_REMOVED lines=19> */
.L_x_4410:
[----:B------:R-:W-:Y:S05]  /*7310*/  BSYNC.RECONVERGENT B1 ;  /* 0x0000000000017941 */ /* 0x000fea0003800200 */
.L_x_4409:
        /* <DEDUP_REMOVED lines=19> */
.L_x_4412:
[----:B------:R-:W-:Y:S05]  /*7450*/  BSYNC.RECONVERGENT B1 ;  /* 0x0000000000017941 */ /* 0x000fea0003800200 */
.L_x_4411:
        /* <DEDUP_REMOVED lines=19> */
.L_x_4414:
[----:B------:R-:W-:Y:S05]  /*7590*/  BSYNC.RECONVERGENT B1 ;  /* 0x0000000000017941 */ /* 0x000fea0003800200 */
.L_x_4413:
        /* <DEDUP_REMOVED lines=19> */
.L_x_4416:
[----:B------:R-:W-:Y:S05]  /*76d0*/  BSYNC.RECONVERGENT B1 ;  /* 0x0000000000017941 */ /* 0x000fea0003800200 */
.L_x_4415:
        /* <DEDUP_REMOVED lines=41> */
.L_x_4418:
[----:B------:R-:W-:Y:S05]  /*7970*/  BSYNC.RECONVERGENT B1 ;  /* 0x0000000000017941 */ /* 0x000fea0003800200 */
.L_x_4417:
        /* <DEDUP_REMOVED lines=19> */
.L_x_4420:
[----:B------:R-:W-:Y:S05]  /*7ab0*/  BSYNC.RECONVERGENT B1 ;  /* 0x0000000000017941 */ /* 0x000fea0003800200 */
.L_x_4419:
        /* <DEDUP_REMOVED lines=19> */
.L_x_4422:
[----:B------:R-:W-:Y:S05]  /*7bf0*/  BSYNC.RECONVERGENT B1 ;  /* 0x0000000000017941 */ /* 0x000fea0003800200 */
.L_x_4421:
        /* <DEDUP_REMOVED lines=19> */
.L_x_4424:
[----:B------:R-:W-:Y:S05]  /*7d30*/  BSYNC.RECONVERGENT B1 ;  /* 0x0000000000017941 */ /* 0x000fea0003800200 */
.L_x_4423:
        /* <DEDUP_REMOVED lines=19> */
.L_x_4426:
[----:B------:R-:W-:Y:S05]  /*7e70*/  BSYNC.RECONVERGENT B1 ;  /* 0x0000000000017941 */ /* 0x000fea0003800200 */
.L_x_4425:
        /* <DEDUP_REMOVED lines=18> */
.L_x_4364:
        /* <DEDUP_REMOVED lines=39> */
.L_x_4429:
[----:B------:R-:W-:Y:S05]  /*8210*/  BSYNC.RECONVERGENT B1 ;  /* 0x0000000000017941 */ /* 0x000fea0003800200 */
.L_x_4428:
        /* <DEDUP_REMOVED lines=33> */
.L_x_4431:
[----:B------:R-:W-:Y:S05]  /*8430*/  BSYNC.RECONVERGENT B1 ;  /* 0x0000000000017941 */ /* 0x000fea0003800200 */
.L_x_4430:
        /* <DEDUP_REMOVED lines=33> */
.L_x_4433:
[----:B------:R-:W-:Y:S05]  /*8650*/  BSYNC.RECONVERGENT B1 ;  /* 0x0000000000017941 */ /* 0x000fea0003800200 */
.L_x_4432:
        /* <DEDUP_REMOVED lines=37> */
.L_x_4435:
[----:B------:R-:W-:Y:S05]  /*88b0*/  BSYNC.RECONVERGENT B1 ;  /* 0x0000000000017941 */ /* 0x000fea0003800200 */
.L_x_4434:
        /* <DEDUP_REMOVED lines=31> */
.L_x_4437:
[----:B------:R-:W-:Y:S05]  /*8ab0*/  BSYNC.RECONVERGENT B1 ;  /* 0x0000000000017941 */ /* 0x000fea0003800200 */
.L_x_4436:
        /* <DEDUP_REMOVED lines=39> */
.L_x_4439:
[----:B------:R-:W-:Y:S05]  /*8d30*/  BSYNC.RECONVERGENT B1 ;  /* 0x0000000000017941 */ /* 0x000fea0003800200 */
.L_x_4438:
        /* <DEDUP_REMOVED lines=31> */
.L_x_4441:
[----:B------:R-:W-:Y:S05]  /*8f30*/  BSYNC.RECONVERGENT B1 ;  /* 0x0000000000017941 */ /* 0x000fea0003800200 */
.L_x_4440:
        /* <DEDUP_REMOVED lines=29> */
.L_x_4443:
[----:B------:R-:W-:Y:S05]  /*9110*/  BSYNC.RECONVERGENT B1 ;  /* 0x0000000000017941 */ /* 0x000fea0003800200 */
.L_x_4442:
        /* <DEDUP_REMOVED lines=51> */
.L_x_4445:
[----:B------:R-:W-:Y:S05]  /*9450*/  BSYNC.RECONVERGENT B1 ;  /* 0x0000000000017941 */ /* 0x000fea0003800200 */
.L_x_4444:
        /* <DEDUP_REMOVED lines=31> */
.L_x_4447:
[----:B------:R-:W-:Y:S05]  /*9650*/  BSYNC.RECONVERGENT B1 ;  /* 0x0000000000017941 */ /* 0x000fea0003800200 */
.L_x_4446:
        /* <DEDUP_REMOVED lines=29> */
.L_x_4449:
[----:B------:R-:W-:Y:S05]  /*9830*/  BSYNC.RECONVERGENT B1 ;  /* 0x0000000000017941 */ /* 0x000fea0003800200 */
.L_x_4448:
        /* <DEDUP_REMOVED lines=29> */
.L_x_4451:
[----:B------:R-:W-:Y:S05]  /*9a10*/  BSYNC.RECONVERGENT B1 ;  /* 0x0000000000017941 */ /* 0x000fea0003800200 */
.L_x_4450:
        /* <DEDUP_REMOVED lines=29> */
.L_x_4453:
[----:B------:R-:W-:Y:S05]  /*9bf0*/  BSYNC.RECONVERGENT B1 ;  /* 0x0000000000017941 */ /* 0x000fea0003800200 */
.L_x_4452:
        /* <DEDUP_REMOVED lines=29> */
.L_x_4455:
[----:B------:R-:W-:Y:S05]  /*9dd0*/  BSYNC.RECONVERGENT B1 ;  /* 0x0000000000017941 */ /* 0x000fea0003800200 */
.L_x_4454:
        /* <DEDUP_REMOVED lines=53> */
.L_x_4457:
[----:B------:R-:W-:Y:S05]  /*a130*/  BSYNC.RECONVERGENT B1 ;  /* 0x0000000000017941 */ /* 0x000fea0003800200 */
.L_x_4456:
        /* <DEDUP_REMOVED lines=29> */
.L_x_4459:
[----:B------:R-:W-:Y:S05]  /*a310*/  BSYNC.RECONVERGENT B1 ;  /* 0x0000000000017941 */ /* 0x000fea0003800200 */
.L_x_4458:
        /* <DEDUP_REMOVED lines=29> */
.L_x_4461:
[----:B------:R-:W-:Y:S05]  /*a4f0*/  BSYNC.RECONVERGENT B1 ;  /* 0x0000000000017941 */ /* 0x000fea0003800200 */
.L_x_4460:
        /* <DEDUP_REMOVED lines=29> */
.L_x_4463:
[----:B------:R-:W-:Y:S05]  /*a6d0*/  BSYNC.RECONVERGENT B1 ;  /* 0x0000000000017941 */ /* 0x000fea0003800200 */
.L_x_4462:
        /* <DEDUP_REMOVED lines=29> */
.L_x_4465:
[----:B------:R-:W-:Y:S05]  /*a8b0*/  BSYNC.RECONVERGENT B1 ;  /* 0x0000000000017941 */ /* 0x000fea0003800200 */
.L_x_4464:
        /* <DEDUP_REMOVED lines=29> */
.L_x_4467:
[----:B------:R-:W-:Y:S05]  /*aa90*/  BSYNC.RECONVERGENT B1 ;  /* 0x0000000000017941 */ /* 0x000fea0003800200 */
.L_x_4466:
        /* <DEDUP_REMOVED lines=53> */
.L_x_4469:
[----:B------:R-:W-:Y:S05]  /*adf0*/  BSYNC.RECONVERGENT B1 ;  /* 0x0000000000017941 */ /* 0x000fea0003800200 */
.L_x_4468:
        /* <DEDUP_REMOVED lines=29> */
.L_x_4471:
[----:B------:R-:W-:Y:S05]  /*afd0*/  BSYNC.RECONVERGENT B1 ;  /* 0x0000000000017941 */ /* 0x000fea0003800200 */
.L_x_4470:
        /* <DEDUP_REMOVED lines=29> */
.L_x_4473:
[----:B------:R-:W-:Y:S05]  /*b1b0*/  BSYNC.RECONVERGENT B1 ;  /* 0x0000000000017941 */ /* 0x000fea0003800200 */
.L_x_4472:
        /* <DEDUP_REMOVED lines=29> */
.L_x_4475:
[----:B------:R-:W-:Y:S05]  /*b390*/  BSYNC.RECONVERGENT B1 ;  /* 0x0000000000017941 */ /* 0x000fea0003800200 */
.L_x_4474:
        /* <DEDUP_REMOVED lines=29> */
.L_x_4477:
[----:B------:R-:W-:Y:S05]  /*b570*/  BSYNC.RECONVERGENT B1 ;  /* 0x0000000000017941 */ /* 0x000fea0003800200 */
.L_x_4476:
        /* <DEDUP_REMOVED lines=29> */
.L_x_4479:
[----:B------:R-:W-:Y:S05]  /*b750*/  BSYNC.RECONVERGENT B1 ;  /* 0x0000000000017941 */ /* 0x000fea0003800200 */
.L_x_4478:
        /* <DEDUP_REMOVED lines=51> */
.L_x_4481:
[----:B------:R-:W-:Y:S05]  /*ba90*/  BSYNC.RECONVERGENT B1 ;  /* 0x0000000000017941 */ /* 0x000fea0003800200 */
.L_x_4480:
        /* <DEDUP_REMOVED lines=29> */
.L_x_4483:
[----:B------:R-:W-:Y:S05]  /*bc70*/  BSYNC.RECONVERGENT B1 ;  /* 0x0000000000017941 */ /* 0x000fea0003800200 */
.L_x_4482:
        /* <DEDUP_REMOVED lines=29> */
.L_x_4485:
[----:B------:R-:W-:Y:S05]  /*be50*/  BSYNC.RECONVERGENT B1 ;  /* 0x0000000000017941 */ /* 0x000fea0003800200 */
.L_x_4484:
        /* <DEDUP_REMOVED lines=29> */
.L_x_4487:
[----:B------:R-:W-:Y:S05]  /*c030*/  BSYNC.RECONVERGENT B1 ;  /* 0x0000000000017941 */ /* 0x000fea0003800200 */
.L_x_4486:
        /* <DEDUP_REMOVED lines=29> */
.L_x_4489:
[----:B------:R-:W-:Y:S05]  /*c210*/  BSYNC.RECONVERGENT B1 ;  /* 0x0000000000017941 */ /* 0x000fea0003800200 */
.L_x_4488:
        /* <DEDUP_REMOVED lines=27> */
.L_x_4427:
[----:B------:R-:W-:Y:S05]  /*c3d0*/  BSYNC.RECONVERGENT B0 ;  /* 0x0000000000007941 */ /* 0x000fea0003800200 */
.L_x_4363:
        /* <DEDUP_REMOVED lines=9> */
.L_x_4491:
        /* <DEDUP_REMOVED lines=9> */
.L_x_4564:


//--------------------- .nv.shared.reserved.0     --------------------------
	.section	.nv.shared.reserved.0,"aw",@nobits
	.weak		__nv_reservedSMEM_offset_0_alias
	.size		__nv_reservedSMEM_offset_0_alias, 0, 64
	.other		__nv_reservedSMEM_offset_0_alias,@"STO_CUDA_RESERVED_SHARED STV_DEFAULT"
__nv_reservedSMEM_offset_0_alias:
	.zero		0
	.zero		64


//--------------------- .nv.global                --------------------------
	.section	.nv.global,"aw",@nobits
.nv.global:
	.type		_ZN61_INTERNAL_4340de52_30_group_norm_nhwc_one_pass_84_cu_ac6678116thrust24THRUST_300001_SM_1030_NS12placeholders2_5E,@object
	.size		_ZN61_INTERNAL_4340de52_30_group_norm_nhwc_one_pass_84_cu_ac6678116thrust24THRUST_300001_SM_1030_NS12placeholders2_5E,(_ZN61_INTERNAL_4340de52_30_group_norm_nhwc_one_pass_84_cu_ac6678114cuda3std3__45__cpo6cbeginE - _ZN61_INTERNAL_4340de52_30_group_norm_nhwc_one_pass_84_cu_ac6678116thrust24THRUST_300001_SM_1030_NS12placeholders2_5E)
_ZN61_INTERNAL_4340de52_30_group_norm_nhwc_one_pass_84_cu_ac6678116thrust24THRUST_300001_SM_1030_NS12placeholders2_5E:
	.zero		1
	.type		_ZN61_INTERNAL_4340de52_30_group_norm_nhwc_one_pass_84_cu_ac6678114cuda3std3__45__cpo6cbeginE,@object
	.size		_ZN61_INTERNAL_4340de52_30_group_norm_nhwc_one_pass_84_cu_ac6678114cuda3std3__45__cpo6cbeginE,(_ZN61_INTERNAL_4340de52_30_group_norm_nhwc_one_pass_84_cu_ac6678114cuda3std6ranges3__45__cpo6cbeginE - _ZN61_INTERNAL_4340de52_30_group_norm_nhwc_one_pass_84_cu_ac6678114cuda3std3__45__cpo6cbeginE)
_ZN61_INTERNAL_4340de52_30_group_norm_nhwc_one_pass_84_cu_ac6678114cuda3std3__45__cpo6cbeginE:
	.zero		1
	.type		_ZN61_INTERNAL_4340de52_30_group_norm_nhwc_one_pass_84_cu_ac6678114cuda3std6ranges3__45__cpo6cbeginE,@object
	.size		_ZN61_INTERNAL_4340de52_30_group_norm_nhwc_one_pass_84_cu_ac6678114cuda3std6ranges3__45__cpo6cbeginE,(_ZN61_INTERNAL_4340de52_30_group_norm_nhwc_one_pass_84_cu_ac6678114cuda3std3__48in_placeE - _ZN61_INTERNAL_4340de52_30_group_norm_nhwc_one_pass_84_cu_ac6678114cuda3std6ranges3__45__cpo6cbeginE)
_ZN61_INTERNAL_4340de52_30_group_norm_nhwc_one_pass_84_cu_ac6678114cuda3std6ranges3__45__cpo6cbeginE:
	.zero		1
	.type		_ZN61_INTERNAL_4340de52_30_group_norm_nhwc_one_pass_84_cu_ac6678114cuda3std3__48in_placeE,@object
	.size		_ZN61_INTERNAL_4340de52_30_group_norm_nhwc_one_pass_84_cu_ac6678114cuda3std3__48in_placeE,(_ZN61_INTERNAL_4340de52_30_group_norm_nhwc_one_pass_84_cu_ac6678114cuda3std6ranges3__45__cpo4sizeE - _ZN61_INTERNAL_4340de52_30_group_norm_nhwc_one_pass_84_cu_ac6678114cuda3std3__48in_placeE)
_ZN61_INTERNAL_4340de52_30_group_norm_nhwc_one_pass_84_cu_ac6678114cuda3std3__48in_placeE:
	.zero		1
	.type		_ZN61_INTERNAL_4340de52_30_group_norm_nhwc_one_pass_84_cu_ac6678114cuda3std6ranges3__45__cpo4sizeE,@object
	.size		_ZN61_INTERNAL_4340de52_30_group_norm_nhwc_one_pass_84_cu_ac6678114cuda3std6ranges3__45__cpo4sizeE,(_ZN61_INTERNAL_4340de52_30_group_norm_nhwc_one_pass_84_cu_ac6678116thrust24THRUST_300001_SM_1030_NS12placeholders2_9E - _ZN61_INTERNAL_4340de52_30_group_norm_nhwc_one_pass_84_cu_ac6678114cuda3std6ranges3__45__cpo4sizeE)
_ZN61_INTERNAL_4340de52_30_group_norm_nhwc_one_pass_84_cu_ac6678114cuda3std6ranges3__45__cpo4sizeE:
	.zero		1
	.type		_ZN61_INTERNAL_4340de52_30_group_norm_nhwc_one_pass_84_cu_ac6678116thrust24THRUST_300001_SM_1030_NS12placeholders2_9E,@object
	.size		_ZN61_INTERNAL_4340de52_30_group_norm_nhwc_one_pass_84_cu_ac6678116thrust24THRUST_300001_SM_1030_NS12placeholders2_9E,(_ZN61_INTERNAL_4340de52_30_group_norm_nhwc_one_pass_84_cu_ac6678114cuda3std3__45__cpo7crbeginE - _ZN61_INTERNAL_4340de52_30_group_norm_nhwc_one_pass_84_cu_ac6678116thrust24THRUST_300001_SM_1030_NS12placeholders2_9E)
_ZN61_INTERNAL_4340de52_30_group_norm_nhwc_one_pass_84_cu_ac6678116thrust24THRUST_300001_SM_1030_NS12placeholders2_9E:
	.zero		1
	.type		_ZN61_INTERNAL_4340de52_30_group_norm_nhwc_one_pass_84_cu_ac6678114cuda3std3__45__cpo7crbeginE,@object
	.size		_ZN61_INTERNAL_4340de52_30_group_norm_nhwc_one_pass_84_cu_ac6678114cuda3std3__45__cpo7crbeginE,(_ZN61_INTERNAL_4340de52_30_group_norm_nhwc_one_pass_84_cu_ac6678114cuda3std6ranges3__45__cpo4nextE - _ZN61_INTERNAL_4340de52_30_group_norm_nhwc_one_pass_84_cu_ac6678114cuda3std3__45__cpo7crbeginE)
_ZN61_INTERNAL_4340de52_30_group_norm_nhwc_one_pass_84_cu_ac6678114cuda3std3__45__cpo7crbeginE:
	.zero		1
	.type		_ZN61_INTERNAL_4340de52_30_group_norm_nhwc_one_pass_84_cu_ac6678114cuda3std6ranges3__45__cpo4nextE,@object
	.size		_ZN61_INTERNAL_4340de52_30_group_norm_nhwc_one_pass_84_cu_ac6678114cuda3std6ranges3__45__cpo4nextE,(_ZN61_INTERNAL_4340de52_30_group_norm_nhwc_one_pass_84_cu_ac6678114cuda3std6ranges3__45__cpo4swapE - _ZN61_INTERNAL_4340de52_30_group_norm_nhwc_one_pass_84_cu_ac6678114cuda3std6ranges3__45__cpo4nextE)
_ZN61_INTERNAL_4340de52_30_group_norm_nhwc_one_pass_84_cu_ac6678114cuda3std6ranges3__45__cpo4nextE:
	.zero		1
	.type		_ZN61_INTERNAL_4340de52_30_group_norm_nhwc_one_pass_84_cu_ac6678114cuda3std6ranges3__45__cpo4swapE,@object
	.size		_ZN61_INTERNAL_4340de52_30_group_norm_nhwc_one_pass_84_cu_ac6678114cuda3std6ranges3__45__cpo4swapE,(_ZN61_INTERNAL_4340de52_30_group_norm_nhwc_one_pass_84_cu_ac6678116thrust24THRUST_300001_SM_1030_NS12placeholders2_1E - _ZN61_INTERNAL_4340de52_30_group_norm_nhwc_one_pass_84_cu_ac6678114cuda3std6ranges3__45__cpo4swapE)
_ZN61_INTERNAL_4340de52_30_group_norm_nhwc_one_pass_84_cu_ac6678114cuda3std6ranges3__45__cpo4swapE:
	.zero		1
	.type		_ZN61_INTERNAL_4340de52_30_group_norm_nhwc_one_pass_84_cu_ac6678116thrust24THRUST_300001_SM_1030_NS12placeholders2_1E,@object
	.size		_ZN61_INTERNAL_4340de52_30_group_norm_nhwc_one_pass_84_cu_ac6678116thrust24THRUST_300001_SM_1030_NS12placeholders2_1E,(_ZN61_INTERNAL_4340de52_30_group_norm_nhwc_one_pass_84_cu_ac6678116thrust24THRUST_300001_SM_1030_NS12placeholders2_3E - _ZN61_INTERNAL_4340de52_30_group_norm_nhwc_one_pass_84_cu_ac6678116thrust24THRUST_300001_SM_1030_NS12placeholders2_1E)
_ZN61_INTERNAL_4340de52_30_group_norm_nhwc_one_pass_84_cu_ac6678116thrust24THRUST_300001_SM_1030_NS12placeholders2_1E:
	.zero		1
	.type		_ZN61_INTERNAL_4340de52_30_group_norm_nhwc_one_pass_84_cu_ac6678116thrust24THRUST_300001_SM_1030_NS12placeholders2_3E,@object
	.size		_ZN61_INTERNAL_4340de52_30_group_norm_nhwc_one_pass_84_cu_ac6678116thrust24THRUST_300001_SM_1030_NS12placeholders2_3E,(_ZN61_INTERNAL_4340de52_30_group_norm_nhwc_one_pass_84_cu_ac6678114cuda3std3__45__cpo5beginE - _ZN61_INTERNAL_4340de52_30_group_norm_nhwc_one_pass_84_cu_ac6678116thrust24THRUST_300001_SM_1030_NS12placeholders2_3E)
_ZN61_INTERNAL_4340de52_30_group_norm_nhwc_one_pass_84_cu_ac6678116thrust24THRUST_300001_SM_1030_NS12placeholders2_3E:
	.zero		1
	.type		_ZN61_INTERNAL_4340de52_30_group_norm_nhwc_one_pass_84_cu_ac6678114cuda3std3__45__cpo5beginE,@object
	.size		_ZN61_INTERNAL_4340de52_30_group_norm_nhwc_one_pass_84_cu_ac6678114cuda3std3__45__cpo5beginE,(_ZN61_INTERNAL_4340de52_30_group_norm_nhwc_one_pass_84_cu_ac6678114cuda3std6ranges3__45__cpo5beginE - _ZN61_INTERNAL_4340de52_30_group_norm_nhwc_one_pass_84_cu_ac6678114cuda3std3__45__cpo5beginE)
_ZN61_INTERNAL_4340de52_30_group_norm_nhwc_one_pass_84_cu_ac6678114cuda3std3__45__cpo5beginE:
	.zero		1
	.type		_ZN61_INTERNAL_4340de52_30_group_norm_nhwc_one_pass_84_cu_ac6678114cuda3std6ranges3__45__cpo5beginE,@object
	.size		_ZN61_INTERNAL_4340de52_30_group_norm_nhwc_one_pass_84_cu_ac6678114cuda3std6ranges3__45__cpo5beginE,(_ZN61_INTERNAL_4340de52_30_group_norm_nhwc_one_pass_84_cu_ac6678114cuda3std3__463_GLOBAL__N__4340de52_30_group_norm_nhwc_one_pass_84_cu_ac6678116ignoreE - _ZN61_INTERNAL_4340de52_30_group_norm_nhwc_one_pass_84_cu_ac6678114cuda3std6ranges3__45__cpo5beginE)
_ZN61_INTERNAL_4340de52_30_group_norm_nhwc_one_pass_84_cu_ac6678114cuda3std6ranges3__45__cpo5beginE:
	.zero		1
	.type		_ZN61_INTERNAL_4340de52_30_group_norm_nhwc_one_pass_84_cu_ac6678114cuda3std3__463_GLOBAL__N__4340de52_30_group_norm_nhwc_one_pass_84_cu_ac6678116ignoreE,@object
	.size		_ZN61_INTERNAL_4340de52_30_group_norm_nhwc_one_pass_84_cu_ac6678114cuda3std3__463_GLOBAL__N__4340de52_30_group_norm_nhwc_one_pass_84_cu_ac6678116ignoreE,(_ZN61_INTERNAL_4340de52_30_group_norm_nhwc_one_pass_84_cu_ac6678114cuda3std6ranges3__45__cpo4dataE - _ZN61_INTERNAL_4340de52_30_group_norm_nhwc_one_pass_84_cu_ac6678114cuda3std3__463_GLOBAL__N__4340de52_30_group_norm_nhwc_one_pass_84_cu_ac6678116ignoreE)
_ZN61_INTERNAL_4340de52_30_group_norm_nhwc_one_pass_84_cu_ac6678114cuda3std3__463_GLOBAL__N__4340de52_30_group_norm_nhwc_one_pass_84_cu_ac6678116ignoreE:
	.zero		1
	.type		_ZN61_INTERNAL_4340de52_30_group_norm_nhwc_one_pass_84_cu_ac6678114cuda3std6ranges3__45__cpo4dataE,@object
	.size		_ZN61_INTERNAL_4340de52_30_group_norm_nhwc_one_pass_84_cu_ac6678114cuda3std6ranges3__45__cpo4dataE,(_ZN61_INTERNAL_4340de52_30_group_norm_nhwc_one_pass_84_cu_ac6678116thrust24THRUST_300001_SM_1030_NS12placeholders2_7E - _ZN61_INTERNAL_4340de52_30_group_norm_nhwc_one_pass_84_cu_ac6678114cuda3std6ranges3__45__cpo4dataE)
_ZN61_INTERNAL_4340de52_30_group_norm_nhwc_one_pass_84_cu_ac6678114cuda3std6ranges3__45__cpo4dataE:
	.zero		1
	.type		_ZN61_INTERNAL_4340de52_30_group_norm_nhwc_one_pass_84_cu_ac6678116thrust24THRUST_300001_SM_1030_NS12placeholders2_7E,@object
	.size		_ZN61_INTERNAL_4340de52_30_group_norm_nhwc_one_pass_84_cu_ac6678116thrust24THRUST_300001_SM_1030_NS12placeholders2_7E,(_ZN61_INTERNAL_4340de52_30_group_norm_nhwc_one_pass_84_cu_ac6678114cuda3std3__45__cpo6rbeginE - _ZN61_INTERNAL_4340de52_30_group_norm_nhwc_one_pass_84_cu_ac6678116thrust24THRUST_300001_SM_1030_NS12placeholders2_7E)
_ZN61_INTERNAL_4340de52_30_group_norm_nhwc_one_pass_84_cu_ac6678116thrust24THRUST_300001_SM_1030_NS12placeholders2_7E:
	.zero		1
	.type		_ZN61_INTERNAL_4340de52_30_group_norm_nhwc_one_pass_84_cu_ac6678114cuda3std3__45__cpo6rbeginE,@object
	.size		_ZN61_INTERNAL_4340de52_30_group_norm_nhwc_one_pass_84_cu_ac6678114cuda3std3__45__cpo6rbeginE,(_ZN61_INTERNAL_4340de52_30_group_norm_nhwc_one_pass_84_cu_ac6678114cuda3std6ranges3__45__cpo7advanceE - _ZN61_INTERNAL_4340de52_30_group_norm_nhwc_one_pass_84_cu_ac6678114cuda3std3__45__cpo6rbeginE)
_ZN61_INTERNAL_4340de52_30_group_norm_nhwc_one_pass_84_cu_ac6678114cuda3std3__45__cpo6rbeginE:
	.zero		1
	.type		_ZN61_INTERNAL_4340de52_30_group_norm_nhwc_one_pass_84_cu_ac6678114cuda3std6ranges3__45__cpo7advanceE,@object
	.size		_ZN61_INTERNAL_4340de52_30_group_norm_nhwc_one_pass_84_cu_ac6678114cuda3std6ranges3__45__cpo7advanceE,(_ZN61_INTERNAL_4340de52_30_group_norm_nhwc_one_pass_84_cu_ac6678114cuda3std3__47nulloptE - _ZN61_INTERNAL_4340de52_30_group_norm_nhwc_one_pass_84_cu_ac6678114cuda3std6ranges3__45__cpo7advanceE)
_ZN61_INTERNAL_4340de52_30_group_norm_nhwc_one_pass_84_cu_ac6678114cuda3std6ranges3__45__cpo7advanceE:
	.zero		1
	.type		_ZN61_INTERNAL_4340de52_30_group_norm_nhwc_one_pass_84_cu_ac6678114cuda3std3__47nulloptE,@object
	.size		_ZN61_INTERNAL_4340de52_30_group_norm_nhwc_one_pass_84_cu_ac6678114cuda3std3__47nulloptE,(_ZN61_INTERNAL_4340de52_30_group_norm_nhwc_one_pass_84_cu_ac6678114cuda3std6ranges3__45__cpo8distanceE - _ZN61_INTERNAL_4340de52_30_group_norm_nhwc_one_pass_84_cu_ac6678114cuda3std3__47nulloptE)
_ZN61_INTERNAL_4340de52_30_group_norm_nhwc_one_pass_84_cu_ac6678114cuda3std3__47nulloptE:
	.zero		1
	.type		_ZN61_INTERNAL_4340de52_30_group_norm_nhwc_one_pass_84_cu_ac6678114cuda3std6ranges3__45__cpo8distanceE,@object
	.size		_ZN61_INTERNAL_4340de52_30_group_norm_nhwc_one_pass_84_cu_ac6678114cuda3std6ranges3__45__cpo8distanceE,(_ZN61_INTERNAL_4340de52_30_group_norm_nhwc_one_pass_84_cu_ac6678116thrust24THRUST_300001_SM_1030_NS12placeholders2_6E - _ZN61_INTERNAL_4340de52_30_group_norm_nhwc_one_pass_84_cu_ac6678114cuda3std6ranges3__45__cpo8distanceE)
_ZN61_INTERNAL_4340de52_30_group_norm_nhwc_one_pass_84_cu_ac6678114cuda3std6ranges3__45__cpo8distanceE:
	.zero		1
	.type		_ZN61_INTERNAL_4340de52_30_group_norm_nhwc_one_pass_84_cu_ac6678116thrust24THRUST_300001_SM_1030_NS12placeholders2_6E,@object
	.size		_ZN61_INTERNAL_4340de52_30_group_norm_nhwc_one_pass_84_cu_ac6678116thrust24THRUST_300001_SM_1030_NS12placeholders2_6E,(_ZN61_INTERNAL_4340de52_30_group_norm_nhwc_one_pass_84_cu_ac6678114cuda3std3__45__cpo4cendE - _ZN61_INTERNAL_4340de52_30_group_norm_nhwc_one_pass_84_cu_ac6678116thrust24THRUST_300001_SM_1030_NS12placeholders2_6E)
_ZN61_INTERNAL_4340de52_30_group_norm_nhwc_one_pass_84_cu_ac6678116thrust24THRUST_300001_SM_1030_NS12placeholders2_6E:
	.zero		1
	.type		_ZN61_INTERNAL_4340de52_30_group_norm_nhwc_one_pass_84_cu_ac6678114cuda3std3__45__cpo4cendE,@object
	.size		_ZN61_INTERNAL_4340de52_30_group_norm_nhwc_one_pass_84_cu_ac6678114cuda3std3__45__cpo4cendE,(_ZN61_INTERNAL_4340de52_30_group_norm_nhwc_one_pass_84_cu_ac6678114cuda3std6ranges3__45__cpo4cendE - _ZN61_INTERNAL_4340de52_30_group_norm_nhwc_one_pass_84_cu_ac6678114cuda3std3__45__cpo4cendE)
_ZN61_INTERNAL_4340de52_30_group_norm_nhwc_one_pass_84_cu_ac6678114cuda3std3__45__cpo4cendE:
	.zero		1
	.type		_ZN61_INTERNAL_4340de52_30_group_norm_nhwc_one_pass_84_cu_ac6678114cuda3std6ranges3__45__cpo4cendE,@object
	.size		_ZN61_INTERNAL_4340de52_30_group_norm_nhwc_one_pass_84_cu_ac6678114cuda3std6ranges3__45__cpo4cendE,(_ZN61_INTERNAL_4340de52_30_group_norm_nhwc_one_pass_84_cu_ac6678114cuda3std3__420unreachable_sentinelE - _ZN61_INTERNAL_4340de52_30_group_norm_nhwc_one_pass_84_cu_ac6678114cuda3std6ranges3__45__cpo4cendE)
_ZN61_INTERNAL_4340de52_30_group_norm_nhwc_one_pass_84_cu_ac6678114cuda3std6ranges3__45__cpo4cendE:
	.zero		1
	.type		_ZN61_INTERNAL_4340de52_30_group_norm_nhwc_one_pass_84_cu_ac6678114cuda3std3__420unreachable_sentinelE,@object
	.size		_ZN61_INTERNAL_4340de52_30_group_norm_nhwc_one_pass_84_cu_ac6678114cuda3std3__420unreachable_sentinelE,(_ZN61_INTERNAL_4340de52_30_group_norm_nhwc_one_pass_84_cu_ac6678114cuda3std6ranges3__45__cpo5ssizeE - _ZN61_INTERNAL_4340de52_30_group_norm_nhwc_one_pass_84_cu_ac6678114cuda3std3__420unreachable_sentinelE)
_ZN61_INTERNAL_4340de52_30_group_norm_nhwc_one_pass_84_cu_ac6678114cuda3std3__420unreachable_sentinelE:
	.zero		1
	.type		_ZN61_INTERNAL_4340de52_30_group_norm_nhwc_one_pass_84_cu_ac6678114cuda3std6ranges3__45__cpo5ssizeE,@object
	.size		_ZN61_INTERNAL_4340de52_30_group_norm_nhwc_one_pass_84_cu_ac6678114cuda3std6ranges3__45__cpo5ssizeE,(_ZN61_INTERNAL_4340de52_30_group_norm_nhwc_one_pass_84_cu_ac6678116thrust24THRUST_300001_SM_1030_NS12placeholders3_10E - _ZN61_INTERNAL_4340de52_30_group_norm_nhwc_one_pass_84_cu_ac6678114cuda3std6ranges3__45__cpo5ssizeE)
_ZN61_INTERNAL_4340de52_30_group_norm_nhwc_one_pass_84_cu_ac6678114cuda3std6ranges3__45__cpo5ssizeE:
	.zero		1
	.type		_ZN61_INTERNAL_4340de52_30_group_norm_nhwc_one_pass_84_cu_ac6678116thrust24THRUST_300001_SM_1030_NS12placeholders3_10E,@object
	.size		_ZN61_INTERNAL_4340de52_30_group_norm_nhwc_one_pass_84_cu_ac6678116thrust24THRUST_300001_SM_1030_NS12placeholders3_10E,(_ZN61_INTERNAL_4340de52_30_group_norm_nhwc_one_pass_84_cu_ac6678114cuda3std3__45__cpo5crendE - _ZN61_INTERNAL_4340de52_30_group_norm_nhwc_one_pass_84_cu_ac6678116thrust24THRUST_300001_SM_1030_NS12placeholders3_10E)
_ZN61_INTERNAL_4340de52_30_group_norm_nhwc_one_pass_84_cu_ac6678116thrust24THRUST_300001_SM_1030_NS12placeholders3_10E:
	.zero		1
	.type		_ZN61_INTERNAL_4340de52_30_group_norm_nhwc_one_pass_84_cu_ac6678114cuda3std3__45__cpo5crendE,@object
	.size		_ZN61_INTERNAL_4340de52_30_group_norm_nhwc_one_pass_84_cu_ac6678114cuda3std3__45__cpo5crendE,(_ZN61_INTERNAL_4340de52_30_group_norm_nhwc_one_pass_84_cu_ac6678114cuda3std6ranges3__45__cpo4prevE - _ZN61_INTERNAL_4340de52_30_group_norm_nhwc_one_pass_84_cu_ac6678114cuda3std3__45__cpo5crendE)
_ZN61_INTERNAL_4340de52_30_group_norm_nhwc_one_pass_84_cu_ac6678114cuda3std3__45__cpo5crendE:
	.zero		1
	.type		_ZN61_INTERNAL_4340de52_30_group_norm_nhwc_one_pass_84_cu_ac6678114cuda3std6ranges3__45__cpo4prevE,@object
	.size		_ZN61_INTERNAL_4340de52_30_group_norm_nhwc_one_pass_84_cu_ac6678114cuda3std6ranges3__45__cpo4prevE,(_ZN61_INTERNAL_4340de52_30_group_norm_nhwc_one_pass_84_cu_ac6678114cuda3std6ranges3__45__cpo9iter_moveE - _ZN61_INTERNAL_4340de52_30_group_norm_nhwc_one_pass_84_cu_ac6678114cuda3std6ranges3__45__cpo4prevE)
_ZN61_INTERNAL_4340de52_30_group_norm_nhwc_one_pass_84_cu_ac6678114cuda3std6ranges3__45__cpo4prevE:
	.zero		1
	.type		_ZN61_INTERNAL_4340de52_30_group_norm_nhwc_one_pass_84_cu_ac6678114cuda3std6ranges3__45__cpo9iter_moveE,@object
	.size		_ZN61_INTERNAL_4340de52_30_group_norm_nhwc_one_pass_84_cu_ac6678114cuda3std6ranges3__45__cpo9iter_moveE,(_ZN61_INTERNAL_4340de52_30_group_norm_nhwc_one_pass_84_cu_ac6678116thrust24THRUST_300001_SM_1030_NS12placeholders2_2E - _ZN61_INTERNAL_4340de52_30_group_norm_nhwc_one_pass_84_cu_ac6678114cuda3std6ranges3__45__cpo9iter_moveE)
_ZN61_INTERNAL_4340de52_30_group_norm_nhwc_one_pass_84_cu_ac6678114cuda3std6ranges3__45__cpo9iter_moveE:
	.zero		1
	.type		_ZN61_INTERNAL_4340de52_30_group_norm_nhwc_one_pass_84_cu_ac6678116thrust24THRUST_300001_SM_1030_NS12placeholders2_2E,@object
	.size		_ZN61_INTERNAL_4340de52_30_group_norm_nhwc_one_pass_84_cu_ac6678116thrust24THRUST_300001_SM_1030_NS12placeholders2_2E,(_ZN61_INTERNAL_4340de52_30_group_norm_nhwc_one_pass_84_cu_ac6678116thrust24THRUST_300001_SM_1030_NS12placeholders2_4E - _ZN61_INTERNAL_4340de52_30_group_norm_nhwc_one_pass_84_cu_ac6678116thrust24THRUST_300001_SM_1030_NS12placeholders2_2E)
_ZN61_INTERNAL_4340de52_30_group_norm_nhwc_one_pass_84_cu_ac6678116thrust24THRUST_300001_SM_1030_NS12placeholders2_2E:
	.zero		1
	.type		_ZN61_INTERNAL_4340de52_30_group_norm_nhwc_one_pass_84_cu_ac6678116thrust24THRUST_300001_SM_1030_NS12placeholders2_4E,@object
	.size		_ZN61_INTERNAL_4340de52_30_group_norm_nhwc_one_pass_84_cu_ac6678116thrust24THRUST_300001_SM_1030_NS12placeholders2_4E,(_ZN61_INTERNAL_4340de52_30_group_norm_nhwc_one_pass_84_cu_ac6678114cuda3std3__45__cpo3endE - _ZN61_INTERNAL_4340de52_30_group_norm_nhwc_one_pass_84_cu_ac6678116thrust24THRUST_300001_SM_1030_NS12placeholders2_4E)
_ZN61_INTERNAL_4340de52_30_group_norm_nhwc_one_pass_84_cu_ac6678116thrust24THRUST_300001_SM_1030_NS12placeholders2_4E:
	.zero		1
	.type		_ZN61_INTERNAL_4340de52_30_group_norm_nhwc_one_pass_84_cu_ac6678114cuda3std3__45__cpo3endE,@object
	.size		_ZN61_INTERNAL_4340de52_30_group_norm_nhwc_one_pass_84_cu_ac6678114cuda3std3__45__cpo3endE,(_ZN61_INTERNAL_4340de52_30_group_norm_nhwc_one_pass_84_cu_ac6678114cuda3std6ranges3__45__cpo3endE - _ZN61_INTERNAL_4340de52_30_group_norm_nhwc_one_pass_84_cu_ac6678114cuda3std3__45__cpo3endE)
_ZN61_INTERNAL_4340de52_30_group_norm_nhwc_one_pass_84_cu_ac6678114cuda3std3__45__cpo3endE:
	.zero		1
	.type		_ZN61_INTERNAL_4340de52_30_group_norm_nhwc_one_pass_84_cu_ac6678114cuda3std6ranges3__45__cpo3endE,@object
	.size		_ZN61_INTERNAL_4340de52_30_group_norm_nhwc_one_pass_84_cu_ac6678114cuda3std6ranges3__45__cpo3endE,(_ZN61_INTERNAL_4340de52_30_group_norm_nhwc_one_pass_84_cu_ac6678114cuda3std3__419piecewise_constructE - _ZN61_INTERNAL_4340de52_30_group_norm_nhwc_one_pass_84_cu_ac6678114cuda3std6ranges3__45__cpo3endE)
_ZN61_INTERNAL_4340de52_30_group_norm_nhwc_one_pass_84_cu_ac6678114cuda3std6ranges3__45__cpo3endE:
	.zero		1
	.type		_ZN61_INTERNAL_4340de52_30_group_norm_nhwc_one_pass_84_cu_ac6678114cuda3std3__419piecewise_constructE,@object
	.size		_ZN61_INTERNAL_4340de52_30_group_norm_nhwc_one_pass_84_cu_ac6678114cuda3std3__419piecewise_constructE,(_ZN61_INTERNAL_4340de52_30_group_norm_nhwc_one_pass_84_cu_ac6678114cuda3std6ranges3__45__cpo5cdataE - _ZN61_INTERNAL_4340de52_30_group_norm_nhwc_one_pass_84_cu_ac6678114cuda3std3__419piecewise_constructE)
_ZN61_INTERNAL_4340de52_30_group_norm_nhwc_one_pass_84_cu_ac6678114cuda3std3__419piecewise_constructE:
	.zero		1
	.type		_ZN61_INTERNAL_4340de52_30_group_norm_nhwc_one_pass_84_cu_ac6678114cuda3std6ranges3__45__cpo5cdataE,@object
	.size		_ZN61_INTERNAL_4340de52_30_group_norm_nhwc_one_pass_84_cu_ac6678114cuda3std6ranges3__45__cpo5cdataE,(_ZN61_INTERNAL_4340de52_30_group_norm_nhwc_one_pass_84_cu_ac6678116thrust24THRUST_300001_SM_1030_NS12placeholders2_8E - _ZN61_INTERNAL_4340de52_30_group_norm_nhwc_one_pass_84_cu_ac6678114cuda3std6ranges3__45__cpo5cdataE)
_ZN61_INTERNAL_4340de52_30_group_norm_nhwc_one_pass_84_cu_ac6678114cuda3std6ranges3__45__cpo5cdataE:
	.zero		1
	.type		_ZN61_INTERNAL_4340de52_30_group_norm_nhwc_one_pass_84_cu_ac6678116thrust24THRUST_300001_SM_1030_NS12placeholders2_8E,@object
	.size		_ZN61_INTERNAL_4340de52_30_group_norm_nhwc_one_pass_84_cu_ac6678116thrust24THRUST_300001_SM_1030_NS12placeholders2_8E,(_ZN61_INTERNAL_4340de52_30_group_norm_nhwc_one_pass_84_cu_ac6678114cuda3std3__45__cpo4rendE - _ZN61_INTERNAL_4340de52_30_group_norm_nhwc_one_pass_84_cu_ac6678116thrust24THRUST_300001_SM_1030_NS12placeholders2_8E)
_ZN61_INTERNAL_4340de52_30_group_norm_nhwc_one_pass_84_cu_ac6678116thrust24THRUST_300001_SM_1030_NS12placeholders2_8E:
	.zero		1
	.type		_ZN61_INTERNAL_4340de52_30_group_norm_nhwc_one_pass_84_cu_ac6678114cuda3std3__45__cpo4rendE,@object
	.size		_ZN61_INTERNAL_4340de52_30_group_norm_nhwc_one_pass_84_cu_ac6678114cuda3std3__45__cpo4rendE,(_ZN61_INTERNAL_4340de52_30_group_norm_nhwc_one_pass_84_cu_ac6678114cuda3std6ranges3__45__cpo9iter_swapE - _ZN61_INTERNAL_4340de52_30_group_norm_nhwc_one_pass_84_cu_ac6678114cuda3std3__45__cpo4rendE)
_ZN61_INTERNAL_4340de52_30_group_norm_nhwc_one_pass_84_cu_ac6678114cuda3std3__45__cpo4rendE:
	.zero		1
	.type		_ZN61_INTERNAL_4340de52_30_group_norm_nhwc_one_pass_84_cu_ac6678114cuda3std6ranges3__45__cpo9iter_swapE,@object
	.size		_ZN61_INTERNAL_4340de52_30_group_norm_nhwc_one_pass_84_cu_ac6678114cuda3std6ranges3__45__cpo9iter_swapE,(_ZN61_INTERNAL_4340de52_30_group_norm_nhwc_one_pass_84_cu_ac6678114cuda3std3__48unexpectE - _ZN61_INTERNAL_4340de52_30_group_norm_nhwc_one_pass_84_cu_ac6678114cuda3std6ranges3__45__cpo9iter_swapE)
_ZN61_INTERNAL_4340de52_30_group_norm_nhwc_one_pass_84_cu_ac6678114cuda3std6ranges3__45__cpo9iter_swapE:
	.zero		1
	.type		_ZN61_INTERNAL_4340de52_30_group_norm_nhwc_one_pass_84_cu_ac6678114cuda3std3__48unexpectE,@object
	.size		_ZN61_INTERNAL_4340de52_30_group_norm_nhwc_one_pass_84_cu_ac6678114cuda3std3__48unexpectE,(_ZN61_INTERNAL_4340de52_30_group_norm_nhwc_one_pass_84_cu_ac6678116thrust24THRUST_300001_SM_1030_NS6system6detail10sequential3seqE - _ZN61_INTERNAL_4340de52_30_group_norm_nhwc_one_pass_84_cu_ac6678114cuda3std3__48unexpectE)
_ZN61_INTERNAL_4340de52_30_group_norm_nhwc_one_pass_84_cu_ac6678114cuda3std3__48unexpectE:
	.zero		1
	.type		_ZN61_INTERNAL_4340de52_30_group_norm_nhwc_one_pass_84_cu_ac6678116thrust24THRUST_300001_SM_1030_NS6system6detail10sequential3seqE,@object
	.size		_ZN61_INTERNAL_4340de52_30_group_norm_nhwc_one_pass_84_cu_ac6678116thrust24THRUST_300001_SM_1030_NS6system6detail10sequential3seqE,(.L_29 - _ZN61_INTERNAL_4340de52_30_group_norm_nhwc_one_pass_84_cu_ac6678116thrust24THRUST_300001_SM_1030_NS6system6detail10sequential3seqE)
_ZN61_INTERNAL_4340de52_30_group_norm_nhwc_one_pass_84_cu_ac6678116thrust24THRUST_300001_SM_1030_NS6system6detail10sequential3seqE:
	.zero		1
.L_29:


//--------------------- .nv.shared._Z35group_norm_nhwc_bwd_one_pass_kernelI11Bf16IOFp32WLi64ELi84ELi672EEv26Group_norm_nhwc_bwd_params --------------------------
	.section	.nv.shared._Z35group_norm_nhwc_bwd_one_pass_kernelI11Bf16IOFp32WLi64ELi84ELi672EEv26Group_norm_nhwc_bwd_params,"aw",@nobits
	.sectionflags	@""
	.align	16
.nv.shared._Z35group_norm_nhwc_bwd_one_pass_kernelI11Bf16IOFp32WLi64ELi84ELi672EEv26Group_norm_nhwc_bwd_params:
	.zero		11984


//--------------------- .nv.shared._Z35group_norm_nhwc_bwd_one_pass_kernelI11Bf16IOFp32WLi128ELi84ELi672EEv26Group_norm_nhwc_bwd_params --------------------------
	.section	.nv.shared._Z35group_norm_nhwc_bwd_one_pass_kernelI11Bf16IOFp32WLi128ELi84ELi672EEv26Group_norm_nhwc_bwd_params,"aw",@nobits
	.sectionflags	@""
	.align	16
.nv.shared._Z35group_norm_nhwc_bwd_one_pass_kernelI11Bf16IOFp32WLi128ELi84ELi672EEv26Group_norm_nhwc_bwd_params:
	.zero		11984


//--------------------- .nv.shared._Z35group_norm_nhwc_bwd_one_pass_kernelI11Bf16IOFp32WLi256ELi84ELi672EEv26Group_norm_nhwc_bwd_params --------------------------
	.section	.nv.shared._Z35group_norm_nhwc_bwd_one_pass_kernelI11Bf16IOFp32WLi256ELi84ELi672EEv26Group_norm_nhwc_bwd_params,"aw",@nobits
	.sectionflags	@""
	.align	16
.nv.shared._Z35group_norm_nhwc_bwd_one_pass_kernelI11Bf16IOFp32WLi256ELi84ELi672EEv26Group_norm_nhwc_bwd_params:
	.zero		11984


//--------------------- .nv.shared._Z35group_norm_nhwc_bwd_one_pass_kernelI11Bf16IOFp32WLi512ELi84ELi672EEv26Group_norm_nhwc_bwd_params --------------------------
	.section	.nv.shared._Z35group_norm_nhwc_bwd_one_pass_kernelI11Bf16IOFp32WLi512ELi84ELi672EEv26Group_norm_nhwc_bwd_params,"aw",@nobits
	.sectionflags	@""
	.align	16
.nv.shared._Z35group_norm_nhwc_bwd_one_pass_kernelI11Bf16IOFp32WLi512ELi84ELi672EEv26Group_norm_nhwc_bwd_params:
	.zero		11984


//--------------------- .nv.shared._Z35group_norm_nhwc_bwd_one_pass_kernelI11Bf16IOBf16WLi64ELi84ELi672EEv26Group_norm_nhwc_bwd_params --------------------------
	.section	.nv.shared._Z35group_norm_nhwc_bwd_one_pass_kernelI11Bf16IOBf16WLi64ELi84ELi672EEv26Group_norm_nhwc_bwd_params,"aw",@nobits
	.sectionflags	@""
	.align	16
.nv.shared._Z35group_norm_nhwc_bwd_one_pass_kernelI11Bf16IOBf16WLi64ELi84ELi672EEv26Group_norm_nhwc_bwd_params:
	.zero		11984


//--------------------- .nv.shared._Z35group_norm_nhwc_bwd_one_pass_kernelI11Bf16IOBf16WLi128ELi84ELi672EEv26Group_norm_nhwc_bwd_params --------------------------
	.section	.nv.shared._Z35group_norm_nhwc_bwd_one_pass_kernelI11Bf16IOBf16WLi128ELi84ELi672EEv26Group_norm_nhwc_bwd_params,"aw",@nobits
	.sectionflags	@""
	.align	16
.nv.shared._Z35group_norm_nhwc_bwd_one_pass_kernelI11Bf16IOBf16WLi128ELi84ELi672EEv26Group_norm_nhwc_bwd_params:
	.zero		11984


//--------------------- .nv.shared._Z35group_norm_nhwc_bwd_one_pass_kernelI11Bf16IOBf16WLi256ELi84ELi672EEv26Group_norm_nhwc_bwd_params --------------------------
	.section	.nv.shared._Z35group_norm_nhwc_bwd_one_pass_kernelI11Bf16IOBf16WLi256ELi84ELi672EEv26Group_norm_nhwc_bwd_params,"aw",@nobits
	.sectionflags	@""
	.align	16
.nv.shared._Z35group_norm_nhwc_bwd_one_pass_kernelI11Bf16IOBf16WLi256ELi84ELi672EEv26Group_norm_nhwc_bwd_params:
	.zero		11984


//--------------------- .nv.shared._Z35group_norm_nhwc_bwd_one_pass_kernelI11Bf16IOBf16WLi512ELi84ELi672EEv26Group_norm_nhwc_bwd_params --------------------------
	.section	.nv.shared._Z35group_norm_nhwc_bwd_one_pass_kernelI11Bf16IOBf16WLi512ELi84ELi672EEv26Group_norm_nhwc_bwd_params,"aw",@nobits
	.sectionflags	@""
	.align	16
.nv.shared._Z35group_norm_nhwc_bwd_one_pass_kernelI11Bf16IOBf16WLi512ELi84ELi672EEv26Group_norm_nhwc_bwd_params:
	.zero		11984


//--------------------- .nv.shared._Z35group_norm_nhwc_bwd_one_pass_kernelI11Bf16IOFp16WLi64ELi84ELi672EEv26Group_norm_nhwc_bwd_params --------------------------
	.section	.nv.shared._Z35group_norm_nhwc_bwd_one_pass_kernelI11Bf16IOFp16WLi64ELi84ELi672EEv26Group_norm_nhwc_bwd_params,"aw",@nobits
	.sectionflags	@""
	.align	16
.nv.shared._Z35group_norm_nhwc_bwd_one_pass_kernelI11Bf16IOFp16WLi64ELi84ELi672EEv26Group_norm_nhwc_bwd_params:
	.zero		11984


//--------------------- .nv.shared._Z35group_norm_nhwc_bwd_one_pass_kernelI11Bf16IOFp16WLi128ELi84ELi672EEv26Group_norm_nhwc_bwd_params --------------------------
	.section	.nv.shared._Z35group_norm_nhwc_bwd_one_pass_kernelI11Bf16IOFp16WLi128ELi84ELi672EEv26Group_norm_nhwc_bwd_params,"aw",@nobits
	.sectionflags	@""
	.align	16
.nv.shared._Z35group_norm_nhwc_bwd_one_pass_kernelI11Bf16IOFp16WLi128ELi84ELi672EEv26Group_norm_nhwc_bwd_params:
	.zero		11984


//--------------------- .nv.shared._Z35group_norm_nhwc_bwd_one_pass_kernelI11Bf16IOFp16WLi256ELi84ELi672EEv26Group_norm_nhwc_bwd_params --------------------------
	.section	.nv.shared._Z35group_norm_nhwc_bwd_one_pass_kernelI11Bf16IOFp16WLi256ELi84ELi672EEv26Group_norm_nhwc_bwd_params,"aw",@nobits
	.sectionflags	@""
	.align	16
.nv.shared._Z35group_norm_nhwc_bwd_one_pass_kernelI11Bf16IOFp16WLi256ELi84ELi672EEv26Group_norm_nhwc_bwd_params:
	.zero		11984


//--------------------- .nv.shared._Z35group_norm_nhwc_bwd_one_pass_kernelI11Bf16IOFp16WLi512ELi84ELi672EEv26Group_norm_nhwc_bwd_params --------------------------
	.section	.nv.shared._Z35group_norm_nhwc_bwd_one_pass_kernelI11Bf16IOFp16WLi512ELi84ELi672EEv26Group_norm_nhwc_bwd_params,"aw",@nobits
	.sectionflags	@""
	.align	16
.nv.shared._Z35group_norm_nhwc_bwd_one_pass_kernelI11Bf16IOFp16WLi512ELi84ELi672EEv26Group_norm_nhwc_bwd_params:
	.zero		11984


//--------------------- .nv.shared._Z35group_norm_nhwc_bwd_one_pass_kernelI11Fp16IOFp32WLi64ELi84ELi672EEv26Group_norm_nhwc_bwd_params --------------------------
	.section	.nv.shared._Z35group_norm_nhwc_bwd_one_pass_kernelI11Fp16IOFp32WLi64ELi84ELi672EEv26Group_norm_nhwc_bwd_params,"aw",@nobits
	.sectionflags	@""
	.align	16
.nv.shared._Z35group_norm_nhwc_bwd_one_pass_kernelI11Fp16IOFp32WLi64ELi84ELi672EEv26Group_norm_nhwc_bwd_params:
	.zero		11984


//--------------------- .nv.shared._Z35group_norm_nhwc_bwd_one_pass_kernelI11Fp16IOFp32WLi128ELi84ELi672EEv26Group_norm_nhwc_bwd_params --------------------------
	.section	.nv.shared._Z35group_norm_nhwc_bwd_one_pass_kernelI11Fp16IOFp32WLi128ELi84ELi672EEv26Group_norm_nhwc_bwd_params,"aw",@nobits
	.sectionflags	@""
	.align	16
.nv.shared._Z35group_norm_nhwc_bwd_one_pass_kernelI11Fp16IOFp32WLi128ELi84ELi672EEv26Group_norm_nhwc_bwd_params:
	.zero		11984


//--------------------- .nv.shared._Z35group_norm_nhwc_bwd_one_pass_kernelI11Fp16IOFp32WLi256ELi84ELi672EEv26Group_norm_nhwc_bwd_params --------------------------
	.section	.nv.shared._Z35group_norm_nhwc_bwd_one_pass_kernelI11Fp16IOFp32WLi256ELi84ELi672EEv26Group_norm_nhwc_bwd_params,"aw",@nobits
	.sectionflags	@""
	.align	16
.nv.shared._Z35group_norm_nhwc_bwd_one_pass_kernelI11Fp16IOFp32WLi256ELi84ELi672EEv26Group_norm_nhwc_bwd_params:
	.zero		11984


//--------------------- .nv.shared._Z35group_norm_nhwc_bwd_one_pass_kernelI11Fp16IOFp32WLi512ELi84ELi672EEv26Group_norm_nhwc_bwd_params --------------------------
	.section	.nv.shared._Z35group_norm_nhwc_bwd_one_pass_kernelI11Fp16IOFp32WLi512ELi84ELi672EEv26Group_norm_nhwc_bwd_params,"aw",@nobits
	.sectionflags	@""
	.align	16
.nv.shared._Z35group_norm_nhwc_bwd_one_pass_kernelI11Fp16IOFp32WLi512ELi84ELi672EEv26Group_norm_nhwc_bwd_params:
	.zero		11984


//--------------------- .nv.shared._Z35group_norm_nhwc_bwd_one_pass_kernelI11Fp16IOBf16WLi64ELi84ELi672EEv26Group_norm_nhwc_bwd_params --------------------------
	.section	.nv.shared._Z35group_norm_nhwc_bwd_one_pass_kernelI11Fp16IOBf16WLi64ELi84ELi672EEv26Group_norm_nhwc_bwd_params,"aw",@nobits
	.sectionflags	@""
	.align	16
.nv.shared._Z35group_norm_nhwc_bwd_one_pass_kernelI11Fp16IOBf16WLi64ELi84ELi672EEv26Group_norm_nhwc_bwd_params:
	.zero		11984


//--------------------- .nv.shared._Z35group_norm_nhwc_bwd_one_pass_kernelI11Fp16IOBf16WLi128ELi84ELi672EEv26Group_norm_nhwc_bwd_params --------------------------
	.section	.nv.shared._Z35group_norm_nhwc_bwd_one_pass_kernelI11Fp16IOBf16WLi128ELi84ELi672EEv26Group_norm_nhwc_bwd_params,"aw",@nobits
	.sectionflags	@""
	.align	16
.nv.shared._Z35group_norm_nhwc_bwd_one_pass_kernelI11Fp16IOBf16WLi128ELi84ELi672EEv26Group_norm_nhwc_bwd_params:
	.zero		11984


//--------------------- .nv.shared._Z35group_norm_nhwc_bwd_one_pass_kernelI11Fp16IOBf16WLi256ELi84ELi672EEv26Group_norm_nhwc_bwd_params --------------------------
	.section	.nv.shared._Z35group_norm_nhwc_bwd_one_pass_kernelI11Fp16IOBf16WLi256ELi84ELi672EEv26Group_norm_nhwc_bwd_params,"aw",@nobits
	.sectionflags	@""
	.align	16
.nv.shared._Z35group_norm_nhwc_bwd_one_pass_kernelI11Fp16IOBf16WLi256ELi84ELi672EEv26Group_norm_nhwc_bwd_params:
	.zero		11984


//--------------------- .nv.shared._Z35group_norm_nhwc_bwd_one_pass_kernelI11Fp16IOBf16WLi512ELi84ELi672EEv26Group_norm_nhwc_bwd_params --------------------------
	.section	.nv.shared._Z35group_norm_nhwc_bwd_one_pass_kernelI11Fp16IOBf16WLi512ELi84ELi672EEv26Group_norm_nhwc_bwd_params,"aw",@nobits
	.sectionflags	@""
	.align	16
.nv.shared._Z35group_norm_nhwc_bwd_one_pass_kernelI11Fp16IOBf16WLi512ELi84ELi672EEv26Group_norm_nhwc_bwd_params:
	.zero		11984


//--------------------- .nv.shared._Z35group_norm_nhwc_bwd_one_pass_kernelI11Fp16IOFp16WLi64ELi84ELi672EEv26Group_norm_nhwc_bwd_params --------------------------
	.section	.nv.shared._Z35group_norm_nhwc_bwd_one_pass_kernelI11Fp16IOFp16WLi64ELi84ELi672EEv26Group_norm_nhwc_bwd_params,"aw",@nobits
	.sectionflags	@""
	.align	16
.nv.shared._Z35group_norm_nhwc_bwd_one_pass_kernelI11Fp16IOFp16WLi64ELi84ELi672EEv26Group_norm_nhwc_bwd_params:
	.zero		11984


//--------------------- .nv.shared._Z35group_norm_nhwc_bwd_one_pass_kernelI11Fp16IOFp16WLi128ELi84ELi672EEv26Group_norm_nhwc_bwd_params --------------------------
	.section	.nv.shared._Z35group_norm_nhwc_bwd_one_pass_kernelI11Fp16IOFp16WLi128ELi84ELi672EEv26Group_norm_nhwc_bwd_params,"aw",@nobits
	.sectionflags	@""
	.align	16
.nv.shared._Z35group_norm_nhwc_bwd_one_pass_kernelI11Fp16IOFp16WLi128ELi84ELi672EEv26Group_norm_nhwc_bwd_params:
	.zero		11984


//--------------------- .nv.shared._Z35group_norm_nhwc_bwd_one_pass_kernelI11Fp16IOFp16WLi256ELi84ELi672EEv26Group_norm_nhwc_bwd_params --------------------------
	.section	.nv.shared._Z35group_norm_nhwc_bwd_one_pass_kernelI11Fp16IOFp16WLi256ELi84ELi672EEv26Group_norm_nhwc_bwd_params,"aw",@nobits
	.sectionflags	@""
	.align	16
.nv.shared._Z35group_norm_nhwc_bwd_one_pass_kernelI11Fp16IOFp16WLi256ELi84ELi672EEv26Group_norm_nhwc_bwd_params:
	.zero		11984


//--------------------- .nv.shared._Z35group_norm_nhwc_bwd_one_pass_kernelI11Fp16IOFp16WLi512ELi84ELi672EEv26Group_norm_nhwc_bwd_params --------------------------
	.section	.nv.shared._Z35group_norm_nhwc_bwd_one_pass_kernelI11Fp16IOFp16WLi512ELi84ELi672EEv26Group_norm_nhwc_bwd_params,"aw",@nobits
	.sectionflags	@""
	.align	16
.nv.shared._Z35group_norm_nhwc_bwd_one_pass_kernelI11Fp16IOFp16WLi512ELi84ELi672EEv26Group_norm_nhwc_bwd_params:
	.zero		11984


//--------------------- .nv.shared._Z35group_norm_nhwc_bwd_one_pass_kernelI11Fp32IOFp32WLi64ELi84ELi672EEv26Group_norm_nhwc_bwd_params --------------------------
	.section	.nv.shared._Z35group_norm_nhwc_bwd_one_pass_kernelI11Fp32IOFp32WLi64ELi84ELi672EEv26Group_norm_nhwc_bwd_params,"aw",@nobits
	.sectionflags	@""
	.align	16
.nv.shared._Z35group_norm_nhwc_bwd_one_pass_kernelI11Fp32IOFp32WLi64ELi84ELi672EEv26Group_norm_nhwc_bwd_params:
	.zero		11984


//--------------------- .nv.shared._Z35group_norm_nhwc_bwd_one_pass_kernelI11Fp32IOFp32WLi128ELi84ELi672EEv26Group_norm_nhwc_bwd_params --------------------------
	.section	.nv.shared._Z35group_norm_nhwc_bwd_one_pass_kernelI11Fp32IOFp32WLi128ELi84ELi672EEv26Group_norm_nhwc_bwd_params,"aw",@nobits
	.sectionflags	@""
	.align	16
.nv.shared._Z35group_norm_nhwc_bwd_one_pass_kernelI11Fp32IOFp32WLi128ELi84ELi672EEv26Group_norm_nhwc_bwd_params:
	.zero		11984


//--------------------- .nv.shared._Z35group_norm_nhwc_bwd_one_pass_kernelI11Fp32IOFp32WLi256ELi84ELi672EEv26Group_norm_nhwc_bwd_params --------------------------
	.section	.nv.shared._Z35group_norm_nhwc_bwd_one_pass_kernelI11Fp32IOFp32WLi256ELi84ELi672EEv26Group_norm_nhwc_bwd_params,"aw",@nobits
	.sectionflags	@""
	.align	16
.nv.shared._Z35group_norm_nhwc_bwd_one_pass_kernelI11Fp32IOFp32WLi256ELi84ELi672EEv26Group_norm_nhwc_bwd_params:
	.zero		11984


//--------------------- .nv.shared._Z35group_norm_nhwc_bwd_one_pass_kernelI11Fp32IOFp32WLi512ELi84ELi672EEv26Group_norm_nhwc_bwd_params --------------------------
	.section	.nv.shared._Z35group_norm_nhwc_bwd_one_pass_kernelI11Fp32IOFp32WLi512ELi84ELi672EEv26Group_norm_nhwc_bwd_params,"aw",@nobits
	.sectionflags	@""
	.align	16
.nv.shared._Z35group_norm_nhwc_bwd_one_pass_kernelI11Fp32IOFp32WLi512ELi84ELi672EEv26Group_norm_nhwc_bwd_params:
	.zero		11984


//--------------------- .nv.shared._Z35group_norm_nhwc_bwd_one_pass_kernelI11Fp32IOBf16WLi64ELi84ELi672EEv26Group_norm_nhwc_bwd_params --------------------------
	.section	.nv.shared._Z35group_norm_nhwc_bwd_one_pass_kernelI11Fp32IOBf16WLi64ELi84ELi672EEv26Group_norm_nhwc_bwd_params,"aw",@nobits
	.sectionflags	@""
	.align	16
.nv.shared._Z35group_norm_nhwc_bwd_one_pass_kernelI11Fp32IOBf16WLi64ELi84ELi672EEv26Group_norm_nhwc_bwd_params:
	.zero		11984


//--------------------- .nv.shared._Z35group_norm_nhwc_bwd_one_pass_kernelI11Fp32IOBf16WLi128ELi84ELi672EEv26Group_norm_nhwc_bwd_params --------------------------
	.section	.nv.shared._Z35group_norm_nhwc_bwd_one_pass_kernelI11Fp32IOBf16WLi128ELi84ELi672EEv26Group_norm_nhwc_bwd_params,"aw",@nobits
	.sectionflags	@""
	.align	16
.nv.shared._Z35group_norm_nhwc_bwd_one_pass_kernelI11Fp32IOBf16WLi128ELi84ELi672EEv26Group_norm_nhwc_bwd_params:
	.zero		11984


//--------------------- .nv.shared._Z35group_norm_nhwc_bwd_one_pass_kernelI11Fp32IOBf16WLi256ELi84ELi672EEv26Group_norm_nhwc_bwd_params --------------------------
	.section	.nv.shared._Z35group_norm_nhwc_bwd_one_pass_kernelI11Fp32IOBf16WLi256ELi84ELi672EEv26Group_norm_nhwc_bwd_params,"aw",@nobits
	.sectionflags	@""
	.align	16
.nv.shared._Z35group_norm_nhwc_bwd_one_pass_kernelI11Fp32IOBf16WLi256ELi84ELi672EEv26Group_norm_nhwc_bwd_params:
	.zero		11984


//--------------------- .nv.shared._Z35group_norm_nhwc_bwd_one_pass_kernelI11Fp32IOBf16WLi512ELi84ELi672EEv26Group_norm_nhwc_bwd_params --------------------------
	.section	.nv.shared._Z35group_norm_nhwc_bwd_one_pass_kernelI11Fp32IOBf16WLi512ELi84ELi672EEv26Group_norm_nhwc_bwd_params,"aw",@nobits
	.sectionflags	@""
	.align	16
.nv.shared._Z35group_norm_nhwc_bwd_one_pass_kernelI11Fp32IOBf16WLi512ELi84ELi672EEv26Group_norm_nhwc_bwd_params:
	.zero		11984


//--------------------- .nv.shared._Z35group_norm_nhwc_bwd_one_pass_kernelI11Fp32IOFp16WLi64ELi84ELi672EEv26Group_norm_nhwc_bwd_params --------------------------
	.section	.nv.shared._Z35group_norm_nhwc_bwd_one_pass_kernelI11Fp32IOFp16WLi64ELi84ELi672EEv26Group_norm_nhwc_bwd_params,"aw",@nobits
	.sectionflags	@""
	.align	16
.nv.shared._Z35group_norm_nhwc_bwd_one_pass_kernelI11Fp32IOFp16WLi64ELi84ELi672EEv26Group_norm_nhwc_bwd_params:
	.zero		11984


//--------------------- .nv.shared._Z35group_norm_nhwc_bwd_one_pass_kernelI11Fp32IOFp16WLi128ELi84ELi672EEv26Group_norm_nhwc_bwd_params --------------------------
	.section	.nv.shared._Z35group_norm_nhwc_bwd_one_pass_kernelI11Fp32IOFp16WLi128ELi84ELi672EEv26Group_norm_nhwc_bwd_params,"aw",@nobits
	.sectionflags	@""
	.align	16
.nv.shared._Z35group_norm_nhwc_bwd_one_pass_kernelI11Fp32IOFp16WLi128ELi84ELi672EEv26Group_norm_nhwc_bwd_params:
	.zero		11984


//--------------------- .nv.shared._Z35group_norm_nhwc_bwd_one_pass_kernelI11Fp32IOFp16WLi256ELi84ELi672EEv26Group_norm_nhwc_bwd_params --------------------------
	.section	.nv.shared._Z35group_norm_nhwc_bwd_one_pass_kernelI11Fp32IOFp16WLi256ELi84ELi672EEv26Group_norm_nhwc_bwd_params,"aw",@nobits
	.sectionflags	@""
	.align	16
.nv.shared._Z35group_norm_nhwc_bwd_one_pass_kernelI11Fp32IOFp16WLi256ELi84ELi672EEv26Group_norm_nhwc_bwd_params:
	.zero		11984


//--------------------- .nv.shared._Z35group_norm_nhwc_bwd_one_pass_kernelI11Fp32IOFp16WLi512ELi84ELi672EEv26Group_norm_nhwc_bwd_params --------------------------
	.section	.nv.shared._Z35group_norm_nhwc_bwd_one_pass_kernelI11Fp32IOFp16WLi512ELi84ELi672EEv26Group_norm_nhwc_bwd_params,"aw",@nobits
	.sectionflags	@""
	.align	16
.nv.shared._Z35group_norm_nhwc_bwd_one_pass_kernelI11Fp32IOFp16WLi512ELi84ELi672EEv26Group_norm_nhwc_bwd_params:
	.zero		11984


//--------------------- .nv.shared._Z35group_norm_nhwc_fwd_one_pass_kernelI11Bf16IOFp32WLi64ELi84ELi672EEv26Group_norm_nhwc_fwd_params --------------------------
	.section	.nv.shared._Z35group_norm_nhwc_fwd_one_pass_kernelI11Bf16IOFp32WLi64ELi84ELi672EEv26Group_norm_nhwc_fwd_params,"aw",@nobits
	.sectionflags	@""
	.align	8
.nv.shared._Z35group_norm_nhwc_fwd_one_pass_kernelI11Bf16IOFp32WLi64ELi84ELi672EEv26Group_norm_nhwc_fwd_params:
	.zero		1232


//--------------------- .nv.shared._Z35group_norm_nhwc_fwd_one_pass_kernelI11Bf16IOFp32WLi128ELi84ELi672EEv26Group_norm_nhwc_fwd_params --------------------------
	.section	.nv.shared._Z35group_norm_nhwc_fwd_one_pass_kernelI11Bf16IOFp32WLi128ELi84ELi672EEv26Group_norm_nhwc_fwd_params,"aw",@nobits
	.sectionflags	@""
	.align	8
.nv.shared._Z35group_norm_nhwc_fwd_one_pass_kernelI11Bf16IOFp32WLi128ELi84ELi672EEv26Group_norm_nhwc_fwd_params:
	.zero		1232


//--------------------- .nv.shared._Z35group_norm_nhwc_fwd_one_pass_kernelI11Bf16IOFp32WLi256ELi84ELi672EEv26Group_norm_nhwc_fwd_params --------------------------
	.section	.nv.shared._Z35group_norm_nhwc_fwd_one_pass_kernelI11Bf16IOFp32WLi256ELi84ELi672EEv26Group_norm_nhwc_fwd_params,"aw",@nobits
	.sectionflags	@""
	.align	8
.nv.shared._Z35group_norm_nhwc_fwd_one_pass_kernelI11Bf16IOFp32WLi256ELi84ELi672EEv26Group_norm_nhwc_fwd_params:
	.zero		1232


//--------------------- .nv.shared._Z35group_norm_nhwc_fwd_one_pass_kernelI11Bf16IOFp32WLi512ELi84ELi672EEv26Group_norm_nhwc_fwd_params --------------------------
	.section	.nv.shared._Z35group_norm_nhwc_fwd_one_pass_kernelI11Bf16IOFp32WLi512ELi84ELi672EEv26Group_norm_nhwc_fwd_params,"aw",@nobits
	.sectionflags	@""
	.align	8
.nv.shared._Z35group_norm_nhwc_fwd_one_pass_kernelI11Bf16IOFp32WLi512ELi84ELi672EEv26Group_norm_nhwc_fwd_params:
	.zero		1232


//--------------------- .nv.shared._Z35group_norm_nhwc_fwd_one_pass_kernelI11Bf16IOBf16WLi64ELi84ELi672EEv26Group_norm_nhwc_fwd_params --------------------------
	.section	.nv.shared._Z35group_norm_nhwc_fwd_one_pass_kernelI11Bf16IOBf16WLi64ELi84ELi672EEv26Group_norm_nhwc_fwd_params,"aw",@nobits
	.sectionflags	@""
	.align	8
.nv.shared._Z35group_norm_nhwc_fwd_one_pass_kernelI11Bf16IOBf16WLi64ELi84ELi672EEv26Group_norm_nhwc_fwd_params:
	.zero		1232


//--------------------- .nv.shared._Z35group_norm_nhwc_fwd_one_pass_kernelI11Bf16IOBf16WLi128ELi84ELi672EEv26Group_norm_nhwc_fwd_params --------------------------
	.section	.nv.shared._Z35group_norm_nhwc_fwd_one_pass_kernelI11Bf16IOBf16WLi128ELi84ELi672EEv26Group_norm_nhwc_fwd_params,"aw",@nobits
	.sectionflags	@""
	.align	8
.nv.shared._Z35group_norm_nhwc_fwd_one_pass_kernelI11Bf16IOBf16WLi128ELi84ELi672EEv26Group_norm_nhwc_fwd_params:
	.zero		1232


//--------------------- .nv.shared._Z35group_norm_nhwc_fwd_one_pass_kernelI11Bf16IOBf16WLi256ELi84ELi672EEv26Group_norm_nhwc_fwd_params --------------------------
	.section	.nv.shared._Z35group_norm_nhwc_fwd_one_pass_kernelI11Bf16IOBf16WLi256ELi84ELi672EEv26Group_norm_nhwc_fwd_params,"aw",@nobits
	.sectionflags	@""
	.align	8
.nv.shared._Z35group_norm_nhwc_fwd_one_pass_kernelI11Bf16IOBf16WLi256ELi84ELi672EEv26Group_norm_nhwc_fwd_params:
	.zero		1232


//--------------------- .nv.shared._Z35group_norm_nhwc_fwd_one_pass_kernelI11Bf16IOBf16WLi512ELi84ELi672EEv26Group_norm_nhwc_fwd_params --------------------------
	.section	.nv.shared._Z35group_norm_nhwc_fwd_one_pass_kernelI11Bf16IOBf16WLi512ELi84ELi672EEv26Group_norm_nhwc_fwd_params,"aw",@nobits
	.sectionflags	@""
	.align	8
.nv.shared._Z35group_norm_nhwc_fwd_one_pass_kernelI11Bf16IOBf16WLi512ELi84ELi672EEv26Group_norm_nhwc_fwd_params:
	.zero		1232


//--------------------- .nv.shared._Z35group_norm_nhwc_fwd_one_pass_kernelI11Bf16IOFp16WLi64ELi84ELi672EEv26Group_norm_nhwc_fwd_params --------------------------
	.section	.nv.shared._Z35group_norm_nhwc_fwd_one_pass_kernelI11Bf16IOFp16WLi64ELi84ELi672EEv26Group_norm_nhwc_fwd_params,"aw",@nobits
	.sectionflags	@""
	.align	8
.nv.shared._Z35group_norm_nhwc_fwd_one_pass_kernelI11Bf16IOFp16WLi64ELi84ELi672EEv26Group_norm_nhwc_fwd_params:
	.zero		1232


//--------------------- .nv.shared._Z35group_norm_nhwc_fwd_one_pass_kernelI11Bf16IOFp16WLi128ELi84ELi672EEv26Group_norm_nhwc_fwd_params --------------------------
	.section	.nv.shared._Z35group_norm_nhwc_fwd_one_pass_kernelI11Bf16IOFp16WLi128ELi84ELi672EEv26Group_norm_nhwc_fwd_params,"aw",@nobits
	.sectionflags	@""
	.align	8
.nv.shared._Z35group_norm_nhwc_fwd_one_pass_kernelI11Bf16IOFp16WLi128ELi84ELi672EEv26Group_norm_nhwc_fwd_params:
	.zero		1232


//--------------------- .nv.shared._Z35group_norm_nhwc_fwd_one_pass_kernelI11Bf16IOFp16WLi256ELi84ELi672EEv26Group_norm_nhwc_fwd_params --------------------------
	.section	.nv.shared._Z35group_norm_nhwc_fwd_one_pass_kernelI11Bf16IOFp16WLi256ELi84ELi672EEv26Group_norm_nhwc_fwd_params,"aw",@nobits
	.sectionflags	@""
	.align	8
.nv.shared._Z35group_norm_nhwc_fwd_one_pass_kernelI11Bf16IOFp16WLi256ELi84ELi672EEv26Group_norm_nhwc_fwd_params:
	.zero		1232


//--------------------- .nv.shared._Z35group_norm_nhwc_fwd_one_pass_kernelI11Bf16IOFp16WLi512ELi84ELi672EEv26Group_norm_nhwc_fwd_params --------------------------
	.section	.nv.shared._Z35group_norm_nhwc_fwd_one_pass_kernelI11Bf16IOFp16WLi512ELi84ELi672EEv26Group_norm_nhwc_fwd_params,"aw",@nobits
	.sectionflags	@""
	.align	8
.nv.shared._Z35group_norm_nhwc_fwd_one_pass_kernelI11Bf16IOFp16WLi512ELi84ELi672EEv26Group_norm_nhwc_fwd_params:
	.zero		1232


//--------------------- .nv.shared._Z35group_norm_nhwc_fwd_one_pass_kernelI11Fp16IOFp32WLi64ELi84ELi672EEv26Group_norm_nhwc_fwd_params --------------------------
	.section	.nv.shared._Z35group_norm_nhwc_fwd_one_pass_kernelI11Fp16IOFp32WLi64ELi84ELi672EEv26Group_norm_nhwc_fwd_params,"aw",@nobits
	.sectionflags	@""
	.align	8
.nv.shared._Z35group_norm_nhwc_fwd_one_pass_kernelI11Fp16IOFp32WLi64ELi84ELi672EEv26Group_norm_nhwc_fwd_params:
	.zero		1232


//--------------------- .nv.shared._Z35group_norm_nhwc_fwd_one_pass_kernelI11Fp16IOFp32WLi128ELi84ELi672EEv26Group_norm_nhwc_fwd_params --------------------------
	.section	.nv.shared._Z35group_norm_nhwc_fwd_one_pass_kernelI11Fp16IOFp32WLi128ELi84ELi672EEv26Group_norm_nhwc_fwd_params,"aw",@nobits
	.sectionflags	@""
	.align	8
.nv.shared._Z35group_norm_nhwc_fwd_one_pass_kernelI11Fp16IOFp32WLi128ELi84ELi672EEv26Group_norm_nhwc_fwd_params:
	.zero		1232


//--------------------- .nv.shared._Z35group_norm_nhwc_fwd_one_pass_kernelI11Fp16IOFp32WLi256ELi84ELi672EEv26Group_norm_nhwc_fwd_params --------------------------
	.section	.nv.shared._Z35group_norm_nhwc_fwd_one_pass_kernelI11Fp16IOFp32WLi256ELi84ELi672EEv26Group_norm_nhwc_fwd_params,"aw",@nobits
	.sectionflags	@""
	.align	8
.nv.shared._Z35group_norm_nhwc_fwd_one_pass_kernelI11Fp16IOFp32WLi256ELi84ELi672EEv26Group_norm_nhwc_fwd_params:
	.zero		1232


//--------------------- .nv.shared._Z35group_norm_nhwc_fwd_one_pass_kernelI11Fp16IOFp32WLi512ELi84ELi672EEv26Group_norm_nhwc_fwd_params --------------------------
	.section	.nv.shared._Z35group_norm_nhwc_fwd_one_pass_kernelI11Fp16IOFp32WLi512ELi84ELi672EEv26Group_norm_nhwc_fwd_params,"aw",@nobits
	.sectionflags	@""
	.align	8
.nv.shared._Z35group_norm_nhwc_fwd_one_pass_kernelI11Fp16IOFp32WLi512ELi84ELi672EEv26Group_norm_nhwc_fwd_params:
	.zero		1232


//--------------------- .nv.shared._Z35group_norm_nhwc_fwd_one_pass_kernelI11Fp16IOBf16WLi64ELi84ELi672EEv26Group_norm_nhwc_fwd_params --------------------------
	.section	.nv.shared._Z35group_norm_nhwc_fwd_one_pass_kernelI11Fp16IOBf16WLi64ELi84ELi672EEv26Group_norm_nhwc_fwd_params,"aw",@nobits
	.sectionflags	@""
	.align	8
.nv.shared._Z35group_norm_nhwc_fwd_one_pass_kernelI11Fp16IOBf16WLi64ELi84ELi672EEv26Group_norm_nhwc_fwd_params:
	.zero		1232


//--------------------- .nv.shared._Z35group_norm_nhwc_fwd_one_pass_kernelI11Fp16IOBf16WLi128ELi84ELi672EEv26Group_norm_nhwc_fwd_params --------------------------
	.section	.nv.shared._Z35group_norm_nhwc_fwd_one_pass_kernelI11Fp16IOBf16WLi128ELi84ELi672EEv26Group_norm_nhwc_fwd_params,"aw",@nobits
	.sectionflags	@""
	.align	8
.nv.shared._Z35group_norm_nhwc_fwd_one_pass_kernelI11Fp16IOBf16WLi128ELi84ELi672EEv26Group_norm_nhwc_fwd_params:
	.zero		1232


//--------------------- .nv.shared._Z35group_norm_nhwc_fwd_one_pass_kernelI11Fp16IOBf16WLi256ELi84ELi672EEv26Group_norm_nhwc_fwd_params --------------------------
	.section	.nv.shared._Z35group_norm_nhwc_fwd_one_pass_kernelI11Fp16IOBf16WLi256ELi84ELi672EEv26Group_norm_nhwc_fwd_params,"aw",@nobits
	.sectionflags	@""
	.align	8
.nv.shared._Z35group_norm_nhwc_fwd_one_pass_kernelI11Fp16IOBf16WLi256ELi84ELi672EEv26Group_norm_nhwc_fwd_params:
	.zero		1232


//--------------------- .nv.shared._Z35group_norm_nhwc_fwd_one_pass_kernelI11Fp16IOBf16WLi512ELi84ELi672EEv26Group_norm_nhwc_fwd_params --------------------------
	.section	.nv.shared._Z35group_norm_nhwc_fwd_one_pass_kernelI11Fp16IOBf16WLi512ELi84ELi672EEv26Group_norm_nhwc_fwd_params,"aw",@nobits
	.sectionflags	@""
	.align	8
.nv.shared._Z35group_norm_nhwc_fwd_one_pass_kernelI11Fp16IOBf16WLi512ELi84ELi672EEv26Group_norm_nhwc_fwd_params:
	.zero		1232


//--------------------- .nv.shared._Z35group_norm_nhwc_fwd_one_pass_kernelI11Fp16IOFp16WLi64ELi84ELi672EEv26Group_norm_nhwc_fwd_params --------------------------
	.section	.nv.shared._Z35group_norm_nhwc_fwd_one_pass_kernelI11Fp16IOFp16WLi64ELi84ELi672EEv26Group_norm_nhwc_fwd_params,"aw",@nobits
	.sectionflags	@""
	.align	8
.nv.shared._Z35group_norm_nhwc_fwd_one_pass_kernelI11Fp16IOFp16WLi64ELi84ELi672EEv26Group_norm_nhwc_fwd_params:
	.zero		1232


//--------------------- .nv.shared._Z35group_norm_nhwc_fwd_one_pass_kernelI11Fp16IOFp16WLi128ELi84ELi672EEv26Group_norm_nhwc_fwd_params --------------------------
	.section	.nv.shared._Z35group_norm_nhwc_fwd_one_pass_kernelI11Fp16IOFp16WLi128ELi84ELi672EEv26Group_norm_nhwc_fwd_params,"aw",@nobits
	.sectionflags	@""
	.align	8
.nv.shared._Z35group_norm_nhwc_fwd_one_pass_kernelI11Fp16IOFp16WLi128ELi84ELi672EEv26Group_norm_nhwc_fwd_params:
	.zero		1232


//--------------------- .nv.shared._Z35group_norm_nhwc_fwd_one_pass_kernelI11Fp16IOFp16WLi256ELi84ELi672EEv26Group_norm_nhwc_fwd_params --------------------------
	.section	.nv.shared._Z35group_norm_nhwc_fwd_one_pass_kernelI11Fp16IOFp16WLi256ELi84ELi672EEv26Group_norm_nhwc_fwd_params,"aw",@nobits
	.sectionflags	@""
	.align	8
.nv.shared._Z35group_norm_nhwc_fwd_one_pass_kernelI11Fp16IOFp16WLi256ELi84ELi672EEv26Group_norm_nhwc_fwd_params:
	.zero		1232


//--------------------- .nv.shared._Z35group_norm_nhwc_fwd_one_pass_kernelI11Fp16IOFp16WLi512ELi84ELi672EEv26Group_norm_nhwc_fwd_params --------------------------
	.section	.nv.shared._Z35group_norm_nhwc_fwd_one_pass_kernelI11Fp16IOFp16WLi512ELi84ELi672EEv26Group_norm_nhwc_fwd_params,"aw",@nobits
	.sectionflags	@""
	.align	8
.nv.shared._Z35group_norm_nhwc_fwd_one_pass_kernelI11Fp16IOFp16WLi512ELi84ELi672EEv26Group_norm_nhwc_fwd_params:
	.zero		1232


//--------------------- .nv.shared._Z35group_norm_nhwc_fwd_one_pass_kernelI11Fp32IOFp32WLi64ELi84ELi672EEv26Group_norm_nhwc_fwd_params --------------------------
	.section	.nv.shared._Z35group_norm_nhwc_fwd_one_pass_kernelI11Fp32IOFp32WLi64ELi84ELi672EEv26Group_norm_nhwc_fwd_params,"aw",@nobits
	.sectionflags	@""
	.align	8
.nv.shared._Z35group_norm_nhwc_fwd_one_pass_kernelI11Fp32IOFp32WLi64ELi84ELi672EEv26Group_norm_nhwc_fwd_params:
	.zero		1232


//--------------------- .nv.shared._Z35group_norm_nhwc_fwd_one_pass_kernelI11Fp32IOFp32WLi128ELi84ELi672EEv26Group_norm_nhwc_fwd_params --------------------------
	.section	.nv.shared._Z35group_norm_nhwc_fwd_one_pass_kernelI11Fp32IOFp32WLi128ELi84ELi672EEv26Group_norm_nhwc_fwd_params,"aw",@nobits
	.sectionflags	@""
	.align	8
.nv.shared._Z35group_norm_nhwc_fwd_one_pass_kernelI11Fp32IOFp32WLi128ELi84ELi672EEv26Group_norm_nhwc_fwd_params:
	.zero		1232


//--------------------- .nv.shared._Z35group_norm_nhwc_fwd_one_pass_kernelI11Fp32IOFp32WLi256ELi84ELi672EEv26Group_norm_nhwc_fwd_params --------------------------
	.section	.nv.shared._Z35group_norm_nhwc_fwd_one_pass_kernelI11Fp32IOFp32WLi256ELi84ELi672EEv26Group_norm_nhwc_fwd_params,"aw",@nobits
	.sectionflags	@""
	.align	8
.nv.shared._Z35group_norm_nhwc_fwd_one_pass_kernelI11Fp32IOFp32WLi256ELi84ELi672EEv26Group_norm_nhwc_fwd_params:
	.zero		1232


//--------------------- .nv.shared._Z35group_norm_nhwc_fwd_one_pass_kernelI11Fp32IOFp32WLi512ELi84ELi672EEv26Group_norm_nhwc_fwd_params --------------------------
	.section	.nv.shared._Z35group_norm_nhwc_fwd_one_pass_kernelI11Fp32IOFp32WLi512ELi84ELi672EEv26Group_norm_nhwc_fwd_params,"aw",@nobits
	.sectionflags	@""
	.align	8
.nv.shared._Z35group_norm_nhwc_fwd_one_pass_kernelI11Fp32IOFp32WLi512ELi84ELi672EEv26Group_norm_nhwc_fwd_params:
	.zero		1232


//--------------------- .nv.shared._Z35group_norm_nhwc_fwd_one_pass_kernelI11Fp32IOBf16WLi64ELi84ELi672EEv26Group_norm_nhwc_fwd_params --------------------------
	.section	.nv.shared._Z35group_norm_nhwc_fwd_one_pass_kernelI11Fp32IOBf16WLi64ELi84ELi672EEv26Group_norm_nhwc_fwd_params,"aw",@nobits
	.sectionflags	@""
	.align	8
.nv.shared._Z35group_norm_nhwc_fwd_one_pass_kernelI11Fp32IOBf16WLi64ELi84ELi672EEv26Group_norm_nhwc_fwd_params:
	.zero		1232


//--------------------- .nv.shared._Z35group_norm_nhwc_fwd_one_pass_kernelI11Fp32IOBf16WLi128ELi84ELi672EEv26Group_norm_nhwc_fwd_params --------------------------
	.section	.nv.shared._Z35group_norm_nhwc_fwd_one_pass_kernelI11Fp32IOBf16WLi128ELi84ELi672EEv26Group_norm_nhwc_fwd_params,"aw",@nobits
	.sectionflags	@""
	.align	8
.nv.shared._Z35group_norm_nhwc_fwd_one_pass_kernelI11Fp32IOBf16WLi128ELi84ELi672EEv26Group_norm_nhwc_fwd_params:
	.zero		1232


//--------------------- .nv.shared._Z35group_norm_nhwc_fwd_one_pass_kernelI11Fp32IOBf16WLi256ELi84ELi672EEv26Group_norm_nhwc_fwd_params --------------------------
	.section	.nv.shared._Z35group_norm_nhwc_fwd_one_pass_kernelI11Fp32IOBf16WLi256ELi84ELi672EEv26Group_norm_nhwc_fwd_params,"aw",@nobits
	.sectionflags	@""
	.align	8
.nv.shared._Z35group_norm_nhwc_fwd_one_pass_kernelI11Fp32IOBf16WLi256ELi84ELi672EEv26Group_norm_nhwc_fwd_params:
	.zero		1232


//--------------------- .nv.shared._Z35group_norm_nhwc_fwd_one_pass_kernelI11Fp32IOBf16WLi512ELi84ELi672EEv26Group_norm_nhwc_fwd_params --------------------------
	.section	.nv.shared._Z35group_norm_nhwc_fwd_one_pass_kernelI11Fp32IOBf16WLi512ELi84ELi672EEv26Group_norm_nhwc_fwd_params,"aw",@nobits
	.sectionflags	@""
	.align	8
.nv.shared._Z35group_norm_nhwc_fwd_one_pass_kernelI11Fp32IOBf16WLi512ELi84ELi672EEv26Group_norm_nhwc_fwd_params:
	.zero		1232


//--------------------- .nv.shared._Z35group_norm_nhwc_fwd_one_pass_kernelI11Fp32IOFp16WLi64ELi84ELi672EEv26Group_norm_nhwc_fwd_params --------------------------
	.section	.nv.shared._Z35group_norm_nhwc_fwd_one_pass_kernelI11Fp32IOFp16WLi64ELi84ELi672EEv26Group_norm_nhwc_fwd_params,"aw",@nobits
	.sectionflags	@""
	.align	8
.nv.shared._Z35group_norm_nhwc_fwd_one_pass_kernelI11Fp32IOFp16WLi64ELi84ELi672EEv26Group_norm_nhwc_fwd_params:
	.zero		1232


//--------------------- .nv.shared._Z35group_norm_nhwc_fwd_one_pass_kernelI11Fp32IOFp16WLi128ELi84ELi672EEv26Group_norm_nhwc_fwd_params --------------------------
	.section	.nv.shared._Z35group_norm_nhwc_fwd_one_pass_kernelI11Fp32IOFp16WLi128ELi84ELi672EEv26Group_norm_nhwc_fwd_params,"aw",@nobits
	.sectionflags	@""
	.align	8
.nv.shared._Z35group_norm_nhwc_fwd_one_pass_kernelI11Fp32IOFp16WLi128ELi84ELi672EEv26Group_norm_nhwc_fwd_params:
	.zero		1232


//--------------------- .nv.shared._Z35group_norm_nhwc_fwd_one_pass_kernelI11Fp32IOFp16WLi256ELi84ELi672EEv26Group_norm_nhwc_fwd_params --------------------------
	.section	.nv.shared._Z35group_norm_nhwc_fwd_one_pass_kernelI11Fp32IOFp16WLi256ELi84ELi672EEv26Group_norm_nhwc_fwd_params,"aw",@nobits
	.sectionflags	@""
	.align	8
.nv.shared._Z35group_norm_nhwc_fwd_one_pass_kernelI11Fp32IOFp16WLi256ELi84ELi672EEv26Group_norm_nhwc_fwd_params:
	.zero		1232


//--------------------- .nv.shared._Z35group_norm_nhwc_fwd_one_pass_kernelI11Fp32IOFp16WLi512ELi84ELi672EEv26Group_norm_nhwc_fwd_params --------------------------
	.section	.nv.shared._Z35group_norm_nhwc_fwd_one_pass_kernelI11Fp32IOFp16WLi512ELi84ELi672EEv26Group_norm_nhwc_fwd_params,"aw",@nobits
	.sectionflags	@""
	.align	8
.nv.shared._Z35group_norm_nhwc_fwd_one_pass_kernelI11Fp32IOFp16WLi512ELi84ELi672EEv26Group_norm_nhwc_fwd_params:
	.zero		1232


//--------------------- .nv.constant0._ZN3cub18CUB_300001_SM_10306detail11EmptyKernelIvEEvv --------------------------
	.section	.nv.constant0._ZN3cub18CUB_300001_SM_10306detail11EmptyKernelIvEEvv,"a",@progbits
	.sectionflags	@""
	.align	4
.nv.constant0._ZN3cub18CUB_300001_SM_10306detail11EmptyKernelIvEEvv:
	.zero		896


//--------------------- .nv.constant0._Z35group_norm_nhwc_bwd_one_pass_kernelI11Bf16IOFp32WLi64ELi84ELi672EEv26Group_norm_nhwc_bwd_params --------------------------
	.section	.nv.constant0._Z35group_norm_nhwc_bwd_one_pass_kernelI11Bf16IOFp32WLi64ELi84ELi672EEv26Group_norm_nhwc_bwd_params,"a",@progbits
	.sectionflags	@""
	.align	4
.nv.constant0._Z35group_norm_nhwc_bwd_one_pass_kernelI11Bf16IOFp32WLi64ELi84ELi672EEv26Group_norm_nhwc_bwd_params:
	.zero		1080


//--------------------- .nv.constant0._Z35group_norm_nhwc_bwd_one_pass_kernelI11Bf16IOFp32WLi128ELi84ELi672EEv26Group_norm_nhwc_bwd_params --------------------------
	.section	.nv.constant0._Z35group_norm_nhwc_bwd_one_pass_kernelI11Bf16IOFp32WLi128ELi84ELi672EEv26Group_norm_nhwc_bwd_params,"a",@progbits
	.sectionflags	@""
	.align	4
.nv.constant0._Z35group_norm_nhwc_bwd_one_pass_kernelI11Bf16IOFp32WLi128ELi84ELi672EEv26Group_norm_nhwc_bwd_params:
	.zero		1080


//--------------------- .nv.constant0._Z35group_norm_nhwc_bwd_one_pass_kernelI11Bf16IOFp32WLi256ELi84ELi672EEv26Group_norm_nhwc_bwd_params --------------------------
	.section	.nv.constant0._Z35group_norm_nhwc_bwd_one_pass_kernelI11Bf16IOFp32WLi256ELi84ELi672EEv26Group_norm_nhwc_bwd_params,"a",@progbits
	.sectionflags	@""
	.align	4
.nv.constant0._Z35group_norm_nhwc_bwd_one_pass_kernelI11Bf16IOFp32WLi256ELi84ELi672EEv26Group_norm_nhwc_bwd_params:
	.zero		1080


//--------------------- .nv.constant0._Z35group_norm_nhwc_bwd_one_pass_kernelI11Bf16IOFp32WLi512ELi84ELi672EEv26Group_norm_nhwc_bwd_params --------------------------
	.section	.nv.constant0._Z35group_norm_nhwc_bwd_one_pass_kernelI11Bf16IOFp32WLi512ELi84ELi672EEv26Group_norm_nhwc_bwd_params,"a",@progbits
	.sectionflags	@""
	.align	4
.nv.constant0._Z35group_norm_nhwc_bwd_one_pass_kernelI11Bf16IOFp32WLi512ELi84ELi672EEv26Group_norm_nhwc_bwd_params:
	.zero		1080


//--------------------- .nv.constant0._Z35group_norm_nhwc_bwd_one_pass_kernelI11Bf16IOBf16WLi64ELi84ELi672EEv26Group_norm_nhwc_bwd_params --------------------------
	.section	.nv.constant0._Z35group_norm_nhwc_bwd_one_pass_kernelI11Bf16IOBf16WLi64ELi84ELi672EEv26Group_norm_nhwc_bwd_params,"a",@progbits
	.sectionflags	@""
	.align	4
.nv.constant0._Z35group_norm_nhwc_bwd_one_pass_kernelI11Bf16IOBf16WLi64ELi84ELi672EEv26Group_norm_nhwc_bwd_params:
	.zero		1080


//--------------------- .nv.constant0._Z35group_norm_nhwc_bwd_one_pass_kernelI11Bf16IOBf16WLi128ELi84ELi672EEv26Group_norm_nhwc_bwd_params --------------------------
	.section	.nv.constant0._Z35group_norm_nhwc_bwd_one_pass_kernelI11Bf16IOBf16WLi128ELi84ELi672EEv26Group_norm_nhwc_bwd_params,"a",@progbits
	.sectionflags	@""
	.align	4
.nv.constant0._Z35group_norm_nhwc_bwd_one_pass_kernelI11Bf16IOBf16WLi128ELi84ELi672EEv26Group_norm_nhwc_bwd_params:
	.zero		1080


//--------------------- .nv.constant0._Z35group_norm_nhwc_bwd_one_pass_kernelI11Bf16IOBf16WLi256ELi84ELi672EEv26Group_norm_nhwc_bwd_params --------------------------
	.section	.nv.constant0._Z35group_norm_nhwc_bwd_one_pass_kernelI11Bf16IOBf16WLi256ELi84ELi672EEv26Group_norm_nhwc_bwd_params,"a",@progbits
	.sectionflags	@""
	.align	4
.nv.constant0._Z35group_norm_nhwc_bwd_one_pass_kernelI11Bf16IOBf16WLi256ELi84ELi672EEv26Group_norm_nhwc_bwd_params:
	.zero		1080


//--------------------- .nv.constant0._Z35group_norm_nhwc_bwd_one_pass_kernelI11Bf16IOBf16WLi512ELi84ELi672EEv26Group_norm_nhwc_bwd_params --------------------------
	.section	.nv.constant0._Z35group_norm_nhwc_bwd_one_pass_kernelI11Bf16IOBf16WLi512ELi84ELi672EEv26Group_norm_nhwc_bwd_params,"a",@progbits
	.sectionflags	@""
	.align	4
.nv.constant0._Z35group_norm_nhwc_bwd_one_pass_kernelI11Bf16IOBf16WLi512ELi84ELi672EEv26Group_norm_nhwc_bwd_params:
	.zero		1080


//--------------------- .nv.constant0._Z35group_norm_nhwc_bwd_one_pass_kernelI11Bf16IOFp16WLi64ELi84ELi672EEv26Group_norm_nhwc_bwd_params --------------------------
	.section	.nv.constant0._Z35group_norm_nhwc_bwd_one_pass_kernelI11Bf16IOFp16WLi64ELi84ELi672EEv26Group_norm_nhwc_bwd_params,"a",@progbits
	.sectionflags	@""
	.align	4
.nv.constant0._Z35group_norm_nhwc_bwd_one_pass_kernelI11Bf16IOFp16WLi64ELi84ELi672EEv26Group_norm_nhwc_bwd_params:
	.zero		1080


//--------------------- .nv.constant0._Z35group_norm_nhwc_bwd_one_pass_kernelI11Bf16IOFp16WLi128ELi84ELi672EEv26Group_norm_nhwc_bwd_params --------------------------
	.section	.nv.constant0._Z35group_norm_nhwc_bwd_one_pass_kernelI11Bf16IOFp16WLi128ELi84ELi672EEv26Group_norm_nhwc_bwd_params,"a",@progbits
	.sectionflags	@""
	.align	4
.nv.constant0._Z35group_norm_nhwc_bwd_one_pass_kernelI11Bf16IOFp16WLi128ELi84ELi672EEv26Group_norm_nhwc_bwd_params:
	.zero		1080


//--------------------- .nv.constant0._Z35group_norm_nhwc_bwd_one_pass_kernelI11Bf16IOFp16WLi256ELi84ELi672EEv26Group_norm_nhwc_bwd_params --------------------------
	.section	.nv.constant0._Z35group_norm_nhwc_bwd_one_pass_kernelI11Bf16IOFp16WLi256ELi84ELi672EEv26Group_norm_nhwc_bwd_params,"a",@progbits
	.sectionflags	@""
	.align	4
.nv.constant0._Z35group_norm_nhwc_bwd_one_pass_kernelI11Bf16IOFp16WLi256ELi84ELi672EEv26Group_norm_nhwc_bwd_params:
	.zero		1080


//--------------------- .nv.constant0._Z35group_norm_nhwc_bwd_one_pass_kernelI11Bf16IOFp16WLi512ELi84ELi672EEv26Group_norm_nhwc_bwd_params --------------------------
	.section	.nv.constant0._Z35group_norm_nhwc_bwd_one_pass_kernelI11Bf16IOFp16WLi512ELi84ELi672EEv26Group_norm_nhwc_bwd_params,"a",@progbits
	.sectionflags	@""
	.align	4
.nv.constant0._Z35group_norm_nhwc_bwd_one_pass_kernelI11Bf16IOFp16WLi512ELi84ELi672EEv26Group_norm_nhwc_bwd_params:
	.zero		1080


//--------------------- .nv.constant0._Z35group_norm_nhwc_bwd_one_pass_kernelI11Fp16IOFp32WLi64ELi84ELi672EEv26Group_norm_nhwc_bwd_params --------------------------
	.section	.nv.constant0._Z35group_norm_nhwc_bwd_one_pass_kernelI11Fp16IOFp32WLi64ELi84ELi672EEv26Group_norm_nhwc_bwd_params,"a",@progbits
	.sectionflags	@""
	.align	4
.nv.constant0._Z35group_norm_nhwc_bwd_one_pass_kernelI11Fp16IOFp32WLi64ELi84ELi672EEv26Group_norm_nhwc_bwd_params:
	.zero		1080


//--------------------- .nv.constant0._Z35group_norm_nhwc_bwd_one_pass_kernelI11Fp16IOFp32WLi128ELi84ELi672EEv26Group_norm_nhwc_bwd_params --------------------------
	.section	.nv.constant0._Z35group_norm_nhwc_bwd_one_pass_kernelI11Fp16IOFp32WLi128ELi84ELi672EEv26Group_norm_nhwc_bwd_params,"a",@progbits
	.sectionflags	@""
	.align	4
.nv.constant0._Z35group_norm_nhwc_bwd_one_pass_kernelI11Fp16IOFp32WLi128ELi84ELi672EEv26Group_norm_nhwc_bwd_params:
	.zero		1080


//--------------------- .nv.constant0._Z35group_norm_nhwc_bwd_one_pass_kernelI11Fp16IOFp32WLi256ELi84ELi672EEv26Group_norm_nhwc_bwd_params --------------------------
	.section	.nv.constant0._Z35group_norm_nhwc_bwd_one_pass_kernelI11Fp16IOFp32WLi256ELi84ELi672EEv26Group_norm_nhwc_bwd_params,"a",@progbits
	.sectionflags	@""
	.align	4
.nv.constant0._Z35group_norm_nhwc_bwd_one_pass_kernelI11Fp16IOFp32WLi256ELi84ELi672EEv26Group_norm_nhwc_bwd_params:
	.zero		1080


//--------------------- .nv.constant0._Z35group_norm_nhwc_bwd_one_pass_kernelI11Fp16IOFp32WLi512ELi84ELi672EEv26Group_norm_nhwc_bwd_params --------------------------
	.section	.nv.constant0._Z35group_norm_nhwc_bwd_one_pass_kernelI11Fp16IOFp32WLi512ELi84ELi672EEv26Group_norm_nhwc_bwd_params,"a",@progbits
	.sectionflags	@""
	.align	4
.nv.constant0._Z35group_norm_nhwc_bwd_one_pass_kernelI11Fp16IOFp32WLi512ELi84ELi672EEv26Group_norm_nhwc_bwd_params:
	.zero		1080


//--------------------- .nv.constant0._Z35group_norm_nhwc_bwd_one_pass_kernelI11Fp16IOBf16WLi64ELi84ELi672EEv26Group_norm_nhwc_bwd_params --------------------------
	.section	.nv.constant0._Z35group_norm_nhwc_bwd_one_pass_kernelI11Fp16IOBf16WLi64ELi84ELi672EEv26Group_norm_nhwc_bwd_params,"a",@progbits
	.sectionflags	@""
	.align	4
.nv.constant0._Z35group_norm_nhwc_bwd_one_pass_kernelI11Fp16IOBf16WLi64ELi84ELi672EEv26Group_norm_nhwc_bwd_params:
	.zero		1080


//--------------------- .nv.constant0._Z35group_norm_nhwc_bwd_one_pass_kernelI11Fp16IOBf16WLi128ELi84ELi672EEv26Group_norm_nhwc_bwd_params --------------------------
	.section	.nv.constant0._Z35group_norm_nhwc_bwd_one_pass_kernelI11Fp16IOBf16WLi128ELi84ELi672EEv26Group_norm_nhwc_bwd_params,"a",@progbits
	.sectionflags	@""
	.align	4
.nv.constant0._Z35group_norm_nhwc_bwd_one_pass_kernelI11Fp16IOBf16WLi128ELi84ELi672EEv26Group_norm_nhwc_bwd_params:
	.zero		1080


//--------------------- .nv.constant0._Z35group_norm_nhwc_bwd_one_pass_kernelI11Fp16IOBf16WLi256ELi84ELi672EEv26Group_norm_nhwc_bwd_params --------------------------
	.section	.nv.constant0._Z35group_norm_nhwc_bwd_one_pass_kernelI11Fp16IOBf16WLi256ELi84ELi672EEv26Group_norm_nhwc_bwd_params,"a",@progbits
	.sectionflags	@""
	.align	4
.nv.constant0._Z35group_norm_nhwc_bwd_one_pass_kernelI11Fp16IOBf16WLi256ELi84ELi672EEv26Group_norm_nhwc_bwd_params:
	.zero		1080


//--------------------- .nv.constant0._Z35group_norm_nhwc_bwd_one_pass_kernelI11Fp16IOBf16WLi512ELi84ELi672EEv26Group_norm_nhwc_bwd_params --------------------------
	.section	.nv.constant0._Z35group_norm_nhwc_bwd_one_pass_kernelI11Fp16IOBf16WLi512ELi84ELi672EEv26Group_norm_nhwc_bwd_params,"a",@progbits
	.sectionflags	@""
	.align	4
.nv.constant0._Z35group_norm_nhwc_bwd_one_pass_kernelI11Fp16IOBf16WLi512ELi84ELi672EEv26Group_norm_nhwc_bwd_params:
	.zero		1080


//--------------------- .nv.constant0._Z35group_norm_nhwc_bwd_one_pass_kernelI11Fp16IOFp16WLi64ELi84ELi672EEv26Group_norm_nhwc_bwd_params --------------------------
	.section	.nv.constant0._Z35group_norm_nhwc_bwd_one_pass_kernelI11Fp16IOFp16WLi64ELi84ELi672EEv26Group_norm_nhwc_bwd_params,"a",@progbits
	.sectionflags	@""
	.align	4
.nv.constant0._Z35group_norm_nhwc_bwd_one_pass_kernelI11Fp16IOFp16WLi64ELi84ELi672EEv26Group_norm_nhwc_bwd_params:
	.zero		1080


//--------------------- .nv.constant0._Z35group_norm_nhwc_bwd_one_pass_kernelI11Fp16IOFp16WLi128ELi84ELi672EEv26Group_norm_nhwc_bwd_params --------------------------
	.section	.nv.constant0._Z35group_norm_nhwc_bwd_one_pass_kernelI11Fp16IOFp16WLi128ELi84ELi672EEv26Group_norm_nhwc_bwd_params,"a",@progbits
	.sectionflags	@""
	.align	4
.nv.constant0._Z35group_norm_nhwc_bwd_one_pass_kernelI11Fp16IOFp16WLi128ELi84ELi672EEv26Group_norm_nhwc_bwd_params:
	.zero		1080


//--------------------- .nv.constant0._Z35group_norm_nhwc_bwd_one_pass_kernelI11Fp16IOFp16WLi256ELi84ELi672EEv26Group_norm_nhwc_bwd_params --------------------------
	.section	.nv.constant0._Z35group_norm_nhwc_bwd_one_pass_kernelI11Fp16IOFp16WLi256ELi84ELi672EEv26Group_norm_nhwc_bwd_params,"a",@progbits
	.sectionflags	@""
	.align	4
.nv.constant0._Z35group_norm_nhwc_bwd_one_pass_kernelI11Fp16IOFp16WLi256ELi84ELi672EEv26Group_norm_nhwc_bwd_params:
	.zero		1080


//--------------------- .nv.constant0._Z35group_norm_nhwc_bwd_one_pass_kernelI11Fp16IOFp16WLi512ELi84ELi672EEv26Group_norm_nhwc_bwd_params --------------------------
	.section	.nv.constant0._Z35group_norm_nhwc_bwd_one_pass_kernelI11Fp16IOFp16WLi512ELi84ELi672EEv26Group_norm_nhwc_bwd_params,"a",@progbits
	.sectionflags	@""
	.align	4
.nv.constant0._Z35group_norm_nhwc_bwd_one_pass_kernelI11Fp16IOFp16WLi512ELi84ELi672EEv26Group_norm_nhwc_bwd_params:
	.zero		1080


//--------------------- .nv.constant0._Z35group_norm_nhwc_bwd_one_pass_kernelI11Fp32IOFp32WLi64ELi84ELi672EEv26Group_norm_nhwc_bwd_params --------------------------
	.section	.nv.constant0._Z35group_norm_nhwc_bwd_one_pass_kernelI11Fp32IOFp32WLi64ELi84ELi672EEv26Group_norm_nhwc_bwd_params,"a",@progbits
	.sectionflags	@""
	.align	4
.nv.constant0._Z35group_norm_nhwc_bwd_one_pass_kernelI11Fp32IOFp32WLi64ELi84ELi672EEv26Group_norm_nhwc_bwd_params:
	.zero		1080


//--------------------- .nv.constant0._Z35group_norm_nhwc_bwd_one_pass_kernelI11Fp32IOFp32WLi128ELi84ELi672EEv26Group_norm_nhwc_bwd_params --------------------------
	.section	.nv.constant0._Z35group_norm_nhwc_bwd_one_pass_kernelI11Fp32IOFp32WLi128ELi84ELi672EEv26Group_norm_nhwc_bwd_params,"a",@progbits
	.sectionflags	@""
	.align	4
.nv.constant0._Z35group_norm_nhwc_bwd_one_pass_kernelI11Fp32IOFp32WLi128ELi84ELi672EEv26Group_norm_nhwc_bwd_params:
	.zero		1080


//--------------------- .nv.constant0._Z35group_norm_nhwc_bwd_one_pass_kernelI11Fp32IOFp32WLi256ELi84ELi672EEv26Group_norm_nhwc_bwd_params --------------------------
	.section	.nv.constant0._Z35group_norm_nhwc_bwd_one_pass_kernelI11Fp32IOFp32WLi256ELi84ELi672EEv26Group_norm_nhwc_bwd_params,"a",@progbits
	.sectionflags	@""
	.align	4
.nv.constant0._Z35group_norm_nhwc_bwd_one_pass_kernelI11Fp32IOFp32WLi256ELi84ELi672EEv26Group_norm_nhwc_bwd_params:
	.zero		1080


//--------------------- .nv.constant0._Z35group_norm_nhwc_bwd_one_pass_kernelI11Fp32IOFp32WLi512ELi84ELi672EEv26Group_norm_nhwc_bwd_params --------------------------
	.section	.nv.constant0._Z35group_norm_nhwc_bwd_one_pass_kernelI11Fp32IOFp32WLi512ELi84ELi672EEv26Group_norm_nhwc_bwd_params,"a",@progbits
	.sectionflags	@""
	.align	4
.nv.constant0._Z35group_norm_nhwc_bwd_one_pass_kernelI11Fp32IOFp32WLi512ELi84ELi672EEv26Group_norm_nhwc_bwd_params:
	.zero		1080


//--------------------- .nv.constant0._Z35group_norm_nhwc_bwd_one_pass_kernelI11Fp32IOBf16WLi64ELi84ELi672EEv26Group_norm_nhwc_bwd_params --------------------------
	.section	.nv.constant0._Z35group_norm_nhwc_bwd_one_pass_kernelI11Fp32IOBf16WLi64ELi84ELi672EEv26Group_norm_nhwc_bwd_params,"a",@progbits
	.sectionflags	@""
	.align	4
.nv.constant0._Z35group_norm_nhwc_bwd_one_pass_kernelI11Fp32IOBf16WLi64ELi84ELi672EEv26Group_norm_nhwc_bwd_params:
	.zero		1080


//--------------------- .nv.constant0._Z35group_norm_nhwc_bwd_one_pass_kernelI11Fp32IOBf16WLi128ELi84ELi672EEv26Group_norm_nhwc_bwd_params --------------------------
	.section	.nv.constant0._Z35group_norm_nhwc_bwd_one_pass_kernelI11Fp32IOBf16WLi128ELi84ELi672EEv26Group_norm_nhwc_bwd_params,"a",@progbits
	.sectionflags	@""
	.align	4
.nv.constant0._Z35group_norm_nhwc_bwd_one_pass_kernelI11Fp32IOBf16WLi128ELi84ELi672EEv26Group_norm_nhwc_bwd_params:
	.zero		1080


//--------------------- .nv.constant0._Z35group_norm_nhwc_bwd_one_pass_kernelI11Fp32IOBf16WLi256ELi84ELi672EEv26Group_norm_nhwc_bwd_params --------------------------
	.section	.nv.constant0._Z35group_norm_nhwc_bwd_one_pass_kernelI11Fp32IOBf16WLi256ELi84ELi672EEv26Group_norm_nhwc_bwd_params,"a",@progbits
	.sectionflags	@""
	.align	4
.nv.constant0._Z35group_norm_nhwc_bwd_one_pass_kernelI11Fp32IOBf16WLi256ELi84ELi672EEv26Group_norm_nhwc_bwd_params:
	.zero		1080


//--------------------- .nv.constant0._Z35group_norm_nhwc_bwd_one_pass_kernelI11Fp32IOBf16WLi512ELi84ELi672EEv26Group_norm_nhwc_bwd_params --------------------------
	.section	.nv.constant0._Z35group_norm_nhwc_bwd_one_pass_kernelI11Fp32IOBf16WLi512ELi84ELi672EEv26Group_norm_nhwc_bwd_params,"a",@progbits
	.sectionflags	@""
	.align	4
.nv.constant0._Z35group_norm_nhwc_bwd_one_pass_kernelI11Fp32IOBf16WLi512ELi84ELi672EEv26Group_norm_nhwc_bwd_params:
	.zero		1080


//--------------------- .nv.constant0._Z35group_norm_nhwc_bwd_one_pass_kernelI11Fp32IOFp16WLi64ELi84ELi672EEv26Group_norm_nhwc_bwd_params --------------------------
	.section	.nv.constant0._Z35group_norm_nhwc_bwd_one_pass_kernelI11Fp32IOFp16WLi64ELi84ELi672EEv26Group_norm_nhwc_bwd_params,"a",@progbits
	.sectionflags	@""
	.align	4
.nv.constant0._Z35group_norm_nhwc_bwd_one_pass_kernelI11Fp32IOFp16WLi64ELi84ELi672EEv26Group_norm_nhwc_bwd_params:
	.zero		1080


//--------------------- .nv.constant0._Z35group_norm_nhwc_bwd_one_pass_kernelI11Fp32IOFp16WLi128ELi84ELi672EEv26Group_norm_nhwc_bwd_params --------------------------
	.section	.nv.constant0._Z35group_norm_nhwc_bwd_one_pass_kernelI11Fp32IOFp16WLi128ELi84ELi672EEv26Group_norm_nhwc_bwd_params,"a",@progbits
	.sectionflags	@""
	.align	4
.nv.constant0._Z35group_norm_nhwc_bwd_one_pass_kernelI11Fp32IOFp16WLi128ELi84ELi672EEv26Group_norm_nhwc_bwd_params:
	.zero		1080


//--------------------- .nv.constant0._Z35group_norm_nhwc_bwd_one_pass_kernelI11Fp32IOFp16WLi256ELi84ELi672EEv26Group_norm_nhwc_bwd_params --------------------------
	.section	.nv.constant0._Z35group_norm_nhwc_bwd_one_pass_kernelI11Fp32IOFp16WLi256ELi84ELi672EEv26Group_norm_nhwc_bwd_params,"a",@progbits
	.sectionflags	@""
	.align	4
.nv.constant0._Z35group_norm_nhwc_bwd_one_pass_kernelI11Fp32IOFp16WLi256ELi84ELi672EEv26Group_norm_nhwc_bwd_params:
	.zero		1080


//--------------------- .nv.constant0._Z35group_norm_nhwc_bwd_one_pass_kernelI11Fp32IOFp16WLi512ELi84ELi672EEv26Group_norm_nhwc_bwd_params --------------------------
	.section	.nv.constant0._Z35group_norm_nhwc_bwd_one_pass_kernelI11Fp32IOFp16WLi512ELi84ELi672EEv26Group_norm_nhwc_bwd_params,"a",@progbits
	.sectionflags	@""
	.align	4
.nv.constant0._Z35group_norm_nhwc_bwd_one_pass_kernelI11Fp32IOFp16WLi512ELi84ELi672EEv26Group_norm_nhwc_bwd_params:
	.zero		1080


//--------------------- .nv.constant0._Z35group_norm_nhwc_fwd_one_pass_kernelI11Bf16IOFp32WLi64ELi84ELi672EEv26Group_norm_nhwc_fwd_params --------------------------
	.section	.nv.constant0._Z35group_norm_nhwc_fwd_one_pass_kernelI11Bf16IOFp32WLi64ELi84ELi672EEv26Group_norm_nhwc_fwd_params,"a",@progbits
	.sectionflags	@""
	.align	4
.nv.constant0._Z35group_norm_nhwc_fwd_one_pass_kernelI11Bf16IOFp32WLi64ELi84ELi672EEv26Group_norm_nhwc_fwd_params:
	.zero		1056


//--------------------- .nv.constant0._Z35group_norm_nhwc_fwd_one_pass_kernelI11Bf16IOFp32WLi128ELi84ELi672EEv26Group_norm_nhwc_fwd_params --------------------------
	.section	.nv.constant0._Z35group_norm_nhwc_fwd_one_pass_kernelI11Bf16IOFp32WLi128ELi84ELi672EEv26Group_norm_nhwc_fwd_params,"a",@progbits
	.sectionflags	@""
	.align	4
.nv.constant0._Z35group_norm_nhwc_fwd_one_pass_kernelI11Bf16IOFp32WLi128ELi84ELi672EEv26Group_norm_nhwc_fwd_params:
	.zero		1056


//--------------------- .nv.constant0._Z35group_norm_nhwc_fwd_one_pass_kernelI11Bf16IOFp32WLi256ELi84ELi672EEv26Group_norm_nhwc_fwd_params --------------------------
	.section	.nv.constant0._Z35group_norm_nhwc_fwd_one_pass_kernelI11Bf16IOFp32WLi256ELi84ELi672EEv26Group_norm_nhwc_fwd_params,"a",@progbits
	.sectionflags	@""
	.align	4
.nv.constant0._Z35group_norm_nhwc_fwd_one_pass_kernelI11Bf16IOFp32WLi256ELi84ELi672EEv26Group_norm_nhwc_fwd_params:
	.zero		1056


//--------------------- .nv.constant0._Z35group_norm_nhwc_fwd_one_pass_kernelI11Bf16IOFp32WLi512ELi84ELi672EEv26Group_norm_nhwc_fwd_params --------------------------
	.section	.nv.constant0._Z35group_norm_nhwc_fwd_one_pass_kernelI11Bf16IOFp32WLi512ELi84ELi672EEv26Group_norm_nhwc_fwd_params,"a",@progbits
	.sectionflags	@""
	.align	4
.nv.constant0._Z35group_norm_nhwc_fwd_one_pass_kernelI11Bf16IOFp32WLi512ELi84ELi672EEv26Group_norm_nhwc_fwd_params:
	.zero		1056


//--------------------- .nv.constant0._Z35group_norm_nhwc_fwd_one_pass_kernelI11Bf16IOBf16WLi64ELi84ELi672EEv26Group_norm_nhwc_fwd_params --------------------------
	.section	.nv.constant0._Z35group_norm_nhwc_fwd_one_pass_kernelI11Bf16IOBf16WLi64ELi84ELi672EEv26Group_norm_nhwc_fwd_params,"a",@progbits
	.sectionflags	@""
	.align	4
.nv.constant0._Z35group_norm_nhwc_fwd_one_pass_kernelI11Bf16IOBf16WLi64ELi84ELi672EEv26Group_norm_nhwc_fwd_params:
	.zero		1056


//--------------------- .nv.constant0._Z35group_norm_nhwc_fwd_one_pass_kernelI11Bf16IOBf16WLi128ELi84ELi672EEv26Group_norm_nhwc_fwd_params --------------------------
	.section	.nv.constant0._Z35group_norm_nhwc_fwd_one_pass_kernelI11Bf16IOBf16WLi128ELi84ELi672EEv26Group_norm_nhwc_fwd_params,"a",@progbits
	.sectionflags	@""
	.align	4
.nv.constant0._Z35group_norm_nhwc_fwd_one_pass_kernelI11Bf16IOBf16WLi128ELi84ELi672EEv26Group_norm_nhwc_fwd_params:
	.zero		1056


//--------------------- .nv.constant0._Z35group_norm_nhwc_fwd_one_pass_kernelI11Bf16IOBf16WLi256ELi84ELi672EEv26Group_norm_nhwc_fwd_params --------------------------
	.section	.nv.constant0._Z35group_norm_nhwc_fwd_one_pass_kernelI11Bf16IOBf16WLi256ELi84ELi672EEv26Group_norm_nhwc_fwd_params,"a",@progbits
	.sectionflags	@""
	.align	4
.nv.constant0._Z35group_norm_nhwc_fwd_one_pass_kernelI11Bf16IOBf16WLi256ELi84ELi672EEv26Group_norm_nhwc_fwd_params:
	.zero		1056


//--------------------- .nv.constant0._Z35group_norm_nhwc_fwd_one_pass_kernelI11Bf16IOBf16WLi512ELi84ELi672EEv26Group_norm_nhwc_fwd_params --------------------------
	.section	.nv.constant0._Z35group_norm_nhwc_fwd_one_pass_kernelI11Bf16IOBf16WLi512ELi84ELi672EEv26Group_norm_nhwc_fwd_params,"a",@progbits
	.sectionflags	@""
	.align	4
.nv.constant0._Z35group_norm_nhwc_fwd_one_pass_kernelI11Bf16IOBf16WLi512ELi84ELi672EEv26Group_norm_nhwc_fwd_params:
	.zero		1056


//--------------------- .nv.constant0._Z35group_norm_nhwc_fwd_one_pass_kernelI11Bf16IOFp16WLi64ELi84ELi672EEv26Group_norm_nhwc_fwd_params --------------------------
	.section	.nv.constant0._Z35group_norm_nhwc_fwd_one_pass_kernelI11Bf16IOFp16WLi64ELi84ELi672EEv26Group_norm_nhwc_fwd_params,"a",@progbits
	.sectionflags	@""
	.align	4
.nv.constant0._Z35group_norm_nhwc_fwd_one_pass_kernelI11Bf16IOFp16WLi64ELi84ELi672EEv26Group_norm_nhwc_fwd_params:
	.zero		1056


//--------------------- .nv.constant0._Z35group_norm_nhwc_fwd_one_pass_kernelI11Bf16IOFp16WLi128ELi84ELi672EEv26Group_norm_nhwc_fwd_params --------------------------
	.section	.nv.constant0._Z35group_norm_nhwc_fwd_one_pass_kernelI11Bf16IOFp16WLi128ELi84ELi672EEv26Group_norm_nhwc_fwd_params,"a",@progbits
	.sectionflags	@""
	.align	4
.nv.constant0._Z35group_norm_nhwc_fwd_one_pass_kernelI11Bf16IOFp16WLi128ELi84ELi672EEv26Group_norm_nhwc_fwd_params:
	.zero		1056


//--------------------- .nv.constant0._Z35group_norm_nhwc_fwd_one_pass_kernelI11Bf16IOFp16WLi256ELi84ELi672EEv26Group_norm_nhwc_fwd_params --------------------------
	.section	.nv.constant0._Z35group_norm_nhwc_fwd_one_pass_kernelI11Bf16IOFp16WLi256ELi84ELi672EEv26Group_norm_nhwc_fwd_params,"a",@progbits
	.sectionflags	@""
	.align	4
.nv.constant0._Z35group_norm_nhwc_fwd_one_pass_kernelI11Bf16IOFp16WLi256ELi84ELi672EEv26Group_norm_nhwc_fwd_params:
	.zero		1056


//--------------------- .nv.constant0._Z35group_norm_nhwc_fwd_one_pass_kernelI11Bf16IOFp16WLi512ELi84ELi672EEv26Group_norm_nhwc_fwd_params --------------------------
	.section	.nv.constant0._Z35group_norm_nhwc_fwd_one_pass_kernelI11Bf16IOFp16WLi512ELi84ELi672EEv26Group_norm_nhwc_fwd_params,"a",@progbits
	.sectionflags	@""
	.align	4
.nv.constant0._Z35group_norm_nhwc_fwd_one_pass_kernelI11Bf16IOFp16WLi512ELi84ELi672EEv26Group_norm_nhwc_fwd_params:
	.zero		1056


//--------------------- .nv.constant0._Z35group_norm_nhwc_fwd_one_pass_kernelI11Fp16IOFp32WLi64ELi84ELi672EEv26Group_norm_nhwc_fwd_params --------------------------
	.section	.nv.constant0._Z35group_norm_nhwc_fwd_one_pass_kernelI11Fp16IOFp32WLi64ELi84ELi672EEv26Group_norm_nhwc_fwd_params,"a",@progbits
	.sectionflags	@""
	.align	4
.nv.constant0._Z35group_norm_nhwc_fwd_one_pass_kernelI11Fp16IOFp32WLi64ELi84ELi672EEv26Group_norm_nhwc_fwd_params:
	.zero		1056


//--------------------- .nv.constant0._Z35group_norm_nhwc_fwd_one_pass_kernelI11Fp16IOFp32WLi128ELi84ELi672EEv26Group_norm_nhwc_fwd_params --------------------------
	.section	.nv.constant0._Z35group_norm_nhwc_fwd_one_pass_kernelI11Fp16IOFp32WLi128ELi84ELi672EEv26Group_norm_nhwc_fwd_params,"a",@progbits
	.sectionflags	@""
	.align	4
.nv.constant0._Z35group_norm_nhwc_fwd_one_pass_kernelI11Fp16IOFp32WLi128ELi84ELi672EEv26Group_norm_nhwc_fwd_params:
	.zero		1056


//--------------------- .nv.constant0._Z35group_norm_nhwc_fwd_one_pass_kernelI11Fp16IOFp32WLi256ELi84ELi672EEv26Group_norm_nhwc_fwd_params --------------------------
	.section	.nv.constant0._Z35group_norm_nhwc_fwd_one_pass_kernelI11Fp16IOFp32WLi256ELi84ELi672EEv26Group_norm_nhwc_fwd_params,"a",@progbits
	.sectionflags	@""
	.align	4
.nv.constant0._Z35group_norm_nhwc_fwd_one_pass_kernelI11Fp16IOFp32WLi256ELi84ELi672EEv26Group_norm_nhwc_fwd_params:
	.zero		1056


//--------------------- .nv.constant0._Z35group_norm_nhwc_fwd_one_pass_kernelI11Fp16IOFp32WLi512ELi84ELi672EEv26Group_norm_nhwc_fwd_params --------------------------
	.section	.nv.constant0._Z35group_norm_nhwc_fwd_one_pass_kernelI11Fp16IOFp32WLi512ELi84ELi672EEv26Group_norm_nhwc_fwd_params,"a",@progbits
	.sectionflags	@""
	.align	4
.nv.constant0._Z35group_norm_nhwc_fwd_one_pass_kernelI11Fp16IOFp32WLi512ELi84ELi672EEv26Group_norm_nhwc_fwd_params:
	.zero		1056


//--------------------- .nv.constant0._Z35group_norm_nhwc_fwd_one_pass_kernelI11Fp16IOBf16WLi64ELi84ELi672EEv26Group_norm_nhwc_fwd_params --------------------------
	.section	.nv.constant0._Z35group_norm_nhwc_fwd_one_pass_kernelI11Fp16IOBf16WLi64ELi84ELi672EEv26Group_norm_nhwc_fwd_params,"a",@progbits
	.sectionflags	@""
	.align	4
.nv.constant0._Z35group_norm_nhwc_fwd_one_pass_kernelI11Fp16IOBf16WLi64ELi84ELi672EEv26Group_norm_nhwc_fwd_params:
	.zero		1056


//--------------------- .nv.constant0._Z35group_norm_nhwc_fwd_one_pass_kernelI11Fp16IOBf16WLi128ELi84ELi672EEv26Group_norm_nhwc_fwd_params --------------------------
	.section	.nv.constant0._Z35group_norm_nhwc_fwd_one_pass_kernelI11Fp16IOBf16WLi128ELi84ELi672EEv26Group_norm_nhwc_fwd_params,"a",@progbits
	.sectionflags	@""
	.align	4
.nv.constant0._Z35group_norm_nhwc_fwd_one_pass_kernelI11Fp16IOBf16WLi128ELi84ELi672EEv26Group_norm_nhwc_fwd_params:
	.zero		1056


//--------------------- .nv.constant0._Z35group_norm_nhwc_fwd_one_pass_kernelI11Fp16IOBf16WLi256ELi84ELi672EEv26Group_norm_nhwc_fwd_params --------------------------
	.section	.nv.constant0._Z35group_norm_nhwc_fwd_one_pass_kernelI11Fp16IOBf16WLi256ELi84ELi672EEv26Group_norm_nhwc_fwd_params,"a",@progbits
	.sectionflags	@""
	.align	4
.nv.constant0._Z35group_norm_nhwc_fwd_one_pass_kernelI11Fp16IOBf16WLi256ELi84ELi672EEv26Group_norm_nhwc_fwd_params:
	.zero		1056


//--------------------- .nv.constant0._Z35group_norm_nhwc_fwd_one_pass_kernelI11Fp16IOBf16WLi512ELi84ELi672EEv26Group_norm_nhwc_fwd_params --------------------------
	.section	.nv.constant0._Z35group_norm_nhwc_fwd_one_pass_kernelI11Fp16IOBf16WLi512ELi84ELi672EEv26Group_norm_nhwc_fwd_params,"a",@progbits
	.sectionflags	@""
	.align	4
.nv.constant0._Z35group_norm_nhwc_fwd_one_pass_kernelI11Fp16IOBf16WLi512ELi84ELi672EEv26Group_norm_nhwc_fwd_params:
	.zero		1056


//--------------------- .nv.constant0._Z35group_norm_nhwc_fwd_one_pass_kernelI11Fp16IOFp16WLi64ELi84ELi672EEv26Group_norm_nhwc_fwd_params --------------------------
	.section	.nv.constant0._Z35group_norm_nhwc_fwd_one_pass_kernelI11Fp16IOFp16WLi64ELi84ELi672EEv26Group_norm_nhwc_fwd_params,"a",@progbits
	.sectionflags	@""
	.align	4
.nv.constant0._Z35group_norm_nhwc_fwd_one_pass_kernelI11Fp16IOFp16WLi64ELi84ELi672EEv26Group_norm_nhwc_fwd_params:
	.zero		1056


//--------------------- .nv.constant0._Z35group_norm_nhwc_fwd_one_pass_kernelI11Fp16IOFp16WLi128ELi84ELi672EEv26Group_norm_nhwc_fwd_params --------------------------
	.section	.nv.constant0._Z35group_norm_nhwc_fwd_one_pass_kernelI11Fp16IOFp16WLi128ELi84ELi672EEv26Group_norm_nhwc_fwd_params,"a",@progbits
	.sectionflags	@""
	.align	4
.nv.constant0._Z35group_norm_nhwc_fwd_one_pass_kernelI11Fp16IOFp16WLi128ELi84ELi672EEv26Group_norm_nhwc_fwd_params:
	.zero		1056


//--------------------- .nv.constant0._Z35group_norm_nhwc_fwd_one_pass_kernelI11Fp16IOFp16WLi256ELi84ELi672EEv26Group_norm_nhwc_fwd_params --------------------------
	.section	.nv.constant0._Z35group_norm_nhwc_fwd_one_pass_kernelI11Fp16IOFp16WLi256ELi84ELi672EEv26Group_norm_nhwc_fwd_params,"a",@progbits
	.sectionflags	@""
	.align	4
.nv.constant0._Z35group_norm_nhwc_fwd_one_pass_kernelI11Fp16IOFp16WLi256ELi84ELi672EEv26Group_norm_nhwc_fwd_params:
	.zero		1056


//--------------------- .nv.constant0._Z35group_norm_nhwc_fwd_one_pass_kernelI11Fp16IOFp16WLi512ELi84ELi672EEv26Group_norm_nhwc_fwd_params --------------------------
	.section	.nv.constant0._Z35group_norm_nhwc_fwd_one_pass_kernelI11Fp16IOFp16WLi512ELi84ELi672EEv26Group_norm_nhwc_fwd_params,"a",@progbits
	.sectionflags	@""
	.align	4
.nv.constant0._Z35group_norm_nhwc_fwd_one_pass_kernelI11Fp16IOFp16WLi512ELi84ELi672EEv26Group_norm_nhwc_fwd_params:
	.zero		1056


//--------------------- .nv.constant0._Z35group_norm_nhwc_fwd_one_pass_kernelI11Fp32IOFp32WLi64ELi84ELi672EEv26Group_norm_nhwc_fwd_params --------------------------
	.section	.nv.constant0._Z35group_norm_nhwc_fwd_one_pass_kernelI11Fp32IOFp32WLi64ELi84ELi672EEv26Group_norm_nhwc_fwd_params,"a",@progbits
	.sectionflags	@""
	.align	4
.nv.constant0._Z35group_norm_nhwc_fwd_one_pass_kernelI11Fp32IOFp32WLi64ELi84ELi672EEv26Group_norm_nhwc_fwd_params:
	.zero		1056


//--------------------- .nv.constant0._Z35group_norm_nhwc_fwd_one_pass_kernelI11Fp32IOFp32WLi128ELi84ELi672EEv26Group_norm_nhwc_fwd_params --------------------------
	.section	.nv.constant0._Z35group_norm_nhwc_fwd_one_pass_kernelI11Fp32IOFp32WLi128ELi84ELi672EEv26Group_norm_nhwc_fwd_params,"a",@progbits
	.sectionflags	@""
	.align	4
.nv.constant0._Z35group_norm_nhwc_fwd_one_pass_kernelI11Fp32IOFp32WLi128ELi84ELi672EEv26Group_norm_nhwc_fwd_params:
	.zero		1056


//--------------------- .nv.constant0._Z35group_norm_nhwc_fwd_one_pass_kernelI11Fp32IOFp32WLi256ELi84ELi672EEv26Group_norm_nhwc_fwd_params --------------------------
	.section	.nv.constant0._Z35group_norm_nhwc_fwd_one_pass_kernelI11Fp32IOFp32WLi256ELi84ELi672EEv26Group_norm_nhwc_fwd_params,"a",@progbits
	.sectionflags	@""
	.align	4
.nv.constant0._Z35group_norm_nhwc_fwd_one_pass_kernelI11Fp32IOFp32WLi256ELi84ELi672EEv26Group_norm_nhwc_fwd_params:
	.zero		1056


//--------------------- .nv.constant0._Z35group_norm_nhwc_fwd_one_pass_kernelI11Fp32IOFp32WLi512ELi84ELi672EEv26Group_norm_nhwc_fwd_params --------------------------
	.section	.nv.constant0._Z35group_norm_nhwc_fwd_one_pass_kernelI11Fp32IOFp32WLi512ELi84ELi672EEv26Group_norm_nhwc_fwd_params,"a",@progbits
	.sectionflags	@""
	.align	4
.nv.constant0._Z35group_norm_nhwc_fwd_one_pass_kernelI11Fp32IOFp32WLi512ELi84ELi672EEv26Group_norm_nhwc_fwd_params:
	.zero		1056


//--------------------- .nv.constant0._Z35group_norm_nhwc_fwd_one_pass_kernelI11Fp32IOBf16WLi64ELi84ELi672EEv26Group_norm_nhwc_fwd_params --------------------------
	.section	.nv.constant0._Z35group_norm_nhwc_fwd_one_pass_kernelI11Fp32IOBf16WLi64ELi84ELi672EEv26Group_norm_nhwc_fwd_params,"a",@progbits
	.sectionflags	@""
	.align	4
.nv.constant0._Z35group_norm_nhwc_fwd_one_pass_kernelI11Fp32IOBf16WLi64ELi84ELi672EEv26Group_norm_nhwc_fwd_params:
	.zero		1056


//--------------------- .nv.constant0._Z35group_norm_nhwc_fwd_one_pass_kernelI11Fp32IOBf16WLi128ELi84ELi672EEv26Group_norm_nhwc_fwd_params --------------------------
	.section	.nv.constant0._Z35group_norm_nhwc_fwd_one_pass_kernelI11Fp32IOBf16WLi128ELi84ELi672EEv26Group_norm_nhwc_fwd_params,"a",@progbits
	.sectionflags	@""
	.align	4
.nv.constant0._Z35group_norm_nhwc_fwd_one_pass_kernelI11Fp32IOBf16WLi128ELi84ELi672EEv26Group_norm_nhwc_fwd_params:
	.zero		1056


//--------------------- .nv.constant0._Z35group_norm_nhwc_fwd_one_pass_kernelI11Fp32IOBf16WLi256ELi84ELi672EEv26Group_norm_nhwc_fwd_params --------------------------
	.section	.nv.constant0._Z35group_norm_nhwc_fwd_one_pass_kernelI11Fp32IOBf16WLi256ELi84ELi672EEv26Group_norm_nhwc_fwd_params,"a",@progbits
	.sectionflags	@""
	.align	4
.nv.constant0._Z35group_norm_nhwc_fwd_one_pass_kernelI11Fp32IOBf16WLi256ELi84ELi672EEv26Group_norm_nhwc_fwd_params:
	.zero		1056


//--------------------- .nv.constant0._Z35group_norm_nhwc_fwd_one_pass_kernelI11Fp32IOBf16WLi512ELi84ELi672EEv26Group_norm_nhwc_fwd_params --------------------------
	.section	.nv.constant0._Z35group_norm_nhwc_fwd_one_pass_kernelI11Fp32IOBf16WLi512ELi84ELi672EEv26Group_norm_nhwc_fwd_params,"a",@progbits
	.sectionflags	@""
	.align	4
.nv.constant0._Z35group_norm_nhwc_fwd_one_pass_kernelI11Fp32IOBf16WLi512ELi84ELi672EEv26Group_norm_nhwc_fwd_params:
	.zero		1056


//--------------------- .nv.constant0._Z35group_norm_nhwc_fwd_one_pass_kernelI11Fp32IOFp16WLi64ELi84ELi672EEv26Group_norm_nhwc_fwd_params --------------------------
	.section	.nv.constant0._Z35group_norm_nhwc_fwd_one_pass_kernelI11Fp32IOFp16WLi64ELi84ELi672EEv26Group_norm_nhwc_fwd_params,"a",@progbits
	.sectionflags	@""
	.align	4
.nv.constant0._Z35group_norm_nhwc_fwd_one_pass_kernelI11Fp32IOFp16WLi64ELi84ELi672EEv26Group_norm_nhwc_fwd_params:
	.zero		1056


//--------------------- .nv.constant0._Z35group_norm_nhwc_fwd_one_pass_kernelI11Fp32IOFp16WLi128ELi84ELi672EEv26Group_norm_nhwc_fwd_params --------------------------
	.section	.nv.constant0._Z35group_norm_nhwc_fwd_one_pass_kernelI11Fp32IOFp16WLi128ELi84ELi672EEv26Group_norm_nhwc_fwd_params,"a",@progbits
	.sectionflags	@""
	.align	4
.nv.constant0._Z35group_norm_nhwc_fwd_one_pass_kernelI11Fp32IOFp16WLi128ELi84ELi672EEv26Group_norm_nhwc_fwd_params:
	.zero		1056


//--------------------- .nv.constant0._Z35group_norm_nhwc_fwd_one_pass_kernelI11Fp32IOFp16WLi256ELi84ELi672EEv26Group_norm_nhwc_fwd_params --------------------------
	.section	.nv.constant0._Z35group_norm_nhwc_fwd_one_pass_kernelI11Fp32IOFp16WLi256ELi84ELi672EEv26Group_norm_nhwc_fwd_params,"a",@progbits
	.sectionflags	@""
	.align	4
.nv.constant0._Z35group_norm_nhwc_fwd_one_pass_kernelI11Fp32IOFp16WLi256ELi84ELi672EEv26Group_norm_nhwc_fwd_params:
	.zero		1056


//--------------------- .nv.constant0._Z35group_norm_nhwc_fwd_one_pass_kernelI11Fp32IOFp16WLi512ELi84ELi672EEv26Group_norm_nhwc_fwd_params --------------------------
	.section	.nv.constant0._Z35group_norm_nhwc_fwd_one_pass_kernelI11Fp32IOFp16WLi512ELi84ELi672EEv26Group_norm_nhwc_fwd_params,"a",@progbits
	.sectionflags	@""
	.align	4
.nv.constant0._Z35group_norm_nhwc_fwd_one_pass_kernelI11Fp32IOFp16WLi512ELi84ELi672EEv26Group_norm_nhwc_fwd_params:
	.zero		1056


//--------------------- SYMBOLS --------------------------

	.type		.nv.reservedSmem.offset0,@object
	.size		.nv.reservedSmem.offset0,0x4
	.type		.nv.reservedSmem.cap,@object
	.size		.nv.reservedSmem.cap,0x4
